	.target	sm_103a

	.elftype	@"ET_EXEC"


//--------------------- .note.nv.tkinfo           --------------------------
	.section	.note.nv.tkinfo,"",@"SHT_NOTE"
	.sectionflags	@"SHF_NOTE_NV_TKINFO"
	.tkinfo
        /*0018*/ 	.word	0x00000002
        /*0030*/ 	.string	""
        /*0030*/ 	.string	"ptxas"
        /*0030*/ 	.string	"Cuda compilation tools, release 13.0, V13.0.88"
        /*0030*/ 	.string	"Build cuda_13.0.r13.0/compiler.36424714_0"
        /*0030*/ 	.string	"-arch sm_103a -m 64 "



//--------------------- .note.nv.cuinfo           --------------------------
	.section	.note.nv.cuinfo,"",@"SHT_NOTE"
	.sectionflags	@"SHF_NOTE_NV_CUINFO"
        /*0018*/ 	.short	0x0002
        /*001a*/ 	.short	0x0067
        /*001c*/ 	.short	0x0082
	.zero		2


//--------------------- .nv.info                  --------------------------
	.section	.nv.info,"",@"SHT_CUDA_INFO"
	.align	4


	//----- nvinfo : EIATTR_REGCOUNT
	.align		4
        /*0000*/ 	.byte	0x04, 0x2f
        /*0002*/ 	.short	(.L_1 - .L_0)
	.align		4
.L_0:
        /*0004*/ 	.word	index@(_ZN10layer_norm31ln_parallel_residual_bwd_kernelINS_13Kernel_traitsIfffffjLj1024ELj1ELj4ELj1ELj16ENS_18Kernel_traits_baseILj1024EfffffjLj128EEEEELb1ELb1ELb1EEEvNS_9BwdParamsE)
        /*0008*/ 	.word	0x000000fc


	//----- nvinfo : EIATTR_FRAME_SIZE
	.align		4
.L_1:
        /*000c*/ 	.byte	0x04, 0x11
        /*000e*/ 	.short	(.L_3 - .L_2)
	.align		4
.L_2:
        /*0010*/ 	.word	index@(_ZN10layer_norm31ln_parallel_residual_bwd_kernelINS_13Kernel_traitsIfffffjLj1024ELj1ELj4ELj1ELj16ENS_18Kernel_traits_baseILj1024EfffffjLj128EEEEELb1ELb1ELb1EEEvNS_9BwdParamsE)
        /*0014*/ 	.word	0x00000000


	//----- nvinfo : EIATTR_REGCOUNT
	.align		4
.L_3:
        /*0018*/ 	.byte	0x04, 0x2f
        /*001a*/ 	.short	(.L_5 - .L_4)
	.align		4
.L_4:
        /*001c*/ 	.word	index@(_ZN10layer_norm40ln_parallel_residual_bwd_finalize_kernelINS_22Kernel_traits_finalizeILj1024EfffffjLb0ELj1024ELj4ENS_18Kernel_traits_baseILj1024EfffffjLj1024EEEEELb1EEEvNS_9BwdParamsE)
        /*0020*/ 	.word	0x00000020


	//----- nvinfo : EIATTR_FRAME_SIZE
	.align		4
.L_5:
        /*0024*/ 	.byte	0x04, 0x11
        /*0026*/ 	.short	(.L_7 - .L_6)
	.align		4
.L_6:
        /*0028*/ 	.word	index@(_ZN10layer_norm40ln_parallel_residual_bwd_finalize_kernelINS_22Kernel_traits_finalizeILj1024EfffffjLb0ELj1024ELj4ENS_18Kernel_traits_baseILj1024EfffffjLj1024EEEEELb1EEEvNS_9BwdParamsE)
        /*002c*/ 	.word	0x00000000


	//----- nvinfo : EIATTR_REGCOUNT
	.align		4
.L_7:
        /*0030*/ 	.byte	0x04, 0x2f
        /*0032*/ 	.short	(.L_9 - .L_8)
	.align		4
.L_8:
        /*0034*/ 	.word	index@(_ZN10layer_norm22ln_bwd_finalize_kernelINS_22Kernel_traits_finalizeILj1024EfffffjLb0ELj1024ELj4ENS_18Kernel_traits_baseILj1024EfffffjLj1024EEEEELb0ELb1EEEvNS_9BwdParamsE)
        /*0038*/ 	.word	0x00000020


	//----- nvinfo : EIATTR_FRAME_SIZE
	.align		4
.L_9:
        /*003c*/ 	.byte	0x04, 0x11
        /*003e*/ 	.short	(.L_11 - .L_10)
	.align		4
.L_10:
        /*0040*/ 	.word	index@(_ZN10layer_norm22ln_bwd_finalize_kernelINS_22Kernel_traits_finalizeILj1024EfffffjLb0ELj1024ELj4ENS_18Kernel_traits_baseILj1024EfffffjLj1024EEEEELb0ELb1EEEvNS_9BwdParamsE)
        /*0044*/ 	.word	0x00000000


	//----- nvinfo : EIATTR_REGCOUNT
	.align		4
.L_11:
        /*0048*/ 	.byte	0x04, 0x2f
        /*004a*/ 	.short	(.L_13 - .L_12)
	.align		4
.L_12:
        /*004c*/ 	.word	index@(_ZN10layer_norm31ln_parallel_residual_bwd_kernelINS_13Kernel_traitsIfffffjLj1024ELj1ELj4ELj1ELj16ENS_18Kernel_traits_baseILj1024EfffffjLj128EEEEELb1ELb1ELb0EEEvNS_9BwdParamsE)
        /*0050*/ 	.word	0x000000fa


	//----- nvinfo : EIATTR_FRAME_SIZE
	.align		4
.L_13:
        /*0054*/ 	.byte	0x04, 0x11
        /*0056*/ 	.short	(.L_15 - .L_14)
	.align		4
.L_14:
        /*0058*/ 	.word	index@(_ZN10layer_norm31ln_parallel_residual_bwd_kernelINS_13Kernel_traitsIfffffjLj1024ELj1ELj4ELj1ELj16ENS_18Kernel_traits_baseILj1024EfffffjLj128EEEEELb1ELb1ELb0EEEvNS_9BwdParamsE)
        /*005c*/ 	.word	0x00000000


	//----- nvinfo : EIATTR_REGCOUNT
	.align		4
.L_15:
        /*0060*/ 	.byte	0x04, 0x2f
        /*0062*/ 	.short	(.L_17 - .L_16)
	.align		4
.L_16:
        /*0064*/ 	.word	index@(_ZN10layer_norm40ln_parallel_residual_bwd_finalize_kernelINS_22Kernel_traits_finalizeILj1024EfffffjLb0ELj1024ELj4ENS_18Kernel_traits_baseILj1024EfffffjLj1024EEEEELb0EEEvNS_9BwdParamsE)
        /*0068*/ 	.word	0x00000020


	//----- nvinfo : EIATTR_FRAME_SIZE
	.align		4
.L_17:
        /*006c*/ 	.byte	0x04, 0x11
        /*006e*/ 	.short	(.L_19 - .L_18)
	.align		4
.L_18:
        /*0070*/ 	.word	index@(_ZN10layer_norm40ln_parallel_residual_bwd_finalize_kernelINS_22Kernel_traits_finalizeILj1024EfffffjLb0ELj1024ELj4ENS_18Kernel_traits_baseILj1024EfffffjLj1024EEEEELb0EEEvNS_9BwdParamsE)
        /*0074*/ 	.word	0x00000000


	//----- nvinfo : EIATTR_REGCOUNT
	.align		4
.L_19:
        /*0078*/ 	.byte	0x04, 0x2f
        /*007a*/ 	.short	(.L_21 - .L_20)
	.align		4
.L_20:
        /*007c*/ 	.word	index@(_ZN10layer_norm22ln_bwd_finalize_kernelINS_22Kernel_traits_finalizeILj1024EfffffjLb0ELj1024ELj4ENS_18Kernel_traits_baseILj1024EfffffjLj1024EEEEELb0ELb0EEEvNS_9BwdParamsE)
        /*0080*/ 	.word	0x0000003f


	//----- nvinfo : EIATTR_FRAME_SIZE
	.align		4
.L_21:
        /*0084*/ 	.byte	0x04, 0x11
        /*0086*/ 	.short	(.L_23 - .L_22)
	.align		4
.L_22:
        /*0088*/ 	.word	index@(_ZN10layer_norm22ln_bwd_finalize_kernelINS_22Kernel_traits_finalizeILj1024EfffffjLb0ELj1024ELj4ENS_18Kernel_traits_baseILj1024EfffffjLj1024EEEEELb0ELb0EEEvNS_9BwdParamsE)
        /*008c*/ 	.word	0x00000000


	//----- nvinfo : EIATTR_REGCOUNT
	.align		4
.L_23:
        /*0090*/ 	.byte	0x04, 0x2f
        /*0092*/ 	.short	(.L_25 - .L_24)
	.align		4
.L_24:
        /*0094*/ 	.word	index@(_ZN10layer_norm31ln_parallel_residual_bwd_kernelINS_13Kernel_traitsIfffffjLj1024ELj1ELj4ELj1ELj16ENS_18Kernel_traits_baseILj1024EfffffjLj128EEEEELb1ELb0ELb1EEEvNS_9BwdParamsE)
        /*0098*/ 	.word	0x000000ff


	//----- nvinfo : EIATTR_FRAME_SIZE
	.align		4
.L_25:
        /*009c*/ 	.byte	0x04, 0x11
        /*009e*/ 	.short	(.L_27 - .L_26)
	.align		4
.L_26:
        /*00a0*/ 	.word	index@(_ZN10layer_norm31ln_parallel_residual_bwd_kernelINS_13Kernel_traitsIfffffjLj1024ELj1ELj4ELj1ELj16ENS_18Kernel_traits_baseILj1024EfffffjLj128EEEEELb1ELb0ELb1EEEvNS_9BwdParamsE)
        /*00a4*/ 	.word	0x00000150


	//----- nvinfo : EIATTR_REGCOUNT
	.align		4
.L_27:
        /*00a8*/ 	.byte	0x04, 0x2f
        /*00aa*/ 	.short	(.L_29 - .L_28)
	.align		4
.L_28:
        /*00ac*/ 	.word	index@(_ZN10layer_norm31ln_parallel_residual_bwd_kernelINS_13Kernel_traitsIfffffjLj1024ELj1ELj4ELj1ELj16ENS_18Kernel_traits_baseILj1024EfffffjLj128EEEEELb1ELb0ELb0EEEvNS_9BwdParamsE)
        /*00b0*/ 	.word	0x000000ff


	//----- nvinfo : EIATTR_FRAME_SIZE
	.align		4
.L_29:
        /*00b4*/ 	.byte	0x04, 0x11
        /*00b6*/ 	.short	(.L_31 - .L_30)
	.align		4
.L_30:
        /*00b8*/ 	.word	index@(_ZN10layer_norm31ln_parallel_residual_bwd_kernelINS_13Kernel_traitsIfffffjLj1024ELj1ELj4ELj1ELj16ENS_18Kernel_traits_baseILj1024EfffffjLj128EEEEELb1ELb0ELb0EEEvNS_9BwdParamsE)
        /*00bc*/ 	.word	0x00000160


	//----- nvinfo : EIATTR_REGCOUNT
	.align		4
.L_31:
        /*00c0*/ 	.byte	0x04, 0x2f
        /*00c2*/ 	.short	(.L_33 - .L_32)
	.align		4
.L_32:
        /*00c4*/ 	.word	index@(_ZN10layer_norm31ln_parallel_residual_bwd_kernelINS_13Kernel_traitsIfffffjLj1024ELj1ELj4ELj1ELj16ENS_18Kernel_traits_baseILj1024EfffffjLj128EEEEELb0ELb1ELb1EEEvNS_9BwdParamsE)
        /*00c8*/ 	.word	0x000000ff


	//----- nvinfo : EIATTR_FRAME_SIZE
	.align		4
.L_33:
        /*00cc*/ 	.byte	0x04, 0x11
        /*00ce*/ 	.short	(.L_35 - .L_34)
	.align		4
.L_34:
        /*00d0*/ 	.word	index@(_ZN10layer_norm31ln_parallel_residual_bwd_kernelINS_13Kernel_traitsIfffffjLj1024ELj1ELj4ELj1ELj16ENS_18Kernel_traits_baseILj1024EfffffjLj128EEEEELb0ELb1ELb1EEEvNS_9BwdParamsE)
        /*00d4*/ 	.word	0x00000068


	//----- nvinfo : EIATTR_REGCOUNT
	.align		4
.L_35:
        /*00d8*/ 	.byte	0x04, 0x2f
        /*00da*/ 	.short	(.L_37 - .L_36)
	.align		4
.L_36:
        /*00dc*/ 	.word	index@(_ZN10layer_norm31ln_parallel_residual_bwd_kernelINS_13Kernel_traitsIfffffjLj1024ELj1ELj4ELj1ELj16ENS_18Kernel_traits_baseILj1024EfffffjLj128EEEEELb0ELb1ELb0EEEvNS_9BwdParamsE)
        /*00e0*/ 	.word	0x000000e6


	//----- nvinfo : EIATTR_FRAME_SIZE
	.align		4
.L_37:
        /*00e4*/ 	.byte	0x04, 0x11
        /*00e6*/ 	.short	(.L_39 - .L_38)
	.align		4
.L_38:
        /*00e8*/ 	.word	index@(_ZN10layer_norm31ln_parallel_residual_bwd_kernelINS_13Kernel_traitsIfffffjLj1024ELj1ELj4ELj1ELj16ENS_18Kernel_traits_baseILj1024EfffffjLj128EEEEELb0ELb1ELb0EEEvNS_9BwdParamsE)
        /*00ec*/ 	.word	0x00000000


	//----- nvinfo : EIATTR_REGCOUNT
	.align		4
.L_39:
        /*00f0*/ 	.byte	0x04, 0x2f
        /*00f2*/ 	.short	(.L_41 - .L_40)
	.align		4
.L_40:
        /*00f4*/ 	.word	index@(_ZN10layer_norm31ln_parallel_residual_bwd_kernelINS_13Kernel_traitsIfffffjLj1024ELj1ELj4ELj1ELj16ENS_18Kernel_traits_baseILj1024EfffffjLj128EEEEELb0ELb0ELb1EEEvNS_9BwdParamsE)
        /*00f8*/ 	.word	0x000000ff


	//----- nvinfo : EIATTR_FRAME_SIZE
	.align		4
.L_41:
        /*00fc*/ 	.byte	0x04, 0x11
        /*00fe*/ 	.short	(.L_43 - .L_42)
	.align		4
.L_42:
        /*0100*/ 	.word	index@(_ZN10layer_norm31ln_parallel_residual_bwd_kernelINS_13Kernel_traitsIfffffjLj1024ELj1ELj4ELj1ELj16ENS_18Kernel_traits_baseILj1024EfffffjLj128EEEEELb0ELb0ELb1EEEvNS_9BwdParamsE)
        /*0104*/ 	.word	0x00000138


	//----- nvinfo : EIATTR_REGCOUNT
	.align		4
.L_43:
        /*0108*/ 	.byte	0x04, 0x2f
        /*010a*/ 	.short	(.L_45 - .L_44)
	.align		4
.L_44:
        /*010c*/ 	.word	index@(_ZN10layer_norm31ln_parallel_residual_bwd_kernelINS_13Kernel_traitsIfffffjLj1024ELj1ELj4ELj1ELj16ENS_18Kernel_traits_baseILj1024EfffffjLj128EEEEELb0ELb0ELb0EEEvNS_9BwdParamsE)
        /*0110*/ 	.word	0x000000ff


	//----- nvinfo : EIATTR_FRAME_SIZE
	.align		4
.L_45:
        /*0114*/ 	.byte	0x04, 0x11
        /*0116*/ 	.short	(.L_47 - .L_46)
	.align		4
.L_46:
        /*0118*/ 	.word	index@(_ZN10layer_norm31ln_parallel_residual_bwd_kernelINS_13Kernel_traitsIfffffjLj1024ELj1ELj4ELj1ELj16ENS_18Kernel_traits_baseILj1024EfffffjLj128EEEEELb0ELb0ELb0EEEvNS_9BwdParamsE)
        /*011c*/ 	.word	0x00000110


	//----- nvinfo : EIATTR_REGCOUNT
	.align		4
.L_47:
        /*0120*/ 	.byte	0x04, 0x2f
        /*0122*/ 	.short	(.L_49 - .L_48)
	.align		4
.L_48:
        /*0124*/ 	.word	index@(_ZN10layer_norm31ln_parallel_residual_bwd_kernelINS_13Kernel_traitsI6__halfffffjLj1024ELj1ELj4ELj1ELj16ENS_18Kernel_traits_baseILj1024ES2_ffffjLj128EEEEELb1ELb1ELb1EEEvNS_9BwdParamsE)
        /*0128*/ 	.word	0x000000fc


	//----- nvinfo : EIATTR_FRAME_SIZE
	.align		4
.L_49:
        /*012c*/ 	.byte	0x04, 0x11
        /*012e*/ 	.short	(.L_51 - .L_50)
	.align		4
.L_50:
        /*0130*/ 	.word	index@(_ZN10layer_norm31ln_parallel_residual_bwd_kernelINS_13Kernel_traitsI6__halfffffjLj1024ELj1ELj4ELj1ELj16ENS_18Kernel_traits_baseILj1024ES2_ffffjLj128EEEEELb1ELb1ELb1EEEvNS_9BwdParamsE)
        /*0134*/ 	.word	0x00000000


	//----- nvinfo : EIATTR_REGCOUNT
	.align		4
.L_51:
        /*0138*/ 	.byte	0x04, 0x2f
        /*013a*/ 	.short	(.L_53 - .L_52)
	.align		4
.L_52:
        /*013c*/ 	.word	index@(_ZN10layer_norm40ln_parallel_residual_bwd_finalize_kernelINS_22Kernel_traits_finalizeILj1024E6__halfffffjLb0ELj1024ELj4ENS_18Kernel_traits_baseILj1024ES2_ffffjLj1024EEEEELb1EEEvNS_9BwdParamsE)
        /*0140*/ 	.word	0x00000020


	//----- nvinfo : EIATTR_FRAME_SIZE
	.align		4
.L_53:
        /*0144*/ 	.byte	0x04, 0x11
        /*0146*/ 	.short	(.L_55 - .L_54)
	.align		4
.L_54:
        /*0148*/ 	.word	index@(_ZN10layer_norm40ln_parallel_residual_bwd_finalize_kernelINS_22Kernel_traits_finalizeILj1024E6__halfffffjLb0ELj1024ELj4ENS_18Kernel_traits_baseILj1024ES2_ffffjLj1024EEEEELb1EEEvNS_9BwdParamsE)
        /*014c*/ 	.word	0x00000000


	//----- nvinfo : EIATTR_REGCOUNT
	.align		4
.L_55:
        /*0150*/ 	.byte	0x04, 0x2f
        /*0152*/ 	.short	(.L_57 - .L_56)
	.align		4
.L_56:
        /*0154*/ 	.word	index@(_ZN10layer_norm22ln_bwd_finalize_kernelINS_22Kernel_traits_finalizeILj1024E6__halfffffjLb0ELj1024ELj4ENS_18Kernel_traits_baseILj1024ES2_ffffjLj1024EEEEELb0ELb1EEEvNS_9BwdParamsE)
        /*0158*/ 	.word	0x00000020


	//----- nvinfo : EIATTR_FRAME_SIZE
	.align		4
.L_57:
        /*015c*/ 	.byte	0x04, 0x11
        /*015e*/ 	.short	(.L_59 - .L_58)
	.align		4
.L_58:
        /*0160*/ 	.word	index@(_ZN10layer_norm22ln_bwd_finalize_kernelINS_22Kernel_traits_finalizeILj1024E6__halfffffjLb0ELj1024ELj4ENS_18Kernel_traits_baseILj1024ES2_ffffjLj1024EEEEELb0ELb1EEEvNS_9BwdParamsE)
        /*0164*/ 	.word	0x00000000


	//----- nvinfo : EIATTR_REGCOUNT
	.align		4
.L_59:
        /*0168*/ 	.byte	0x04, 0x2f
        /*016a*/ 	.short	(.L_61 - .L_60)
	.align		4
.L_60:
        /*016c*/ 	.word	index@(_ZN10layer_norm31ln_parallel_residual_bwd_kernelINS_13Kernel_traitsI6__halfffffjLj1024ELj1ELj4ELj1ELj16ENS_18Kernel_traits_baseILj1024ES2_ffffjLj128EEEEELb1ELb1ELb0EEEvNS_9BwdParamsE)
        /*0170*/ 	.word	0x000000e8


	//----- nvinfo : EIATTR_FRAME_SIZE
	.align		4
.L_61:
        /*0174*/ 	.byte	0x04, 0x11
        /*0176*/ 	.short	(.L_63 - .L_62)
	.align		4
.L_62:
        /*0178*/ 	.word	index@(_ZN10layer_norm31ln_parallel_residual_bwd_kernelINS_13Kernel_traitsI6__halfffffjLj1024ELj1ELj4ELj1ELj16ENS_18Kernel_traits_baseILj1024ES2_ffffjLj128EEEEELb1ELb1ELb0EEEvNS_9BwdParamsE)
        /*017c*/ 	.word	0x00000000


	//----- nvinfo : EIATTR_REGCOUNT
	.align		4
.L_63:
        /*0180*/ 	.byte	0x04, 0x2f
        /*0182*/ 	.short	(.L_65 - .L_64)
	.align		4
.L_64:
        /*0184*/ 	.word	index@(_ZN10layer_norm40ln_parallel_residual_bwd_finalize_kernelINS_22Kernel_traits_finalizeILj1024E6__halfffffjLb0ELj1024ELj4ENS_18Kernel_traits_baseILj1024ES2_ffffjLj1024EEEEELb0EEEvNS_9BwdParamsE)
        /*0188*/ 	.word	0x00000020


	//----- nvinfo : EIATTR_FRAME_SIZE
	.align		4
.L_65:
        /*018c*/ 	.byte	0x04, 0x11
        /*018e*/ 	.short	(.L_67 - .L_66)
	.align		4
.L_66:
        /*0190*/ 	.word	index@(_ZN10layer_norm40ln_parallel_residual_bwd_finalize_kernelINS_22Kernel_traits_finalizeILj1024E6__halfffffjLb0ELj1024ELj4ENS_18Kernel_traits_baseILj1024ES2_ffffjLj1024EEEEELb0EEEvNS_9BwdParamsE)
        /*0194*/ 	.word	0x00000000


	//----- nvinfo : EIATTR_REGCOUNT
	.align		4
.L_67:
        /*0198*/ 	.byte	0x04, 0x2f
        /*019a*/ 	.short	(.L_69 - .L_68)
	.align		4
.L_68:
        /*019c*/ 	.word	index@(_ZN10layer_norm22ln_bwd_finalize_kernelINS_22Kernel_traits_finalizeILj1024E6__halfffffjLb0ELj1024ELj4ENS_18Kernel_traits_baseILj1024ES2_ffffjLj1024EEEEELb0ELb0EEEvNS_9BwdParamsE)
        /*01a0*/ 	.word	0x0000003f


	//----- nvinfo : EIATTR_FRAME_SIZE
	.align		4
.L_69:
        /*01a4*/ 	.byte	0x04, 0x11
        /*01a6*/ 	.short	(.L_71 - .L_70)
	.align		4
.L_70:
        /*01a8*/ 	.word	index@(_ZN10layer_norm22ln_bwd_finalize_kernelINS_22Kernel_traits_finalizeILj1024E6__halfffffjLb0ELj1024ELj4ENS_18Kernel_traits_baseILj1024ES2_ffffjLj1024EEEEELb0ELb0EEEvNS_9BwdParamsE)
        /*01ac*/ 	.word	0x00000000


	//----- nvinfo : EIATTR_REGCOUNT
	.align		4
.L_71:
        /*01b0*/ 	.byte	0x04, 0x2f
        /*01b2*/ 	.short	(.L_73 - .L_72)
	.align		4
.L_72:
        /*01b4*/ 	.word	index@(_ZN10layer_norm31ln_parallel_residual_bwd_kernelINS_13Kernel_traitsI6__halfffffjLj1024ELj1ELj4ELj1ELj16ENS_18Kernel_traits_baseILj1024ES2_ffffjLj128EEEEELb1ELb0ELb1EEEvNS_9BwdParamsE)
        /*01b8*/ 	.word	0x000000ff


	//----- nvinfo : EIATTR_FRAME_SIZE
	.align		4
.L_73:
        /*01bc*/ 	.byte	0x04, 0x11
        /*01be*/ 	.short	(.L_75 - .L_74)
	.align		4
.L_74:
        /*01c0*/ 	.word	index@(_ZN10layer_norm31ln_parallel_residual_bwd_kernelINS_13Kernel_traitsI6__halfffffjLj1024ELj1ELj4ELj1ELj16ENS_18Kernel_traits_baseILj1024ES2_ffffjLj128EEEEELb1ELb0ELb1EEEvNS_9BwdParamsE)
        /*01c4*/ 	.word	0x00000150


	//----- nvinfo : EIATTR_REGCOUNT
	.align		4
.L_75:
        /*01c8*/ 	.byte	0x04, 0x2f
        /*01ca*/ 	.short	(.L_77 - .L_76)
	.align		4
.L_76:
        /*01cc*/ 	.word	index@(_ZN10layer_norm31ln_parallel_residual_bwd_kernelINS_13Kernel_traitsI6__halfffffjLj1024ELj1ELj4ELj1ELj16ENS_18Kernel_traits_baseILj1024ES2_ffffjLj128EEEEELb1ELb0ELb0EEEvNS_9BwdParamsE)
        /*01d0*/ 	.word	0x000000ff


	//----- nvinfo : EIATTR_FRAME_SIZE
	.align		4
.L_77:
        /*01d4*/ 	.byte	0x04, 0x11
        /*01d6*/ 	.short	(.L_79 - .L_78)
	.align		4
.L_78:
        /*01d8*/ 	.word	index@(_ZN10layer_norm31ln_parallel_residual_bwd_kernelINS_13Kernel_traitsI6__halfffffjLj1024ELj1ELj4ELj1ELj16ENS_18Kernel_traits_baseILj1024ES2_ffffjLj128EEEEELb1ELb0ELb0EEEvNS_9BwdParamsE)
        /*01dc*/ 	.word	0x000000c8


	//----- nvinfo : EIATTR_REGCOUNT
	.align		4
.L_79:
        /*01e0*/ 	.byte	0x04, 0x2f
        /*01e2*/ 	.short	(.L_81 - .L_80)
	.align		4
.L_80:
        /*01e4*/ 	.word	index@(_ZN10layer_norm31ln_parallel_residual_bwd_kernelINS_13Kernel_traitsI6__halfffffjLj1024ELj1ELj4ELj1ELj16ENS_18Kernel_traits_baseILj1024ES2_ffffjLj128EEEEELb0ELb1ELb1EEEvNS_9BwdParamsE)
        /*01e8*/ 	.word	0x000000ff


	//----- nvinfo : EIATTR_FRAME_SIZE
	.align		4
.L_81:
        /*01ec*/ 	.byte	0x04, 0x11
        /*01ee*/ 	.short	(.L_83 - .L_82)
	.align		4
.L_82:
        /*01f0*/ 	.word	index@(_ZN10layer_norm31ln_parallel_residual_bwd_kernelINS_13Kernel_traitsI6__halfffffjLj1024ELj1ELj4ELj1ELj16ENS_18Kernel_traits_baseILj1024ES2_ffffjLj128EEEEELb0ELb1ELb1EEEvNS_9BwdParamsE)
        /*01f4*/ 	.word	0x00000028


	//----- nvinfo : EIATTR_REGCOUNT
	.align		4
.L_83:
        /*01f8*/ 	.byte	0x04, 0x2f
        /*01fa*/ 	.short	(.L_85 - .L_84)
	.align		4
.L_84:
        /*01fc*/ 	.word	index@(_ZN10layer_norm31ln_parallel_residual_bwd_kernelINS_13Kernel_traitsI6__halfffffjLj1024ELj1ELj4ELj1ELj16ENS_18Kernel_traits_baseILj1024ES2_ffffjLj128EEEEELb0ELb1ELb0EEEvNS_9BwdParamsE)
        /*0200*/ 	.word	0x000000d5


	//----- nvinfo : EIATTR_FRAME_SIZE
	.align		4
.L_85:
        /*0204*/ 	.byte	0x04, 0x11
        /*0206*/ 	.short	(.L_87 - .L_86)
	.align		4
.L_86:
        /*0208*/ 	.word	index@(_ZN10layer_norm31ln_parallel_residual_bwd_kernelINS_13Kernel_traitsI6__halfffffjLj1024ELj1ELj4ELj1ELj16ENS_18Kernel_traits_baseILj1024ES2_ffffjLj128EEEEELb0ELb1ELb0EEEvNS_9BwdParamsE)
        /*020c*/ 	.word	0x00000000


	//----- nvinfo : EIATTR_REGCOUNT
	.align		4
.L_87:
        /*0210*/ 	.byte	0x04, 0x2f
        /*0212*/ 	.short	(.L_89 - .L_88)
	.align		4
.L_88:
        /*0214*/ 	.word	index@(_ZN10layer_norm31ln_parallel_residual_bwd_kernelINS_13Kernel_traitsI6__halfffffjLj1024ELj1ELj4ELj1ELj16ENS_18Kernel_traits_baseILj1024ES2_ffffjLj128EEEEELb0ELb0ELb1EEEvNS_9BwdParamsE)
        /*0218*/ 	.word	0x000000ff


	//----- nvinfo : EIATTR_FRAME_SIZE
	.align		4
.L_89:
        /*021c*/ 	.byte	0x04, 0x11
        /*021e*/ 	.short	(.L_91 - .L_90)
	.align		4
.L_90:
        /*0220*/ 	.word	index@(_ZN10layer_norm31ln_parallel_residual_bwd_kernelINS_13Kernel_traitsI6__halfffffjLj1024ELj1ELj4ELj1ELj16ENS_18Kernel_traits_baseILj1024ES2_ffffjLj128EEEEELb0ELb0ELb1EEEvNS_9BwdParamsE)
        /*0224*/ 	.word	0x00000138


	//----- nvinfo : EIATTR_REGCOUNT
	.align		4
.L_91:
        /*0228*/ 	.byte	0x04, 0x2f
        /*022a*/ 	.short	(.L_93 - .L_92)
	.align		4
.L_92:
        /*022c*/ 	.word	index@(_ZN10layer_norm31ln_parallel_residual_bwd_kernelINS_13Kernel_traitsI6__halfffffjLj1024ELj1ELj4ELj1ELj16ENS_18Kernel_traits_baseILj1024ES2_ffffjLj128EEEEELb0ELb0ELb0EEEvNS_9BwdParamsE)
        /*0230*/ 	.word	0x000000ff


	//----- nvinfo : EIATTR_FRAME_SIZE
	.align		4
.L_93:
        /*0234*/ 	.byte	0x04, 0x11
        /*0236*/ 	.short	(.L_95 - .L_94)
	.align		4
.L_94:
        /*0238*/ 	.word	index@(_ZN10layer_norm31ln_parallel_residual_bwd_kernelINS_13Kernel_traitsI6__halfffffjLj1024ELj1ELj4ELj1ELj16ENS_18Kernel_traits_baseILj1024ES2_ffffjLj128EEEEELb0ELb0ELb0EEEvNS_9BwdParamsE)
        /*023c*/ 	.word	0x00000090


	//----- nvinfo : EIATTR_REGCOUNT
	.align		4
.L_95:
        /*0240*/ 	.byte	0x04, 0x2f
        /*0242*/ 	.short	(.L_97 - .L_96)
	.align		4
.L_96:
        /*0244*/ 	.word	index@(_ZN10layer_norm31ln_parallel_residual_bwd_kernelINS_13Kernel_traitsIf6__halffS2_fjLj1024ELj1ELj4ELj1ELj16ENS_18Kernel_traits_baseILj1024EfS2_fS2_fjLj128EEEEELb1ELb1ELb1EEEvNS_9BwdParamsE)
        /*0248*/ 	.word	0x000000fe


	//----- nvinfo : EIATTR_FRAME_SIZE
	.align		4
.L_97:
        /*024c*/ 	.byte	0x04, 0x11
        /*024e*/ 	.short	(.L_99 - .L_98)
	.align		4
.L_98:
        /*0250*/ 	.word	index@(_ZN10layer_norm31ln_parallel_residual_bwd_kernelINS_13Kernel_traitsIf6__halffS2_fjLj1024ELj1ELj4ELj1ELj16ENS_18Kernel_traits_baseILj1024EfS2_fS2_fjLj128EEEEELb1ELb1ELb1EEEvNS_9BwdParamsE)
        /*0254*/ 	.word	0x00000000


	//----- nvinfo : EIATTR_REGCOUNT
	.align		4
.L_99:
        /*0258*/ 	.byte	0x04, 0x2f
        /*025a*/ 	.short	(.L_101 - .L_100)
	.align		4
.L_100:
        /*025c*/ 	.word	index@(_ZN10layer_norm40ln_parallel_residual_bwd_finalize_kernelINS_22Kernel_traits_finalizeILj1024Ef6__halffS2_fjLb0ELj1024ELj4ENS_18Kernel_traits_baseILj1024EfS2_fS2_fjLj1024EEEEELb1EEEvNS_9BwdParamsE)
        /*0260*/ 	.word	0x00000020


	//----- nvinfo : EIATTR_FRAME_SIZE
	.align		4
.L_101:
        /*0264*/ 	.byte	0x04, 0x11
        /*0266*/ 	.short	(.L_103 - .L_102)
	.align		4
.L_102:
        /*0268*/ 	.word	index@(_ZN10layer_norm40ln_parallel_residual_bwd_finalize_kernelINS_22Kernel_traits_finalizeILj1024Ef6__halffS2_fjLb0ELj1024ELj4ENS_18Kernel_traits_baseILj1024EfS2_fS2_fjLj1024EEEEELb1EEEvNS_9BwdParamsE)
        /*026c*/ 	.word	0x00000000


	//----- nvinfo : EIATTR_REGCOUNT
	.align		4
.L_103:
        /*0270*/ 	.byte	0x04, 0x2f
        /*0272*/ 	.short	(.L_105 - .L_104)
	.align		4
.L_104:
        /*0274*/ 	.word	index@(_ZN10layer_norm22ln_bwd_finalize_kernelINS_22Kernel_traits_finalizeILj1024Ef6__halffS2_fjLb0ELj1024ELj4ENS_18Kernel_traits_baseILj1024EfS2_fS2_fjLj1024EEEEELb0ELb1EEEvNS_9BwdParamsE)
        /*0278*/ 	.word	0x00000020


	//----- nvinfo : EIATTR_FRAME_SIZE
	.align		4
.L_105:
        /*027c*/ 	.byte	0x04, 0x11
        /*027e*/ 	.short	(.L_107 - .L_106)
	.align		4
.L_106:
        /*0280*/ 	.word	index@(_ZN10layer_norm22ln_bwd_finalize_kernelINS_22Kernel_traits_finalizeILj1024Ef6__halffS2_fjLb0ELj1024ELj4ENS_18Kernel_traits_baseILj1024EfS2_fS2_fjLj1024EEEEELb0ELb1EEEvNS_9BwdParamsE)
        /*0284*/ 	.word	0x00000000


	//----- nvinfo : EIATTR_REGCOUNT
	.align		4
.L_107:
        /*0288*/ 	.byte	0x04, 0x2f
        /*028a*/ 	.short	(.L_109 - .L_108)
	.align		4
.L_108:
        /*028c*/ 	.word	index@(_ZN10layer_norm31ln_parallel_residual_bwd_kernelINS_13Kernel_traitsIf6__halffS2_fjLj1024ELj1ELj4ELj1ELj16ENS_18Kernel_traits_baseILj1024EfS2_fS2_fjLj128EEEEELb1ELb1ELb0EEEvNS_9BwdParamsE)
        /*0290*/ 	.word	0x000000f6


	//----- nvinfo : EIATTR_FRAME_SIZE
	.align		4
.L_109:
        /*0294*/ 	.byte	0x04, 0x11
        /*0296*/ 	.short	(.L_111 - .L_110)
	.align		4
.L_110:
        /*0298*/ 	.word	index@(_ZN10layer_norm31ln_parallel_residual_bwd_kernelINS_13Kernel_traitsIf6__halffS2_fjLj1024ELj1ELj4ELj1ELj16ENS_18Kernel_traits_baseILj1024EfS2_fS2_fjLj128EEEEELb1ELb1ELb0EEEvNS_9BwdParamsE)
        /*029c*/ 	.word	0x00000000


	//----- nvinfo : EIATTR_REGCOUNT
	.align		4
.L_111:
        /*02a0*/ 	.byte	0x04, 0x2f
        /*02a2*/ 	.short	(.L_113 - .L_112)
	.align		4
.L_112:
        /*02a4*/ 	.word	index@(_ZN10layer_norm40ln_parallel_residual_bwd_finalize_kernelINS_22Kernel_traits_finalizeILj1024Ef6__halffS2_fjLb0ELj1024ELj4ENS_18Kernel_traits_baseILj1024EfS2_fS2_fjLj1024EEEEELb0EEEvNS_9BwdParamsE)
        /*02a8*/ 	.word	0x00000020


	//----- nvinfo : EIATTR_FRAME_SIZE
	.align		4
.L_113:
        /*02ac*/ 	.byte	0x04, 0x11
        /*02ae*/ 	.short	(.L_115 - .L_114)
	.align		4
.L_114:
        /*02b0*/ 	.word	index@(_ZN10layer_norm40ln_parallel_residual_bwd_finalize_kernelINS_22Kernel_traits_finalizeILj1024Ef6__halffS2_fjLb0ELj1024ELj4ENS_18Kernel_traits_baseILj1024EfS2_fS2_fjLj1024EEEEELb0EEEvNS_9BwdParamsE)
        /*02b4*/ 	.word	0x00000000


	//----- nvinfo : EIATTR_REGCOUNT
	.align		4
.L_115:
        /*02b8*/ 	.byte	0x04, 0x2f
        /*02ba*/ 	.short	(.L_117 - .L_116)
	.align		4
.L_116:
        /*02bc*/ 	.word	index@(_ZN10layer_norm22ln_bwd_finalize_kernelINS_22Kernel_traits_finalizeILj1024Ef6__halffS2_fjLb0ELj1024ELj4ENS_18Kernel_traits_baseILj1024EfS2_fS2_fjLj1024EEEEELb0ELb0EEEvNS_9BwdParamsE)
        /*02c0*/ 	.word	0x0000003f


	//----- nvinfo : EIATTR_FRAME_SIZE
	.align		4
.L_117:
        /*02c4*/ 	.byte	0x04, 0x11
        /*02c6*/ 	.short	(.L_119 - .L_118)
	.align		4
.L_118:
        /*02c8*/ 	.word	index@(_ZN10layer_norm22ln_bwd_finalize_kernelINS_22Kernel_traits_finalizeILj1024Ef6__halffS2_fjLb0ELj1024ELj4ENS_18Kernel_traits_baseILj1024EfS2_fS2_fjLj1024EEEEELb0ELb0EEEvNS_9BwdParamsE)
        /*02cc*/ 	.word	0x00000000


	//----- nvinfo : EIATTR_REGCOUNT
	.align		4
.L_119:
        /*02d0*/ 	.byte	0x04, 0x2f
        /*02d2*/ 	.short	(.L_121 - .L_120)
	.align		4
.L_120:
        /*02d4*/ 	.word	index@(_ZN10layer_norm31ln_parallel_residual_bwd_kernelINS_13Kernel_traitsIf6__halffS2_fjLj1024ELj1ELj4ELj1ELj16ENS_18Kernel_traits_baseILj1024EfS2_fS2_fjLj128EEEEELb1ELb0ELb1EEEvNS_9BwdParamsE)
        /*02d8*/ 	.word	0x000000ff


	//----- nvinfo : EIATTR_FRAME_SIZE
	.align		4
.L_121:
        /*02dc*/ 	.byte	0x04, 0x11
        /*02de*/ 	.short	(.L_123 - .L_122)
	.align		4
.L_122:
        /*02e0*/ 	.word	index@(_ZN10layer_norm31ln_parallel_residual_bwd_kernelINS_13Kernel_traitsIf6__halffS2_fjLj1024ELj1ELj4ELj1ELj16ENS_18Kernel_traits_baseILj1024EfS2_fS2_fjLj128EEEEELb1ELb0ELb1EEEvNS_9BwdParamsE)
        /*02e4*/ 	.word	0x00000150


	//----- nvinfo : EIATTR_REGCOUNT
	.align		4
.L_123:
        /*02e8*/ 	.byte	0x04, 0x2f
        /*02ea*/ 	.short	(.L_125 - .L_124)
	.align		4
.L_124:
        /*02ec*/ 	.word	index@(_ZN10layer_norm31ln_parallel_residual_bwd_kernelINS_13Kernel_traitsIf6__halffS2_fjLj1024ELj1ELj4ELj1ELj16ENS_18Kernel_traits_baseILj1024EfS2_fS2_fjLj128EEEEELb1ELb0ELb0EEEvNS_9BwdParamsE)
        /*02f0*/ 	.word	0x000000ff


	//----- nvinfo : EIATTR_FRAME_SIZE
	.align		4
.L_125:
        /*02f4*/ 	.byte	0x04, 0x11
        /*02f6*/ 	.short	(.L_127 - .L_126)
	.align		4
.L_126:
        /*02f8*/ 	.word	index@(_ZN10layer_norm31ln_parallel_residual_bwd_kernelINS_13Kernel_traitsIf6__halffS2_fjLj1024ELj1ELj4ELj1ELj16ENS_18Kernel_traits_baseILj1024EfS2_fS2_fjLj128EEEEELb1ELb0ELb0EEEvNS_9BwdParamsE)
        /*02fc*/ 	.word	0x00000168


	//----- nvinfo : EIATTR_REGCOUNT
	.align		4
.L_127:
        /*0300*/ 	.byte	0x04, 0x2f
        /*0302*/ 	.short	(.L_129 - .L_128)
	.align		4
.L_128:
        /*0304*/ 	.word	index@(_ZN10layer_norm31ln_parallel_residual_bwd_kernelINS_13Kernel_traitsIf6__halffS2_fjLj1024ELj1ELj4ELj1ELj16ENS_18Kernel_traits_baseILj1024EfS2_fS2_fjLj128EEEEELb0ELb1ELb1EEEvNS_9BwdParamsE)
        /*0308*/ 	.word	0x000000ef


	//----- nvinfo : EIATTR_FRAME_SIZE
	.align		4
.L_129:
        /*030c*/ 	.byte	0x04, 0x11
        /*030e*/ 	.short	(.L_131 - .L_130)
	.align		4
.L_130:
        /*0310*/ 	.word	index@(_ZN10layer_norm31ln_parallel_residual_bwd_kernelINS_13Kernel_traitsIf6__halffS2_fjLj1024ELj1ELj4ELj1ELj16ENS_18Kernel_traits_baseILj1024EfS2_fS2_fjLj128EEEEELb0ELb1ELb1EEEvNS_9BwdParamsE)
        /*0314*/ 	.word	0x00000000


	//----- nvinfo : EIATTR_REGCOUNT
	.align		4
.L_131:
        /*0318*/ 	.byte	0x04, 0x2f
        /*031a*/ 	.short	(.L_133 - .L_132)
	.align		4
.L_132:
        /*031c*/ 	.word	index@(_ZN10layer_norm31ln_parallel_residual_bwd_kernelINS_13Kernel_traitsIf6__halffS2_fjLj1024ELj1ELj4ELj1ELj16ENS_18Kernel_traits_baseILj1024EfS2_fS2_fjLj128EEEEELb0ELb1ELb0EEEvNS_9BwdParamsE)
        /*0320*/ 	.word	0x000000e6


	//----- nvinfo : EIATTR_FRAME_SIZE
	.align		4
.L_133:
        /*0324*/ 	.byte	0x04, 0x11
        /*0326*/ 	.short	(.L_135 - .L_134)
	.align		4
.L_134:
        /*0328*/ 	.word	index@(_ZN10layer_norm31ln_parallel_residual_bwd_kernelINS_13Kernel_traitsIf6__halffS2_fjLj1024ELj1ELj4ELj1ELj16ENS_18Kernel_traits_baseILj1024EfS2_fS2_fjLj128EEEEELb0ELb1ELb0EEEvNS_9BwdParamsE)
        /*032c*/ 	.word	0x00000000


	//----- nvinfo : EIATTR_REGCOUNT
	.align		4
.L_135:
        /*0330*/ 	.byte	0x04, 0x2f
        /*0332*/ 	.short	(.L_137 - .L_136)
	.align		4
.L_136:
        /*0334*/ 	.word	index@(_ZN10layer_norm31ln_parallel_residual_bwd_kernelINS_13Kernel_traitsIf6__halffS2_fjLj1024ELj1ELj4ELj1ELj16ENS_18Kernel_traits_baseILj1024EfS2_fS2_fjLj128EEEEELb0ELb0ELb1EEEvNS_9BwdParamsE)
        /*0338*/ 	.word	0x000000ff


	//----- nvinfo : EIATTR_FRAME_SIZE
	.align		4
.L_137:
        /*033c*/ 	.byte	0x04, 0x11
        /*033e*/ 	.short	(.L_139 - .L_138)
	.align		4
.L_138:
        /*0340*/ 	.word	index@(_ZN10layer_norm31ln_parallel_residual_bwd_kernelINS_13Kernel_traitsIf6__halffS2_fjLj1024ELj1ELj4ELj1ELj16ENS_18Kernel_traits_baseILj1024EfS2_fS2_fjLj128EEEEELb0ELb0ELb1EEEvNS_9BwdParamsE)
        /*0344*/ 	.word	0x00000108


	//----- nvinfo : EIATTR_REGCOUNT
	.align		4
.L_139:
        /*0348*/ 	.byte	0x04, 0x2f
        /*034a*/ 	.short	(.L_141 - .L_140)
	.align		4
.L_140:
        /*034c*/ 	.word	index@(_ZN10layer_norm31ln_parallel_residual_bwd_kernelINS_13Kernel_traitsIf6__halffS2_fjLj1024ELj1ELj4ELj1ELj16ENS_18Kernel_traits_baseILj1024EfS2_fS2_fjLj128EEEEELb0ELb0ELb0EEEvNS_9BwdParamsE)
        /*0350*/ 	.word	0x000000ff


	//----- nvinfo : EIATTR_FRAME_SIZE
	.align		4
.L_141:
        /*0354*/ 	.byte	0x04, 0x11
        /*0356*/ 	.short	(.L_143 - .L_142)
	.align		4
.L_142:
        /*0358*/ 	.word	index@(_ZN10layer_norm31ln_parallel_residual_bwd_kernelINS_13Kernel_traitsIf6__halffS2_fjLj1024ELj1ELj4ELj1ELj16ENS_18Kernel_traits_baseILj1024EfS2_fS2_fjLj128EEEEELb0ELb0ELb0EEEvNS_9BwdParamsE)
        /*035c*/ 	.word	0x00000128


	//----- nvinfo : EIATTR_REGCOUNT
	.align		4
.L_143:
        /*0360*/ 	.byte	0x04, 0x2f
        /*0362*/ 	.short	(.L_145 - .L_144)
	.align		4
.L_144:
        /*0364*/ 	.word	index@(_ZN10layer_norm31ln_parallel_residual_bwd_kernelINS_13Kernel_traitsI6__halfS2_fS2_fjLj1024ELj1ELj4ELj1ELj16ENS_18Kernel_traits_baseILj1024ES2_S2_fS2_fjLj128EEEEELb1ELb1ELb1EEEvNS_9BwdParamsE)
        /*0368*/ 	.word	0x000000fe


	//----- nvinfo : EIATTR_FRAME_SIZE
	.align		4
.L_145:
        /*036c*/ 	.byte	0x04, 0x11
        /*036e*/ 	.short	(.L_147 - .L_146)
	.align		4
.L_146:
        /*0370*/ 	.word	index@(_ZN10layer_norm31ln_parallel_residual_bwd_kernelINS_13Kernel_traitsI6__halfS2_fS2_fjLj1024ELj1ELj4ELj1ELj16ENS_18Kernel_traits_baseILj1024ES2_S2_fS2_fjLj128EEEEELb1ELb1ELb1EEEvNS_9BwdParamsE)
        /*0374*/ 	.word	0x00000000


	//----- nvinfo : EIATTR_REGCOUNT
	.align		4
.L_147:
        /*0378*/ 	.byte	0x04, 0x2f
        /*037a*/ 	.short	(.L_149 - .L_148)
	.align		4
.L_148:
        /*037c*/ 	.word	index@(_ZN10layer_norm40ln_parallel_residual_bwd_finalize_kernelINS_22Kernel_traits_finalizeILj1024E6__halfS2_fS2_fjLb0ELj1024ELj4ENS_18Kernel_traits_baseILj1024ES2_S2_fS2_fjLj1024EEEEELb1EEEvNS_9BwdParamsE)
        /*0380*/ 	.word	0x00000020


	//----- nvinfo : EIATTR_FRAME_SIZE
	.align		4
.L_149:
        /*0384*/ 	.byte	0x04, 0x11
        /*0386*/ 	.short	(.L_151 - .L_150)
	.align		4
.L_150:
        /*0388*/ 	.word	index@(_ZN10layer_norm40ln_parallel_residual_bwd_finalize_kernelINS_22Kernel_traits_finalizeILj1024E6__halfS2_fS2_fjLb0ELj1024ELj4ENS_18Kernel_traits_baseILj1024ES2_S2_fS2_fjLj1024EEEEELb1EEEvNS_9BwdParamsE)
        /*038c*/ 	.word	0x00000000


	//----- nvinfo : EIATTR_REGCOUNT
	.align		4
.L_151:
        /*0390*/ 	.byte	0x04, 0x2f
        /*0392*/ 	.short	(.L_153 - .L_152)
	.align		4
.L_152:
        /*0394*/ 	.word	index@(_ZN10layer_norm22ln_bwd_finalize_kernelINS_22Kernel_traits_finalizeILj1024E6__halfS2_fS2_fjLb0ELj1024ELj4ENS_18Kernel_traits_baseILj1024ES2_S2_fS2_fjLj1024EEEEELb0ELb1EEEvNS_9BwdParamsE)
        /*0398*/ 	.word	0x00000020


	//----- nvinfo : EIATTR_FRAME_SIZE
	.align		4
.L_153:
        /*039c*/ 	.byte	0x04, 0x11
        /*039e*/ 	.short	(.L_155 - .L_154)
	.align		4
.L_154:
        /*03a0*/ 	.word	index@(_ZN10layer_norm22ln_bwd_finalize_kernelINS_22Kernel_traits_finalizeILj1024E6__halfS2_fS2_fjLb0ELj1024ELj4ENS_18Kernel_traits_baseILj1024ES2_S2_fS2_fjLj1024EEEEELb0ELb1EEEvNS_9BwdParamsE)
        /*03a4*/ 	.word	0x00000000


	//----- nvinfo : EIATTR_REGCOUNT
	.align		4
.L_155:
        /*03a8*/ 	.byte	0x04, 0x2f
        /*03aa*/ 	.short	(.L_157 - .L_156)
	.align		4
.L_156:
        /*03ac*/ 	.word	index@(_ZN10layer_norm31ln_parallel_residual_bwd_kernelINS_13Kernel_traitsI6__halfS2_fS2_fjLj1024ELj1ELj4ELj1ELj16ENS_18Kernel_traits_baseILj1024ES2_S2_fS2_fjLj128EEEEELb1ELb1ELb0EEEvNS_9BwdParamsE)
        /*03b0*/ 	.word	0x000000ea


	//----- nvinfo : EIATTR_FRAME_SIZE
	.align		4
.L_157:
        /*03b4*/ 	.byte	0x04, 0x11
        /*03b6*/ 	.short	(.L_159 - .L_158)
	.align		4
.L_158:
        /*03b8*/ 	.word	index@(_ZN10layer_norm31ln_parallel_residual_bwd_kernelINS_13Kernel_traitsI6__halfS2_fS2_fjLj1024ELj1ELj4ELj1ELj16ENS_18Kernel_traits_baseILj1024ES2_S2_fS2_fjLj128EEEEELb1ELb1ELb0EEEvNS_9BwdParamsE)
        /*03bc*/ 	.word	0x00000000


	//----- nvinfo : EIATTR_REGCOUNT
	.align		4
.L_159:
        /*03c0*/ 	.byte	0x04, 0x2f
        /*03c2*/ 	.short	(.L_161 - .L_160)
	.align		4
.L_160:
        /*03c4*/ 	.word	index@(_ZN10layer_norm40ln_parallel_residual_bwd_finalize_kernelINS_22Kernel_traits_finalizeILj1024E6__halfS2_fS2_fjLb0ELj1024ELj4ENS_18Kernel_traits_baseILj1024ES2_S2_fS2_fjLj1024EEEEELb0EEEvNS_9BwdParamsE)
        /*03c8*/ 	.word	0x00000020


	//----- nvinfo : EIATTR_FRAME_SIZE
	.align		4
.L_161:
        /*03cc*/ 	.byte	0x04, 0x11
        /*03ce*/ 	.short	(.L_163 - .L_162)
	.align		4
.L_162:
        /*03d0*/ 	.word	index@(_ZN10layer_norm40ln_parallel_residual_bwd_finalize_kernelINS_22Kernel_traits_finalizeILj1024E6__halfS2_fS2_fjLb0ELj1024ELj4ENS_18Kernel_traits_baseILj1024ES2_S2_fS2_fjLj1024EEEEELb0EEEvNS_9BwdParamsE)
        /*03d4*/ 	.word	0x00000000


	//----- nvinfo : EIATTR_REGCOUNT
	.align		4
.L_163:
        /*03d8*/ 	.byte	0x04, 0x2f
        /*03da*/ 	.short	(.L_165 - .L_164)
	.align		4
.L_164:
        /*03dc*/ 	.word	index@(_ZN10layer_norm22ln_bwd_finalize_kernelINS_22Kernel_traits_finalizeILj1024E6__halfS2_fS2_fjLb0ELj1024ELj4ENS_18Kernel_traits_baseILj1024ES2_S2_fS2_fjLj1024EEEEELb0ELb0EEEvNS_9BwdParamsE)
        /*03e0*/ 	.word	0x0000003f


	//----- nvinfo : EIATTR_FRAME_SIZE
	.align		4
.L_165:
        /*03e4*/ 	.byte	0x04, 0x11
        /*03e6*/ 	.short	(.L_167 - .L_166)
	.align		4
.L_166:
        /*03e8*/ 	.word	index@(_ZN10layer_norm22ln_bwd_finalize_kernelINS_22Kernel_traits_finalizeILj1024E6__halfS2_fS2_fjLb0ELj1024ELj4ENS_18Kernel_traits_baseILj1024ES2_S2_fS2_fjLj1024EEEEELb0ELb0EEEvNS_9BwdParamsE)
        /*03ec*/ 	.word	0x00000000


	//----- nvinfo : EIATTR_REGCOUNT
	.align		4
.L_167:
        /*03f0*/ 	.byte	0x04, 0x2f
        /*03f2*/ 	.short	(.L_169 - .L_168)
	.align		4
.L_168:
        /*03f4*/ 	.word	index@(_ZN10layer_norm31ln_parallel_residual_bwd_kernelINS_13Kernel_traitsI6__halfS2_fS2_fjLj1024ELj1ELj4ELj1ELj16ENS_18Kernel_traits_baseILj1024ES2_S2_fS2_fjLj128EEEEELb1ELb0ELb1EEEvNS_9BwdParamsE)
        /*03f8*/ 	.word	0x000000ff


	//----- nvinfo : EIATTR_FRAME_SIZE
	.align		4
.L_169:
        /*03fc*/ 	.byte	0x04, 0x11
        /*03fe*/ 	.short	(.L_171 - .L_170)
	.align		4
.L_170:
        /*0400*/ 	.word	index@(_ZN10layer_norm31ln_parallel_residual_bwd_kernelINS_13Kernel_traitsI6__halfS2_fS2_fjLj1024ELj1ELj4ELj1ELj16ENS_18Kernel_traits_baseILj1024ES2_S2_fS2_fjLj128EEEEELb1ELb0ELb1EEEvNS_9BwdParamsE)
        /*0404*/ 	.word	0x00000150


	//----- nvinfo : EIATTR_REGCOUNT
	.align		4
.L_171:
        /*0408*/ 	.byte	0x04, 0x2f
        /*040a*/ 	.short	(.L_173 - .L_172)
	.align		4
.L_172:
        /*040c*/ 	.word	index@(_ZN10layer_norm31ln_parallel_residual_bwd_kernelINS_13Kernel_traitsI6__halfS2_fS2_fjLj1024ELj1ELj4ELj1ELj16ENS_18Kernel_traits_baseILj1024ES2_S2_fS2_fjLj128EEEEELb1ELb0ELb0EEEvNS_9BwdParamsE)
        /*0410*/ 	.word	0x000000ff


	//----- nvinfo : EIATTR_FRAME_SIZE
	.align		4
.L_173:
        /*0414*/ 	.byte	0x04, 0x11
        /*0416*/ 	.short	(.L_175 - .L_174)
	.align		4
.L_174:
        /*0418*/ 	.word	index@(_ZN10layer_norm31ln_parallel_residual_bwd_kernelINS_13Kernel_traitsI6__halfS2_fS2_fjLj1024ELj1ELj4ELj1ELj16ENS_18Kernel_traits_baseILj1024ES2_S2_fS2_fjLj128EEEEELb1ELb0ELb0EEEvNS_9BwdParamsE)
        /*041c*/ 	.word	0x000000e8


	//----- nvinfo : EIATTR_REGCOUNT
	.align		4
.L_175:
        /*0420*/ 	.byte	0x04, 0x2f
        /*0422*/ 	.short	(.L_177 - .L_176)
	.align		4
.L_176:
        /*0424*/ 	.word	index@(_ZN10layer_norm31ln_parallel_residual_bwd_kernelINS_13Kernel_traitsI6__halfS2_fS2_fjLj1024ELj1ELj4ELj1ELj16ENS_18Kernel_traits_baseILj1024ES2_S2_fS2_fjLj128EEEEELb0ELb1ELb1EEEvNS_9BwdParamsE)
        /*0428*/ 	.word	0x000000ef


	//----- nvinfo : EIATTR_FRAME_SIZE
	.align		4
.L_177:
        /*042c*/ 	.byte	0x04, 0x11
        /*042e*/ 	.short	(.L_179 - .L_178)
	.align		4
.L_178:
        /*0430*/ 	.word	index@(_ZN10layer_norm31ln_parallel_residual_bwd_kernelINS_13Kernel_traitsI6__halfS2_fS2_fjLj1024ELj1ELj4ELj1ELj16ENS_18Kernel_traits_baseILj1024ES2_S2_fS2_fjLj128EEEEELb0ELb1ELb1EEEvNS_9BwdParamsE)
        /*0434*/ 	.word	0x00000000


	//----- nvinfo : EIATTR_REGCOUNT
	.align		4
.L_179:
        /*0438*/ 	.byte	0x04, 0x2f
        /*043a*/ 	.short	(.L_181 - .L_180)
	.align		4
.L_180:
        /*043c*/ 	.word	index@(_ZN10layer_norm31ln_parallel_residual_bwd_kernelINS_13Kernel_traitsI6__halfS2_fS2_fjLj1024ELj1ELj4ELj1ELj16ENS_18Kernel_traits_baseILj1024ES2_S2_fS2_fjLj128EEEEELb0ELb1ELb0EEEvNS_9BwdParamsE)
        /*0440*/ 	.word	0x000000d6


	//----- nvinfo : EIATTR_FRAME_SIZE
	.align		4
.L_181:
        /*0444*/ 	.byte	0x04, 0x11
        /*0446*/ 	.short	(.L_183 - .L_182)
	.align		4
.L_182:
        /*0448*/ 	.word	index@(_ZN10layer_norm31ln_parallel_residual_bwd_kernelINS_13Kernel_traitsI6__halfS2_fS2_fjLj1024ELj1ELj4ELj1ELj16ENS_18Kernel_traits_baseILj1024ES2_S2_fS2_fjLj128EEEEELb0ELb1ELb0EEEvNS_9BwdParamsE)
        /*044c*/ 	.word	0x00000000


	//----- nvinfo : EIATTR_REGCOUNT
	.align		4
.L_183:
        /*0450*/ 	.byte	0x04, 0x2f
        /*0452*/ 	.short	(.L_185 - .L_184)
	.align		4
.L_184:
        /*0454*/ 	.word	index@(_ZN10layer_norm31ln_parallel_residual_bwd_kernelINS_13Kernel_traitsI6__halfS2_fS2_fjLj1024ELj1ELj4ELj1ELj16ENS_18Kernel_traits_baseILj1024ES2_S2_fS2_fjLj128EEEEELb0ELb0ELb1EEEvNS_9BwdParamsE)
        /*0458*/ 	.word	0x000000ff


	//----- nvinfo : EIATTR_FRAME_SIZE
	.align		4
.L_185:
        /*045c*/ 	.byte	0x04, 0x11
        /*045e*/ 	.short	(.L_187 - .L_186)
	.align		4
.L_186:
        /*0460*/ 	.word	index@(_ZN10layer_norm31ln_parallel_residual_bwd_kernelINS_13Kernel_traitsI6__halfS2_fS2_fjLj1024ELj1ELj4ELj1ELj16ENS_18Kernel_traits_baseILj1024ES2_S2_fS2_fjLj128EEEEELb0ELb0ELb1EEEvNS_9BwdParamsE)
        /*0464*/ 	.word	0x00000100


	//----- nvinfo : EIATTR_REGCOUNT
	.align		4
.L_187:
        /*0468*/ 	.byte	0x04, 0x2f
        /*046a*/ 	.short	(.L_189 - .L_188)
	.align		4
.L_188:
        /*046c*/ 	.word	index@(_ZN10layer_norm31ln_parallel_residual_bwd_kernelINS_13Kernel_traitsI6__halfS2_fS2_fjLj1024ELj1ELj4ELj1ELj16ENS_18Kernel_traits_baseILj1024ES2_S2_fS2_fjLj128EEEEELb0ELb0ELb0EEEvNS_9BwdParamsE)
        /*0470*/ 	.word	0x000000ff


	//----- nvinfo : EIATTR_FRAME_SIZE
	.align		4
.L_189:
        /*0474*/ 	.byte	0x04, 0x11
        /*0476*/ 	.short	(.L_191 - .L_190)
	.align		4
.L_190:
        /*0478*/ 	.word	index@(_ZN10layer_norm31ln_parallel_residual_bwd_kernelINS_13Kernel_traitsI6__halfS2_fS2_fjLj1024ELj1ELj4ELj1ELj16ENS_18Kernel_traits_baseILj1024ES2_S2_fS2_fjLj128EEEEELb0ELb0ELb0EEEvNS_9BwdParamsE)
        /*047c*/ 	.word	0x000000a8


	//----- nvinfo : EIATTR_REGCOUNT
	.align		4
.L_191:
        /*0480*/ 	.byte	0x04, 0x2f
        /*0482*/ 	.short	(.L_193 - .L_192)
	.align		4
.L_192:
        /*0484*/ 	.word	index@(_ZN10layer_norm31ln_parallel_residual_bwd_kernelINS_13Kernel_traitsIf6__halfS2_S2_fjLj1024ELj1ELj4ELj1ELj16ENS_18Kernel_traits_baseILj1024EfS2_S2_S2_fjLj128EEEEELb1ELb1ELb1EEEvNS_9BwdParamsE)
        /*0488*/ 	.word	0x000000e6


	//----- nvinfo : EIATTR_FRAME_SIZE
	.align		4
.L_193:
        /*048c*/ 	.byte	0x04, 0x11
        /*048e*/ 	.short	(.L_195 - .L_194)
	.align		4
.L_194:
        /*0490*/ 	.word	index@(_ZN10layer_norm31ln_parallel_residual_bwd_kernelINS_13Kernel_traitsIf6__halfS2_S2_fjLj1024ELj1ELj4ELj1ELj16ENS_18Kernel_traits_baseILj1024EfS2_S2_S2_fjLj128EEEEELb1ELb1ELb1EEEvNS_9BwdParamsE)
        /*0494*/ 	.word	0x00000000


	//----- nvinfo : EIATTR_REGCOUNT
	.align		4
.L_195:
        /*0498*/ 	.byte	0x04, 0x2f
        /*049a*/ 	.short	(.L_197 - .L_196)
	.align		4
.L_196:
        /*049c*/ 	.word	index@(_ZN10layer_norm40ln_parallel_residual_bwd_finalize_kernelINS_22Kernel_traits_finalizeILj1024Ef6__halfS2_S2_fjLb0ELj1024ELj4ENS_18Kernel_traits_baseILj1024EfS2_S2_S2_fjLj1024EEEEELb1EEEvNS_9BwdParamsE)
        /*04a0*/ 	.word	0x00000020


	//----- nvinfo : EIATTR_FRAME_SIZE
	.align		4
.L_197:
        /*04a4*/ 	.byte	0x04, 0x11
        /*04a6*/ 	.short	(.L_199 - .L_198)
	.align		4
.L_198:
        /*04a8*/ 	.word	index@(_ZN10layer_norm40ln_parallel_residual_bwd_finalize_kernelINS_22Kernel_traits_finalizeILj1024Ef6__halfS2_S2_fjLb0ELj1024ELj4ENS_18Kernel_traits_baseILj1024EfS2_S2_S2_fjLj1024EEEEELb1EEEvNS_9BwdParamsE)
        /*04ac*/ 	.word	0x00000000


	//----- nvinfo : EIATTR_REGCOUNT
	.align		4
.L_199:
        /*04b0*/ 	.byte	0x04, 0x2f
        /*04b2*/ 	.short	(.L_201 - .L_200)
	.align		4
.L_200:
        /*04b4*/ 	.word	index@(_ZN10layer_norm22ln_bwd_finalize_kernelINS_22Kernel_traits_finalizeILj1024Ef6__halfS2_S2_fjLb0ELj1024ELj4ENS_18Kernel_traits_baseILj1024EfS2_S2_S2_fjLj1024EEEEELb0ELb1EEEvNS_9BwdParamsE)
        /*04b8*/ 	.word	0x00000020


	//----- nvinfo : EIATTR_FRAME_SIZE
	.align		4
.L_201:
        /*04bc*/ 	.byte	0x04, 0x11
        /*04be*/ 	.short	(.L_203 - .L_202)
	.align		4
.L_202:
        /*04c0*/ 	.word	index@(_ZN10layer_norm22ln_bwd_finalize_kernelINS_22Kernel_traits_finalizeILj1024Ef6__halfS2_S2_fjLb0ELj1024ELj4ENS_18Kernel_traits_baseILj1024EfS2_S2_S2_fjLj1024EEEEELb0ELb1EEEvNS_9BwdParamsE)
        /*04c4*/ 	.word	0x00000000


	//----- nvinfo : EIATTR_REGCOUNT
	.align		4
.L_203:
        /*04c8*/ 	.byte	0x04, 0x2f
        /*04ca*/ 	.short	(.L_205 - .L_204)
	.align		4
.L_204:
        /*04cc*/ 	.word	index@(_ZN10layer_norm31ln_parallel_residual_bwd_kernelINS_13Kernel_traitsIf6__halfS2_S2_fjLj1024ELj1ELj4ELj1ELj16ENS_18Kernel_traits_baseILj1024EfS2_S2_S2_fjLj128EEEEELb1ELb1ELb0EEEvNS_9BwdParamsE)
        /*04d0*/ 	.word	0x000000e5


	//----- nvinfo : EIATTR_FRAME_SIZE
	.align		4
.L_205:
        /*04d4*/ 	.byte	0x04, 0x11
        /*04d6*/ 	.short	(.L_207 - .L_206)
	.align		4
.L_206:
        /*04d8*/ 	.word	index@(_ZN10layer_norm31ln_parallel_residual_bwd_kernelINS_13Kernel_traitsIf6__halfS2_S2_fjLj1024ELj1ELj4ELj1ELj16ENS_18Kernel_traits_baseILj1024EfS2_S2_S2_fjLj128EEEEELb1ELb1ELb0EEEvNS_9BwdParamsE)
        /*04dc*/ 	.word	0x00000000


	//----- nvinfo : EIATTR_REGCOUNT
	.align		4
.L_207:
        /*04e0*/ 	.byte	0x04, 0x2f
        /*04e2*/ 	.short	(.L_209 - .L_208)
	.align		4
.L_208:
        /*04e4*/ 	.word	index@(_ZN10layer_norm40ln_parallel_residual_bwd_finalize_kernelINS_22Kernel_traits_finalizeILj1024Ef6__halfS2_S2_fjLb0ELj1024ELj4ENS_18Kernel_traits_baseILj1024EfS2_S2_S2_fjLj1024EEEEELb0EEEvNS_9BwdParamsE)
        /*04e8*/ 	.word	0x00000020


	//----- nvinfo : EIATTR_FRAME_SIZE
	.align		4
.L_209:
        /*04ec*/ 	.byte	0x04, 0x11
        /*04ee*/ 	.short	(.L_211 - .L_210)
	.align		4
.L_210:
        /*04f0*/ 	.word	index@(_ZN10layer_norm40ln_parallel_residual_bwd_finalize_kernelINS_22Kernel_traits_finalizeILj1024Ef6__halfS2_S2_fjLb0ELj1024ELj4ENS_18Kernel_traits_baseILj1024EfS2_S2_S2_fjLj1024EEEEELb0EEEvNS_9BwdParamsE)
        /*04f4*/ 	.word	0x00000000


	//----- nvinfo : EIATTR_REGCOUNT
	.align		4
.L_211:
        /*04f8*/ 	.byte	0x04, 0x2f
        /*04fa*/ 	.short	(.L_213 - .L_212)
	.align		4
.L_212:
        /*04fc*/ 	.word	index@(_ZN10layer_norm22ln_bwd_finalize_kernelINS_22Kernel_traits_finalizeILj1024Ef6__halfS2_S2_fjLb0ELj1024ELj4ENS_18Kernel_traits_baseILj1024EfS2_S2_S2_fjLj1024EEEEELb0ELb0EEEvNS_9BwdParamsE)
        /*0500*/ 	.word	0x0000003f


	//----- nvinfo : EIATTR_FRAME_SIZE
	.align		4
.L_213:
        /*0504*/ 	.byte	0x04, 0x11
        /*0506*/ 	.short	(.L_215 - .L_214)
	.align		4
.L_214:
        /*0508*/ 	.word	index@(_ZN10layer_norm22ln_bwd_finalize_kernelINS_22Kernel_traits_finalizeILj1024Ef6__halfS2_S2_fjLb0ELj1024ELj4ENS_18Kernel_traits_baseILj1024EfS2_S2_S2_fjLj1024EEEEELb0ELb0EEEvNS_9BwdParamsE)
        /*050c*/ 	.word	0x00000000


	//----- nvinfo : EIATTR_REGCOUNT
	.align		4
.L_215:
        /*0510*/ 	.byte	0x04, 0x2f
        /*0512*/ 	.short	(.L_217 - .L_216)
	.align		4
.L_216:
        /*0514*/ 	.word	index@(_ZN10layer_norm31ln_parallel_residual_bwd_kernelINS_13Kernel_traitsIf6__halfS2_S2_fjLj1024ELj1ELj4ELj1ELj16ENS_18Kernel_traits_baseILj1024EfS2_S2_S2_fjLj128EEEEELb1ELb0ELb1EEEvNS_9BwdParamsE)
        /*0518*/ 	.word	0x000000ff


	//----- nvinfo : EIATTR_FRAME_SIZE
	.align		4
.L_217:
        /*051c*/ 	.byte	0x04, 0x11
        /*051e*/ 	.short	(.L_219 - .L_218)
	.align		4
.L_218:
        /*0520*/ 	.word	index@(_ZN10layer_norm31ln_parallel_residual_bwd_kernelINS_13Kernel_traitsIf6__halfS2_S2_fjLj1024ELj1ELj4ELj1ELj16ENS_18Kernel_traits_baseILj1024EfS2_S2_S2_fjLj128EEEEELb1ELb0ELb1EEEvNS_9BwdParamsE)
        /*0524*/ 	.word	0x000000f0


	//----- nvinfo : EIATTR_REGCOUNT
	.align		4
.L_219:
        /*0528*/ 	.byte	0x04, 0x2f
        /*052a*/ 	.short	(.L_221 - .L_220)
	.align		4
.L_220:
        /*052c*/ 	.word	index@(_ZN10layer_norm31ln_parallel_residual_bwd_kernelINS_13Kernel_traitsIf6__halfS2_S2_fjLj1024ELj1ELj4ELj1ELj16ENS_18Kernel_traits_baseILj1024EfS2_S2_S2_fjLj128EEEEELb1ELb0ELb0EEEvNS_9BwdParamsE)
        /*0530*/ 	.word	0x000000ff


	//----- nvinfo : EIATTR_FRAME_SIZE
	.align		4
.L_221:
        /*0534*/ 	.byte	0x04, 0x11
        /*0536*/ 	.short	(.L_223 - .L_222)
	.align		4
.L_222:
        /*0538*/ 	.word	index@(_ZN10layer_norm31ln_parallel_residual_bwd_kernelINS_13Kernel_traitsIf6__halfS2_S2_fjLj1024ELj1ELj4ELj1ELj16ENS_18Kernel_traits_baseILj1024EfS2_S2_S2_fjLj128EEEEELb1ELb0ELb0EEEvNS_9BwdParamsE)
        /*053c*/ 	.word	0x00000108


	//----- nvinfo : EIATTR_REGCOUNT
	.align		4
.L_223:
        /*0540*/ 	.byte	0x04, 0x2f
        /*0542*/ 	.short	(.L_225 - .L_224)
	.align		4
.L_224:
        /*0544*/ 	.word	index@(_ZN10layer_norm31ln_parallel_residual_bwd_kernelINS_13Kernel_traitsIf6__halfS2_S2_fjLj1024ELj1ELj4ELj1ELj16ENS_18Kernel_traits_baseILj1024EfS2_S2_S2_fjLj128EEEEELb0ELb1ELb1EEEvNS_9BwdParamsE)
        /*0548*/ 	.word	0x000000ff


	//----- nvinfo : EIATTR_FRAME_SIZE
	.align		4
.L_225:
        /*054c*/ 	.byte	0x04, 0x11
        /*054e*/ 	.short	(.L_227 - .L_226)
	.align		4
.L_226:
        /*0550*/ 	.word	index@(_ZN10layer_norm31ln_parallel_residual_bwd_kernelINS_13Kernel_traitsIf6__halfS2_S2_fjLj1024ELj1ELj4ELj1ELj16ENS_18Kernel_traits_baseILj1024EfS2_S2_S2_fjLj128EEEEELb0ELb1ELb1EEEvNS_9BwdParamsE)
        /*0554*/ 	.word	0x00000018


	//----- nvinfo : EIATTR_REGCOUNT
	.align		4
.L_227:
        /*0558*/ 	.byte	0x04, 0x2f
        /*055a*/ 	.short	(.L_229 - .L_228)
	.align		4
.L_228:
        /*055c*/ 	.word	index@(_ZN10layer_norm31ln_parallel_residual_bwd_kernelINS_13Kernel_traitsIf6__halfS2_S2_fjLj1024ELj1ELj4ELj1ELj16ENS_18Kernel_traits_baseILj1024EfS2_S2_S2_fjLj128EEEEELb0ELb1ELb0EEEvNS_9BwdParamsE)
        /*0560*/ 	.word	0x000000d4


	//----- nvinfo : EIATTR_FRAME_SIZE
	.align		4
.L_229:
        /*0564*/ 	.byte	0x04, 0x11
        /*0566*/ 	.short	(.L_231 - .L_230)
	.align		4
.L_230:
        /*0568*/ 	.word	index@(_ZN10layer_norm31ln_parallel_residual_bwd_kernelINS_13Kernel_traitsIf6__halfS2_S2_fjLj1024ELj1ELj4ELj1ELj16ENS_18Kernel_traits_baseILj1024EfS2_S2_S2_fjLj128EEEEELb0ELb1ELb0EEEvNS_9BwdParamsE)
        /*056c*/ 	.word	0x00000000


	//----- nvinfo : EIATTR_REGCOUNT
	.align		4
.L_231:
        /*0570*/ 	.byte	0x04, 0x2f
        /*0572*/ 	.short	(.L_233 - .L_232)
	.align		4
.L_232:
        /*0574*/ 	.word	index@(_ZN10layer_norm31ln_parallel_residual_bwd_kernelINS_13Kernel_traitsIf6__halfS2_S2_fjLj1024ELj1ELj4ELj1ELj16ENS_18Kernel_traits_baseILj1024EfS2_S2_S2_fjLj128EEEEELb0ELb0ELb1EEEvNS_9BwdParamsE)
        /*0578*/ 	.word	0x000000ff


	//----- nvinfo : EIATTR_FRAME_SIZE
	.align		4
.L_233:
        /*057c*/ 	.byte	0x04, 0x11
        /*057e*/ 	.short	(.L_235 - .L_234)
	.align		4
.L_234:
        /*0580*/ 	.word	index@(_ZN10layer_norm31ln_parallel_residual_bwd_kernelINS_13Kernel_traitsIf6__halfS2_S2_fjLj1024ELj1ELj4ELj1ELj16ENS_18Kernel_traits_baseILj1024EfS2_S2_S2_fjLj128EEEEELb0ELb0ELb1EEEvNS_9BwdParamsE)
        /*0584*/ 	.word	0x000000a8


	//----- nvinfo : EIATTR_REGCOUNT
	.align		4
.L_235:
        /*0588*/ 	.byte	0x04, 0x2f
        /*058a*/ 	.short	(.L_237 - .L_236)
	.align		4
.L_236:
        /*058c*/ 	.word	index@(_ZN10layer_norm31ln_parallel_residual_bwd_kernelINS_13Kernel_traitsIf6__halfS2_S2_fjLj1024ELj1ELj4ELj1ELj16ENS_18Kernel_traits_baseILj1024EfS2_S2_S2_fjLj128EEEEELb0ELb0ELb0EEEvNS_9BwdParamsE)
        /*0590*/ 	.word	0x000000ff


	//----- nvinfo : EIATTR_FRAME_SIZE
	.align		4
.L_237:
        /*0594*/ 	.byte	0x04, 0x11
        /*0596*/ 	.short	(.L_239 - .L_238)
	.align		4
.L_238:
        /*0598*/ 	.word	index@(_ZN10layer_norm31ln_parallel_residual_bwd_kernelINS_13Kernel_traitsIf6__halfS2_S2_fjLj1024ELj1ELj4ELj1ELj16ENS_18Kernel_traits_baseILj1024EfS2_S2_S2_fjLj128EEEEELb0ELb0ELb0EEEvNS_9BwdParamsE)
        /*059c*/ 	.word	0x000000c8


	//----- nvinfo : EIATTR_REGCOUNT
	.align		4
.L_239:
        /*05a0*/ 	.byte	0x04, 0x2f
        /*05a2*/ 	.short	(.L_241 - .L_240)
	.align		4
.L_240:
        /*05a4*/ 	.word	index@(_ZN10layer_norm31ln_parallel_residual_bwd_kernelINS_13Kernel_traitsIf13__nv_bfloat16fS2_fjLj1024ELj1ELj4ELj1ELj16ENS_18Kernel_traits_baseILj1024EfS2_fS2_fjLj128EEEEELb1ELb1ELb1EEEvNS_9BwdParamsE)
        /*05a8*/ 	.word	0x000000fe


	//----- nvinfo : EIATTR_FRAME_SIZE
	.align		4
.L_241:
        /*05ac*/ 	.byte	0x04, 0x11
        /*05ae*/ 	.short	(.L_243 - .L_242)
	.align		4
.L_242:
        /*05b0*/ 	.word	index@(_ZN10layer_norm31ln_parallel_residual_bwd_kernelINS_13Kernel_traitsIf13__nv_bfloat16fS2_fjLj1024ELj1ELj4ELj1ELj16ENS_18Kernel_traits_baseILj1024EfS2_fS2_fjLj128EEEEELb1ELb1ELb1EEEvNS_9BwdParamsE)
        /*05b4*/ 	.word	0x00000000


	//----- nvinfo : EIATTR_REGCOUNT
	.align		4
.L_243:
        /*05b8*/ 	.byte	0x04, 0x2f
        /*05ba*/ 	.short	(.L_245 - .L_244)
	.align		4
.L_244:
        /*05bc*/ 	.word	index@(_ZN10layer_norm40ln_parallel_residual_bwd_finalize_kernelINS_22Kernel_traits_finalizeILj1024Ef13__nv_bfloat16fS2_fjLb0ELj1024ELj4ENS_18Kernel_traits_baseILj1024EfS2_fS2_fjLj1024EEEEELb1EEEvNS_9BwdParamsE)
        /*05c0*/ 	.word	0x00000020


	//----- nvinfo : EIATTR_FRAME_SIZE
	.align		4
.L_245:
        /*05c4*/ 	.byte	0x04, 0x11
        /*05c6*/ 	.short	(.L_247 - .L_246)
	.align		4
.L_246:
        /*05c8*/ 	.word	index@(_ZN10layer_norm40ln_parallel_residual_bwd_finalize_kernelINS_22Kernel_traits_finalizeILj1024Ef13__nv_bfloat16fS2_fjLb0ELj1024ELj4ENS_18Kernel_traits_baseILj1024EfS2_fS2_fjLj1024EEEEELb1EEEvNS_9BwdParamsE)
        /*05cc*/ 	.word	0x00000000


	//----- nvinfo : EIATTR_REGCOUNT
	.align		4
.L_247:
        /*05d0*/ 	.byte	0x04, 0x2f
        /*05d2*/ 	.short	(.L_249 - .L_248)
	.align		4
.L_248:
        /*05d4*/ 	.word	index@(_ZN10layer_norm22ln_bwd_finalize_kernelINS_22Kernel_traits_finalizeILj1024Ef13__nv_bfloat16fS2_fjLb0ELj1024ELj4ENS_18Kernel_traits_baseILj1024EfS2_fS2_fjLj1024EEEEELb0ELb1EEEvNS_9BwdParamsE)
        /*05d8*/ 	.word	0x00000020


	//----- nvinfo : EIATTR_FRAME_SIZE
	.align		4
.L_249:
        /*05dc*/ 	.byte	0x04, 0x11
        /*05de*/ 	.short	(.L_251 - .L_250)
	.align		4
.L_250:
        /*05e0*/ 	.word	index@(_ZN10layer_norm22ln_bwd_finalize_kernelINS_22Kernel_traits_finalizeILj1024Ef13__nv_bfloat16fS2_fjLb0ELj1024ELj4ENS_18Kernel_traits_baseILj1024EfS2_fS2_fjLj1024EEEEELb0ELb1EEEvNS_9BwdParamsE)
        /*05e4*/ 	.word	0x00000000


	//----- nvinfo : EIATTR_REGCOUNT
	.align		4
.L_251:
        /*05e8*/ 	.byte	0x04, 0x2f
        /*05ea*/ 	.short	(.L_253 - .L_252)
	.align		4
.L_252:
        /*05ec*/ 	.word	index@(_ZN10layer_norm31ln_parallel_residual_bwd_kernelINS_13Kernel_traitsIf13__nv_bfloat16fS2_fjLj1024ELj1ELj4ELj1ELj16ENS_18Kernel_traits_baseILj1024EfS2_fS2_fjLj128EEEEELb1ELb1ELb0EEEvNS_9BwdParamsE)
        /*05f0*/ 	.word	0x000000f6


	//----- nvinfo : EIATTR_FRAME_SIZE
	.align		4
.L_253:
        /*05f4*/ 	.byte	0x04, 0x11
        /*05f6*/ 	.short	(.L_255 - .L_254)
	.align		4
.L_254:
        /*05f8*/ 	.word	index@(_ZN10layer_norm31ln_parallel_residual_bwd_kernelINS_13Kernel_traitsIf13__nv_bfloat16fS2_fjLj1024ELj1ELj4ELj1ELj16ENS_18Kernel_traits_baseILj1024EfS2_fS2_fjLj128EEEEELb1ELb1ELb0EEEvNS_9BwdParamsE)
        /*05fc*/ 	.word	0x00000000


	//----- nvinfo : EIATTR_REGCOUNT
	.align		4
.L_255:
        /*0600*/ 	.byte	0x04, 0x2f
        /*0602*/ 	.short	(.L_257 - .L_256)
	.align		4
.L_256:
        /*0604*/ 	.word	index@(_ZN10layer_norm40ln_parallel_residual_bwd_finalize_kernelINS_22Kernel_traits_finalizeILj1024Ef13__nv_bfloat16fS2_fjLb0ELj1024ELj4ENS_18Kernel_traits_baseILj1024EfS2_fS2_fjLj1024EEEEELb0EEEvNS_9BwdParamsE)
        /*0608*/ 	.word	0x00000020


	//----- nvinfo : EIATTR_FRAME_SIZE
	.align		4
.L_257:
        /*060c*/ 	.byte	0x04, 0x11
        /*060e*/ 	.short	(.L_259 - .L_258)
	.align		4
.L_258:
        /*0610*/ 	.word	index@(_ZN10layer_norm40ln_parallel_residual_bwd_finalize_kernelINS_22Kernel_traits_finalizeILj1024Ef13__nv_bfloat16fS2_fjLb0ELj1024ELj4ENS_18Kernel_traits_baseILj1024EfS2_fS2_fjLj1024EEEEELb0EEEvNS_9BwdParamsE)
        /*0614*/ 	.word	0x00000000


	//----- nvinfo : EIATTR_REGCOUNT
	.align		4
.L_259:
        /*0618*/ 	.byte	0x04, 0x2f
        /*061a*/ 	.short	(.L_261 - .L_260)
	.align		4
.L_260:
        /*061c*/ 	.word	index@(_ZN10layer_norm22ln_bwd_finalize_kernelINS_22Kernel_traits_finalizeILj1024Ef13__nv_bfloat16fS2_fjLb0ELj1024ELj4ENS_18Kernel_traits_baseILj1024EfS2_fS2_fjLj1024EEEEELb0ELb0EEEvNS_9BwdParamsE)
        /*0620*/ 	.word	0x0000003f


	//----- nvinfo : EIATTR_FRAME_SIZE
	.align		4
.L_261:
        /*0624*/ 	.byte	0x04, 0x11
        /*0626*/ 	.short	(.L_263 - .L_262)
	.align		4
.L_262:
        /*0628*/ 	.word	index@(_ZN10layer_norm22ln_bwd_finalize_kernelINS_22Kernel_traits_finalizeILj1024Ef13__nv_bfloat16fS2_fjLb0ELj1024ELj4ENS_18Kernel_traits_baseILj1024EfS2_fS2_fjLj1024EEEEELb0ELb0EEEvNS_9BwdParamsE)
        /*062c*/ 	.word	0x00000000


	//----- nvinfo : EIATTR_REGCOUNT
	.align		4
.L_263:
        /*0630*/ 	.byte	0x04, 0x2f
        /*0632*/ 	.short	(.L_265 - .L_264)
	.align		4
.L_264:
        /*0634*/ 	.word	index@(_ZN10layer_norm31ln_parallel_residual_bwd_kernelINS_13Kernel_traitsIf13__nv_bfloat16fS2_fjLj1024ELj1ELj4ELj1ELj16ENS_18Kernel_traits_baseILj1024EfS2_fS2_fjLj128EEEEELb1ELb0ELb1EEEvNS_9BwdParamsE)
        /*0638*/ 	.word	0x000000ff


	//----- nvinfo : EIATTR_FRAME_SIZE
	.align		4
.L_265:
        /*063c*/ 	.byte	0x04, 0x11
        /*063e*/ 	.short	(.L_267 - .L_266)
	.align		4
.L_266:
        /*0640*/ 	.word	index@(_ZN10layer_norm31ln_parallel_residual_bwd_kernelINS_13Kernel_traitsIf13__nv_bfloat16fS2_fjLj1024ELj1ELj4ELj1ELj16ENS_18Kernel_traits_baseILj1024EfS2_fS2_fjLj128EEEEELb1ELb0ELb1EEEvNS_9BwdParamsE)
        /*0644*/ 	.word	0x00000150


	//----- nvinfo : EIATTR_REGCOUNT
	.align		4
.L_267:
        /*0648*/ 	.byte	0x04, 0x2f
        /*064a*/ 	.short	(.L_269 - .L_268)
	.align		4
.L_268:
        /*064c*/ 	.word	index@(_ZN10layer_norm31ln_parallel_residual_bwd_kernelINS_13Kernel_traitsIf13__nv_bfloat16fS2_fjLj1024ELj1ELj4ELj1ELj16ENS_18Kernel_traits_baseILj1024EfS2_fS2_fjLj128EEEEELb1ELb0ELb0EEEvNS_9BwdParamsE)
        /*0650*/ 	.word	0x000000ff


	//----- nvinfo : EIATTR_FRAME_SIZE
	.align		4
.L_269:
        /*0654*/ 	.byte	0x04, 0x11
        /*0656*/ 	.short	(.L_271 - .L_270)
	.align		4
.L_270:
        /*0658*/ 	.word	index@(_ZN10layer_norm31ln_parallel_residual_bwd_kernelINS_13Kernel_traitsIf13__nv_bfloat16fS2_fjLj1024ELj1ELj4ELj1ELj16ENS_18Kernel_traits_baseILj1024EfS2_fS2_fjLj128EEEEELb1ELb0ELb0EEEvNS_9BwdParamsE)
        /*065c*/ 	.word	0x00000168


	//----- nvinfo : EIATTR_REGCOUNT
	.align		4
.L_271:
        /*0660*/ 	.byte	0x04, 0x2f
        /*0662*/ 	.short	(.L_273 - .L_272)
	.align		4
.L_272:
        /*0664*/ 	.word	index@(_ZN10layer_norm31ln_parallel_residual_bwd_kernelINS_13Kernel_traitsIf13__nv_bfloat16fS2_fjLj1024ELj1ELj4ELj1ELj16ENS_18Kernel_traits_baseILj1024EfS2_fS2_fjLj128EEEEELb0ELb1ELb1EEEvNS_9BwdParamsE)
        /*0668*/ 	.word	0x000000e8


	//----- nvinfo : EIATTR_FRAME_SIZE
	.align		4
.L_273:
        /*066c*/ 	.byte	0x04, 0x11
        /*066e*/ 	.short	(.L_275 - .L_274)
	.align		4
.L_274:
        /*0670*/ 	.word	index@(_ZN10layer_norm31ln_parallel_residual_bwd_kernelINS_13Kernel_traitsIf13__nv_bfloat16fS2_fjLj1024ELj1ELj4ELj1ELj16ENS_18Kernel_traits_baseILj1024EfS2_fS2_fjLj128EEEEELb0ELb1ELb1EEEvNS_9BwdParamsE)
        /*0674*/ 	.word	0x00000000


	//----- nvinfo : EIATTR_REGCOUNT
	.align		4
.L_275:
        /*0678*/ 	.byte	0x04, 0x2f
        /*067a*/ 	.short	(.L_277 - .L_276)
	.align		4
.L_276:
        /*067c*/ 	.word	index@(_ZN10layer_norm31ln_parallel_residual_bwd_kernelINS_13Kernel_traitsIf13__nv_bfloat16fS2_fjLj1024ELj1ELj4ELj1ELj16ENS_18Kernel_traits_baseILj1024EfS2_fS2_fjLj128EEEEELb0ELb1ELb0EEEvNS_9BwdParamsE)
        /*0680*/ 	.word	0x000000e6


	//----- nvinfo : EIATTR_FRAME_SIZE
	.align		4
.L_277:
        /*0684*/ 	.byte	0x04, 0x11
        /*0686*/ 	.short	(.L_279 - .L_278)
	.align		4
.L_278:
        /*0688*/ 	.word	index@(_ZN10layer_norm31ln_parallel_residual_bwd_kernelINS_13Kernel_traitsIf13__nv_bfloat16fS2_fjLj1024ELj1ELj4ELj1ELj16ENS_18Kernel_traits_baseILj1024EfS2_fS2_fjLj128EEEEELb0ELb1ELb0EEEvNS_9BwdParamsE)
        /*068c*/ 	.word	0x00000000


	//----- nvinfo : EIATTR_REGCOUNT
	.align		4
.L_279:
        /*0690*/ 	.byte	0x04, 0x2f
        /*0692*/ 	.short	(.L_281 - .L_280)
	.align		4
.L_280:
        /*0694*/ 	.word	index@(_ZN10layer_norm31ln_parallel_residual_bwd_kernelINS_13Kernel_traitsIf13__nv_bfloat16fS2_fjLj1024ELj1ELj4ELj1ELj16ENS_18Kernel_traits_baseILj1024EfS2_fS2_fjLj128EEEEELb0ELb0ELb1EEEvNS_9BwdParamsE)
        /*0698*/ 	.word	0x000000ff


	//----- nvinfo : EIATTR_FRAME_SIZE
	.align		4
.L_281:
        /*069c*/ 	.byte	0x04, 0x11
        /*069e*/ 	.short	(.L_283 - .L_282)
	.align		4
.L_282:
        /*06a0*/ 	.word	index@(_ZN10layer_norm31ln_parallel_residual_bwd_kernelINS_13Kernel_traitsIf13__nv_bfloat16fS2_fjLj1024ELj1ELj4ELj1ELj16ENS_18Kernel_traits_baseILj1024EfS2_fS2_fjLj128EEEEELb0ELb0ELb1EEEvNS_9BwdParamsE)
        /*06a4*/ 	.word	0x00000108


	//----- nvinfo : EIATTR_REGCOUNT
	.align		4
.L_283:
        /*06a8*/ 	.byte	0x04, 0x2f
        /*06aa*/ 	.short	(.L_285 - .L_284)
	.align		4
.L_284:
        /*06ac*/ 	.word	index@(_ZN10layer_norm31ln_parallel_residual_bwd_kernelINS_13Kernel_traitsIf13__nv_bfloat16fS2_fjLj1024ELj1ELj4ELj1ELj16ENS_18Kernel_traits_baseILj1024EfS2_fS2_fjLj128EEEEELb0ELb0ELb0EEEvNS_9BwdParamsE)
        /*06b0*/ 	.word	0x000000ff


	//----- nvinfo : EIATTR_FRAME_SIZE
	.align		4
.L_285:
        /*06b4*/ 	.byte	0x04, 0x11
        /*06b6*/ 	.short	(.L_287 - .L_286)
	.align		4
.L_286:
        /*06b8*/ 	.word	index@(_ZN10layer_norm31ln_parallel_residual_bwd_kernelINS_13Kernel_traitsIf13__nv_bfloat16fS2_fjLj1024ELj1ELj4ELj1ELj16ENS_18Kernel_traits_baseILj1024EfS2_fS2_fjLj128EEEEELb0ELb0ELb0EEEvNS_9BwdParamsE)
        /*06bc*/ 	.word	0x00000128


	//----- nvinfo : EIATTR_REGCOUNT
	.align		4
.L_287:
        /*06c0*/ 	.byte	0x04, 0x2f
        /*06c2*/ 	.short	(.L_289 - .L_288)
	.align		4
.L_288:
        /*06c4*/ 	.word	index@(_ZN10layer_norm31ln_parallel_residual_bwd_kernelINS_13Kernel_traitsI13__nv_bfloat16S2_fS2_fjLj1024ELj1ELj4ELj1ELj16ENS_18Kernel_traits_baseILj1024ES2_S2_fS2_fjLj128EEEEELb1ELb1ELb1EEEvNS_9BwdParamsE)
        /*06c8*/ 	.word	0x000000fe


	//----- nvinfo : EIATTR_FRAME_SIZE
	.align		4
.L_289:
        /*06cc*/ 	.byte	0x04, 0x11
        /*06ce*/ 	.short	(.L_291 - .L_290)
	.align		4
.L_290:
        /*06d0*/ 	.word	index@(_ZN10layer_norm31ln_parallel_residual_bwd_kernelINS_13Kernel_traitsI13__nv_bfloat16S2_fS2_fjLj1024ELj1ELj4ELj1ELj16ENS_18Kernel_traits_baseILj1024ES2_S2_fS2_fjLj128EEEEELb1ELb1ELb1EEEvNS_9BwdParamsE)
        /*06d4*/ 	.word	0x00000000


	//----- nvinfo : EIATTR_REGCOUNT
	.align		4
.L_291:
        /*06d8*/ 	.byte	0x04, 0x2f
        /*06da*/ 	.short	(.L_293 - .L_292)
	.align		4
.L_292:
        /*06dc*/ 	.word	index@(_ZN10layer_norm40ln_parallel_residual_bwd_finalize_kernelINS_22Kernel_traits_finalizeILj1024E13__nv_bfloat16S2_fS2_fjLb0ELj1024ELj4ENS_18Kernel_traits_baseILj1024ES2_S2_fS2_fjLj1024EEEEELb1EEEvNS_9BwdParamsE)
        /*06e0*/ 	.word	0x00000020


	//----- nvinfo : EIATTR_FRAME_SIZE
	.align		4
.L_293:
        /*06e4*/ 	.byte	0x04, 0x11
        /*06e6*/ 	.short	(.L_295 - .L_294)
	.align		4
.L_294:
        /*06e8*/ 	.word	index@(_ZN10layer_norm40ln_parallel_residual_bwd_finalize_kernelINS_22Kernel_traits_finalizeILj1024E13__nv_bfloat16S2_fS2_fjLb0ELj1024ELj4ENS_18Kernel_traits_baseILj1024ES2_S2_fS2_fjLj1024EEEEELb1EEEvNS_9BwdParamsE)
        /*06ec*/ 	.word	0x00000000


	//----- nvinfo : EIATTR_REGCOUNT
	.align		4
.L_295:
        /*06f0*/ 	.byte	0x04, 0x2f
        /*06f2*/ 	.short	(.L_297 - .L_296)
	.align		4
.L_296:
        /*06f4*/ 	.word	index@(_ZN10layer_norm22ln_bwd_finalize_kernelINS_22Kernel_traits_finalizeILj1024E13__nv_bfloat16S2_fS2_fjLb0ELj1024ELj4ENS_18Kernel_traits_baseILj1024ES2_S2_fS2_fjLj1024EEEEELb0ELb1EEEvNS_9BwdParamsE)
        /*06f8*/ 	.word	0x00000020


	//----- nvinfo : EIATTR_FRAME_SIZE
	.align		4
.L_297:
        /*06fc*/ 	.byte	0x04, 0x11
        /*06fe*/ 	.short	(.L_299 - .L_298)
	.align		4
.L_298:
        /*0700*/ 	.word	index@(_ZN10layer_norm22ln_bwd_finalize_kernelINS_22Kernel_traits_finalizeILj1024E13__nv_bfloat16S2_fS2_fjLb0ELj1024ELj4ENS_18Kernel_traits_baseILj1024ES2_S2_fS2_fjLj1024EEEEELb0ELb1EEEvNS_9BwdParamsE)
        /*0704*/ 	.word	0x00000000


	//----- nvinfo : EIATTR_REGCOUNT
	.align		4
.L_299:
        /*0708*/ 	.byte	0x04, 0x2f
        /*070a*/ 	.short	(.L_301 - .L_300)
	.align		4
.L_300:
        /*070c*/ 	.word	index@(_ZN10layer_norm31ln_parallel_residual_bwd_kernelINS_13Kernel_traitsI13__nv_bfloat16S2_fS2_fjLj1024ELj1ELj4ELj1ELj16ENS_18Kernel_traits_baseILj1024ES2_S2_fS2_fjLj128EEEEELb1ELb1ELb0EEEvNS_9BwdParamsE)
        /*0710*/ 	.word	0x000000f7


	//----- nvinfo : EIATTR_FRAME_SIZE
	.align		4
.L_301:
        /*0714*/ 	.byte	0x04, 0x11
        /*0716*/ 	.short	(.L_303 - .L_302)
	.align		4
.L_302:
        /*0718*/ 	.word	index@(_ZN10layer_norm31ln_parallel_residual_bwd_kernelINS_13Kernel_traitsI13__nv_bfloat16S2_fS2_fjLj1024ELj1ELj4ELj1ELj16ENS_18Kernel_traits_baseILj1024ES2_S2_fS2_fjLj128EEEEELb1ELb1ELb0EEEvNS_9BwdParamsE)
        /*071c*/ 	.word	0x00000000


	//----- nvinfo : EIATTR_REGCOUNT
	.align		4
.L_303:
        /*0720*/ 	.byte	0x04, 0x2f
        /*0722*/ 	.short	(.L_305 - .L_304)
	.align		4
.L_304:
        /*0724*/ 	.word	index@(_ZN10layer_norm40ln_parallel_residual_bwd_finalize_kernelINS_22Kernel_traits_finalizeILj1024E13__nv_bfloat16S2_fS2_fjLb0ELj1024ELj4ENS_18Kernel_traits_baseILj1024ES2_S2_fS2_fjLj1024EEEEELb0EEEvNS_9BwdParamsE)
        /*0728*/ 	.word	0x00000020


	//----- nvinfo : EIATTR_FRAME_SIZE
	.align		4
.L_305:
        /*072c*/ 	.byte	0x04, 0x11
        /*072e*/ 	.short	(.L_307 - .L_306)
	.align		4
.L_306:
        /*0730*/ 	.word	index@(_ZN10layer_norm40ln_parallel_residual_bwd_finalize_kernelINS_22Kernel_traits_finalizeILj1024E13__nv_bfloat16S2_fS2_fjLb0ELj1024ELj4ENS_18Kernel_traits_baseILj1024ES2_S2_fS2_fjLj1024EEEEELb0EEEvNS_9BwdParamsE)
        /*0734*/ 	.word	0x00000000


	//----- nvinfo : EIATTR_REGCOUNT
	.align		4
.L_307:
        /*0738*/ 	.byte	0x04, 0x2f
        /*073a*/ 	.short	(.L_309 - .L_308)
	.align		4
.L_308:
        /*073c*/ 	.word	index@(_ZN10layer_norm22ln_bwd_finalize_kernelINS_22Kernel_traits_finalizeILj1024E13__nv_bfloat16S2_fS2_fjLb0ELj1024ELj4ENS_18Kernel_traits_baseILj1024ES2_S2_fS2_fjLj1024EEEEELb0ELb0EEEvNS_9BwdParamsE)
        /*0740*/ 	.word	0x0000003f


	//----- nvinfo : EIATTR_FRAME_SIZE
	.align		4
.L_309:
        /*0744*/ 	.byte	0x04, 0x11
        /*0746*/ 	.short	(.L_311 - .L_310)
	.align		4
.L_310:
        /*0748*/ 	.word	index@(_ZN10layer_norm22ln_bwd_finalize_kernelINS_22Kernel_traits_finalizeILj1024E13__nv_bfloat16S2_fS2_fjLb0ELj1024ELj4ENS_18Kernel_traits_baseILj1024ES2_S2_fS2_fjLj1024EEEEELb0ELb0EEEvNS_9BwdParamsE)
        /*074c*/ 	.word	0x00000000


	//----- nvinfo : EIATTR_REGCOUNT
	.align		4
.L_311:
        /*0750*/ 	.byte	0x04, 0x2f
        /*0752*/ 	.short	(.L_313 - .L_312)
	.align		4
.L_312:
        /*0754*/ 	.word	index@(_ZN10layer_norm31ln_parallel_residual_bwd_kernelINS_13Kernel_traitsI13__nv_bfloat16S2_fS2_fjLj1024ELj1ELj4ELj1ELj16ENS_18Kernel_traits_baseILj1024ES2_S2_fS2_fjLj128EEEEELb1ELb0ELb1EEEvNS_9BwdParamsE)
        /*0758*/ 	.word	0x000000ff


	//----- nvinfo : EIATTR_FRAME_SIZE
	.align		4
.L_313:
        /*075c*/ 	.byte	0x04, 0x11
        /*075e*/ 	.short	(.L_315 - .L_314)
	.align		4
.L_314:
        /*0760*/ 	.word	index@(_ZN10layer_norm31ln_parallel_residual_bwd_kernelINS_13Kernel_traitsI13__nv_bfloat16S2_fS2_fjLj1024ELj1ELj4ELj1ELj16ENS_18Kernel_traits_baseILj1024ES2_S2_fS2_fjLj128EEEEELb1ELb0ELb1EEEvNS_9BwdParamsE)
        /*0764*/ 	.word	0x00000148


	//----- nvinfo : EIATTR_REGCOUNT
	.align		4
.L_315:
        /*0768*/ 	.byte	0x04, 0x2f
        /*076a*/ 	.short	(.L_317 - .L_316)
	.align		4
.L_316:
        /*076c*/ 	.word	index@(_ZN10layer_norm31ln_parallel_residual_bwd_kernelINS_13Kernel_traitsI13__nv_bfloat16S2_fS2_fjLj1024ELj1ELj4ELj1ELj16ENS_18Kernel_traits_baseILj1024ES2_S2_fS2_fjLj128EEEEELb1ELb0ELb0EEEvNS_9BwdParamsE)
        /*0770*/ 	.word	0x000000ff


	//----- nvinfo : EIATTR_FRAME_SIZE
	.align		4
.L_317:
        /*0774*/ 	.byte	0x04, 0x11
        /*0776*/ 	.short	(.L_319 - .L_318)
	.align		4
.L_318:
        /*0778*/ 	.word	index@(_ZN10layer_norm31ln_parallel_residual_bwd_kernelINS_13Kernel_traitsI13__nv_bfloat16S2_fS2_fjLj1024ELj1ELj4ELj1ELj16ENS_18Kernel_traits_baseILj1024ES2_S2_fS2_fjLj128EEEEELb1ELb0ELb0EEEvNS_9BwdParamsE)
        /*077c*/ 	.word	0x00000168


	//----- nvinfo : EIATTR_REGCOUNT
	.align		4
.L_319:
        /*0780*/ 	.byte	0x04, 0x2f
        /*0782*/ 	.short	(.L_321 - .L_320)
	.align		4
.L_320:
        /*0784*/ 	.word	index@(_ZN10layer_norm31ln_parallel_residual_bwd_kernelINS_13Kernel_traitsI13__nv_bfloat16S2_fS2_fjLj1024ELj1ELj4ELj1ELj16ENS_18Kernel_traits_baseILj1024ES2_S2_fS2_fjLj128EEEEELb0ELb1ELb1EEEvNS_9BwdParamsE)
        /*0788*/ 	.word	0x000000e8


	//----- nvinfo : EIATTR_FRAME_SIZE
	.align		4
.L_321:
        /*078c*/ 	.byte	0x04, 0x11
        /*078e*/ 	.short	(.L_323 - .L_322)
	.align		4
.L_322:
        /*0790*/ 	.word	index@(_ZN10layer_norm31ln_parallel_residual_bwd_kernelINS_13Kernel_traitsI13__nv_bfloat16S2_fS2_fjLj1024ELj1ELj4ELj1ELj16ENS_18Kernel_traits_baseILj1024ES2_S2_fS2_fjLj128EEEEELb0ELb1ELb1EEEvNS_9BwdParamsE)
        /*0794*/ 	.word	0x00000000


	//----- nvinfo : EIATTR_REGCOUNT
	.align		4
.L_323:
        /*0798*/ 	.byte	0x04, 0x2f
        /*079a*/ 	.short	(.L_325 - .L_324)
	.align		4
.L_324:
        /*079c*/ 	.word	index@(_ZN10layer_norm31ln_parallel_residual_bwd_kernelINS_13Kernel_traitsI13__nv_bfloat16S2_fS2_fjLj1024ELj1ELj4ELj1ELj16ENS_18Kernel_traits_baseILj1024ES2_S2_fS2_fjLj128EEEEELb0ELb1ELb0EEEvNS_9BwdParamsE)
        /*07a0*/ 	.word	0x000000e6


	//----- nvinfo : EIATTR_FRAME_SIZE
	.align		4
.L_325:
        /*07a4*/ 	.byte	0x04, 0x11
        /*07a6*/ 	.short	(.L_327 - .L_326)
	.align		4
.L_326:
        /*07a8*/ 	.word	index@(_ZN10layer_norm31ln_parallel_residual_bwd_kernelINS_13Kernel_traitsI13__nv_bfloat16S2_fS2_fjLj1024ELj1ELj4ELj1ELj16ENS_18Kernel_traits_baseILj1024ES2_S2_fS2_fjLj128EEEEELb0ELb1ELb0EEEvNS_9BwdParamsE)
        /*07ac*/ 	.word	0x00000000


	//----- nvinfo : EIATTR_REGCOUNT
	.align		4
.L_327:
        /*07b0*/ 	.byte	0x04, 0x2f
        /*07b2*/ 	.short	(.L_329 - .L_328)
	.align		4
.L_328:
        /*07b4*/ 	.word	index@(_ZN10layer_norm31ln_parallel_residual_bwd_kernelINS_13Kernel_traitsI13__nv_bfloat16S2_fS2_fjLj1024ELj1ELj4ELj1ELj16ENS_18Kernel_traits_baseILj1024ES2_S2_fS2_fjLj128EEEEELb0ELb0ELb1EEEvNS_9BwdParamsE)
        /*07b8*/ 	.word	0x000000ff


	//----- nvinfo : EIATTR_FRAME_SIZE
	.align		4
.L_329:
        /*07bc*/ 	.byte	0x04, 0x11
        /*07be*/ 	.short	(.L_331 - .L_330)
	.align		4
.L_330:
        /*07c0*/ 	.word	index@(_ZN10layer_norm31ln_parallel_residual_bwd_kernelINS_13Kernel_traitsI13__nv_bfloat16S2_fS2_fjLj1024ELj1ELj4ELj1ELj16ENS_18Kernel_traits_baseILj1024ES2_S2_fS2_fjLj128EEEEELb0ELb0ELb1EEEvNS_9BwdParamsE)
        /*07c4*/ 	.word	0x00000110


	//----- nvinfo : EIATTR_REGCOUNT
	.align		4
.L_331:
        /*07c8*/ 	.byte	0x04, 0x2f
        /*07ca*/ 	.short	(.L_333 - .L_332)
	.align		4
.L_332:
        /*07cc*/ 	.word	index@(_ZN10layer_norm31ln_parallel_residual_bwd_kernelINS_13Kernel_traitsI13__nv_bfloat16S2_fS2_fjLj1024ELj1ELj4ELj1ELj16ENS_18Kernel_traits_baseILj1024ES2_S2_fS2_fjLj128EEEEELb0ELb0ELb0EEEvNS_9BwdParamsE)
        /*07d0*/ 	.word	0x000000ff


	//----- nvinfo : EIATTR_FRAME_SIZE
	.align		4
.L_333:
        /*07d4*/ 	.byte	0x04, 0x11
        /*07d6*/ 	.short	(.L_335 - .L_334)
	.align		4
.L_334:
        /*07d8*/ 	.word	index@(_ZN10layer_norm31ln_parallel_residual_bwd_kernelINS_13Kernel_traitsI13__nv_bfloat16S2_fS2_fjLj1024ELj1ELj4ELj1ELj16ENS_18Kernel_traits_baseILj1024ES2_S2_fS2_fjLj128EEEEELb0ELb0ELb0EEEvNS_9BwdParamsE)
        /*07dc*/ 	.word	0x00000128


	//----- nvinfo : EIATTR_REGCOUNT
	.align		4
.L_335:
        /*07e0*/ 	.byte	0x04, 0x2f
        /*07e2*/ 	.short	(.L_337 - .L_336)
	.align		4
.L_336:
        /*07e4*/ 	.word	index@(_ZN10layer_norm31ln_parallel_residual_bwd_kernelINS_13Kernel_traitsIf13__nv_bfloat16S2_S2_fjLj1024ELj1ELj4ELj1ELj16ENS_18Kernel_traits_baseILj1024EfS2_S2_S2_fjLj128EEEEELb1ELb1ELb1EEEvNS_9BwdParamsE)
        /*07e8*/ 	.word	0x000000fc


	//----- nvinfo : EIATTR_FRAME_SIZE
	.align		4
.L_337:
        /*07ec*/ 	.byte	0x04, 0x11
        /*07ee*/ 	.short	(.L_339 - .L_338)
	.align		4
.L_338:
        /*07f0*/ 	.word	index@(_ZN10layer_norm31ln_parallel_residual_bwd_kernelINS_13Kernel_traitsIf13__nv_bfloat16S2_S2_fjLj1024ELj1ELj4ELj1ELj16ENS_18Kernel_traits_baseILj1024EfS2_S2_S2_fjLj128EEEEELb1ELb1ELb1EEEvNS_9BwdParamsE)
        /*07f4*/ 	.word	0x00000000


	//----- nvinfo : EIATTR_REGCOUNT
	.align		4
.L_339:
        /*07f8*/ 	.byte	0x04, 0x2f
        /*07fa*/ 	.short	(.L_341 - .L_340)
	.align		4
.L_340:
        /*07fc*/ 	.word	index@(_ZN10layer_norm40ln_parallel_residual_bwd_finalize_kernelINS_22Kernel_traits_finalizeILj1024Ef13__nv_bfloat16S2_S2_fjLb0ELj1024ELj4ENS_18Kernel_traits_baseILj1024EfS2_S2_S2_fjLj1024EEEEELb1EEEvNS_9BwdParamsE)
        /*0800*/ 	.word	0x00000020


	//----- nvinfo : EIATTR_FRAME_SIZE
	.align		4
.L_341:
        /*0804*/ 	.byte	0x04, 0x11
        /*0806*/ 	.short	(.L_343 - .L_342)
	.align		4
.L_342:
        /*0808*/ 	.word	index@(_ZN10layer_norm40ln_parallel_residual_bwd_finalize_kernelINS_22Kernel_traits_finalizeILj1024Ef13__nv_bfloat16S2_S2_fjLb0ELj1024ELj4ENS_18Kernel_traits_baseILj1024EfS2_S2_S2_fjLj1024EEEEELb1EEEvNS_9BwdParamsE)
        /*080c*/ 	.word	0x00000000


	//----- nvinfo : EIATTR_REGCOUNT
	.align		4
.L_343:
        /*0810*/ 	.byte	0x04, 0x2f
        /*0812*/ 	.short	(.L_345 - .L_344)
	.align		4
.L_344:
        /*0814*/ 	.word	index@(_ZN10layer_norm22ln_bwd_finalize_kernelINS_22Kernel_traits_finalizeILj1024Ef13__nv_bfloat16S2_S2_fjLb0ELj1024ELj4ENS_18Kernel_traits_baseILj1024EfS2_S2_S2_fjLj1024EEEEELb0ELb1EEEvNS_9BwdParamsE)
        /*0818*/ 	.word	0x00000020


	//----- nvinfo : EIATTR_FRAME_SIZE
	.align		4
.L_345:
        /*081c*/ 	.byte	0x04, 0x11
        /*081e*/ 	.short	(.L_347 - .L_346)
	.align		4
.L_346:
        /*0820*/ 	.word	index@(_ZN10layer_norm22ln_bwd_finalize_kernelINS_22Kernel_traits_finalizeILj1024Ef13__nv_bfloat16S2_S2_fjLb0ELj1024ELj4ENS_18Kernel_traits_baseILj1024EfS2_S2_S2_fjLj1024EEEEELb0ELb1EEEvNS_9BwdParamsE)
        /*0824*/ 	.word	0x00000000


	//----- nvinfo : EIATTR_REGCOUNT
	.align		4
.L_347:
        /*0828*/ 	.byte	0x04, 0x2f
        /*082a*/ 	.short	(.L_349 - .L_348)
	.align		4
.L_348:
        /*082c*/ 	.word	index@(_ZN10layer_norm31ln_parallel_residual_bwd_kernelINS_13Kernel_traitsIf13__nv_bfloat16S2_S2_fjLj1024ELj1ELj4ELj1ELj16ENS_18Kernel_traits_baseILj1024EfS2_S2_S2_fjLj128EEEEELb1ELb1ELb0EEEvNS_9BwdParamsE)
        /*0830*/ 	.word	0x000000e6


	//----- nvinfo : EIATTR_FRAME_SIZE
	.align		4
.L_349:
        /*0834*/ 	.byte	0x04, 0x11
        /*0836*/ 	.short	(.L_351 - .L_350)
	.align		4
.L_350:
        /*0838*/ 	.word	index@(_ZN10layer_norm31ln_parallel_residual_bwd_kernelINS_13Kernel_traitsIf13__nv_bfloat16S2_S2_fjLj1024ELj1ELj4ELj1ELj16ENS_18Kernel_traits_baseILj1024EfS2_S2_S2_fjLj128EEEEELb1ELb1ELb0EEEvNS_9BwdParamsE)
        /*083c*/ 	.word	0x00000000


	//----- nvinfo : EIATTR_REGCOUNT
	.align		4
.L_351:
        /*0840*/ 	.byte	0x04, 0x2f
        /*0842*/ 	.short	(.L_353 - .L_352)
	.align		4
.L_352:
        /*0844*/ 	.word	index@(_ZN10layer_norm40ln_parallel_residual_bwd_finalize_kernelINS_22Kernel_traits_finalizeILj1024Ef13__nv_bfloat16S2_S2_fjLb0ELj1024ELj4ENS_18Kernel_traits_baseILj1024EfS2_S2_S2_fjLj1024EEEEELb0EEEvNS_9BwdParamsE)
        /*0848*/ 	.word	0x00000020


	//----- nvinfo : EIATTR_FRAME_SIZE
	.align		4
.L_353:
        /*084c*/ 	.byte	0x04, 0x11
        /*084e*/ 	.short	(.L_355 - .L_354)
	.align		4
.L_354:
        /*0850*/ 	.word	index@(_ZN10layer_norm40ln_parallel_residual_bwd_finalize_kernelINS_22Kernel_traits_finalizeILj1024Ef13__nv_bfloat16S2_S2_fjLb0ELj1024ELj4ENS_18Kernel_traits_baseILj1024EfS2_S2_S2_fjLj1024EEEEELb0EEEvNS_9BwdParamsE)
        /*0854*/ 	.word	0x00000000


	//----- nvinfo : EIATTR_REGCOUNT
	.align		4
.L_355:
        /*0858*/ 	.byte	0x04, 0x2f
        /*085a*/ 	.short	(.L_357 - .L_356)
	.align		4
.L_356:
        /*085c*/ 	.word	index@(_ZN10layer_norm22ln_bwd_finalize_kernelINS_22Kernel_traits_finalizeILj1024Ef13__nv_bfloat16S2_S2_fjLb0ELj1024ELj4ENS_18Kernel_traits_baseILj1024EfS2_S2_S2_fjLj1024EEEEELb0ELb0EEEvNS_9BwdParamsE)
        /*0860*/ 	.word	0x0000003f


	//----- nvinfo : EIATTR_FRAME_SIZE
	.align		4
.L_357:
        /*0864*/ 	.byte	0x04, 0x11
        /*0866*/ 	.short	(.L_359 - .L_358)
	.align		4
.L_358:
        /*0868*/ 	.word	index@(_ZN10layer_norm22ln_bwd_finalize_kernelINS_22Kernel_traits_finalizeILj1024Ef13__nv_bfloat16S2_S2_fjLb0ELj1024ELj4ENS_18Kernel_traits_baseILj1024EfS2_S2_S2_fjLj1024EEEEELb0ELb0EEEvNS_9BwdParamsE)
        /*086c*/ 	.word	0x00000000


	//----- nvinfo : EIATTR_REGCOUNT
	.align		4
.L_359:
        /*0870*/ 	.byte	0x04, 0x2f
        /*0872*/ 	.short	(.L_361 - .L_360)
	.align		4
.L_360:
        /*0874*/ 	.word	index@(_ZN10layer_norm31ln_parallel_residual_bwd_kernelINS_13Kernel_traitsIf13__nv_bfloat16S2_S2_fjLj1024ELj1ELj4ELj1ELj16ENS_18Kernel_traits_baseILj1024EfS2_S2_S2_fjLj128EEEEELb1ELb0ELb1EEEvNS_9BwdParamsE)
        /*0878*/ 	.word	0x000000ff


	//----- nvinfo : EIATTR_FRAME_SIZE
	.align		4
.L_361:
        /*087c*/ 	.byte	0x04, 0x11
        /*087e*/ 	.short	(.L_363 - .L_362)
	.align		4
.L_362:
        /*0880*/ 	.word	index@(_ZN10layer_norm31ln_parallel_residual_bwd_kernelINS_13Kernel_traitsIf13__nv_bfloat16S2_S2_fjLj1024ELj1ELj4ELj1ELj16ENS_18Kernel_traits_baseILj1024EfS2_S2_S2_fjLj128EEEEELb1ELb0ELb1EEEvNS_9BwdParamsE)
        /*0884*/ 	.word	0x000000f0


	//----- nvinfo : EIATTR_REGCOUNT
	.align		4
.L_363:
        /*0888*/ 	.byte	0x04, 0x2f
        /*088a*/ 	.short	(.L_365 - .L_364)
	.align		4
.L_364:
        /*088c*/ 	.word	index@(_ZN10layer_norm31ln_parallel_residual_bwd_kernelINS_13Kernel_traitsIf13__nv_bfloat16S2_S2_fjLj1024ELj1ELj4ELj1ELj16ENS_18Kernel_traits_baseILj1024EfS2_S2_S2_fjLj128EEEEELb1ELb0ELb0EEEvNS_9BwdParamsE)
        /*0890*/ 	.word	0x000000ff


	//----- nvinfo : EIATTR_FRAME_SIZE
	.align		4
.L_365:
        /*0894*/ 	.byte	0x04, 0x11
        /*0896*/ 	.short	(.L_367 - .L_366)
	.align		4
.L_366:
        /*0898*/ 	.word	index@(_ZN10layer_norm31ln_parallel_residual_bwd_kernelINS_13Kernel_traitsIf13__nv_bfloat16S2_S2_fjLj1024ELj1ELj4ELj1ELj16ENS_18Kernel_traits_baseILj1024EfS2_S2_S2_fjLj128EEEEELb1ELb0ELb0EEEvNS_9BwdParamsE)
        /*089c*/ 	.word	0x00000108


	//----- nvinfo : EIATTR_REGCOUNT
	.align		4
.L_367:
        /*08a0*/ 	.byte	0x04, 0x2f
        /*08a2*/ 	.short	(.L_369 - .L_368)
	.align		4
.L_368:
        /*08a4*/ 	.word	index@(_ZN10layer_norm31ln_parallel_residual_bwd_kernelINS_13Kernel_traitsIf13__nv_bfloat16S2_S2_fjLj1024ELj1ELj4ELj1ELj16ENS_18Kernel_traits_baseILj1024EfS2_S2_S2_fjLj128EEEEELb0ELb1ELb1EEEvNS_9BwdParamsE)
        /*08a8*/ 	.word	0x000000ff


	//----- nvinfo : EIATTR_FRAME_SIZE
	.align		4
.L_369:
        /*08ac*/ 	.byte	0x04, 0x11
        /*08ae*/ 	.short	(.L_371 - .L_370)
	.align		4
.L_370:
        /*08b0*/ 	.word	index@(_ZN10layer_norm31ln_parallel_residual_bwd_kernelINS_13Kernel_traitsIf13__nv_bfloat16S2_S2_fjLj1024ELj1ELj4ELj1ELj16ENS_18Kernel_traits_baseILj1024EfS2_S2_S2_fjLj128EEEEELb0ELb1ELb1EEEvNS_9BwdParamsE)
        /*08b4*/ 	.word	0x00000018


	//----- nvinfo : EIATTR_REGCOUNT
	.align		4
.L_371:
        /*08b8*/ 	.byte	0x04, 0x2f
        /*08ba*/ 	.short	(.L_373 - .L_372)
	.align		4
.L_372:
        /*08bc*/ 	.word	index@(_ZN10layer_norm31ln_parallel_residual_bwd_kernelINS_13Kernel_traitsIf13__nv_bfloat16S2_S2_fjLj1024ELj1ELj4ELj1ELj16ENS_18Kernel_traits_baseILj1024EfS2_S2_S2_fjLj128EEEEELb0ELb1ELb0EEEvNS_9BwdParamsE)
        /*08c0*/ 	.word	0x000000d4


	//----- nvinfo : EIATTR_FRAME_SIZE
	.align		4
.L_373:
        /*08c4*/ 	.byte	0x04, 0x11
        /*08c6*/ 	.short	(.L_375 - .L_374)
	.align		4
.L_374:
        /*08c8*/ 	.word	index@(_ZN10layer_norm31ln_parallel_residual_bwd_kernelINS_13Kernel_traitsIf13__nv_bfloat16S2_S2_fjLj1024ELj1ELj4ELj1ELj16ENS_18Kernel_traits_baseILj1024EfS2_S2_S2_fjLj128EEEEELb0ELb1ELb0EEEvNS_9BwdParamsE)
        /*08cc*/ 	.word	0x00000000


	//----- nvinfo : EIATTR_REGCOUNT
	.align		4
.L_375:
        /*08d0*/ 	.byte	0x04, 0x2f
        /*08d2*/ 	.short	(.L_377 - .L_376)
	.align		4
.L_376:
        /*08d4*/ 	.word	index@(_ZN10layer_norm31ln_parallel_residual_bwd_kernelINS_13Kernel_traitsIf13__nv_bfloat16S2_S2_fjLj1024ELj1ELj4ELj1ELj16ENS_18Kernel_traits_baseILj1024EfS2_S2_S2_fjLj128EEEEELb0ELb0ELb1EEEvNS_9BwdParamsE)
        /*08d8*/ 	.word	0x000000ff


	//----- nvinfo : EIATTR_FRAME_SIZE
	.align		4
.L_377:
        /*08dc*/ 	.byte	0x04, 0x11
        /*08de*/ 	.short	(.L_379 - .L_378)
	.align		4
.L_378:
        /*08e0*/ 	.word	index@(_ZN10layer_norm31ln_parallel_residual_bwd_kernelINS_13Kernel_traitsIf13__nv_bfloat16S2_S2_fjLj1024ELj1ELj4ELj1ELj16ENS_18Kernel_traits_baseILj1024EfS2_S2_S2_fjLj128EEEEELb0ELb0ELb1EEEvNS_9BwdParamsE)
        /*08e4*/ 	.word	0x000000b0


	//----- nvinfo : EIATTR_REGCOUNT
	.align		4
.L_379:
        /*08e8*/ 	.byte	0x04, 0x2f
        /*08ea*/ 	.short	(.L_381 - .L_380)
	.align		4
.L_380:
        /*08ec*/ 	.word	index@(_ZN10layer_norm31ln_parallel_residual_bwd_kernelINS_13Kernel_traitsIf13__nv_bfloat16S2_S2_fjLj1024ELj1ELj4ELj1ELj16ENS_18Kernel_traits_baseILj1024EfS2_S2_S2_fjLj128EEEEELb0ELb0ELb0EEEvNS_9BwdParamsE)
        /*08f0*/ 	.word	0x000000ff


	//----- nvinfo : EIATTR_FRAME_SIZE
	.align		4
.L_381:
        /*08f4*/ 	.byte	0x04, 0x11
        /*08f6*/ 	.short	(.L_383 - .L_382)
	.align		4
.L_382:
        /*08f8*/ 	.word	index@(_ZN10layer_norm31ln_parallel_residual_bwd_kernelINS_13Kernel_traitsIf13__nv_bfloat16S2_S2_fjLj1024ELj1ELj4ELj1ELj16ENS_18Kernel_traits_baseILj1024EfS2_S2_S2_fjLj128EEEEELb0ELb0ELb0EEEvNS_9BwdParamsE)
        /*08fc*/ 	.word	0x000000c8


	//----- nvinfo : EIATTR_REGCOUNT
	.align		4
.L_383:
        /*0900*/ 	.byte	0x04, 0x2f
        /*0902*/ 	.short	(.L_385 - .L_384)
	.align		4
.L_384:
        /*0904*/ 	.word	index@(_ZN10layer_norm31ln_parallel_residual_bwd_kernelINS_13Kernel_traitsI6__halfS2_S2_S2_fjLj1024ELj1ELj4ELj1ELj16ENS_18Kernel_traits_baseILj1024ES2_S2_S2_S2_fjLj128EEEEELb1ELb1ELb1EEEvNS_9BwdParamsE)
        /*0908*/ 	.word	0x000000fc


	//----- nvinfo : EIATTR_FRAME_SIZE
	.align		4
.L_385:
        /*090c*/ 	.byte	0x04, 0x11
        /*090e*/ 	.short	(.L_387 - .L_386)
	.align		4
.L_386:
        /*0910*/ 	.word	index@(_ZN10layer_norm31ln_parallel_residual_bwd_kernelINS_13Kernel_traitsI6__halfS2_S2_S2_fjLj1024ELj1ELj4ELj1ELj16ENS_18Kernel_traits_baseILj1024ES2_S2_S2_S2_fjLj128EEEEELb1ELb1ELb1EEEvNS_9BwdParamsE)
        /*0914*/ 	.word	0x00000000


	//----- nvinfo : EIATTR_REGCOUNT
	.align		4
.L_387:
        /*0918*/ 	.byte	0x04, 0x2f
        /*091a*/ 	.short	(.L_389 - .L_388)
	.align		4
.L_388:
        /*091c*/ 	.word	index@(_ZN10layer_norm40ln_parallel_residual_bwd_finalize_kernelINS_22Kernel_traits_finalizeILj1024E6__halfS2_S2_S2_fjLb0ELj1024ELj4ENS_18Kernel_traits_baseILj1024ES2_S2_S2_S2_fjLj1024EEEEELb1EEEvNS_9BwdParamsE)
        /*0920*/ 	.word	0x00000020


	//----- nvinfo : EIATTR_FRAME_SIZE
	.align		4
.L_389:
        /*0924*/ 	.byte	0x04, 0x11
        /*0926*/ 	.short	(.L_391 - .L_390)
	.align		4
.L_390:
        /*0928*/ 	.word	index@(_ZN10layer_norm40ln_parallel_residual_bwd_finalize_kernelINS_22Kernel_traits_finalizeILj1024E6__halfS2_S2_S2_fjLb0ELj1024ELj4ENS_18Kernel_traits_baseILj1024ES2_S2_S2_S2_fjLj1024EEEEELb1EEEvNS_9BwdParamsE)
        /*092c*/ 	.word	0x00000000


	//----- nvinfo : EIATTR_REGCOUNT
	.align		4
.L_391:
        /*0930*/ 	.byte	0x04, 0x2f
        /*0932*/ 	.short	(.L_393 - .L_392)
	.align		4
.L_392:
        /*0934*/ 	.word	index@(_ZN10layer_norm22ln_bwd_finalize_kernelINS_22Kernel_traits_finalizeILj1024E6__halfS2_S2_S2_fjLb0ELj1024ELj4ENS_18Kernel_traits_baseILj1024ES2_S2_S2_S2_fjLj1024EEEEELb0ELb1EEEvNS_9BwdParamsE)
        /*0938*/ 	.word	0x00000020


	//----- nvinfo : EIATTR_FRAME_SIZE
	.align		4
.L_393:
        /*093c*/ 	.byte	0x04, 0x11
        /*093e*/ 	.short	(.L_395 - .L_394)
	.align		4
.L_394:
        /*0940*/ 	.word	index@(_ZN10layer_norm22ln_bwd_finalize_kernelINS_22Kernel_traits_finalizeILj1024E6__halfS2_S2_S2_fjLb0ELj1024ELj4ENS_18Kernel_traits_baseILj1024ES2_S2_S2_S2_fjLj1024EEEEELb0ELb1EEEvNS_9BwdParamsE)
        /*0944*/ 	.word	0x00000000


	//----- nvinfo : EIATTR_REGCOUNT
	.align		4
.L_395:
        /*0948*/ 	.byte	0x04, 0x2f
        /*094a*/ 	.short	(.L_397 - .L_396)
	.align		4
.L_396:
        /*094c*/ 	.word	index@(_ZN10layer_norm31ln_parallel_residual_bwd_kernelINS_13Kernel_traitsI6__halfS2_S2_S2_fjLj1024ELj1ELj4ELj1ELj16ENS_18Kernel_traits_baseILj1024ES2_S2_S2_S2_fjLj128EEEEELb1ELb1ELb0EEEvNS_9BwdParamsE)
        /*0950*/ 	.word	0x000000d5


	//----- nvinfo : EIATTR_FRAME_SIZE
	.align		4
.L_397:
        /*0954*/ 	.byte	0x04, 0x11
        /*0956*/ 	.short	(.L_399 - .L_398)
	.align		4
.L_398:
        /*0958*/ 	.word	index@(_ZN10layer_norm31ln_parallel_residual_bwd_kernelINS_13Kernel_traitsI6__halfS2_S2_S2_fjLj1024ELj1ELj4ELj1ELj16ENS_18Kernel_traits_baseILj1024ES2_S2_S2_S2_fjLj128EEEEELb1ELb1ELb0EEEvNS_9BwdParamsE)
        /*095c*/ 	.word	0x00000000


	//----- nvinfo : EIATTR_REGCOUNT
	.align		4
.L_399:
        /*0960*/ 	.byte	0x04, 0x2f
        /*0962*/ 	.short	(.L_401 - .L_400)
	.align		4
.L_400:
        /*0964*/ 	.word	index@(_ZN10layer_norm40ln_parallel_residual_bwd_finalize_kernelINS_22Kernel_traits_finalizeILj1024E6__halfS2_S2_S2_fjLb0ELj1024ELj4ENS_18Kernel_traits_baseILj1024ES2_S2_S2_S2_fjLj1024EEEEELb0EEEvNS_9BwdParamsE)
        /*0968*/ 	.word	0x00000020


	//----- nvinfo : EIATTR_FRAME_SIZE
	.align		4
.L_401:
        /*096c*/ 	.byte	0x04, 0x11
        /*096e*/ 	.short	(.L_403 - .L_402)
	.align		4
.L_402:
        /*0970*/ 	.word	index@(_ZN10layer_norm40ln_parallel_residual_bwd_finalize_kernelINS_22Kernel_traits_finalizeILj1024E6__halfS2_S2_S2_fjLb0ELj1024ELj4ENS_18Kernel_traits_baseILj1024ES2_S2_S2_S2_fjLj1024EEEEELb0EEEvNS_9BwdParamsE)
        /*0974*/ 	.word	0x00000000


	//----- nvinfo : EIATTR_REGCOUNT
	.align		4
.L_403:
        /*0978*/ 	.byte	0x04, 0x2f
        /*097a*/ 	.short	(.L_405 - .L_404)
	.align		4
.L_404:
        /*097c*/ 	.word	index@(_ZN10layer_norm22ln_bwd_finalize_kernelINS_22Kernel_traits_finalizeILj1024E6__halfS2_S2_S2_fjLb0ELj1024ELj4ENS_18Kernel_traits_baseILj1024ES2_S2_S2_S2_fjLj1024EEEEELb0ELb0EEEvNS_9BwdParamsE)
        /*0980*/ 	.word	0x0000003f


	//----- nvinfo : EIATTR_FRAME_SIZE
	.align		4
.L_405:
        /*0984*/ 	.byte	0x04, 0x11
        /*0986*/ 	.short	(.L_407 - .L_406)
	.align		4
.L_406:
        /*0988*/ 	.word	index@(_ZN10layer_norm22ln_bwd_finalize_kernelINS_22Kernel_traits_finalizeILj1024E6__halfS2_S2_S2_fjLb0ELj1024ELj4ENS_18Kernel_traits_baseILj1024ES2_S2_S2_S2_fjLj1024EEEEELb0ELb0EEEvNS_9BwdParamsE)
        /*098c*/ 	.word	0x00000000


	//----- nvinfo : EIATTR_REGCOUNT
	.align		4
.L_407:
        /*0990*/ 	.byte	0x04, 0x2f
        /*0992*/ 	.short	(.L_409 - .L_408)
	.align		4
.L_408:
        /*0994*/ 	.word	index@(_ZN10layer_norm31ln_parallel_residual_bwd_kernelINS_13Kernel_traitsI6__halfS2_S2_S2_fjLj1024ELj1ELj4ELj1ELj16ENS_18Kernel_traits_baseILj1024ES2_S2_S2_S2_fjLj128EEEEELb1ELb0ELb1EEEvNS_9BwdParamsE)
        /*0998*/ 	.word	0x000000ff


	//----- nvinfo : EIATTR_FRAME_SIZE
	.align		4
.L_409:
        /*099c*/ 	.byte	0x04, 0x11
        /*099e*/ 	.short	(.L_411 - .L_410)
	.align		4
.L_410:
        /*09a0*/ 	.word	index@(_ZN10layer_norm31ln_parallel_residual_bwd_kernelINS_13Kernel_traitsI6__halfS2_S2_S2_fjLj1024ELj1ELj4ELj1ELj16ENS_18Kernel_traits_baseILj1024ES2_S2_S2_S2_fjLj128EEEEELb1ELb0ELb1EEEvNS_9BwdParamsE)
        /*09a4*/ 	.word	0x000000f0


	//----- nvinfo : EIATTR_REGCOUNT
	.align		4
.L_411:
        /*09a8*/ 	.byte	0x04, 0x2f
        /*09aa*/ 	.short	(.L_413 - .L_412)
	.align		4
.L_412:
        /*09ac*/ 	.word	index@(_ZN10layer_norm31ln_parallel_residual_bwd_kernelINS_13Kernel_traitsI6__halfS2_S2_S2_fjLj1024ELj1ELj4ELj1ELj16ENS_18Kernel_traits_baseILj1024ES2_S2_S2_S2_fjLj128EEEEELb1ELb0ELb0EEEvNS_9BwdParamsE)
        /*09b0*/ 	.word	0x000000ff


	//----- nvinfo : EIATTR_FRAME_SIZE
	.align		4
.L_413:
        /*09b4*/ 	.byte	0x04, 0x11
        /*09b6*/ 	.short	(.L_415 - .L_414)
	.align		4
.L_414:
        /*09b8*/ 	.word	index@(_ZN10layer_norm31ln_parallel_residual_bwd_kernelINS_13Kernel_traitsI6__halfS2_S2_S2_fjLj1024ELj1ELj4ELj1ELj16ENS_18Kernel_traits_baseILj1024ES2_S2_S2_S2_fjLj128EEEEELb1ELb0ELb0EEEvNS_9BwdParamsE)
        /*09bc*/ 	.word	0x00000088


	//----- nvinfo : EIATTR_REGCOUNT
	.align		4
.L_415:
        /*09c0*/ 	.byte	0x04, 0x2f
        /*09c2*/ 	.short	(.L_417 - .L_416)
	.align		4
.L_416:
        /*09c4*/ 	.word	index@(_ZN10layer_norm31ln_parallel_residual_bwd_kernelINS_13Kernel_traitsI6__halfS2_S2_S2_fjLj1024ELj1ELj4ELj1ELj16ENS_18Kernel_traits_baseILj1024ES2_S2_S2_S2_fjLj128EEEEELb0ELb1ELb1EEEvNS_9BwdParamsE)
        /*09c8*/ 	.word	0x000000fe


	//----- nvinfo : EIATTR_FRAME_SIZE
	.align		4
.L_417:
        /*09cc*/ 	.byte	0x04, 0x11
        /*09ce*/ 	.short	(.L_419 - .L_418)
	.align		4
.L_418:
        /*09d0*/ 	.word	index@(_ZN10layer_norm31ln_parallel_residual_bwd_kernelINS_13Kernel_traitsI6__halfS2_S2_S2_fjLj1024ELj1ELj4ELj1ELj16ENS_18Kernel_traits_baseILj1024ES2_S2_S2_S2_fjLj128EEEEELb0ELb1ELb1EEEvNS_9BwdParamsE)
        /*09d4*/ 	.word	0x00000000


	//----- nvinfo : EIATTR_REGCOUNT
	.align		4
.L_419:
        /*09d8*/ 	.byte	0x04, 0x2f
        /*09da*/ 	.short	(.L_421 - .L_420)
	.align		4
.L_420:
        /*09dc*/ 	.word	index@(_ZN10layer_norm31ln_parallel_residual_bwd_kernelINS_13Kernel_traitsI6__halfS2_S2_S2_fjLj1024ELj1ELj4ELj1ELj16ENS_18Kernel_traits_baseILj1024ES2_S2_S2_S2_fjLj128EEEEELb0ELb1ELb0EEEvNS_9BwdParamsE)
        /*09e0*/ 	.word	0x000000c3


	//----- nvinfo : EIATTR_FRAME_SIZE
	.align		4
.L_421:
        /*09e4*/ 	.byte	0x04, 0x11
        /*09e6*/ 	.short	(.L_423 - .L_422)
	.align		4
.L_422:
        /*09e8*/ 	.word	index@(_ZN10layer_norm31ln_parallel_residual_bwd_kernelINS_13Kernel_traitsI6__halfS2_S2_S2_fjLj1024ELj1ELj4ELj1ELj16ENS_18Kernel_traits_baseILj1024ES2_S2_S2_S2_fjLj128EEEEELb0ELb1ELb0EEEvNS_9BwdParamsE)
        /*09ec*/ 	.word	0x00000000


	//----- nvinfo : EIATTR_REGCOUNT
	.align		4
.L_423:
        /*09f0*/ 	.byte	0x04, 0x2f
        /*09f2*/ 	.short	(.L_425 - .L_424)
	.align		4
.L_424:
        /*09f4*/ 	.word	index@(_ZN10layer_norm31ln_parallel_residual_bwd_kernelINS_13Kernel_traitsI6__halfS2_S2_S2_fjLj1024ELj1ELj4ELj1ELj16ENS_18Kernel_traits_baseILj1024ES2_S2_S2_S2_fjLj128EEEEELb0ELb0ELb1EEEvNS_9BwdParamsE)
        /*09f8*/ 	.word	0x000000ff


	//----- nvinfo : EIATTR_FRAME_SIZE
	.align		4
.L_425:
        /*09fc*/ 	.byte	0x04, 0x11
        /*09fe*/ 	.short	(.L_427 - .L_426)
	.align		4
.L_426:
        /*0a00*/ 	.word	index@(_ZN10layer_norm31ln_parallel_residual_bwd_kernelINS_13Kernel_traitsI6__halfS2_S2_S2_fjLj1024ELj1ELj4ELj1ELj16ENS_18Kernel_traits_baseILj1024ES2_S2_S2_S2_fjLj128EEEEELb0ELb0ELb1EEEvNS_9BwdParamsE)
        /*0a04*/ 	.word	0x000000b0


	//----- nvinfo : EIATTR_REGCOUNT
	.align		4
.L_427:
        /*0a08*/ 	.byte	0x04, 0x2f
        /*0a0a*/ 	.short	(.L_429 - .L_428)
	.align		4
.L_428:
        /*0a0c*/ 	.word	index@(_ZN10layer_norm31ln_parallel_residual_bwd_kernelINS_13Kernel_traitsI6__halfS2_S2_S2_fjLj1024ELj1ELj4ELj1ELj16ENS_18Kernel_traits_baseILj1024ES2_S2_S2_S2_fjLj128EEEEELb0ELb0ELb0EEEvNS_9BwdParamsE)
        /*0a10*/ 	.word	0x000000ff


	//----- nvinfo : EIATTR_FRAME_SIZE
	.align		4
.L_429:
        /*0a14*/ 	.byte	0x04, 0x11
        /*0a16*/ 	.short	(.L_431 - .L_430)
	.align		4
.L_430:
        /*0a18*/ 	.word	index@(_ZN10layer_norm31ln_parallel_residual_bwd_kernelINS_13Kernel_traitsI6__halfS2_S2_S2_fjLj1024ELj1ELj4ELj1ELj16ENS_18Kernel_traits_baseILj1024ES2_S2_S2_S2_fjLj128EEEEELb0ELb0ELb0EEEvNS_9BwdParamsE)
        /*0a1c*/ 	.word	0x00000048


	//----- nvinfo : EIATTR_REGCOUNT
	.align		4
.L_431:
        /*0a20*/ 	.byte	0x04, 0x2f
        /*0a22*/ 	.short	(.L_433 - .L_432)
	.align		4
.L_432:
        /*0a24*/ 	.word	index@(_ZN10layer_norm31ln_parallel_residual_bwd_kernelINS_13Kernel_traitsI13__nv_bfloat16S2_S2_S2_fjLj1024ELj1ELj4ELj1ELj16ENS_18Kernel_traits_baseILj1024ES2_S2_S2_S2_fjLj128EEEEELb1ELb1ELb1EEEvNS_9BwdParamsE)
        /*0a28*/ 	.word	0x000000f4


	//----- nvinfo : EIATTR_FRAME_SIZE
	.align		4
.L_433:
        /*0a2c*/ 	.byte	0x04, 0x11
        /*0a2e*/ 	.short	(.L_435 - .L_434)
	.align		4
.L_434:
        /*0a30*/ 	.word	index@(_ZN10layer_norm31ln_parallel_residual_bwd_kernelINS_13Kernel_traitsI13__nv_bfloat16S2_S2_S2_fjLj1024ELj1ELj4ELj1ELj16ENS_18Kernel_traits_baseILj1024ES2_S2_S2_S2_fjLj128EEEEELb1ELb1ELb1EEEvNS_9BwdParamsE)
        /*0a34*/ 	.word	0x00000000


	//----- nvinfo : EIATTR_REGCOUNT
	.align		4
.L_435:
        /*0a38*/ 	.byte	0x04, 0x2f
        /*0a3a*/ 	.short	(.L_437 - .L_436)
	.align		4
.L_436:
        /*0a3c*/ 	.word	index@(_ZN10layer_norm40ln_parallel_residual_bwd_finalize_kernelINS_22Kernel_traits_finalizeILj1024E13__nv_bfloat16S2_S2_S2_fjLb0ELj1024ELj4ENS_18Kernel_traits_baseILj1024ES2_S2_S2_S2_fjLj1024EEEEELb1EEEvNS_9BwdParamsE)
        /*0a40*/ 	.word	0x00000020


	//----- nvinfo : EIATTR_FRAME_SIZE
	.align		4
.L_437:
        /*0a44*/ 	.byte	0x04, 0x11
        /*0a46*/ 	.short	(.L_439 - .L_438)
	.align		4
.L_438:
        /*0a48*/ 	.word	index@(_ZN10layer_norm40ln_parallel_residual_bwd_finalize_kernelINS_22Kernel_traits_finalizeILj1024E13__nv_bfloat16S2_S2_S2_fjLb0ELj1024ELj4ENS_18Kernel_traits_baseILj1024ES2_S2_S2_S2_fjLj1024EEEEELb1EEEvNS_9BwdParamsE)
        /*0a4c*/ 	.word	0x00000000


	//----- nvinfo : EIATTR_REGCOUNT
	.align		4
.L_439:
        /*0a50*/ 	.byte	0x04, 0x2f
        /*0a52*/ 	.short	(.L_441 - .L_440)
	.align		4
.L_440:
        /*0a54*/ 	.word	index@(_ZN10layer_norm22ln_bwd_finalize_kernelINS_22Kernel_traits_finalizeILj1024E13__nv_bfloat16S2_S2_S2_fjLb0ELj1024ELj4ENS_18Kernel_traits_baseILj1024ES2_S2_S2_S2_fjLj1024EEEEELb0ELb1EEEvNS_9BwdParamsE)
        /*0a58*/ 	.word	0x00000020


	//----- nvinfo : EIATTR_FRAME_SIZE
	.align		4
.L_441:
        /*0a5c*/ 	.byte	0x04, 0x11
        /*0a5e*/ 	.short	(.L_443 - .L_442)
	.align		4
.L_442:
        /*0a60*/ 	.word	index@(_ZN10layer_norm22ln_bwd_finalize_kernelINS_22Kernel_traits_finalizeILj1024E13__nv_bfloat16S2_S2_S2_fjLb0ELj1024ELj4ENS_18Kernel_traits_baseILj1024ES2_S2_S2_S2_fjLj1024EEEEELb0ELb1EEEvNS_9BwdParamsE)
        /*0a64*/ 	.word	0x00000000


	//----- nvinfo : EIATTR_REGCOUNT
	.align		4
.L_443:
        /*0a68*/ 	.byte	0x04, 0x2f
        /*0a6a*/ 	.short	(.L_445 - .L_444)
	.align		4
.L_444:
        /*0a6c*/ 	.word	index@(_ZN10layer_norm31ln_parallel_residual_bwd_kernelINS_13Kernel_traitsI13__nv_bfloat16S2_S2_S2_fjLj1024ELj1ELj4ELj1ELj16ENS_18Kernel_traits_baseILj1024ES2_S2_S2_S2_fjLj128EEEEELb1ELb1ELb0EEEvNS_9BwdParamsE)
        /*0a70*/ 	.word	0x000000e6


	//----- nvinfo : EIATTR_FRAME_SIZE
	.align		4
.L_445:
        /*0a74*/ 	.byte	0x04, 0x11
        /*0a76*/ 	.short	(.L_447 - .L_446)
	.align		4
.L_446:
        /*0a78*/ 	.word	index@(_ZN10layer_norm31ln_parallel_residual_bwd_kernelINS_13Kernel_traitsI13__nv_bfloat16S2_S2_S2_fjLj1024ELj1ELj4ELj1ELj16ENS_18Kernel_traits_baseILj1024ES2_S2_S2_S2_fjLj128EEEEELb1ELb1ELb0EEEvNS_9BwdParamsE)
        /*0a7c*/ 	.word	0x00000000


	//----- nvinfo : EIATTR_REGCOUNT
	.align		4
.L_447:
        /*0a80*/ 	.byte	0x04, 0x2f
        /*0a82*/ 	.short	(.L_449 - .L_448)
	.align		4
.L_448:
        /*0a84*/ 	.word	index@(_ZN10layer_norm40ln_parallel_residual_bwd_finalize_kernelINS_22Kernel_traits_finalizeILj1024E13__nv_bfloat16S2_S2_S2_fjLb0ELj1024ELj4ENS_18Kernel_traits_baseILj1024ES2_S2_S2_S2_fjLj1024EEEEELb0EEEvNS_9BwdParamsE)
        /*0a88*/ 	.word	0x00000020


	//----- nvinfo : EIATTR_FRAME_SIZE
	.align		4
.L_449:
        /*0a8c*/ 	.byte	0x04, 0x11
        /*0a8e*/ 	.short	(.L_451 - .L_450)
	.align		4
.L_450:
        /*0a90*/ 	.word	index@(_ZN10layer_norm40ln_parallel_residual_bwd_finalize_kernelINS_22Kernel_traits_finalizeILj1024E13__nv_bfloat16S2_S2_S2_fjLb0ELj1024ELj4ENS_18Kernel_traits_baseILj1024ES2_S2_S2_S2_fjLj1024EEEEELb0EEEvNS_9BwdParamsE)
        /*0a94*/ 	.word	0x00000000


	//----- nvinfo : EIATTR_REGCOUNT
	.align		4
.L_451:
        /*0a98*/ 	.byte	0x04, 0x2f
        /*0a9a*/ 	.short	(.L_453 - .L_452)
	.align		4
.L_452:
        /*0a9c*/ 	.word	index@(_ZN10layer_norm22ln_bwd_finalize_kernelINS_22Kernel_traits_finalizeILj1024E13__nv_bfloat16S2_S2_S2_fjLb0ELj1024ELj4ENS_18Kernel_traits_baseILj1024ES2_S2_S2_S2_fjLj1024EEEEELb0ELb0EEEvNS_9BwdParamsE)
        /*0aa0*/ 	.word	0x0000003f


	//----- nvinfo : EIATTR_FRAME_SIZE
	.align		4
.L_453:
        /*0aa4*/ 	.byte	0x04, 0x11
        /*0aa6*/ 	.short	(.L_455 - .L_454)
	.align		4
.L_454:
        /*0aa8*/ 	.word	index@(_ZN10layer_norm22ln_bwd_finalize_kernelINS_22Kernel_traits_finalizeILj1024E13__nv_bfloat16S2_S2_S2_fjLb0ELj1024ELj4ENS_18Kernel_traits_baseILj1024ES2_S2_S2_S2_fjLj1024EEEEELb0ELb0EEEvNS_9BwdParamsE)
        /*0aac*/ 	.word	0x00000000


	//----- nvinfo : EIATTR_REGCOUNT
	.align		4
.L_455:
        /*0ab0*/ 	.byte	0x04, 0x2f
        /*0ab2*/ 	.short	(.L_457 - .L_456)
	.align		4
.L_456:
        /*0ab4*/ 	.word	index@(_ZN10layer_norm31ln_parallel_residual_bwd_kernelINS_13Kernel_traitsI13__nv_bfloat16S2_S2_S2_fjLj1024ELj1ELj4ELj1ELj16ENS_18Kernel_traits_baseILj1024ES2_S2_S2_S2_fjLj128EEEEELb1ELb0ELb1EEEvNS_9BwdParamsE)
        /*0ab8*/ 	.word	0x000000ff


	//----- nvinfo : EIATTR_FRAME_SIZE
	.align		4
.L_457:
        /*0abc*/ 	.byte	0x04, 0x11
        /*0abe*/ 	.short	(.L_459 - .L_458)
	.align		4
.L_458:
        /*0ac0*/ 	.word	index@(_ZN10layer_norm31ln_parallel_residual_bwd_kernelINS_13Kernel_traitsI13__nv_bfloat16S2_S2_S2_fjLj1024ELj1ELj4ELj1ELj16ENS_18Kernel_traits_baseILj1024ES2_S2_S2_S2_fjLj128EEEEELb1ELb0ELb1EEEvNS_9BwdParamsE)
        /*0ac4*/ 	.word	0x000000f0


	//----- nvinfo : EIATTR_REGCOUNT
	.align		4
.L_459:
        /*0ac8*/ 	.byte	0x04, 0x2f
        /*0aca*/ 	.short	(.L_461 - .L_460)
	.align		4
.L_460:
        /*0acc*/ 	.word	index@(_ZN10layer_norm31ln_parallel_residual_bwd_kernelINS_13Kernel_traitsI13__nv_bfloat16S2_S2_S2_fjLj1024ELj1ELj4ELj1ELj16ENS_18Kernel_traits_baseILj1024ES2_S2_S2_S2_fjLj128EEEEELb1ELb0ELb0EEEvNS_9BwdParamsE)
        /*0ad0*/ 	.word	0x000000ff


	//----- nvinfo : EIATTR_FRAME_SIZE
	.align		4
.L_461:
        /*0ad4*/ 	.byte	0x04, 0x11
        /*0ad6*/ 	.short	(.L_463 - .L_462)
	.align		4
.L_462:
        /*0ad8*/ 	.word	index@(_ZN10layer_norm31ln_parallel_residual_bwd_kernelINS_13Kernel_traitsI13__nv_bfloat16S2_S2_S2_fjLj1024ELj1ELj4ELj1ELj16ENS_18Kernel_traits_baseILj1024ES2_S2_S2_S2_fjLj128EEEEELb1ELb0ELb0EEEvNS_9BwdParamsE)
        /*0adc*/ 	.word	0x00000108


	//----- nvinfo : EIATTR_REGCOUNT
	.align		4
.L_463:
        /*0ae0*/ 	.byte	0x04, 0x2f
        /*0ae2*/ 	.short	(.L_465 - .L_464)
	.align		4
.L_464:
        /*0ae4*/ 	.word	index@(_ZN10layer_norm31ln_parallel_residual_bwd_kernelINS_13Kernel_traitsI13__nv_bfloat16S2_S2_S2_fjLj1024ELj1ELj4ELj1ELj16ENS_18Kernel_traits_baseILj1024ES2_S2_S2_S2_fjLj128EEEEELb0ELb1ELb1EEEvNS_9BwdParamsE)
        /*0ae8*/ 	.word	0x000000ff


	//----- nvinfo : EIATTR_FRAME_SIZE
	.align		4
.L_465:
        /*0aec*/ 	.byte	0x04, 0x11
        /*0aee*/ 	.short	(.L_467 - .L_466)
	.align		4
.L_466:
        /*0af0*/ 	.word	index@(_ZN10layer_norm31ln_parallel_residual_bwd_kernelINS_13Kernel_traitsI13__nv_bfloat16S2_S2_S2_fjLj1024ELj1ELj4ELj1ELj16ENS_18Kernel_traits_baseILj1024ES2_S2_S2_S2_fjLj128EEEEELb0ELb1ELb1EEEvNS_9BwdParamsE)
        /*0af4*/ 	.word	0x00000000


	//----- nvinfo : EIATTR_REGCOUNT
	.align		4
.L_467:
        /*0af8*/ 	.byte	0x04, 0x2f
        /*0afa*/ 	.short	(.L_469 - .L_468)
	.align		4
.L_468:
        /*0afc*/ 	.word	index@(_ZN10layer_norm31ln_parallel_residual_bwd_kernelINS_13Kernel_traitsI13__nv_bfloat16S2_S2_S2_fjLj1024ELj1ELj4ELj1ELj16ENS_18Kernel_traits_baseILj1024ES2_S2_S2_S2_fjLj128EEEEELb0ELb1ELb0EEEvNS_9BwdParamsE)
        /*0b00*/ 	.word	0x000000d1


	//----- nvinfo : EIATTR_FRAME_SIZE
	.align		4
.L_469:
        /*0b04*/ 	.byte	0x04, 0x11
        /*0b06*/ 	.short	(.L_471 - .L_470)
	.align		4
.L_470:
        /*0b08*/ 	.word	index@(_ZN10layer_norm31ln_parallel_residual_bwd_kernelINS_13Kernel_traitsI13__nv_bfloat16S2_S2_S2_fjLj1024ELj1ELj4ELj1ELj16ENS_18Kernel_traits_baseILj1024ES2_S2_S2_S2_fjLj128EEEEELb0ELb1ELb0EEEvNS_9BwdParamsE)
        /*0b0c*/ 	.word	0x00000000


	//----- nvinfo : EIATTR_REGCOUNT
	.align		4
.L_471:
        /*0b10*/ 	.byte	0x04, 0x2f
        /*0b12*/ 	.short	(.L_473 - .L_472)
	.align		4
.L_472:
        /*0b14*/ 	.word	index@(_ZN10layer_norm31ln_parallel_residual_bwd_kernelINS_13Kernel_traitsI13__nv_bfloat16S2_S2_S2_fjLj1024ELj1ELj4ELj1ELj16ENS_18Kernel_traits_baseILj1024ES2_S2_S2_S2_fjLj128EEEEELb0ELb0ELb1EEEvNS_9BwdParamsE)
        /*0b18*/ 	.word	0x000000ff


	//----- nvinfo : EIATTR_FRAME_SIZE
	.align		4
.L_473:
        /*0b1c*/ 	.byte	0x04, 0x11
        /*0b1e*/ 	.short	(.L_475 - .L_474)
	.align		4
.L_474:
        /*0b20*/ 	.word	index@(_ZN10layer_norm31ln_parallel_residual_bwd_kernelINS_13Kernel_traitsI13__nv_bfloat16S2_S2_S2_fjLj1024ELj1ELj4ELj1ELj16ENS_18Kernel_traits_baseILj1024ES2_S2_S2_S2_fjLj128EEEEELb0ELb0ELb1EEEvNS_9BwdParamsE)
        /*0b24*/ 	.word	0x000000b8


	//----- nvinfo : EIATTR_REGCOUNT
	.align		4
.L_475:
        /*0b28*/ 	.byte	0x04, 0x2f
        /*0b2a*/ 	.short	(.L_477 - .L_476)
	.align		4
.L_476:
        /*0b2c*/ 	.word	index@(_ZN10layer_norm31ln_parallel_residual_bwd_kernelINS_13Kernel_traitsI13__nv_bfloat16S2_S2_S2_fjLj1024ELj1ELj4ELj1ELj16ENS_18Kernel_traits_baseILj1024ES2_S2_S2_S2_fjLj128EEEEELb0ELb0ELb0EEEvNS_9BwdParamsE)
        /*0b30*/ 	.word	0x000000ff


	//----- nvinfo : EIATTR_FRAME_SIZE
	.align		4
.L_477:
        /*0b34*/ 	.byte	0x04, 0x11
        /*0b36*/ 	.short	(.L_479 - .L_478)
	.align		4
.L_478:
        /*0b38*/ 	.word	index@(_ZN10layer_norm31ln_parallel_residual_bwd_kernelINS_13Kernel_traitsI13__nv_bfloat16S2_S2_S2_fjLj1024ELj1ELj4ELj1ELj16ENS_18Kernel_traits_baseILj1024ES2_S2_S2_S2_fjLj128EEEEELb0ELb0ELb0EEEvNS_9BwdParamsE)
        /*0b3c*/ 	.word	0x000000c8


	//----- nvinfo : EIATTR_MIN_STACK_SIZE
	.align		4
.L_479:
        /*0b40*/ 	.byte	0x04, 0x12
        /*0b42*/ 	.short	(.L_481 - .L_480)
	.align		4
.L_480:
        /*0b44*/ 	.word	index@(_ZN10layer_norm31ln_parallel_residual_bwd_kernelINS_13Kernel_traitsI13__nv_bfloat16S2_S2_S2_fjLj1024ELj1ELj4ELj1ELj16ENS_18Kernel_traits_baseILj1024ES2_S2_S2_S2_fjLj128EEEEELb0ELb0ELb0EEEvNS_9BwdParamsE)
        /*0b48*/ 	.word	0x000000c8


	//----- nvinfo : EIATTR_MIN_STACK_SIZE
	.align		4
.L_481:
        /*0b4c*/ 	.byte	0x04, 0x12
        /*0b4e*/ 	.short	(.L_483 - .L_482)
	.align		4
.L_482:
        /*0b50*/ 	.word	index@(_ZN10layer_norm31ln_parallel_residual_bwd_kernelINS_13Kernel_traitsI13__nv_bfloat16S2_S2_S2_fjLj1024ELj1ELj4ELj1ELj16ENS_18Kernel_traits_baseILj1024ES2_S2_S2_S2_fjLj128EEEEELb0ELb0ELb1EEEvNS_9BwdParamsE)
        /*0b54*/ 	.word	0x000000b8


	//----- nvinfo : EIATTR_MIN_STACK_SIZE
	.align		4
.L_483:
        /*0b58*/ 	.byte	0x04, 0x12
        /*0b5a*/ 	.short	(.L_485 - .L_484)
	.align		4
.L_484:
        /*0b5c*/ 	.word	index@(_ZN10layer_norm31ln_parallel_residual_bwd_kernelINS_13Kernel_traitsI13__nv_bfloat16S2_S2_S2_fjLj1024ELj1ELj4ELj1ELj16ENS_18Kernel_traits_baseILj1024ES2_S2_S2_S2_fjLj128EEEEELb0ELb1ELb0EEEvNS_9BwdParamsE)
        /*0b60*/ 	.word	0x00000000


	//----- nvinfo : EIATTR_MIN_STACK_SIZE
	.align		4
.L_485:
        /*0b64*/ 	.byte	0x04, 0x12
        /*0b66*/ 	.short	(.L_487 - .L_486)
	.align		4
.L_486:
        /*0b68*/ 	.word	index@(_ZN10layer_norm31ln_parallel_residual_bwd_kernelINS_13Kernel_traitsI13__nv_bfloat16S2_S2_S2_fjLj1024ELj1ELj4ELj1ELj16ENS_18Kernel_traits_baseILj1024ES2_S2_S2_S2_fjLj128EEEEELb0ELb1ELb1EEEvNS_9BwdParamsE)
        /*0b6c*/ 	.word	0x00000000


	//----- nvinfo : EIATTR_MIN_STACK_SIZE
	.align		4
.L_487:
        /*0b70*/ 	.byte	0x04, 0x12
        /*0b72*/ 	.short	(.L_489 - .L_488)
	.align		4
.L_488:
        /*0b74*/ 	.word	index@(_ZN10layer_norm31ln_parallel_residual_bwd_kernelINS_13Kernel_traitsI13__nv_bfloat16S2_S2_S2_fjLj1024ELj1ELj4ELj1ELj16ENS_18Kernel_traits_baseILj1024ES2_S2_S2_S2_fjLj128EEEEELb1ELb0ELb0EEEvNS_9BwdParamsE)
        /*0b78*/ 	.word	0x00000108


	//----- nvinfo : EIATTR_MIN_STACK_SIZE
	.align		4
.L_489:
        /*0b7c*/ 	.byte	0x04, 0x12
        /*0b7e*/ 	.short	(.L_491 - .L_490)
	.align		4
.L_490:
        /*0b80*/ 	.word	index@(_ZN10layer_norm31ln_parallel_residual_bwd_kernelINS_13Kernel_traitsI13__nv_bfloat16S2_S2_S2_fjLj1024ELj1ELj4ELj1ELj16ENS_18Kernel_traits_baseILj1024ES2_S2_S2_S2_fjLj128EEEEELb1ELb0ELb1EEEvNS_9BwdParamsE)
        /*0b84*/ 	.word	0x000000f0


	//----- nvinfo : EIATTR_MIN_STACK_SIZE
	.align		4
.L_491:
        /*0b88*/ 	.byte	0x04, 0x12
        /*0b8a*/ 	.short	(.L_493 - .L_492)
	.align		4
.L_492:
        /*0b8c*/ 	.word	index@(_ZN10layer_norm22ln_bwd_finalize_kernelINS_22Kernel_traits_finalizeILj1024E13__nv_bfloat16S2_S2_S2_fjLb0ELj1024ELj4ENS_18Kernel_traits_baseILj1024ES2_S2_S2_S2_fjLj1024EEEEELb0ELb0EEEvNS_9BwdParamsE)
        /*0b90*/ 	.word	0x00000000


	//----- nvinfo : EIATTR_MIN_STACK_SIZE
	.align		4
.L_493:
        /*0b94*/ 	.byte	0x04, 0x12
        /*0b96*/ 	.short	(.L_495 - .L_494)
	.align		4
.L_494:
        /*0b98*/ 	.word	index@(_ZN10layer_norm40ln_parallel_residual_bwd_finalize_kernelINS_22Kernel_traits_finalizeILj1024E13__nv_bfloat16S2_S2_S2_fjLb0ELj1024ELj4ENS_18Kernel_traits_baseILj1024ES2_S2_S2_S2_fjLj1024EEEEELb0EEEvNS_9BwdParamsE)
        /*0b9c*/ 	.word	0x00000000


	//----- nvinfo : EIATTR_MIN_STACK_SIZE
	.align		4
.L_495:
        /*0ba0*/ 	.byte	0x04, 0x12
        /*0ba2*/ 	.short	(.L_497 - .L_496)
	.align		4
.L_496:
        /*0ba4*/ 	.word	index@(_ZN10layer_norm31ln_parallel_residual_bwd_kernelINS_13Kernel_traitsI13__nv_bfloat16S2_S2_S2_fjLj1024ELj1ELj4ELj1ELj16ENS_18Kernel_traits_baseILj1024ES2_S2_S2_S2_fjLj128EEEEELb1ELb1ELb0EEEvNS_9BwdParamsE)
        /*0ba8*/ 	.word	0x00000000


	//----- nvinfo : EIATTR_MIN_STACK_SIZE
	.align		4
.L_497:
        /*0bac*/ 	.byte	0x04, 0x12
        /*0bae*/ 	.short	(.L_499 - .L_498)
	.align		4
.L_498:
        /*0bb0*/ 	.word	index@(_ZN10layer_norm22ln_bwd_finalize_kernelINS_22Kernel_traits_finalizeILj1024E13__nv_bfloat16S2_S2_S2_fjLb0ELj1024ELj4ENS_18Kernel_traits_baseILj1024ES2_S2_S2_S2_fjLj1024EEEEELb0ELb1EEEvNS_9BwdParamsE)
        /*0bb4*/ 	.word	0x00000000


	//----- nvinfo : EIATTR_MIN_STACK_SIZE
	.align		4
.L_499:
        /*0bb8*/ 	.byte	0x04, 0x12
        /*0bba*/ 	.short	(.L_501 - .L_500)
	.align		4
.L_500:
        /*0bbc*/ 	.word	index@(_ZN10layer_norm40ln_parallel_residual_bwd_finalize_kernelINS_22Kernel_traits_finalizeILj1024E13__nv_bfloat16S2_S2_S2_fjLb0ELj1024ELj4ENS_18Kernel_traits_baseILj1024ES2_S2_S2_S2_fjLj1024EEEEELb1EEEvNS_9BwdParamsE)
        /*0bc0*/ 	.word	0x00000000


	//----- nvinfo : EIATTR_MIN_STACK_SIZE
	.align		4
.L_501:
        /*0bc4*/ 	.byte	0x04, 0x12
        /*0bc6*/ 	.short	(.L_503 - .L_502)
	.align		4
.L_502:
        /*0bc8*/ 	.word	index@(_ZN10layer_norm31ln_parallel_residual_bwd_kernelINS_13Kernel_traitsI13__nv_bfloat16S2_S2_S2_fjLj1024ELj1ELj4ELj1ELj16ENS_18Kernel_traits_baseILj1024ES2_S2_S2_S2_fjLj128EEEEELb1ELb1ELb1EEEvNS_9BwdParamsE)
        /*0bcc*/ 	.word	0x00000000


	//----- nvinfo : EIATTR_MIN_STACK_SIZE
	.align		4
.L_503:
        /*0bd0*/ 	.byte	0x04, 0x12
        /*0bd2*/ 	.short	(.L_505 - .L_504)
	.align		4
.L_504:
        /*0bd4*/ 	.word	index@(_ZN10layer_norm31ln_parallel_residual_bwd_kernelINS_13Kernel_traitsI6__halfS2_S2_S2_fjLj1024ELj1ELj4ELj1ELj16ENS_18Kernel_traits_baseILj1024ES2_S2_S2_S2_fjLj128EEEEELb0ELb0ELb0EEEvNS_9BwdParamsE)
        /*0bd8*/ 	.word	0x00000048


	//----- nvinfo : EIATTR_MIN_STACK_SIZE
	.align		4
.L_505:
        /*0bdc*/ 	.byte	0x04, 0x12
        /*0bde*/ 	.short	(.L_507 - .L_506)
	.align		4
.L_506:
        /*0be0*/ 	.word	index@(_ZN10layer_norm31ln_parallel_residual_bwd_kernelINS_13Kernel_traitsI6__halfS2_S2_S2_fjLj1024ELj1ELj4ELj1ELj16ENS_18Kernel_traits_baseILj1024ES2_S2_S2_S2_fjLj128EEEEELb0ELb0ELb1EEEvNS_9BwdParamsE)
        /*0be4*/ 	.word	0x000000b0


	//----- nvinfo : EIATTR_MIN_STACK_SIZE
	.align		4
.L_507:
        /*0be8*/ 	.byte	0x04, 0x12
        /*0bea*/ 	.short	(.L_509 - .L_508)
	.align		4
.L_508:
        /*0bec*/ 	.word	index@(_ZN10layer_norm31ln_parallel_residual_bwd_kernelINS_13Kernel_traitsI6__halfS2_S2_S2_fjLj1024ELj1ELj4ELj1ELj16ENS_18Kernel_traits_baseILj1024ES2_S2_S2_S2_fjLj128EEEEELb0ELb1ELb0EEEvNS_9BwdParamsE)
        /*0bf0*/ 	.word	0x00000000


	//----- nvinfo : EIATTR_MIN_STACK_SIZE
	.align		4
.L_509:
        /*0bf4*/ 	.byte	0x04, 0x12
        /*0bf6*/ 	.short	(.L_511 - .L_510)
	.align		4
.L_510:
        /*0bf8*/ 	.word	index@(_ZN10layer_norm31ln_parallel_residual_bwd_kernelINS_13Kernel_traitsI6__halfS2_S2_S2_fjLj1024ELj1ELj4ELj1ELj16ENS_18Kernel_traits_baseILj1024ES2_S2_S2_S2_fjLj128EEEEELb0ELb1ELb1EEEvNS_9BwdParamsE)
        /*0bfc*/ 	.word	0x00000000


	//----- nvinfo : EIATTR_MIN_STACK_SIZE
	.align		4
.L_511:
        /*0c00*/ 	.byte	0x04, 0x12
        /*0c02*/ 	.short	(.L_513 - .L_512)
	.align		4
.L_512:
        /*0c04*/ 	.word	index@(_ZN10layer_norm31ln_parallel_residual_bwd_kernelINS_13Kernel_traitsI6__halfS2_S2_S2_fjLj1024ELj1ELj4ELj1ELj16ENS_18Kernel_traits_baseILj1024ES2_S2_S2_S2_fjLj128EEEEELb1ELb0ELb0EEEvNS_9BwdParamsE)
        /*0c08*/ 	.word	0x00000088


	//----- nvinfo : EIATTR_MIN_STACK_SIZE
	.align		4
.L_513:
        /*0c0c*/ 	.byte	0x04, 0x12
        /*0c0e*/ 	.short	(.L_515 - .L_514)
	.align		4
.L_514:
        /*0c10*/ 	.word	index@(_ZN10layer_norm31ln_parallel_residual_bwd_kernelINS_13Kernel_traitsI6__halfS2_S2_S2_fjLj1024ELj1ELj4ELj1ELj16ENS_18Kernel_traits_baseILj1024ES2_S2_S2_S2_fjLj128EEEEELb1ELb0ELb1EEEvNS_9BwdParamsE)
        /*0c14*/ 	.word	0x000000f0


	//----- nvinfo : EIATTR_MIN_STACK_SIZE
	.align		4
.L_515:
        /*0c18*/ 	.byte	0x04, 0x12
        /*0c1a*/ 	.short	(.L_517 - .L_516)
	.align		4
.L_516:
        /*0c1c*/ 	.word	index@(_ZN10layer_norm22ln_bwd_finalize_kernelINS_22Kernel_traits_finalizeILj1024E6__halfS2_S2_S2_fjLb0ELj1024ELj4ENS_18Kernel_traits_baseILj1024ES2_S2_S2_S2_fjLj1024EEEEELb0ELb0EEEvNS_9BwdParamsE)
        /*0c20*/ 	.word	0x00000000


	//----- nvinfo : EIATTR_MIN_STACK_SIZE
	.align		4
.L_517:
        /*0c24*/ 	.byte	0x04, 0x12
        /*0c26*/ 	.short	(.L_519 - .L_518)
	.align		4
.L_518:
        /*0c28*/ 	.word	index@(_ZN10layer_norm40ln_parallel_residual_bwd_finalize_kernelINS_22Kernel_traits_finalizeILj1024E6__halfS2_S2_S2_fjLb0ELj1024ELj4ENS_18Kernel_traits_baseILj1024ES2_S2_S2_S2_fjLj1024EEEEELb0EEEvNS_9BwdParamsE)
        /*0c2c*/ 	.word	0x00000000


	//----- nvinfo : EIATTR_MIN_STACK_SIZE
	.align		4
.L_519:
        /*0c30*/ 	.byte	0x04, 0x12
        /*0c32*/ 	.short	(.L_521 - .L_520)
	.align		4
.L_520:
        /*0c34*/ 	.word	index@(_ZN10layer_norm31ln_parallel_residual_bwd_kernelINS_13Kernel_traitsI6__halfS2_S2_S2_fjLj1024ELj1ELj4ELj1ELj16ENS_18Kernel_traits_baseILj1024ES2_S2_S2_S2_fjLj128EEEEELb1ELb1ELb0EEEvNS_9BwdParamsE)
        /*0c38*/ 	.word	0x00000000


	//----- nvinfo : EIATTR_MIN_STACK_SIZE
	.align		4
.L_521:
        /*0c3c*/ 	.byte	0x04, 0x12
        /*0c3e*/ 	.short	(.L_523 - .L_522)
	.align		4
.L_522:
        /*0c40*/ 	.word	index@(_ZN10layer_norm22ln_bwd_finalize_kernelINS_22Kernel_traits_finalizeILj1024E6__halfS2_S2_S2_fjLb0ELj1024ELj4ENS_18Kernel_traits_baseILj1024ES2_S2_S2_S2_fjLj1024EEEEELb0ELb1EEEvNS_9BwdParamsE)
        /*0c44*/ 	.word	0x00000000


	//----- nvinfo : EIATTR_MIN_STACK_SIZE
	.align		4
.L_523:
        /*0c48*/ 	.byte	0x04, 0x12
        /*0c4a*/ 	.short	(.L_525 - .L_524)
	.align		4
.L_524:
        /*0c4c*/ 	.word	index@(_ZN10layer_norm40ln_parallel_residual_bwd_finalize_kernelINS_22Kernel_traits_finalizeILj1024E6__halfS2_S2_S2_fjLb0ELj1024ELj4ENS_18Kernel_traits_baseILj1024ES2_S2_S2_S2_fjLj1024EEEEELb1EEEvNS_9BwdParamsE)
        /*0c50*/ 	.word	0x00000000


	//----- nvinfo : EIATTR_MIN_STACK_SIZE
	.align		4
.L_525:
        /*0c54*/ 	.byte	0x04, 0x12
        /*0c56*/ 	.short	(.L_527 - .L_526)
	.align		4
.L_526:
        /*0c58*/ 	.word	index@(_ZN10layer_norm31ln_parallel_residual_bwd_kernelINS_13Kernel_traitsI6__halfS2_S2_S2_fjLj1024ELj1ELj4ELj1ELj16ENS_18Kernel_traits_baseILj1024ES2_S2_S2_S2_fjLj128EEEEELb1ELb1ELb1EEEvNS_9BwdParamsE)
        /*0c5c*/ 	.word	0x00000000


	//----- nvinfo : EIATTR_MIN_STACK_SIZE
	.align		4
.L_527:
        /*0c60*/ 	.byte	0x04, 0x12
        /*0c62*/ 	.short	(.L_529 - .L_528)
	.align		4
.L_528:
        /*0c64*/ 	.word	index@(_ZN10layer_norm31ln_parallel_residual_bwd_kernelINS_13Kernel_traitsIf13__nv_bfloat16S2_S2_fjLj1024ELj1ELj4ELj1ELj16ENS_18Kernel_traits_baseILj1024EfS2_S2_S2_fjLj128EEEEELb0ELb0ELb0EEEvNS_9BwdParamsE)
        /*0c68*/ 	.word	0x000000c8


	//----- nvinfo : EIATTR_MIN_STACK_SIZE
	.align		4
.L_529:
        /*0c6c*/ 	.byte	0x04, 0x12
        /*0c6e*/ 	.short	(.L_531 - .L_530)
	.align		4
.L_530:
        /*0c70*/ 	.word	index@(_ZN10layer_norm31ln_parallel_residual_bwd_kernelINS_13Kernel_traitsIf13__nv_bfloat16S2_S2_fjLj1024ELj1ELj4ELj1ELj16ENS_18Kernel_traits_baseILj1024EfS2_S2_S2_fjLj128EEEEELb0ELb0ELb1EEEvNS_9BwdParamsE)
        /*0c74*/ 	.word	0x000000b0


	//----- nvinfo : EIATTR_MIN_STACK_SIZE
	.align		4
.L_531:
        /*0c78*/ 	.byte	0x04, 0x12
        /*0c7a*/ 	.short	(.L_533 - .L_532)
	.align		4
.L_532:
        /*0c7c*/ 	.word	index@(_ZN10layer_norm31ln_parallel_residual_bwd_kernelINS_13Kernel_traitsIf13__nv_bfloat16S2_S2_fjLj1024ELj1ELj4ELj1ELj16ENS_18Kernel_traits_baseILj1024EfS2_S2_S2_fjLj128EEEEELb0ELb1ELb0EEEvNS_9BwdParamsE)
        /*0c80*/ 	.word	0x00000000


	//----- nvinfo : EIATTR_MIN_STACK_SIZE
	.align		4
.L_533:
        /*0c84*/ 	.byte	0x04, 0x12
        /*0c86*/ 	.short	(.L_535 - .L_534)
	.align		4
.L_534:
        /*0c88*/ 	.word	index@(_ZN10layer_norm31ln_parallel_residual_bwd_kernelINS_13Kernel_traitsIf13__nv_bfloat16S2_S2_fjLj1024ELj1ELj4ELj1ELj16ENS_18Kernel_traits_baseILj1024EfS2_S2_S2_fjLj128EEEEELb0ELb1ELb1EEEvNS_9BwdParamsE)
        /*0c8c*/ 	.word	0x00000018


	//----- nvinfo : EIATTR_MIN_STACK_SIZE
	.align		4
.L_535:
        /*0c90*/ 	.byte	0x04, 0x12
        /*0c92*/ 	.short	(.L_537 - .L_536)
	.align		4
.L_536:
        /*0c94*/ 	.word	index@(_ZN10layer_norm31ln_parallel_residual_bwd_kernelINS_13Kernel_traitsIf13__nv_bfloat16S2_S2_fjLj1024ELj1ELj4ELj1ELj16ENS_18Kernel_traits_baseILj1024EfS2_S2_S2_fjLj128EEEEELb1ELb0ELb0EEEvNS_9BwdParamsE)
        /*0c98*/ 	.word	0x00000108


	//----- nvinfo : EIATTR_MIN_STACK_SIZE
	.align		4
.L_537:
        /*0c9c*/ 	.byte	0x04, 0x12
        /*0c9e*/ 	.short	(.L_539 - .L_538)
	.align		4
.L_538:
        /*0ca0*/ 	.word	index@(_ZN10layer_norm31ln_parallel_residual_bwd_kernelINS_13Kernel_traitsIf13__nv_bfloat16S2_S2_fjLj1024ELj1ELj4ELj1ELj16ENS_18Kernel_traits_baseILj1024EfS2_S2_S2_fjLj128EEEEELb1ELb0ELb1EEEvNS_9BwdParamsE)
        /*0ca4*/ 	.word	0x000000f0


	//----- nvinfo : EIATTR_MIN_STACK_SIZE
	.align		4
.L_539:
        /*0ca8*/ 	.byte	0x04, 0x12
        /*0caa*/ 	.short	(.L_541 - .L_540)
	.align		4
.L_540:
        /*0cac*/ 	.word	index@(_ZN10layer_norm22ln_bwd_finalize_kernelINS_22Kernel_traits_finalizeILj1024Ef13__nv_bfloat16S2_S2_fjLb0ELj1024ELj4ENS_18Kernel_traits_baseILj1024EfS2_S2_S2_fjLj1024EEEEELb0ELb0EEEvNS_9BwdParamsE)
        /*0cb0*/ 	.word	0x00000000


	//----- nvinfo : EIATTR_MIN_STACK_SIZE
	.align		4
.L_541:
        /*0cb4*/ 	.byte	0x04, 0x12
        /*0cb6*/ 	.short	(.L_543 - .L_542)
	.align		4
.L_542:
        /*0cb8*/ 	.word	index@(_ZN10layer_norm40ln_parallel_residual_bwd_finalize_kernelINS_22Kernel_traits_finalizeILj1024Ef13__nv_bfloat16S2_S2_fjLb0ELj1024ELj4ENS_18Kernel_traits_baseILj1024EfS2_S2_S2_fjLj1024EEEEELb0EEEvNS_9BwdParamsE)
        /*0cbc*/ 	.word	0x00000000


	//----- nvinfo : EIATTR_MIN_STACK_SIZE
	.align		4
.L_543:
        /*0cc0*/ 	.byte	0x04, 0x12
        /*0cc2*/ 	.short	(.L_545 - .L_544)
	.align		4
.L_544:
        /*0cc4*/ 	.word	index@(_ZN10layer_norm31ln_parallel_residual_bwd_kernelINS_13Kernel_traitsIf13__nv_bfloat16S2_S2_fjLj1024ELj1ELj4ELj1ELj16ENS_18Kernel_traits_baseILj1024EfS2_S2_S2_fjLj128EEEEELb1ELb1ELb0EEEvNS_9BwdParamsE)
        /*0cc8*/ 	.word	0x00000000


	//----- nvinfo : EIATTR_MIN_STACK_SIZE
	.align		4
.L_545:
        /*0ccc*/ 	.byte	0x04, 0x12
        /*0cce*/ 	.short	(.L_547 - .L_546)
	.align		4
.L_546:
        /*0cd0*/ 	.word	index@(_ZN10layer_norm22ln_bwd_finalize_kernelINS_22Kernel_traits_finalizeILj1024Ef13__nv_bfloat16S2_S2_fjLb0ELj1024ELj4ENS_18Kernel_traits_baseILj1024EfS2_S2_S2_fjLj1024EEEEELb0ELb1EEEvNS_9BwdParamsE)
        /*0cd4*/ 	.word	0x00000000


	//----- nvinfo : EIATTR_MIN_STACK_SIZE
	.align		4
.L_547:
        /*0cd8*/ 	.byte	0x04, 0x12
        /*0cda*/ 	.short	(.L_549 - .L_548)
	.align		4
.L_548:
        /*0cdc*/ 	.word	index@(_ZN10layer_norm40ln_parallel_residual_bwd_finalize_kernelINS_22Kernel_traits_finalizeILj1024Ef13__nv_bfloat16S2_S2_fjLb0ELj1024ELj4ENS_18Kernel_traits_baseILj1024EfS2_S2_S2_fjLj1024EEEEELb1EEEvNS_9BwdParamsE)
        /*0ce0*/ 	.word	0x00000000


	//----- nvinfo : EIATTR_MIN_STACK_SIZE
	.align		4
.L_549:
        /*0ce4*/ 	.byte	0x04, 0x12
        /*0ce6*/ 	.short	(.L_551 - .L_550)
	.align		4
.L_550:
        /*0ce8*/ 	.word	index@(_ZN10layer_norm31ln_parallel_residual_bwd_kernelINS_13Kernel_traitsIf13__nv_bfloat16S2_S2_fjLj1024ELj1ELj4ELj1ELj16ENS_18Kernel_traits_baseILj1024EfS2_S2_S2_fjLj128EEEEELb1ELb1ELb1EEEvNS_9BwdParamsE)
        /*0cec*/ 	.word	0x00000000


	//----- nvinfo : EIATTR_MIN_STACK_SIZE
	.align		4
.L_551:
        /*0cf0*/ 	.byte	0x04, 0x12
        /*0cf2*/ 	.short	(.L_553 - .L_552)
	.align		4
.L_552:
        /*0cf4*/ 	.word	index@(_ZN10layer_norm31ln_parallel_residual_bwd_kernelINS_13Kernel_traitsI13__nv_bfloat16S2_fS2_fjLj1024ELj1ELj4ELj1ELj16ENS_18Kernel_traits_baseILj1024ES2_S2_fS2_fjLj128EEEEELb0ELb0ELb0EEEvNS_9BwdParamsE)
        /*0cf8*/ 	.word	0x00000128


	//----- nvinfo : EIATTR_MIN_STACK_SIZE
	.align		4
.L_553:
        /*0cfc*/ 	.byte	0x04, 0x12
        /*0cfe*/ 	.short	(.L_555 - .L_554)
	.align		4
.L_554:
        /*0d00*/ 	.word	index@(_ZN10layer_norm31ln_parallel_residual_bwd_kernelINS_13Kernel_traitsI13__nv_bfloat16S2_fS2_fjLj1024ELj1ELj4ELj1ELj16ENS_18Kernel_traits_baseILj1024ES2_S2_fS2_fjLj128EEEEELb0ELb0ELb1EEEvNS_9BwdParamsE)
        /*0d04*/ 	.word	0x00000110


	//----- nvinfo : EIATTR_MIN_STACK_SIZE
	.align		4
.L_555:
        /*0d08*/ 	.byte	0x04, 0x12
        /*0d0a*/ 	.short	(.L_557 - .L_556)
	.align		4
.L_556:
        /*0d0c*/ 	.word	index@(_ZN10layer_norm31ln_parallel_residual_bwd_kernelINS_13Kernel_traitsI13__nv_bfloat16S2_fS2_fjLj1024ELj1ELj4ELj1ELj16ENS_18Kernel_traits_baseILj1024ES2_S2_fS2_fjLj128EEEEELb0ELb1ELb0EEEvNS_9BwdParamsE)
        /*0d10*/ 	.word	0x00000000


	//----- nvinfo : EIATTR_MIN_STACK_SIZE
	.align		4
.L_557:
        /*0d14*/ 	.byte	0x04, 0x12
        /*0d16*/ 	.short	(.L_559 - .L_558)
	.align		4
.L_558:
        /*0d18*/ 	.word	index@(_ZN10layer_norm31ln_parallel_residual_bwd_kernelINS_13Kernel_traitsI13__nv_bfloat16S2_fS2_fjLj1024ELj1ELj4ELj1ELj16ENS_18Kernel_traits_baseILj1024ES2_S2_fS2_fjLj128EEEEELb0ELb1ELb1EEEvNS_9BwdParamsE)
        /*0d1c*/ 	.word	0x00000000


	//----- nvinfo : EIATTR_MIN_STACK_SIZE
	.align		4
.L_559:
        /*0d20*/ 	.byte	0x04, 0x12
        /*0d22*/ 	.short	(.L_561 - .L_560)
	.align		4
.L_560:
        /*0d24*/ 	.word	index@(_ZN10layer_norm31ln_parallel_residual_bwd_kernelINS_13Kernel_traitsI13__nv_bfloat16S2_fS2_fjLj1024ELj1ELj4ELj1ELj16ENS_18Kernel_traits_baseILj1024ES2_S2_fS2_fjLj128EEEEELb1ELb0ELb0EEEvNS_9BwdParamsE)
        /*0d28*/ 	.word	0x00000168


	//----- nvinfo : EIATTR_MIN_STACK_SIZE
	.align		4
.L_561:
        /*0d2c*/ 	.byte	0x04, 0x12
        /*0d2e*/ 	.short	(.L_563 - .L_562)
	.align		4
.L_562:
        /*0d30*/ 	.word	index@(_ZN10layer_norm31ln_parallel_residual_bwd_kernelINS_13Kernel_traitsI13__nv_bfloat16S2_fS2_fjLj1024ELj1ELj4ELj1ELj16ENS_18Kernel_traits_baseILj1024ES2_S2_fS2_fjLj128EEEEELb1ELb0ELb1EEEvNS_9BwdParamsE)
        /*0d34*/ 	.word	0x00000148


	//----- nvinfo : EIATTR_MIN_STACK_SIZE
	.align		4
.L_563:
        /*0d38*/ 	.byte	0x04, 0x12
        /*0d3a*/ 	.short	(.L_565 - .L_564)
	.align		4
.L_564:
        /*0d3c*/ 	.word	index@(_ZN10layer_norm22ln_bwd_finalize_kernelINS_22Kernel_traits_finalizeILj1024E13__nv_bfloat16S2_fS2_fjLb0ELj1024ELj4ENS_18Kernel_traits_baseILj1024ES2_S2_fS2_fjLj1024EEEEELb0ELb0EEEvNS_9BwdParamsE)
        /*0d40*/ 	.word	0x00000000


	//----- nvinfo : EIATTR_MIN_STACK_SIZE
	.align		4
.L_565:
        /*0d44*/ 	.byte	0x04, 0x12
        /*0d46*/ 	.short	(.L_567 - .L_566)
	.align		4
.L_566:
        /*0d48*/ 	.word	index@(_ZN10layer_norm40ln_parallel_residual_bwd_finalize_kernelINS_22Kernel_traits_finalizeILj1024E13__nv_bfloat16S2_fS2_fjLb0ELj1024ELj4ENS_18Kernel_traits_baseILj1024ES2_S2_fS2_fjLj1024EEEEELb0EEEvNS_9BwdParamsE)
        /*0d4c*/ 	.word	0x00000000


	//----- nvinfo : EIATTR_MIN_STACK_SIZE
	.align		4
.L_567:
        /*0d50*/ 	.byte	0x04, 0x12
        /*0d52*/ 	.short	(.L_569 - .L_568)
	.align		4
.L_568:
        /*0d54*/ 	.word	index@(_ZN10layer_norm31ln_parallel_residual_bwd_kernelINS_13Kernel_traitsI13__nv_bfloat16S2_fS2_fjLj1024ELj1ELj4ELj1ELj16ENS_18Kernel_traits_baseILj1024ES2_S2_fS2_fjLj128EEEEELb1ELb1ELb0EEEvNS_9BwdParamsE)
        /*0d58*/ 	.word	0x00000000


	//----- nvinfo : EIATTR_MIN_STACK_SIZE
	.align		4
.L_569:
        /*0d5c*/ 	.byte	0x04, 0x12
        /*0d5e*/ 	.short	(.L_571 - .L_570)
	.align		4
.L_570:
        /*0d60*/ 	.word	index@(_ZN10layer_norm22ln_bwd_finalize_kernelINS_22Kernel_traits_finalizeILj1024E13__nv_bfloat16S2_fS2_fjLb0ELj1024ELj4ENS_18Kernel_traits_baseILj1024ES2_S2_fS2_fjLj1024EEEEELb0ELb1EEEvNS_9BwdParamsE)
        /*0d64*/ 	.word	0x00000000


	//----- nvinfo : EIATTR_MIN_STACK_SIZE
	.align		4
.L_571:
        /*0d68*/ 	.byte	0x04, 0x12
        /*0d6a*/ 	.short	(.L_573 - .L_572)
	.align		4
.L_572:
        /*0d6c*/ 	.word	index@(_ZN10layer_norm40ln_parallel_residual_bwd_finalize_kernelINS_22Kernel_traits_finalizeILj1024E13__nv_bfloat16S2_fS2_fjLb0ELj1024ELj4ENS_18Kernel_traits_baseILj1024ES2_S2_fS2_fjLj1024EEEEELb1EEEvNS_9BwdParamsE)
        /*0d70*/ 	.word	0x00000000


	//----- nvinfo : EIATTR_MIN_STACK_SIZE
	.align		4
.L_573:
        /*0d74*/ 	.byte	0x04, 0x12
        /*0d76*/ 	.short	(.L_575 - .L_574)
	.align		4
.L_574:
        /*0d78*/ 	.word	index@(_ZN10layer_norm31ln_parallel_residual_bwd_kernelINS_13Kernel_traitsI13__nv_bfloat16S2_fS2_fjLj1024ELj1ELj4ELj1ELj16ENS_18Kernel_traits_baseILj1024ES2_S2_fS2_fjLj128EEEEELb1ELb1ELb1EEEvNS_9BwdParamsE)
        /*0d7c*/ 	.word	0x00000000


	//----- nvinfo : EIATTR_MIN_STACK_SIZE
	.align		4
.L_575:
        /*0d80*/ 	.byte	0x04, 0x12
        /*0d82*/ 	.short	(.L_577 - .L_576)
	.align		4
.L_576:
        /*0d84*/ 	.word	index@(_ZN10layer_norm31ln_parallel_residual_bwd_kernelINS_13Kernel_traitsIf13__nv_bfloat16fS2_fjLj1024ELj1ELj4ELj1ELj16ENS_18Kernel_traits_baseILj1024EfS2_fS2_fjLj128EEEEELb0ELb0ELb0EEEvNS_9BwdParamsE)
        /*0d88*/ 	.word	0x00000128


	//----- nvinfo : EIATTR_MIN_STACK_SIZE
	.align		4
.L_577:
        /*0d8c*/ 	.byte	0x04, 0x12
        /*0d8e*/ 	.short	(.L_579 - .L_578)
	.align		4
.L_578:
        /*0d90*/ 	.word	index@(_ZN10layer_norm31ln_parallel_residual_bwd_kernelINS_13Kernel_traitsIf13__nv_bfloat16fS2_fjLj1024ELj1ELj4ELj1ELj16ENS_18Kernel_traits_baseILj1024EfS2_fS2_fjLj128EEEEELb0ELb0ELb1EEEvNS_9BwdParamsE)
        /*0d94*/ 	.word	0x00000108


	//----- nvinfo : EIATTR_MIN_STACK_SIZE
	.align		4
.L_579:
        /*0d98*/ 	.byte	0x04, 0x12
        /*0d9a*/ 	.short	(.L_581 - .L_580)
	.align		4
.L_580:
        /*0d9c*/ 	.word	index@(_ZN10layer_norm31ln_parallel_residual_bwd_kernelINS_13Kernel_traitsIf13__nv_bfloat16fS2_fjLj1024ELj1ELj4ELj1ELj16ENS_18Kernel_traits_baseILj1024EfS2_fS2_fjLj128EEEEELb0ELb1ELb0EEEvNS_9BwdParamsE)
        /*0da0*/ 	.word	0x00000000


	//----- nvinfo : EIATTR_MIN_STACK_SIZE
	.align		4
.L_581:
        /*0da4*/ 	.byte	0x04, 0x12
        /*0da6*/ 	.short	(.L_583 - .L_582)
	.align		4
.L_582:
        /*0da8*/ 	.word	index@(_ZN10layer_norm31ln_parallel_residual_bwd_kernelINS_13Kernel_traitsIf13__nv_bfloat16fS2_fjLj1024ELj1ELj4ELj1ELj16ENS_18Kernel_traits_baseILj1024EfS2_fS2_fjLj128EEEEELb0ELb1ELb1EEEvNS_9BwdParamsE)
        /*0dac*/ 	.word	0x00000000


	//----- nvinfo : EIATTR_MIN_STACK_SIZE
	.align		4
.L_583:
        /*0db0*/ 	.byte	0x04, 0x12
        /*0db2*/ 	.short	(.L_585 - .L_584)
	.align		4
.L_584:
        /*0db4*/ 	.word	index@(_ZN10layer_norm31ln_parallel_residual_bwd_kernelINS_13Kernel_traitsIf13__nv_bfloat16fS2_fjLj1024ELj1ELj4ELj1ELj16ENS_18Kernel_traits_baseILj1024EfS2_fS2_fjLj128EEEEELb1ELb0ELb0EEEvNS_9BwdParamsE)
        /*0db8*/ 	.word	0x00000168


	//----- nvinfo : EIATTR_MIN_STACK_SIZE
	.align		4
.L_585:
        /*0dbc*/ 	.byte	0x04, 0x12
        /*0dbe*/ 	.short	(.L_587 - .L_586)
	.align		4
.L_586:
        /*0dc0*/ 	.word	index@(_ZN10layer_norm31ln_parallel_residual_bwd_kernelINS_13Kernel_traitsIf13__nv_bfloat16fS2_fjLj1024ELj1ELj4ELj1ELj16ENS_18Kernel_traits_baseILj1024EfS2_fS2_fjLj128EEEEELb1ELb0ELb1EEEvNS_9BwdParamsE)
        /*0dc4*/ 	.word	0x00000150


	//----- nvinfo : EIATTR_MIN_STACK_SIZE
	.align		4
.L_587:
        /*0dc8*/ 	.byte	0x04, 0x12
        /*0dca*/ 	.short	(.L_589 - .L_588)
	.align		4
.L_588:
        /*0dcc*/ 	.word	index@(_ZN10layer_norm22ln_bwd_finalize_kernelINS_22Kernel_traits_finalizeILj1024Ef13__nv_bfloat16fS2_fjLb0ELj1024ELj4ENS_18Kernel_traits_baseILj1024EfS2_fS2_fjLj1024EEEEELb0ELb0EEEvNS_9BwdParamsE)
        /*0dd0*/ 	.word	0x00000000


	//----- nvinfo : EIATTR_MIN_STACK_SIZE
	.align		4
.L_589:
        /*0dd4*/ 	.byte	0x04, 0x12
        /*0dd6*/ 	.short	(.L_591 - .L_590)
	.align		4
.L_590:
        /*0dd8*/ 	.word	index@(_ZN10layer_norm40ln_parallel_residual_bwd_finalize_kernelINS_22Kernel_traits_finalizeILj1024Ef13__nv_bfloat16fS2_fjLb0ELj1024ELj4ENS_18Kernel_traits_baseILj1024EfS2_fS2_fjLj1024EEEEELb0EEEvNS_9BwdParamsE)
        /*0ddc*/ 	.word	0x00000000


	//----- nvinfo : EIATTR_MIN_STACK_SIZE
	.align		4
.L_591:
        /*0de0*/ 	.byte	0x04, 0x12
        /*0de2*/ 	.short	(.L_593 - .L_592)
	.align		4
.L_592:
        /*0de4*/ 	.word	index@(_ZN10layer_norm31ln_parallel_residual_bwd_kernelINS_13Kernel_traitsIf13__nv_bfloat16fS2_fjLj1024ELj1ELj4ELj1ELj16ENS_18Kernel_traits_baseILj1024EfS2_fS2_fjLj128EEEEELb1ELb1ELb0EEEvNS_9BwdParamsE)
        /*0de8*/ 	.word	0x00000000


	//----- nvinfo : EIATTR_MIN_STACK_SIZE
	.align		4
.L_593:
        /*0dec*/ 	.byte	0x04, 0x12
        /*0dee*/ 	.short	(.L_595 - .L_594)
	.align		4
.L_594:
        /*0df0*/ 	.word	index@(_ZN10layer_norm22ln_bwd_finalize_kernelINS_22Kernel_traits_finalizeILj1024Ef13__nv_bfloat16fS2_fjLb0ELj1024ELj4ENS_18Kernel_traits_baseILj1024EfS2_fS2_fjLj1024EEEEELb0ELb1EEEvNS_9BwdParamsE)
        /*0df4*/ 	.word	0x00000000


	//----- nvinfo : EIATTR_MIN_STACK_SIZE
	.align		4
.L_595:
        /*0df8*/ 	.byte	0x04, 0x12
        /*0dfa*/ 	.short	(.L_597 - .L_596)
	.align		4
.L_596:
        /*0dfc*/ 	.word	index@(_ZN10layer_norm40ln_parallel_residual_bwd_finalize_kernelINS_22Kernel_traits_finalizeILj1024Ef13__nv_bfloat16fS2_fjLb0ELj1024ELj4ENS_18Kernel_traits_baseILj1024EfS2_fS2_fjLj1024EEEEELb1EEEvNS_9BwdParamsE)
        /*0e00*/ 	.word	0x00000000


	//----- nvinfo : EIATTR_MIN_STACK_SIZE
	.align		4
.L_597:
        /*0e04*/ 	.byte	0x04, 0x12
        /*0e06*/ 	.short	(.L_599 - .L_598)
	.align		4
.L_598:
        /*0e08*/ 	.word	index@(_ZN10layer_norm31ln_parallel_residual_bwd_kernelINS_13Kernel_traitsIf13__nv_bfloat16fS2_fjLj1024ELj1ELj4ELj1ELj16ENS_18Kernel_traits_baseILj1024EfS2_fS2_fjLj128EEEEELb1ELb1ELb1EEEvNS_9BwdParamsE)
        /*0e0c*/ 	.word	0x00000000


	//----- nvinfo : EIATTR_MIN_STACK_SIZE
	.align		4
.L_599:
        /*0e10*/ 	.byte	0x04, 0x12
        /*0e12*/ 	.short	(.L_601 - .L_600)
	.align		4
.L_600:
        /*0e14*/ 	.word	index@(_ZN10layer_norm31ln_parallel_residual_bwd_kernelINS_13Kernel_traitsIf6__halfS2_S2_fjLj1024ELj1ELj4ELj1ELj16ENS_18Kernel_traits_baseILj1024EfS2_S2_S2_fjLj128EEEEELb0ELb0ELb0EEEvNS_9BwdParamsE)
        /*0e18*/ 	.word	0x000000c8


	//----- nvinfo : EIATTR_MIN_STACK_SIZE
	.align		4
.L_601:
        /*0e1c*/ 	.byte	0x04, 0x12
        /*0e1e*/ 	.short	(.L_603 - .L_602)
	.align		4
.L_602:
        /*0e20*/ 	.word	index@(_ZN10layer_norm31ln_parallel_residual_bwd_kernelINS_13Kernel_traitsIf6__halfS2_S2_fjLj1024ELj1ELj4ELj1ELj16ENS_18Kernel_traits_baseILj1024EfS2_S2_S2_fjLj128EEEEELb0ELb0ELb1EEEvNS_9BwdParamsE)
        /*0e24*/ 	.word	0x000000a8


	//----- nvinfo : EIATTR_MIN_STACK_SIZE
	.align		4
.L_603:
        /*0e28*/ 	.byte	0x04, 0x12
        /*0e2a*/ 	.short	(.L_605 - .L_604)
	.align		4
.L_604:
        /*0e2c*/ 	.word	index@(_ZN10layer_norm31ln_parallel_residual_bwd_kernelINS_13Kernel_traitsIf6__halfS2_S2_fjLj1024ELj1ELj4ELj1ELj16ENS_18Kernel_traits_baseILj1024EfS2_S2_S2_fjLj128EEEEELb0ELb1ELb0EEEvNS_9BwdParamsE)
        /*0e30*/ 	.word	0x00000000


	//----- nvinfo : EIATTR_MIN_STACK_SIZE
	.align		4
.L_605:
        /*0e34*/ 	.byte	0x04, 0x12
        /*0e36*/ 	.short	(.L_607 - .L_606)
	.align		4
.L_606:
        /*0e38*/ 	.word	index@(_ZN10layer_norm31ln_parallel_residual_bwd_kernelINS_13Kernel_traitsIf6__halfS2_S2_fjLj1024ELj1ELj4ELj1ELj16ENS_18Kernel_traits_baseILj1024EfS2_S2_S2_fjLj128EEEEELb0ELb1ELb1EEEvNS_9BwdParamsE)
        /*0e3c*/ 	.word	0x00000018


	//----- nvinfo : EIATTR_MIN_STACK_SIZE
	.align		4
.L_607:
        /*0e40*/ 	.byte	0x04, 0x12
        /*0e42*/ 	.short	(.L_609 - .L_608)
	.align		4
.L_608:
        /*0e44*/ 	.word	index@(_ZN10layer_norm31ln_parallel_residual_bwd_kernelINS_13Kernel_traitsIf6__halfS2_S2_fjLj1024ELj1ELj4ELj1ELj16ENS_18Kernel_traits_baseILj1024EfS2_S2_S2_fjLj128EEEEELb1ELb0ELb0EEEvNS_9BwdParamsE)
        /*0e48*/ 	.word	0x00000108


	//----- nvinfo : EIATTR_MIN_STACK_SIZE
	.align		4
.L_609:
        /*0e4c*/ 	.byte	0x04, 0x12
        /*0e4e*/ 	.short	(.L_611 - .L_610)
	.align		4
.L_610:
        /*0e50*/ 	.word	index@(_ZN10layer_norm31ln_parallel_residual_bwd_kernelINS_13Kernel_traitsIf6__halfS2_S2_fjLj1024ELj1ELj4ELj1ELj16ENS_18Kernel_traits_baseILj1024EfS2_S2_S2_fjLj128EEEEELb1ELb0ELb1EEEvNS_9BwdParamsE)
        /*0e54*/ 	.word	0x000000f0


	//----- nvinfo : EIATTR_MIN_STACK_SIZE
	.align		4
.L_611:
        /*0e58*/ 	.byte	0x04, 0x12
        /*0e5a*/ 	.short	(.L_613 - .L_612)
	.align		4
.L_612:
        /*0e5c*/ 	.word	index@(_ZN10layer_norm22ln_bwd_finalize_kernelINS_22Kernel_traits_finalizeILj1024Ef6__halfS2_S2_fjLb0ELj1024ELj4ENS_18Kernel_traits_baseILj1024EfS2_S2_S2_fjLj1024EEEEELb0ELb0EEEvNS_9BwdParamsE)
        /*0e60*/ 	.word	0x00000000


	//----- nvinfo : EIATTR_MIN_STACK_SIZE
	.align		4
.L_613:
        /*0e64*/ 	.byte	0x04, 0x12
        /*0e66*/ 	.short	(.L_615 - .L_614)
	.align		4
.L_614:
        /*0e68*/ 	.word	index@(_ZN10layer_norm40ln_parallel_residual_bwd_finalize_kernelINS_22Kernel_traits_finalizeILj1024Ef6__halfS2_S2_fjLb0ELj1024ELj4ENS_18Kernel_traits_baseILj1024EfS2_S2_S2_fjLj1024EEEEELb0EEEvNS_9BwdParamsE)
        /*0e6c*/ 	.word	0x00000000


	//----- nvinfo : EIATTR_MIN_STACK_SIZE
	.align		4
.L_615:
        /*0e70*/ 	.byte	0x04, 0x12
        /*0e72*/ 	.short	(.L_617 - .L_616)
	.align		4
.L_616:
        /*0e74*/ 	.word	index@(_ZN10layer_norm31ln_parallel_residual_bwd_kernelINS_13Kernel_traitsIf6__halfS2_S2_fjLj1024ELj1ELj4ELj1ELj16ENS_18Kernel_traits_baseILj1024EfS2_S2_S2_fjLj128EEEEELb1ELb1ELb0EEEvNS_9BwdParamsE)
        /*0e78*/ 	.word	0x00000000


	//----- nvinfo : EIATTR_MIN_STACK_SIZE
	.align		4
.L_617:
        /*0e7c*/ 	.byte	0x04, 0x12
        /*0e7e*/ 	.short	(.L_619 - .L_618)
	.align		4
.L_618:
        /*0e80*/ 	.word	index@(_ZN10layer_norm22ln_bwd_finalize_kernelINS_22Kernel_traits_finalizeILj1024Ef6__halfS2_S2_fjLb0ELj1024ELj4ENS_18Kernel_traits_baseILj1024EfS2_S2_S2_fjLj1024EEEEELb0ELb1EEEvNS_9BwdParamsE)
        /*0e84*/ 	.word	0x00000000


	//----- nvinfo : EIATTR_MIN_STACK_SIZE
	.align		4
.L_619:
        /*0e88*/ 	.byte	0x04, 0x12
        /*0e8a*/ 	.short	(.L_621 - .L_620)
	.align		4
.L_620:
        /*0e8c*/ 	.word	index@(_ZN10layer_norm40ln_parallel_residual_bwd_finalize_kernelINS_22Kernel_traits_finalizeILj1024Ef6__halfS2_S2_fjLb0ELj1024ELj4ENS_18Kernel_traits_baseILj1024EfS2_S2_S2_fjLj1024EEEEELb1EEEvNS_9BwdParamsE)
        /*0e90*/ 	.word	0x00000000


	//----- nvinfo : EIATTR_MIN_STACK_SIZE
	.align		4
.L_621:
        /*0e94*/ 	.byte	0x04, 0x12
        /*0e96*/ 	.short	(.L_623 - .L_622)
	.align		4
.L_622:
        /*0e98*/ 	.word	index@(_ZN10layer_norm31ln_parallel_residual_bwd_kernelINS_13Kernel_traitsIf6__halfS2_S2_fjLj1024ELj1ELj4ELj1ELj16ENS_18Kernel_traits_baseILj1024EfS2_S2_S2_fjLj128EEEEELb1ELb1ELb1EEEvNS_9BwdParamsE)
        /*0e9c*/ 	.word	0x00000000


	//----- nvinfo : EIATTR_MIN_STACK_SIZE
	.align		4
.L_623:
        /*0ea0*/ 	.byte	0x04, 0x12
        /*0ea2*/ 	.short	(.L_625 - .L_624)
	.align		4
.L_624:
        /*0ea4*/ 	.word	index@(_ZN10layer_norm31ln_parallel_residual_bwd_kernelINS_13Kernel_traitsI6__halfS2_fS2_fjLj1024ELj1ELj4ELj1ELj16ENS_18Kernel_traits_baseILj1024ES2_S2_fS2_fjLj128EEEEELb0ELb0ELb0EEEvNS_9BwdParamsE)
        /*0ea8*/ 	.word	0x000000a8


	//----- nvinfo : EIATTR_MIN_STACK_SIZE
	.align		4
.L_625:
        /*0eac*/ 	.byte	0x04, 0x12
        /*0eae*/ 	.short	(.L_627 - .L_626)
	.align		4
.L_626:
        /*0eb0*/ 	.word	index@(_ZN10layer_norm31ln_parallel_residual_bwd_kernelINS_13Kernel_traitsI6__halfS2_fS2_fjLj1024ELj1ELj4ELj1ELj16ENS_18Kernel_traits_baseILj1024ES2_S2_fS2_fjLj128EEEEELb0ELb0ELb1EEEvNS_9BwdParamsE)
        /*0eb4*/ 	.word	0x00000100


	//----- nvinfo : EIATTR_MIN_STACK_SIZE
	.align		4
.L_627:
        /*0eb8*/ 	.byte	0x04, 0x12
        /*0eba*/ 	.short	(.L_629 - .L_628)
	.align		4
.L_628:
        /*0ebc*/ 	.word	index@(_ZN10layer_norm31ln_parallel_residual_bwd_kernelINS_13Kernel_traitsI6__halfS2_fS2_fjLj1024ELj1ELj4ELj1ELj16ENS_18Kernel_traits_baseILj1024ES2_S2_fS2_fjLj128EEEEELb0ELb1ELb0EEEvNS_9BwdParamsE)
        /*0ec0*/ 	.word	0x00000000


	//----- nvinfo : EIATTR_MIN_STACK_SIZE
	.align		4
.L_629:
        /*0ec4*/ 	.byte	0x04, 0x12
        /*0ec6*/ 	.short	(.L_631 - .L_630)
	.align		4
.L_630:
        /*0ec8*/ 	.word	index@(_ZN10layer_norm31ln_parallel_residual_bwd_kernelINS_13Kernel_traitsI6__halfS2_fS2_fjLj1024ELj1ELj4ELj1ELj16ENS_18Kernel_traits_baseILj1024ES2_S2_fS2_fjLj128EEEEELb0ELb1ELb1EEEvNS_9BwdParamsE)
        /*0ecc*/ 	.word	0x00000000


	//----- nvinfo : EIATTR_MIN_STACK_SIZE
	.align		4
.L_631:
        /*0ed0*/ 	.byte	0x04, 0x12
        /*0ed2*/ 	.short	(.L_633 - .L_632)
	.align		4
.L_632:
        /*0ed4*/ 	.word	index@(_ZN10layer_norm31ln_parallel_residual_bwd_kernelINS_13Kernel_traitsI6__halfS2_fS2_fjLj1024ELj1ELj4ELj1ELj16ENS_18Kernel_traits_baseILj1024ES2_S2_fS2_fjLj128EEEEELb1ELb0ELb0EEEvNS_9BwdParamsE)
        /*0ed8*/ 	.word	0x000000e8


	//----- nvinfo : EIATTR_MIN_STACK_SIZE
	.align		4
.L_633:
        /*0edc*/ 	.byte	0x04, 0x12
        /*0ede*/ 	.short	(.L_635 - .L_634)
	.align		4
.L_634:
        /*0ee0*/ 	.word	index@(_ZN10layer_norm31ln_parallel_residual_bwd_kernelINS_13Kernel_traitsI6__halfS2_fS2_fjLj1024ELj1ELj4ELj1ELj16ENS_18Kernel_traits_baseILj1024ES2_S2_fS2_fjLj128EEEEELb1ELb0ELb1EEEvNS_9BwdParamsE)
        /*0ee4*/ 	.word	0x00000150


	//----- nvinfo : EIATTR_MIN_STACK_SIZE
	.align		4
.L_635:
        /*0ee8*/ 	.byte	0x04, 0x12
        /*0eea*/ 	.short	(.L_637 - .L_636)
	.align		4
.L_636:
        /*0eec*/ 	.word	index@(_ZN10layer_norm22ln_bwd_finalize_kernelINS_22Kernel_traits_finalizeILj1024E6__halfS2_fS2_fjLb0ELj1024ELj4ENS_18Kernel_traits_baseILj1024ES2_S2_fS2_fjLj1024EEEEELb0ELb0EEEvNS_9BwdParamsE)
        /*0ef0*/ 	.word	0x00000000


	//----- nvinfo : EIATTR_MIN_STACK_SIZE
	.align		4
.L_637:
        /*0ef4*/ 	.byte	0x04, 0x12
        /*0ef6*/ 	.short	(.L_639 - .L_638)
	.align		4
.L_638:
        /*0ef8*/ 	.word	index@(_ZN10layer_norm40ln_parallel_residual_bwd_finalize_kernelINS_22Kernel_traits_finalizeILj1024E6__halfS2_fS2_fjLb0ELj1024ELj4ENS_18Kernel_traits_baseILj1024ES2_S2_fS2_fjLj1024EEEEELb0EEEvNS_9BwdParamsE)
        /*0efc*/ 	.word	0x00000000


	//----- nvinfo : EIATTR_MIN_STACK_SIZE
	.align		4
.L_639:
        /*0f00*/ 	.byte	0x04, 0x12
        /*0f02*/ 	.short	(.L_641 - .L_640)
	.align		4
.L_640:
        /*0f04*/ 	.word	index@(_ZN10layer_norm31ln_parallel_residual_bwd_kernelINS_13Kernel_traitsI6__halfS2_fS2_fjLj1024ELj1ELj4ELj1ELj16ENS_18Kernel_traits_baseILj1024ES2_S2_fS2_fjLj128EEEEELb1ELb1ELb0EEEvNS_9BwdParamsE)
        /*0f08*/ 	.word	0x00000000


	//----- nvinfo : EIATTR_MIN_STACK_SIZE
	.align		4
.L_641:
        /*0f0c*/ 	.byte	0x04, 0x12
        /*0f0e*/ 	.short	(.L_643 - .L_642)
	.align		4
.L_642:
        /*0f10*/ 	.word	index@(_ZN10layer_norm22ln_bwd_finalize_kernelINS_22Kernel_traits_finalizeILj1024E6__halfS2_fS2_fjLb0ELj1024ELj4ENS_18Kernel_traits_baseILj1024ES2_S2_fS2_fjLj1024EEEEELb0ELb1EEEvNS_9BwdParamsE)
        /*0f14*/ 	.word	0x00000000


	//----- nvinfo : EIATTR_MIN_STACK_SIZE
	.align		4
.L_643:
        /*0f18*/ 	.byte	0x04, 0x12
        /*0f1a*/ 	.short	(.L_645 - .L_644)
	.align		4
.L_644:
        /*0f1c*/ 	.word	index@(_ZN10layer_norm40ln_parallel_residual_bwd_finalize_kernelINS_22Kernel_traits_finalizeILj1024E6__halfS2_fS2_fjLb0ELj1024ELj4ENS_18Kernel_traits_baseILj1024ES2_S2_fS2_fjLj1024EEEEELb1EEEvNS_9BwdParamsE)
        /*0f20*/ 	.word	0x00000000


	//----- nvinfo : EIATTR_MIN_STACK_SIZE
	.align		4
.L_645:
        /*0f24*/ 	.byte	0x04, 0x12
        /*0f26*/ 	.short	(.L_647 - .L_646)
	.align		4
.L_646:
        /*0f28*/ 	.word	index@(_ZN10layer_norm31ln_parallel_residual_bwd_kernelINS_13Kernel_traitsI6__halfS2_fS2_fjLj1024ELj1ELj4ELj1ELj16ENS_18Kernel_traits_baseILj1024ES2_S2_fS2_fjLj128EEEEELb1ELb1ELb1EEEvNS_9BwdParamsE)
        /*0f2c*/ 	.word	0x00000000


	//----- nvinfo : EIATTR_MIN_STACK_SIZE
	.align		4
.L_647:
        /*0f30*/ 	.byte	0x04, 0x12
        /*0f32*/ 	.short	(.L_649 - .L_648)
	.align		4
.L_648:
        /*0f34*/ 	.word	index@(_ZN10layer_norm31ln_parallel_residual_bwd_kernelINS_13Kernel_traitsIf6__halffS2_fjLj1024ELj1ELj4ELj1ELj16ENS_18Kernel_traits_baseILj1024EfS2_fS2_fjLj128EEEEELb0ELb0ELb0EEEvNS_9BwdParamsE)
        /*0f38*/ 	.word	0x00000128


	//----- nvinfo : EIATTR_MIN_STACK_SIZE
	.align		4
.L_649:
        /*0f3c*/ 	.byte	0x04, 0x12
        /*0f3e*/ 	.short	(.L_651 - .L_650)
	.align		4
.L_650:
        /*0f40*/ 	.word	index@(_ZN10layer_norm31ln_parallel_residual_bwd_kernelINS_13Kernel_traitsIf6__halffS2_fjLj1024ELj1ELj4ELj1ELj16ENS_18Kernel_traits_baseILj1024EfS2_fS2_fjLj128EEEEELb0ELb0ELb1EEEvNS_9BwdParamsE)
        /*0f44*/ 	.word	0x00000108


	//----- nvinfo : EIATTR_MIN_STACK_SIZE
	.align		4
.L_651:
        /*0f48*/ 	.byte	0x04, 0x12
        /*0f4a*/ 	.short	(.L_653 - .L_652)
	.align		4
.L_652:
        /*0f4c*/ 	.word	index@(_ZN10layer_norm31ln_parallel_residual_bwd_kernelINS_13Kernel_traitsIf6__halffS2_fjLj1024ELj1ELj4ELj1ELj16ENS_18Kernel_traits_baseILj1024EfS2_fS2_fjLj128EEEEELb0ELb1ELb0EEEvNS_9BwdParamsE)
        /*0f50*/ 	.word	0x00000000


	//----- nvinfo : EIATTR_MIN_STACK_SIZE
	.align		4
.L_653:
        /*0f54*/ 	.byte	0x04, 0x12
        /*0f56*/ 	.short	(.L_655 - .L_654)
	.align		4
.L_654:
        /*0f58*/ 	.word	index@(_ZN10layer_norm31ln_parallel_residual_bwd_kernelINS_13Kernel_traitsIf6__halffS2_fjLj1024ELj1ELj4ELj1ELj16ENS_18Kernel_traits_baseILj1024EfS2_fS2_fjLj128EEEEELb0ELb1ELb1EEEvNS_9BwdParamsE)
        /*0f5c*/ 	.word	0x00000000


	//----- nvinfo : EIATTR_MIN_STACK_SIZE
	.align		4
.L_655:
        /*0f60*/ 	.byte	0x04, 0x12
        /*0f62*/ 	.short	(.L_657 - .L_656)
	.align		4
.L_656:
        /*0f64*/ 	.word	index@(_ZN10layer_norm31ln_parallel_residual_bwd_kernelINS_13Kernel_traitsIf6__halffS2_fjLj1024ELj1ELj4ELj1ELj16ENS_18Kernel_traits_baseILj1024EfS2_fS2_fjLj128EEEEELb1ELb0ELb0EEEvNS_9BwdParamsE)
        /*0f68*/ 	.word	0x00000168


	//----- nvinfo : EIATTR_MIN_STACK_SIZE
	.align		4
.L_657:
        /*0f6c*/ 	.byte	0x04, 0x12
        /*0f6e*/ 	.short	(.L_659 - .L_658)
	.align		4
.L_658:
        /*0f70*/ 	.word	index@(_ZN10layer_norm31ln_parallel_residual_bwd_kernelINS_13Kernel_traitsIf6__halffS2_fjLj1024ELj1ELj4ELj1ELj16ENS_18Kernel_traits_baseILj1024EfS2_fS2_fjLj128EEEEELb1ELb0ELb1EEEvNS_9BwdParamsE)
        /*0f74*/ 	.word	0x00000150


	//----- nvinfo : EIATTR_MIN_STACK_SIZE
	.align		4
.L_659:
        /*0f78*/ 	.byte	0x04, 0x12
        /*0f7a*/ 	.short	(.L_661 - .L_660)
	.align		4
.L_660:
        /*0f7c*/ 	.word	index@(_ZN10layer_norm22ln_bwd_finalize_kernelINS_22Kernel_traits_finalizeILj1024Ef6__halffS2_fjLb0ELj1024ELj4ENS_18Kernel_traits_baseILj1024EfS2_fS2_fjLj1024EEEEELb0ELb0EEEvNS_9BwdParamsE)
        /*0f80*/ 	.word	0x00000000


	//----- nvinfo : EIATTR_MIN_STACK_SIZE
	.align		4
.L_661:
        /*0f84*/ 	.byte	0x04, 0x12
        /*0f86*/ 	.short	(.L_663 - .L_662)
	.align		4
.L_662:
        /*0f88*/ 	.word	index@(_ZN10layer_norm40ln_parallel_residual_bwd_finalize_kernelINS_22Kernel_traits_finalizeILj1024Ef6__halffS2_fjLb0ELj1024ELj4ENS_18Kernel_traits_baseILj1024EfS2_fS2_fjLj1024EEEEELb0EEEvNS_9BwdParamsE)
        /*0f8c*/ 	.word	0x00000000


	//----- nvinfo : EIATTR_MIN_STACK_SIZE
	.align		4
.L_663:
        /*0f90*/ 	.byte	0x04, 0x12
        /*0f92*/ 	.short	(.L_665 - .L_664)
	.align		4
.L_664:
        /*0f94*/ 	.word	index@(_ZN10layer_norm31ln_parallel_residual_bwd_kernelINS_13Kernel_traitsIf6__halffS2_fjLj1024ELj1ELj4ELj1ELj16ENS_18Kernel_traits_baseILj1024EfS2_fS2_fjLj128EEEEELb1ELb1ELb0EEEvNS_9BwdParamsE)
        /*0f98*/ 	.word	0x00000000


	//----- nvinfo : EIATTR_MIN_STACK_SIZE
	.align		4
.L_665:
        /*0f9c*/ 	.byte	0x04, 0x12
        /*0f9e*/ 	.short	(.L_667 - .L_666)
	.align		4
.L_666:
        /*0fa0*/ 	.word	index@(_ZN10layer_norm22ln_bwd_finalize_kernelINS_22Kernel_traits_finalizeILj1024Ef6__halffS2_fjLb0ELj1024ELj4ENS_18Kernel_traits_baseILj1024EfS2_fS2_fjLj1024EEEEELb0ELb1EEEvNS_9BwdParamsE)
        /*0fa4*/ 	.word	0x00000000


	//----- nvinfo : EIATTR_MIN_STACK_SIZE
	.align		4
.L_667:
        /*0fa8*/ 	.byte	0x04, 0x12
        /*0faa*/ 	.short	(.L_669 - .L_668)
	.align		4
.L_668:
        /*0fac*/ 	.word	index@(_ZN10layer_norm40ln_parallel_residual_bwd_finalize_kernelINS_22Kernel_traits_finalizeILj1024Ef6__halffS2_fjLb0ELj1024ELj4ENS_18Kernel_traits_baseILj1024EfS2_fS2_fjLj1024EEEEELb1EEEvNS_9BwdParamsE)
        /*0fb0*/ 	.word	0x00000000


	//----- nvinfo : EIATTR_MIN_STACK_SIZE
	.align		4
.L_669:
        /*0fb4*/ 	.byte	0x04, 0x12
        /*0fb6*/ 	.short	(.L_671 - .L_670)
	.align		4
.L_670:
        /*0fb8*/ 	.word	index@(_ZN10layer_norm31ln_parallel_residual_bwd_kernelINS_13Kernel_traitsIf6__halffS2_fjLj1024ELj1ELj4ELj1ELj16ENS_18Kernel_traits_baseILj1024EfS2_fS2_fjLj128EEEEELb1ELb1ELb1EEEvNS_9BwdParamsE)
        /*0fbc*/ 	.word	0x00000000


	//----- nvinfo : EIATTR_MIN_STACK_SIZE
	.align		4
.L_671:
        /*0fc0*/ 	.byte	0x04, 0x12
        /*0fc2*/ 	.short	(.L_673 - .L_672)
	.align		4
.L_672:
        /*0fc4*/ 	.word	index@(_ZN10layer_norm31ln_parallel_residual_bwd_kernelINS_13Kernel_traitsI6__halfffffjLj1024ELj1ELj4ELj1ELj16ENS_18Kernel_traits_baseILj1024ES2_ffffjLj128EEEEELb0ELb0ELb0EEEvNS_9BwdParamsE)
        /*0fc8*/ 	.word	0x00000090


	//----- nvinfo : EIATTR_MIN_STACK_SIZE
	.align		4
.L_673:
        /*0fcc*/ 	.byte	0x04, 0x12
        /*0fce*/ 	.short	(.L_675 - .L_674)
	.align		4
.L_674:
        /*0fd0*/ 	.word	index@(_ZN10layer_norm31ln_parallel_residual_bwd_kernelINS_13Kernel_traitsI6__halfffffjLj1024ELj1ELj4ELj1ELj16ENS_18Kernel_traits_baseILj1024ES2_ffffjLj128EEEEELb0ELb0ELb1EEEvNS_9BwdParamsE)
        /*0fd4*/ 	.word	0x00000138


	//----- nvinfo : EIATTR_MIN_STACK_SIZE
	.align		4
.L_675:
        /*0fd8*/ 	.byte	0x04, 0x12
        /*0fda*/ 	.short	(.L_677 - .L_676)
	.align		4
.L_676:
        /*0fdc*/ 	.word	index@(_ZN10layer_norm31ln_parallel_residual_bwd_kernelINS_13Kernel_traitsI6__halfffffjLj1024ELj1ELj4ELj1ELj16ENS_18Kernel_traits_baseILj1024ES2_ffffjLj128EEEEELb0ELb1ELb0EEEvNS_9BwdParamsE)
        /*0fe0*/ 	.word	0x00000000


	//----- nvinfo : EIATTR_MIN_STACK_SIZE
	.align		4
.L_677:
        /*0fe4*/ 	.byte	0x04, 0x12
        /*0fe6*/ 	.short	(.L_679 - .L_678)
	.align		4
.L_678:
        /*0fe8*/ 	.word	index@(_ZN10layer_norm31ln_parallel_residual_bwd_kernelINS_13Kernel_traitsI6__halfffffjLj1024ELj1ELj4ELj1ELj16ENS_18Kernel_traits_baseILj1024ES2_ffffjLj128EEEEELb0ELb1ELb1EEEvNS_9BwdParamsE)
        /*0fec*/ 	.word	0x00000028


	//----- nvinfo : EIATTR_MIN_STACK_SIZE
	.align		4
.L_679:
        /*0ff0*/ 	.byte	0x04, 0x12
        /*0ff2*/ 	.short	(.L_681 - .L_680)
	.align		4
.L_680:
        /*0ff4*/ 	.word	index@(_ZN10layer_norm31ln_parallel_residual_bwd_kernelINS_13Kernel_traitsI6__halfffffjLj1024ELj1ELj4ELj1ELj16ENS_18Kernel_traits_baseILj1024ES2_ffffjLj128EEEEELb1ELb0ELb0EEEvNS_9BwdParamsE)
        /*0ff8*/ 	.word	0x000000c8


	//----- nvinfo : EIATTR_MIN_STACK_SIZE
	.align		4
.L_681:
        /*0ffc*/ 	.byte	0x04, 0x12
        /*0ffe*/ 	.short	(.L_683 - .L_682)
	.align		4
.L_682:
        /*1000*/ 	.word	index@(_ZN10layer_norm31ln_parallel_residual_bwd_kernelINS_13Kernel_traitsI6__halfffffjLj1024ELj1ELj4ELj1ELj16ENS_18Kernel_traits_baseILj1024ES2_ffffjLj128EEEEELb1ELb0ELb1EEEvNS_9BwdParamsE)
        /*1004*/ 	.word	0x00000150


	//----- nvinfo : EIATTR_MIN_STACK_SIZE
	.align		4
.L_683:
        /*1008*/ 	.byte	0x04, 0x12
        /*100a*/ 	.short	(.L_685 - .L_684)
	.align		4
.L_684:
        /*100c*/ 	.word	index@(_ZN10layer_norm22ln_bwd_finalize_kernelINS_22Kernel_traits_finalizeILj1024E6__halfffffjLb0ELj1024ELj4ENS_18Kernel_traits_baseILj1024ES2_ffffjLj1024EEEEELb0ELb0EEEvNS_9BwdParamsE)
        /*1010*/ 	.word	0x00000000


	//----- nvinfo : EIATTR_MIN_STACK_SIZE
	.align		4
.L_685:
        /*1014*/ 	.byte	0x04, 0x12
        /*1016*/ 	.short	(.L_687 - .L_686)
	.align		4
.L_686:
        /*1018*/ 	.word	index@(_ZN10layer_norm40ln_parallel_residual_bwd_finalize_kernelINS_22Kernel_traits_finalizeILj1024E6__halfffffjLb0ELj1024ELj4ENS_18Kernel_traits_baseILj1024ES2_ffffjLj1024EEEEELb0EEEvNS_9BwdParamsE)
        /*101c*/ 	.word	0x00000000


	//----- nvinfo : EIATTR_MIN_STACK_SIZE
	.align		4
.L_687:
        /*1020*/ 	.byte	0x04, 0x12
        /*1022*/ 	.short	(.L_689 - .L_688)
	.align		4
.L_688:
        /*1024*/ 	.word	index@(_ZN10layer_norm31ln_parallel_residual_bwd_kernelINS_13Kernel_traitsI6__halfffffjLj1024ELj1ELj4ELj1ELj16ENS_18Kernel_traits_baseILj1024ES2_ffffjLj128EEEEELb1ELb1ELb0EEEvNS_9BwdParamsE)
        /*1028*/ 	.word	0x00000000


	//----- nvinfo : EIATTR_MIN_STACK_SIZE
	.align		4
.L_689:
        /*102c*/ 	.byte	0x04, 0x12
        /*102e*/ 	.short	(.L_691 - .L_690)
	.align		4
.L_690:
        /*1030*/ 	.word	index@(_ZN10layer_norm22ln_bwd_finalize_kernelINS_22Kernel_traits_finalizeILj1024E6__halfffffjLb0ELj1024ELj4ENS_18Kernel_traits_baseILj1024ES2_ffffjLj1024EEEEELb0ELb1EEEvNS_9BwdParamsE)
        /*1034*/ 	.word	0x00000000


	//----- nvinfo : EIATTR_MIN_STACK_SIZE
	.align		4
.L_691:
        /*1038*/ 	.byte	0x04, 0x12
        /*103a*/ 	.short	(.L_693 - .L_692)
	.align		4
.L_692:
        /*103c*/ 	.word	index@(_ZN10layer_norm40ln_parallel_residual_bwd_finalize_kernelINS_22Kernel_traits_finalizeILj1024E6__halfffffjLb0ELj1024ELj4ENS_18Kernel_traits_baseILj1024ES2_ffffjLj1024EEEEELb1EEEvNS_9BwdParamsE)
        /*1040*/ 	.word	0x00000000


	//----- nvinfo : EIATTR_MIN_STACK_SIZE
	.align		4
.L_693:
        /*1044*/ 	.byte	0x04, 0x12
        /*1046*/ 	.short	(.L_695 - .L_694)
	.align		4
.L_694:
        /*1048*/ 	.word	index@(_ZN10layer_norm31ln_parallel_residual_bwd_kernelINS_13Kernel_traitsI6__halfffffjLj1024ELj1ELj4ELj1ELj16ENS_18Kernel_traits_baseILj1024ES2_ffffjLj128EEEEELb1ELb1ELb1EEEvNS_9BwdParamsE)
        /*104c*/ 	.word	0x00000000


	//----- nvinfo : EIATTR_MIN_STACK_SIZE
	.align		4
.L_695:
        /*1050*/ 	.byte	0x04, 0x12
        /*1052*/ 	.short	(.L_697 - .L_696)
	.align		4
.L_696:
        /*1054*/ 	.word	index@(_ZN10layer_norm31ln_parallel_residual_bwd_kernelINS_13Kernel_traitsIfffffjLj1024ELj1ELj4ELj1ELj16ENS_18Kernel_traits_baseILj1024EfffffjLj128EEEEELb0ELb0ELb0EEEvNS_9BwdParamsE)
        /*1058*/ 	.word	0x00000110


	//----- nvinfo : EIATTR_MIN_STACK_SIZE
	.align		4
.L_697:
        /*105c*/ 	.byte	0x04, 0x12
        /*105e*/ 	.short	(.L_699 - .L_698)
	.align		4
.L_698:
        /*1060*/ 	.word	index@(_ZN10layer_norm31ln_parallel_residual_bwd_kernelINS_13Kernel_traitsIfffffjLj1024ELj1ELj4ELj1ELj16ENS_18Kernel_traits_baseILj1024EfffffjLj128EEEEELb0ELb0ELb1EEEvNS_9BwdParamsE)
        /*1064*/ 	.word	0x00000138


	//----- nvinfo : EIATTR_MIN_STACK_SIZE
	.align		4
.L_699:
        /*1068*/ 	.byte	0x04, 0x12
        /*106a*/ 	.short	(.L_701 - .L_700)
	.align		4
.L_700:
        /*106c*/ 	.word	index@(_ZN10layer_norm31ln_parallel_residual_bwd_kernelINS_13Kernel_traitsIfffffjLj1024ELj1ELj4ELj1ELj16ENS_18Kernel_traits_baseILj1024EfffffjLj128EEEEELb0ELb1ELb0EEEvNS_9BwdParamsE)
        /*1070*/ 	.word	0x00000000


	//----- nvinfo : EIATTR_MIN_STACK_SIZE
	.align		4
.L_701:
        /*1074*/ 	.byte	0x04, 0x12
        /*1076*/ 	.short	(.L_703 - .L_702)
	.align		4
.L_702:
        /*1078*/ 	.word	index@(_ZN10layer_norm31ln_parallel_residual_bwd_kernelINS_13Kernel_traitsIfffffjLj1024ELj1ELj4ELj1ELj16ENS_18Kernel_traits_baseILj1024EfffffjLj128EEEEELb0ELb1ELb1EEEvNS_9BwdParamsE)
        /*107c*/ 	.word	0x00000068


	//----- nvinfo : EIATTR_MIN_STACK_SIZE
	.align		4
.L_703:
        /*1080*/ 	.byte	0x04, 0x12
        /*1082*/ 	.short	(.L_705 - .L_704)
	.align		4
.L_704:
        /*1084*/ 	.word	index@(_ZN10layer_norm31ln_parallel_residual_bwd_kernelINS_13Kernel_traitsIfffffjLj1024ELj1ELj4ELj1ELj16ENS_18Kernel_traits_baseILj1024EfffffjLj128EEEEELb1ELb0ELb0EEEvNS_9BwdParamsE)
        /*1088*/ 	.word	0x00000160


	//----- nvinfo : EIATTR_MIN_STACK_SIZE
	.align		4
.L_705:
        /*108c*/ 	.byte	0x04, 0x12
        /*108e*/ 	.short	(.L_707 - .L_706)
	.align		4
.L_706:
        /*1090*/ 	.word	index@(_ZN10layer_norm31ln_parallel_residual_bwd_kernelINS_13Kernel_traitsIfffffjLj1024ELj1ELj4ELj1ELj16ENS_18Kernel_traits_baseILj1024EfffffjLj128EEEEELb1ELb0ELb1EEEvNS_9BwdParamsE)
        /*1094*/ 	.word	0x00000150


	//----- nvinfo : EIATTR_MIN_STACK_SIZE
	.align		4
.L_707:
        /*1098*/ 	.byte	0x04, 0x12
        /*109a*/ 	.short	(.L_709 - .L_708)
	.align		4
.L_708:
        /*109c*/ 	.word	index@(_ZN10layer_norm22ln_bwd_finalize_kernelINS_22Kernel_traits_finalizeILj1024EfffffjLb0ELj1024ELj4ENS_18Kernel_traits_baseILj1024EfffffjLj1024EEEEELb0ELb0EEEvNS_9BwdParamsE)
        /*10a0*/ 	.word	0x00000000


	//----- nvinfo : EIATTR_MIN_STACK_SIZE
	.align		4
.L_709:
        /*10a4*/ 	.byte	0x04, 0x12
        /*10a6*/ 	.short	(.L_711 - .L_710)
	.align		4
.L_710:
        /*10a8*/ 	.word	index@(_ZN10layer_norm40ln_parallel_residual_bwd_finalize_kernelINS_22Kernel_traits_finalizeILj1024EfffffjLb0ELj1024ELj4ENS_18Kernel_traits_baseILj1024EfffffjLj1024EEEEELb0EEEvNS_9BwdParamsE)
        /*10ac*/ 	.word	0x00000000


	//----- nvinfo : EIATTR_MIN_STACK_SIZE
	.align		4
.L_711:
        /*10b0*/ 	.byte	0x04, 0x12
        /*10b2*/ 	.short	(.L_713 - .L_712)
	.align		4
.L_712:
        /*10b4*/ 	.word	index@(_ZN10layer_norm31ln_parallel_residual_bwd_kernelINS_13Kernel_traitsIfffffjLj1024ELj1ELj4ELj1ELj16ENS_18Kernel_traits_baseILj1024EfffffjLj128EEEEELb1ELb1ELb0EEEvNS_9BwdParamsE)
        /*10b8*/ 	.word	0x00000000


	//----- nvinfo : EIATTR_MIN_STACK_SIZE
	.align		4
.L_713:
        /*10bc*/ 	.byte	0x04, 0x12
        /*10be*/ 	.short	(.L_715 - .L_714)
	.align		4
.L_714:
        /*10c0*/ 	.word	index@(_ZN10layer_norm22ln_bwd_finalize_kernelINS_22Kernel_traits_finalizeILj1024EfffffjLb0ELj1024ELj4ENS_18Kernel_traits_baseILj1024EfffffjLj1024EEEEELb0ELb1EEEvNS_9BwdParamsE)
        /*10c4*/ 	.word	0x00000000


	//----- nvinfo : EIATTR_MIN_STACK_SIZE
	.align		4
.L_715:
        /*10c8*/ 	.byte	0x04, 0x12
        /*10ca*/ 	.short	(.L_717 - .L_716)
	.align		4
.L_716:
        /*10cc*/ 	.word	index@(_ZN10layer_norm40ln_parallel_residual_bwd_finalize_kernelINS_22Kernel_traits_finalizeILj1024EfffffjLb0ELj1024ELj4ENS_18Kernel_traits_baseILj1024EfffffjLj1024EEEEELb1EEEvNS_9BwdParamsE)
        /*10d0*/ 	.word	0x00000000


	//----- nvinfo : EIATTR_MIN_STACK_SIZE
	.align		4
.L_717:
        /*10d4*/ 	.byte	0x04, 0x12
        /*10d6*/ 	.short	(.L_719 - .L_718)
	.align		4
.L_718:
        /*10d8*/ 	.word	index@(_ZN10layer_norm31ln_parallel_residual_bwd_kernelINS_13Kernel_traitsIfffffjLj1024ELj1ELj4ELj1ELj16ENS_18Kernel_traits_baseILj1024EfffffjLj128EEEEELb1ELb1ELb1EEEvNS_9BwdParamsE)
        /*10dc*/ 	.word	0x00000000
.L_719:


//--------------------- .nv.compat                --------------------------
	.section	.nv.compat,"",@"SHT_CUDA_COMPAT_INFO"
	.align	4
        /*0000*/ 	.byte	0x02, 0x09, 0x01, 0x00, 0x02, 0x02, 0x01, 0x00, 0x02, 0x05, 0x05, 0x00, 0x03, 0x07, 0x01, 0x01
        /*0010*/ 	.byte	0x02, 0x03, 0x00, 0x00, 0x02, 0x06, 0x01, 0x00, 0x04, 0x0b, 0x08, 0x00, 0x00, 0x00, 0x00, 0x00
        /*0020*/ 	.byte	0x00, 0x00, 0x00, 0x00


//--------------------- .nv.info._ZN10layer_norm31ln_parallel_residual_bwd_kernelINS_13Kernel_traitsI13__nv_bfloat16S2_S2_S2_fjLj1024ELj1ELj4ELj1ELj16ENS_18Kernel_traits_baseILj1024ES2_S2_S2_S2_fjLj128EEEEELb0ELb0ELb0EEEvNS_9BwdParamsE --------------------------
	.section	.nv.info._ZN10layer_norm31ln_parallel_residual_bwd_kernelINS_13Kernel_traitsI13__nv_bfloat16S2_S2_S2_fjLj1024ELj1ELj4ELj1ELj16ENS_18Kernel_traits_baseILj1024ES2_S2_S2_S2_fjLj128EEEEELb0ELb0ELb0EEEvNS_9BwdParamsE,"",@"SHT_CUDA_INFO"
	.sectionflags	@""
	.align	4


	//----- nvinfo : EIATTR_CUDA_API_VERSION
	.align		4
        /*0000*/ 	.byte	0x04, 0x37
        /*0002*/ 	.short	(.L_721 - .L_720)
.L_720:
        /*0004*/ 	.word	0x00000082


	//----- nvinfo : EIATTR_KPARAM_INFO
	.align		4
.L_721:
        /*0008*/ 	.byte	0x04, 0x17
        /*000a*/ 	.short	(.L_723 - .L_722)
.L_722:
        /*000c*/ 	.word	0x00000000
        /*0010*/ 	.short	0x0000
        /*0012*/ 	.short	0x0000
        /*0014*/ 	.byte	0x00, 0xf0, 0xa1, 0x04


	//----- nvinfo : EIATTR_SPARSE_MMA_MASK
	.align		4
.L_723:
        /*0018*/ 	.byte	0x03, 0x50
        /*001a*/ 	.short	0x0000


	//----- nvinfo : EIATTR_MAXREG_COUNT
	.align		4
        /*001c*/ 	.byte	0x03, 0x1b
        /*001e*/ 	.short	0x00ff


	//----- nvinfo : EIATTR_NUM_BARRIERS
	.align		4
        /*0020*/ 	.byte	0x02, 0x4c
        /*0022*/ 	.byte	0x01
	.zero		1


	//----- nvinfo : EIATTR_ANNOTATIONS
	.align		4
        /*0024*/ 	.byte	0x04, 0x55
        /*0026*/ 	.short	(.L_725 - .L_724)


	//   ....[0]....
.L_724:
        /*0028*/ 	.word	0x00000001
        /*002c*/ 	.byte	0xc0, 0x00, 0x00, 0x00, 0x01, 0x00, 0x00, 0x00, 0xf0, 0x00, 0x00, 0x00, 0x01, 0x00, 0x00, 0x00
        /* <DEDUP_REMOVED lines=48> */
        /*033c*/ 	.byte	0x60, 0x95, 0x00, 0x00


	//----- nvinfo : EIATTR_MERCURY_ISA_VERSION
	.align		4
.L_725:
        /*0340*/ 	.byte	0x03, 0x5f
        /*0342*/ 	.short	0x0101


	//----- nvinfo : EIATTR_COOP_GROUP_MASK_REGIDS
	.align		4
        /*0344*/ 	.byte	0x04, 0x29
        /*0346*/ 	.short	(.L_727 - .L_726)


	//   ....[0]....
.L_726:
        /*0348*/ 	.word	0xffffffff


	//   ....[1]....
        /*034c*/ 	.word	0xffffffff


	//   ....[2]....
        /*0350*/ 	.word	0xffffffff


	//   ....[3]....
        /*0354*/ 	.word	0xffffffff


	//   ....[4]....
        /*0358*/ 	.word	0xffffffff


	//   ....[5]....
        /*035c*/ 	.word	0xffffffff


	//   ....[6]....
        /*0360*/ 	.word	0xffffffff


	//   ....[7]....
        /*0364*/ 	.word	0xffffffff


	//   ....[8]....
        /*0368*/ 	.word	0xffffffff


	//   ....[9]....
        /*036c*/ 	.word	0xffffffff


	//   ....[10]....
        /*0370*/ 	.word	0x050000a0


	//   ....[11]....
        /*0374*/ 	.word	0x050000a0


	//   ....[12]....
        /*0378*/ 	.word	0x050000a0


	//   ....[13]....
        /*037c*/ 	.word	0x050000a0


	//   ....[14]....
        /*0380*/ 	.word	0x050000a0


	//   ....[15]....
        /*0384*/ 	.word	0x050000a0


	//   ....[16]....
        /*0388*/ 	.word	0x050000a0


	//   ....[17]....
        /*038c*/ 	.word	0x050000a0


	//   ....[18]....
        /*0390*/ 	.word	0x050000a0


	//   ....[19]....
        /*0394*/ 	.word	0x050000a0


	//----- nvinfo : EIATTR_COOP_GROUP_INSTR_OFFSETS
	.align		4
.L_727:
        /*0398*/ 	.byte	0x04, 0x28
        /*039a*/ 	.short	(.L_729 - .L_728)


	//   ....[0]....
.L_728:
        /*039c*/ 	.word	0x00003bd0


	//   ....[1]....
        /*03a0*/ 	.word	0x00003bf0


	//   ....[2]....
        /*03a4*/ 	.word	0x00003c10


	//   ....[3]....
        /*03a8*/ 	.word	0x00003c30


	//   ....[4]....
        /*03ac*/ 	.word	0x00003c50


	//   ....[5]....
        /*03b0*/ 	.word	0x00003c70


	//   ....[6]....
        /*03b4*/ 	.word	0x00003c90


	//   ....[7]....
        /*03b8*/ 	.word	0x00003cb0


	//   ....[8]....
        /*03bc*/ 	.word	0x00003cc0


	//   ....[9]....
        /*03c0*/ 	.word	0x00003ce0


	//   ....[10]....
        /*03c4*/ 	.word	0x0000b510


	//   ....[11]....
        /*03c8*/ 	.word	0x0000b5b0


	//   ....[12]....
        /*03cc*/ 	.word	0x0000b630


	//   ....[13]....
        /*03d0*/ 	.word	0x0000b6a0


	//   ....[14]....
        /*03d4*/ 	.word	0x0000b720


	//   ....[15]....
        /*03d8*/ 	.word	0x0000b790


	//   ....[16]....
        /*03dc*/ 	.word	0x0000b810


	//   ....[17]....
        /*03e0*/ 	.word	0x0000b880


	//   ....[18]....
        /*03e4*/ 	.word	0x0000b900


	//   ....[19]....
        /*03e8*/ 	.word	0x0000b950


	//----- nvinfo : EIATTR_VRC_CTA_INIT_COUNT
	.align		4
.L_729:
        /*03ec*/ 	.byte	0x02, 0x4a
	.zero		1
	.zero		1


	//----- nvinfo : EIATTR_EXIT_INSTR_OFFSETS
	.align		4
        /*03f0*/ 	.byte	0x04, 0x1c
        /*03f2*/ 	.short	(.L_731 - .L_730)


	//   ....[0]....
.L_730:
        /*03f4*/ 	.word	0x0000b450


	//   ....[1]....
        /*03f8*/ 	.word	0x0000b4a0


	//----- nvinfo : EIATTR_MAX_THREADS
	.align		4
.L_731:
        /*03fc*/ 	.byte	0x04, 0x05
        /*03fe*/ 	.short	(.L_733 - .L_732)
.L_732:
        /*0400*/ 	.word	0x00000080
        /*0404*/ 	.word	0x00000001
        /*0408*/ 	.word	0x00000001


	//----- nvinfo : EIATTR_CRS_STACK_SIZE
	.align		4
.L_733:
        /*040c*/ 	.byte	0x04, 0x1e
        /*040e*/ 	.short	(.L_735 - .L_734)
.L_734:
        /*0410*/ 	.word	0x00000000


	//----- nvinfo : EIATTR_CBANK_PARAM_SIZE
	.align		4
.L_735:
        /*0414*/ 	.byte	0x03, 0x19
        /*0416*/ 	.short	0x0128


	//----- nvinfo : EIATTR_PARAM_CBANK
	.align		4
        /*0418*/ 	.byte	0x04, 0x0a
        /*041a*/ 	.short	(.L_737 - .L_736)
	.align		4
.L_736:
        /*041c*/ 	.word	index@(.nv.constant0._ZN10layer_norm31ln_parallel_residual_bwd_kernelINS_13Kernel_traitsI13__nv_bfloat16S2_S2_S2_fjLj1024ELj1ELj4ELj1ELj16ENS_18Kernel_traits_baseILj1024ES2_S2_S2_S2_fjLj128EEEEELb0ELb0ELb0EEEvNS_9BwdParamsE)
        /*0420*/ 	.short	0x0380
        /*0422*/ 	.short	0x0128


	//----- nvinfo : EIATTR_SW_WAR
	.align		4
.L_737:
        /*0424*/ 	.byte	0x04, 0x36
        /*0426*/ 	.short	(.L_739 - .L_738)
.L_738:
        /*0428*/ 	.word	0x00000008
.L_739:


//--------------------- .nv.info._ZN10layer_norm31ln_parallel_residual_bwd_kernelINS_13Kernel_traitsI13__nv_bfloat16S2_S2_S2_fjLj1024ELj1ELj4ELj1ELj16ENS_18Kernel_traits_baseILj1024ES2_S2_S2_S2_fjLj128EEEEELb0ELb0ELb1EEEvNS_9BwdParamsE --------------------------
	.section	.nv.info._ZN10layer_norm31ln_parallel_residual_bwd_kernelINS_13Kernel_traitsI13__nv_bfloat16S2_S2_S2_fjLj1024ELj1ELj4ELj1ELj16ENS_18Kernel_traits_baseILj1024ES2_S2_S2_S2_fjLj128EEEEELb0ELb0ELb1EEEvNS_9BwdParamsE,"",@"SHT_CUDA_INFO"
	.sectionflags	@""
	.align	4


	//----- nvinfo : EIATTR_CUDA_API_VERSION
	.align		4
        /*0000*/ 	.byte	0x04, 0x37
        /*0002*/ 	.short	(.L_741 - .L_740)
.L_740:
        /*0004*/ 	.word	0x00000082


	//----- nvinfo : EIATTR_KPARAM_INFO
	.align		4
.L_741:
        /*0008*/ 	.byte	0x04, 0x17
        /*000a*/ 	.short	(.L_743 - .L_742)
.L_742:
        /*000c*/ 	.word	0x00000000
        /*0010*/ 	.short	0x0000
        /*0012*/ 	.short	0x0000
        /*0014*/ 	.byte	0x00, 0xf0, 0xa1, 0x04


	//----- nvinfo : EIATTR_SPARSE_MMA_MASK
	.align		4
.L_743:
        /*0018*/ 	.byte	0x03, 0x50
        /*001a*/ 	.short	0x0000


	//----- nvinfo : EIATTR_MAXREG_COUNT
	.align		4
        /*001c*/ 	.byte	0x03, 0x1b
        /*001e*/ 	.short	0x00ff


	//----- nvinfo : EIATTR_NUM_BARRIERS
	.align		4
        /*0020*/ 	.byte	0x02, 0x4c
        /*0022*/ 	.byte	0x01
	.zero		1


	//----- nvinfo : EIATTR_ANNOTATIONS
	.align		4
        /*0024*/ 	.byte	0x04, 0x55
        /*0026*/ 	.short	(.L_745 - .L_744)


	//   ....[0]....
.L_744:
        /* <DEDUP_REMOVED lines=45> */
        /*02ec*/ 	.byte	0xf0, 0x28, 0x00, 0x00, 0x01, 0x00, 0x00, 0x00, 0x00, 0x29, 0x00, 0x00


	//----- nvinfo : EIATTR_MERCURY_ISA_VERSION
	.align		4
.L_745:
        /*02f8*/ 	.byte	0x03, 0x5f
        /*02fa*/ 	.short	0x0101


	//----- nvinfo : EIATTR_COOP_GROUP_MASK_REGIDS
	.align		4
        /*02fc*/ 	.byte	0x04, 0x29
        /*02fe*/ 	.short	(.L_747 - .L_746)


	//   ....[0]....
.L_746:
        /*0300*/ 	.word	0xffffffff


	//   ....[1]....
        /*0304*/ 	.word	0xffffffff


	//   ....[2]....
        /*0308*/ 	.word	0xffffffff


	//   ....[3]....
        /*030c*/ 	.word	0xffffffff


	//   ....[4]....
        /*0310*/ 	.word	0xffffffff


	//   ....[5]....
        /*0314*/ 	.word	0xffffffff


	//   ....[6]....
        /*0318*/ 	.word	0xffffffff


	//   ....[7]....
        /*031c*/ 	.word	0xffffffff


	//   ....[8]....
        /*0320*/ 	.word	0xffffffff


	//   ....[9]....
        /*0324*/ 	.word	0xffffffff


	//   ....[10]....
        /*0328*/ 	.word	0x05000039


	//   ....[11]....
        /*032c*/ 	.word	0x05000039


	//   ....[12]....
        /*0330*/ 	.word	0x05000039


	//   ....[13]....
        /*0334*/ 	.word	0x05000039


	//   ....[14]....
        /*0338*/ 	.word	0x05000039


	//   ....[15]....
        /*033c*/ 	.word	0x05000039


	//   ....[16]....
        /*0340*/ 	.word	0x05000039


	//   ....[17]....
        /*0344*/ 	.word	0x05000039


	//   ....[18]....
        /*0348*/ 	.word	0x05000039


	//   ....[19]....
        /*034c*/ 	.word	0x05000039


	//----- nvinfo : EIATTR_COOP_GROUP_INSTR_OFFSETS
	.align		4
.L_747:
        /*0350*/ 	.byte	0x04, 0x28
        /*0352*/ 	.short	(.L_749 - .L_748)


	//   ....[0]....
.L_748:
        /*0354*/ 	.word	0x00003690


	//   ....[1]....
        /*0358*/ 	.word	0x000036b0


	//   ....[2]....
        /*035c*/ 	.word	0x000036d0


	//   ....[3]....
        /*0360*/ 	.word	0x000036f0


	//   ....[4]....
        /*0364*/ 	.word	0x00003710


	//   ....[5]....
        /*0368*/ 	.word	0x00003730


	//   ....[6]....
        /*036c*/ 	.word	0x00003750


	//   ....[7]....
        /*0370*/ 	.word	0x00003770


	//   ....[8]....
        /*0374*/ 	.word	0x00003780


	//   ....[9]....
        /*0378*/ 	.word	0x000037a0


	//   ....[10]....
        /*037c*/ 	.word	0x0000a9a0


	//   ....[11]....
        /*0380*/ 	.word	0x0000aa30


	//   ....[12]....
        /*0384*/ 	.word	0x0000aa90


	//   ....[13]....
        /*0388*/ 	.word	0x0000aae0


	//   ....[14]....
        /*038c*/ 	.word	0x0000ab40


	//   ....[15]....
        /*0390*/ 	.word	0x0000ab90


	//   ....[16]....
        /*0394*/ 	.word	0x0000abf0


	//   ....[17]....
        /*0398*/ 	.word	0x0000ac40


	//   ....[18]....
        /*039c*/ 	.word	0x0000aca0


	//   ....[19]....
        /*03a0*/ 	.word	0x0000acf0


	//----- nvinfo : EIATTR_VRC_CTA_INIT_COUNT
	.align		4
.L_749:
        /*03a4*/ 	.byte	0x02, 0x4a
	.zero		1
	.zero		1


	//----- nvinfo : EIATTR_EXIT_INSTR_OFFSETS
	.align		4
        /*03a8*/ 	.byte	0x04, 0x1c
        /*03aa*/ 	.short	(.L_751 - .L_750)


	//   ....[0]....
.L_750:
        /*03ac*/ 	.word	0x0000a930


	//----- nvinfo : EIATTR_MAX_THREADS
	.align		4
.L_751:
        /*03b0*/ 	.byte	0x04, 0x05
        /*03b2*/ 	.short	(.L_753 - .L_752)
.L_752:
        /*03b4*/ 	.word	0x00000080
        /*03b8*/ 	.word	0x00000001
        /*03bc*/ 	.word	0x00000001


	//----- nvinfo : EIATTR_CRS_STACK_SIZE
	.align		4
.L_753:
        /*03c0*/ 	.byte	0x04, 0x1e
        /*03c2*/ 	.short	(.L_755 - .L_754)
.L_754:
        /*03c4*/ 	.word	0x00000000


	//----- nvinfo : EIATTR_CBANK_PARAM_SIZE
	.align		4
.L_755:
        /*03c8*/ 	.byte	0x03, 0x19
        /*03ca*/ 	.short	0x0128


	//----- nvinfo : EIATTR_PARAM_CBANK
	.align		4
        /*03cc*/ 	.byte	0x04, 0x0a
        /*03ce*/ 	.short	(.L_757 - .L_756)
	.align		4
.L_756:
        /*03d0*/ 	.word	index@(.nv.constant0._ZN10layer_norm31ln_parallel_residual_bwd_kernelINS_13Kernel_traitsI13__nv_bfloat16S2_S2_S2_fjLj1024ELj1ELj4ELj1ELj16ENS_18Kernel_traits_baseILj1024ES2_S2_S2_S2_fjLj128EEEEELb0ELb0ELb1EEEvNS_9BwdParamsE)
        /*03d4*/ 	.short	0x0380
        /*03d6*/ 	.short	0x0128


	//----- nvinfo : EIATTR_SW_WAR
	.align		4
.L_757:
        /*03d8*/ 	.byte	0x04, 0x36
        /*03da*/ 	.short	(.L_759 - .L_758)
.L_758:
        /*03dc*/ 	.word	0x00000008
.L_759:


//--------------------- .nv.info._ZN10layer_norm31ln_parallel_residual_bwd_kernelINS_13Kernel_traitsI13__nv_bfloat16S2_S2_S2_fjLj1024ELj1ELj4ELj1ELj16ENS_18Kernel_traits_baseILj1024ES2_S2_S2_S2_fjLj128EEEEELb0ELb1ELb0EEEvNS_9BwdParamsE --------------------------
	.section	.nv.info._ZN10layer_norm31ln_parallel_residual_bwd_kernelINS_13Kernel_traitsI13__nv_bfloat16S2_S2_S2_fjLj1024ELj1ELj4ELj1ELj16ENS_18Kernel_traits_baseILj1024ES2_S2_S2_S2_fjLj128EEEEELb0ELb1ELb0EEEvNS_9BwdParamsE,"",@"SHT_CUDA_INFO"
	.sectionflags	@""
	.align	4


	//----- nvinfo : EIATTR_CUDA_API_VERSION
	.align		4
        /*0000*/ 	.byte	0x04, 0x37
        /*0002*/ 	.short	(.L_761 - .L_760)
.L_760:
        /*0004*/ 	.word	0x00000082


	//----- nvinfo : EIATTR_KPARAM_INFO
	.align		4
.L_761:
        /*0008*/ 	.byte	0x04, 0x17
        /*000a*/ 	.short	(.L_763 - .L_762)
.L_762:
        /*000c*/ 	.word	0x00000000
        /*0010*/ 	.short	0x0000
        /*0012*/ 	.short	0x0000
        /*0014*/ 	.byte	0x00, 0xf0, 0xa1, 0x04


	//----- nvinfo : EIATTR_SPARSE_MMA_MASK
	.align		4
.L_763:
        /*0018*/ 	.byte	0x03, 0x50
        /*001a*/ 	.short	0x0000


	//----- nvinfo : EIATTR_MAXREG_COUNT
	.align		4
        /*001c*/ 	.byte	0x03, 0x1b
        /*001e*/ 	.short	0x00ff


	//----- nvinfo : EIATTR_NUM_BARRIERS
	.align		4
        /*0020*/ 	.byte	0x02, 0x4c
        /*0022*/ 	.byte	0x01
	.zero		1


	//----- nvinfo : EIATTR_MERCURY_ISA_VERSION
	.align		4
        /*0024*/ 	.byte	0x03, 0x5f
        /*0026*/ 	.short	0x0101


	//----- nvinfo : EIATTR_COOP_GROUP_MASK_REGIDS
	.align		4
        /*0028*/ 	.byte	0x04, 0x29
        /*002a*/ 	.short	(.L_765 - .L_764)


	//   ....[0]....
.L_764:
        /*002c*/ 	.word	0xffffffff


	//   ....[1]....
        /*0030*/ 	.word	0xffffffff


	//   ....[2]....
        /*0034*/ 	.word	0xffffffff


	//   ....[3]....
        /*0038*/ 	.word	0xffffffff


	//   ....[4]....
        /*003c*/ 	.word	0xffffffff


	//   ....[5]....
        /*0040*/ 	.word	0xffffffff


	//   ....[6]....
        /*0044*/ 	.word	0xffffffff


	//   ....[7]....
        /*0048*/ 	.word	0xffffffff


	//   ....[8]....
        /*004c*/ 	.word	0xffffffff


	//   ....[9]....
        /*0050*/ 	.word	0xffffffff


	//   ....[10]....
        /*0054*/ 	.word	0x050000c6


	//   ....[11]....
        /*0058*/ 	.word	0x050000c6


	//   ....[12]....
        /*005c*/ 	.word	0x050000c6


	//   ....[13]....
        /*0060*/ 	.word	0x050000c6


	//   ....[14]....
        /*0064*/ 	.word	0x050000c6


	//   ....[15]....
        /*0068*/ 	.word	0x050000c6


	//   ....[16]....
        /*006c*/ 	.word	0x050000c6


	//   ....[17]....
        /*0070*/ 	.word	0x050000c6


	//   ....[18]....
        /*0074*/ 	.word	0x050000c6


	//   ....[19]....
        /*0078*/ 	.word	0x050000c6


	//----- nvinfo : EIATTR_COOP_GROUP_INSTR_OFFSETS
	.align		4
.L_765:
        /*007c*/ 	.byte	0x04, 0x28
        /*007e*/ 	.short	(.L_767 - .L_766)


	//   ....[0]....
.L_766:
        /*0080*/ 	.word	0x00003b90


	//   ....[1]....
        /*0084*/ 	.word	0x00003ba0


	//   ....[2]....
        /*0088*/ 	.word	0x00003bd0


	//   ....[3]....
        /*008c*/ 	.word	0x00003be0


	//   ....[4]....
        /*0090*/ 	.word	0x00003c10


	//   ....[5]....
        /*0094*/ 	.word	0x00003c20


	//   ....[6]....
        /*0098*/ 	.word	0x00003c50


	//   ....[7]....
        /*009c*/ 	.word	0x00003c60


	//   ....[8]....
        /*00a0*/ 	.word	0x00003c90


	//   ....[9]....
        /*00a4*/ 	.word	0x00003ca0


	//   ....[10]....
        /*00a8*/ 	.word	0x0000a560


	//   ....[11]....
        /*00ac*/ 	.word	0x0000a5f0


	//   ....[12]....
        /*00b0*/ 	.word	0x0000a660


	//   ....[13]....
        /*00b4*/ 	.word	0x0000a6c0


	//   ....[14]....
        /*00b8*/ 	.word	0x0000a730


	//   ....[15]....
        /*00bc*/ 	.word	0x0000a790


	//   ....[16]....
        /*00c0*/ 	.word	0x0000a800


	//   ....[17]....
        /*00c4*/ 	.word	0x0000a860


	//   ....[18]....
        /*00c8*/ 	.word	0x0000a8d0


	//   ....[19]....
        /*00cc*/ 	.word	0x0000a930


	//----- nvinfo : EIATTR_VRC_CTA_INIT_COUNT
	.align		4
.L_767:
        /*00d0*/ 	.byte	0x02, 0x4a
	.zero		1
	.zero		1


	//----- nvinfo : EIATTR_EXIT_INSTR_OFFSETS
	.align		4
        /*00d4*/ 	.byte	0x04, 0x1c
        /*00d6*/ 	.short	(.L_769 - .L_768)


	//   ....[0]....
.L_768:
        /*00d8*/ 	.word	0x0000a4c0


	//   ....[1]....
        /*00dc*/ 	.word	0x0000a4f0


	//----- nvinfo : EIATTR_MAX_THREADS
	.align		4
.L_769:
        /*00e0*/ 	.byte	0x04, 0x05
        /*00e2*/ 	.short	(.L_771 - .L_770)
.L_770:
        /*00e4*/ 	.word	0x00000080
        /*00e8*/ 	.word	0x00000001
        /*00ec*/ 	.word	0x00000001


	//----- nvinfo : EIATTR_CRS_STACK_SIZE
	.align		4
.L_771:
        /*00f0*/ 	.byte	0x04, 0x1e
        /*00f2*/ 	.short	(.L_773 - .L_772)
.L_772:
        /*00f4*/ 	.word	0x00000000


	//----- nvinfo : EIATTR_CBANK_PARAM_SIZE
	.align		4
.L_773:
        /*00f8*/ 	.byte	0x03, 0x19
        /*00fa*/ 	.short	0x0128


	//----- nvinfo : EIATTR_PARAM_CBANK
	.align		4
        /*00fc*/ 	.byte	0x04, 0x0a
        /*00fe*/ 	.short	(.L_775 - .L_774)
	.align		4
.L_774:
        /*0100*/ 	.word	index@(.nv.constant0._ZN10layer_norm31ln_parallel_residual_bwd_kernelINS_13Kernel_traitsI13__nv_bfloat16S2_S2_S2_fjLj1024ELj1ELj4ELj1ELj16ENS_18Kernel_traits_baseILj1024ES2_S2_S2_S2_fjLj128EEEEELb0ELb1ELb0EEEvNS_9BwdParamsE)
        /*0104*/ 	.short	0x0380
        /*0106*/ 	.short	0x0128


	//----- nvinfo : EIATTR_SW_WAR
	.align		4
.L_775:
        /*0108*/ 	.byte	0x04, 0x36
        /*010a*/ 	.short	(.L_777 - .L_776)
.L_776:
        /*010c*/ 	.word	0x00000008
.L_777:


//--------------------- .nv.info._ZN10layer_norm31ln_parallel_residual_bwd_kernelINS_13Kernel_traitsI13__nv_bfloat16S2_S2_S2_fjLj1024ELj1ELj4ELj1ELj16ENS_18Kernel_traits_baseILj1024ES2_S2_S2_S2_fjLj128EEEEELb0ELb1ELb1EEEvNS_9BwdParamsE --------------------------
	.section	.nv.info._ZN10layer_norm31ln_parallel_residual_bwd_kernelINS_13Kernel_traitsI13__nv_bfloat16S2_S2_S2_fjLj1024ELj1ELj4ELj1ELj16ENS_18Kernel_traits_baseILj1024ES2_S2_S2_S2_fjLj128EEEEELb0ELb1ELb1EEEvNS_9BwdParamsE,"",@"SHT_CUDA_INFO"
	.sectionflags	@""
	.align	4


	//----- nvinfo : EIATTR_CUDA_API_VERSION
	.align		4
        /*0000*/ 	.byte	0x04, 0x37
        /*0002*/ 	.short	(.L_779 - .L_778)
.L_778:
        /*0004*/ 	.word	0x00000082


	//----- nvinfo : EIATTR_KPARAM_INFO
	.align		4
.L_779:
        /*0008*/ 	.byte	0x04, 0x17
        /*000a*/ 	.short	(.L_781 - .L_780)
.L_780:
        /*000c*/ 	.word	0x00000000
        /*0010*/ 	.short	0x0000
        /*0012*/ 	.short	0x0000
        /*0014*/ 	.byte	0x00, 0xf0, 0xa1, 0x04


	//----- nvinfo : EIATTR_SPARSE_MMA_MASK
	.align		4
.L_781:
        /*0018*/ 	.byte	0x03, 0x50
        /*001a*/ 	.short	0x0000


	//----- nvinfo : EIATTR_MAXREG_COUNT
	.align		4
        /*001c*/ 	.byte	0x03, 0x1b
        /*001e*/ 	.short	0x00ff


	//----- nvinfo : EIATTR_NUM_BARRIERS
	.align		4
        /*0020*/ 	.byte	0x02, 0x4c
        /*0022*/ 	.byte	0x01
	.zero		1


	//----- nvinfo : EIATTR_MERCURY_ISA_VERSION
	.align		4
        /*0024*/ 	.byte	0x03, 0x5f
        /*0026*/ 	.short	0x0101


	//----- nvinfo : EIATTR_COOP_GROUP_MASK_REGIDS
	.align		4
        /*0028*/ 	.byte	0x04, 0x29
        /*002a*/ 	.short	(.L_783 - .L_782)


	//   ....[0]....
.L_782:
        /*002c*/ 	.word	0xffffffff


	//   ....[1]....
        /*0030*/ 	.word	0xffffffff


	//   ....[2]....
        /*0034*/ 	.word	0xffffffff


	//   ....[3]....
        /*0038*/ 	.word	0xffffffff


	//   ....[4]....
        /*003c*/ 	.word	0xffffffff


	//   ....[5]....
        /*0040*/ 	.word	0xffffffff


	//   ....[6]....
        /*0044*/ 	.word	0xffffffff


	//   ....[7]....
        /*0048*/ 	.word	0xffffffff


	//   ....[8]....
        /*004c*/ 	.word	0xffffffff


	//   ....[9]....
        /*0050*/ 	.word	0xffffffff


	//   ....[10]....
        /*0054*/ 	.word	0x0500002a


	//   ....[11]....
        /*0058*/ 	.word	0x0500002a


	//   ....[12]....
        /*005c*/ 	.word	0x0500002a


	//   ....[13]....
        /*0060*/ 	.word	0x0500002a


	//   ....[14]....
        /*0064*/ 	.word	0x0500002a


	//   ....[15]....
        /*0068*/ 	.word	0x0500002a


	//   ....[16]....
        /*006c*/ 	.word	0x0500002a


	//   ....[17]....
        /*0070*/ 	.word	0x0500002a


	//   ....[18]....
        /*0074*/ 	.word	0x0500002a


	//   ....[19]....
        /*0078*/ 	.word	0x0500002a


	//----- nvinfo : EIATTR_COOP_GROUP_INSTR_OFFSETS
	.align		4
.L_783:
        /*007c*/ 	.byte	0x04, 0x28
        /*007e*/ 	.short	(.L_785 - .L_784)


	//   ....[0]....
.L_784:
        /*0080*/ 	.word	0x00003780


	//   ....[1]....
        /*0084*/ 	.word	0x000037b0


	//   ....[2]....
        /*0088*/ 	.word	0x00003800


	//   ....[3]....
        /*008c*/ 	.word	0x00003810


	//   ....[4]....
        /*0090*/ 	.word	0x00003840


	//   ....[5]....
        /*0094*/ 	.word	0x00003850


	//   ....[6]....
        /*0098*/ 	.word	0x00003880


	//   ....[7]....
        /*009c*/ 	.word	0x00003890


	//   ....[8]....
        /*00a0*/ 	.word	0x000038c0


	//   ....[9]....
        /*00a4*/ 	.word	0x000038d0


	//   ....[10]....
        /*00a8*/ 	.word	0x00009ad0


	//   ....[11]....
        /*00ac*/ 	.word	0x00009b60


	//   ....[12]....
        /*00b0*/ 	.word	0x00009bd0


	//   ....[13]....
        /*00b4*/ 	.word	0x00009c30


	//   ....[14]....
        /*00b8*/ 	.word	0x00009ca0


	//   ....[15]....
        /*00bc*/ 	.word	0x00009d00


	//   ....[16]....
        /*00c0*/ 	.word	0x00009d70


	//   ....[17]....
        /*00c4*/ 	.word	0x00009dd0


	//   ....[18]....
        /*00c8*/ 	.word	0x00009e40


	//   ....[19]....
        /*00cc*/ 	.word	0x00009e90


	//----- nvinfo : EIATTR_VRC_CTA_INIT_COUNT
	.align		4
.L_785:
        /*00d0*/ 	.byte	0x02, 0x4a
	.zero		1
	.zero		1


	//----- nvinfo : EIATTR_EXIT_INSTR_OFFSETS
	.align		4
        /*00d4*/ 	.byte	0x04, 0x1c
        /*00d6*/ 	.short	(.L_787 - .L_786)


	//   ....[0]....
.L_786:
        /*00d8*/ 	.word	0x00009a60


	//----- nvinfo : EIATTR_MAX_THREADS
	.align		4
.L_787:
        /*00dc*/ 	.byte	0x04, 0x05
        /*00de*/ 	.short	(.L_789 - .L_788)
.L_788:
        /*00e0*/ 	.word	0x00000080
        /*00e4*/ 	.word	0x00000001
        /*00e8*/ 	.word	0x00000001


	//----- nvinfo : EIATTR_CRS_STACK_SIZE
	.align		4
.L_789:
        /*00ec*/ 	.byte	0x04, 0x1e
        /*00ee*/ 	.short	(.L_791 - .L_790)
.L_790:
        /*00f0*/ 	.word	0x00000000


	//----- nvinfo : EIATTR_CBANK_PARAM_SIZE
	.align		4
.L_791:
        /*00f4*/ 	.byte	0x03, 0x19
        /*00f6*/ 	.short	0x0128


	//----- nvinfo : EIATTR_PARAM_CBANK
	.align		4
        /*00f8*/ 	.byte	0x04, 0x0a
        /*00fa*/ 	.short	(.L_793 - .L_792)
	.align		4
.L_792:
        /*00fc*/ 	.word	index@(.nv.constant0._ZN10layer_norm31ln_parallel_residual_bwd_kernelINS_13Kernel_traitsI13__nv_bfloat16S2_S2_S2_fjLj1024ELj1ELj4ELj1ELj16ENS_18Kernel_traits_baseILj1024ES2_S2_S2_S2_fjLj128EEEEELb0ELb1ELb1EEEvNS_9BwdParamsE)
        /*0100*/ 	.short	0x0380
        /*0102*/ 	.short	0x0128


	//----- nvinfo : EIATTR_SW_WAR
	.align		4
.L_793:
        /*0104*/ 	.byte	0x04, 0x36
        /*0106*/ 	.short	(.L_795 - .L_794)
.L_794:
        /*0108*/ 	.word	0x00000008
.L_795:


//--------------------- .nv.info._ZN10layer_norm31ln_parallel_residual_bwd_kernelINS_13Kernel_traitsI13__nv_bfloat16S2_S2_S2_fjLj1024ELj1ELj4ELj1ELj16ENS_18Kernel_traits_baseILj1024ES2_S2_S2_S2_fjLj128EEEEELb1ELb0ELb0EEEvNS_9BwdParamsE --------------------------
	.section	.nv.info._ZN10layer_norm31ln_parallel_residual_bwd_kernelINS_13Kernel_traitsI13__nv_bfloat16S2_S2_S2_fjLj1024ELj1ELj4ELj1ELj16ENS_18Kernel_traits_baseILj1024ES2_S2_S2_S2_fjLj128EEEEELb1ELb0ELb0EEEvNS_9BwdParamsE,"",@"SHT_CUDA_INFO"
	.sectionflags	@""
	.align	4


	//----- nvinfo : EIATTR_CUDA_API_VERSION
	.align		4
        /*0000*/ 	.byte	0x04, 0x37
        /*0002*/ 	.short	(.L_797 - .L_796)
.L_796:
        /*0004*/ 	.word	0x00000082


	//----- nvinfo : EIATTR_KPARAM_INFO
	.align		4
.L_797:
        /*0008*/ 	.byte	0x04, 0x17
        /*000a*/ 	.short	(.L_799 - .L_798)
.L_798:
        /*000c*/ 	.word	0x00000000
        /*0010*/ 	.short	0x0000
        /*0012*/ 	.short	0x0000
        /*0014*/ 	.byte	0x00, 0xf0, 0xa1, 0x04


	//----- nvinfo : EIATTR_SPARSE_MMA_MASK
	.align		4
.L_799:
        /*0018*/ 	.byte	0x03, 0x50
        /*001a*/ 	.short	0x0000


	//----- nvinfo : EIATTR_MAXREG_COUNT
	.align		4
        /*001c*/ 	.byte	0x03, 0x1b
        /*001e*/ 	.short	0x00ff


	//----- nvinfo : EIATTR_NUM_BARRIERS
	.align		4
        /*0020*/ 	.byte	0x02, 0x4c
        /*0022*/ 	.byte	0x01
	.zero		1


	//----- nvinfo : EIATTR_ANNOTATIONS
	.align		4
        /*0024*/ 	.byte	0x04, 0x55
        /*0026*/ 	.short	(.L_801 - .L_800)


	//   ....[0]....
.L_800:
        /* <DEDUP_REMOVED lines=67> */


	//----- nvinfo : EIATTR_MERCURY_ISA_VERSION
	.align		4
.L_801:
        /*0440*/ 	.byte	0x03, 0x5f
        /*0442*/ 	.short	0x0101


	//----- nvinfo : EIATTR_COOP_GROUP_MASK_REGIDS
	.align		4
        /*0444*/ 	.byte	0x04, 0x29
        /*0446*/ 	.short	(.L_803 - .L_802)


	//   ....[0]....
.L_802:
        /*0448*/ 	.word	0xffffffff


	//   ....[1]....
        /*044c*/ 	.word	0xffffffff


	//   ....[2]....
        /*0450*/ 	.word	0xffffffff


	//   ....[3]....
        /*0454*/ 	.word	0xffffffff


	//   ....[4]....
        /*0458*/ 	.word	0xffffffff


	//   ....[5]....
        /*045c*/ 	.word	0xffffffff


	//   ....[6]....
        /*0460*/ 	.word	0xffffffff


	//   ....[7]....
        /*0464*/ 	.word	0xffffffff


	//   ....[8]....
        /*0468*/ 	.word	0xffffffff


	//   ....[9]....
        /*046c*/ 	.word	0xffffffff


	//   ....[10]....
        /*0470*/ 	.word	0x05000094


	//   ....[11]....
        /*0474*/ 	.word	0x05000094


	//   ....[12]....
        /*0478*/ 	.word	0x05000094


	//   ....[13]....
        /*047c*/ 	.word	0x05000094


	//   ....[14]....
        /*0480*/ 	.word	0x05000094


	//   ....[15]....
        /*0484*/ 	.word	0x05000094


	//   ....[16]....
        /*0488*/ 	.word	0x05000094


	//   ....[17]....
        /*048c*/ 	.word	0x05000094


	//   ....[18]....
        /*0490*/ 	.word	0x05000094


	//   ....[19]....
        /*0494*/ 	.word	0x05000094


	//----- nvinfo : EIATTR_COOP_GROUP_INSTR_OFFSETS
	.align		4
.L_803:
        /*0498*/ 	.byte	0x04, 0x28
        /*049a*/ 	.short	(.L_805 - .L_804)


	//   ....[0]....
.L_804:
        /*049c*/ 	.word	0x000040e0


	//   ....[1]....
        /*04a0*/ 	.word	0x00004100


	//   ....[2]....
        /*04a4*/ 	.word	0x00004120


	//   ....[3]....
        /*04a8*/ 	.word	0x00004140


	//   ....[4]....
        /*04ac*/ 	.word	0x00004160


	//   ....[5]....
        /*04b0*/ 	.word	0x00004180


	//   ....[6]....
        /*04b4*/ 	.word	0x000041a0


	//   ....[7]....
        /*04b8*/ 	.word	0x000041c0


	//   ....[8]....
        /*04bc*/ 	.word	0x000041d0


	//   ....[9]....
        /*04c0*/ 	.word	0x000041f0


	//   ....[10]....
        /*04c4*/ 	.word	0x0000fd00


	//   ....[11]....
        /*04c8*/ 	.word	0x0000fda0


	//   ....[12]....
        /*04cc*/ 	.word	0x0000fe20


	//   ....[13]....
        /*04d0*/ 	.word	0x0000fe90


	//   ....[14]....
        /*04d4*/ 	.word	0x0000ff10


	//   ....[15]....
        /*04d8*/ 	.word	0x0000ff80


	//   ....[16]....
        /*04dc*/ 	.word	0x00010000


	//   ....[17]....
        /*04e0*/ 	.word	0x00010070


	//   ....[18]....
        /*04e4*/ 	.word	0x000100f0


	//   ....[19]....
        /*04e8*/ 	.word	0x00010140


	//----- nvinfo : EIATTR_VRC_CTA_INIT_COUNT
	.align		4
.L_805:
        /*04ec*/ 	.byte	0x02, 0x4a
	.zero		1
	.zero		1


	//----- nvinfo : EIATTR_EXIT_INSTR_OFFSETS
	.align		4
        /*04f0*/ 	.byte	0x04, 0x1c
        /*04f2*/ 	.short	(.L_807 - .L_806)


	//   ....[0]....
.L_806:
        /*04f4*/ 	.word	0x0000fc40


	//   ....[1]....
        /*04f8*/ 	.word	0x0000fc90


	//----- nvinfo : EIATTR_MAX_THREADS
	.align		4
.L_807:
        /*04fc*/ 	.byte	0x04, 0x05
        /*04fe*/ 	.short	(.L_809 - .L_808)
.L_808:
        /*0500*/ 	.word	0x00000080
        /*0504*/ 	.word	0x00000001
        /*0508*/ 	.word	0x00000001


	//----- nvinfo : EIATTR_CRS_STACK_SIZE
	.align		4
.L_809:
        /*050c*/ 	.byte	0x04, 0x1e
        /*050e*/ 	.short	(.L_811 - .L_810)
.L_810:
        /*0510*/ 	.word	0x00000000


	//----- nvinfo : EIATTR_CBANK_PARAM_SIZE
	.align		4
.L_811:
        /*0514*/ 	.byte	0x03, 0x19
        /*0516*/ 	.short	0x0128


	//----- nvinfo : EIATTR_PARAM_CBANK
	.align		4
        /*0518*/ 	.byte	0x04, 0x0a
        /*051a*/ 	.short	(.L_813 - .L_812)
	.align		4
.L_812:
        /*051c*/ 	.word	index@(.nv.constant0._ZN10layer_norm31ln_parallel_residual_bwd_kernelINS_13Kernel_traitsI13__nv_bfloat16S2_S2_S2_fjLj1024ELj1ELj4ELj1ELj16ENS_18Kernel_traits_baseILj1024ES2_S2_S2_S2_fjLj128EEEEELb1ELb0ELb0EEEvNS_9BwdParamsE)
        /*0520*/ 	.short	0x0380
        /*0522*/ 	.short	0x0128


	//----- nvinfo : EIATTR_SW_WAR
	.align		4
.L_813:
        /*0524*/ 	.byte	0x04, 0x36
        /*0526*/ 	.short	(.L_815 - .L_814)
.L_814:
        /*0528*/ 	.word	0x00000008
.L_815:


//--------------------- .nv.info._ZN10layer_norm31ln_parallel_residual_bwd_kernelINS_13Kernel_traitsI13__nv_bfloat16S2_S2_S2_fjLj1024ELj1ELj4ELj1ELj16ENS_18Kernel_traits_baseILj1024ES2_S2_S2_S2_fjLj128EEEEELb1ELb0ELb1EEEvNS_9BwdParamsE --------------------------
	.section	.nv.info._ZN10layer_norm31ln_parallel_residual_bwd_kernelINS_13Kernel_traitsI13__nv_bfloat16S2_S2_S2_fjLj1024ELj1ELj4ELj1ELj16ENS_18Kernel_traits_baseILj1024ES2_S2_S2_S2_fjLj128EEEEELb1ELb0ELb1EEEvNS_9BwdParamsE,"",@"SHT_CUDA_INFO"
	.sectionflags	@""
	.align	4


	//----- nvinfo : EIATTR_CUDA_API_VERSION
	.align		4
        /*0000*/ 	.byte	0x04, 0x37
        /*0002*/ 	.short	(.L_817 - .L_816)
.L_816:
        /*0004*/ 	.word	0x00000082


	//----- nvinfo : EIATTR_KPARAM_INFO
	.align		4
.L_817:
        /*0008*/ 	.byte	0x04, 0x17
        /*000a*/ 	.short	(.L_819 - .L_818)
.L_818:
        /*000c*/ 	.word	0x00000000
        /*0010*/ 	.short	0x0000
        /*0012*/ 	.short	0x0000
        /*0014*/ 	.byte	0x00, 0xf0, 0xa1, 0x04


	//----- nvinfo : EIATTR_SPARSE_MMA_MASK
	.align		4
.L_819:
        /*0018*/ 	.byte	0x03, 0x50
        /*001a*/ 	.short	0x0000


	//----- nvinfo : EIATTR_MAXREG_COUNT
	.align		4
        /*001c*/ 	.byte	0x03, 0x1b
        /*001e*/ 	.short	0x00ff


	//----- nvinfo : EIATTR_NUM_BARRIERS
	.align		4
        /*0020*/ 	.byte	0x02, 0x4c
        /*0022*/ 	.byte	0x01
	.zero		1


	//----- nvinfo : EIATTR_ANNOTATIONS
	.align		4
        /*0024*/ 	.byte	0x04, 0x55
        /*0026*/ 	.short	(.L_821 - .L_820)


	//   ....[0]....
.L_820:
        /* <DEDUP_REMOVED lines=61> */


	//----- nvinfo : EIATTR_MERCURY_ISA_VERSION
	.align		4
.L_821:
        /*03e8*/ 	.byte	0x03, 0x5f
        /*03ea*/ 	.short	0x0101


	//----- nvinfo : EIATTR_COOP_GROUP_MASK_REGIDS
	.align		4
        /*03ec*/ 	.byte	0x04, 0x29
        /*03ee*/ 	.short	(.L_823 - .L_822)


	//   ....[0]....
.L_822:
        /*03f0*/ 	.word	0xffffffff


	//   ....[1]....
        /*03f4*/ 	.word	0xffffffff


	//   ....[2]....
        /*03f8*/ 	.word	0xffffffff


	//   ....[3]....
        /*03fc*/ 	.word	0xffffffff


	//   ....[4]....
        /*0400*/ 	.word	0xffffffff


	//   ....[5]....
        /*0404*/ 	.word	0xffffffff


	//   ....[6]....
        /*0408*/ 	.word	0xffffffff


	//   ....[7]....
        /*040c*/ 	.word	0xffffffff


	//   ....[8]....
        /*0410*/ 	.word	0xffffffff


	//   ....[9]....
        /*0414*/ 	.word	0xffffffff


	//   ....[10]....
        /*0418*/ 	.word	0x050000d5


	//   ....[11]....
        /*041c*/ 	.word	0x050000d5


	//   ....[12]....
        /*0420*/ 	.word	0x050000d5


	//   ....[13]....
        /*0424*/ 	.word	0x050000d5


	//   ....[14]....
        /*0428*/ 	.word	0x050000d5


	//   ....[15]....
        /*042c*/ 	.word	0x050000d5


	//   ....[16]....
        /*0430*/ 	.word	0x050000d5


	//   ....[17]....
        /*0434*/ 	.word	0x050000d5


	//   ....[18]....
        /*0438*/ 	.word	0x050000d5


	//   ....[19]....
        /*043c*/ 	.word	0x050000d5


	//----- nvinfo : EIATTR_COOP_GROUP_INSTR_OFFSETS
	.align		4
.L_823:
        /*0440*/ 	.byte	0x04, 0x28
        /*0442*/ 	.short	(.L_825 - .L_824)


	//   ....[0]....
.L_824:
        /*0444*/ 	.word	0x00003a10


	//   ....[1]....
        /*0448*/ 	.word	0x00003a30


	//   ....[2]....
        /*044c*/ 	.word	0x00003a50


	//   ....[3]....
        /*0450*/ 	.word	0x00003a70


	//   ....[4]....
        /*0454*/ 	.word	0x00003a90


	//   ....[5]....
        /*0458*/ 	.word	0x00003ab0


	//   ....[6]....
        /*045c*/ 	.word	0x00003ad0


	//   ....[7]....
        /*0460*/ 	.word	0x00003af0


	//   ....[8]....
        /*0464*/ 	.word	0x00003b00


	//   ....[9]....
        /*0468*/ 	.word	0x00003b20


	//   ....[10]....
        /*046c*/ 	.word	0x0000f030


	//   ....[11]....
        /*0470*/ 	.word	0x0000f0c0


	//   ....[12]....
        /*0474*/ 	.word	0x0000f120


	//   ....[13]....
        /*0478*/ 	.word	0x0000f170


	//   ....[14]....
        /*047c*/ 	.word	0x0000f1d0


	//   ....[15]....
        /*0480*/ 	.word	0x0000f220


	//   ....[16]....
        /*0484*/ 	.word	0x0000f280


	//   ....[17]....
        /*0488*/ 	.word	0x0000f2d0


	//   ....[18]....
        /*048c*/ 	.word	0x0000f330


	//   ....[19]....
        /*0490*/ 	.word	0x0000f380


	//----- nvinfo : EIATTR_VRC_CTA_INIT_COUNT
	.align		4
.L_825:
        /*0494*/ 	.byte	0x02, 0x4a
	.zero		1
	.zero		1


	//----- nvinfo : EIATTR_EXIT_INSTR_OFFSETS
	.align		4
        /*0498*/ 	.byte	0x04, 0x1c
        /*049a*/ 	.short	(.L_827 - .L_826)


	//   ....[0]....
.L_826:
        /*049c*/ 	.word	0x0000efc0


	//----- nvinfo : EIATTR_MAX_THREADS
	.align		4
.L_827:
        /*04a0*/ 	.byte	0x04, 0x05
        /*04a2*/ 	.short	(.L_829 - .L_828)
.L_828:
        /*04a4*/ 	.word	0x00000080
        /*04a8*/ 	.word	0x00000001
        /*04ac*/ 	.word	0x00000001


	//----- nvinfo : EIATTR_CRS_STACK_SIZE
	.align		4
.L_829:
        /*04b0*/ 	.byte	0x04, 0x1e
        /*04b2*/ 	.short	(.L_831 - .L_830)
.L_830:
        /*04b4*/ 	.word	0x00000000


	//----- nvinfo : EIATTR_CBANK_PARAM_SIZE
	.align		4
.L_831:
        /*04b8*/ 	.byte	0x03, 0x19
        /*04ba*/ 	.short	0x0128


	//----- nvinfo : EIATTR_PARAM_CBANK
	.align		4
        /*04bc*/ 	.byte	0x04, 0x0a
        /*04be*/ 	.short	(.L_833 - .L_832)
	.align		4
.L_832:
        /*04c0*/ 	.word	index@(.nv.constant0._ZN10layer_norm31ln_parallel_residual_bwd_kernelINS_13Kernel_traitsI13__nv_bfloat16S2_S2_S2_fjLj1024ELj1ELj4ELj1ELj16ENS_18Kernel_traits_baseILj1024ES2_S2_S2_S2_fjLj128EEEEELb1ELb0ELb1EEEvNS_9BwdParamsE)
        /*04c4*/ 	.short	0x0380
        /*04c6*/ 	.short	0x0128


	//----- nvinfo : EIATTR_SW_WAR
	.align		4
.L_833:
        /*04c8*/ 	.byte	0x04, 0x36
        /*04ca*/ 	.short	(.L_835 - .L_834)
.L_834:
        /*04cc*/ 	.word	0x00000008
.L_835:


//--------------------- .nv.info._ZN10layer_norm22ln_bwd_finalize_kernelINS_22Kernel_traits_finalizeILj1024E13__nv_bfloat16S2_S2_S2_fjLb0ELj1024ELj4ENS_18Kernel_traits_baseILj1024ES2_S2_S2_S2_fjLj1024EEEEELb0ELb0EEEvNS_9BwdParamsE --------------------------
	.section	.nv.info._ZN10layer_norm22ln_bwd_finalize_kernelINS_22Kernel_traits_finalizeILj1024E13__nv_bfloat16S2_S2_S2_fjLb0ELj1024ELj4ENS_18Kernel_traits_baseILj1024ES2_S2_S2_S2_fjLj1024EEEEELb0ELb0EEEvNS_9BwdParamsE,"",@"SHT_CUDA_INFO"
	.sectionflags	@""
	.align	4


	//----- nvinfo : EIATTR_CUDA_API_VERSION
	.align		4
        /*0000*/ 	.byte	0x04, 0x37
        /*0002*/ 	.short	(.L_837 - .L_836)
.L_836:
        /*0004*/ 	.word	0x00000082


	//----- nvinfo : EIATTR_KPARAM_INFO
	.align		4
.L_837:
        /*0008*/ 	.byte	0x04, 0x17
        /*000a*/ 	.short	(.L_839 - .L_838)
.L_838:
        /*000c*/ 	.word	0x00000000
        /*0010*/ 	.short	0x0000
        /*0012*/ 	.short	0x0000
        /*0014*/ 	.byte	0x00, 0xf0, 0xa1, 0x04


	//----- nvinfo : EIATTR_SPARSE_MMA_MASK
	.align		4
.L_839:
        /*0018*/ 	.byte	0x03, 0x50
        /*001a*/ 	.short	0x0000


	//----- nvinfo : EIATTR_MAXREG_COUNT
	.align		4
        /*001c*/ 	.byte	0x03, 0x1b
        /*001e*/ 	.short	0x0040


	//----- nvinfo : EIATTR_NUM_BARRIERS
	.align		4
        /*0020*/ 	.byte	0x02, 0x4c
        /*0022*/ 	.byte	0x01
	.zero		1


	//----- nvinfo : EIATTR_MERCURY_ISA_VERSION
	.align		4
        /*0024*/ 	.byte	0x03, 0x5f
        /*0026*/ 	.short	0x0101


	//----- nvinfo : EIATTR_COOP_GROUP_MASK_REGIDS
	.align		4
        /*0028*/ 	.byte	0x04, 0x29
        /*002a*/ 	.short	(.L_841 - .L_840)


	//   ....[0]....
.L_840:
        /*002c*/ 	.word	0xffffffff


	//   ....[1]....
        /*0030*/ 	.word	0xffffffff


	//   ....[2]....
        /*0034*/ 	.word	0xffffffff


	//   ....[3]....
        /*0038*/ 	.word	0xffffffff


	//   ....[4]....
        /*003c*/ 	.word	0xffffffff


	//   ....[5]....
        /*0040*/ 	.word	0xffffffff


	//   ....[6]....
        /*0044*/ 	.word	0xffffffff


	//   ....[7]....
        /*0048*/ 	.word	0xffffffff


	//   ....[8]....
        /*004c*/ 	.word	0xffffffff


	//   ....[9]....
        /*0050*/ 	.word	0xffffffff


	//----- nvinfo : EIATTR_COOP_GROUP_INSTR_OFFSETS
	.align		4
.L_841:
        /*0054*/ 	.byte	0x04, 0x28
        /*0056*/ 	.short	(.L_843 - .L_842)


	//   ....[0]....
.L_842:
        /*0058*/ 	.word	0x000015e0


	//   ....[1]....
        /*005c*/ 	.word	0x000015f0


	//   ....[2]....
        /*0060*/ 	.word	0x00001620


	//   ....[3]....
        /*0064*/ 	.word	0x00001630


	//   ....[4]....
        /*0068*/ 	.word	0x00001660


	//   ....[5]....
        /*006c*/ 	.word	0x00001670


	//   ....[6]....
        /*0070*/ 	.word	0x000016b0


	//   ....[7]....
        /*0074*/ 	.word	0x000016e0


	//   ....[8]....
        /*0078*/ 	.word	0x00001710


	//   ....[9]....
        /*007c*/ 	.word	0x00001720


	//----- nvinfo : EIATTR_VRC_CTA_INIT_COUNT
	.align		4
.L_843:
        /*0080*/ 	.byte	0x02, 0x4a
	.zero		1
	.zero		1


	//----- nvinfo : EIATTR_EXIT_INSTR_OFFSETS
	.align		4
        /*0084*/ 	.byte	0x04, 0x1c
        /*0086*/ 	.short	(.L_845 - .L_844)


	//   ....[0]....
.L_844:
        /*0088*/ 	.word	0x00000060


	//   ....[1]....
        /*008c*/ 	.word	0x00001780


	//   ....[2]....
        /*0090*/ 	.word	0x000017b0


	//   ....[3]....
        /*0094*/ 	.word	0x00001870


	//----- nvinfo : EIATTR_MAX_THREADS
	.align		4
.L_845:
        /*0098*/ 	.byte	0x04, 0x05
        /*009a*/ 	.short	(.L_847 - .L_846)
.L_846:
        /*009c*/ 	.word	0x00000400
        /*00a0*/ 	.word	0x00000001
        /*00a4*/ 	.word	0x00000001


	//----- nvinfo : EIATTR_CRS_STACK_SIZE
	.align		4
.L_847:
        /*00a8*/ 	.byte	0x04, 0x1e
        /*00aa*/ 	.short	(.L_849 - .L_848)
.L_848:
        /*00ac*/ 	.word	0x00000000


	//----- nvinfo : EIATTR_CBANK_PARAM_SIZE
	.align		4
.L_849:
        /*00b0*/ 	.byte	0x03, 0x19
        /*00b2*/ 	.short	0x0128


	//----- nvinfo : EIATTR_PARAM_CBANK
	.align		4
        /*00b4*/ 	.byte	0x04, 0x0a
        /*00b6*/ 	.short	(.L_851 - .L_850)
	.align		4
.L_850:
        /*00b8*/ 	.word	index@(.nv.constant0._ZN10layer_norm22ln_bwd_finalize_kernelINS_22Kernel_traits_finalizeILj1024E13__nv_bfloat16S2_S2_S2_fjLb0ELj1024ELj4ENS_18Kernel_traits_baseILj1024ES2_S2_S2_S2_fjLj1024EEEEELb0ELb0EEEvNS_9BwdParamsE)
        /*00bc*/ 	.short	0x0380
        /*00be*/ 	.short	0x0128


	//----- nvinfo : EIATTR_SW_WAR
	.align		4
.L_851:
        /*00c0*/ 	.byte	0x04, 0x36
        /*00c2*/ 	.short	(.L_853 - .L_852)
.L_852:
        /*00c4*/ 	.word	0x00000008
.L_853:


//--------------------- .nv.info._ZN10layer_norm40ln_parallel_residual_bwd_finalize_kernelINS_22Kernel_traits_finalizeILj1024E13__nv_bfloat16S2_S2_S2_fjLb0ELj1024ELj4ENS_18Kernel_traits_baseILj1024ES2_S2_S2_S2_fjLj1024EEEEELb0EEEvNS_9BwdParamsE --------------------------
	.section	.nv.info._ZN10layer_norm40ln_parallel_residual_bwd_finalize_kernelINS_22Kernel_traits_finalizeILj1024E13__nv_bfloat16S2_S2_S2_fjLb0ELj1024ELj4ENS_18Kernel_traits_baseILj1024ES2_S2_S2_S2_fjLj1024EEEEELb0EEEvNS_9BwdParamsE,"",@"SHT_CUDA_INFO"
	.sectionflags	@""
	.align	4


	//----- nvinfo : EIATTR_CUDA_API_VERSION
	.align		4
        /*0000*/ 	.byte	0x04, 0x37
        /*0002*/ 	.short	(.L_855 - .L_854)
.L_854:
        /*0004*/ 	.word	0x00000082


	//----- nvinfo : EIATTR_KPARAM_INFO
	.align		4
.L_855:
        /*0008*/ 	.byte	0x04, 0x17
        /*000a*/ 	.short	(.L_857 - .L_856)
.L_856:
        /*000c*/ 	.word	0x00000000
        /*0010*/ 	.short	0x0000
        /*0012*/ 	.short	0x0000
        /*0014*/ 	.byte	0x00, 0xf0, 0xa1, 0x04


	//----- nvinfo : EIATTR_SPARSE_MMA_MASK
	.align		4
.L_857:
        /*0018*/ 	.byte	0x03, 0x50
        /*001a*/ 	.short	0x0000


	//----- nvinfo : EIATTR_MAXREG_COUNT
	.align		4
        /*001c*/ 	.byte	0x03, 0x1b
        /*001e*/ 	.short	0x0040


	//----- nvinfo : EIATTR_NUM_BARRIERS
	.align		4
        /*0020*/ 	.byte	0x02, 0x4c
        /*0022*/ 	.byte	0x01
	.zero		1


	//----- nvinfo : EIATTR_MERCURY_ISA_VERSION
	.align		4
        /*0024*/ 	.byte	0x03, 0x5f
        /*0026*/ 	.short	0x0101


	//----- nvinfo : EIATTR_COOP_GROUP_MASK_REGIDS
	.align		4
        /*0028*/ 	.byte	0x04, 0x29
        /*002a*/ 	.short	(.L_859 - .L_858)


	//   ....[0]....
.L_858:
        /*002c*/ 	.word	0xffffffff


	//   ....[1]....
        /*0030*/ 	.word	0xffffffff


	//   ....[2]....
        /*0034*/ 	.word	0xffffffff


	//   ....[3]....
        /*0038*/ 	.word	0xffffffff


	//   ....[4]....
        /*003c*/ 	.word	0xffffffff


	//   ....[5]....
        /*0040*/ 	.word	0xffffffff


	//   ....[6]....
        /*0044*/ 	.word	0xffffffff


	//   ....[7]....
        /*0048*/ 	.word	0xffffffff


	//   ....[8]....
        /*004c*/ 	.word	0xffffffff


	//   ....[9]....
        /*0050*/ 	.word	0xffffffff


	//   ....[10]....
        /*0054*/ 	.word	0xffffffff


	//   ....[11]....
        /*0058*/ 	.word	0xffffffff


	//   ....[12]....
        /*005c*/ 	.word	0xffffffff


	//   ....[13]....
        /*0060*/ 	.word	0xffffffff


	//   ....[14]....
        /*0064*/ 	.word	0xffffffff


	//   ....[15]....
        /*0068*/ 	.word	0xffffffff


	//   ....[16]....
        /*006c*/ 	.word	0xffffffff


	//   ....[17]....
        /*0070*/ 	.word	0xffffffff


	//   ....[18]....
        /*0074*/ 	.word	0xffffffff


	//   ....[19]....
        /*0078*/ 	.word	0xffffffff


	//----- nvinfo : EIATTR_COOP_GROUP_INSTR_OFFSETS
	.align		4
.L_859:
        /*007c*/ 	.byte	0x04, 0x28
        /*007e*/ 	.short	(.L_861 - .L_860)


	//   ....[0]....
.L_860:
        /*0080*/ 	.word	0x000013b0


	//   ....[1]....
        /*0084*/ 	.word	0x000013c0


	//   ....[2]....
        /*0088*/ 	.word	0x000013d0


	//   ....[3]....
        /*008c*/ 	.word	0x000013e0


	//   ....[4]....
        /*0090*/ 	.word	0x00001410


	//   ....[5]....
        /*0094*/ 	.word	0x00001430


	//   ....[6]....
        /*0098*/ 	.word	0x00001450


	//   ....[7]....
        /*009c*/ 	.word	0x00001460


	//   ....[8]....
        /*00a0*/ 	.word	0x000014a0


	//   ....[9]....
        /*00a4*/ 	.word	0x000014c0


	//   ....[10]....
        /*00a8*/ 	.word	0x000014d0


	//   ....[11]....
        /*00ac*/ 	.word	0x000014e0


	//   ....[12]....
        /*00b0*/ 	.word	0x00001510


	//   ....[13]....
        /*00b4*/ 	.word	0x00001530


	//   ....[14]....
        /*00b8*/ 	.word	0x00001550


	//   ....[15]....
        /*00bc*/ 	.word	0x00001560


	//   ....[16]....
        /*00c0*/ 	.word	0x000015a0


	//   ....[17]....
        /*00c4*/ 	.word	0x000015d0


	//   ....[18]....
        /*00c8*/ 	.word	0x00001600


	//   ....[19]....
        /*00cc*/ 	.word	0x00001610


	//----- nvinfo : EIATTR_VRC_CTA_INIT_COUNT
	.align		4
.L_861:
        /*00d0*/ 	.byte	0x02, 0x4a
	.zero		1
	.zero		1


	//----- nvinfo : EIATTR_EXIT_INSTR_OFFSETS
	.align		4
        /*00d4*/ 	.byte	0x04, 0x1c
        /*00d6*/ 	.short	(.L_863 - .L_862)


	//   ....[0]....
.L_862:
        /*00d8*/ 	.word	0x00000060


	//   ....[1]....
        /*00dc*/ 	.word	0x000016b0


	//   ....[2]....
        /*00e0*/ 	.word	0x000016e0


	//   ....[3]....
        /*00e4*/ 	.word	0x00001840


	//----- nvinfo : EIATTR_MAX_THREADS
	.align		4
.L_863:
        /*00e8*/ 	.byte	0x04, 0x05
        /*00ea*/ 	.short	(.L_865 - .L_864)
.L_864:
        /*00ec*/ 	.word	0x00000400
        /*00f0*/ 	.word	0x00000001
        /*00f4*/ 	.word	0x00000001


	//----- nvinfo : EIATTR_CRS_STACK_SIZE
	.align		4
.L_865:
        /*00f8*/ 	.byte	0x04, 0x1e
        /*00fa*/ 	.short	(.L_867 - .L_866)
.L_866:
        /*00fc*/ 	.word	0x00000000


	//----- nvinfo : EIATTR_CBANK_PARAM_SIZE
	.align		4
.L_867:
        /*0100*/ 	.byte	0x03, 0x19
        /*0102*/ 	.short	0x0128


	//----- nvinfo : EIATTR_PARAM_CBANK
	.align		4
        /*0104*/ 	.byte	0x04, 0x0a
        /*0106*/ 	.short	(.L_869 - .L_868)
	.align		4
.L_868:
        /*0108*/ 	.word	index@(.nv.constant0._ZN10layer_norm40ln_parallel_residual_bwd_finalize_kernelINS_22Kernel_traits_finalizeILj1024E13__nv_bfloat16S2_S2_S2_fjLb0ELj1024ELj4ENS_18Kernel_traits_baseILj1024ES2_S2_S2_S2_fjLj1024EEEEELb0EEEvNS_9BwdParamsE)
        /*010c*/ 	.short	0x0380
        /*010e*/ 	.short	0x0128


	//----- nvinfo : EIATTR_SW_WAR
	.align		4
.L_869:
        /*0110*/ 	.byte	0x04, 0x36
        /*0112*/ 	.short	(.L_871 - .L_870)
.L_870:
        /*0114*/ 	.word	0x00000008
.L_871:


//--------------------- .nv.info._ZN10layer_norm31ln_parallel_residual_bwd_kernelINS_13Kernel_traitsI13__nv_bfloat16S2_S2_S2_fjLj1024ELj1ELj4ELj1ELj16ENS_18Kernel_traits_baseILj1024ES2_S2_S2_S2_fjLj128EEEEELb1ELb1ELb0EEEvNS_9BwdParamsE --------------------------
	.section	.nv.info._ZN10layer_norm31ln_parallel_residual_bwd_kernelINS_13Kernel_traitsI13__nv_bfloat16S2_S2_S2_fjLj1024ELj1ELj4ELj1ELj16ENS_18Kernel_traits_baseILj1024ES2_S2_S2_S2_fjLj128EEEEELb1ELb1ELb0EEEvNS_9BwdParamsE,"",@"SHT_CUDA_INFO"
	.sectionflags	@""
	.align	4


	//----- nvinfo : EIATTR_CUDA_API_VERSION
	.align		4
        /*0000*/ 	.byte	0x04, 0x37
        /*0002*/ 	.short	(.L_873 - .L_872)
.L_872:
        /*0004*/ 	.word	0x00000082


	//----- nvinfo : EIATTR_KPARAM_INFO
	.align		4
.L_873:
        /*0008*/ 	.byte	0x04, 0x17
        /*000a*/ 	.short	(.L_875 - .L_874)
.L_874:
        /*000c*/ 	.word	0x00000000
        /*0010*/ 	.short	0x0000
        /*0012*/ 	.short	0x0000
        /*0014*/ 	.byte	0x00, 0xf0, 0xa1, 0x04


	//----- nvinfo : EIATTR_SPARSE_MMA_MASK
	.align		4
.L_875:
        /*0018*/ 	.byte	0x03, 0x50
        /*001a*/ 	.short	0x0000


	//----- nvinfo : EIATTR_MAXREG_COUNT
	.align		4
        /*001c*/ 	.byte	0x03, 0x1b
        /*001e*/ 	.short	0x00ff


	//----- nvinfo : EIATTR_NUM_BARRIERS
	.align		4
        /*0020*/ 	.byte	0x02, 0x4c
        /*0022*/ 	.byte	0x01
	.zero		1


	//----- nvinfo : EIATTR_MERCURY_ISA_VERSION
	.align		4
        /*0024*/ 	.byte	0x03, 0x5f
        /*0026*/ 	.short	0x0101


	//----- nvinfo : EIATTR_COOP_GROUP_MASK_REGIDS
	.align		4
        /*0028*/ 	.byte	0x04, 0x29
        /*002a*/ 	.short	(.L_877 - .L_876)


	//   ....[0]....
.L_876:
        /*002c*/ 	.word	0xffffffff


	//   ....[1]....
        /*0030*/ 	.word	0xffffffff


	//   ....[2]....
        /*0034*/ 	.word	0xffffffff


	//   ....[3]....
        /*0038*/ 	.word	0xffffffff


	//   ....[4]....
        /*003c*/ 	.word	0xffffffff


	//   ....[5]....
        /*0040*/ 	.word	0xffffffff


	//   ....[6]....
        /*0044*/ 	.word	0xffffffff


	//   ....[7]....
        /*0048*/ 	.word	0xffffffff


	//   ....[8]....
        /*004c*/ 	.word	0xffffffff


	//   ....[9]....
        /*0050*/ 	.word	0xffffffff


	//   ....[10]....
        /*0054*/ 	.word	0x050000c9


	//   ....[11]....
        /*0058*/ 	.word	0x050000c9


	//   ....[12]....
        /*005c*/ 	.word	0x050000c9


	//   ....[13]....
        /*0060*/ 	.word	0x050000c9


	//   ....[14]....
        /*0064*/ 	.word	0x050000c9


	//   ....[15]....
        /*0068*/ 	.word	0x050000c9


	//   ....[16]....
        /*006c*/ 	.word	0x050000c9


	//   ....[17]....
        /*0070*/ 	.word	0x050000c9


	//   ....[18]....
        /*0074*/ 	.word	0x050000c9


	//   ....[19]....
        /*0078*/ 	.word	0x050000c9


	//----- nvinfo : EIATTR_COOP_GROUP_INSTR_OFFSETS
	.align		4
.L_877:
        /*007c*/ 	.byte	0x04, 0x28
        /*007e*/ 	.short	(.L_879 - .L_878)


	//   ....[0]....
.L_878:
        /*0080*/ 	.word	0x00002510


	//   ....[1]....
        /*0084*/ 	.word	0x00002520


	//   ....[2]....
        /*0088*/ 	.word	0x00002550


	//   ....[3]....
        /*008c*/ 	.word	0x00002560


	//   ....[4]....
        /*0090*/ 	.word	0x00002590


	//   ....[5]....
        /*0094*/ 	.word	0x000025a0


	//   ....[6]....
        /*0098*/ 	.word	0x000025d0


	//   ....[7]....
        /*009c*/ 	.word	0x000025e0


	//   ....[8]....
        /*00a0*/ 	.word	0x00002610


	//   ....[9]....
        /*00a4*/ 	.word	0x00002620


	//   ....[10]....
        /*00a8*/ 	.word	0x0000d1f0


	//   ....[11]....
        /*00ac*/ 	.word	0x0000d280


	//   ....[12]....
        /*00b0*/ 	.word	0x0000d2f0


	//   ....[13]....
        /*00b4*/ 	.word	0x0000d350


	//   ....[14]....
        /*00b8*/ 	.word	0x0000d3c0


	//   ....[15]....
        /*00bc*/ 	.word	0x0000d420


	//   ....[16]....
        /*00c0*/ 	.word	0x0000d490


	//   ....[17]....
        /*00c4*/ 	.word	0x0000d4f0


	//   ....[18]....
        /*00c8*/ 	.word	0x0000d560


	//   ....[19]....
        /*00cc*/ 	.word	0x0000d5c0


	//----- nvinfo : EIATTR_VRC_CTA_INIT_COUNT
	.align		4
.L_879:
        /*00d0*/ 	.byte	0x02, 0x4a
	.zero		1
	.zero		1


	//----- nvinfo : EIATTR_EXIT_INSTR_OFFSETS
	.align		4
        /*00d4*/ 	.byte	0x04, 0x1c
        /*00d6*/ 	.short	(.L_881 - .L_880)


	//   ....[0]....
.L_880:
        /*00d8*/ 	.word	0x0000d150


	//   ....[1]....
        /*00dc*/ 	.word	0x0000d180


	//----- nvinfo : EIATTR_MAX_THREADS
	.align		4
.L_881:
        /*00e0*/ 	.byte	0x04, 0x05
        /*00e2*/ 	.short	(.L_883 - .L_882)
.L_882:
        /*00e4*/ 	.word	0x00000080
        /*00e8*/ 	.word	0x00000001
        /*00ec*/ 	.word	0x00000001


	//----- nvinfo : EIATTR_CRS_STACK_SIZE
	.align		4
.L_883:
        /*00f0*/ 	.byte	0x04, 0x1e
        /*00f2*/ 	.short	(.L_885 - .L_884)
.L_884:
        /*00f4*/ 	.word	0x00000000


	//----- nvinfo : EIATTR_CBANK_PARAM_SIZE
	.align		4
.L_885:
        /*00f8*/ 	.byte	0x03, 0x19
        /*00fa*/ 	.short	0x0128


	//----- nvinfo : EIATTR_PARAM_CBANK
	.align		4
        /*00fc*/ 	.byte	0x04, 0x0a
        /*00fe*/ 	.short	(.L_887 - .L_886)
	.align		4
.L_886:
        /*0100*/ 	.word	index@(.nv.constant0._ZN10layer_norm31ln_parallel_residual_bwd_kernelINS_13Kernel_traitsI13__nv_bfloat16S2_S2_S2_fjLj1024ELj1ELj4ELj1ELj16ENS_18Kernel_traits_baseILj1024ES2_S2_S2_S2_fjLj128EEEEELb1ELb1ELb0EEEvNS_9BwdParamsE)
        /*0104*/ 	.short	0x0380
        /*0106*/ 	.short	0x0128


	//----- nvinfo : EIATTR_SW_WAR
	.align		4
.L_887:
        /*0108*/ 	.byte	0x04, 0x36
        /*010a*/ 	.short	(.L_889 - .L_888)
.L_888:
        /*010c*/ 	.word	0x00000008
.L_889:


//--------------------- .nv.info._ZN10layer_norm22ln_bwd_finalize_kernelINS_22Kernel_traits_finalizeILj1024E13__nv_bfloat16S2_S2_S2_fjLb0ELj1024ELj4ENS_18Kernel_traits_baseILj1024ES2_S2_S2_S2_fjLj1024EEEEELb0ELb1EEEvNS_9BwdParamsE --------------------------
	.section	.nv.info._ZN10layer_norm22ln_bwd_finalize_kernelINS_22Kernel_traits_finalizeILj1024E13__nv_bfloat16S2_S2_S2_fjLb0ELj1024ELj4ENS_18Kernel_traits_baseILj1024ES2_S2_S2_S2_fjLj1024EEEEELb0ELb1EEEvNS_9BwdParamsE,"",@"SHT_CUDA_INFO"
	.sectionflags	@""
	.align	4


	//----- nvinfo : EIATTR_CUDA_API_VERSION
	.align		4
        /*0000*/ 	.byte	0x04, 0x37
        /*0002*/ 	.short	(.L_891 - .L_890)
.L_890:
        /*0004*/ 	.word	0x00000082


	//----- nvinfo : EIATTR_KPARAM_INFO
	.align		4
.L_891:
        /*0008*/ 	.byte	0x04, 0x17
        /*000a*/ 	.short	(.L_893 - .L_892)
.L_892:
        /*000c*/ 	.word	0x00000000
        /*0010*/ 	.short	0x0000
        /*0012*/ 	.short	0x0000
        /*0014*/ 	.byte	0x00, 0xf0, 0xa1, 0x04


	//----- nvinfo : EIATTR_SPARSE_MMA_MASK
	.align		4
.L_893:
        /*0018*/ 	.byte	0x03, 0x50
        /*001a*/ 	.short	0x0000


	//----- nvinfo : EIATTR_MAXREG_COUNT
	.align		4
        /*001c*/ 	.byte	0x03, 0x1b
        /*001e*/ 	.short	0x0040


	//----- nvinfo : EIATTR_NUM_BARRIERS
	.align		4
        /*0020*/ 	.byte	0x02, 0x4c
        /*0022*/ 	.byte	0x01
	.zero		1


	//----- nvinfo : EIATTR_MERCURY_ISA_VERSION
	.align		4
        /*0024*/ 	.byte	0x03, 0x5f
        /*0026*/ 	.short	0x0101


	//----- nvinfo : EIATTR_COOP_GROUP_MASK_REGIDS
	.align		4
        /*0028*/ 	.byte	0x04, 0x29
        /*002a*/ 	.short	(.L_895 - .L_894)


	//   ....[0]....
.L_894:
        /*002c*/ 	.word	0xffffffff


	//   ....[1]....
        /*0030*/ 	.word	0xffffffff


	//   ....[2]....
        /*0034*/ 	.word	0xffffffff


	//   ....[3]....
        /*0038*/ 	.word	0xffffffff


	//   ....[4]....
        /*003c*/ 	.word	0xffffffff


	//   ....[5]....
        /*0040*/ 	.word	0xffffffff


	//   ....[6]....
        /*0044*/ 	.word	0xffffffff


	//   ....[7]....
        /*0048*/ 	.word	0xffffffff


	//   ....[8]....
        /*004c*/ 	.word	0xffffffff


	//   ....[9]....
        /*0050*/ 	.word	0xffffffff


	//----- nvinfo : EIATTR_COOP_GROUP_INSTR_OFFSETS
	.align		4
.L_895:
        /*0054*/ 	.byte	0x04, 0x28
        /*0056*/ 	.short	(.L_897 - .L_896)


	//   ....[0]....
.L_896:
        /*0058*/ 	.word	0x00001630


	//   ....[1]....
        /*005c*/ 	.word	0x00001640


	//   ....[2]....
        /*0060*/ 	.word	0x00001670


	//   ....[3]....
        /*0064*/ 	.word	0x00001680


	//   ....[4]....
        /*0068*/ 	.word	0x000016b0


	//   ....[5]....
        /*006c*/ 	.word	0x000016d0


	//   ....[6]....
        /*0070*/ 	.word	0x00001700


	//   ....[7]....
        /*0074*/ 	.word	0x00001710


	//   ....[8]....
        /*0078*/ 	.word	0x00001740


	//   ....[9]....
        /*007c*/ 	.word	0x00001750


	//----- nvinfo : EIATTR_VRC_CTA_INIT_COUNT
	.align		4
.L_897:
        /*0080*/ 	.byte	0x02, 0x4a
	.zero		1
	.zero		1


	//----- nvinfo : EIATTR_EXIT_INSTR_OFFSETS
	.align		4
        /*0084*/ 	.byte	0x04, 0x1c
        /*0086*/ 	.short	(.L_899 - .L_898)


	//   ....[0]....
.L_898:
        /*0088*/ 	.word	0x00000070


	//   ....[1]....
        /*008c*/ 	.word	0x000017b0


	//   ....[2]....
        /*0090*/ 	.word	0x00001880


	//----- nvinfo : EIATTR_MAX_THREADS
	.align		4
.L_899:
        /*0094*/ 	.byte	0x04, 0x05
        /*0096*/ 	.short	(.L_901 - .L_900)
.L_900:
        /*0098*/ 	.word	0x00000400
        /*009c*/ 	.word	0x00000001
        /*00a0*/ 	.word	0x00000001


	//----- nvinfo : EIATTR_CRS_STACK_SIZE
	.align		4
.L_901:
        /*00a4*/ 	.byte	0x04, 0x1e
        /*00a6*/ 	.short	(.L_903 - .L_902)
.L_902:
        /*00a8*/ 	.word	0x00000000


	//----- nvinfo : EIATTR_CBANK_PARAM_SIZE
	.align		4
.L_903:
        /*00ac*/ 	.byte	0x03, 0x19
        /*00ae*/ 	.short	0x0128


	//----- nvinfo : EIATTR_PARAM_CBANK
	.align		4
        /*00b0*/ 	.byte	0x04, 0x0a
        /*00b2*/ 	.short	(.L_905 - .L_904)
	.align		4
.L_904:
        /*00b4*/ 	.word	index@(.nv.constant0._ZN10layer_norm22ln_bwd_finalize_kernelINS_22Kernel_traits_finalizeILj1024E13__nv_bfloat16S2_S2_S2_fjLb0ELj1024ELj4ENS_18Kernel_traits_baseILj1024ES2_S2_S2_S2_fjLj1024EEEEELb0ELb1EEEvNS_9BwdParamsE)
        /*00b8*/ 	.short	0x0380
        /*00ba*/ 	.short	0x0128


	//----- nvinfo : EIATTR_SW_WAR
	.align		4
.L_905:
        /*00bc*/ 	.byte	0x04, 0x36
        /*00be*/ 	.short	(.L_907 - .L_906)
.L_906:
        /*00c0*/ 	.word	0x00000008
.L_907:


//--------------------- .nv.info._ZN10layer_norm40ln_parallel_residual_bwd_finalize_kernelINS_22Kernel_traits_finalizeILj1024E13__nv_bfloat16S2_S2_S2_fjLb0ELj1024ELj4ENS_18Kernel_traits_baseILj1024ES2_S2_S2_S2_fjLj1024EEEEELb1EEEvNS_9BwdParamsE --------------------------
	.section	.nv.info._ZN10layer_norm40ln_parallel_residual_bwd_finalize_kernelINS_22Kernel_traits_finalizeILj1024E13__nv_bfloat16S2_S2_S2_fjLb0ELj1024ELj4ENS_18Kernel_traits_baseILj1024ES2_S2_S2_S2_fjLj1024EEEEELb1EEEvNS_9BwdParamsE,"",@"SHT_CUDA_INFO"
	.sectionflags	@""
	.align	4


	//----- nvinfo : EIATTR_CUDA_API_VERSION
	.align		4
        /*0000*/ 	.byte	0x04, 0x37
        /*0002*/ 	.short	(.L_909 - .L_908)
.L_908:
        /*0004*/ 	.word	0x00000082


	//----- nvinfo : EIATTR_KPARAM_INFO
	.align		4
.L_909:
        /*0008*/ 	.byte	0x04, 0x17
        /*000a*/ 	.short	(.L_911 - .L_910)
.L_910:
        /*000c*/ 	.word	0x00000000
        /*0010*/ 	.short	0x0000
        /*0012*/ 	.short	0x0000
        /*0014*/ 	.byte	0x00, 0xf0, 0xa1, 0x04


	//----- nvinfo : EIATTR_SPARSE_MMA_MASK
	.align		4
.L_911:
        /*0018*/ 	.byte	0x03, 0x50
        /*001a*/ 	.short	0x0000


	//----- nvinfo : EIATTR_MAXREG_COUNT
	.align		4
        /*001c*/ 	.byte	0x03, 0x1b
        /*001e*/ 	.short	0x0040


	//----- nvinfo : EIATTR_NUM_BARRIERS
	.align		4
        /*0020*/ 	.byte	0x02, 0x4c
        /*0022*/ 	.byte	0x01
	.zero		1


	//----- nvinfo : EIATTR_MERCURY_ISA_VERSION
	.align		4
        /*0024*/ 	.byte	0x03, 0x5f
        /*0026*/ 	.short	0x0101


	//----- nvinfo : EIATTR_COOP_GROUP_MASK_REGIDS
	.align		4
        /*0028*/ 	.byte	0x04, 0x29
        /*002a*/ 	.short	(.L_913 - .L_912)


	//   ....[0]....
.L_912:
        /*002c*/ 	.word	0xffffffff


	//   ....[1]....
        /*0030*/ 	.word	0xffffffff


	//   ....[2]....
        /*0034*/ 	.word	0xffffffff


	//   ....[3]....
        /*0038*/ 	.word	0xffffffff


	//   ....[4]....
        /*003c*/ 	.word	0xffffffff


	//   ....[5]....
        /*0040*/ 	.word	0xffffffff


	//   ....[6]....
        /*0044*/ 	.word	0xffffffff


	//   ....[7]....
        /*0048*/ 	.word	0xffffffff


	//   ....[8]....
        /*004c*/ 	.word	0xffffffff


	//   ....[9]....
        /*0050*/ 	.word	0xffffffff


	//   ....[10]....
        /*0054*/ 	.word	0xffffffff


	//   ....[11]....
        /*0058*/ 	.word	0xffffffff


	//   ....[12]....
        /*005c*/ 	.word	0xffffffff


	//   ....[13]....
        /*0060*/ 	.word	0xffffffff


	//   ....[14]....
        /*0064*/ 	.word	0xffffffff


	//   ....[15]....
        /*0068*/ 	.word	0xffffffff


	//   ....[16]....
        /*006c*/ 	.word	0xffffffff


	//   ....[17]....
        /*0070*/ 	.word	0xffffffff


	//   ....[18]....
        /*0074*/ 	.word	0xffffffff


	//   ....[19]....
        /*0078*/ 	.word	0xffffffff


	//----- nvinfo : EIATTR_COOP_GROUP_INSTR_OFFSETS
	.align		4
.L_913:
        /*007c*/ 	.byte	0x04, 0x28
        /*007e*/ 	.short	(.L_915 - .L_914)


	//   ....[0]....
.L_914:
        /*0080*/ 	.word	0x00001410


	//   ....[1]....
        /*0084*/ 	.word	0x00001420


	//   ....[2]....
        /*0088*/ 	.word	0x00001430


	//   ....[3]....
        /*008c*/ 	.word	0x00001440


	//   ....[4]....
        /*0090*/ 	.word	0x00001480


	//   ....[5]....
        /*0094*/ 	.word	0x000014a0


	//   ....[6]....
        /*0098*/ 	.word	0x000014b0


	//   ....[7]....
        /*009c*/ 	.word	0x000014c0


	//   ....[8]....
        /*00a0*/ 	.word	0x000014f0


	//   ....[9]....
        /*00a4*/ 	.word	0x00001520


	//   ....[10]....
        /*00a8*/ 	.word	0x00001530


	//   ....[11]....
        /*00ac*/ 	.word	0x00001540


	//   ....[12]....
        /*00b0*/ 	.word	0x00001560


	//   ....[13]....
        /*00b4*/ 	.word	0x00001590


	//   ....[14]....
        /*00b8*/ 	.word	0x000015b0


	//   ....[15]....
        /*00bc*/ 	.word	0x000015c0


	//   ....[16]....
        /*00c0*/ 	.word	0x000015e0


	//   ....[17]....
        /*00c4*/ 	.word	0x00001610


	//   ....[18]....
        /*00c8*/ 	.word	0x00001630


	//   ....[19]....
        /*00cc*/ 	.word	0x00001640


	//----- nvinfo : EIATTR_VRC_CTA_INIT_COUNT
	.align		4
.L_915:
        /*00d0*/ 	.byte	0x02, 0x4a
	.zero		1
	.zero		1


	//----- nvinfo : EIATTR_EXIT_INSTR_OFFSETS
	.align		4
        /*00d4*/ 	.byte	0x04, 0x1c
        /*00d6*/ 	.short	(.L_917 - .L_916)


	//   ....[0]....
.L_916:
        /*00d8*/ 	.word	0x00000060


	//   ....[1]....
        /*00dc*/ 	.word	0x000016e0


	//   ....[2]....
        /*00e0*/ 	.word	0x00001850


	//----- nvinfo : EIATTR_MAX_THREADS
	.align		4
.L_917:
        /*00e4*/ 	.byte	0x04, 0x05
        /*00e6*/ 	.short	(.L_919 - .L_918)
.L_918:
        /*00e8*/ 	.word	0x00000400
        /*00ec*/ 	.word	0x00000001
        /*00f0*/ 	.word	0x00000001


	//----- nvinfo : EIATTR_CRS_STACK_SIZE
	.align		4
.L_919:
        /*00f4*/ 	.byte	0x04, 0x1e
        /*00f6*/ 	.short	(.L_921 - .L_920)
.L_920:
        /*00f8*/ 	.word	0x00000000


	//----- nvinfo : EIATTR_CBANK_PARAM_SIZE
	.align		4
.L_921:
        /*00fc*/ 	.byte	0x03, 0x19
        /*00fe*/ 	.short	0x0128


	//----- nvinfo : EIATTR_PARAM_CBANK
	.align		4
        /*0100*/ 	.byte	0x04, 0x0a
        /*0102*/ 	.short	(.L_923 - .L_922)
	.align		4
.L_922:
        /*0104*/ 	.word	index@(.nv.constant0._ZN10layer_norm40ln_parallel_residual_bwd_finalize_kernelINS_22Kernel_traits_finalizeILj1024E13__nv_bfloat16S2_S2_S2_fjLb0ELj1024ELj4ENS_18Kernel_traits_baseILj1024ES2_S2_S2_S2_fjLj1024EEEEELb1EEEvNS_9BwdParamsE)
        /*0108*/ 	.short	0x0380
        /*010a*/ 	.short	0x0128


	//----- nvinfo : EIATTR_SW_WAR
	.align		4
.L_923:
        /*010c*/ 	.byte	0x04, 0x36
        /*010e*/ 	.short	(.L_925 - .L_924)
.L_924:
        /*0110*/ 	.word	0x00000008
.L_925:


//--------------------- .nv.info._ZN10layer_norm31ln_parallel_residual_bwd_kernelINS_13Kernel_traitsI13__nv_bfloat16S2_S2_S2_fjLj1024ELj1ELj4ELj1ELj16ENS_18Kernel_traits_baseILj1024ES2_S2_S2_S2_fjLj128EEEEELb1ELb1ELb1EEEvNS_9BwdParamsE --------------------------
	.section	.nv.info._ZN10layer_norm31ln_parallel_residual_bwd_kernelINS_13Kernel_traitsI13__nv_bfloat16S2_S2_S2_fjLj1024ELj1ELj4ELj1ELj16ENS_18Kernel_traits_baseILj1024ES2_S2_S2_S2_fjLj128EEEEELb1ELb1ELb1EEEvNS_9BwdParamsE,"",@"SHT_CUDA_INFO"
	.sectionflags	@""
	.align	4


	//----- nvinfo : EIATTR_CUDA_API_VERSION
	.align		4
        /*0000*/ 	.byte	0x04, 0x37
        /*0002*/ 	.short	(.L_927 - .L_926)
.L_926:
        /*0004*/ 	.word	0x00000082


	//----- nvinfo : EIATTR_KPARAM_INFO
	.align		4
.L_927:
        /*0008*/ 	.byte	0x04, 0x17
        /*000a*/ 	.short	(.L_929 - .L_928)
.L_928:
        /*000c*/ 	.word	0x00000000
        /*0010*/ 	.short	0x0000
        /*0012*/ 	.short	0x0000
        /*0014*/ 	.byte	0x00, 0xf0, 0xa1, 0x04


	//----- nvinfo : EIATTR_SPARSE_MMA_MASK
	.align		4
.L_929:
        /*0018*/ 	.byte	0x03, 0x50
        /*001a*/ 	.short	0x0000


	//----- nvinfo : EIATTR_MAXREG_COUNT
	.align		4
        /*001c*/ 	.byte	0x03, 0x1b
        /*001e*/ 	.short	0x00ff


	//----- nvinfo : EIATTR_NUM_BARRIERS
	.align		4
        /*0020*/ 	.byte	0x02, 0x4c
        /*0022*/ 	.byte	0x01
	.zero		1


	//----- nvinfo : EIATTR_MERCURY_ISA_VERSION
	.align		4
        /*0024*/ 	.byte	0x03, 0x5f
        /*0026*/ 	.short	0x0101


	//----- nvinfo : EIATTR_COOP_GROUP_MASK_REGIDS
	.align		4
        /*0028*/ 	.byte	0x04, 0x29
        /*002a*/ 	.short	(.L_931 - .L_930)


	//   ....[0]....
.L_930:
        /*002c*/ 	.word	0xffffffff


	//   ....[1]....
        /*0030*/ 	.word	0xffffffff


	//   ....[2]....
        /*0034*/ 	.word	0xffffffff


	//   ....[3]....
        /*0038*/ 	.word	0xffffffff


	//   ....[4]....
        /*003c*/ 	.word	0xffffffff


	//   ....[5]....
        /*0040*/ 	.word	0xffffffff


	//   ....[6]....
        /*0044*/ 	.word	0xffffffff


	//   ....[7]....
        /*0048*/ 	.word	0xffffffff


	//   ....[8]....
        /*004c*/ 	.word	0xffffffff


	//   ....[9]....
        /*0050*/ 	.word	0xffffffff


	//   ....[10]....
        /*0054*/ 	.word	0x050000d6


	//   ....[11]....
        /*0058*/ 	.word	0x050000d6


	//   ....[12]....
        /*005c*/ 	.word	0x050000d6


	//   ....[13]....
        /*0060*/ 	.word	0x050000d6


	//   ....[14]....
        /*0064*/ 	.word	0x050000d6


	//   ....[15]....
        /*0068*/ 	.word	0x050000d6


	//   ....[16]....
        /*006c*/ 	.word	0x050000d6


	//   ....[17]....
        /*0070*/ 	.word	0x050000d6


	//   ....[18]....
        /*0074*/ 	.word	0x050000d6


	//   ....[19]....
        /*0078*/ 	.word	0x050000d6


	//----- nvinfo : EIATTR_COOP_GROUP_INSTR_OFFSETS
	.align		4
.L_931:
        /*007c*/ 	.byte	0x04, 0x28
        /*007e*/ 	.short	(.L_933 - .L_932)


	//   ....[0]....
.L_932:
        /*0080*/ 	.word	0x00002180


	//   ....[1]....
        /*0084*/ 	.word	0x00002190


	//   ....[2]....
        /*0088*/ 	.word	0x000021c0


	//   ....[3]....
        /*008c*/ 	.word	0x000021d0


	//   ....[4]....
        /*0090*/ 	.word	0x00002200


	//   ....[5]....
        /*0094*/ 	.word	0x00002210


	//   ....[6]....
        /*0098*/ 	.word	0x00002240


	//   ....[7]....
        /*009c*/ 	.word	0x00002250


	//   ....[8]....
        /*00a0*/ 	.word	0x00002280


	//   ....[9]....
        /*00a4*/ 	.word	0x00002290


	//   ....[10]....
        /*00a8*/ 	.word	0x0000c890


	//   ....[11]....
        /*00ac*/ 	.word	0x0000c920


	//   ....[12]....
        /*00b0*/ 	.word	0x0000c990


	//   ....[13]....
        /*00b4*/ 	.word	0x0000c9f0


	//   ....[14]....
        /*00b8*/ 	.word	0x0000ca60


	//   ....[15]....
        /*00bc*/ 	.word	0x0000cac0


	//   ....[16]....
        /*00c0*/ 	.word	0x0000cb30


	//   ....[17]....
        /*00c4*/ 	.word	0x0000cb90


	//   ....[18]....
        /*00c8*/ 	.word	0x0000cc00


	//   ....[19]....
        /*00cc*/ 	.word	0x0000cc60


	//----- nvinfo : EIATTR_VRC_CTA_INIT_COUNT
	.align		4
.L_933:
        /*00d0*/ 	.byte	0x02, 0x4a
	.zero		1
	.zero		1


	//----- nvinfo : EIATTR_EXIT_INSTR_OFFSETS
	.align		4
        /*00d4*/ 	.byte	0x04, 0x1c
        /*00d6*/ 	.short	(.L_935 - .L_934)


	//   ....[0]....
.L_934:
        /*00d8*/ 	.word	0x0000c820


	//----- nvinfo : EIATTR_MAX_THREADS
	.align		4
.L_935:
        /*00dc*/ 	.byte	0x04, 0x05
        /*00de*/ 	.short	(.L_937 - .L_936)
.L_936:
        /*00e0*/ 	.word	0x00000080
        /*00e4*/ 	.word	0x00000001
        /*00e8*/ 	.word	0x00000001


	//----- nvinfo : EIATTR_CRS_STACK_SIZE
	.align		4
.L_937:
        /*00ec*/ 	.byte	0x04, 0x1e
        /*00ee*/ 	.short	(.L_939 - .L_938)
.L_938:
        /*00f0*/ 	.word	0x00000000


	//----- nvinfo : EIATTR_CBANK_PARAM_SIZE
	.align		4
.L_939:
        /*00f4*/ 	.byte	0x03, 0x19
        /*00f6*/ 	.short	0x0128


	//----- nvinfo : EIATTR_PARAM_CBANK
	.align		4
        /*00f8*/ 	.byte	0x04, 0x0a
        /*00fa*/ 	.short	(.L_941 - .L_940)
	.align		4
.L_940:
        /*00fc*/ 	.word	index@(.nv.constant0._ZN10layer_norm31ln_parallel_residual_bwd_kernelINS_13Kernel_traitsI13__nv_bfloat16S2_S2_S2_fjLj1024ELj1ELj4ELj1ELj16ENS_18Kernel_traits_baseILj1024ES2_S2_S2_S2_fjLj128EEEEELb1ELb1ELb1EEEvNS_9BwdParamsE)
        /*0100*/ 	.short	0x0380
        /*0102*/ 	.short	0x0128


	//----- nvinfo : EIATTR_SW_WAR
	.align		4
.L_941:
        /*0104*/ 	.byte	0x04, 0x36
        /*0106*/ 	.short	(.L_943 - .L_942)
.L_942:
        /*0108*/ 	.word	0x00000008
.L_943:


//--------------------- .nv.info._ZN10layer_norm31ln_parallel_residual_bwd_kernelINS_13Kernel_traitsI6__halfS2_S2_S2_fjLj1024ELj1ELj4ELj1ELj16ENS_18Kernel_traits_baseILj1024ES2_S2_S2_S2_fjLj128EEEEELb0ELb0ELb0EEEvNS_9BwdParamsE --------------------------
	.section	.nv.info._ZN10layer_norm31ln_parallel_residual_bwd_kernelINS_13Kernel_traitsI6__halfS2_S2_S2_fjLj1024ELj1ELj4ELj1ELj16ENS_18Kernel_traits_baseILj1024ES2_S2_S2_S2_fjLj128EEEEELb0ELb0ELb0EEEvNS_9BwdParamsE,"",@"SHT_CUDA_INFO"
	.sectionflags	@""
	.align	4


	//----- nvinfo : EIATTR_CUDA_API_VERSION
	.align		4
        /*0000*/ 	.byte	0x04, 0x37
        /*0002*/ 	.short	(.L_945 - .L_944)
.L_944:
        /*0004*/ 	.word	0x00000082


	//----- nvinfo : EIATTR_KPARAM_INFO
	.align		4
.L_945:
        /*0008*/ 	.byte	0x04, 0x17
        /*000a*/ 	.short	(.L_947 - .L_946)
.L_946:
        /*000c*/ 	.word	0x00000000
        /*0010*/ 	.short	0x0000
        /*0012*/ 	.short	0x0000
        /*0014*/ 	.byte	0x00, 0xf0, 0xa1, 0x04


	//----- nvinfo : EIATTR_SPARSE_MMA_MASK
	.align		4
.L_947:
        /*0018*/ 	.byte	0x03, 0x50
        /*001a*/ 	.short	0x0000


	//----- nvinfo : EIATTR_MAXREG_COUNT
	.align		4
        /*001c*/ 	.byte	0x03, 0x1b
        /*001e*/ 	.short	0x00ff


	//----- nvinfo : EIATTR_NUM_BARRIERS
	.align		4
        /*0020*/ 	.byte	0x02, 0x4c
        /*0022*/ 	.byte	0x01
	.zero		1


	//----- nvinfo : EIATTR_ANNOTATIONS
	.align		4
        /*0024*/ 	.byte	0x04, 0x55
        /*0026*/ 	.short	(.L_949 - .L_948)


	//   ....[0]....
.L_948:
        /* <DEDUP_REMOVED lines=43> */


	//----- nvinfo : EIATTR_MERCURY_ISA_VERSION
	.align		4
.L_949:
        /*02c0*/ 	.byte	0x03, 0x5f
        /*02c2*/ 	.short	0x0101


	//----- nvinfo : EIATTR_COOP_GROUP_MASK_REGIDS
	.align		4
        /*02c4*/ 	.byte	0x04, 0x29
        /*02c6*/ 	.short	(.L_951 - .L_950)


	//   ....[0]....
.L_950:
        /*02c8*/ 	.word	0xffffffff


	//   ....[1]....
        /*02cc*/ 	.word	0xffffffff


	//   ....[2]....
        /*02d0*/ 	.word	0xffffffff


	//   ....[3]....
        /*02d4*/ 	.word	0xffffffff


	//   ....[4]....
        /*02d8*/ 	.word	0xffffffff


	//   ....[5]....
        /*02dc*/ 	.word	0xffffffff


	//   ....[6]....
        /*02e0*/ 	.word	0xffffffff


	//   ....[7]....
        /*02e4*/ 	.word	0xffffffff


	//   ....[8]....
        /*02e8*/ 	.word	0xffffffff


	//   ....[9]....
        /*02ec*/ 	.word	0xffffffff


	//   ....[10]....
        /*02f0*/ 	.word	0x050000a0


	//   ....[11]....
        /*02f4*/ 	.word	0x050000a0


	//   ....[12]....
        /*02f8*/ 	.word	0x050000a0


	//   ....[13]....
        /*02fc*/ 	.word	0x050000a0


	//   ....[14]....
        /*0300*/ 	.word	0x050000a0


	//   ....[15]....
        /*0304*/ 	.word	0x050000a0


	//   ....[16]....
        /*0308*/ 	.word	0x050000a0


	//   ....[17]....
        /*030c*/ 	.word	0x050000a0


	//   ....[18]....
        /*0310*/ 	.word	0x050000a0


	//   ....[19]....
        /*0314*/ 	.word	0x050000a0


	//----- nvinfo : EIATTR_COOP_GROUP_INSTR_OFFSETS
	.align		4
.L_951:
        /*0318*/ 	.byte	0x04, 0x28
        /*031a*/ 	.short	(.L_953 - .L_952)


	//   ....[0]....
.L_952:
        /*031c*/ 	.word	0x000032d0


	//   ....[1]....
        /*0320*/ 	.word	0x000032f0


	//   ....[2]....
        /*0324*/ 	.word	0x00003310


	//   ....[3]....
        /*0328*/ 	.word	0x00003330


	//   ....[4]....
        /*032c*/ 	.word	0x00003350


	//   ....[5]....
        /*0330*/ 	.word	0x00003370


	//   ....[6]....
        /*0334*/ 	.word	0x00003390


	//   ....[7]....
        /*0338*/ 	.word	0x000033b0


	//   ....[8]....
        /*033c*/ 	.word	0x000033c0


	//   ....[9]....
        /*0340*/ 	.word	0x000033e0


	//   ....[10]....
        /*0344*/ 	.word	0x0000a920


	//   ....[11]....
        /*0348*/ 	.word	0x0000a9c0


	//   ....[12]....
        /*034c*/ 	.word	0x0000aa40


	//   ....[13]....
        /*0350*/ 	.word	0x0000aab0


	//   ....[14]....
        /*0354*/ 	.word	0x0000ab30


	//   ....[15]....
        /*0358*/ 	.word	0x0000aba0


	//   ....[16]....
        /*035c*/ 	.word	0x0000ac20


	//   ....[17]....
        /*0360*/ 	.word	0x0000ac90


	//   ....[18]....
        /*0364*/ 	.word	0x0000ad10


	//   ....[19]....
        /*0368*/ 	.word	0x0000ad60


	//----- nvinfo : EIATTR_VRC_CTA_INIT_COUNT
	.align		4
.L_953:
        /*036c*/ 	.byte	0x02, 0x4a
	.zero		1
	.zero		1


	//----- nvinfo : EIATTR_EXIT_INSTR_OFFSETS
	.align		4
        /*0370*/ 	.byte	0x04, 0x1c
        /*0372*/ 	.short	(.L_955 - .L_954)


	//   ....[0]....
.L_954:
        /*0374*/ 	.word	0x0000a860


	//   ....[1]....
        /*0378*/ 	.word	0x0000a8b0


	//----- nvinfo : EIATTR_MAX_THREADS
	.align		4
.L_955:
        /*037c*/ 	.byte	0x04, 0x05
        /*037e*/ 	.short	(.L_957 - .L_956)
.L_956:
        /*0380*/ 	.word	0x00000080
        /*0384*/ 	.word	0x00000001
        /*0388*/ 	.word	0x00000001


	//----- nvinfo : EIATTR_CRS_STACK_SIZE
	.align		4
.L_957:
        /*038c*/ 	.byte	0x04, 0x1e
        /*038e*/ 	.short	(.L_959 - .L_958)
.L_958:
        /*0390*/ 	.word	0x00000000


	//----- nvinfo : EIATTR_CBANK_PARAM_SIZE
	.align		4
.L_959:
        /*0394*/ 	.byte	0x03, 0x19
        /*0396*/ 	.short	0x0128


	//----- nvinfo : EIATTR_PARAM_CBANK
	.align		4
        /*0398*/ 	.byte	0x04, 0x0a
        /*039a*/ 	.short	(.L_961 - .L_960)
	.align		4
.L_960:
        /*039c*/ 	.word	index@(.nv.constant0._ZN10layer_norm31ln_parallel_residual_bwd_kernelINS_13Kernel_traitsI6__halfS2_S2_S2_fjLj1024ELj1ELj4ELj1ELj16ENS_18Kernel_traits_baseILj1024ES2_S2_S2_S2_fjLj128EEEEELb0ELb0ELb0EEEvNS_9BwdParamsE)
        /*03a0*/ 	.short	0x0380
        /*03a2*/ 	.short	0x0128


	//----- nvinfo : EIATTR_SW_WAR
	.align		4
.L_961:
        /*03a4*/ 	.byte	0x04, 0x36
        /*03a6*/ 	.short	(.L_963 - .L_962)
.L_962:
        /*03a8*/ 	.word	0x00000008
.L_963:


//--------------------- .nv.info._ZN10layer_norm31ln_parallel_residual_bwd_kernelINS_13Kernel_traitsI6__halfS2_S2_S2_fjLj1024ELj1ELj4ELj1ELj16ENS_18Kernel_traits_baseILj1024ES2_S2_S2_S2_fjLj128EEEEELb0ELb0ELb1EEEvNS_9BwdParamsE --------------------------
	.section	.nv.info._ZN10layer_norm31ln_parallel_residual_bwd_kernelINS_13Kernel_traitsI6__halfS2_S2_S2_fjLj1024ELj1ELj4ELj1ELj16ENS_18Kernel_traits_baseILj1024ES2_S2_S2_S2_fjLj128EEEEELb0ELb0ELb1EEEvNS_9BwdParamsE,"",@"SHT_CUDA_INFO"
	.sectionflags	@""
	.align	4


	//----- nvinfo : EIATTR_CUDA_API_VERSION
	.align		4
        /*0000*/ 	.byte	0x04, 0x37
        /*0002*/ 	.short	(.L_965 - .L_964)
.L_964:
        /*0004*/ 	.word	0x00000082


	//----- nvinfo : EIATTR_KPARAM_INFO
	.align		4
.L_965:
        /*0008*/ 	.byte	0x04, 0x17
        /*000a*/ 	.short	(.L_967 - .L_966)
.L_966:
        /*000c*/ 	.word	0x00000000
        /*0010*/ 	.short	0x0000
        /*0012*/ 	.short	0x0000
        /*0014*/ 	.byte	0x00, 0xf0, 0xa1, 0x04


	//----- nvinfo : EIATTR_SPARSE_MMA_MASK
	.align		4
.L_967:
        /*0018*/ 	.byte	0x03, 0x50
        /*001a*/ 	.short	0x0000


	//----- nvinfo : EIATTR_MAXREG_COUNT
	.align		4
        /*001c*/ 	.byte	0x03, 0x1b
        /*001e*/ 	.short	0x00ff


	//----- nvinfo : EIATTR_NUM_BARRIERS
	.align		4
        /*0020*/ 	.byte	0x02, 0x4c
        /*0022*/ 	.byte	0x01
	.zero		1


	//----- nvinfo : EIATTR_ANNOTATIONS
	.align		4
        /*0024*/ 	.byte	0x04, 0x55
        /*0026*/ 	.short	(.L_969 - .L_968)


	//   ....[0]....
.L_968:
        /* <DEDUP_REMOVED lines=45> */


	//----- nvinfo : EIATTR_MERCURY_ISA_VERSION
	.align		4
.L_969:
        /*02e8*/ 	.byte	0x03, 0x5f
        /*02ea*/ 	.short	0x0101


	//----- nvinfo : EIATTR_COOP_GROUP_MASK_REGIDS
	.align		4
        /*02ec*/ 	.byte	0x04, 0x29
        /*02ee*/ 	.short	(.L_971 - .L_970)


	//   ....[0]....
.L_970:
        /*02f0*/ 	.word	0xffffffff


	//   ....[1]....
        /*02f4*/ 	.word	0xffffffff


	//   ....[2]....
        /*02f8*/ 	.word	0xffffffff


	//   ....[3]....
        /*02fc*/ 	.word	0xffffffff


	//   ....[4]....
        /*0300*/ 	.word	0xffffffff


	//   ....[5]....
        /*0304*/ 	.word	0xffffffff


	//   ....[6]....
        /*0308*/ 	.word	0xffffffff


	//   ....[7]....
        /*030c*/ 	.word	0xffffffff


	//   ....[8]....
        /*0310*/ 	.word	0xffffffff


	//   ....[9]....
        /*0314*/ 	.word	0xffffffff


	//   ....[10]....
        /*0318*/ 	.word	0x05000074


	//   ....[11]....
        /*031c*/ 	.word	0x05000074


	//   ....[12]....
        /*0320*/ 	.word	0x05000074


	//   ....[13]....
        /*0324*/ 	.word	0x05000074


	//   ....[14]....
        /*0328*/ 	.word	0x05000074


	//   ....[15]....
        /*032c*/ 	.word	0x05000074


	//   ....[16]....
        /*0330*/ 	.word	0x05000074


	//   ....[17]....
        /*0334*/ 	.word	0x05000074


	//   ....[18]....
        /*0338*/ 	.word	0x05000074


	//   ....[19]....
        /*033c*/ 	.word	0x05000074


	//----- nvinfo : EIATTR_COOP_GROUP_INSTR_OFFSETS
	.align		4
.L_971:
        /*0340*/ 	.byte	0x04, 0x28
        /*0342*/ 	.short	(.L_973 - .L_972)


	//   ....[0]....
.L_972:
        /*0344*/ 	.word	0x00003180


	//   ....[1]....
        /*0348*/ 	.word	0x000031a0


	//   ....[2]....
        /*034c*/ 	.word	0x000031c0


	//   ....[3]....
        /*0350*/ 	.word	0x000031e0


	//   ....[4]....
        /*0354*/ 	.word	0x00003200


	//   ....[5]....
        /*0358*/ 	.word	0x00003220


	//   ....[6]....
        /*035c*/ 	.word	0x00003240


	//   ....[7]....
        /*0360*/ 	.word	0x00003260


	//   ....[8]....
        /*0364*/ 	.word	0x00003270


	//   ....[9]....
        /*0368*/ 	.word	0x00003290


	//   ....[10]....
        /*036c*/ 	.word	0x0000a070


	//   ....[11]....
        /*0370*/ 	.word	0x0000a100


	//   ....[12]....
        /*0374*/ 	.word	0x0000a160


	//   ....[13]....
        /*0378*/ 	.word	0x0000a1b0


	//   ....[14]....
        /*037c*/ 	.word	0x0000a210


	//   ....[15]....
        /*0380*/ 	.word	0x0000a260


	//   ....[16]....
        /*0384*/ 	.word	0x0000a2c0


	//   ....[17]....
        /*0388*/ 	.word	0x0000a310


	//   ....[18]....
        /*038c*/ 	.word	0x0000a370


	//   ....[19]....
        /*0390*/ 	.word	0x0000a3c0


	//----- nvinfo : EIATTR_VRC_CTA_INIT_COUNT
	.align		4
.L_973:
        /*0394*/ 	.byte	0x02, 0x4a
	.zero		1
	.zero		1


	//----- nvinfo : EIATTR_EXIT_INSTR_OFFSETS
	.align		4
        /*0398*/ 	.byte	0x04, 0x1c
        /*039a*/ 	.short	(.L_975 - .L_974)


	//   ....[0]....
.L_974:
        /*039c*/ 	.word	0x0000a000


	//----- nvinfo : EIATTR_MAX_THREADS
	.align		4
.L_975:
        /*03a0*/ 	.byte	0x04, 0x05
        /*03a2*/ 	.short	(.L_977 - .L_976)
.L_976:
        /*03a4*/ 	.word	0x00000080
        /*03a8*/ 	.word	0x00000001
        /*03ac*/ 	.word	0x00000001


	//----- nvinfo : EIATTR_CRS_STACK_SIZE
	.align		4
.L_977:
        /*03b0*/ 	.byte	0x04, 0x1e
        /*03b2*/ 	.short	(.L_979 - .L_978)
.L_978:
        /*03b4*/ 	.word	0x00000000


	//----- nvinfo : EIATTR_CBANK_PARAM_SIZE
	.align		4
.L_979:
        /*03b8*/ 	.byte	0x03, 0x19
        /*03ba*/ 	.short	0x0128


	//----- nvinfo : EIATTR_PARAM_CBANK
	.align		4
        /*03bc*/ 	.byte	0x04, 0x0a
        /*03be*/ 	.short	(.L_981 - .L_980)
	.align		4
.L_980:
        /*03c0*/ 	.word	index@(.nv.constant0._ZN10layer_norm31ln_parallel_residual_bwd_kernelINS_13Kernel_traitsI6__halfS2_S2_S2_fjLj1024ELj1ELj4ELj1ELj16ENS_18Kernel_traits_baseILj1024ES2_S2_S2_S2_fjLj128EEEEELb0ELb0ELb1EEEvNS_9BwdParamsE)
        /*03c4*/ 	.short	0x0380
        /*03c6*/ 	.short	0x0128


	//----- nvinfo : EIATTR_SW_WAR
	.align		4
.L_981:
        /*03c8*/ 	.byte	0x04, 0x36
        /*03ca*/ 	.short	(.L_983 - .L_982)
.L_982:
        /*03cc*/ 	.word	0x00000008
.L_983:


//--------------------- .nv.info._ZN10layer_norm31ln_parallel_residual_bwd_kernelINS_13Kernel_traitsI6__halfS2_S2_S2_fjLj1024ELj1ELj4ELj1ELj16ENS_18Kernel_traits_baseILj1024ES2_S2_S2_S2_fjLj128EEEEELb0ELb1ELb0EEEvNS_9BwdParamsE --------------------------
	.section	.nv.info._ZN10layer_norm31ln_parallel_residual_bwd_kernelINS_13Kernel_traitsI6__halfS2_S2_S2_fjLj1024ELj1ELj4ELj1ELj16ENS_18Kernel_traits_baseILj1024ES2_S2_S2_S2_fjLj128EEEEELb0ELb1ELb0EEEvNS_9BwdParamsE,"",@"SHT_CUDA_INFO"
	.sectionflags	@""
	.align	4


	//----- nvinfo : EIATTR_CUDA_API_VERSION
	.align		4
        /*0000*/ 	.byte	0x04, 0x37
        /*0002*/ 	.short	(.L_985 - .L_984)
.L_984:
        /*0004*/ 	.word	0x00000082


	//----- nvinfo : EIATTR_KPARAM_INFO
	.align		4
.L_985:
        /*0008*/ 	.byte	0x04, 0x17
        /*000a*/ 	.short	(.L_987 - .L_986)
.L_986:
        /*000c*/ 	.word	0x00000000
        /*0010*/ 	.short	0x0000
        /*0012*/ 	.short	0x0000
        /*0014*/ 	.byte	0x00, 0xf0, 0xa1, 0x04


	//----- nvinfo : EIATTR_SPARSE_MMA_MASK
	.align		4
.L_987:
        /*0018*/ 	.byte	0x03, 0x50
        /*001a*/ 	.short	0x0000


	//----- nvinfo : EIATTR_MAXREG_COUNT
	.align		4
        /*001c*/ 	.byte	0x03, 0x1b
        /*001e*/ 	.short	0x00ff


	//----- nvinfo : EIATTR_NUM_BARRIERS
	.align		4
        /*0020*/ 	.byte	0x02, 0x4c
        /*0022*/ 	.byte	0x01
	.zero		1


	//----- nvinfo : EIATTR_MERCURY_ISA_VERSION
	.align		4
        /*0024*/ 	.byte	0x03, 0x5f
        /*0026*/ 	.short	0x0101


	//----- nvinfo : EIATTR_COOP_GROUP_MASK_REGIDS
	.align		4
        /*0028*/ 	.byte	0x04, 0x29
        /*002a*/ 	.short	(.L_989 - .L_988)


	//   ....[0]....
.L_988:
        /*002c*/ 	.word	0xffffffff


	//   ....[1]....
        /*0030*/ 	.word	0xffffffff


	//   ....[2]....
        /*0034*/ 	.word	0xffffffff


	//   ....[3]....
        /*0038*/ 	.word	0xffffffff


	//   ....[4]....
        /*003c*/ 	.word	0xffffffff


	//   ....[5]....
        /*0040*/ 	.word	0xffffffff


	//   ....[6]....
        /*0044*/ 	.word	0xffffffff


	//   ....[7]....
        /*0048*/ 	.word	0xffffffff


	//   ....[8]....
        /*004c*/ 	.word	0xffffffff


	//   ....[9]....
        /*0050*/ 	.word	0xffffffff


	//   ....[10]....
        /*0054*/ 	.word	0x050000b6


	//   ....[11]....
        /*0058*/ 	.word	0x050000b6


	//   ....[12]....
        /*005c*/ 	.word	0x050000b6


	//   ....[13]....
        /*0060*/ 	.word	0x050000b6


	//   ....[14]....
        /*0064*/ 	.word	0x050000b6


	//   ....[15]....
        /*0068*/ 	.word	0x050000b6


	//   ....[16]....
        /*006c*/ 	.word	0x050000b6


	//   ....[17]....
        /*0070*/ 	.word	0x050000b6


	//   ....[18]....
        /*0074*/ 	.word	0x050000b6


	//   ....[19]....
        /*0078*/ 	.word	0x050000b6


	//----- nvinfo : EIATTR_COOP_GROUP_INSTR_OFFSETS
	.align		4
.L_989:
        /*007c*/ 	.byte	0x04, 0x28
        /*007e*/ 	.short	(.L_991 - .L_990)


	//   ....[0]....
.L_990:
        /*0080*/ 	.word	0x000036b0


	//   ....[1]....
        /*0084*/ 	.word	0x000036c0


	//   ....[2]....
        /*0088*/ 	.word	0x000036f0


	//   ....[3]....
        /*008c*/ 	.word	0x00003700


	//   ....[4]....
        /*0090*/ 	.word	0x00003730


	//   ....[5]....
        /*0094*/ 	.word	0x00003740


	//   ....[6]....
        /*0098*/ 	.word	0x00003770


	//   ....[7]....
        /*009c*/ 	.word	0x00003780


	//   ....[8]....
        /*00a0*/ 	.word	0x000037b0


	//   ....[9]....
        /*00a4*/ 	.word	0x000037c0


	//   ....[10]....
        /*00a8*/ 	.word	0x00009cc0


	//   ....[11]....
        /*00ac*/ 	.word	0x00009d50


	//   ....[12]....
        /*00b0*/ 	.word	0x00009dc0


	//   ....[13]....
        /*00b4*/ 	.word	0x00009e20


	//   ....[14]....
        /*00b8*/ 	.word	0x00009e90


	//   ....[15]....
        /*00bc*/ 	.word	0x00009ef0


	//   ....[16]....
        /*00c0*/ 	.word	0x00009f60


	//   ....[17]....
        /*00c4*/ 	.word	0x00009fc0


	//   ....[18]....
        /*00c8*/ 	.word	0x0000a030


	//   ....[19]....
        /*00cc*/ 	.word	0x0000a090


	//----- nvinfo : EIATTR_VRC_CTA_INIT_COUNT
	.align		4
.L_991:
        /*00d0*/ 	.byte	0x02, 0x4a
	.zero		1
	.zero		1


	//----- nvinfo : EIATTR_EXIT_INSTR_OFFSETS
	.align		4
        /*00d4*/ 	.byte	0x04, 0x1c
        /*00d6*/ 	.short	(.L_993 - .L_992)


	//   ....[0]....
.L_992:
        /*00d8*/ 	.word	0x00009c20


	//   ....[1]....
        /*00dc*/ 	.word	0x00009c50


	//----- nvinfo : EIATTR_MAX_THREADS
	.align		4
.L_993:
        /*00e0*/ 	.byte	0x04, 0x05
        /*00e2*/ 	.short	(.L_995 - .L_994)
.L_994:
        /*00e4*/ 	.word	0x00000080
        /*00e8*/ 	.word	0x00000001
        /*00ec*/ 	.word	0x00000001


	//----- nvinfo : EIATTR_CRS_STACK_SIZE
	.align		4
.L_995:
        /*00f0*/ 	.byte	0x04, 0x1e
        /*00f2*/ 	.short	(.L_997 - .L_996)
.L_996:
        /*00f4*/ 	.word	0x00000000


	//----- nvinfo : EIATTR_CBANK_PARAM_SIZE
	.align		4
.L_997:
        /*00f8*/ 	.byte	0x03, 0x19
        /*00fa*/ 	.short	0x0128


	//----- nvinfo : EIATTR_PARAM_CBANK
	.align		4
        /*00fc*/ 	.byte	0x04, 0x0a
        /*00fe*/ 	.short	(.L_999 - .L_998)
	.align		4
.L_998:
        /*0100*/ 	.word	index@(.nv.constant0._ZN10layer_norm31ln_parallel_residual_bwd_kernelINS_13Kernel_traitsI6__halfS2_S2_S2_fjLj1024ELj1ELj4ELj1ELj16ENS_18Kernel_traits_baseILj1024ES2_S2_S2_S2_fjLj128EEEEELb0ELb1ELb0EEEvNS_9BwdParamsE)
        /*0104*/ 	.short	0x0380
        /*0106*/ 	.short	0x0128


	//----- nvinfo : EIATTR_SW_WAR
	.align		4
.L_999:
        /*0108*/ 	.byte	0x04, 0x36
        /*010a*/ 	.short	(.L_1001 - .L_1000)
.L_1000:
        /*010c*/ 	.word	0x00000008
.L_1001:


//--------------------- .nv.info._ZN10layer_norm31ln_parallel_residual_bwd_kernelINS_13Kernel_traitsI6__halfS2_S2_S2_fjLj1024ELj1ELj4ELj1ELj16ENS_18Kernel_traits_baseILj1024ES2_S2_S2_S2_fjLj128EEEEELb0ELb1ELb1EEEvNS_9BwdParamsE --------------------------
	.section	.nv.info._ZN10layer_norm31ln_parallel_residual_bwd_kernelINS_13Kernel_traitsI6__halfS2_S2_S2_fjLj1024ELj1ELj4ELj1ELj16ENS_18Kernel_traits_baseILj1024ES2_S2_S2_S2_fjLj128EEEEELb0ELb1ELb1EEEvNS_9BwdParamsE,"",@"SHT_CUDA_INFO"
	.sectionflags	@""
	.align	4


	//----- nvinfo : EIATTR_CUDA_API_VERSION
	.align		4
        /*0000*/ 	.byte	0x04, 0x37
        /*0002*/ 	.short	(.L_1003 - .L_1002)
.L_1002:
        /*0004*/ 	.word	0x00000082


	//----- nvinfo : EIATTR_KPARAM_INFO
	.align		4
.L_1003:
        /*0008*/ 	.byte	0x04, 0x17
        /*000a*/ 	.short	(.L_1005 - .L_1004)
.L_1004:
        /*000c*/ 	.word	0x00000000
        /*0010*/ 	.short	0x0000
        /*0012*/ 	.short	0x0000
        /*0014*/ 	.byte	0x00, 0xf0, 0xa1, 0x04


	//----- nvinfo : EIATTR_SPARSE_MMA_MASK
	.align		4
.L_1005:
        /*0018*/ 	.byte	0x03, 0x50
        /*001a*/ 	.short	0x0000


	//----- nvinfo : EIATTR_MAXREG_COUNT
	.align		4
        /*001c*/ 	.byte	0x03, 0x1b
        /*001e*/ 	.short	0x00ff


	//----- nvinfo : EIATTR_NUM_BARRIERS
	.align		4
        /*0020*/ 	.byte	0x02, 0x4c
        /*0022*/ 	.byte	0x01
	.zero		1


	//----- nvinfo : EIATTR_MERCURY_ISA_VERSION
	.align		4
        /*0024*/ 	.byte	0x03, 0x5f
        /*0026*/ 	.short	0x0101


	//----- nvinfo : EIATTR_COOP_GROUP_MASK_REGIDS
	.align		4
        /*0028*/ 	.byte	0x04, 0x29
        /*002a*/ 	.short	(.L_1007 - .L_1006)


	//   ....[0]....
.L_1006:
        /*002c*/ 	.word	0xffffffff


	//   ....[1]....
        /*0030*/ 	.word	0xffffffff


	//   ....[2]....
        /*0034*/ 	.word	0xffffffff


	//   ....[3]....
        /*0038*/ 	.word	0xffffffff


	//   ....[4]....
        /*003c*/ 	.word	0xffffffff


	//   ....[5]....
        /*0040*/ 	.word	0xffffffff


	//   ....[6]....
        /*0044*/ 	.word	0xffffffff


	//   ....[7]....
        /*0048*/ 	.word	0xffffffff


	//   ....[8]....
        /*004c*/ 	.word	0xffffffff


	//   ....[9]....
        /*0050*/ 	.word	0xffffffff


	//   ....[10]....
        /*0054*/ 	.word	0x05000030


	//   ....[11]....
        /*0058*/ 	.word	0x05000030


	//   ....[12]....
        /*005c*/ 	.word	0x05000030


	//   ....[13]....
        /*0060*/ 	.word	0x05000030


	//   ....[14]....
        /*0064*/ 	.word	0x05000030


	//   ....[15]....
        /*0068*/ 	.word	0x05000030


	//   ....[16]....
        /*006c*/ 	.word	0x05000030


	//   ....[17]....
        /*0070*/ 	.word	0x05000030


	//   ....[18]....
        /*0074*/ 	.word	0x05000030


	//   ....[19]....
        /*0078*/ 	.word	0x05000030


	//----- nvinfo : EIATTR_COOP_GROUP_INSTR_OFFSETS
	.align		4
.L_1007:
        /*007c*/ 	.byte	0x04, 0x28
        /*007e*/ 	.short	(.L_1009 - .L_1008)


	//   ....[0]....
.L_1008:
        /*0080*/ 	.word	0x000031f0


	//   ....[1]....
        /*0084*/ 	.word	0x00003200


	//   ....[2]....
        /*0088*/ 	.word	0x00003230


	//   ....[3]....
        /*008c*/ 	.word	0x00003240


	//   ....[4]....
        /*0090*/ 	.word	0x00003270


	//   ....[5]....
        /*0094*/ 	.word	0x00003280


	//   ....[6]....
        /*0098*/ 	.word	0x000032b0


	//   ....[7]....
        /*009c*/ 	.word	0x000032c0


	//   ....[8]....
        /*00a0*/ 	.word	0x000032f0


	//   ....[9]....
        /*00a4*/ 	.word	0x00003300


	//   ....[10]....
        /*00a8*/ 	.word	0x000091c0


	//   ....[11]....
        /*00ac*/ 	.word	0x00009250


	//   ....[12]....
        /*00b0*/ 	.word	0x000092c0


	//   ....[13]....
        /*00b4*/ 	.word	0x00009320


	//   ....[14]....
        /*00b8*/ 	.word	0x00009390


	//   ....[15]....
        /*00bc*/ 	.word	0x000093f0


	//   ....[16]....
        /*00c0*/ 	.word	0x00009460


	//   ....[17]....
        /*00c4*/ 	.word	0x000094c0


	//   ....[18]....
        /*00c8*/ 	.word	0x00009530


	//   ....[19]....
        /*00cc*/ 	.word	0x00009590


	//----- nvinfo : EIATTR_VRC_CTA_INIT_COUNT
	.align		4
.L_1009:
        /*00d0*/ 	.byte	0x02, 0x4a
	.zero		1
	.zero		1


	//----- nvinfo : EIATTR_EXIT_INSTR_OFFSETS
	.align		4
        /*00d4*/ 	.byte	0x04, 0x1c
        /*00d6*/ 	.short	(.L_1011 - .L_1010)


	//   ....[0]....
.L_1010:
        /*00d8*/ 	.word	0x00009150


	//----- nvinfo : EIATTR_MAX_THREADS
	.align		4
.L_1011:
        /*00dc*/ 	.byte	0x04, 0x05
        /*00de*/ 	.short	(.L_1013 - .L_1012)
.L_1012:
        /*00e0*/ 	.word	0x00000080
        /*00e4*/ 	.word	0x00000001
        /*00e8*/ 	.word	0x00000001


	//----- nvinfo : EIATTR_CRS_STACK_SIZE
	.align		4
.L_1013:
        /*00ec*/ 	.byte	0x04, 0x1e
        /*00ee*/ 	.short	(.L_1015 - .L_1014)
.L_1014:
        /*00f0*/ 	.word	0x00000000


	//----- nvinfo : EIATTR_CBANK_PARAM_SIZE
	.align		4
.L_1015:
        /*00f4*/ 	.byte	0x03, 0x19
        /*00f6*/ 	.short	0x0128


	//----- nvinfo : EIATTR_PARAM_CBANK
	.align		4
        /*00f8*/ 	.byte	0x04, 0x0a
        /*00fa*/ 	.short	(.L_1017 - .L_1016)
	.align		4
.L_1016:
        /*00fc*/ 	.word	index@(.nv.constant0._ZN10layer_norm31ln_parallel_residual_bwd_kernelINS_13Kernel_traitsI6__halfS2_S2_S2_fjLj1024ELj1ELj4ELj1ELj16ENS_18Kernel_traits_baseILj1024ES2_S2_S2_S2_fjLj128EEEEELb0ELb1ELb1EEEvNS_9BwdParamsE)
        /*0100*/ 	.short	0x0380
        /*0102*/ 	.short	0x0128


	//----- nvinfo : EIATTR_SW_WAR
	.align		4
.L_1017:
        /*0104*/ 	.byte	0x04, 0x36
        /*0106*/ 	.short	(.L_1019 - .L_1018)
.L_1018:
        /*0108*/ 	.word	0x00000008
.L_1019:


//--------------------- .nv.info._ZN10layer_norm31ln_parallel_residual_bwd_kernelINS_13Kernel_traitsI6__halfS2_S2_S2_fjLj1024ELj1ELj4ELj1ELj16ENS_18Kernel_traits_baseILj1024ES2_S2_S2_S2_fjLj128EEEEELb1ELb0ELb0EEEvNS_9BwdParamsE --------------------------
	.section	.nv.info._ZN10layer_norm31ln_parallel_residual_bwd_kernelINS_13Kernel_traitsI6__halfS2_S2_S2_fjLj1024ELj1ELj4ELj1ELj16ENS_18Kernel_traits_baseILj1024ES2_S2_S2_S2_fjLj128EEEEELb1ELb0ELb0EEEvNS_9BwdParamsE,"",@"SHT_CUDA_INFO"
	.sectionflags	@""
	.align	4


	//----- nvinfo : EIATTR_CUDA_API_VERSION
	.align		4
        /*0000*/ 	.byte	0x04, 0x37
        /*0002*/ 	.short	(.L_1021 - .L_1020)
.L_1020:
        /*0004*/ 	.word	0x00000082


	//----- nvinfo : EIATTR_KPARAM_INFO
	.align		4
.L_1021:
        /*0008*/ 	.byte	0x04, 0x17
        /*000a*/ 	.short	(.L_1023 - .L_1022)
.L_1022:
        /*000c*/ 	.word	0x00000000
        /*0010*/ 	.short	0x0000
        /*0012*/ 	.short	0x0000
        /*0014*/ 	.byte	0x00, 0xf0, 0xa1, 0x04


	//----- nvinfo : EIATTR_SPARSE_MMA_MASK
	.align		4
.L_1023:
        /*0018*/ 	.byte	0x03, 0x50
        /*001a*/ 	.short	0x0000


	//----- nvinfo : EIATTR_MAXREG_COUNT
	.align		4
        /*001c*/ 	.byte	0x03, 0x1b
        /*001e*/ 	.short	0x00ff


	//----- nvinfo : EIATTR_NUM_BARRIERS
	.align		4
        /*0020*/ 	.byte	0x02, 0x4c
        /*0022*/ 	.byte	0x01
	.zero		1


	//----- nvinfo : EIATTR_ANNOTATIONS
	.align		4
        /*0024*/ 	.byte	0x04, 0x55
        /*0026*/ 	.short	(.L_1025 - .L_1024)


	//   ....[0]....
.L_1024:
        /* <DEDUP_REMOVED lines=83> */


	//----- nvinfo : EIATTR_MERCURY_ISA_VERSION
	.align		4
.L_1025:
        /*0540*/ 	.byte	0x03, 0x5f
        /*0542*/ 	.short	0x0101


	//----- nvinfo : EIATTR_COOP_GROUP_MASK_REGIDS
	.align		4
        /*0544*/ 	.byte	0x04, 0x29
        /*0546*/ 	.short	(.L_1027 - .L_1026)


	//   ....[0]....
.L_1026:
        /*0548*/ 	.word	0xffffffff


	//   ....[1]....
        /*054c*/ 	.word	0xffffffff


	//   ....[2]....
        /*0550*/ 	.word	0xffffffff


	//   ....[3]....
        /*0554*/ 	.word	0xffffffff


	//   ....[4]....
        /*0558*/ 	.word	0xffffffff


	//   ....[5]....
        /*055c*/ 	.word	0xffffffff


	//   ....[6]....
        /*0560*/ 	.word	0xffffffff


	//   ....[7]....
        /*0564*/ 	.word	0xffffffff


	//   ....[8]....
        /*0568*/ 	.word	0xffffffff


	//   ....[9]....
        /*056c*/ 	.word	0xffffffff


	//   ....[10]....
        /*0570*/ 	.word	0x05000098


	//   ....[11]....
        /*0574*/ 	.word	0x05000098


	//   ....[12]....
        /*0578*/ 	.word	0x05000098


	//   ....[13]....
        /*057c*/ 	.word	0x05000098


	//   ....[14]....
        /*0580*/ 	.word	0x05000098


	//   ....[15]....
        /*0584*/ 	.word	0x05000098


	//   ....[16]....
        /*0588*/ 	.word	0x05000098


	//   ....[17]....
        /*058c*/ 	.word	0x05000098


	//   ....[18]....
        /*0590*/ 	.word	0x05000098


	//   ....[19]....
        /*0594*/ 	.word	0x05000098


	//----- nvinfo : EIATTR_COOP_GROUP_INSTR_OFFSETS
	.align		4
.L_1027:
        /*0598*/ 	.byte	0x04, 0x28
        /*059a*/ 	.short	(.L_1029 - .L_1028)


	//   ....[0]....
.L_1028:
        /*059c*/ 	.word	0x000037e0


	//   ....[1]....
        /*05a0*/ 	.word	0x00003800


	//   ....[2]....
        /*05a4*/ 	.word	0x00003820


	//   ....[3]....
        /*05a8*/ 	.word	0x00003840


	//   ....[4]....
        /*05ac*/ 	.word	0x00003860


	//   ....[5]....
        /*05b0*/ 	.word	0x00003880


	//   ....[6]....
        /*05b4*/ 	.word	0x000038a0


	//   ....[7]....
        /*05b8*/ 	.word	0x000038c0


	//   ....[8]....
        /*05bc*/ 	.word	0x000038d0


	//   ....[9]....
        /*05c0*/ 	.word	0x000038f0


	//   ....[10]....
        /*05c4*/ 	.word	0x0000f210


	//   ....[11]....
        /*05c8*/ 	.word	0x0000f2b0


	//   ....[12]....
        /*05cc*/ 	.word	0x0000f330


	//   ....[13]....
        /*05d0*/ 	.word	0x0000f3a0


	//   ....[14]....
        /*05d4*/ 	.word	0x0000f420


	//   ....[15]....
        /*05d8*/ 	.word	0x0000f490


	//   ....[16]....
        /*05dc*/ 	.word	0x0000f510


	//   ....[17]....
        /*05e0*/ 	.word	0x0000f580


	//   ....[18]....
        /*05e4*/ 	.word	0x0000f600


	//   ....[19]....
        /*05e8*/ 	.word	0x0000f650


	//----- nvinfo : EIATTR_VRC_CTA_INIT_COUNT
	.align		4
.L_1029:
        /*05ec*/ 	.byte	0x02, 0x4a
	.zero		1
	.zero		1


	//----- nvinfo : EIATTR_EXIT_INSTR_OFFSETS
	.align		4
        /*05f0*/ 	.byte	0x04, 0x1c
        /*05f2*/ 	.short	(.L_1031 - .L_1030)


	//   ....[0]....
.L_1030:
        /*05f4*/ 	.word	0x0000f150


	//   ....[1]....
        /*05f8*/ 	.word	0x0000f1a0


	//----- nvinfo : EIATTR_MAX_THREADS
	.align		4
.L_1031:
        /*05fc*/ 	.byte	0x04, 0x05
        /*05fe*/ 	.short	(.L_1033 - .L_1032)
.L_1032:
        /*0600*/ 	.word	0x00000080
        /*0604*/ 	.word	0x00000001
        /*0608*/ 	.word	0x00000001


	//----- nvinfo : EIATTR_CRS_STACK_SIZE
	.align		4
.L_1033:
        /*060c*/ 	.byte	0x04, 0x1e
        /*060e*/ 	.short	(.L_1035 - .L_1034)
.L_1034:
        /*0610*/ 	.word	0x00000000


	//----- nvinfo : EIATTR_CBANK_PARAM_SIZE
	.align		4
.L_1035:
        /*0614*/ 	.byte	0x03, 0x19
        /*0616*/ 	.short	0x0128


	//----- nvinfo : EIATTR_PARAM_CBANK
	.align		4
        /*0618*/ 	.byte	0x04, 0x0a
        /*061a*/ 	.short	(.L_1037 - .L_1036)
	.align		4
.L_1036:
        /*061c*/ 	.word	index@(.nv.constant0._ZN10layer_norm31ln_parallel_residual_bwd_kernelINS_13Kernel_traitsI6__halfS2_S2_S2_fjLj1024ELj1ELj4ELj1ELj16ENS_18Kernel_traits_baseILj1024ES2_S2_S2_S2_fjLj128EEEEELb1ELb0ELb0EEEvNS_9BwdParamsE)
        /*0620*/ 	.short	0x0380
        /*0622*/ 	.short	0x0128


	//----- nvinfo : EIATTR_SW_WAR
	.align		4
.L_1037:
        /*0624*/ 	.byte	0x04, 0x36
        /*0626*/ 	.short	(.L_1039 - .L_1038)
.L_1038:
        /*0628*/ 	.word	0x00000008
.L_1039:


//--------------------- .nv.info._ZN10layer_norm31ln_parallel_residual_bwd_kernelINS_13Kernel_traitsI6__halfS2_S2_S2_fjLj1024ELj1ELj4ELj1ELj16ENS_18Kernel_traits_baseILj1024ES2_S2_S2_S2_fjLj128EEEEELb1ELb0ELb1EEEvNS_9BwdParamsE --------------------------
	.section	.nv.info._ZN10layer_norm31ln_parallel_residual_bwd_kernelINS_13Kernel_traitsI6__halfS2_S2_S2_fjLj1024ELj1ELj4ELj1ELj16ENS_18Kernel_traits_baseILj1024ES2_S2_S2_S2_fjLj128EEEEELb1ELb0ELb1EEEvNS_9BwdParamsE,"",@"SHT_CUDA_INFO"
	.sectionflags	@""
	.align	4


	//----- nvinfo : EIATTR_CUDA_API_VERSION
	.align		4
        /*0000*/ 	.byte	0x04, 0x37
        /*0002*/ 	.short	(.L_1041 - .L_1040)
.L_1040:
        /*0004*/ 	.word	0x00000082


	//----- nvinfo : EIATTR_KPARAM_INFO
	.align		4
.L_1041:
        /*0008*/ 	.byte	0x04, 0x17
        /*000a*/ 	.short	(.L_1043 - .L_1042)
.L_1042:
        /*000c*/ 	.word	0x00000000
        /*0010*/ 	.short	0x0000
        /*0012*/ 	.short	0x0000
        /*0014*/ 	.byte	0x00, 0xf0, 0xa1, 0x04


	//----- nvinfo : EIATTR_SPARSE_MMA_MASK
	.align		4
.L_1043:
        /*0018*/ 	.byte	0x03, 0x50
        /*001a*/ 	.short	0x0000


	//----- nvinfo : EIATTR_MAXREG_COUNT
	.align		4
        /*001c*/ 	.byte	0x03, 0x1b
        /*001e*/ 	.short	0x00ff


	//----- nvinfo : EIATTR_NUM_BARRIERS
	.align		4
        /*0020*/ 	.byte	0x02, 0x4c
        /*0022*/ 	.byte	0x01
	.zero		1


	//----- nvinfo : EIATTR_ANNOTATIONS
	.align		4
        /*0024*/ 	.byte	0x04, 0x55
        /*0026*/ 	.short	(.L_1045 - .L_1044)


	//   ....[0]....
.L_1044:
        /* <DEDUP_REMOVED lines=61> */


	//----- nvinfo : EIATTR_MERCURY_ISA_VERSION
	.align		4
.L_1045:
        /*03e8*/ 	.byte	0x03, 0x5f
        /*03ea*/ 	.short	0x0101


	//----- nvinfo : EIATTR_COOP_GROUP_MASK_REGIDS
	.align		4
        /*03ec*/ 	.byte	0x04, 0x29
        /*03ee*/ 	.short	(.L_1047 - .L_1046)


	//   ....[0]....
.L_1046:
        /*03f0*/ 	.word	0xffffffff


	//   ....[1]....
        /*03f4*/ 	.word	0xffffffff


	//   ....[2]....
        /*03f8*/ 	.word	0xffffffff


	//   ....[3]....
        /*03fc*/ 	.word	0xffffffff


	//   ....[4]....
        /*0400*/ 	.word	0xffffffff


	//   ....[5]....
        /*0404*/ 	.word	0xffffffff


	//   ....[6]....
        /*0408*/ 	.word	0xffffffff


	//   ....[7]....
        /*040c*/ 	.word	0xffffffff


	//   ....[8]....
        /*0410*/ 	.word	0xffffffff


	//   ....[9]....
        /*0414*/ 	.word	0xffffffff


	//   ....[10]....
        /*0418*/ 	.word	0x050000d5


	//   ....[11]....
        /*041c*/ 	.word	0x050000d5


	//   ....[12]....
        /*0420*/ 	.word	0x050000d5


	//   ....[13]....
        /*0424*/ 	.word	0x050000d5


	//   ....[14]....
        /*0428*/ 	.word	0x050000d5


	//   ....[15]....
        /*042c*/ 	.word	0x050000d5


	//   ....[16]....
        /*0430*/ 	.word	0x050000d5


	//   ....[17]....
        /*0434*/ 	.word	0x050000d5


	//   ....[18]....
        /*0438*/ 	.word	0x050000d5


	//   ....[19]....
        /*043c*/ 	.word	0x050000d5


	//----- nvinfo : EIATTR_COOP_GROUP_INSTR_OFFSETS
	.align		4
.L_1047:
        /*0440*/ 	.byte	0x04, 0x28
        /*0442*/ 	.short	(.L_1049 - .L_1048)


	//   ....[0]....
.L_1048:
        /*0444*/ 	.word	0x00003500


	//   ....[1]....
        /*0448*/ 	.word	0x00003520


	//   ....[2]....
        /*044c*/ 	.word	0x00003540


	//   ....[3]....
        /*0450*/ 	.word	0x00003560


	//   ....[4]....
        /*0454*/ 	.word	0x00003580


	//   ....[5]....
        /*0458*/ 	.word	0x000035a0


	//   ....[6]....
        /*045c*/ 	.word	0x000035c0


	//   ....[7]....
        /*0460*/ 	.word	0x000035e0


	//   ....[8]....
        /*0464*/ 	.word	0x000035f0


	//   ....[9]....
        /*0468*/ 	.word	0x00003610


	//   ....[10]....
        /*046c*/ 	.word	0x0000e6a0


	//   ....[11]....
        /*0470*/ 	.word	0x0000e730


	//   ....[12]....
        /*0474*/ 	.word	0x0000e790


	//   ....[13]....
        /*0478*/ 	.word	0x0000e7e0


	//   ....[14]....
        /*047c*/ 	.word	0x0000e840


	//   ....[15]....
        /*0480*/ 	.word	0x0000e890


	//   ....[16]....
        /*0484*/ 	.word	0x0000e8f0


	//   ....[17]....
        /*0488*/ 	.word	0x0000e940


	//   ....[18]....
        /*048c*/ 	.word	0x0000e9a0


	//   ....[19]....
        /*0490*/ 	.word	0x0000e9f0


	//----- nvinfo : EIATTR_VRC_CTA_INIT_COUNT
	.align		4
.L_1049:
        /*0494*/ 	.byte	0x02, 0x4a
	.zero		1
	.zero		1


	//----- nvinfo : EIATTR_EXIT_INSTR_OFFSETS
	.align		4
        /*0498*/ 	.byte	0x04, 0x1c
        /*049a*/ 	.short	(.L_1051 - .L_1050)


	//   ....[0]....
.L_1050:
        /*049c*/ 	.word	0x0000e630


	//----- nvinfo : EIATTR_MAX_THREADS
	.align		4
.L_1051:
        /*04a0*/ 	.byte	0x04, 0x05
        /*04a2*/ 	.short	(.L_1053 - .L_1052)
.L_1052:
        /*04a4*/ 	.word	0x00000080
        /*04a8*/ 	.word	0x00000001
        /*04ac*/ 	.word	0x00000001


	//----- nvinfo : EIATTR_CRS_STACK_SIZE
	.align		4
.L_1053:
        /*04b0*/ 	.byte	0x04, 0x1e
        /*04b2*/ 	.short	(.L_1055 - .L_1054)
.L_1054:
        /*04b4*/ 	.word	0x00000000


	//----- nvinfo : EIATTR_CBANK_PARAM_SIZE
	.align		4
.L_1055:
        /*04b8*/ 	.byte	0x03, 0x19
        /*04ba*/ 	.short	0x0128


	//----- nvinfo : EIATTR_PARAM_CBANK
	.align		4
        /*04bc*/ 	.byte	0x04, 0x0a
        /*04be*/ 	.short	(.L_1057 - .L_1056)
	.align		4
.L_1056:
        /*04c0*/ 	.word	index@(.nv.constant0._ZN10layer_norm31ln_parallel_residual_bwd_kernelINS_13Kernel_traitsI6__halfS2_S2_S2_fjLj1024ELj1ELj4ELj1ELj16ENS_18Kernel_traits_baseILj1024ES2_S2_S2_S2_fjLj128EEEEELb1ELb0ELb1EEEvNS_9BwdParamsE)
        /*04c4*/ 	.short	0x0380
        /*04c6*/ 	.short	0x0128


	//----- nvinfo : EIATTR_SW_WAR
	.align		4
.L_1057:
        /*04c8*/ 	.byte	0x04, 0x36
        /*04ca*/ 	.short	(.L_1059 - .L_1058)
.L_1058:
        /*04cc*/ 	.word	0x00000008
.L_1059:


//--------------------- .nv.info._ZN10layer_norm22ln_bwd_finalize_kernelINS_22Kernel_traits_finalizeILj1024E6__halfS2_S2_S2_fjLb0ELj1024ELj4ENS_18Kernel_traits_baseILj1024ES2_S2_S2_S2_fjLj1024EEEEELb0ELb0EEEvNS_9BwdParamsE --------------------------
	.section	.nv.info._ZN10layer_norm22ln_bwd_finalize_kernelINS_22Kernel_traits_finalizeILj1024E6__halfS2_S2_S2_fjLb0ELj1024ELj4ENS_18Kernel_traits_baseILj1024ES2_S2_S2_S2_fjLj1024EEEEELb0ELb0EEEvNS_9BwdParamsE,"",@"SHT_CUDA_INFO"
	.sectionflags	@""
	.align	4


	//----- nvinfo : EIATTR_CUDA_API_VERSION
	.align		4
        /*0000*/ 	.byte	0x04, 0x37
        /*0002*/ 	.short	(.L_1061 - .L_1060)
.L_1060:
        /*0004*/ 	.word	0x00000082


	//----- nvinfo : EIATTR_KPARAM_INFO
	.align		4
.L_1061:
        /*0008*/ 	.byte	0x04, 0x17
        /*000a*/ 	.short	(.L_1063 - .L_1062)
.L_1062:
        /*000c*/ 	.word	0x00000000
        /*0010*/ 	.short	0x0000
        /*0012*/ 	.short	0x0000
        /*0014*/ 	.byte	0x00, 0xf0, 0xa1, 0x04


	//----- nvinfo : EIATTR_SPARSE_MMA_MASK
	.align		4
.L_1063:
        /*0018*/ 	.byte	0x03, 0x50
        /*001a*/ 	.short	0x0000


	//----- nvinfo : EIATTR_MAXREG_COUNT
	.align		4
        /*001c*/ 	.byte	0x03, 0x1b
        /*001e*/ 	.short	0x0040


	//----- nvinfo : EIATTR_NUM_BARRIERS
	.align		4
        /*0020*/ 	.byte	0x02, 0x4c
        /*0022*/ 	.byte	0x01
	.zero		1


	//----- nvinfo : EIATTR_MERCURY_ISA_VERSION
	.align		4
        /*0024*/ 	.byte	0x03, 0x5f
        /*0026*/ 	.short	0x0101


	//----- nvinfo : EIATTR_COOP_GROUP_MASK_REGIDS
	.align		4
        /*0028*/ 	.byte	0x04, 0x29
        /*002a*/ 	.short	(.L_1065 - .L_1064)


	//   ....[0]....
.L_1064:
        /*002c*/ 	.word	0xffffffff


	//   ....[1]....
        /*0030*/ 	.word	0xffffffff


	//   ....[2]....
        /*0034*/ 	.word	0xffffffff


	//   ....[3]....
        /*0038*/ 	.word	0xffffffff


	//   ....[4]....
        /*003c*/ 	.word	0xffffffff


	//   ....[5]....
        /*0040*/ 	.word	0xffffffff


	//   ....[6]....
        /*0044*/ 	.word	0xffffffff


	//   ....[7]....
        /*0048*/ 	.word	0xffffffff


	//   ....[8]....
        /*004c*/ 	.word	0xffffffff


	//   ....[9]....
        /*0050*/ 	.word	0xffffffff


	//----- nvinfo : EIATTR_COOP_GROUP_INSTR_OFFSETS
	.align		4
.L_1065:
        /*0054*/ 	.byte	0x04, 0x28
        /*0056*/ 	.short	(.L_1067 - .L_1066)


	//   ....[0]....
.L_1066:
        /*0058*/ 	.word	0x000015e0


	//   ....[1]....
        /*005c*/ 	.word	0x000015f0


	//   ....[2]....
        /*0060*/ 	.word	0x00001620


	//   ....[3]....
        /*0064*/ 	.word	0x00001630


	//   ....[4]....
        /*0068*/ 	.word	0x00001660


	//   ....[5]....
        /*006c*/ 	.word	0x00001670


	//   ....[6]....
        /*0070*/ 	.word	0x000016b0


	//   ....[7]....
        /*0074*/ 	.word	0x000016e0


	//   ....[8]....
        /*0078*/ 	.word	0x00001710


	//   ....[9]....
        /*007c*/ 	.word	0x00001720


	//----- nvinfo : EIATTR_VRC_CTA_INIT_COUNT
	.align		4
.L_1067:
        /*0080*/ 	.byte	0x02, 0x4a
	.zero		1
	.zero		1


	//----- nvinfo : EIATTR_EXIT_INSTR_OFFSETS
	.align		4
        /*0084*/ 	.byte	0x04, 0x1c
        /*0086*/ 	.short	(.L_1069 - .L_1068)


	//   ....[0]....
.L_1068:
        /*0088*/ 	.word	0x00000060


	//   ....[1]....
        /*008c*/ 	.word	0x00001780


	//   ....[2]....
        /*0090*/ 	.word	0x000017b0


	//   ....[3]....
        /*0094*/ 	.word	0x00001870


	//----- nvinfo : EIATTR_MAX_THREADS
	.align		4
.L_1069:
        /*0098*/ 	.byte	0x04, 0x05
        /*009a*/ 	.short	(.L_1071 - .L_1070)
.L_1070:
        /*009c*/ 	.word	0x00000400
        /*00a0*/ 	.word	0x00000001
        /*00a4*/ 	.word	0x00000001


	//----- nvinfo : EIATTR_CRS_STACK_SIZE
	.align		4
.L_1071:
        /*00a8*/ 	.byte	0x04, 0x1e
        /*00aa*/ 	.short	(.L_1073 - .L_1072)
.L_1072:
        /*00ac*/ 	.word	0x00000000


	//----- nvinfo : EIATTR_CBANK_PARAM_SIZE
	.align		4
.L_1073:
        /*00b0*/ 	.byte	0x03, 0x19
        /*00b2*/ 	.short	0x0128


	//----- nvinfo : EIATTR_PARAM_CBANK
	.align		4
        /*00b4*/ 	.byte	0x04, 0x0a
        /*00b6*/ 	.short	(.L_1075 - .L_1074)
	.align		4
.L_1074:
        /*00b8*/ 	.word	index@(.nv.constant0._ZN10layer_norm22ln_bwd_finalize_kernelINS_22Kernel_traits_finalizeILj1024E6__halfS2_S2_S2_fjLb0ELj1024ELj4ENS_18Kernel_traits_baseILj1024ES2_S2_S2_S2_fjLj1024EEEEELb0ELb0EEEvNS_9BwdParamsE)
        /*00bc*/ 	.short	0x0380
        /*00be*/ 	.short	0x0128


	//----- nvinfo : EIATTR_SW_WAR
	.align		4
.L_1075:
        /*00c0*/ 	.byte	0x04, 0x36
        /*00c2*/ 	.short	(.L_1077 - .L_1076)
.L_1076:
        /*00c4*/ 	.word	0x00000008
.L_1077:


//--------------------- .nv.info._ZN10layer_norm40ln_parallel_residual_bwd_finalize_kernelINS_22Kernel_traits_finalizeILj1024E6__halfS2_S2_S2_fjLb0ELj1024ELj4ENS_18Kernel_traits_baseILj1024ES2_S2_S2_S2_fjLj1024EEEEELb0EEEvNS_9BwdParamsE --------------------------
	.section	.nv.info._ZN10layer_norm40ln_parallel_residual_bwd_finalize_kernelINS_22Kernel_traits_finalizeILj1024E6__halfS2_S2_S2_fjLb0ELj1024ELj4ENS_18Kernel_traits_baseILj1024ES2_S2_S2_S2_fjLj1024EEEEELb0EEEvNS_9BwdParamsE,"",@"SHT_CUDA_INFO"
	.sectionflags	@""
	.align	4


	//----- nvinfo : EIATTR_CUDA_API_VERSION
	.align		4
        /*0000*/ 	.byte	0x04, 0x37
        /*0002*/ 	.short	(.L_1079 - .L_1078)
.L_1078:
        /*0004*/ 	.word	0x00000082


	//----- nvinfo : EIATTR_KPARAM_INFO
	.align		4
.L_1079:
        /*0008*/ 	.byte	0x04, 0x17
        /*000a*/ 	.short	(.L_1081 - .L_1080)
.L_1080:
        /*000c*/ 	.word	0x00000000
        /*0010*/ 	.short	0x0000
        /*0012*/ 	.short	0x0000
        /*0014*/ 	.byte	0x00, 0xf0, 0xa1, 0x04


	//----- nvinfo : EIATTR_SPARSE_MMA_MASK
	.align		4
.L_1081:
        /*0018*/ 	.byte	0x03, 0x50
        /*001a*/ 	.short	0x0000


	//----- nvinfo : EIATTR_MAXREG_COUNT
	.align		4
        /*001c*/ 	.byte	0x03, 0x1b
        /*001e*/ 	.short	0x0040


	//----- nvinfo : EIATTR_NUM_BARRIERS
	.align		4
        /*0020*/ 	.byte	0x02, 0x4c
        /*0022*/ 	.byte	0x01
	.zero		1


	//----- nvinfo : EIATTR_MERCURY_ISA_VERSION
	.align		4
        /*0024*/ 	.byte	0x03, 0x5f
        /*0026*/ 	.short	0x0101


	//----- nvinfo : EIATTR_COOP_GROUP_MASK_REGIDS
	.align		4
        /*0028*/ 	.byte	0x04, 0x29
        /*002a*/ 	.short	(.L_1083 - .L_1082)


	//   ....[0]....
.L_1082:
        /*002c*/ 	.word	0xffffffff


	//   ....[1]....
        /*0030*/ 	.word	0xffffffff


	//   ....[2]....
        /*0034*/ 	.word	0xffffffff


	//   ....[3]....
        /*0038*/ 	.word	0xffffffff


	//   ....[4]....
        /*003c*/ 	.word	0xffffffff


	//   ....[5]....
        /*0040*/ 	.word	0xffffffff


	//   ....[6]....
        /*0044*/ 	.word	0xffffffff


	//   ....[7]....
        /*0048*/ 	.word	0xffffffff


	//   ....[8]....
        /*004c*/ 	.word	0xffffffff


	//   ....[9]....
        /*0050*/ 	.word	0xffffffff


	//   ....[10]....
        /*0054*/ 	.word	0xffffffff


	//   ....[11]....
        /*0058*/ 	.word	0xffffffff


	//   ....[12]....
        /*005c*/ 	.word	0xffffffff


	//   ....[13]....
        /*0060*/ 	.word	0xffffffff


	//   ....[14]....
        /*0064*/ 	.word	0xffffffff


	//   ....[15]....
        /*0068*/ 	.word	0xffffffff


	//   ....[16]....
        /*006c*/ 	.word	0xffffffff


	//   ....[17]....
        /*0070*/ 	.word	0xffffffff


	//   ....[18]....
        /*0074*/ 	.word	0xffffffff


	//   ....[19]....
        /*0078*/ 	.word	0xffffffff


	//----- nvinfo : EIATTR_COOP_GROUP_INSTR_OFFSETS
	.align		4
.L_1083:
        /*007c*/ 	.byte	0x04, 0x28
        /*007e*/ 	.short	(.L_1085 - .L_1084)


	//   ....[0]....
.L_1084:
        /*0080*/ 	.word	0x000013b0


	//   ....[1]....
        /*0084*/ 	.word	0x000013c0


	//   ....[2]....
        /*0088*/ 	.word	0x000013d0


	//   ....[3]....
        /*008c*/ 	.word	0x000013e0


	//   ....[4]....
        /*0090*/ 	.word	0x00001410


	//   ....[5]....
        /*0094*/ 	.word	0x00001430


	//   ....[6]....
        /*0098*/ 	.word	0x00001450


	//   ....[7]....
        /*009c*/ 	.word	0x00001460


	//   ....[8]....
        /*00a0*/ 	.word	0x000014a0


	//   ....[9]....
        /*00a4*/ 	.word	0x000014c0


	//   ....[10]....
        /*00a8*/ 	.word	0x000014d0


	//   ....[11]....
        /*00ac*/ 	.word	0x000014e0


	//   ....[12]....
        /*00b0*/ 	.word	0x00001510


	//   ....[13]....
        /*00b4*/ 	.word	0x00001530


	//   ....[14]....
        /*00b8*/ 	.word	0x00001550


	//   ....[15]....
        /*00bc*/ 	.word	0x00001560


	//   ....[16]....
        /*00c0*/ 	.word	0x000015a0


	//   ....[17]....
        /*00c4*/ 	.word	0x000015d0


	//   ....[18]....
        /*00c8*/ 	.word	0x00001600


	//   ....[19]....
        /*00cc*/ 	.word	0x00001610


	//----- nvinfo : EIATTR_VRC_CTA_INIT_COUNT
	.align		4
.L_1085:
        /*00d0*/ 	.byte	0x02, 0x4a
	.zero		1
	.zero		1


	//----- nvinfo : EIATTR_EXIT_INSTR_OFFSETS
	.align		4
        /*00d4*/ 	.byte	0x04, 0x1c
        /*00d6*/ 	.short	(.L_1087 - .L_1086)


	//   ....[0]....
.L_1086:
        /*00d8*/ 	.word	0x00000060


	//   ....[1]....
        /*00dc*/ 	.word	0x000016b0


	//   ....[2]....
        /*00e0*/ 	.word	0x000016e0


	//   ....[3]....
        /*00e4*/ 	.word	0x00001840


	//----- nvinfo : EIATTR_MAX_THREADS
	.align		4
.L_1087:
        /*00e8*/ 	.byte	0x04, 0x05
        /*00ea*/ 	.short	(.L_1089 - .L_1088)
.L_1088:
        /*00ec*/ 	.word	0x00000400
        /*00f0*/ 	.word	0x00000001
        /*00f4*/ 	.word	0x00000001


	//----- nvinfo : EIATTR_CRS_STACK_SIZE
	.align		4
.L_1089:
        /*00f8*/ 	.byte	0x04, 0x1e
        /*00fa*/ 	.short	(.L_1091 - .L_1090)
.L_1090:
        /*00fc*/ 	.word	0x00000000


	//----- nvinfo : EIATTR_CBANK_PARAM_SIZE
	.align		4
.L_1091:
        /*0100*/ 	.byte	0x03, 0x19
        /*0102*/ 	.short	0x0128


	//----- nvinfo : EIATTR_PARAM_CBANK
	.align		4
        /*0104*/ 	.byte	0x04, 0x0a
        /*0106*/ 	.short	(.L_1093 - .L_1092)
	.align		4
.L_1092:
        /*0108*/ 	.word	index@(.nv.constant0._ZN10layer_norm40ln_parallel_residual_bwd_finalize_kernelINS_22Kernel_traits_finalizeILj1024E6__halfS2_S2_S2_fjLb0ELj1024ELj4ENS_18Kernel_traits_baseILj1024ES2_S2_S2_S2_fjLj1024EEEEELb0EEEvNS_9BwdParamsE)
        /*010c*/ 	.short	0x0380
        /*010e*/ 	.short	0x0128


	//----- nvinfo : EIATTR_SW_WAR
	.align		4
.L_1093:
        /*0110*/ 	.byte	0x04, 0x36
        /*0112*/ 	.short	(.L_1095 - .L_1094)
.L_1094:
        /*0114*/ 	.word	0x00000008
.L_1095:


//--------------------- .nv.info._ZN10layer_norm31ln_parallel_residual_bwd_kernelINS_13Kernel_traitsI6__halfS2_S2_S2_fjLj1024ELj1ELj4ELj1ELj16ENS_18Kernel_traits_baseILj1024ES2_S2_S2_S2_fjLj128EEEEELb1ELb1ELb0EEEvNS_9BwdParamsE --------------------------
	.section	.nv.info._ZN10layer_norm31ln_parallel_residual_bwd_kernelINS_13Kernel_traitsI6__halfS2_S2_S2_fjLj1024ELj1ELj4ELj1ELj16ENS_18Kernel_traits_baseILj1024ES2_S2_S2_S2_fjLj128EEEEELb1ELb1ELb0EEEvNS_9BwdParamsE,"",@"SHT_CUDA_INFO"
	.sectionflags	@""
	.align	4


	//----- nvinfo : EIATTR_CUDA_API_VERSION
	.align		4
        /*0000*/ 	.byte	0x04, 0x37
        /*0002*/ 	.short	(.L_1097 - .L_1096)
.L_1096:
        /*0004*/ 	.word	0x00000082


	//----- nvinfo : EIATTR_KPARAM_INFO
	.align		4
.L_1097:
        /*0008*/ 	.byte	0x04, 0x17
        /*000a*/ 	.short	(.L_1099 - .L_1098)
.L_1098:
        /*000c*/ 	.word	0x00000000
        /*0010*/ 	.short	0x0000
        /*0012*/ 	.short	0x0000
        /*0014*/ 	.byte	0x00, 0xf0, 0xa1, 0x04


	//----- nvinfo : EIATTR_SPARSE_MMA_MASK
	.align		4
.L_1099:
        /*0018*/ 	.byte	0x03, 0x50
        /*001a*/ 	.short	0x0000


	//----- nvinfo : EIATTR_MAXREG_COUNT
	.align		4
        /*001c*/ 	.byte	0x03, 0x1b
        /*001e*/ 	.short	0x00ff


	//----- nvinfo : EIATTR_NUM_BARRIERS
	.align		4
        /*0020*/ 	.byte	0x02, 0x4c
        /*0022*/ 	.byte	0x01
	.zero		1


	//----- nvinfo : EIATTR_MERCURY_ISA_VERSION
	.align		4
        /*0024*/ 	.byte	0x03, 0x5f
        /*0026*/ 	.short	0x0101


	//----- nvinfo : EIATTR_COOP_GROUP_MASK_REGIDS
	.align		4
        /*0028*/ 	.byte	0x04, 0x29
        /*002a*/ 	.short	(.L_1101 - .L_1100)


	//   ....[0]....
.L_1100:
        /*002c*/ 	.word	0xffffffff


	//   ....[1]....
        /*0030*/ 	.word	0xffffffff


	//   ....[2]....
        /*0034*/ 	.word	0xffffffff


	//   ....[3]....
        /*0038*/ 	.word	0xffffffff


	//   ....[4]....
        /*003c*/ 	.word	0xffffffff


	//   ....[5]....
        /*0040*/ 	.word	0xffffffff


	//   ....[6]....
        /*0044*/ 	.word	0xffffffff


	//   ....[7]....
        /*0048*/ 	.word	0xffffffff


	//   ....[8]....
        /*004c*/ 	.word	0xffffffff


	//   ....[9]....
        /*0050*/ 	.word	0xffffffff


	//   ....[10]....
        /*0054*/ 	.word	0x050000c7


	//   ....[11]....
        /*0058*/ 	.word	0x050000c7


	//   ....[12]....
        /*005c*/ 	.word	0x050000c7


	//   ....[13]....
        /*0060*/ 	.word	0x050000c7


	//   ....[14]....
        /*0064*/ 	.word	0x050000c7


	//   ....[15]....
        /*0068*/ 	.word	0x050000c7


	//   ....[16]....
        /*006c*/ 	.word	0x050000c7


	//   ....[17]....
        /*0070*/ 	.word	0x050000c7


	//   ....[18]....
        /*0074*/ 	.word	0x050000c7


	//   ....[19]....
        /*0078*/ 	.word	0x050000c7


	//----- nvinfo : EIATTR_COOP_GROUP_INSTR_OFFSETS
	.align		4
.L_1101:
        /*007c*/ 	.byte	0x04, 0x28
        /*007e*/ 	.short	(.L_1103 - .L_1102)


	//   ....[0]....
.L_1102:
        /*0080*/ 	.word	0x00002210


	//   ....[1]....
        /*0084*/ 	.word	0x00002220


	//   ....[2]....
        /*0088*/ 	.word	0x00002250


	//   ....[3]....
        /*008c*/ 	.word	0x00002260


	//   ....[4]....
        /*0090*/ 	.word	0x00002290


	//   ....[5]....
        /*0094*/ 	.word	0x000022a0


	//   ....[6]....
        /*0098*/ 	.word	0x000022d0


	//   ....[7]....
        /*009c*/ 	.word	0x000022e0


	//   ....[8]....
        /*00a0*/ 	.word	0x00002310


	//   ....[9]....
        /*00a4*/ 	.word	0x00002320


	//   ....[10]....
        /*00a8*/ 	.word	0x0000caf0


	//   ....[11]....
        /*00ac*/ 	.word	0x0000cb80


	//   ....[12]....
        /*00b0*/ 	.word	0x0000cbf0


	//   ....[13]....
        /*00b4*/ 	.word	0x0000cc50


	//   ....[14]....
        /*00b8*/ 	.word	0x0000ccc0


	//   ....[15]....
        /*00bc*/ 	.word	0x0000cd20


	//   ....[16]....
        /*00c0*/ 	.word	0x0000cd90


	//   ....[17]....
        /*00c4*/ 	.word	0x0000cdf0


	//   ....[18]....
        /*00c8*/ 	.word	0x0000ce60


	//   ....[19]....
        /*00cc*/ 	.word	0x0000cec0


	//----- nvinfo : EIATTR_VRC_CTA_INIT_COUNT
	.align		4
.L_1103:
        /*00d0*/ 	.byte	0x02, 0x4a
	.zero		1
	.zero		1


	//----- nvinfo : EIATTR_EXIT_INSTR_OFFSETS
	.align		4
        /*00d4*/ 	.byte	0x04, 0x1c
        /*00d6*/ 	.short	(.L_1105 - .L_1104)


	//   ....[0]....
.L_1104:
        /*00d8*/ 	.word	0x0000ca50


	//   ....[1]....
        /*00dc*/ 	.word	0x0000ca80


	//----- nvinfo : EIATTR_MAX_THREADS
	.align		4
.L_1105:
        /*00e0*/ 	.byte	0x04, 0x05
        /*00e2*/ 	.short	(.L_1107 - .L_1106)
.L_1106:
        /*00e4*/ 	.word	0x00000080
        /*00e8*/ 	.word	0x00000001
        /*00ec*/ 	.word	0x00000001


	//----- nvinfo : EIATTR_CRS_STACK_SIZE
	.align		4
.L_1107:
        /*00f0*/ 	.byte	0x04, 0x1e
        /*00f2*/ 	.short	(.L_1109 - .L_1108)
.L_1108:
        /*00f4*/ 	.word	0x00000000


	//----- nvinfo : EIATTR_CBANK_PARAM_SIZE
	.align		4
.L_1109:
        /*00f8*/ 	.byte	0x03, 0x19
        /*00fa*/ 	.short	0x0128


	//----- nvinfo : EIATTR_PARAM_CBANK
	.align		4
        /*00fc*/ 	.byte	0x04, 0x0a
        /*00fe*/ 	.short	(.L_1111 - .L_1110)
	.align		4
.L_1110:
        /*0100*/ 	.word	index@(.nv.constant0._ZN10layer_norm31ln_parallel_residual_bwd_kernelINS_13Kernel_traitsI6__halfS2_S2_S2_fjLj1024ELj1ELj4ELj1ELj16ENS_18Kernel_traits_baseILj1024ES2_S2_S2_S2_fjLj128EEEEELb1ELb1ELb0EEEvNS_9BwdParamsE)
        /*0104*/ 	.short	0x0380
        /*0106*/ 	.short	0x0128


	//----- nvinfo : EIATTR_SW_WAR
	.align		4
.L_1111:
        /*0108*/ 	.byte	0x04, 0x36
        /*010a*/ 	.short	(.L_1113 - .L_1112)
.L_1112:
        /*010c*/ 	.word	0x00000008
.L_1113:


//--------------------- .nv.info._ZN10layer_norm22ln_bwd_finalize_kernelINS_22Kernel_traits_finalizeILj1024E6__halfS2_S2_S2_fjLb0ELj1024ELj4ENS_18Kernel_traits_baseILj1024ES2_S2_S2_S2_fjLj1024EEEEELb0ELb1EEEvNS_9BwdParamsE --------------------------
	.section	.nv.info._ZN10layer_norm22ln_bwd_finalize_kernelINS_22Kernel_traits_finalizeILj1024E6__halfS2_S2_S2_fjLb0ELj1024ELj4ENS_18Kernel_traits_baseILj1024ES2_S2_S2_S2_fjLj1024EEEEELb0ELb1EEEvNS_9BwdParamsE,"",@"SHT_CUDA_INFO"
	.sectionflags	@""
	.align	4


	//----- nvinfo : EIATTR_CUDA_API_VERSION
	.align		4
        /*0000*/ 	.byte	0x04, 0x37
        /*0002*/ 	.short	(.L_1115 - .L_1114)
.L_1114:
        /*0004*/ 	.word	0x00000082


	//----- nvinfo : EIATTR_KPARAM_INFO
	.align		4
.L_1115:
        /*0008*/ 	.byte	0x04, 0x17
        /*000a*/ 	.short	(.L_1117 - .L_1116)
.L_1116:
        /*000c*/ 	.word	0x00000000
        /*0010*/ 	.short	0x0000
        /*0012*/ 	.short	0x0000
        /*0014*/ 	.byte	0x00, 0xf0, 0xa1, 0x04


	//----- nvinfo : EIATTR_SPARSE_MMA_MASK
	.align		4
.L_1117:
        /*0018*/ 	.byte	0x03, 0x50
        /*001a*/ 	.short	0x0000


	//----- nvinfo : EIATTR_MAXREG_COUNT
	.align		4
        /*001c*/ 	.byte	0x03, 0x1b
        /*001e*/ 	.short	0x0040


	//----- nvinfo : EIATTR_NUM_BARRIERS
	.align		4
        /*0020*/ 	.byte	0x02, 0x4c
        /*0022*/ 	.byte	0x01
	.zero		1


	//----- nvinfo : EIATTR_MERCURY_ISA_VERSION
	.align		4
        /*0024*/ 	.byte	0x03, 0x5f
        /*0026*/ 	.short	0x0101


	//----- nvinfo : EIATTR_COOP_GROUP_MASK_REGIDS
	.align		4
        /*0028*/ 	.byte	0x04, 0x29
        /*002a*/ 	.short	(.L_1119 - .L_1118)


	//   ....[0]....
.L_1118:
        /*002c*/ 	.word	0xffffffff


	//   ....[1]....
        /*0030*/ 	.word	0xffffffff


	//   ....[2]....
        /*0034*/ 	.word	0xffffffff


	//   ....[3]....
        /*0038*/ 	.word	0xffffffff


	//   ....[4]....
        /*003c*/ 	.word	0xffffffff


	//   ....[5]....
        /*0040*/ 	.word	0xffffffff


	//   ....[6]....
        /*0044*/ 	.word	0xffffffff


	//   ....[7]....
        /*0048*/ 	.word	0xffffffff


	//   ....[8]....
        /*004c*/ 	.word	0xffffffff


	//   ....[9]....
        /*0050*/ 	.word	0xffffffff


	//----- nvinfo : EIATTR_COOP_GROUP_INSTR_OFFSETS
	.align		4
.L_1119:
        /*0054*/ 	.byte	0x04, 0x28
        /*0056*/ 	.short	(.L_1121 - .L_1120)


	//   ....[0]....
.L_1120:
        /*0058*/ 	.word	0x00001630


	//   ....[1]....
        /*005c*/ 	.word	0x00001640


	//   ....[2]....
        /*0060*/ 	.word	0x00001670


	//   ....[3]....
        /*0064*/ 	.word	0x00001680


	//   ....[4]....
        /*0068*/ 	.word	0x000016b0


	//   ....[5]....
        /*006c*/ 	.word	0x000016d0


	//   ....[6]....
        /*0070*/ 	.word	0x00001700


	//   ....[7]....
        /*0074*/ 	.word	0x00001710


	//   ....[8]....
        /*0078*/ 	.word	0x00001740


	//   ....[9]....
        /*007c*/ 	.word	0x00001750


	//----- nvinfo : EIATTR_VRC_CTA_INIT_COUNT
	.align		4
.L_1121:
        /*0080*/ 	.byte	0x02, 0x4a
	.zero		1
	.zero		1


	//----- nvinfo : EIATTR_EXIT_INSTR_OFFSETS
	.align		4
        /*0084*/ 	.byte	0x04, 0x1c
        /*0086*/ 	.short	(.L_1123 - .L_1122)


	//   ....[0]....
.L_1122:
        /*0088*/ 	.word	0x00000070


	//   ....[1]....
        /*008c*/ 	.word	0x000017b0


	//   ....[2]....
        /*0090*/ 	.word	0x00001880


	//----- nvinfo : EIATTR_MAX_THREADS
	.align		4
.L_1123:
        /*0094*/ 	.byte	0x04, 0x05
        /*0096*/ 	.short	(.L_1125 - .L_1124)
.L_1124:
        /*0098*/ 	.word	0x00000400
        /*009c*/ 	.word	0x00000001
        /*00a0*/ 	.word	0x00000001


	//----- nvinfo : EIATTR_CRS_STACK_SIZE
	.align		4
.L_1125:
        /*00a4*/ 	.byte	0x04, 0x1e
        /*00a6*/ 	.short	(.L_1127 - .L_1126)
.L_1126:
        /*00a8*/ 	.word	0x00000000


	//----- nvinfo : EIATTR_CBANK_PARAM_SIZE
	.align		4
.L_1127:
        /*00ac*/ 	.byte	0x03, 0x19
        /*00ae*/ 	.short	0x0128


	//----- nvinfo : EIATTR_PARAM_CBANK
	.align		4
        /*00b0*/ 	.byte	0x04, 0x0a
        /*00b2*/ 	.short	(.L_1129 - .L_1128)
	.align		4
.L_1128:
        /*00b4*/ 	.word	index@(.nv.constant0._ZN10layer_norm22ln_bwd_finalize_kernelINS_22Kernel_traits_finalizeILj1024E6__halfS2_S2_S2_fjLb0ELj1024ELj4ENS_18Kernel_traits_baseILj1024ES2_S2_S2_S2_fjLj1024EEEEELb0ELb1EEEvNS_9BwdParamsE)
        /*00b8*/ 	.short	0x0380
        /*00ba*/ 	.short	0x0128


	//----- nvinfo : EIATTR_SW_WAR
	.align		4
.L_1129:
        /*00bc*/ 	.byte	0x04, 0x36
        /*00be*/ 	.short	(.L_1131 - .L_1130)
.L_1130:
        /*00c0*/ 	.word	0x00000008
.L_1131:


//--------------------- .nv.info._ZN10layer_norm40ln_parallel_residual_bwd_finalize_kernelINS_22Kernel_traits_finalizeILj1024E6__halfS2_S2_S2_fjLb0ELj1024ELj4ENS_18Kernel_traits_baseILj1024ES2_S2_S2_S2_fjLj1024EEEEELb1EEEvNS_9BwdParamsE --------------------------
	.section	.nv.info._ZN10layer_norm40ln_parallel_residual_bwd_finalize_kernelINS_22Kernel_traits_finalizeILj1024E6__halfS2_S2_S2_fjLb0ELj1024ELj4ENS_18Kernel_traits_baseILj1024ES2_S2_S2_S2_fjLj1024EEEEELb1EEEvNS_9BwdParamsE,"",@"SHT_CUDA_INFO"
	.sectionflags	@""
	.align	4


	//----- nvinfo : EIATTR_CUDA_API_VERSION
	.align		4
        /*0000*/ 	.byte	0x04, 0x37
        /*0002*/ 	.short	(.L_1133 - .L_1132)
.L_1132:
        /*0004*/ 	.word	0x00000082


	//----- nvinfo : EIATTR_KPARAM_INFO
	.align		4
.L_1133:
        /*0008*/ 	.byte	0x04, 0x17
        /*000a*/ 	.short	(.L_1135 - .L_1134)
.L_1134:
        /*000c*/ 	.word	0x00000000
        /*0010*/ 	.short	0x0000
        /*0012*/ 	.short	0x0000
        /*0014*/ 	.byte	0x00, 0xf0, 0xa1, 0x04


	//----- nvinfo : EIATTR_SPARSE_MMA_MASK
	.align		4
.L_1135:
        /*0018*/ 	.byte	0x03, 0x50
        /*001a*/ 	.short	0x0000


	//----- nvinfo : EIATTR_MAXREG_COUNT
	.align		4
        /*001c*/ 	.byte	0x03, 0x1b
        /*001e*/ 	.short	0x0040


	//----- nvinfo : EIATTR_NUM_BARRIERS
	.align		4
        /*0020*/ 	.byte	0x02, 0x4c
        /*0022*/ 	.byte	0x01
	.zero		1


	//----- nvinfo : EIATTR_MERCURY_ISA_VERSION
	.align		4
        /*0024*/ 	.byte	0x03, 0x5f
        /*0026*/ 	.short	0x0101


	//----- nvinfo : EIATTR_COOP_GROUP_MASK_REGIDS
	.align		4
        /*0028*/ 	.byte	0x04, 0x29
        /*002a*/ 	.short	(.L_1137 - .L_1136)


	//   ....[0]....
.L_1136:
        /*002c*/ 	.word	0xffffffff


	//   ....[1]....
        /*0030*/ 	.word	0xffffffff


	//   ....[2]....
        /*0034*/ 	.word	0xffffffff


	//   ....[3]....
        /*0038*/ 	.word	0xffffffff


	//   ....[4]....
        /*003c*/ 	.word	0xffffffff


	//   ....[5]....
        /*0040*/ 	.word	0xffffffff


	//   ....[6]....
        /*0044*/ 	.word	0xffffffff


	//   ....[7]....
        /*0048*/ 	.word	0xffffffff


	//   ....[8]....
        /*004c*/ 	.word	0xffffffff


	//   ....[9]....
        /*0050*/ 	.word	0xffffffff


	//   ....[10]....
        /*0054*/ 	.word	0xffffffff


	//   ....[11]....
        /*0058*/ 	.word	0xffffffff


	//   ....[12]....
        /*005c*/ 	.word	0xffffffff


	//   ....[13]....
        /*0060*/ 	.word	0xffffffff


	//   ....[14]....
        /*0064*/ 	.word	0xffffffff


	//   ....[15]....
        /*0068*/ 	.word	0xffffffff


	//   ....[16]....
        /*006c*/ 	.word	0xffffffff


	//   ....[17]....
        /*0070*/ 	.word	0xffffffff


	//   ....[18]....
        /*0074*/ 	.word	0xffffffff


	//   ....[19]....
        /*0078*/ 	.word	0xffffffff


	//----- nvinfo : EIATTR_COOP_GROUP_INSTR_OFFSETS
	.align		4
.L_1137:
        /*007c*/ 	.byte	0x04, 0x28
        /*007e*/ 	.short	(.L_1139 - .L_1138)


	//   ....[0]....
.L_1138:
        /*0080*/ 	.word	0x00001410


	//   ....[1]....
        /*0084*/ 	.word	0x00001420


	//   ....[2]....
        /*0088*/ 	.word	0x00001430


	//   ....[3]....
        /*008c*/ 	.word	0x00001440


	//   ....[4]....
        /*0090*/ 	.word	0x00001480


	//   ....[5]....
        /*0094*/ 	.word	0x000014a0


	//   ....[6]....
        /*0098*/ 	.word	0x000014b0


	//   ....[7]....
        /*009c*/ 	.word	0x000014c0


	//   ....[8]....
        /*00a0*/ 	.word	0x000014f0


	//   ....[9]....
        /*00a4*/ 	.word	0x00001520


	//   ....[10]....
        /*00a8*/ 	.word	0x00001530


	//   ....[11]....
        /*00ac*/ 	.word	0x00001540


	//   ....[12]....
        /*00b0*/ 	.word	0x00001560


	//   ....[13]....
        /*00b4*/ 	.word	0x00001590


	//   ....[14]....
        /*00b8*/ 	.word	0x000015b0


	//   ....[15]....
        /*00bc*/ 	.word	0x000015c0


	//   ....[16]....
        /*00c0*/ 	.word	0x000015e0


	//   ....[17]....
        /*00c4*/ 	.word	0x00001610


	//   ....[18]....
        /*00c8*/ 	.word	0x00001630


	//   ....[19]....
        /*00cc*/ 	.word	0x00001640


	//----- nvinfo : EIATTR_VRC_CTA_INIT_COUNT
	.align		4
.L_1139:
        /*00d0*/ 	.byte	0x02, 0x4a
	.zero		1
	.zero		1


	//----- nvinfo : EIATTR_EXIT_INSTR_OFFSETS
	.align		4
        /*00d4*/ 	.byte	0x04, 0x1c
        /*00d6*/ 	.short	(.L_1141 - .L_1140)


	//   ....[0]....
.L_1140:
        /*00d8*/ 	.word	0x00000060


	//   ....[1]....
        /*00dc*/ 	.word	0x000016e0


	//   ....[2]....
        /*00e0*/ 	.word	0x00001850


	//----- nvinfo : EIATTR_MAX_THREADS
	.align		4
.L_1141:
        /*00e4*/ 	.byte	0x04, 0x05
        /*00e6*/ 	.short	(.L_1143 - .L_1142)
.L_1142:
        /*00e8*/ 	.word	0x00000400
        /*00ec*/ 	.word	0x00000001
        /*00f0*/ 	.word	0x00000001


	//----- nvinfo : EIATTR_CRS_STACK_SIZE
	.align		4
.L_1143:
        /*00f4*/ 	.byte	0x04, 0x1e
        /*00f6*/ 	.short	(.L_1145 - .L_1144)
.L_1144:
        /*00f8*/ 	.word	0x00000000


	//----- nvinfo : EIATTR_CBANK_PARAM_SIZE
	.align		4
.L_1145:
        /*00fc*/ 	.byte	0x03, 0x19
        /*00fe*/ 	.short	0x0128


	//----- nvinfo : EIATTR_PARAM_CBANK
	.align		4
        /*0100*/ 	.byte	0x04, 0x0a
        /*0102*/ 	.short	(.L_1147 - .L_1146)
	.align		4
.L_1146:
        /*0104*/ 	.word	index@(.nv.constant0._ZN10layer_norm40ln_parallel_residual_bwd_finalize_kernelINS_22Kernel_traits_finalizeILj1024E6__halfS2_S2_S2_fjLb0ELj1024ELj4ENS_18Kernel_traits_baseILj1024ES2_S2_S2_S2_fjLj1024EEEEELb1EEEvNS_9BwdParamsE)
        /*0108*/ 	.short	0x0380
        /*010a*/ 	.short	0x0128


	//----- nvinfo : EIATTR_SW_WAR
	.align		4
.L_1147:
        /*010c*/ 	.byte	0x04, 0x36
        /*010e*/ 	.short	(.L_1149 - .L_1148)
.L_1148:
        /*0110*/ 	.word	0x00000008
.L_1149:


//--------------------- .nv.info._ZN10layer_norm31ln_parallel_residual_bwd_kernelINS_13Kernel_traitsI6__halfS2_S2_S2_fjLj1024ELj1ELj4ELj1ELj16ENS_18Kernel_traits_baseILj1024ES2_S2_S2_S2_fjLj128EEEEELb1ELb1ELb1EEEvNS_9BwdParamsE --------------------------
	.section	.nv.info._ZN10layer_norm31ln_parallel_residual_bwd_kernelINS_13Kernel_traitsI6__halfS2_S2_S2_fjLj1024ELj1ELj4ELj1ELj16ENS_18Kernel_traits_baseILj1024ES2_S2_S2_S2_fjLj128EEEEELb1ELb1ELb1EEEvNS_9BwdParamsE,"",@"SHT_CUDA_INFO"
	.sectionflags	@""
	.align	4


	//----- nvinfo : EIATTR_CUDA_API_VERSION
	.align		4
        /*0000*/ 	.byte	0x04, 0x37
        /*0002*/ 	.short	(.L_1151 - .L_1150)
.L_1150:
        /*0004*/ 	.word	0x00000082


	//----- nvinfo : EIATTR_KPARAM_INFO
	.align		4
.L_1151:
        /*0008*/ 	.byte	0x04, 0x17
        /*000a*/ 	.short	(.L_1153 - .L_1152)
.L_1152:
        /*000c*/ 	.word	0x00000000
        /*0010*/ 	.short	0x0000
        /*0012*/ 	.short	0x0000
        /*0014*/ 	.byte	0x00, 0xf0, 0xa1, 0x04


	//----- nvinfo : EIATTR_SPARSE_MMA_MASK
	.align		4
.L_1153:
        /*0018*/ 	.byte	0x03, 0x50
        /*001a*/ 	.short	0x0000


	//----- nvinfo : EIATTR_MAXREG_COUNT
	.align		4
        /*001c*/ 	.byte	0x03, 0x1b
        /*001e*/ 	.short	0x00ff


	//----- nvinfo : EIATTR_NUM_BARRIERS
	.align		4
        /*0020*/ 	.byte	0x02, 0x4c
        /*0022*/ 	.byte	0x01
	.zero		1


	//----- nvinfo : EIATTR_MERCURY_ISA_VERSION
	.align		4
        /*0024*/ 	.byte	0x03, 0x5f
        /*0026*/ 	.short	0x0101


	//----- nvinfo : EIATTR_COOP_GROUP_MASK_REGIDS
	.align		4
        /*0028*/ 	.byte	0x04, 0x29
        /*002a*/ 	.short	(.L_1155 - .L_1154)


	//   ....[0]....
.L_1154:
        /*002c*/ 	.word	0xffffffff


	//   ....[1]....
        /*0030*/ 	.word	0xffffffff


	//   ....[2]....
        /*0034*/ 	.word	0xffffffff


	//   ....[3]....
        /*0038*/ 	.word	0xffffffff


	//   ....[4]....
        /*003c*/ 	.word	0xffffffff


	//   ....[5]....
        /*0040*/ 	.word	0xffffffff


	//   ....[6]....
        /*0044*/ 	.word	0xffffffff


	//   ....[7]....
        /*0048*/ 	.word	0xffffffff


	//   ....[8]....
        /*004c*/ 	.word	0xffffffff


	//   ....[9]....
        /*0050*/ 	.word	0xffffffff


	//   ....[10]....
        /*0054*/ 	.word	0x050000d7


	//   ....[11]....
        /*0058*/ 	.word	0x050000d7


	//   ....[12]....
        /*005c*/ 	.word	0x050000d7


	//   ....[13]....
        /*0060*/ 	.word	0x050000d7


	//   ....[14]....
        /*0064*/ 	.word	0x050000d7


	//   ....[15]....
        /*0068*/ 	.word	0x050000d7


	//   ....[16]....
        /*006c*/ 	.word	0x050000d7


	//   ....[17]....
        /*0070*/ 	.word	0x050000d7


	//   ....[18]....
        /*0074*/ 	.word	0x050000d7


	//   ....[19]....
        /*0078*/ 	.word	0x050000d7


	//----- nvinfo : EIATTR_COOP_GROUP_INSTR_OFFSETS
	.align		4
.L_1155:
        /*007c*/ 	.byte	0x04, 0x28
        /*007e*/ 	.short	(.L_1157 - .L_1156)


	//   ....[0]....
.L_1156:
        /*0080*/ 	.word	0x00001e80


	//   ....[1]....
        /*0084*/ 	.word	0x00001e90


	//   ....[2]....
        /*0088*/ 	.word	0x00001ec0


	//   ....[3]....
        /*008c*/ 	.word	0x00001ed0


	//   ....[4]....
        /*0090*/ 	.word	0x00001f00


	//   ....[5]....
        /*0094*/ 	.word	0x00001f10


	//   ....[6]....
        /*0098*/ 	.word	0x00001f40


	//   ....[7]....
        /*009c*/ 	.word	0x00001f50


	//   ....[8]....
        /*00a0*/ 	.word	0x00001f80


	//   ....[9]....
        /*00a4*/ 	.word	0x00001f90


	//   ....[10]....
        /*00a8*/ 	.word	0x0000c190


	//   ....[11]....
        /*00ac*/ 	.word	0x0000c220


	//   ....[12]....
        /*00b0*/ 	.word	0x0000c290


	//   ....[13]....
        /*00b4*/ 	.word	0x0000c2f0


	//   ....[14]....
        /*00b8*/ 	.word	0x0000c360


	//   ....[15]....
        /*00bc*/ 	.word	0x0000c3c0


	//   ....[16]....
        /*00c0*/ 	.word	0x0000c430


	//   ....[17]....
        /*00c4*/ 	.word	0x0000c490


	//   ....[18]....
        /*00c8*/ 	.word	0x0000c500


	//   ....[19]....
        /*00cc*/ 	.word	0x0000c560


	//----- nvinfo : EIATTR_VRC_CTA_INIT_COUNT
	.align		4
.L_1157:
        /*00d0*/ 	.byte	0x02, 0x4a
	.zero		1
	.zero		1


	//----- nvinfo : EIATTR_EXIT_INSTR_OFFSETS
	.align		4
        /*00d4*/ 	.byte	0x04, 0x1c
        /*00d6*/ 	.short	(.L_1159 - .L_1158)


	//   ....[0]....
.L_1158:
        /*00d8*/ 	.word	0x0000c120


	//----- nvinfo : EIATTR_MAX_THREADS
	.align		4
.L_1159:
        /*00dc*/ 	.byte	0x04, 0x05
        /*00de*/ 	.short	(.L_1161 - .L_1160)
.L_1160:
        /*00e0*/ 	.word	0x00000080
        /*00e4*/ 	.word	0x00000001
        /*00e8*/ 	.word	0x00000001


	//----- nvinfo : EIATTR_CRS_STACK_SIZE
	.align		4
.L_1161:
        /*00ec*/ 	.byte	0x04, 0x1e
        /*00ee*/ 	.short	(.L_1163 - .L_1162)
.L_1162:
        /*00f0*/ 	.word	0x00000000


	//----- nvinfo : EIATTR_CBANK_PARAM_SIZE
	.align		4
.L_1163:
        /*00f4*/ 	.byte	0x03, 0x19
        /*00f6*/ 	.short	0x0128


	//----- nvinfo : EIATTR_PARAM_CBANK
	.align		4
        /*00f8*/ 	.byte	0x04, 0x0a
        /*00fa*/ 	.short	(.L_1165 - .L_1164)
	.align		4
.L_1164:
        /*00fc*/ 	.word	index@(.nv.constant0._ZN10layer_norm31ln_parallel_residual_bwd_kernelINS_13Kernel_traitsI6__halfS2_S2_S2_fjLj1024ELj1ELj4ELj1ELj16ENS_18Kernel_traits_baseILj1024ES2_S2_S2_S2_fjLj128EEEEELb1ELb1ELb1EEEvNS_9BwdParamsE)
        /*0100*/ 	.short	0x0380
        /*0102*/ 	.short	0x0128


	//----- nvinfo : EIATTR_SW_WAR
	.align		4
.L_1165:
        /*0104*/ 	.byte	0x04, 0x36
        /*0106*/ 	.short	(.L_1167 - .L_1166)
.L_1166:
        /*0108*/ 	.word	0x00000008
.L_1167:


//--------------------- .nv.info._ZN10layer_norm31ln_parallel_residual_bwd_kernelINS_13Kernel_traitsIf13__nv_bfloat16S2_S2_fjLj1024ELj1ELj4ELj1ELj16ENS_18Kernel_traits_baseILj1024EfS2_S2_S2_fjLj128EEEEELb0ELb0ELb0EEEvNS_9BwdParamsE --------------------------
	.section	.nv.info._ZN10layer_norm31ln_parallel_residual_bwd_kernelINS_13Kernel_traitsIf13__nv_bfloat16S2_S2_fjLj1024ELj1ELj4ELj1ELj16ENS_18Kernel_traits_baseILj1024EfS2_S2_S2_fjLj128EEEEELb0ELb0ELb0EEEvNS_9BwdParamsE,"",@"SHT_CUDA_INFO"
	.sectionflags	@""
	.align	4


	//----- nvinfo : EIATTR_CUDA_API_VERSION
	.align		4
        /*0000*/ 	.byte	0x04, 0x37
        /*0002*/ 	.short	(.L_1169 - .L_1168)
.L_1168:
        /*0004*/ 	.word	0x00000082


	//----- nvinfo : EIATTR_KPARAM_INFO
	.align		4
.L_1169:
        /*0008*/ 	.byte	0x04, 0x17
        /*000a*/ 	.short	(.L_1171 - .L_1170)
.L_1170:
        /*000c*/ 	.word	0x00000000
        /*0010*/ 	.short	0x0000
        /*0012*/ 	.short	0x0000
        /*0014*/ 	.byte	0x00, 0xf0, 0xa1, 0x04


	//----- nvinfo : EIATTR_SPARSE_MMA_MASK
	.align		4
.L_1171:
        /*0018*/ 	.byte	0x03, 0x50
        /*001a*/ 	.short	0x0000


	//----- nvinfo : EIATTR_MAXREG_COUNT
	.align		4
        /*001c*/ 	.byte	0x03, 0x1b
        /*001e*/ 	.short	0x00ff


	//----- nvinfo : EIATTR_NUM_BARRIERS
	.align		4
        /*0020*/ 	.byte	0x02, 0x4c
        /*0022*/ 	.byte	0x01
	.zero		1


	//----- nvinfo : EIATTR_ANNOTATIONS
	.align		4
        /*0024*/ 	.byte	0x04, 0x55
        /*0026*/ 	.short	(.L_1173 - .L_1172)


	//   ....[0]....
.L_1172:
        /* <DEDUP_REMOVED lines=51> */


	//----- nvinfo : EIATTR_MERCURY_ISA_VERSION
	.align		4
.L_1173:
        /*0340*/ 	.byte	0x03, 0x5f
        /*0342*/ 	.short	0x0101


	//----- nvinfo : EIATTR_COOP_GROUP_MASK_REGIDS
	.align		4
        /*0344*/ 	.byte	0x04, 0x29
        /*0346*/ 	.short	(.L_1175 - .L_1174)


	//   ....[0]....
.L_1174:
        /*0348*/ 	.word	0xffffffff


	//   ....[1]....
        /*034c*/ 	.word	0xffffffff


	//   ....[2]....
        /*0350*/ 	.word	0xffffffff


	//   ....[3]....
        /*0354*/ 	.word	0xffffffff


	//   ....[4]....
        /*0358*/ 	.word	0xffffffff


	//   ....[5]....
        /*035c*/ 	.word	0xffffffff


	//   ....[6]....
        /*0360*/ 	.word	0xffffffff


	//   ....[7]....
        /*0364*/ 	.word	0xffffffff


	//   ....[8]....
        /*0368*/ 	.word	0xffffffff


	//   ....[9]....
        /*036c*/ 	.word	0xffffffff


	//   ....[10]....
        /*0370*/ 	.word	0x050000a0


	//   ....[11]....
        /*0374*/ 	.word	0x050000a0


	//   ....[12]....
        /*0378*/ 	.word	0x050000a0


	//   ....[13]....
        /*037c*/ 	.word	0x050000a0


	//   ....[14]....
        /*0380*/ 	.word	0x050000a0


	//   ....[15]....
        /*0384*/ 	.word	0x050000a0


	//   ....[16]....
        /*0388*/ 	.word	0x050000a0


	//   ....[17]....
        /*038c*/ 	.word	0x050000a0


	//   ....[18]....
        /*0390*/ 	.word	0x050000a0


	//   ....[19]....
        /*0394*/ 	.word	0x050000a0


	//----- nvinfo : EIATTR_COOP_GROUP_INSTR_OFFSETS
	.align		4
.L_1175:
        /*0398*/ 	.byte	0x04, 0x28
        /*039a*/ 	.short	(.L_1177 - .L_1176)


	//   ....[0]....
.L_1176:
        /*039c*/ 	.word	0x00003550


	//   ....[1]....
        /*03a0*/ 	.word	0x00003570


	//   ....[2]....
        /*03a4*/ 	.word	0x00003590


	//   ....[3]....
        /*03a8*/ 	.word	0x000035b0


	//   ....[4]....
        /*03ac*/ 	.word	0x000035d0


	//   ....[5]....
        /*03b0*/ 	.word	0x000035f0


	//   ....[6]....
        /*03b4*/ 	.word	0x00003610


	//   ....[7]....
        /*03b8*/ 	.word	0x00003630


	//   ....[8]....
        /*03bc*/ 	.word	0x00003640


	//   ....[9]....
        /*03c0*/ 	.word	0x00003660


	//   ....[10]....
        /*03c4*/ 	.word	0x0000ae90


	//   ....[11]....
        /*03c8*/ 	.word	0x0000af30


	//   ....[12]....
        /*03cc*/ 	.word	0x0000afb0


	//   ....[13]....
        /*03d0*/ 	.word	0x0000b020


	//   ....[14]....
        /*03d4*/ 	.word	0x0000b0a0


	//   ....[15]....
        /*03d8*/ 	.word	0x0000b110


	//   ....[16]....
        /*03dc*/ 	.word	0x0000b190


	//   ....[17]....
        /*03e0*/ 	.word	0x0000b200


	//   ....[18]....
        /*03e4*/ 	.word	0x0000b280


	//   ....[19]....
        /*03e8*/ 	.word	0x0000b2d0


	//----- nvinfo : EIATTR_VRC_CTA_INIT_COUNT
	.align		4
.L_1177:
        /*03ec*/ 	.byte	0x02, 0x4a
	.zero		1
	.zero		1


	//----- nvinfo : EIATTR_EXIT_INSTR_OFFSETS
	.align		4
        /*03f0*/ 	.byte	0x04, 0x1c
        /*03f2*/ 	.short	(.L_1179 - .L_1178)


	//   ....[0]....
.L_1178:
        /*03f4*/ 	.word	0x0000add0


	//   ....[1]....
        /*03f8*/ 	.word	0x0000ae20


	//----- nvinfo : EIATTR_MAX_THREADS
	.align		4
.L_1179:
        /*03fc*/ 	.byte	0x04, 0x05
        /*03fe*/ 	.short	(.L_1181 - .L_1180)
.L_1180:
        /*0400*/ 	.word	0x00000080
        /*0404*/ 	.word	0x00000001
        /*0408*/ 	.word	0x00000001


	//----- nvinfo : EIATTR_CRS_STACK_SIZE
	.align		4
.L_1181:
        /*040c*/ 	.byte	0x04, 0x1e
        /*040e*/ 	.short	(.L_1183 - .L_1182)
.L_1182:
        /*0410*/ 	.word	0x00000000


	//----- nvinfo : EIATTR_CBANK_PARAM_SIZE
	.align		4
.L_1183:
        /*0414*/ 	.byte	0x03, 0x19
        /*0416*/ 	.short	0x0128


	//----- nvinfo : EIATTR_PARAM_CBANK
	.align		4
        /*0418*/ 	.byte	0x04, 0x0a
        /*041a*/ 	.short	(.L_1185 - .L_1184)
	.align		4
.L_1184:
        /*041c*/ 	.word	index@(.nv.constant0._ZN10layer_norm31ln_parallel_residual_bwd_kernelINS_13Kernel_traitsIf13__nv_bfloat16S2_S2_fjLj1024ELj1ELj4ELj1ELj16ENS_18Kernel_traits_baseILj1024EfS2_S2_S2_fjLj128EEEEELb0ELb0ELb0EEEvNS_9BwdParamsE)
        /*0420*/ 	.short	0x0380
        /*0422*/ 	.short	0x0128


	//----- nvinfo : EIATTR_SW_WAR
	.align		4
.L_1185:
        /*0424*/ 	.byte	0x04, 0x36
        /*0426*/ 	.short	(.L_1187 - .L_1186)
.L_1186:
        /*0428*/ 	.word	0x00000008
.L_1187:


//--------------------- .nv.info._ZN10layer_norm31ln_parallel_residual_bwd_kernelINS_13Kernel_traitsIf13__nv_bfloat16S2_S2_fjLj1024ELj1ELj4ELj1ELj16ENS_18Kernel_traits_baseILj1024EfS2_S2_S2_fjLj128EEEEELb0ELb0ELb1EEEvNS_9BwdParamsE --------------------------
	.section	.nv.info._ZN10layer_norm31ln_parallel_residual_bwd_kernelINS_13Kernel_traitsIf13__nv_bfloat16S2_S2_fjLj1024ELj1ELj4ELj1ELj16ENS_18Kernel_traits_baseILj1024EfS2_S2_S2_fjLj128EEEEELb0ELb0ELb1EEEvNS_9BwdParamsE,"",@"SHT_CUDA_INFO"
	.sectionflags	@""
	.align	4


	//----- nvinfo : EIATTR_CUDA_API_VERSION
	.align		4
        /*0000*/ 	.byte	0x04, 0x37
        /*0002*/ 	.short	(.L_1189 - .L_1188)
.L_1188:
        /*0004*/ 	.word	0x00000082


	//----- nvinfo : EIATTR_KPARAM_INFO
	.align		4
.L_1189:
        /*0008*/ 	.byte	0x04, 0x17
        /*000a*/ 	.short	(.L_1191 - .L_1190)
.L_1190:
        /*000c*/ 	.word	0x00000000
        /*0010*/ 	.short	0x0000
        /*0012*/ 	.short	0x0000
        /*0014*/ 	.byte	0x00, 0xf0, 0xa1, 0x04


	//----- nvinfo : EIATTR_SPARSE_MMA_MASK
	.align		4
.L_1191:
        /*0018*/ 	.byte	0x03, 0x50
        /*001a*/ 	.short	0x0000


	//----- nvinfo : EIATTR_MAXREG_COUNT
	.align		4
        /*001c*/ 	.byte	0x03, 0x1b
        /*001e*/ 	.short	0x00ff


	//----- nvinfo : EIATTR_NUM_BARRIERS
	.align		4
        /*0020*/ 	.byte	0x02, 0x4c
        /*0022*/ 	.byte	0x01
	.zero		1


	//----- nvinfo : EIATTR_ANNOTATIONS
	.align		4
        /*0024*/ 	.byte	0x04, 0x55
        /*0026*/ 	.short	(.L_1193 - .L_1192)


	//   ....[0]....
.L_1192:
        /* <DEDUP_REMOVED lines=86> */


	//----- nvinfo : EIATTR_MERCURY_ISA_VERSION
	.align		4
.L_1193:
        /*0578*/ 	.byte	0x03, 0x5f
        /*057a*/ 	.short	0x0101


	//----- nvinfo : EIATTR_COOP_GROUP_MASK_REGIDS
	.align		4
        /*057c*/ 	.byte	0x04, 0x29
        /*057e*/ 	.short	(.L_1195 - .L_1194)


	//   ....[0]....
.L_1194:
        /*0580*/ 	.word	0xffffffff


	//   ....[1]....
        /*0584*/ 	.word	0xffffffff


	//   ....[2]....
        /*0588*/ 	.word	0xffffffff


	//   ....[3]....
        /*058c*/ 	.word	0xffffffff


	//   ....[4]....
        /*0590*/ 	.word	0xffffffff


	//   ....[5]....
        /*0594*/ 	.word	0xffffffff


	//   ....[6]....
        /*0598*/ 	.word	0xffffffff


	//   ....[7]....
        /*059c*/ 	.word	0xffffffff


	//   ....[8]....
        /*05a0*/ 	.word	0xffffffff


	//   ....[9]....
        /*05a4*/ 	.word	0xffffffff


	//   ....[10]....
        /*05a8*/ 	.word	0x0500007f


	//   ....[11]....
        /*05ac*/ 	.word	0x0500007f


	//   ....[12]....
        /*05b0*/ 	.word	0x0500007f


	//   ....[13]....
        /*05b4*/ 	.word	0x0500007f


	//   ....[14]....
        /*05b8*/ 	.word	0x0500007f


	//   ....[15]....
        /*05bc*/ 	.word	0x0500007f


	//   ....[16]....
        /*05c0*/ 	.word	0x0500007f


	//   ....[17]....
        /*05c4*/ 	.word	0x0500007f


	//   ....[18]....
        /*05c8*/ 	.word	0x0500007f


	//   ....[19]....
        /*05cc*/ 	.word	0x0500007f


	//----- nvinfo : EIATTR_COOP_GROUP_INSTR_OFFSETS
	.align		4
.L_1195:
        /*05d0*/ 	.byte	0x04, 0x28
        /*05d2*/ 	.short	(.L_1197 - .L_1196)


	//   ....[0]....
.L_1196:
        /*05d4*/ 	.word	0x00003220


	//   ....[1]....
        /*05d8*/ 	.word	0x00003240


	//   ....[2]....
        /*05dc*/ 	.word	0x00003260


	//   ....[3]....
        /*05e0*/ 	.word	0x00003280


	//   ....[4]....
        /*05e4*/ 	.word	0x000032a0


	//   ....[5]....
        /*05e8*/ 	.word	0x000032c0


	//   ....[6]....
        /*05ec*/ 	.word	0x000032e0


	//   ....[7]....
        /*05f0*/ 	.word	0x00003300


	//   ....[8]....
        /*05f4*/ 	.word	0x00003310


	//   ....[9]....
        /*05f8*/ 	.word	0x00003330


	//   ....[10]....
        /*05fc*/ 	.word	0x0000a520


	//   ....[11]....
        /*0600*/ 	.word	0x0000a5b0


	//   ....[12]....
        /*0604*/ 	.word	0x0000a610


	//   ....[13]....
        /*0608*/ 	.word	0x0000a660


	//   ....[14]....
        /*060c*/ 	.word	0x0000a6c0


	//   ....[15]....
        /*0610*/ 	.word	0x0000a710


	//   ....[16]....
        /*0614*/ 	.word	0x0000a770


	//   ....[17]....
        /*0618*/ 	.word	0x0000a7c0


	//   ....[18]....
        /*061c*/ 	.word	0x0000a820


	//   ....[19]....
        /*0620*/ 	.word	0x0000a870


	//----- nvinfo : EIATTR_VRC_CTA_INIT_COUNT
	.align		4
.L_1197:
        /*0624*/ 	.byte	0x02, 0x4a
	.zero		1
	.zero		1


	//----- nvinfo : EIATTR_EXIT_INSTR_OFFSETS
	.align		4
        /*0628*/ 	.byte	0x04, 0x1c
        /*062a*/ 	.short	(.L_1199 - .L_1198)


	//   ....[0]....
.L_1198:
        /*062c*/ 	.word	0x0000a4b0


	//----- nvinfo : EIATTR_MAX_THREADS
	.align		4
.L_1199:
        /*0630*/ 	.byte	0x04, 0x05
        /*0632*/ 	.short	(.L_1201 - .L_1200)
.L_1200:
        /*0634*/ 	.word	0x00000080
        /*0638*/ 	.word	0x00000001
        /*063c*/ 	.word	0x00000001


	//----- nvinfo : EIATTR_CRS_STACK_SIZE
	.align		4
.L_1201:
        /*0640*/ 	.byte	0x04, 0x1e
        /*0642*/ 	.short	(.L_1203 - .L_1202)
.L_1202:
        /*0644*/ 	.word	0x00000000


	//----- nvinfo : EIATTR_CBANK_PARAM_SIZE
	.align		4
.L_1203:
        /*0648*/ 	.byte	0x03, 0x19
        /*064a*/ 	.short	0x0128


	//----- nvinfo : EIATTR_PARAM_CBANK
	.align		4
        /*064c*/ 	.byte	0x04, 0x0a
        /*064e*/ 	.short	(.L_1205 - .L_1204)
	.align		4
.L_1204:
        /*0650*/ 	.word	index@(.nv.constant0._ZN10layer_norm31ln_parallel_residual_bwd_kernelINS_13Kernel_traitsIf13__nv_bfloat16S2_S2_fjLj1024ELj1ELj4ELj1ELj16ENS_18Kernel_traits_baseILj1024EfS2_S2_S2_fjLj128EEEEELb0ELb0ELb1EEEvNS_9BwdParamsE)
        /*0654*/ 	.short	0x0380
        /*0656*/ 	.short	0x0128


	//----- nvinfo : EIATTR_SW_WAR
	.align		4
.L_1205:
        /*0658*/ 	.byte	0x04, 0x36
        /*065a*/ 	.short	(.L_1207 - .L_1206)
.L_1206:
        /*065c*/ 	.word	0x00000008
.L_1207:


//--------------------- .nv.info._ZN10layer_norm31ln_parallel_residual_bwd_kernelINS_13Kernel_traitsIf13__nv_bfloat16S2_S2_fjLj1024ELj1ELj4ELj1ELj16ENS_18Kernel_traits_baseILj1024EfS2_S2_S2_fjLj128EEEEELb0ELb1ELb0EEEvNS_9BwdParamsE --------------------------
	.section	.nv.info._ZN10layer_norm31ln_parallel_residual_bwd_kernelINS_13Kernel_traitsIf13__nv_bfloat16S2_S2_fjLj1024ELj1ELj4ELj1ELj16ENS_18Kernel_traits_baseILj1024EfS2_S2_S2_fjLj128EEEEELb0ELb1ELb0EEEvNS_9BwdParamsE,"",@"SHT_CUDA_INFO"
	.sectionflags	@""
	.align	4


	//----- nvinfo : EIATTR_CUDA_API_VERSION
	.align		4
        /*0000*/ 	.byte	0x04, 0x37
        /*0002*/ 	.short	(.L_1209 - .L_1208)
.L_1208:
        /*0004*/ 	.word	0x00000082


	//----- nvinfo : EIATTR_KPARAM_INFO
	.align		4
.L_1209:
        /*0008*/ 	.byte	0x04, 0x17
        /*000a*/ 	.short	(.L_1211 - .L_1210)
.L_1210:
        /*000c*/ 	.word	0x00000000
        /*0010*/ 	.short	0x0000
        /*0012*/ 	.short	0x0000
        /*0014*/ 	.byte	0x00, 0xf0, 0xa1, 0x04


	//----- nvinfo : EIATTR_SPARSE_MMA_MASK
	.align		4
.L_1211:
        /*0018*/ 	.byte	0x03, 0x50
        /*001a*/ 	.short	0x0000


	//----- nvinfo : EIATTR_MAXREG_COUNT
	.align		4
        /*001c*/ 	.byte	0x03, 0x1b
        /*001e*/ 	.short	0x00ff


	//----- nvinfo : EIATTR_NUM_BARRIERS
	.align		4
        /*0020*/ 	.byte	0x02, 0x4c
        /*0022*/ 	.byte	0x01
	.zero		1


	//----- nvinfo : EIATTR_MERCURY_ISA_VERSION
	.align		4
        /*0024*/ 	.byte	0x03, 0x5f
        /*0026*/ 	.short	0x0101


	//----- nvinfo : EIATTR_COOP_GROUP_MASK_REGIDS
	.align		4
        /*0028*/ 	.byte	0x04, 0x29
        /*002a*/ 	.short	(.L_1213 - .L_1212)


	//   ....[0]....
.L_1212:
        /*002c*/ 	.word	0xffffffff


	//   ....[1]....
        /*0030*/ 	.word	0xffffffff


	//   ....[2]....
        /*0034*/ 	.word	0xffffffff


	//   ....[3]....
        /*0038*/ 	.word	0xffffffff


	//   ....[4]....
        /*003c*/ 	.word	0xffffffff


	//   ....[5]....
        /*0040*/ 	.word	0xffffffff


	//   ....[6]....
        /*0044*/ 	.word	0xffffffff


	//   ....[7]....
        /*0048*/ 	.word	0xffffffff


	//   ....[8]....
        /*004c*/ 	.word	0xffffffff


	//   ....[9]....
        /*0050*/ 	.word	0xffffffff


	//   ....[10]....
        /*0054*/ 	.word	0x050000c6


	//   ....[11]....
        /*0058*/ 	.word	0x050000c6


	//   ....[12]....
        /*005c*/ 	.word	0x050000c6


	//   ....[13]....
        /*0060*/ 	.word	0x050000c6


	//   ....[14]....
        /*0064*/ 	.word	0x050000c6


	//   ....[15]....
        /*0068*/ 	.word	0x050000c6


	//   ....[16]....
        /*006c*/ 	.word	0x050000c6


	//   ....[17]....
        /*0070*/ 	.word	0x050000c6


	//   ....[18]....
        /*0074*/ 	.word	0x050000c6


	//   ....[19]....
        /*0078*/ 	.word	0x050000c6


	//----- nvinfo : EIATTR_COOP_GROUP_INSTR_OFFSETS
	.align		4
.L_1213:
        /*007c*/ 	.byte	0x04, 0x28
        /*007e*/ 	.short	(.L_1215 - .L_1214)


	//   ....[0]....
.L_1214:
        /*0080*/ 	.word	0x000036d0


	//   ....[1]....
        /*0084*/ 	.word	0x000036e0


	//   ....[2]....
        /*0088*/ 	.word	0x00003710


	//   ....[3]....
        /*008c*/ 	.word	0x00003720


	//   ....[4]....
        /*0090*/ 	.word	0x00003750


	//   ....[5]....
        /*0094*/ 	.word	0x00003760


	//   ....[6]....
        /*0098*/ 	.word	0x00003790


	//   ....[7]....
        /*009c*/ 	.word	0x000037a0


	//   ....[8]....
        /*00a0*/ 	.word	0x000037d0


	//   ....[9]....
        /*00a4*/ 	.word	0x000037e0


	//   ....[10]....
        /*00a8*/ 	.word	0x0000a080


	//   ....[11]....
        /*00ac*/ 	.word	0x0000a110


	//   ....[12]....
        /*00b0*/ 	.word	0x0000a180


	//   ....[13]....
        /*00b4*/ 	.word	0x0000a1e0


	//   ....[14]....
        /*00b8*/ 	.word	0x0000a250


	//   ....[15]....
        /*00bc*/ 	.word	0x0000a2b0


	//   ....[16]....
        /*00c0*/ 	.word	0x0000a320


	//   ....[17]....
        /*00c4*/ 	.word	0x0000a380


	//   ....[18]....
        /*00c8*/ 	.word	0x0000a3f0


	//   ....[19]....
        /*00cc*/ 	.word	0x0000a450


	//----- nvinfo : EIATTR_VRC_CTA_INIT_COUNT
	.align		4
.L_1215:
        /*00d0*/ 	.byte	0x02, 0x4a
	.zero		1
	.zero		1


	//----- nvinfo : EIATTR_EXIT_INSTR_OFFSETS
	.align		4
        /*00d4*/ 	.byte	0x04, 0x1c
        /*00d6*/ 	.short	(.L_1217 - .L_1216)


	//   ....[0]....
.L_1216:
        /*00d8*/ 	.word	0x00009fe0


	//   ....[1]....
        /*00dc*/ 	.word	0x0000a010


	//----- nvinfo : EIATTR_MAX_THREADS
	.align		4
.L_1217:
        /*00e0*/ 	.byte	0x04, 0x05
        /*00e2*/ 	.short	(.L_1219 - .L_1218)
.L_1218:
        /*00e4*/ 	.word	0x00000080
        /*00e8*/ 	.word	0x00000001
        /*00ec*/ 	.word	0x00000001


	//----- nvinfo : EIATTR_CRS_STACK_SIZE
	.align		4
.L_1219:
        /*00f0*/ 	.byte	0x04, 0x1e
        /*00f2*/ 	.short	(.L_1221 - .L_1220)
.L_1220:
        /*00f4*/ 	.word	0x00000000


	//----- nvinfo : EIATTR_CBANK_PARAM_SIZE
	.align		4
.L_1221:
        /*00f8*/ 	.byte	0x03, 0x19
        /*00fa*/ 	.short	0x0128


	//----- nvinfo : EIATTR_PARAM_CBANK
	.align		4
        /*00fc*/ 	.byte	0x04, 0x0a
        /*00fe*/ 	.short	(.L_1223 - .L_1222)
	.align		4
.L_1222:
        /*0100*/ 	.word	index@(.nv.constant0._ZN10layer_norm31ln_parallel_residual_bwd_kernelINS_13Kernel_traitsIf13__nv_bfloat16S2_S2_fjLj1024ELj1ELj4ELj1ELj16ENS_18Kernel_traits_baseILj1024EfS2_S2_S2_fjLj128EEEEELb0ELb1ELb0EEEvNS_9BwdParamsE)
        /*0104*/ 	.short	0x0380
        /*0106*/ 	.short	0x0128


	//----- nvinfo : EIATTR_SW_WAR
	.align		4
.L_1223:
        /*0108*/ 	.byte	0x04, 0x36
        /*010a*/ 	.short	(.L_1225 - .L_1224)
.L_1224:
        /*010c*/ 	.word	0x00000008
.L_1225:


//--------------------- .nv.info._ZN10layer_norm31ln_parallel_residual_bwd_kernelINS_13Kernel_traitsIf13__nv_bfloat16S2_S2_fjLj1024ELj1ELj4ELj1ELj16ENS_18Kernel_traits_baseILj1024EfS2_S2_S2_fjLj128EEEEELb0ELb1ELb1EEEvNS_9BwdParamsE --------------------------
	.section	.nv.info._ZN10layer_norm31ln_parallel_residual_bwd_kernelINS_13Kernel_traitsIf13__nv_bfloat16S2_S2_fjLj1024ELj1ELj4ELj1ELj16ENS_18Kernel_traits_baseILj1024EfS2_S2_S2_fjLj128EEEEELb0ELb1ELb1EEEvNS_9BwdParamsE,"",@"SHT_CUDA_INFO"
	.sectionflags	@""
	.align	4


	//----- nvinfo : EIATTR_CUDA_API_VERSION
	.align		4
        /*0000*/ 	.byte	0x04, 0x37
        /*0002*/ 	.short	(.L_1227 - .L_1226)
.L_1226:
        /*0004*/ 	.word	0x00000082


	//----- nvinfo : EIATTR_KPARAM_INFO
	.align		4
.L_1227:
        /*0008*/ 	.byte	0x04, 0x17
        /*000a*/ 	.short	(.L_1229 - .L_1228)
.L_1228:
        /*000c*/ 	.word	0x00000000
        /*0010*/ 	.short	0x0000
        /*0012*/ 	.short	0x0000
        /*0014*/ 	.byte	0x00, 0xf0, 0xa1, 0x04


	//----- nvinfo : EIATTR_SPARSE_MMA_MASK
	.align		4
.L_1229:
        /*0018*/ 	.byte	0x03, 0x50
        /*001a*/ 	.short	0x0000


	//----- nvinfo : EIATTR_MAXREG_COUNT
	.align		4
        /*001c*/ 	.byte	0x03, 0x1b
        /*001e*/ 	.short	0x00ff


	//----- nvinfo : EIATTR_NUM_BARRIERS
	.align		4
        /*0020*/ 	.byte	0x02, 0x4c
        /*0022*/ 	.byte	0x01
	.zero		1


	//----- nvinfo : EIATTR_ANNOTATIONS
	.align		4
        /*0024*/ 	.byte	0x04, 0x55
        /*0026*/ 	.short	(.L_1231 - .L_1230)


	//   ....[0]....
.L_1230:
        /* <DEDUP_REMOVED lines=16> */


	//----- nvinfo : EIATTR_MERCURY_ISA_VERSION
	.align		4
.L_1231:
        /*0118*/ 	.byte	0x03, 0x5f
        /*011a*/ 	.short	0x0101


	//----- nvinfo : EIATTR_COOP_GROUP_MASK_REGIDS
	.align		4
        /*011c*/ 	.byte	0x04, 0x29
        /*011e*/ 	.short	(.L_1233 - .L_1232)


	//   ....[0]....
.L_1232:
        /*0120*/ 	.word	0xffffffff


	//   ....[1]....
        /*0124*/ 	.word	0xffffffff


	//   ....[2]....
        /*0128*/ 	.word	0xffffffff


	//   ....[3]....
        /*012c*/ 	.word	0xffffffff


	//   ....[4]....
        /*0130*/ 	.word	0xffffffff


	//   ....[5]....
        /*0134*/ 	.word	0xffffffff


	//   ....[6]....
        /*0138*/ 	.word	0xffffffff


	//   ....[7]....
        /*013c*/ 	.word	0xffffffff


	//   ....[8]....
        /*0140*/ 	.word	0xffffffff


	//   ....[9]....
        /*0144*/ 	.word	0xffffffff


	//   ....[10]....
        /*0148*/ 	.word	0x05000067


	//   ....[11]....
        /*014c*/ 	.word	0x05000067


	//   ....[12]....
        /*0150*/ 	.word	0x05000067


	//   ....[13]....
        /*0154*/ 	.word	0x05000067


	//   ....[14]....
        /*0158*/ 	.word	0x05000067


	//   ....[15]....
        /*015c*/ 	.word	0x05000067


	//   ....[16]....
        /*0160*/ 	.word	0x05000067


	//   ....[17]....
        /*0164*/ 	.word	0x05000067


	//   ....[18]....
        /*0168*/ 	.word	0x05000067


	//   ....[19]....
        /*016c*/ 	.word	0x05000067


	//----- nvinfo : EIATTR_COOP_GROUP_INSTR_OFFSETS
	.align		4
.L_1233:
        /*0170*/ 	.byte	0x04, 0x28
        /*0172*/ 	.short	(.L_1235 - .L_1234)


	//   ....[0]....
.L_1234:
        /*0174*/ 	.word	0x000032f0


	//   ....[1]....
        /*0178*/ 	.word	0x00003310


	//   ....[2]....
        /*017c*/ 	.word	0x000033a0


	//   ....[3]....
        /*0180*/ 	.word	0x000033c0


	//   ....[4]....
        /*0184*/ 	.word	0x00003410


	//   ....[5]....
        /*0188*/ 	.word	0x00003420


	//   ....[6]....
        /*018c*/ 	.word	0x00003450


	//   ....[7]....
        /*0190*/ 	.word	0x00003460


	//   ....[8]....
        /*0194*/ 	.word	0x00003490


	//   ....[9]....
        /*0198*/ 	.word	0x000034a0


	//   ....[10]....
        /*019c*/ 	.word	0x00009790


	//   ....[11]....
        /*01a0*/ 	.word	0x00009840


	//   ....[12]....
        /*01a4*/ 	.word	0x00009910


	//   ....[13]....
        /*01a8*/ 	.word	0x00009970


	//   ....[14]....
        /*01ac*/ 	.word	0x000099e0


	//   ....[15]....
        /*01b0*/ 	.word	0x00009a30


	//   ....[16]....
        /*01b4*/ 	.word	0x00009aa0


	//   ....[17]....
        /*01b8*/ 	.word	0x00009af0


	//   ....[18]....
        /*01bc*/ 	.word	0x00009b60


	//   ....[19]....
        /*01c0*/ 	.word	0x00009bb0


	//----- nvinfo : EIATTR_VRC_CTA_INIT_COUNT
	.align		4
.L_1235:
        /*01c4*/ 	.byte	0x02, 0x4a
	.zero		1
	.zero		1


	//----- nvinfo : EIATTR_EXIT_INSTR_OFFSETS
	.align		4
        /*01c8*/ 	.byte	0x04, 0x1c
        /*01ca*/ 	.short	(.L_1237 - .L_1236)


	//   ....[0]....
.L_1236:
        /*01cc*/ 	.word	0x00009720


	//----- nvinfo : EIATTR_MAX_THREADS
	.align		4
.L_1237:
        /*01d0*/ 	.byte	0x04, 0x05
        /*01d2*/ 	.short	(.L_1239 - .L_1238)
.L_1238:
        /*01d4*/ 	.word	0x00000080
        /*01d8*/ 	.word	0x00000001
        /*01dc*/ 	.word	0x00000001


	//----- nvinfo : EIATTR_CRS_STACK_SIZE
	.align		4
.L_1239:
        /*01e0*/ 	.byte	0x04, 0x1e
        /*01e2*/ 	.short	(.L_1241 - .L_1240)
.L_1240:
        /*01e4*/ 	.word	0x00000000


	//----- nvinfo : EIATTR_CBANK_PARAM_SIZE
	.align		4
.L_1241:
        /*01e8*/ 	.byte	0x03, 0x19
        /*01ea*/ 	.short	0x0128


	//----- nvinfo : EIATTR_PARAM_CBANK
	.align		4
        /*01ec*/ 	.byte	0x04, 0x0a
        /*01ee*/ 	.short	(.L_1243 - .L_1242)
	.align		4
.L_1242:
        /*01f0*/ 	.word	index@(.nv.constant0._ZN10layer_norm31ln_parallel_residual_bwd_kernelINS_13Kernel_traitsIf13__nv_bfloat16S2_S2_fjLj1024ELj1ELj4ELj1ELj16ENS_18Kernel_traits_baseILj1024EfS2_S2_S2_fjLj128EEEEELb0ELb1ELb1EEEvNS_9BwdParamsE)
        /*01f4*/ 	.short	0x0380
        /*01f6*/ 	.short	0x0128


	//----- nvinfo : EIATTR_SW_WAR
	.align		4
.L_1243:
        /*01f8*/ 	.byte	0x04, 0x36
        /*01fa*/ 	.short	(.L_1245 - .L_1244)
.L_1244:
        /*01fc*/ 	.word	0x00000008
.L_1245:


//--------------------- .nv.info._ZN10layer_norm31ln_parallel_residual_bwd_kernelINS_13Kernel_traitsIf13__nv_bfloat16S2_S2_fjLj1024ELj1ELj4ELj1ELj16ENS_18Kernel_traits_baseILj1024EfS2_S2_S2_fjLj128EEEEELb1ELb0ELb0EEEvNS_9BwdParamsE --------------------------
	.section	.nv.info._ZN10layer_norm31ln_parallel_residual_bwd_kernelINS_13Kernel_traitsIf13__nv_bfloat16S2_S2_fjLj1024ELj1ELj4ELj1ELj16ENS_18Kernel_traits_baseILj1024EfS2_S2_S2_fjLj128EEEEELb1ELb0ELb0EEEvNS_9BwdParamsE,"",@"SHT_CUDA_INFO"
	.sectionflags	@""
	.align	4


	//----- nvinfo : EIATTR_CUDA_API_VERSION
	.align		4
        /*0000*/ 	.byte	0x04, 0x37
        /*0002*/ 	.short	(.L_1247 - .L_1246)
.L_1246:
        /*0004*/ 	.word	0x00000082


	//----- nvinfo : EIATTR_KPARAM_INFO
	.align		4
.L_1247:
        /*0008*/ 	.byte	0x04, 0x17
        /*000a*/ 	.short	(.L_1249 - .L_1248)
.L_1248:
        /*000c*/ 	.word	0x00000000
        /*0010*/ 	.short	0x0000
        /*0012*/ 	.short	0x0000
        /*0014*/ 	.byte	0x00, 0xf0, 0xa1, 0x04


	//----- nvinfo : EIATTR_SPARSE_MMA_MASK
	.align		4
.L_1249:
        /*0018*/ 	.byte	0x03, 0x50
        /*001a*/ 	.short	0x0000


	//----- nvinfo : EIATTR_MAXREG_COUNT
	.align		4
        /*001c*/ 	.byte	0x03, 0x1b
        /*001e*/ 	.short	0x00ff


	//----- nvinfo : EIATTR_NUM_BARRIERS
	.align		4
        /*0020*/ 	.byte	0x02, 0x4c
        /*0022*/ 	.byte	0x01
	.zero		1


	//----- nvinfo : EIATTR_ANNOTATIONS
	.align		4
        /*0024*/ 	.byte	0x04, 0x55
        /*0026*/ 	.short	(.L_1251 - .L_1250)


	//   ....[0]....
.L_1250:
        /* <DEDUP_REMOVED lines=67> */


	//----- nvinfo : EIATTR_MERCURY_ISA_VERSION
	.align		4
.L_1251:
        /*0440*/ 	.byte	0x03, 0x5f
        /*0442*/ 	.short	0x0101


	//----- nvinfo : EIATTR_COOP_GROUP_MASK_REGIDS
	.align		4
        /*0444*/ 	.byte	0x04, 0x29
        /*0446*/ 	.short	(.L_1253 - .L_1252)


	//   ....[0]....
.L_1252:
        /*0448*/ 	.word	0xffffffff


	//   ....[1]....
        /*044c*/ 	.word	0xffffffff


	//   ....[2]....
        /*0450*/ 	.word	0xffffffff


	//   ....[3]....
        /*0454*/ 	.word	0xffffffff


	//   ....[4]....
        /*0458*/ 	.word	0xffffffff


	//   ....[5]....
        /*045c*/ 	.word	0xffffffff


	//   ....[6]....
        /*0460*/ 	.word	0xffffffff


	//   ....[7]....
        /*0464*/ 	.word	0xffffffff


	//   ....[8]....
        /*0468*/ 	.word	0xffffffff


	//   ....[9]....
        /*046c*/ 	.word	0xffffffff


	//   ....[10]....
        /*0470*/ 	.word	0x05000098


	//   ....[11]....
        /*0474*/ 	.word	0x05000098


	//   ....[12]....
        /*0478*/ 	.word	0x05000098


	//   ....[13]....
        /*047c*/ 	.word	0x05000098


	//   ....[14]....
        /*0480*/ 	.word	0x05000098


	//   ....[15]....
        /*0484*/ 	.word	0x05000098


	//   ....[16]....
        /*0488*/ 	.word	0x05000098


	//   ....[17]....
        /*048c*/ 	.word	0x05000098


	//   ....[18]....
        /*0490*/ 	.word	0x05000098


	//   ....[19]....
        /*0494*/ 	.word	0x05000098


	//----- nvinfo : EIATTR_COOP_GROUP_INSTR_OFFSETS
	.align		4
.L_1253:
        /*0498*/ 	.byte	0x04, 0x28
        /*049a*/ 	.short	(.L_1255 - .L_1254)


	//   ....[0]....
.L_1254:
        /*049c*/ 	.word	0x00003960


	//   ....[1]....
        /*04a0*/ 	.word	0x00003980


	//   ....[2]....
        /*04a4*/ 	.word	0x000039a0


	//   ....[3]....
        /*04a8*/ 	.word	0x000039c0


	//   ....[4]....
        /*04ac*/ 	.word	0x000039e0


	//   ....[5]....
        /*04b0*/ 	.word	0x00003a00


	//   ....[6]....
        /*04b4*/ 	.word	0x00003a20


	//   ....[7]....
        /*04b8*/ 	.word	0x00003a40


	//   ....[8]....
        /*04bc*/ 	.word	0x00003a50


	//   ....[9]....
        /*04c0*/ 	.word	0x00003a70


	//   ....[10]....
        /*04c4*/ 	.word	0x0000f580


	//   ....[11]....
        /*04c8*/ 	.word	0x0000f620


	//   ....[12]....
        /*04cc*/ 	.word	0x0000f6a0


	//   ....[13]....
        /*04d0*/ 	.word	0x0000f710


	//   ....[14]....
        /*04d4*/ 	.word	0x0000f790


	//   ....[15]....
        /*04d8*/ 	.word	0x0000f800


	//   ....[16]....
        /*04dc*/ 	.word	0x0000f880


	//   ....[17]....
        /*04e0*/ 	.word	0x0000f8f0


	//   ....[18]....
        /*04e4*/ 	.word	0x0000f970


	//   ....[19]....
        /*04e8*/ 	.word	0x0000f9c0


	//----- nvinfo : EIATTR_VRC_CTA_INIT_COUNT
	.align		4
.L_1255:
        /*04ec*/ 	.byte	0x02, 0x4a
	.zero		1
	.zero		1


	//----- nvinfo : EIATTR_EXIT_INSTR_OFFSETS
	.align		4
        /*04f0*/ 	.byte	0x04, 0x1c
        /*04f2*/ 	.short	(.L_1257 - .L_1256)


	//   ....[0]....
.L_1256:
        /*04f4*/ 	.word	0x0000f4c0


	//   ....[1]....
        /*04f8*/ 	.word	0x0000f510


	//----- nvinfo : EIATTR_MAX_THREADS
	.align		4
.L_1257:
        /*04fc*/ 	.byte	0x04, 0x05
        /*04fe*/ 	.short	(.L_1259 - .L_1258)
.L_1258:
        /*0500*/ 	.word	0x00000080
        /*0504*/ 	.word	0x00000001
        /*0508*/ 	.word	0x00000001


	//----- nvinfo : EIATTR_CRS_STACK_SIZE
	.align		4
.L_1259:
        /*050c*/ 	.byte	0x04, 0x1e
        /*050e*/ 	.short	(.L_1261 - .L_1260)
.L_1260:
        /*0510*/ 	.word	0x00000000


	//----- nvinfo : EIATTR_CBANK_PARAM_SIZE
	.align		4
.L_1261:
        /*0514*/ 	.byte	0x03, 0x19
        /*0516*/ 	.short	0x0128


	//----- nvinfo : EIATTR_PARAM_CBANK
	.align		4
        /*0518*/ 	.byte	0x04, 0x0a
        /*051a*/ 	.short	(.L_1263 - .L_1262)
	.align		4
.L_1262:
        /*051c*/ 	.word	index@(.nv.constant0._ZN10layer_norm31ln_parallel_residual_bwd_kernelINS_13Kernel_traitsIf13__nv_bfloat16S2_S2_fjLj1024ELj1ELj4ELj1ELj16ENS_18Kernel_traits_baseILj1024EfS2_S2_S2_fjLj128EEEEELb1ELb0ELb0EEEvNS_9BwdParamsE)
        /*0520*/ 	.short	0x0380
        /*0522*/ 	.short	0x0128


	//----- nvinfo : EIATTR_SW_WAR
	.align		4
.L_1263:
        /*0524*/ 	.byte	0x04, 0x36
        /*0526*/ 	.short	(.L_1265 - .L_1264)
.L_1264:
        /*0528*/ 	.word	0x00000008
.L_1265:


//--------------------- .nv.info._ZN10layer_norm31ln_parallel_residual_bwd_kernelINS_13Kernel_traitsIf13__nv_bfloat16S2_S2_fjLj1024ELj1ELj4ELj1ELj16ENS_18Kernel_traits_baseILj1024EfS2_S2_S2_fjLj128EEEEELb1ELb0ELb1EEEvNS_9BwdParamsE --------------------------
	.section	.nv.info._ZN10layer_norm31ln_parallel_residual_bwd_kernelINS_13Kernel_traitsIf13__nv_bfloat16S2_S2_fjLj1024ELj1ELj4ELj1ELj16ENS_18Kernel_traits_baseILj1024EfS2_S2_S2_fjLj128EEEEELb1ELb0ELb1EEEvNS_9BwdParamsE,"",@"SHT_CUDA_INFO"
	.sectionflags	@""
	.align	4


	//----- nvinfo : EIATTR_CUDA_API_VERSION
	.align		4
        /*0000*/ 	.byte	0x04, 0x37
        /*0002*/ 	.short	(.L_1267 - .L_1266)
.L_1266:
        /*0004*/ 	.word	0x00000082


	//----- nvinfo : EIATTR_KPARAM_INFO
	.align		4
.L_1267:
        /*0008*/ 	.byte	0x04, 0x17
        /*000a*/ 	.short	(.L_1269 - .L_1268)
.L_1268:
        /*000c*/ 	.word	0x00000000
        /*0010*/ 	.short	0x0000
        /*0012*/ 	.short	0x0000
        /*0014*/ 	.byte	0x00, 0xf0, 0xa1, 0x04


	//----- nvinfo : EIATTR_SPARSE_MMA_MASK
	.align		4
.L_1269:
        /*0018*/ 	.byte	0x03, 0x50
        /*001a*/ 	.short	0x0000


	//----- nvinfo : EIATTR_MAXREG_COUNT
	.align		4
        /*001c*/ 	.byte	0x03, 0x1b
        /*001e*/ 	.short	0x00ff


	//----- nvinfo : EIATTR_NUM_BARRIERS
	.align		4
        /*0020*/ 	.byte	0x02, 0x4c
        /*0022*/ 	.byte	0x01
	.zero		1


	//----- nvinfo : EIATTR_ANNOTATIONS
	.align		4
        /*0024*/ 	.byte	0x04, 0x55
        /*0026*/ 	.short	(.L_1271 - .L_1270)


	//   ....[0]....
.L_1270:
        /* <DEDUP_REMOVED lines=121> */


	//----- nvinfo : EIATTR_MERCURY_ISA_VERSION
	.align		4
.L_1271:
        /*07a8*/ 	.byte	0x03, 0x5f
        /*07aa*/ 	.short	0x0101


	//----- nvinfo : EIATTR_COOP_GROUP_MASK_REGIDS
	.align		4
        /*07ac*/ 	.byte	0x04, 0x29
        /*07ae*/ 	.short	(.L_1273 - .L_1272)


	//   ....[0]....
.L_1272:
        /*07b0*/ 	.word	0xffffffff


	//   ....[1]....
        /*07b4*/ 	.word	0xffffffff


	//   ....[2]....
        /*07b8*/ 	.word	0xffffffff


	//   ....[3]....
        /*07bc*/ 	.word	0xffffffff


	//   ....[4]....
        /*07c0*/ 	.word	0xffffffff


	//   ....[5]....
        /*07c4*/ 	.word	0xffffffff


	//   ....[6]....
        /*07c8*/ 	.word	0xffffffff


	//   ....[7]....
        /*07cc*/ 	.word	0xffffffff


	//   ....[8]....
        /*07d0*/ 	.word	0xffffffff


	//   ....[9]....
        /*07d4*/ 	.word	0xffffffff


	//   ....[10]....
        /*07d8*/ 	.word	0x050000e0


	//   ....[11]....
        /*07dc*/ 	.word	0x050000e0


	//   ....[12]....
        /*07e0*/ 	.word	0x050000e0


	//   ....[13]....
        /*07e4*/ 	.word	0x050000e0


	//   ....[14]....
        /*07e8*/ 	.word	0x050000e0


	//   ....[15]....
        /*07ec*/ 	.word	0x050000e0


	//   ....[16]....
        /*07f0*/ 	.word	0x050000e0


	//   ....[17]....
        /*07f4*/ 	.word	0x050000e0


	//   ....[18]....
        /*07f8*/ 	.word	0x050000e0


	//   ....[19]....
        /*07fc*/ 	.word	0x050000e0


	//----- nvinfo : EIATTR_COOP_GROUP_INSTR_OFFSETS
	.align		4
.L_1273:
        /*0800*/ 	.byte	0x04, 0x28
        /*0802*/ 	.short	(.L_1275 - .L_1274)


	//   ....[0]....
.L_1274:
        /*0804*/ 	.word	0x00003680


	//   ....[1]....
        /*0808*/ 	.word	0x000036a0


	//   ....[2]....
        /*080c*/ 	.word	0x000036c0


	//   ....[3]....
        /*0810*/ 	.word	0x000036e0


	//   ....[4]....
        /*0814*/ 	.word	0x00003700


	//   ....[5]....
        /*0818*/ 	.word	0x00003720


	//   ....[6]....
        /*081c*/ 	.word	0x00003740


	//   ....[7]....
        /*0820*/ 	.word	0x00003760


	//   ....[8]....
        /*0824*/ 	.word	0x00003770


	//   ....[9]....
        /*0828*/ 	.word	0x00003790


	//   ....[10]....
        /*082c*/ 	.word	0x0000ed00


	//   ....[11]....
        /*0830*/ 	.word	0x0000ed90


	//   ....[12]....
        /*0834*/ 	.word	0x0000edf0


	//   ....[13]....
        /*0838*/ 	.word	0x0000ee40


	//   ....[14]....
        /*083c*/ 	.word	0x0000eea0


	//   ....[15]....
        /*0840*/ 	.word	0x0000eef0


	//   ....[16]....
        /*0844*/ 	.word	0x0000ef50


	//   ....[17]....
        /*0848*/ 	.word	0x0000efa0


	//   ....[18]....
        /*084c*/ 	.word	0x0000f000


	//   ....[19]....
        /*0850*/ 	.word	0x0000f050


	//----- nvinfo : EIATTR_VRC_CTA_INIT_COUNT
	.align		4
.L_1275:
        /*0854*/ 	.byte	0x02, 0x4a
	.zero		1
	.zero		1


	//----- nvinfo : EIATTR_EXIT_INSTR_OFFSETS
	.align		4
        /*0858*/ 	.byte	0x04, 0x1c
        /*085a*/ 	.short	(.L_1277 - .L_1276)


	//   ....[0]....
.L_1276:
        /*085c*/ 	.word	0x0000ec90


	//----- nvinfo : EIATTR_MAX_THREADS
	.align		4
.L_1277:
        /*0860*/ 	.byte	0x04, 0x05
        /*0862*/ 	.short	(.L_1279 - .L_1278)
.L_1278:
        /*0864*/ 	.word	0x00000080
        /*0868*/ 	.word	0x00000001
        /*086c*/ 	.word	0x00000001


	//----- nvinfo : EIATTR_CRS_STACK_SIZE
	.align		4
.L_1279:
        /*0870*/ 	.byte	0x04, 0x1e
        /*0872*/ 	.short	(.L_1281 - .L_1280)
.L_1280:
        /*0874*/ 	.word	0x00000000


	//----- nvinfo : EIATTR_CBANK_PARAM_SIZE
	.align		4
.L_1281:
        /*0878*/ 	.byte	0x03, 0x19
        /*087a*/ 	.short	0x0128


	//----- nvinfo : EIATTR_PARAM_CBANK
	.align		4
        /*087c*/ 	.byte	0x04, 0x0a
        /*087e*/ 	.short	(.L_1283 - .L_1282)
	.align		4
.L_1282:
        /*0880*/ 	.word	index@(.nv.constant0._ZN10layer_norm31ln_parallel_residual_bwd_kernelINS_13Kernel_traitsIf13__nv_bfloat16S2_S2_fjLj1024ELj1ELj4ELj1ELj16ENS_18Kernel_traits_baseILj1024EfS2_S2_S2_fjLj128EEEEELb1ELb0ELb1EEEvNS_9BwdParamsE)
        /*0884*/ 	.short	0x0380
        /*0886*/ 	.short	0x0128


	//----- nvinfo : EIATTR_SW_WAR
	.align		4
.L_1283:
        /*0888*/ 	.byte	0x04, 0x36
        /*088a*/ 	.short	(.L_1285 - .L_1284)
.L_1284:
        /*088c*/ 	.word	0x00000008
.L_1285:


//--------------------- .nv.info._ZN10layer_norm22ln_bwd_finalize_kernelINS_22Kernel_traits_finalizeILj1024Ef13__nv_bfloat16S2_S2_fjLb0ELj1024ELj4ENS_18Kernel_traits_baseILj1024EfS2_S2_S2_fjLj1024EEEEELb0ELb0EEEvNS_9BwdParamsE --------------------------
	.section	.nv.info._ZN10layer_norm22ln_bwd_finalize_kernelINS_22Kernel_traits_finalizeILj1024Ef13__nv_bfloat16S2_S2_fjLb0ELj1024ELj4ENS_18Kernel_traits_baseILj1024EfS2_S2_S2_fjLj1024EEEEELb0ELb0EEEvNS_9BwdParamsE,"",@"SHT_CUDA_INFO"
	.sectionflags	@""
	.align	4


	//----- nvinfo : EIATTR_CUDA_API_VERSION
	.align		4
        /*0000*/ 	.byte	0x04, 0x37
        /*0002*/ 	.short	(.L_1287 - .L_1286)
.L_1286:
        /*0004*/ 	.word	0x00000082


	//----- nvinfo : EIATTR_KPARAM_INFO
	.align		4
.L_1287:
        /*0008*/ 	.byte	0x04, 0x17
        /*000a*/ 	.short	(.L_1289 - .L_1288)
.L_1288:
        /*000c*/ 	.word	0x00000000
        /*0010*/ 	.short	0x0000
        /*0012*/ 	.short	0x0000
        /*0014*/ 	.byte	0x00, 0xf0, 0xa1, 0x04


	//----- nvinfo : EIATTR_SPARSE_MMA_MASK
	.align		4
.L_1289:
        /*0018*/ 	.byte	0x03, 0x50
        /*001a*/ 	.short	0x0000


	//----- nvinfo : EIATTR_MAXREG_COUNT
	.align		4
        /*001c*/ 	.byte	0x03, 0x1b
        /*001e*/ 	.short	0x0040


	//----- nvinfo : EIATTR_NUM_BARRIERS
	.align		4
        /*0020*/ 	.byte	0x02, 0x4c
        /*0022*/ 	.byte	0x01
	.zero		1


	//----- nvinfo : EIATTR_MERCURY_ISA_VERSION
	.align		4
        /*0024*/ 	.byte	0x03, 0x5f
        /*0026*/ 	.short	0x0101


	//----- nvinfo : EIATTR_COOP_GROUP_MASK_REGIDS
	.align		4
        /*0028*/ 	.byte	0x04, 0x29
        /*002a*/ 	.short	(.L_1291 - .L_1290)


	//   ....[0]....
.L_1290:
        /*002c*/ 	.word	0xffffffff


	//   ....[1]....
        /*0030*/ 	.word	0xffffffff


	//   ....[2]....
        /*0034*/ 	.word	0xffffffff


	//   ....[3]....
        /*0038*/ 	.word	0xffffffff


	//   ....[4]....
        /*003c*/ 	.word	0xffffffff


	//   ....[5]....
        /*0040*/ 	.word	0xffffffff


	//   ....[6]....
        /*0044*/ 	.word	0xffffffff


	//   ....[7]....
        /*0048*/ 	.word	0xffffffff


	//   ....[8]....
        /*004c*/ 	.word	0xffffffff


	//   ....[9]....
        /*0050*/ 	.word	0xffffffff


	//----- nvinfo : EIATTR_COOP_GROUP_INSTR_OFFSETS
	.align		4
.L_1291:
        /*0054*/ 	.byte	0x04, 0x28
        /*0056*/ 	.short	(.L_1293 - .L_1292)


	//   ....[0]....
.L_1292:
        /*0058*/ 	.word	0x000015e0


	//   ....[1]....
        /*005c*/ 	.word	0x000015f0


	//   ....[2]....
        /*0060*/ 	.word	0x00001620


	//   ....[3]....
        /*0064*/ 	.word	0x00001630


	//   ....[4]....
        /*0068*/ 	.word	0x00001660


	//   ....[5]....
        /*006c*/ 	.word	0x00001670


	//   ....[6]....
        /*0070*/ 	.word	0x000016b0


	//   ....[7]....
        /*0074*/ 	.word	0x000016e0


	//   ....[8]....
        /*0078*/ 	.word	0x00001710


	//   ....[9]....
        /*007c*/ 	.word	0x00001720


	//----- nvinfo : EIATTR_VRC_CTA_INIT_COUNT
	.align		4
.L_1293:
        /*0080*/ 	.byte	0x02, 0x4a
	.zero		1
	.zero		1


	//----- nvinfo : EIATTR_EXIT_INSTR_OFFSETS
	.align		4
        /*0084*/ 	.byte	0x04, 0x1c
        /*0086*/ 	.short	(.L_1295 - .L_1294)


	//   ....[0]....
.L_1294:
        /*0088*/ 	.word	0x00000060


	//   ....[1]....
        /*008c*/ 	.word	0x00001780


	//   ....[2]....
        /*0090*/ 	.word	0x000017b0


	//   ....[3]....
        /*0094*/ 	.word	0x00001850


	//----- nvinfo : EIATTR_MAX_THREADS
	.align		4
.L_1295:
        /*0098*/ 	.byte	0x04, 0x05
        /*009a*/ 	.short	(.L_1297 - .L_1296)
.L_1296:
        /*009c*/ 	.word	0x00000400
        /*00a0*/ 	.word	0x00000001
        /*00a4*/ 	.word	0x00000001


	//----- nvinfo : EIATTR_CRS_STACK_SIZE
	.align		4
.L_1297:
        /*00a8*/ 	.byte	0x04, 0x1e
        /*00aa*/ 	.short	(.L_1299 - .L_1298)
.L_1298:
        /*00ac*/ 	.word	0x00000000


	//----- nvinfo : EIATTR_CBANK_PARAM_SIZE
	.align		4
.L_1299:
        /*00b0*/ 	.byte	0x03, 0x19
        /*00b2*/ 	.short	0x0128


	//----- nvinfo : EIATTR_PARAM_CBANK
	.align		4
        /*00b4*/ 	.byte	0x04, 0x0a
        /*00b6*/ 	.short	(.L_1301 - .L_1300)
	.align		4
.L_1300:
        /*00b8*/ 	.word	index@(.nv.constant0._ZN10layer_norm22ln_bwd_finalize_kernelINS_22Kernel_traits_finalizeILj1024Ef13__nv_bfloat16S2_S2_fjLb0ELj1024ELj4ENS_18Kernel_traits_baseILj1024EfS2_S2_S2_fjLj1024EEEEELb0ELb0EEEvNS_9BwdParamsE)
        /*00bc*/ 	.short	0x0380
        /*00be*/ 	.short	0x0128


	//----- nvinfo : EIATTR_SW_WAR
	.align		4
.L_1301:
        /*00c0*/ 	.byte	0x04, 0x36
        /*00c2*/ 	.short	(.L_1303 - .L_1302)
.L_1302:
        /*00c4*/ 	.word	0x00000008
.L_1303:


//--------------------- .nv.info._ZN10layer_norm40ln_parallel_residual_bwd_finalize_kernelINS_22Kernel_traits_finalizeILj1024Ef13__nv_bfloat16S2_S2_fjLb0ELj1024ELj4ENS_18Kernel_traits_baseILj1024EfS2_S2_S2_fjLj1024EEEEELb0EEEvNS_9BwdParamsE --------------------------
	.section	.nv.info._ZN10layer_norm40ln_parallel_residual_bwd_finalize_kernelINS_22Kernel_traits_finalizeILj1024Ef13__nv_bfloat16S2_S2_fjLb0ELj1024ELj4ENS_18Kernel_traits_baseILj1024EfS2_S2_S2_fjLj1024EEEEELb0EEEvNS_9BwdParamsE,"",@"SHT_CUDA_INFO"
	.sectionflags	@""
	.align	4


	//----- nvinfo : EIATTR_CUDA_API_VERSION
	.align		4
        /*0000*/ 	.byte	0x04, 0x37
        /*0002*/ 	.short	(.L_1305 - .L_1304)
.L_1304:
        /*0004*/ 	.word	0x00000082


	//----- nvinfo : EIATTR_KPARAM_INFO
	.align		4
.L_1305:
        /*0008*/ 	.byte	0x04, 0x17
        /*000a*/ 	.short	(.L_1307 - .L_1306)
.L_1306:
        /*000c*/ 	.word	0x00000000
        /*0010*/ 	.short	0x0000
        /*0012*/ 	.short	0x0000
        /*0014*/ 	.byte	0x00, 0xf0, 0xa1, 0x04


	//----- nvinfo : EIATTR_SPARSE_MMA_MASK
	.align		4
.L_1307:
        /*0018*/ 	.byte	0x03, 0x50
        /*001a*/ 	.short	0x0000


	//----- nvinfo : EIATTR_MAXREG_COUNT
	.align		4
        /*001c*/ 	.byte	0x03, 0x1b
        /*001e*/ 	.short	0x0040


	//----- nvinfo : EIATTR_NUM_BARRIERS
	.align		4
        /*0020*/ 	.byte	0x02, 0x4c
        /*0022*/ 	.byte	0x01
	.zero		1


	//----- nvinfo : EIATTR_MERCURY_ISA_VERSION
	.align		4
        /*0024*/ 	.byte	0x03, 0x5f
        /*0026*/ 	.short	0x0101


	//----- nvinfo : EIATTR_COOP_GROUP_MASK_REGIDS
	.align		4
        /*0028*/ 	.byte	0x04, 0x29
        /*002a*/ 	.short	(.L_1309 - .L_1308)


	//   ....[0]....
.L_1308:
        /*002c*/ 	.word	0xffffffff


	//   ....[1]....
        /*0030*/ 	.word	0xffffffff


	//   ....[2]....
        /*0034*/ 	.word	0xffffffff


	//   ....[3]....
        /*0038*/ 	.word	0xffffffff


	//   ....[4]....
        /*003c*/ 	.word	0xffffffff


	//   ....[5]....
        /*0040*/ 	.word	0xffffffff


	//   ....[6]....
        /*0044*/ 	.word	0xffffffff


	//   ....[7]....
        /*0048*/ 	.word	0xffffffff


	//   ....[8]....
        /*004c*/ 	.word	0xffffffff


	//   ....[9]....
        /*0050*/ 	.word	0xffffffff


	//   ....[10]....
        /*0054*/ 	.word	0xffffffff


	//   ....[11]....
        /*0058*/ 	.word	0xffffffff


	//   ....[12]....
        /*005c*/ 	.word	0xffffffff


	//   ....[13]....
        /*0060*/ 	.word	0xffffffff


	//   ....[14]....
        /*0064*/ 	.word	0xffffffff


	//   ....[15]....
        /*0068*/ 	.word	0xffffffff


	//   ....[16]....
        /*006c*/ 	.word	0xffffffff


	//   ....[17]....
        /*0070*/ 	.word	0xffffffff


	//   ....[18]....
        /*0074*/ 	.word	0xffffffff


	//   ....[19]....
        /*0078*/ 	.word	0xffffffff


	//----- nvinfo : EIATTR_COOP_GROUP_INSTR_OFFSETS
	.align		4
.L_1309:
        /*007c*/ 	.byte	0x04, 0x28
        /*007e*/ 	.short	(.L_1311 - .L_1310)


	//   ....[0]....
.L_1310:
        /*0080*/ 	.word	0x000013b0


	//   ....[1]....
        /*0084*/ 	.word	0x000013c0


	//   ....[2]....
        /*0088*/ 	.word	0x000013d0


	//   ....[3]....
        /*008c*/ 	.word	0x000013e0


	//   ....[4]....
        /*0090*/ 	.word	0x00001410


	//   ....[5]....
        /*0094*/ 	.word	0x00001430


	//   ....[6]....
        /*0098*/ 	.word	0x00001450


	//   ....[7]....
        /*009c*/ 	.word	0x00001460


	//   ....[8]....
        /*00a0*/ 	.word	0x000014a0


	//   ....[9]....
        /*00a4*/ 	.word	0x000014c0


	//   ....[10]....
        /*00a8*/ 	.word	0x000014d0


	//   ....[11]....
        /*00ac*/ 	.word	0x000014e0


	//   ....[12]....
        /*00b0*/ 	.word	0x00001510


	//   ....[13]....
        /*00b4*/ 	.word	0x00001530


	//   ....[14]....
        /*00b8*/ 	.word	0x00001550


	//   ....[15]....
        /*00bc*/ 	.word	0x00001560


	//   ....[16]....
        /*00c0*/ 	.word	0x000015a0


	//   ....[17]....
        /*00c4*/ 	.word	0x000015d0


	//   ....[18]....
        /*00c8*/ 	.word	0x00001600


	//   ....[19]....
        /*00cc*/ 	.word	0x00001610


	//----- nvinfo : EIATTR_VRC_CTA_INIT_COUNT
	.align		4
.L_1311:
        /*00d0*/ 	.byte	0x02, 0x4a
	.zero		1
	.zero		1


	//----- nvinfo : EIATTR_EXIT_INSTR_OFFSETS
	.align		4
        /*00d4*/ 	.byte	0x04, 0x1c
        /*00d6*/ 	.short	(.L_1313 - .L_1312)


	//   ....[0]....
.L_1312:
        /*00d8*/ 	.word	0x00000060


	//   ....[1]....
        /*00dc*/ 	.word	0x000016b0


	//   ....[2]....
        /*00e0*/ 	.word	0x000016e0


	//   ....[3]....
        /*00e4*/ 	.word	0x00001800


	//----- nvinfo : EIATTR_MAX_THREADS
	.align		4
.L_1313:
        /*00e8*/ 	.byte	0x04, 0x05
        /*00ea*/ 	.short	(.L_1315 - .L_1314)
.L_1314:
        /*00ec*/ 	.word	0x00000400
        /*00f0*/ 	.word	0x00000001
        /*00f4*/ 	.word	0x00000001


	//----- nvinfo : EIATTR_CRS_STACK_SIZE
	.align		4
.L_1315:
        /*00f8*/ 	.byte	0x04, 0x1e
        /*00fa*/ 	.short	(.L_1317 - .L_1316)
.L_1316:
        /*00fc*/ 	.word	0x00000000


	//----- nvinfo : EIATTR_CBANK_PARAM_SIZE
	.align		4
.L_1317:
        /*0100*/ 	.byte	0x03, 0x19
        /*0102*/ 	.short	0x0128


	//----- nvinfo : EIATTR_PARAM_CBANK
	.align		4
        /*0104*/ 	.byte	0x04, 0x0a
        /*0106*/ 	.short	(.L_1319 - .L_1318)
	.align		4
.L_1318:
        /*0108*/ 	.word	index@(.nv.constant0._ZN10layer_norm40ln_parallel_residual_bwd_finalize_kernelINS_22Kernel_traits_finalizeILj1024Ef13__nv_bfloat16S2_S2_fjLb0ELj1024ELj4ENS_18Kernel_traits_baseILj1024EfS2_S2_S2_fjLj1024EEEEELb0EEEvNS_9BwdParamsE)
        /*010c*/ 	.short	0x0380
        /*010e*/ 	.short	0x0128


	//----- nvinfo : EIATTR_SW_WAR
	.align		4
.L_1319:
        /*0110*/ 	.byte	0x04, 0x36
        /*0112*/ 	.short	(.L_1321 - .L_1320)
.L_1320:
        /*0114*/ 	.word	0x00000008
.L_1321:


//--------------------- .nv.info._ZN10layer_norm31ln_parallel_residual_bwd_kernelINS_13Kernel_traitsIf13__nv_bfloat16S2_S2_fjLj1024ELj1ELj4ELj1ELj16ENS_18Kernel_traits_baseILj1024EfS2_S2_S2_fjLj128EEEEELb1ELb1ELb0EEEvNS_9BwdParamsE --------------------------
	.section	.nv.info._ZN10layer_norm31ln_parallel_residual_bwd_kernelINS_13Kernel_traitsIf13__nv_bfloat16S2_S2_fjLj1024ELj1ELj4ELj1ELj16ENS_18Kernel_traits_baseILj1024EfS2_S2_S2_fjLj128EEEEELb1ELb1ELb0EEEvNS_9BwdParamsE,"",@"SHT_CUDA_INFO"
	.sectionflags	@""
	.align	4


	//----- nvinfo : EIATTR_CUDA_API_VERSION
	.align		4
        /*0000*/ 	.byte	0x04, 0x37
        /*0002*/ 	.short	(.L_1323 - .L_1322)
.L_1322:
        /*0004*/ 	.word	0x00000082


	//----- nvinfo : EIATTR_KPARAM_INFO
	.align		4
.L_1323:
        /*0008*/ 	.byte	0x04, 0x17
        /*000a*/ 	.short	(.L_1325 - .L_1324)
.L_1324:
        /*000c*/ 	.word	0x00000000
        /*0010*/ 	.short	0x0000
        /*0012*/ 	.short	0x0000
        /*0014*/ 	.byte	0x00, 0xf0, 0xa1, 0x04


	//----- nvinfo : EIATTR_SPARSE_MMA_MASK
	.align		4
.L_1325:
        /*0018*/ 	.byte	0x03, 0x50
        /*001a*/ 	.short	0x0000


	//----- nvinfo : EIATTR_MAXREG_COUNT
	.align		4
        /*001c*/ 	.byte	0x03, 0x1b
        /*001e*/ 	.short	0x00ff


	//----- nvinfo : EIATTR_NUM_BARRIERS
	.align		4
        /*0020*/ 	.byte	0x02, 0x4c
        /*0022*/ 	.byte	0x01
	.zero		1


	//----- nvinfo : EIATTR_MERCURY_ISA_VERSION
	.align		4
        /*0024*/ 	.byte	0x03, 0x5f
        /*0026*/ 	.short	0x0101


	//----- nvinfo : EIATTR_COOP_GROUP_MASK_REGIDS
	.align		4
        /*0028*/ 	.byte	0x04, 0x29
        /*002a*/ 	.short	(.L_1327 - .L_1326)


	//   ....[0]....
.L_1326:
        /*002c*/ 	.word	0xffffffff


	//   ....[1]....
        /*0030*/ 	.word	0xffffffff


	//   ....[2]....
        /*0034*/ 	.word	0xffffffff


	//   ....[3]....
        /*0038*/ 	.word	0xffffffff


	//   ....[4]....
        /*003c*/ 	.word	0xffffffff


	//   ....[5]....
        /*0040*/ 	.word	0xffffffff


	//   ....[6]....
        /*0044*/ 	.word	0xffffffff


	//   ....[7]....
        /*0048*/ 	.word	0xffffffff


	//   ....[8]....
        /*004c*/ 	.word	0xffffffff


	//   ....[9]....
        /*0050*/ 	.word	0xffffffff


	//   ....[10]....
        /*0054*/ 	.word	0x050000c9


	//   ....[11]....
        /*0058*/ 	.word	0x050000c9


	//   ....[12]....
        /*005c*/ 	.word	0x050000c9


	//   ....[13]....
        /*0060*/ 	.word	0x050000c9


	//   ....[14]....
        /*0064*/ 	.word	0x050000c9


	//   ....[15]....
        /*0068*/ 	.word	0x050000c9


	//   ....[16]....
        /*006c*/ 	.word	0x050000c9


	//   ....[17]....
        /*0070*/ 	.word	0x050000c9


	//   ....[18]....
        /*0074*/ 	.word	0x050000c9


	//   ....[19]....
        /*0078*/ 	.word	0x050000c9


	//----- nvinfo : EIATTR_COOP_GROUP_INSTR_OFFSETS
	.align		4
.L_1327:
        /*007c*/ 	.byte	0x04, 0x28
        /*007e*/ 	.short	(.L_1329 - .L_1328)


	//   ....[0]....
.L_1328:
        /*0080*/ 	.word	0x00002260


	//   ....[1]....
        /*0084*/ 	.word	0x00002270


	//   ....[2]....
        /*0088*/ 	.word	0x000022a0


	//   ....[3]....
        /*008c*/ 	.word	0x000022b0


	//   ....[4]....
        /*0090*/ 	.word	0x000022e0


	//   ....[5]....
        /*0094*/ 	.word	0x000022f0


	//   ....[6]....
        /*0098*/ 	.word	0x00002320


	//   ....[7]....
        /*009c*/ 	.word	0x00002330


	//   ....[8]....
        /*00a0*/ 	.word	0x00002360


	//   ....[9]....
        /*00a4*/ 	.word	0x00002370


	//   ....[10]....
        /*00a8*/ 	.word	0x0000cf40


	//   ....[11]....
        /*00ac*/ 	.word	0x0000cfd0


	//   ....[12]....
        /*00b0*/ 	.word	0x0000d040


	//   ....[13]....
        /*00b4*/ 	.word	0x0000d0a0


	//   ....[14]....
        /*00b8*/ 	.word	0x0000d110


	//   ....[15]....
        /*00bc*/ 	.word	0x0000d170


	//   ....[16]....
        /*00c0*/ 	.word	0x0000d1e0


	//   ....[17]....
        /*00c4*/ 	.word	0x0000d240


	//   ....[18]....
        /*00c8*/ 	.word	0x0000d2b0


	//   ....[19]....
        /*00cc*/ 	.word	0x0000d310


	//----- nvinfo : EIATTR_VRC_CTA_INIT_COUNT
	.align		4
.L_1329:
        /*00d0*/ 	.byte	0x02, 0x4a
	.zero		1
	.zero		1


	//----- nvinfo : EIATTR_EXIT_INSTR_OFFSETS
	.align		4
        /*00d4*/ 	.byte	0x04, 0x1c
        /*00d6*/ 	.short	(.L_1331 - .L_1330)


	//   ....[0]....
.L_1330:
        /*00d8*/ 	.word	0x0000cea0


	//   ....[1]....
        /*00dc*/ 	.word	0x0000ced0


	//----- nvinfo : EIATTR_MAX_THREADS
	.align		4
.L_1331:
        /*00e0*/ 	.byte	0x04, 0x05
        /*00e2*/ 	.short	(.L_1333 - .L_1332)
.L_1332:
        /*00e4*/ 	.word	0x00000080
        /*00e8*/ 	.word	0x00000001
        /*00ec*/ 	.word	0x00000001


	//----- nvinfo : EIATTR_CRS_STACK_SIZE
	.align		4
.L_1333:
        /*00f0*/ 	.byte	0x04, 0x1e
        /*00f2*/ 	.short	(.L_1335 - .L_1334)
.L_1334:
        /*00f4*/ 	.word	0x00000000


	//----- nvinfo : EIATTR_CBANK_PARAM_SIZE
	.align		4
.L_1335:
        /*00f8*/ 	.byte	0x03, 0x19
        /*00fa*/ 	.short	0x0128


	//----- nvinfo : EIATTR_PARAM_CBANK
	.align		4
        /*00fc*/ 	.byte	0x04, 0x0a
        /*00fe*/ 	.short	(.L_1337 - .L_1336)
	.align		4
.L_1336:
        /*0100*/ 	.word	index@(.nv.constant0._ZN10layer_norm31ln_parallel_residual_bwd_kernelINS_13Kernel_traitsIf13__nv_bfloat16S2_S2_fjLj1024ELj1ELj4ELj1ELj16ENS_18Kernel_traits_baseILj1024EfS2_S2_S2_fjLj128EEEEELb1ELb1ELb0EEEvNS_9BwdParamsE)
        /*0104*/ 	.short	0x0380
        /*0106*/ 	.short	0x0128


	//----- nvinfo : EIATTR_SW_WAR
	.align		4
.L_1337:
        /*0108*/ 	.byte	0x04, 0x36
        /*010a*/ 	.short	(.L_1339 - .L_1338)
.L_1338:
        /*010c*/ 	.word	0x00000008
.L_1339:


//--------------------- .nv.info._ZN10layer_norm22ln_bwd_finalize_kernelINS_22Kernel_traits_finalizeILj1024Ef13__nv_bfloat16S2_S2_fjLb0ELj1024ELj4ENS_18Kernel_traits_baseILj1024EfS2_S2_S2_fjLj1024EEEEELb0ELb1EEEvNS_9BwdParamsE --------------------------
	.section	.nv.info._ZN10layer_norm22ln_bwd_finalize_kernelINS_22Kernel_traits_finalizeILj1024Ef13__nv_bfloat16S2_S2_fjLb0ELj1024ELj4ENS_18Kernel_traits_baseILj1024EfS2_S2_S2_fjLj1024EEEEELb0ELb1EEEvNS_9BwdParamsE,"",@"SHT_CUDA_INFO"
	.sectionflags	@""
	.align	4


	//----- nvinfo : EIATTR_CUDA_API_VERSION
	.align		4
        /*0000*/ 	.byte	0x04, 0x37
        /*0002*/ 	.short	(.L_1341 - .L_1340)
.L_1340:
        /*0004*/ 	.word	0x00000082


	//----- nvinfo : EIATTR_KPARAM_INFO
	.align		4
.L_1341:
        /*0008*/ 	.byte	0x04, 0x17
        /*000a*/ 	.short	(.L_1343 - .L_1342)
.L_1342:
        /*000c*/ 	.word	0x00000000
        /*0010*/ 	.short	0x0000
        /*0012*/ 	.short	0x0000
        /*0014*/ 	.byte	0x00, 0xf0, 0xa1, 0x04


	//----- nvinfo : EIATTR_SPARSE_MMA_MASK
	.align		4
.L_1343:
        /*0018*/ 	.byte	0x03, 0x50
        /*001a*/ 	.short	0x0000


	//----- nvinfo : EIATTR_MAXREG_COUNT
	.align		4
        /*001c*/ 	.byte	0x03, 0x1b
        /*001e*/ 	.short	0x0040


	//----- nvinfo : EIATTR_NUM_BARRIERS
	.align		4
        /*0020*/ 	.byte	0x02, 0x4c
        /*0022*/ 	.byte	0x01
	.zero		1


	//----- nvinfo : EIATTR_MERCURY_ISA_VERSION
	.align		4
        /*0024*/ 	.byte	0x03, 0x5f
        /*0026*/ 	.short	0x0101


	//----- nvinfo : EIATTR_COOP_GROUP_MASK_REGIDS
	.align		4
        /*0028*/ 	.byte	0x04, 0x29
        /*002a*/ 	.short	(.L_1345 - .L_1344)


	//   ....[0]....
.L_1344:
        /*002c*/ 	.word	0xffffffff


	//   ....[1]....
        /*0030*/ 	.word	0xffffffff


	//   ....[2]....
        /*0034*/ 	.word	0xffffffff


	//   ....[3]....
        /*0038*/ 	.word	0xffffffff


	//   ....[4]....
        /*003c*/ 	.word	0xffffffff


	//   ....[5]....
        /*0040*/ 	.word	0xffffffff


	//   ....[6]....
        /*0044*/ 	.word	0xffffffff


	//   ....[7]....
        /*0048*/ 	.word	0xffffffff


	//   ....[8]....
        /*004c*/ 	.word	0xffffffff


	//   ....[9]....
        /*0050*/ 	.word	0xffffffff


	//----- nvinfo : EIATTR_COOP_GROUP_INSTR_OFFSETS
	.align		4
.L_1345:
        /*0054*/ 	.byte	0x04, 0x28
        /*0056*/ 	.short	(.L_1347 - .L_1346)


	//   ....[0]....
.L_1346:
        /*0058*/ 	.word	0x00001630


	//   ....[1]....
        /*005c*/ 	.word	0x00001640


	//   ....[2]....
        /*0060*/ 	.word	0x00001670


	//   ....[3]....
        /*0064*/ 	.word	0x00001680


	//   ....[4]....
        /*0068*/ 	.word	0x000016b0


	//   ....[5]....
        /*006c*/ 	.word	0x000016c0


	//   ....[6]....
        /*0070*/ 	.word	0x000016f0


	//   ....[7]....
        /*0074*/ 	.word	0x00001710


	//   ....[8]....
        /*0078*/ 	.word	0x00001740


	//   ....[9]....
        /*007c*/ 	.word	0x00001750


	//----- nvinfo : EIATTR_VRC_CTA_INIT_COUNT
	.align		4
.L_1347:
        /*0080*/ 	.byte	0x02, 0x4a
	.zero		1
	.zero		1


	//----- nvinfo : EIATTR_EXIT_INSTR_OFFSETS
	.align		4
        /*0084*/ 	.byte	0x04, 0x1c
        /*0086*/ 	.short	(.L_1349 - .L_1348)


	//   ....[0]....
.L_1348:
        /*0088*/ 	.word	0x00000070


	//   ....[1]....
        /*008c*/ 	.word	0x000017b0


	//   ....[2]....
        /*0090*/ 	.word	0x00001860


	//----- nvinfo : EIATTR_MAX_THREADS
	.align		4
.L_1349:
        /*0094*/ 	.byte	0x04, 0x05
        /*0096*/ 	.short	(.L_1351 - .L_1350)
.L_1350:
        /*0098*/ 	.word	0x00000400
        /*009c*/ 	.word	0x00000001
        /*00a0*/ 	.word	0x00000001


	//----- nvinfo : EIATTR_CRS_STACK_SIZE
	.align		4
.L_1351:
        /*00a4*/ 	.byte	0x04, 0x1e
        /*00a6*/ 	.short	(.L_1353 - .L_1352)
.L_1352:
        /*00a8*/ 	.word	0x00000000


	//----- nvinfo : EIATTR_CBANK_PARAM_SIZE
	.align		4
.L_1353:
        /*00ac*/ 	.byte	0x03, 0x19
        /*00ae*/ 	.short	0x0128


	//----- nvinfo : EIATTR_PARAM_CBANK
	.align		4
        /*00b0*/ 	.byte	0x04, 0x0a
        /*00b2*/ 	.short	(.L_1355 - .L_1354)
	.align		4
.L_1354:
        /*00b4*/ 	.word	index@(.nv.constant0._ZN10layer_norm22ln_bwd_finalize_kernelINS_22Kernel_traits_finalizeILj1024Ef13__nv_bfloat16S2_S2_fjLb0ELj1024ELj4ENS_18Kernel_traits_baseILj1024EfS2_S2_S2_fjLj1024EEEEELb0ELb1EEEvNS_9BwdParamsE)
        /*00b8*/ 	.short	0x0380
        /*00ba*/ 	.short	0x0128


	//----- nvinfo : EIATTR_SW_WAR
	.align		4
.L_1355:
        /*00bc*/ 	.byte	0x04, 0x36
        /*00be*/ 	.short	(.L_1357 - .L_1356)
.L_1356:
        /*00c0*/ 	.word	0x00000008
.L_1357:


//--------------------- .nv.info._ZN10layer_norm40ln_parallel_residual_bwd_finalize_kernelINS_22Kernel_traits_finalizeILj1024Ef13__nv_bfloat16S2_S2_fjLb0ELj1024ELj4ENS_18Kernel_traits_baseILj1024EfS2_S2_S2_fjLj1024EEEEELb1EEEvNS_9BwdParamsE --------------------------
	.section	.nv.info._ZN10layer_norm40ln_parallel_residual_bwd_finalize_kernelINS_22Kernel_traits_finalizeILj1024Ef13__nv_bfloat16S2_S2_fjLb0ELj1024ELj4ENS_18Kernel_traits_baseILj1024EfS2_S2_S2_fjLj1024EEEEELb1EEEvNS_9BwdParamsE,"",@"SHT_CUDA_INFO"
	.sectionflags	@""
	.align	4


	//----- nvinfo : EIATTR_CUDA_API_VERSION
	.align		4
        /*0000*/ 	.byte	0x04, 0x37
        /*0002*/ 	.short	(.L_1359 - .L_1358)
.L_1358:
        /*0004*/ 	.word	0x00000082


	//----- nvinfo : EIATTR_KPARAM_INFO
	.align		4
.L_1359:
        /*0008*/ 	.byte	0x04, 0x17
        /*000a*/ 	.short	(.L_1361 - .L_1360)
.L_1360:
        /*000c*/ 	.word	0x00000000
        /*0010*/ 	.short	0x0000
        /*0012*/ 	.short	0x0000
        /*0014*/ 	.byte	0x00, 0xf0, 0xa1, 0x04


	//----- nvinfo : EIATTR_SPARSE_MMA_MASK
	.align		4
.L_1361:
        /*0018*/ 	.byte	0x03, 0x50
        /*001a*/ 	.short	0x0000


	//----- nvinfo : EIATTR_MAXREG_COUNT
	.align		4
        /*001c*/ 	.byte	0x03, 0x1b
        /*001e*/ 	.short	0x0040


	//----- nvinfo : EIATTR_NUM_BARRIERS
	.align		4
        /*0020*/ 	.byte	0x02, 0x4c
        /*0022*/ 	.byte	0x01
	.zero		1


	//----- nvinfo : EIATTR_MERCURY_ISA_VERSION
	.align		4
        /*0024*/ 	.byte	0x03, 0x5f
        /*0026*/ 	.short	0x0101


	//----- nvinfo : EIATTR_COOP_GROUP_MASK_REGIDS
	.align		4
        /*0028*/ 	.byte	0x04, 0x29
        /*002a*/ 	.short	(.L_1363 - .L_1362)


	//   ....[0]....
.L_1362:
        /*002c*/ 	.word	0xffffffff


	//   ....[1]....
        /*0030*/ 	.word	0xffffffff


	//   ....[2]....
        /*0034*/ 	.word	0xffffffff


	//   ....[3]....
        /*0038*/ 	.word	0xffffffff


	//   ....[4]....
        /*003c*/ 	.word	0xffffffff


	//   ....[5]....
        /*0040*/ 	.word	0xffffffff


	//   ....[6]....
        /*0044*/ 	.word	0xffffffff


	//   ....[7]....
        /*0048*/ 	.word	0xffffffff


	//   ....[8]....
        /*004c*/ 	.word	0xffffffff


	//   ....[9]....
        /*0050*/ 	.word	0xffffffff


	//   ....[10]....
        /*0054*/ 	.word	0xffffffff


	//   ....[11]....
        /*0058*/ 	.word	0xffffffff


	//   ....[12]....
        /*005c*/ 	.word	0xffffffff


	//   ....[13]....
        /*0060*/ 	.word	0xffffffff


	//   ....[14]....
        /*0064*/ 	.word	0xffffffff


	//   ....[15]....
        /*0068*/ 	.word	0xffffffff


	//   ....[16]....
        /*006c*/ 	.word	0xffffffff


	//   ....[17]....
        /*0070*/ 	.word	0xffffffff


	//   ....[18]....
        /*0074*/ 	.word	0xffffffff


	//   ....[19]....
        /*0078*/ 	.word	0xffffffff


	//----- nvinfo : EIATTR_COOP_GROUP_INSTR_OFFSETS
	.align		4
.L_1363:
        /*007c*/ 	.byte	0x04, 0x28
        /*007e*/ 	.short	(.L_1365 - .L_1364)


	//   ....[0]....
.L_1364:
        /*0080*/ 	.word	0x00001410


	//   ....[1]....
        /*0084*/ 	.word	0x00001420


	//   ....[2]....
        /*0088*/ 	.word	0x00001430


	//   ....[3]....
        /*008c*/ 	.word	0x00001440


	//   ....[4]....
        /*0090*/ 	.word	0x00001470


	//   ....[5]....
        /*0094*/ 	.word	0x00001490


	//   ....[6]....
        /*0098*/ 	.word	0x000014b0


	//   ....[7]....
        /*009c*/ 	.word	0x000014c0


	//   ....[8]....
        /*00a0*/ 	.word	0x000014f0


	//   ....[9]....
        /*00a4*/ 	.word	0x00001510


	//   ....[10]....
        /*00a8*/ 	.word	0x00001530


	//   ....[11]....
        /*00ac*/ 	.word	0x00001540


	//   ....[12]....
        /*00b0*/ 	.word	0x00001570


	//   ....[13]....
        /*00b4*/ 	.word	0x00001590


	//   ....[14]....
        /*00b8*/ 	.word	0x000015b0


	//   ....[15]....
        /*00bc*/ 	.word	0x000015c0


	//   ....[16]....
        /*00c0*/ 	.word	0x000015f0


	//   ....[17]....
        /*00c4*/ 	.word	0x00001620


	//   ....[18]....
        /*00c8*/ 	.word	0x00001630


	//   ....[19]....
        /*00cc*/ 	.word	0x00001640


	//----- nvinfo : EIATTR_VRC_CTA_INIT_COUNT
	.align		4
.L_1365:
        /*00d0*/ 	.byte	0x02, 0x4a
	.zero		1
	.zero		1


	//----- nvinfo : EIATTR_EXIT_INSTR_OFFSETS
	.align		4
        /*00d4*/ 	.byte	0x04, 0x1c
        /*00d6*/ 	.short	(.L_1367 - .L_1366)


	//   ....[0]....
.L_1366:
        /*00d8*/ 	.word	0x00000060


	//   ....[1]....
        /*00dc*/ 	.word	0x000016e0


	//   ....[2]....
        /*00e0*/ 	.word	0x00001810


	//----- nvinfo : EIATTR_MAX_THREADS
	.align		4
.L_1367:
        /*00e4*/ 	.byte	0x04, 0x05
        /*00e6*/ 	.short	(.L_1369 - .L_1368)
.L_1368:
        /*00e8*/ 	.word	0x00000400
        /*00ec*/ 	.word	0x00000001
        /*00f0*/ 	.word	0x00000001


	//----- nvinfo : EIATTR_CRS_STACK_SIZE
	.align		4
.L_1369:
        /*00f4*/ 	.byte	0x04, 0x1e
        /*00f6*/ 	.short	(.L_1371 - .L_1370)
.L_1370:
        /*00f8*/ 	.word	0x00000000


	//----- nvinfo : EIATTR_CBANK_PARAM_SIZE
	.align		4
.L_1371:
        /*00fc*/ 	.byte	0x03, 0x19
        /*00fe*/ 	.short	0x0128


	//----- nvinfo : EIATTR_PARAM_CBANK
	.align		4
        /*0100*/ 	.byte	0x04, 0x0a
        /*0102*/ 	.short	(.L_1373 - .L_1372)
	.align		4
.L_1372:
        /*0104*/ 	.word	index@(.nv.constant0._ZN10layer_norm40ln_parallel_residual_bwd_finalize_kernelINS_22Kernel_traits_finalizeILj1024Ef13__nv_bfloat16S2_S2_fjLb0ELj1024ELj4ENS_18Kernel_traits_baseILj1024EfS2_S2_S2_fjLj1024EEEEELb1EEEvNS_9BwdParamsE)
        /*0108*/ 	.short	0x0380
        /*010a*/ 	.short	0x0128


	//----- nvinfo : EIATTR_SW_WAR
	.align		4
.L_1373:
        /*010c*/ 	.byte	0x04, 0x36
        /*010e*/ 	.short	(.L_1375 - .L_1374)
.L_1374:
        /*0110*/ 	.word	0x00000008
.L_1375:


//--------------------- .nv.info._ZN10layer_norm31ln_parallel_residual_bwd_kernelINS_13Kernel_traitsIf13__nv_bfloat16S2_S2_fjLj1024ELj1ELj4ELj1ELj16ENS_18Kernel_traits_baseILj1024EfS2_S2_S2_fjLj128EEEEELb1ELb1ELb1EEEvNS_9BwdParamsE --------------------------
	.section	.nv.info._ZN10layer_norm31ln_parallel_residual_bwd_kernelINS_13Kernel_traitsIf13__nv_bfloat16S2_S2_fjLj1024ELj1ELj4ELj1ELj16ENS_18Kernel_traits_baseILj1024EfS2_S2_S2_fjLj128EEEEELb1ELb1ELb1EEEvNS_9BwdParamsE,"",@"SHT_CUDA_INFO"
	.sectionflags	@""
	.align	4


	//----- nvinfo : EIATTR_CUDA_API_VERSION
	.align		4
        /*0000*/ 	.byte	0x04, 0x37
        /*0002*/ 	.short	(.L_1377 - .L_1376)
.L_1376:
        /*0004*/ 	.word	0x00000082


	//----- nvinfo : EIATTR_KPARAM_INFO
	.align		4
.L_1377:
        /*0008*/ 	.byte	0x04, 0x17
        /*000a*/ 	.short	(.L_1379 - .L_1378)
.L_1378:
        /*000c*/ 	.word	0x00000000
        /*0010*/ 	.short	0x0000
        /*0012*/ 	.short	0x0000
        /*0014*/ 	.byte	0x00, 0xf0, 0xa1, 0x04


	//----- nvinfo : EIATTR_SPARSE_MMA_MASK
	.align		4
.L_1379:
        /*0018*/ 	.byte	0x03, 0x50
        /*001a*/ 	.short	0x0000


	//----- nvinfo : EIATTR_MAXREG_COUNT
	.align		4
        /*001c*/ 	.byte	0x03, 0x1b
        /*001e*/ 	.short	0x00ff


	//----- nvinfo : EIATTR_NUM_BARRIERS
	.align		4
        /*0020*/ 	.byte	0x02, 0x4c
        /*0022*/ 	.byte	0x01
	.zero		1


	//----- nvinfo : EIATTR_MERCURY_ISA_VERSION
	.align		4
        /*0024*/ 	.byte	0x03, 0x5f
        /*0026*/ 	.short	0x0101


	//----- nvinfo : EIATTR_COOP_GROUP_MASK_REGIDS
	.align		4
        /*0028*/ 	.byte	0x04, 0x29
        /*002a*/ 	.short	(.L_1381 - .L_1380)


	//   ....[0]....
.L_1380:
        /*002c*/ 	.word	0xffffffff


	//   ....[1]....
        /*0030*/ 	.word	0xffffffff


	//   ....[2]....
        /*0034*/ 	.word	0xffffffff


	//   ....[3]....
        /*0038*/ 	.word	0xffffffff


	//   ....[4]....
        /*003c*/ 	.word	0xffffffff


	//   ....[5]....
        /*0040*/ 	.word	0xffffffff


	//   ....[6]....
        /*0044*/ 	.word	0xffffffff


	//   ....[7]....
        /*0048*/ 	.word	0xffffffff


	//   ....[8]....
        /*004c*/ 	.word	0xffffffff


	//   ....[9]....
        /*0050*/ 	.word	0xffffffff


	//   ....[10]....
        /*0054*/ 	.word	0x050000d5


	//   ....[11]....
        /*0058*/ 	.word	0x050000d5


	//   ....[12]....
        /*005c*/ 	.word	0x050000d5


	//   ....[13]....
        /*0060*/ 	.word	0x050000d5


	//   ....[14]....
        /*0064*/ 	.word	0x050000d5


	//   ....[15]....
        /*0068*/ 	.word	0x050000d5


	//   ....[16]....
        /*006c*/ 	.word	0x050000d5


	//   ....[17]....
        /*0070*/ 	.word	0x050000d5


	//   ....[18]....
        /*0074*/ 	.word	0x050000d5


	//   ....[19]....
        /*0078*/ 	.word	0x050000d5


	//----- nvinfo : EIATTR_COOP_GROUP_INSTR_OFFSETS
	.align		4
.L_1381:
        /*007c*/ 	.byte	0x04, 0x28
        /*007e*/ 	.short	(.L_1383 - .L_1382)


	//   ....[0]....
.L_1382:
        /*0080*/ 	.word	0x00001ec0


	//   ....[1]....
        /*0084*/ 	.word	0x00001ed0


	//   ....[2]....
        /*0088*/ 	.word	0x00001f00


	//   ....[3]....
        /*008c*/ 	.word	0x00001f10


	//   ....[4]....
        /*0090*/ 	.word	0x00001f40


	//   ....[5]....
        /*0094*/ 	.word	0x00001f50


	//   ....[6]....
        /*0098*/ 	.word	0x00001f80


	//   ....[7]....
        /*009c*/ 	.word	0x00001f90


	//   ....[8]....
        /*00a0*/ 	.word	0x00001fc0


	//   ....[9]....
        /*00a4*/ 	.word	0x00001fd0


	//   ....[10]....
        /*00a8*/ 	.word	0x0000c6a0


	//   ....[11]....
        /*00ac*/ 	.word	0x0000c730


	//   ....[12]....
        /*00b0*/ 	.word	0x0000c7a0


	//   ....[13]....
        /*00b4*/ 	.word	0x0000c800


	//   ....[14]....
        /*00b8*/ 	.word	0x0000c870


	//   ....[15]....
        /*00bc*/ 	.word	0x0000c8d0


	//   ....[16]....
        /*00c0*/ 	.word	0x0000c940


	//   ....[17]....
        /*00c4*/ 	.word	0x0000c9a0


	//   ....[18]....
        /*00c8*/ 	.word	0x0000ca10


	//   ....[19]....
        /*00cc*/ 	.word	0x0000ca70


	//----- nvinfo : EIATTR_VRC_CTA_INIT_COUNT
	.align		4
.L_1383:
        /*00d0*/ 	.byte	0x02, 0x4a
	.zero		1
	.zero		1


	//----- nvinfo : EIATTR_EXIT_INSTR_OFFSETS
	.align		4
        /*00d4*/ 	.byte	0x04, 0x1c
        /*00d6*/ 	.short	(.L_1385 - .L_1384)


	//   ....[0]....
.L_1384:
        /*00d8*/ 	.word	0x0000c630


	//----- nvinfo : EIATTR_MAX_THREADS
	.align		4
.L_1385:
        /*00dc*/ 	.byte	0x04, 0x05
        /*00de*/ 	.short	(.L_1387 - .L_1386)
.L_1386:
        /*00e0*/ 	.word	0x00000080
        /*00e4*/ 	.word	0x00000001
        /*00e8*/ 	.word	0x00000001


	//----- nvinfo : EIATTR_CRS_STACK_SIZE
	.align		4
.L_1387:
        /*00ec*/ 	.byte	0x04, 0x1e
        /*00ee*/ 	.short	(.L_1389 - .L_1388)
.L_1388:
        /*00f0*/ 	.word	0x00000000


	//----- nvinfo : EIATTR_CBANK_PARAM_SIZE
	.align		4
.L_1389:
        /*00f4*/ 	.byte	0x03, 0x19
        /*00f6*/ 	.short	0x0128


	//----- nvinfo : EIATTR_PARAM_CBANK
	.align		4
        /*00f8*/ 	.byte	0x04, 0x0a
        /*00fa*/ 	.short	(.L_1391 - .L_1390)
	.align		4
.L_1390:
        /*00fc*/ 	.word	index@(.nv.constant0._ZN10layer_norm31ln_parallel_residual_bwd_kernelINS_13Kernel_traitsIf13__nv_bfloat16S2_S2_fjLj1024ELj1ELj4ELj1ELj16ENS_18Kernel_traits_baseILj1024EfS2_S2_S2_fjLj128EEEEELb1ELb1ELb1EEEvNS_9BwdParamsE)
        /*0100*/ 	.short	0x0380
        /*0102*/ 	.short	0x0128


	//----- nvinfo : EIATTR_SW_WAR
	.align		4
.L_1391:
        /*0104*/ 	.byte	0x04, 0x36
        /*0106*/ 	.short	(.L_1393 - .L_1392)
.L_1392:
        /*0108*/ 	.word	0x00000008
.L_1393:


//--------------------- .nv.info._ZN10layer_norm31ln_parallel_residual_bwd_kernelINS_13Kernel_traitsI13__nv_bfloat16S2_fS2_fjLj1024ELj1ELj4ELj1ELj16ENS_18Kernel_traits_baseILj1024ES2_S2_fS2_fjLj128EEEEELb0ELb0ELb0EEEvNS_9BwdParamsE --------------------------
	.section	.nv.info._ZN10layer_norm31ln_parallel_residual_bwd_kernelINS_13Kernel_traitsI13__nv_bfloat16S2_fS2_fjLj1024ELj1ELj4ELj1ELj16ENS_18Kernel_traits_baseILj1024ES2_S2_fS2_fjLj128EEEEELb0ELb0ELb0EEEvNS_9BwdParamsE,"",@"SHT_CUDA_INFO"
	.sectionflags	@""
	.align	4


	//----- nvinfo : EIATTR_CUDA_API_VERSION
	.align		4
        /*0000*/ 	.byte	0x04, 0x37
        /*0002*/ 	.short	(.L_1395 - .L_1394)
.L_1394:
        /*0004*/ 	.word	0x00000082


	//----- nvinfo : EIATTR_KPARAM_INFO
	.align		4
.L_1395:
        /*0008*/ 	.byte	0x04, 0x17
        /*000a*/ 	.short	(.L_1397 - .L_1396)
.L_1396:
        /*000c*/ 	.word	0x00000000
        /*0010*/ 	.short	0x0000
        /*0012*/ 	.short	0x0000
        /*0014*/ 	.byte	0x00, 0xf0, 0xa1, 0x04


	//----- nvinfo : EIATTR_SPARSE_MMA_MASK
	.align		4
.L_1397:
        /*0018*/ 	.byte	0x03, 0x50
        /*001a*/ 	.short	0x0000


	//----- nvinfo : EIATTR_MAXREG_COUNT
	.align		4
        /*001c*/ 	.byte	0x03, 0x1b
        /*001e*/ 	.short	0x00ff


	//----- nvinfo : EIATTR_NUM_BARRIERS
	.align		4
        /*0020*/ 	.byte	0x02, 0x4c
        /*0022*/ 	.byte	0x01
	.zero		1


	//----- nvinfo : EIATTR_ANNOTATIONS
	.align		4
        /*0024*/ 	.byte	0x04, 0x55
        /*0026*/ 	.short	(.L_1399 - .L_1398)


	//   ....[0]....
.L_1398:
        /* <DEDUP_REMOVED lines=87> */


	//----- nvinfo : EIATTR_MERCURY_ISA_VERSION
	.align		4
.L_1399:
        /*0580*/ 	.byte	0x03, 0x5f
        /*0582*/ 	.short	0x0101


	//----- nvinfo : EIATTR_COOP_GROUP_MASK_REGIDS
	.align		4
        /*0584*/ 	.byte	0x04, 0x29
        /*0586*/ 	.short	(.L_1401 - .L_1400)


	//   ....[0]....
.L_1400:
        /*0588*/ 	.word	0xffffffff


	//   ....[1]....
        /*058c*/ 	.word	0xffffffff


	//   ....[2]....
        /*0590*/ 	.word	0xffffffff


	//   ....[3]....
        /*0594*/ 	.word	0xffffffff


	//   ....[4]....
        /*0598*/ 	.word	0xffffffff


	//   ....[5]....
        /*059c*/ 	.word	0xffffffff


	//   ....[6]....
        /*05a0*/ 	.word	0xffffffff


	//   ....[7]....
        /*05a4*/ 	.word	0xffffffff


	//   ....[8]....
        /*05a8*/ 	.word	0xffffffff


	//   ....[9]....
        /*05ac*/ 	.word	0xffffffff


	//   ....[10]....
        /*05b0*/ 	.word	0x05000098


	//   ....[11]....
        /*05b4*/ 	.word	0x05000098


	//   ....[12]....
        /*05b8*/ 	.word	0x05000098


	//   ....[13]....
        /*05bc*/ 	.word	0x05000098


	//   ....[14]....
        /*05c0*/ 	.word	0x05000098


	//   ....[15]....
        /*05c4*/ 	.word	0x05000098


	//   ....[16]....
        /*05c8*/ 	.word	0x05000098


	//   ....[17]....
        /*05cc*/ 	.word	0x05000098


	//   ....[18]....
        /*05d0*/ 	.word	0x05000098


	//   ....[19]....
        /*05d4*/ 	.word	0x05000098


	//----- nvinfo : EIATTR_COOP_GROUP_INSTR_OFFSETS
	.align		4
.L_1401:
        /*05d8*/ 	.byte	0x04, 0x28
        /*05da*/ 	.short	(.L_1403 - .L_1402)


	//   ....[0]....
.L_1402:
        /*05dc*/ 	.word	0x00003dd0


	//   ....[1]....
        /*05e0*/ 	.word	0x00003df0


	//   ....[2]....
        /*05e4*/ 	.word	0x00003e10


	//   ....[3]....
        /*05e8*/ 	.word	0x00003e30


	//   ....[4]....
        /*05ec*/ 	.word	0x00003e50


	//   ....[5]....
        /*05f0*/ 	.word	0x00003e70


	//   ....[6]....
        /*05f4*/ 	.word	0x00003e90


	//   ....[7]....
        /*05f8*/ 	.word	0x00003eb0


	//   ....[8]....
        /*05fc*/ 	.word	0x00003ec0


	//   ....[9]....
        /*0600*/ 	.word	0x00003ee0


	//   ....[10]....
        /*0604*/ 	.word	0x0000a7e0


	//   ....[11]....
        /*0608*/ 	.word	0x0000a880


	//   ....[12]....
        /*060c*/ 	.word	0x0000a900


	//   ....[13]....
        /*0610*/ 	.word	0x0000a970


	//   ....[14]....
        /*0614*/ 	.word	0x0000a9f0


	//   ....[15]....
        /*0618*/ 	.word	0x0000aa60


	//   ....[16]....
        /*061c*/ 	.word	0x0000aae0


	//   ....[17]....
        /*0620*/ 	.word	0x0000ab50


	//   ....[18]....
        /*0624*/ 	.word	0x0000abd0


	//   ....[19]....
        /*0628*/ 	.word	0x0000ac20


	//----- nvinfo : EIATTR_VRC_CTA_INIT_COUNT
	.align		4
.L_1403:
        /*062c*/ 	.byte	0x02, 0x4a
	.zero		1
	.zero		1


	//----- nvinfo : EIATTR_EXIT_INSTR_OFFSETS
	.align		4
        /*0630*/ 	.byte	0x04, 0x1c
        /*0632*/ 	.short	(.L_1405 - .L_1404)


	//   ....[0]....
.L_1404:
        /*0634*/ 	.word	0x0000a720


	//   ....[1]....
        /*0638*/ 	.word	0x0000a770


	//----- nvinfo : EIATTR_MAX_THREADS
	.align		4
.L_1405:
        /*063c*/ 	.byte	0x04, 0x05
        /*063e*/ 	.short	(.L_1407 - .L_1406)
.L_1406:
        /*0640*/ 	.word	0x00000080
        /*0644*/ 	.word	0x00000001
        /*0648*/ 	.word	0x00000001


	//----- nvinfo : EIATTR_CRS_STACK_SIZE
	.align		4
.L_1407:
        /*064c*/ 	.byte	0x04, 0x1e
        /*064e*/ 	.short	(.L_1409 - .L_1408)
.L_1408:
        /*0650*/ 	.word	0x00000000


	//----- nvinfo : EIATTR_CBANK_PARAM_SIZE
	.align		4
.L_1409:
        /*0654*/ 	.byte	0x03, 0x19
        /*0656*/ 	.short	0x0128


	//----- nvinfo : EIATTR_PARAM_CBANK
	.align		4
        /*0658*/ 	.byte	0x04, 0x0a
        /*065a*/ 	.short	(.L_1411 - .L_1410)
	.align		4
.L_1410:
        /*065c*/ 	.word	index@(.nv.constant0._ZN10layer_norm31ln_parallel_residual_bwd_kernelINS_13Kernel_traitsI13__nv_bfloat16S2_fS2_fjLj1024ELj1ELj4ELj1ELj16ENS_18Kernel_traits_baseILj1024ES2_S2_fS2_fjLj128EEEEELb0ELb0ELb0EEEvNS_9BwdParamsE)
        /*0660*/ 	.short	0x0380
        /*0662*/ 	.short	0x0128


	//----- nvinfo : EIATTR_SW_WAR
	.align		4
.L_1411:
        /*0664*/ 	.byte	0x04, 0x36
        /*0666*/ 	.short	(.L_1413 - .L_1412)
.L_1412:
        /*0668*/ 	.word	0x00000008
.L_1413:


//--------------------- .nv.info._ZN10layer_norm31ln_parallel_residual_bwd_kernelINS_13Kernel_traitsI13__nv_bfloat16S2_fS2_fjLj1024ELj1ELj4ELj1ELj16ENS_18Kernel_traits_baseILj1024ES2_S2_fS2_fjLj128EEEEELb0ELb0ELb1EEEvNS_9BwdParamsE --------------------------
	.section	.nv.info._ZN10layer_norm31ln_parallel_residual_bwd_kernelINS_13Kernel_traitsI13__nv_bfloat16S2_fS2_fjLj1024ELj1ELj4ELj1ELj16ENS_18Kernel_traits_baseILj1024ES2_S2_fS2_fjLj128EEEEELb0ELb0ELb1EEEvNS_9BwdParamsE,"",@"SHT_CUDA_INFO"
	.sectionflags	@""
	.align	4


	//----- nvinfo : EIATTR_CUDA_API_VERSION
	.align		4
        /*0000*/ 	.byte	0x04, 0x37
        /*0002*/ 	.short	(.L_1415 - .L_1414)
.L_1414:
        /*0004*/ 	.word	0x00000082


	//----- nvinfo : EIATTR_KPARAM_INFO
	.align		4
.L_1415:
        /*0008*/ 	.byte	0x04, 0x17
        /*000a*/ 	.short	(.L_1417 - .L_1416)
.L_1416:
        /*000c*/ 	.word	0x00000000
        /*0010*/ 	.short	0x0000
        /*0012*/ 	.short	0x0000
        /*0014*/ 	.byte	0x00, 0xf0, 0xa1, 0x04


	//----- nvinfo : EIATTR_SPARSE_MMA_MASK
	.align		4
.L_1417:
        /*0018*/ 	.byte	0x03, 0x50
        /*001a*/ 	.short	0x0000


	//----- nvinfo : EIATTR_MAXREG_COUNT
	.align		4
        /*001c*/ 	.byte	0x03, 0x1b
        /*001e*/ 	.short	0x00ff


	//----- nvinfo : EIATTR_NUM_BARRIERS
	.align		4
        /*0020*/ 	.byte	0x02, 0x4c
        /*0022*/ 	.byte	0x01
	.zero		1


	//----- nvinfo : EIATTR_ANNOTATIONS
	.align		4
        /*0024*/ 	.byte	0x04, 0x55
        /*0026*/ 	.short	(.L_1419 - .L_1418)


	//   ....[0]....
.L_1418:
        /* <DEDUP_REMOVED lines=73> */


	//----- nvinfo : EIATTR_MERCURY_ISA_VERSION
	.align		4
.L_1419:
        /*04a8*/ 	.byte	0x03, 0x5f
        /*04aa*/ 	.short	0x0101


	//----- nvinfo : EIATTR_COOP_GROUP_MASK_REGIDS
	.align		4
        /*04ac*/ 	.byte	0x04, 0x29
        /*04ae*/ 	.short	(.L_1421 - .L_1420)


	//   ....[0]....
.L_1420:
        /*04b0*/ 	.word	0xffffffff


	//   ....[1]....
        /*04b4*/ 	.word	0xffffffff


	//   ....[2]....
        /*04b8*/ 	.word	0xffffffff


	//   ....[3]....
        /*04bc*/ 	.word	0xffffffff


	//   ....[4]....
        /*04c0*/ 	.word	0xffffffff


	//   ....[5]....
        /*04c4*/ 	.word	0xffffffff


	//   ....[6]....
        /*04c8*/ 	.word	0xffffffff


	//   ....[7]....
        /*04cc*/ 	.word	0xffffffff


	//   ....[8]....
        /*04d0*/ 	.word	0xffffffff


	//   ....[9]....
        /*04d4*/ 	.word	0xffffffff


	//   ....[10]....
        /*04d8*/ 	.word	0x05000084


	//   ....[11]....
        /*04dc*/ 	.word	0x05000084


	//   ....[12]....
        /*04e0*/ 	.word	0x05000084


	//   ....[13]....
        /*04e4*/ 	.word	0x05000084


	//   ....[14]....
        /*04e8*/ 	.word	0x05000084


	//   ....[15]....
        /*04ec*/ 	.word	0x05000084


	//   ....[16]....
        /*04f0*/ 	.word	0x05000084


	//   ....[17]....
        /*04f4*/ 	.word	0x05000084


	//   ....[18]....
        /*04f8*/ 	.word	0x05000084


	//   ....[19]....
        /*04fc*/ 	.word	0x05000084


	//----- nvinfo : EIATTR_COOP_GROUP_INSTR_OFFSETS
	.align		4
.L_1421:
        /*0500*/ 	.byte	0x04, 0x28
        /*0502*/ 	.short	(.L_1423 - .L_1422)


	//   ....[0]....
.L_1422:
        /*0504*/ 	.word	0x00003710


	//   ....[1]....
        /*0508*/ 	.word	0x00003730


	//   ....[2]....
        /*050c*/ 	.word	0x00003750


	//   ....[3]....
        /*0510*/ 	.word	0x00003770


	//   ....[4]....
        /*0514*/ 	.word	0x00003790


	//   ....[5]....
        /*0518*/ 	.word	0x000037b0


	//   ....[6]....
        /*051c*/ 	.word	0x000037d0


	//   ....[7]....
        /*0520*/ 	.word	0x000037f0


	//   ....[8]....
        /*0524*/ 	.word	0x00003800


	//   ....[9]....
        /*0528*/ 	.word	0x00003820


	//   ....[10]....
        /*052c*/ 	.word	0x000099e0


	//   ....[11]....
        /*0530*/ 	.word	0x00009a70


	//   ....[12]....
        /*0534*/ 	.word	0x00009ad0


	//   ....[13]....
        /*0538*/ 	.word	0x00009b20


	//   ....[14]....
        /*053c*/ 	.word	0x00009b80


	//   ....[15]....
        /*0540*/ 	.word	0x00009bd0


	//   ....[16]....
        /*0544*/ 	.word	0x00009c30


	//   ....[17]....
        /*0548*/ 	.word	0x00009c80


	//   ....[18]....
        /*054c*/ 	.word	0x00009ce0


	//   ....[19]....
        /*0550*/ 	.word	0x00009d30


	//----- nvinfo : EIATTR_VRC_CTA_INIT_COUNT
	.align		4
.L_1423:
        /*0554*/ 	.byte	0x02, 0x4a
	.zero		1
	.zero		1


	//----- nvinfo : EIATTR_EXIT_INSTR_OFFSETS
	.align		4
        /*0558*/ 	.byte	0x04, 0x1c
        /*055a*/ 	.short	(.L_1425 - .L_1424)


	//   ....[0]....
.L_1424:
        /*055c*/ 	.word	0x00009970


	//----- nvinfo : EIATTR_MAX_THREADS
	.align		4
.L_1425:
        /*0560*/ 	.byte	0x04, 0x05
        /*0562*/ 	.short	(.L_1427 - .L_1426)
.L_1426:
        /*0564*/ 	.word	0x00000080
        /*0568*/ 	.word	0x00000001
        /*056c*/ 	.word	0x00000001


	//----- nvinfo : EIATTR_CRS_STACK_SIZE
	.align		4
.L_1427:
        /*0570*/ 	.byte	0x04, 0x1e
        /*0572*/ 	.short	(.L_1429 - .L_1428)
.L_1428:
        /*0574*/ 	.word	0x00000000


	//----- nvinfo : EIATTR_CBANK_PARAM_SIZE
	.align		4
.L_1429:
        /*0578*/ 	.byte	0x03, 0x19
        /*057a*/ 	.short	0x0128


	//----- nvinfo : EIATTR_PARAM_CBANK
	.align		4
        /*057c*/ 	.byte	0x04, 0x0a
        /*057e*/ 	.short	(.L_1431 - .L_1430)
	.align		4
.L_1430:
        /*0580*/ 	.word	index@(.nv.constant0._ZN10layer_norm31ln_parallel_residual_bwd_kernelINS_13Kernel_traitsI13__nv_bfloat16S2_fS2_fjLj1024ELj1ELj4ELj1ELj16ENS_18Kernel_traits_baseILj1024ES2_S2_fS2_fjLj128EEEEELb0ELb0ELb1EEEvNS_9BwdParamsE)
        /*0584*/ 	.short	0x0380
        /*0586*/ 	.short	0x0128


	//----- nvinfo : EIATTR_SW_WAR
	.align		4
.L_1431:
        /*0588*/ 	.byte	0x04, 0x36
        /*058a*/ 	.short	(.L_1433 - .L_1432)
.L_1432:
        /*058c*/ 	.word	0x00000008
.L_1433:


//--------------------- .nv.info._ZN10layer_norm31ln_parallel_residual_bwd_kernelINS_13Kernel_traitsI13__nv_bfloat16S2_fS2_fjLj1024ELj1ELj4ELj1ELj16ENS_18Kernel_traits_baseILj1024ES2_S2_fS2_fjLj128EEEEELb0ELb1ELb0EEEvNS_9BwdParamsE --------------------------
	.section	.nv.info._ZN10layer_norm31ln_parallel_residual_bwd_kernelINS_13Kernel_traitsI13__nv_bfloat16S2_fS2_fjLj1024ELj1ELj4ELj1ELj16ENS_18Kernel_traits_baseILj1024ES2_S2_fS2_fjLj128EEEEELb0ELb1ELb0EEEvNS_9BwdParamsE,"",@"SHT_CUDA_INFO"
	.sectionflags	@""
	.align	4


	//----- nvinfo : EIATTR_CUDA_API_VERSION
	.align		4
        /*0000*/ 	.byte	0x04, 0x37
        /*0002*/ 	.short	(.L_1435 - .L_1434)
.L_1434:
        /*0004*/ 	.word	0x00000082


	//----- nvinfo : EIATTR_KPARAM_INFO
	.align		4
.L_1435:
        /*0008*/ 	.byte	0x04, 0x17
        /*000a*/ 	.short	(.L_1437 - .L_1436)
.L_1436:
        /*000c*/ 	.word	0x00000000
        /*0010*/ 	.short	0x0000
        /*0012*/ 	.short	0x0000
        /*0014*/ 	.byte	0x00, 0xf0, 0xa1, 0x04


	//----- nvinfo : EIATTR_SPARSE_MMA_MASK
	.align		4
.L_1437:
        /*0018*/ 	.byte	0x03, 0x50
        /*001a*/ 	.short	0x0000


	//----- nvinfo : EIATTR_MAXREG_COUNT
	.align		4
        /*001c*/ 	.byte	0x03, 0x1b
        /*001e*/ 	.short	0x00ff


	//----- nvinfo : EIATTR_NUM_BARRIERS
	.align		4
        /*0020*/ 	.byte	0x02, 0x4c
        /*0022*/ 	.byte	0x01
	.zero		1


	//----- nvinfo : EIATTR_MERCURY_ISA_VERSION
	.align		4
        /*0024*/ 	.byte	0x03, 0x5f
        /*0026*/ 	.short	0x0101


	//----- nvinfo : EIATTR_COOP_GROUP_MASK_REGIDS
	.align		4
        /*0028*/ 	.byte	0x04, 0x29
        /*002a*/ 	.short	(.L_1439 - .L_1438)


	//   ....[0]....
.L_1438:
        /*002c*/ 	.word	0xffffffff


	//   ....[1]....
        /*0030*/ 	.word	0xffffffff


	//   ....[2]....
        /*0034*/ 	.word	0xffffffff


	//   ....[3]....
        /*0038*/ 	.word	0xffffffff


	//   ....[4]....
        /*003c*/ 	.word	0xffffffff


	//   ....[5]....
        /*0040*/ 	.word	0xffffffff


	//   ....[6]....
        /*0044*/ 	.word	0xffffffff


	//   ....[7]....
        /*0048*/ 	.word	0xffffffff


	//   ....[8]....
        /*004c*/ 	.word	0xffffffff


	//   ....[9]....
        /*0050*/ 	.word	0xffffffff


	//   ....[10]....
        /*0054*/ 	.word	0x050000a4


	//   ....[11]....
        /*0058*/ 	.word	0x050000a4


	//   ....[12]....
        /*005c*/ 	.word	0x050000a4


	//   ....[13]....
        /*0060*/ 	.word	0x050000a4


	//   ....[14]....
        /*0064*/ 	.word	0x050000a4


	//   ....[15]....
        /*0068*/ 	.word	0x050000a4


	//   ....[16]....
        /*006c*/ 	.word	0x050000a4


	//   ....[17]....
        /*0070*/ 	.word	0x050000a4


	//   ....[18]....
        /*0074*/ 	.word	0x050000a4


	//   ....[19]....
        /*0078*/ 	.word	0x050000a4


	//----- nvinfo : EIATTR_COOP_GROUP_INSTR_OFFSETS
	.align		4
.L_1439:
        /*007c*/ 	.byte	0x04, 0x28
        /*007e*/ 	.short	(.L_1441 - .L_1440)


	//   ....[0]....
.L_1440:
        /*0080*/ 	.word	0x00002090


	//   ....[1]....
        /*0084*/ 	.word	0x000020a0


	//   ....[2]....
        /*0088*/ 	.word	0x000020d0


	//   ....[3]....
        /*008c*/ 	.word	0x000020e0


	//   ....[4]....
        /*0090*/ 	.word	0x00002110


	//   ....[5]....
        /*0094*/ 	.word	0x00002120


	//   ....[6]....
        /*0098*/ 	.word	0x00002150


	//   ....[7]....
        /*009c*/ 	.word	0x00002160


	//   ....[8]....
        /*00a0*/ 	.word	0x00002190


	//   ....[9]....
        /*00a4*/ 	.word	0x000021a0


	//   ....[10]....
        /*00a8*/ 	.word	0x00007ad0


	//   ....[11]....
        /*00ac*/ 	.word	0x00007b60


	//   ....[12]....
        /*00b0*/ 	.word	0x00007bd0


	//   ....[13]....
        /*00b4*/ 	.word	0x00007c30


	//   ....[14]....
        /*00b8*/ 	.word	0x00007ca0


	//   ....[15]....
        /*00bc*/ 	.word	0x00007d00


	//   ....[16]....
        /*00c0*/ 	.word	0x00007d70


	//   ....[17]....
        /*00c4*/ 	.word	0x00007dd0


	//   ....[18]....
        /*00c8*/ 	.word	0x00007e40


	//   ....[19]....
        /*00cc*/ 	.word	0x00007ea0


	//----- nvinfo : EIATTR_VRC_CTA_INIT_COUNT
	.align		4
.L_1441:
        /*00d0*/ 	.byte	0x02, 0x4a
	.zero		1
	.zero		1


	//----- nvinfo : EIATTR_EXIT_INSTR_OFFSETS
	.align		4
        /*00d4*/ 	.byte	0x04, 0x1c
        /*00d6*/ 	.short	(.L_1443 - .L_1442)


	//   ....[0]....
.L_1442:
        /*00d8*/ 	.word	0x00007a30


	//   ....[1]....
        /*00dc*/ 	.word	0x00007a60


	//----- nvinfo : EIATTR_MAX_THREADS
	.align		4
.L_1443:
        /*00e0*/ 	.byte	0x04, 0x05
        /*00e2*/ 	.short	(.L_1445 - .L_1444)
.L_1444:
        /*00e4*/ 	.word	0x00000080
        /*00e8*/ 	.word	0x00000001
        /*00ec*/ 	.word	0x00000001


	//----- nvinfo : EIATTR_CRS_STACK_SIZE
	.align		4
.L_1445:
        /*00f0*/ 	.byte	0x04, 0x1e
        /*00f2*/ 	.short	(.L_1447 - .L_1446)
.L_1446:
        /*00f4*/ 	.word	0x00000000


	//----- nvinfo : EIATTR_CBANK_PARAM_SIZE
	.align		4
.L_1447:
        /*00f8*/ 	.byte	0x03, 0x19
        /*00fa*/ 	.short	0x0128


	//----- nvinfo : EIATTR_PARAM_CBANK
	.align		4
        /*00fc*/ 	.byte	0x04, 0x0a
        /*00fe*/ 	.short	(.L_1449 - .L_1448)
	.align		4
.L_1448:
        /*0100*/ 	.word	index@(.nv.constant0._ZN10layer_norm31ln_parallel_residual_bwd_kernelINS_13Kernel_traitsI13__nv_bfloat16S2_fS2_fjLj1024ELj1ELj4ELj1ELj16ENS_18Kernel_traits_baseILj1024ES2_S2_fS2_fjLj128EEEEELb0ELb1ELb0EEEvNS_9BwdParamsE)
        /*0104*/ 	.short	0x0380
        /*0106*/ 	.short	0x0128


	//----- nvinfo : EIATTR_SW_WAR
	.align		4
.L_1449:
        /*0108*/ 	.byte	0x04, 0x36
        /*010a*/ 	.short	(.L_1451 - .L_1450)
.L_1450:
        /*010c*/ 	.word	0x00000008
.L_1451:


//--------------------- .nv.info._ZN10layer_norm31ln_parallel_residual_bwd_kernelINS_13Kernel_traitsI13__nv_bfloat16S2_fS2_fjLj1024ELj1ELj4ELj1ELj16ENS_18Kernel_traits_baseILj1024ES2_S2_fS2_fjLj128EEEEELb0ELb1ELb1EEEvNS_9BwdParamsE --------------------------
	.section	.nv.info._ZN10layer_norm31ln_parallel_residual_bwd_kernelINS_13Kernel_traitsI13__nv_bfloat16S2_fS2_fjLj1024ELj1ELj4ELj1ELj16ENS_18Kernel_traits_baseILj1024ES2_S2_fS2_fjLj128EEEEELb0ELb1ELb1EEEvNS_9BwdParamsE,"",@"SHT_CUDA_INFO"
	.sectionflags	@""
	.align	4


	//----- nvinfo : EIATTR_CUDA_API_VERSION
	.align		4
        /*0000*/ 	.byte	0x04, 0x37
        /*0002*/ 	.short	(.L_1453 - .L_1452)
.L_1452:
        /*0004*/ 	.word	0x00000082


	//----- nvinfo : EIATTR_KPARAM_INFO
	.align		4
.L_1453:
        /*0008*/ 	.byte	0x04, 0x17
        /*000a*/ 	.short	(.L_1455 - .L_1454)
.L_1454:
        /*000c*/ 	.word	0x00000000
        /*0010*/ 	.short	0x0000
        /*0012*/ 	.short	0x0000
        /*0014*/ 	.byte	0x00, 0xf0, 0xa1, 0x04


	//----- nvinfo : EIATTR_SPARSE_MMA_MASK
	.align		4
.L_1455:
        /*0018*/ 	.byte	0x03, 0x50
        /*001a*/ 	.short	0x0000


	//----- nvinfo : EIATTR_MAXREG_COUNT
	.align		4
        /*001c*/ 	.byte	0x03, 0x1b
        /*001e*/ 	.short	0x00ff


	//----- nvinfo : EIATTR_NUM_BARRIERS
	.align		4
        /*0020*/ 	.byte	0x02, 0x4c
        /*0022*/ 	.byte	0x01
	.zero		1


	//----- nvinfo : EIATTR_MERCURY_ISA_VERSION
	.align		4
        /*0024*/ 	.byte	0x03, 0x5f
        /*0026*/ 	.short	0x0101


	//----- nvinfo : EIATTR_COOP_GROUP_MASK_REGIDS
	.align		4
        /*0028*/ 	.byte	0x04, 0x29
        /*002a*/ 	.short	(.L_1457 - .L_1456)


	//   ....[0]....
.L_1456:
        /*002c*/ 	.word	0xffffffff


	//   ....[1]....
        /*0030*/ 	.word	0xffffffff


	//   ....[2]....
        /*0034*/ 	.word	0xffffffff


	//   ....[3]....
        /*0038*/ 	.word	0xffffffff


	//   ....[4]....
        /*003c*/ 	.word	0xffffffff


	//   ....[5]....
        /*0040*/ 	.word	0xffffffff


	//   ....[6]....
        /*0044*/ 	.word	0xffffffff


	//   ....[7]....
        /*0048*/ 	.word	0xffffffff


	//   ....[8]....
        /*004c*/ 	.word	0xffffffff


	//   ....[9]....
        /*0050*/ 	.word	0xffffffff


	//   ....[10]....
        /*0054*/ 	.word	0x0500007f


	//   ....[11]....
        /*0058*/ 	.word	0x0500007f


	//   ....[12]....
        /*005c*/ 	.word	0x0500007f


	//   ....[13]....
        /*0060*/ 	.word	0x0500007f


	//   ....[14]....
        /*0064*/ 	.word	0x0500007f


	//   ....[15]....
        /*0068*/ 	.word	0x0500007f


	//   ....[16]....
        /*006c*/ 	.word	0x0500007f


	//   ....[17]....
        /*0070*/ 	.word	0x0500007f


	//   ....[18]....
        /*0074*/ 	.word	0x0500007f


	//   ....[19]....
        /*0078*/ 	.word	0x0500007f


	//----- nvinfo : EIATTR_COOP_GROUP_INSTR_OFFSETS
	.align		4
.L_1457:
        /*007c*/ 	.byte	0x04, 0x28
        /*007e*/ 	.short	(.L_1459 - .L_1458)


	//   ....[0]....
.L_1458:
        /*0080*/ 	.word	0x00001d50


	//   ....[1]....
        /*0084*/ 	.word	0x00001d60


	//   ....[2]....
        /*0088*/ 	.word	0x00001d90


	//   ....[3]....
        /*008c*/ 	.word	0x00001da0


	//   ....[4]....
        /*0090*/ 	.word	0x00001dd0


	//   ....[5]....
        /*0094*/ 	.word	0x00001de0


	//   ....[6]....
        /*0098*/ 	.word	0x00001e10


	//   ....[7]....
        /*009c*/ 	.word	0x00001e20


	//   ....[8]....
        /*00a0*/ 	.word	0x00001e50


	//   ....[9]....
        /*00a4*/ 	.word	0x00001e60


	//   ....[10]....
        /*00a8*/ 	.word	0x00007170


	//   ....[11]....
        /*00ac*/ 	.word	0x00007200


	//   ....[12]....
        /*00b0*/ 	.word	0x00007270


	//   ....[13]....
        /*00b4*/ 	.word	0x000072d0


	//   ....[14]....
        /*00b8*/ 	.word	0x00007340


	//   ....[15]....
        /*00bc*/ 	.word	0x000073a0


	//   ....[16]....
        /*00c0*/ 	.word	0x00007410


	//   ....[17]....
        /*00c4*/ 	.word	0x00007470


	//   ....[18]....
        /*00c8*/ 	.word	0x000074e0


	//   ....[19]....
        /*00cc*/ 	.word	0x00007540


	//----- nvinfo : EIATTR_VRC_CTA_INIT_COUNT
	.align		4
.L_1459:
        /*00d0*/ 	.byte	0x02, 0x4a
	.zero		1
	.zero		1


	//----- nvinfo : EIATTR_EXIT_INSTR_OFFSETS
	.align		4
        /*00d4*/ 	.byte	0x04, 0x1c
        /*00d6*/ 	.short	(.L_1461 - .L_1460)


	//   ....[0]....
.L_1460:
        /*00d8*/ 	.word	0x00007100


	//----- nvinfo : EIATTR_MAX_THREADS
	.align		4
.L_1461:
        /*00dc*/ 	.byte	0x04, 0x05
        /*00de*/ 	.short	(.L_1463 - .L_1462)
.L_1462:
        /*00e0*/ 	.word	0x00000080
        /*00e4*/ 	.word	0x00000001
        /*00e8*/ 	.word	0x00000001


	//----- nvinfo : EIATTR_CRS_STACK_SIZE
	.align		4
.L_1463:
        /*00ec*/ 	.byte	0x04, 0x1e
        /*00ee*/ 	.short	(.L_1465 - .L_1464)
.L_1464:
        /*00f0*/ 	.word	0x00000000


	//----- nvinfo : EIATTR_CBANK_PARAM_SIZE
	.align		4
.L_1465:
        /*00f4*/ 	.byte	0x03, 0x19
        /*00f6*/ 	.short	0x0128


	//----- nvinfo : EIATTR_PARAM_CBANK
	.align		4
        /*00f8*/ 	.byte	0x04, 0x0a
        /*00fa*/ 	.short	(.L_1467 - .L_1466)
	.align		4
.L_1466:
        /*00fc*/ 	.word	index@(.nv.constant0._ZN10layer_norm31ln_parallel_residual_bwd_kernelINS_13Kernel_traitsI13__nv_bfloat16S2_fS2_fjLj1024ELj1ELj4ELj1ELj16ENS_18Kernel_traits_baseILj1024ES2_S2_fS2_fjLj128EEEEELb0ELb1ELb1EEEvNS_9BwdParamsE)
        /*0100*/ 	.short	0x0380
        /*0102*/ 	.short	0x0128


	//----- nvinfo : EIATTR_SW_WAR
	.align		4
.L_1467:
        /*0104*/ 	.byte	0x04, 0x36
        /*0106*/ 	.short	(.L_1469 - .L_1468)
.L_1468:
        /*0108*/ 	.word	0x00000008
.L_1469:


//--------------------- .nv.info._ZN10layer_norm31ln_parallel_residual_bwd_kernelINS_13Kernel_traitsI13__nv_bfloat16S2_fS2_fjLj1024ELj1ELj4ELj1ELj16ENS_18Kernel_traits_baseILj1024ES2_S2_fS2_fjLj128EEEEELb1ELb0ELb0EEEvNS_9BwdParamsE --------------------------
	.section	.nv.info._ZN10layer_norm31ln_parallel_residual_bwd_kernelINS_13Kernel_traitsI13__nv_bfloat16S2_fS2_fjLj1024ELj1ELj4ELj1ELj16ENS_18Kernel_traits_baseILj1024ES2_S2_fS2_fjLj128EEEEELb1ELb0ELb0EEEvNS_9BwdParamsE,"",@"SHT_CUDA_INFO"
	.sectionflags	@""
	.align	4


	//----- nvinfo : EIATTR_CUDA_API_VERSION
	.align		4
        /*0000*/ 	.byte	0x04, 0x37
        /*0002*/ 	.short	(.L_1471 - .L_1470)
.L_1470:
        /*0004*/ 	.word	0x00000082


	//----- nvinfo : EIATTR_KPARAM_INFO
	.align		4
.L_1471:
        /*0008*/ 	.byte	0x04, 0x17
        /*000a*/ 	.short	(.L_1473 - .L_1472)
.L_1472:
        /*000c*/ 	.word	0x00000000
        /*0010*/ 	.short	0x0000
        /*0012*/ 	.short	0x0000
        /*0014*/ 	.byte	0x00, 0xf0, 0xa1, 0x04


	//----- nvinfo : EIATTR_SPARSE_MMA_MASK
	.align		4
.L_1473:
        /*0018*/ 	.byte	0x03, 0x50
        /*001a*/ 	.short	0x0000


	//----- nvinfo : EIATTR_MAXREG_COUNT
	.align		4
        /*001c*/ 	.byte	0x03, 0x1b
        /*001e*/ 	.short	0x00ff


	//----- nvinfo : EIATTR_NUM_BARRIERS
	.align		4
        /*0020*/ 	.byte	0x02, 0x4c
        /*0022*/ 	.byte	0x01
	.zero		1


	//----- nvinfo : EIATTR_ANNOTATIONS
	.align		4
        /*0024*/ 	.byte	0x04, 0x55
        /*0026*/ 	.short	(.L_1475 - .L_1474)


	//   ....[0]....
.L_1474:
        /* <DEDUP_REMOVED lines=127> */


	//----- nvinfo : EIATTR_MERCURY_ISA_VERSION
	.align		4
.L_1475:
        /*0800*/ 	.byte	0x03, 0x5f
        /*0802*/ 	.short	0x0101


	//----- nvinfo : EIATTR_COOP_GROUP_MASK_REGIDS
	.align		4
        /*0804*/ 	.byte	0x04, 0x29
        /*0806*/ 	.short	(.L_1477 - .L_1476)


	//   ....[0]....
.L_1476:
        /*0808*/ 	.word	0xffffffff


	//   ....[1]....
        /*080c*/ 	.word	0xffffffff


	//   ....[2]....
        /*0810*/ 	.word	0xffffffff


	//   ....[3]....
        /*0814*/ 	.word	0xffffffff


	//   ....[4]....
        /*0818*/ 	.word	0xffffffff


	//   ....[5]....
        /*081c*/ 	.word	0xffffffff


	//   ....[6]....
        /*0820*/ 	.word	0xffffffff


	//   ....[7]....
        /*0824*/ 	.word	0xffffffff


	//   ....[8]....
        /*0828*/ 	.word	0xffffffff


	//   ....[9]....
        /*082c*/ 	.word	0xffffffff


	//   ....[10]....
        /*0830*/ 	.word	0x05000090


	//   ....[11]....
        /*0834*/ 	.word	0x05000090


	//   ....[12]....
        /*0838*/ 	.word	0x05000090


	//   ....[13]....
        /*083c*/ 	.word	0x05000090


	//   ....[14]....
        /*0840*/ 	.word	0x05000090


	//   ....[15]....
        /*0844*/ 	.word	0x05000090


	//   ....[16]....
        /*0848*/ 	.word	0x05000090


	//   ....[17]....
        /*084c*/ 	.word	0x05000090


	//   ....[18]....
        /*0850*/ 	.word	0x05000090


	//   ....[19]....
        /*0854*/ 	.word	0x05000090


	//----- nvinfo : EIATTR_COOP_GROUP_INSTR_OFFSETS
	.align		4
.L_1477:
        /*0858*/ 	.byte	0x04, 0x28
        /*085a*/ 	.short	(.L_1479 - .L_1478)


	//   ....[0]....
.L_1478:
        /*085c*/ 	.word	0x000042e0


	//   ....[1]....
        /*0860*/ 	.word	0x00004300


	//   ....[2]....
        /*0864*/ 	.word	0x00004320


	//   ....[3]....
        /*0868*/ 	.word	0x00004340


	//   ....[4]....
        /*086c*/ 	.word	0x00004360


	//   ....[5]....
        /*0870*/ 	.word	0x00004380


	//   ....[6]....
        /*0874*/ 	.word	0x000043a0


	//   ....[7]....
        /*0878*/ 	.word	0x000043c0


	//   ....[8]....
        /*087c*/ 	.word	0x000043d0


	//   ....[9]....
        /*0880*/ 	.word	0x000043f0


	//   ....[10]....
        /*0884*/ 	.word	0x0000f0c0


	//   ....[11]....
        /*0888*/ 	.word	0x0000f160


	//   ....[12]....
        /*088c*/ 	.word	0x0000f1e0


	//   ....[13]....
        /*0890*/ 	.word	0x0000f250


	//   ....[14]....
        /*0894*/ 	.word	0x0000f2d0


	//   ....[15]....
        /*0898*/ 	.word	0x0000f340


	//   ....[16]....
        /*089c*/ 	.word	0x0000f3c0


	//   ....[17]....
        /*08a0*/ 	.word	0x0000f430


	//   ....[18]....
        /*08a4*/ 	.word	0x0000f4b0


	//   ....[19]....
        /*08a8*/ 	.word	0x0000f500


	//----- nvinfo : EIATTR_VRC_CTA_INIT_COUNT
	.align		4
.L_1479:
        /*08ac*/ 	.byte	0x02, 0x4a
	.zero		1
	.zero		1


	//----- nvinfo : EIATTR_EXIT_INSTR_OFFSETS
	.align		4
        /*08b0*/ 	.byte	0x04, 0x1c
        /*08b2*/ 	.short	(.L_1481 - .L_1480)


	//   ....[0]....
.L_1480:
        /*08b4*/ 	.word	0x0000f000


	//   ....[1]....
        /*08b8*/ 	.word	0x0000f050


	//----- nvinfo : EIATTR_MAX_THREADS
	.align		4
.L_1481:
        /*08bc*/ 	.byte	0x04, 0x05
        /*08be*/ 	.short	(.L_1483 - .L_1482)
.L_1482:
        /*08c0*/ 	.word	0x00000080
        /*08c4*/ 	.word	0x00000001
        /*08c8*/ 	.word	0x00000001


	//----- nvinfo : EIATTR_CRS_STACK_SIZE
	.align		4
.L_1483:
        /*08cc*/ 	.byte	0x04, 0x1e
        /*08ce*/ 	.short	(.L_1485 - .L_1484)
.L_1484:
        /*08d0*/ 	.word	0x00000000


	//----- nvinfo : EIATTR_CBANK_PARAM_SIZE
	.align		4
.L_1485:
        /*08d4*/ 	.byte	0x03, 0x19
        /*08d6*/ 	.short	0x0128


	//----- nvinfo : EIATTR_PARAM_CBANK
	.align		4
        /*08d8*/ 	.byte	0x04, 0x0a
        /*08da*/ 	.short	(.L_1487 - .L_1486)
	.align		4
.L_1486:
        /*08dc*/ 	.word	index@(.nv.constant0._ZN10layer_norm31ln_parallel_residual_bwd_kernelINS_13Kernel_traitsI13__nv_bfloat16S2_fS2_fjLj1024ELj1ELj4ELj1ELj16ENS_18Kernel_traits_baseILj1024ES2_S2_fS2_fjLj128EEEEELb1ELb0ELb0EEEvNS_9BwdParamsE)
        /*08e0*/ 	.short	0x0380
        /*08e2*/ 	.short	0x0128


	//----- nvinfo : EIATTR_SW_WAR
	.align		4
.L_1487:
        /*08e4*/ 	.byte	0x04, 0x36
        /*08e6*/ 	.short	(.L_1489 - .L_1488)
.L_1488:
        /*08e8*/ 	.word	0x00000008
.L_1489:


//--------------------- .nv.info._ZN10layer_norm31ln_parallel_residual_bwd_kernelINS_13Kernel_traitsI13__nv_bfloat16S2_fS2_fjLj1024ELj1ELj4ELj1ELj16ENS_18Kernel_traits_baseILj1024ES2_S2_fS2_fjLj128EEEEELb1ELb0ELb1EEEvNS_9BwdParamsE --------------------------
	.section	.nv.info._ZN10layer_norm31ln_parallel_residual_bwd_kernelINS_13Kernel_traitsI13__nv_bfloat16S2_fS2_fjLj1024ELj1ELj4ELj1ELj16ENS_18Kernel_traits_baseILj1024ES2_S2_fS2_fjLj128EEEEELb1ELb0ELb1EEEvNS_9BwdParamsE,"",@"SHT_CUDA_INFO"
	.sectionflags	@""
	.align	4


	//----- nvinfo : EIATTR_CUDA_API_VERSION
	.align		4
        /*0000*/ 	.byte	0x04, 0x37
        /*0002*/ 	.short	(.L_1491 - .L_1490)
.L_1490:
        /*0004*/ 	.word	0x00000082


	//----- nvinfo : EIATTR_KPARAM_INFO
	.align		4
.L_1491:
        /*0008*/ 	.byte	0x04, 0x17
        /*000a*/ 	.short	(.L_1493 - .L_1492)
.L_1492:
        /*000c*/ 	.word	0x00000000
        /*0010*/ 	.short	0x0000
        /*0012*/ 	.short	0x0000
        /*0014*/ 	.byte	0x00, 0xf0, 0xa1, 0x04


	//----- nvinfo : EIATTR_SPARSE_MMA_MASK
	.align		4
.L_1493:
        /*0018*/ 	.byte	0x03, 0x50
        /*001a*/ 	.short	0x0000


	//----- nvinfo : EIATTR_MAXREG_COUNT
	.align		4
        /*001c*/ 	.byte	0x03, 0x1b
        /*001e*/ 	.short	0x00ff


	//----- nvinfo : EIATTR_NUM_BARRIERS
	.align		4
        /*0020*/ 	.byte	0x02, 0x4c
        /*0022*/ 	.byte	0x01
	.zero		1


	//----- nvinfo : EIATTR_ANNOTATIONS
	.align		4
        /*0024*/ 	.byte	0x04, 0x55
        /*0026*/ 	.short	(.L_1495 - .L_1494)


	//   ....[0]....
.L_1494:
        /* <DEDUP_REMOVED lines=99> */


	//----- nvinfo : EIATTR_MERCURY_ISA_VERSION
	.align		4
.L_1495:
        /*0648*/ 	.byte	0x03, 0x5f
        /*064a*/ 	.short	0x0101


	//----- nvinfo : EIATTR_COOP_GROUP_MASK_REGIDS
	.align		4
        /*064c*/ 	.byte	0x04, 0x29
        /*064e*/ 	.short	(.L_1497 - .L_1496)


	//   ....[0]....
.L_1496:
        /*0650*/ 	.word	0xffffffff


	//   ....[1]....
        /*0654*/ 	.word	0xffffffff


	//   ....[2]....
        /*0658*/ 	.word	0xffffffff


	//   ....[3]....
        /*065c*/ 	.word	0xffffffff


	//   ....[4]....
        /*0660*/ 	.word	0xffffffff


	//   ....[5]....
        /*0664*/ 	.word	0xffffffff


	//   ....[6]....
        /*0668*/ 	.word	0xffffffff


	//   ....[7]....
        /*066c*/ 	.word	0xffffffff


	//   ....[8]....
        /*0670*/ 	.word	0xffffffff


	//   ....[9]....
        /*0674*/ 	.word	0xffffffff


	//   ....[10]....
        /*0678*/ 	.word	0x050000d7


	//   ....[11]....
        /*067c*/ 	.word	0x050000d7


	//   ....[12]....
        /*0680*/ 	.word	0x050000d7


	//   ....[13]....
        /*0684*/ 	.word	0x050000d7


	//   ....[14]....
        /*0688*/ 	.word	0x050000d7


	//   ....[15]....
        /*068c*/ 	.word	0x050000d7


	//   ....[16]....
        /*0690*/ 	.word	0x050000d7


	//   ....[17]....
        /*0694*/ 	.word	0x050000d7


	//   ....[18]....
        /*0698*/ 	.word	0x050000d7


	//   ....[19]....
        /*069c*/ 	.word	0x050000d7


	//----- nvinfo : EIATTR_COOP_GROUP_INSTR_OFFSETS
	.align		4
.L_1497:
        /*06a0*/ 	.byte	0x04, 0x28
        /*06a2*/ 	.short	(.L_1499 - .L_1498)


	//   ....[0]....
.L_1498:
        /*06a4*/ 	.word	0x00003ae0


	//   ....[1]....
        /*06a8*/ 	.word	0x00003b00


	//   ....[2]....
        /*06ac*/ 	.word	0x00003b20


	//   ....[3]....
        /*06b0*/ 	.word	0x00003b40


	//   ....[4]....
        /*06b4*/ 	.word	0x00003b60


	//   ....[5]....
        /*06b8*/ 	.word	0x00003b80


	//   ....[6]....
        /*06bc*/ 	.word	0x00003ba0


	//   ....[7]....
        /*06c0*/ 	.word	0x00003bc0


	//   ....[8]....
        /*06c4*/ 	.word	0x00003bd0


	//   ....[9]....
        /*06c8*/ 	.word	0x00003bf0


	//   ....[10]....
        /*06cc*/ 	.word	0x0000e180


	//   ....[11]....
        /*06d0*/ 	.word	0x0000e210


	//   ....[12]....
        /*06d4*/ 	.word	0x0000e270


	//   ....[13]....
        /*06d8*/ 	.word	0x0000e2c0


	//   ....[14]....
        /*06dc*/ 	.word	0x0000e320


	//   ....[15]....
        /*06e0*/ 	.word	0x0000e370


	//   ....[16]....
        /*06e4*/ 	.word	0x0000e3d0


	//   ....[17]....
        /*06e8*/ 	.word	0x0000e420


	//   ....[18]....
        /*06ec*/ 	.word	0x0000e480


	//   ....[19]....
        /*06f0*/ 	.word	0x0000e4d0


	//----- nvinfo : EIATTR_VRC_CTA_INIT_COUNT
	.align		4
.L_1499:
        /*06f4*/ 	.byte	0x02, 0x4a
	.zero		1
	.zero		1


	//----- nvinfo : EIATTR_EXIT_INSTR_OFFSETS
	.align		4
        /*06f8*/ 	.byte	0x04, 0x1c
        /*06fa*/ 	.short	(.L_1501 - .L_1500)


	//   ....[0]....
.L_1500:
        /*06fc*/ 	.word	0x0000e110


	//----- nvinfo : EIATTR_MAX_THREADS
	.align		4
.L_1501:
        /*0700*/ 	.byte	0x04, 0x05
        /*0702*/ 	.short	(.L_1503 - .L_1502)
.L_1502:
        /*0704*/ 	.word	0x00000080
        /*0708*/ 	.word	0x00000001
        /*070c*/ 	.word	0x00000001


	//----- nvinfo : EIATTR_CRS_STACK_SIZE
	.align		4
.L_1503:
        /*0710*/ 	.byte	0x04, 0x1e
        /*0712*/ 	.short	(.L_1505 - .L_1504)
.L_1504:
        /*0714*/ 	.word	0x00000000


	//----- nvinfo : EIATTR_CBANK_PARAM_SIZE
	.align		4
.L_1505:
        /*0718*/ 	.byte	0x03, 0x19
        /*071a*/ 	.short	0x0128


	//----- nvinfo : EIATTR_PARAM_CBANK
	.align		4
        /*071c*/ 	.byte	0x04, 0x0a
        /*071e*/ 	.short	(.L_1507 - .L_1506)
	.align		4
.L_1506:
        /*0720*/ 	.word	index@(.nv.constant0._ZN10layer_norm31ln_parallel_residual_bwd_kernelINS_13Kernel_traitsI13__nv_bfloat16S2_fS2_fjLj1024ELj1ELj4ELj1ELj16ENS_18Kernel_traits_baseILj1024ES2_S2_fS2_fjLj128EEEEELb1ELb0ELb1EEEvNS_9BwdParamsE)
        /*0724*/ 	.short	0x0380
        /*0726*/ 	.short	0x0128


	//----- nvinfo : EIATTR_SW_WAR
	.align		4
.L_1507:
        /*0728*/ 	.byte	0x04, 0x36
        /*072a*/ 	.short	(.L_1509 - .L_1508)
.L_1508:
        /*072c*/ 	.word	0x00000008
.L_1509:


//--------------------- .nv.info._ZN10layer_norm22ln_bwd_finalize_kernelINS_22Kernel_traits_finalizeILj1024E13__nv_bfloat16S2_fS2_fjLb0ELj1024ELj4ENS_18Kernel_traits_baseILj1024ES2_S2_fS2_fjLj1024EEEEELb0ELb0EEEvNS_9BwdParamsE --------------------------
	.section	.nv.info._ZN10layer_norm22ln_bwd_finalize_kernelINS_22Kernel_traits_finalizeILj1024E13__nv_bfloat16S2_fS2_fjLb0ELj1024ELj4ENS_18Kernel_traits_baseILj1024ES2_S2_fS2_fjLj1024EEEEELb0ELb0EEEvNS_9BwdParamsE,"",@"SHT_CUDA_INFO"
	.sectionflags	@""
	.align	4


	//----- nvinfo : EIATTR_CUDA_API_VERSION
	.align		4
        /*0000*/ 	.byte	0x04, 0x37
        /*0002*/ 	.short	(.L_1511 - .L_1510)
.L_1510:
        /*0004*/ 	.word	0x00000082


	//----- nvinfo : EIATTR_KPARAM_INFO
	.align		4
.L_1511:
        /*0008*/ 	.byte	0x04, 0x17
        /*000a*/ 	.short	(.L_1513 - .L_1512)
.L_1512:
        /*000c*/ 	.word	0x00000000
        /*0010*/ 	.short	0x0000
        /*0012*/ 	.short	0x0000
        /*0014*/ 	.byte	0x00, 0xf0, 0xa1, 0x04


	//----- nvinfo : EIATTR_SPARSE_MMA_MASK
	.align		4
.L_1513:
        /*0018*/ 	.byte	0x03, 0x50
        /*001a*/ 	.short	0x0000


	//----- nvinfo : EIATTR_MAXREG_COUNT
	.align		4
        /*001c*/ 	.byte	0x03, 0x1b
        /*001e*/ 	.short	0x0040


	//----- nvinfo : EIATTR_NUM_BARRIERS
	.align		4
        /*0020*/ 	.byte	0x02, 0x4c
        /*0022*/ 	.byte	0x01
	.zero		1


	//----- nvinfo : EIATTR_MERCURY_ISA_VERSION
	.align		4
        /*0024*/ 	.byte	0x03, 0x5f
        /*0026*/ 	.short	0x0101


	//----- nvinfo : EIATTR_COOP_GROUP_MASK_REGIDS
	.align		4
        /*0028*/ 	.byte	0x04, 0x29
        /*002a*/ 	.short	(.L_1515 - .L_1514)


	//   ....[0]....
.L_1514:
        /*002c*/ 	.word	0xffffffff


	//   ....[1]....
        /*0030*/ 	.word	0xffffffff


	//   ....[2]....
        /*0034*/ 	.word	0xffffffff


	//   ....[3]....
        /*0038*/ 	.word	0xffffffff


	//   ....[4]....
        /*003c*/ 	.word	0xffffffff


	//   ....[5]....
        /*0040*/ 	.word	0xffffffff


	//   ....[6]....
        /*0044*/ 	.word	0xffffffff


	//   ....[7]....
        /*0048*/ 	.word	0xffffffff


	//   ....[8]....
        /*004c*/ 	.word	0xffffffff


	//   ....[9]....
        /*0050*/ 	.word	0xffffffff


	//----- nvinfo : EIATTR_COOP_GROUP_INSTR_OFFSETS
	.align		4
.L_1515:
        /*0054*/ 	.byte	0x04, 0x28
        /*0056*/ 	.short	(.L_1517 - .L_1516)


	//   ....[0]....
.L_1516:
        /*0058*/ 	.word	0x000015e0


	//   ....[1]....
        /*005c*/ 	.word	0x000015f0


	//   ....[2]....
        /*0060*/ 	.word	0x00001620


	//   ....[3]....
        /*0064*/ 	.word	0x00001630


	//   ....[4]....
        /*0068*/ 	.word	0x00001660


	//   ....[5]....
        /*006c*/ 	.word	0x00001670


	//   ....[6]....
        /*0070*/ 	.word	0x000016b0


	//   ....[7]....
        /*0074*/ 	.word	0x000016e0


	//   ....[8]....
        /*0078*/ 	.word	0x00001710


	//   ....[9]....
        /*007c*/ 	.word	0x00001720


	//----- nvinfo : EIATTR_VRC_CTA_INIT_COUNT
	.align		4
.L_1517:
        /*0080*/ 	.byte	0x02, 0x4a
	.zero		1
	.zero		1


	//----- nvinfo : EIATTR_EXIT_INSTR_OFFSETS
	.align		4
        /*0084*/ 	.byte	0x04, 0x1c
        /*0086*/ 	.short	(.L_1519 - .L_1518)


	//   ....[0]....
.L_1518:
        /*0088*/ 	.word	0x00000060


	//   ....[1]....
        /*008c*/ 	.word	0x00001780


	//   ....[2]....
        /*0090*/ 	.word	0x000017b0


	//   ....[3]....
        /*0094*/ 	.word	0x00001870


	//----- nvinfo : EIATTR_MAX_THREADS
	.align		4
.L_1519:
        /*0098*/ 	.byte	0x04, 0x05
        /*009a*/ 	.short	(.L_1521 - .L_1520)
.L_1520:
        /*009c*/ 	.word	0x00000400
        /*00a0*/ 	.word	0x00000001
        /*00a4*/ 	.word	0x00000001


	//----- nvinfo : EIATTR_CRS_STACK_SIZE
	.align		4
.L_1521:
        /*00a8*/ 	.byte	0x04, 0x1e
        /*00aa*/ 	.short	(.L_1523 - .L_1522)
.L_1522:
        /*00ac*/ 	.word	0x00000000


	//----- nvinfo : EIATTR_CBANK_PARAM_SIZE
	.align		4
.L_1523:
        /*00b0*/ 	.byte	0x03, 0x19
        /*00b2*/ 	.short	0x0128


	//----- nvinfo : EIATTR_PARAM_CBANK
	.align		4
        /*00b4*/ 	.byte	0x04, 0x0a
        /*00b6*/ 	.short	(.L_1525 - .L_1524)
	.align		4
.L_1524:
        /*00b8*/ 	.word	index@(.nv.constant0._ZN10layer_norm22ln_bwd_finalize_kernelINS_22Kernel_traits_finalizeILj1024E13__nv_bfloat16S2_fS2_fjLb0ELj1024ELj4ENS_18Kernel_traits_baseILj1024ES2_S2_fS2_fjLj1024EEEEELb0ELb0EEEvNS_9BwdParamsE)
        /*00bc*/ 	.short	0x0380
        /*00be*/ 	.short	0x0128


	//----- nvinfo : EIATTR_SW_WAR
	.align		4
.L_1525:
        /*00c0*/ 	.byte	0x04, 0x36
        /*00c2*/ 	.short	(.L_1527 - .L_1526)
.L_1526:
        /*00c4*/ 	.word	0x00000008
.L_1527:


//--------------------- .nv.info._ZN10layer_norm40ln_parallel_residual_bwd_finalize_kernelINS_22Kernel_traits_finalizeILj1024E13__nv_bfloat16S2_fS2_fjLb0ELj1024ELj4ENS_18Kernel_traits_baseILj1024ES2_S2_fS2_fjLj1024EEEEELb0EEEvNS_9BwdParamsE --------------------------
	.section	.nv.info._ZN10layer_norm40ln_parallel_residual_bwd_finalize_kernelINS_22Kernel_traits_finalizeILj1024E13__nv_bfloat16S2_fS2_fjLb0ELj1024ELj4ENS_18Kernel_traits_baseILj1024ES2_S2_fS2_fjLj1024EEEEELb0EEEvNS_9BwdParamsE,"",@"SHT_CUDA_INFO"
	.sectionflags	@""
	.align	4


	//----- nvinfo : EIATTR_CUDA_API_VERSION
	.align		4
        /*0000*/ 	.byte	0x04, 0x37
        /*0002*/ 	.short	(.L_1529 - .L_1528)
.L_1528:
        /*0004*/ 	.word	0x00000082


	//----- nvinfo : EIATTR_KPARAM_INFO
	.align		4
.L_1529:
        /*0008*/ 	.byte	0x04, 0x17
        /*000a*/ 	.short	(.L_1531 - .L_1530)
.L_1530:
        /*000c*/ 	.word	0x00000000
        /*0010*/ 	.short	0x0000
        /*0012*/ 	.short	0x0000
        /*0014*/ 	.byte	0x00, 0xf0, 0xa1, 0x04


	//----- nvinfo : EIATTR_SPARSE_MMA_MASK
	.align		4
.L_1531:
        /*0018*/ 	.byte	0x03, 0x50
        /*001a*/ 	.short	0x0000


	//----- nvinfo : EIATTR_MAXREG_COUNT
	.align		4
        /*001c*/ 	.byte	0x03, 0x1b
        /*001e*/ 	.short	0x0040


	//----- nvinfo : EIATTR_NUM_BARRIERS
	.align		4
        /*0020*/ 	.byte	0x02, 0x4c
        /*0022*/ 	.byte	0x01
	.zero		1


	//----- nvinfo : EIATTR_MERCURY_ISA_VERSION
	.align		4
        /*0024*/ 	.byte	0x03, 0x5f
        /*0026*/ 	.short	0x0101


	//----- nvinfo : EIATTR_COOP_GROUP_MASK_REGIDS
	.align		4
        /*0028*/ 	.byte	0x04, 0x29
        /*002a*/ 	.short	(.L_1533 - .L_1532)


	//   ....[0]....
.L_1532:
        /*002c*/ 	.word	0xffffffff


	//   ....[1]....
        /*0030*/ 	.word	0xffffffff


	//   ....[2]....
        /*0034*/ 	.word	0xffffffff


	//   ....[3]....
        /*0038*/ 	.word	0xffffffff


	//   ....[4]....
        /*003c*/ 	.word	0xffffffff


	//   ....[5]....
        /*0040*/ 	.word	0xffffffff


	//   ....[6]....
        /*0044*/ 	.word	0xffffffff


	//   ....[7]....
        /*0048*/ 	.word	0xffffffff


	//   ....[8]....
        /*004c*/ 	.word	0xffffffff


	//   ....[9]....
        /*0050*/ 	.word	0xffffffff


	//   ....[10]....
        /*0054*/ 	.word	0xffffffff


	//   ....[11]....
        /*0058*/ 	.word	0xffffffff


	//   ....[12]....
        /*005c*/ 	.word	0xffffffff


	//   ....[13]....
        /*0060*/ 	.word	0xffffffff


	//   ....[14]....
        /*0064*/ 	.word	0xffffffff


	//   ....[15]....
        /*0068*/ 	.word	0xffffffff


	//   ....[16]....
        /*006c*/ 	.word	0xffffffff


	//   ....[17]....
        /*0070*/ 	.word	0xffffffff


	//   ....[18]....
        /*0074*/ 	.word	0xffffffff


	//   ....[19]....
        /*0078*/ 	.word	0xffffffff


	//----- nvinfo : EIATTR_COOP_GROUP_INSTR_OFFSETS
	.align		4
.L_1533:
        /*007c*/ 	.byte	0x04, 0x28
        /*007e*/ 	.short	(.L_1535 - .L_1534)


	//   ....[0]....
.L_1534:
        /*0080*/ 	.word	0x000013b0


	//   ....[1]....
        /*0084*/ 	.word	0x000013c0


	//   ....[2]....
        /*0088*/ 	.word	0x000013d0


	//   ....[3]....
        /*008c*/ 	.word	0x000013e0


	//   ....[4]....
        /*0090*/ 	.word	0x00001410


	//   ....[5]....
        /*0094*/ 	.word	0x00001430


	//   ....[6]....
        /*0098*/ 	.word	0x00001450


	//   ....[7]....
        /*009c*/ 	.word	0x00001460


	//   ....[8]....
        /*00a0*/ 	.word	0x000014a0


	//   ....[9]....
        /*00a4*/ 	.word	0x000014c0


	//   ....[10]....
        /*00a8*/ 	.word	0x000014d0


	//   ....[11]....
        /*00ac*/ 	.word	0x000014e0


	//   ....[12]....
        /*00b0*/ 	.word	0x00001510


	//   ....[13]....
        /*00b4*/ 	.word	0x00001530


	//   ....[14]....
        /*00b8*/ 	.word	0x00001550


	//   ....[15]....
        /*00bc*/ 	.word	0x00001560


	//   ....[16]....
        /*00c0*/ 	.word	0x000015a0


	//   ....[17]....
        /*00c4*/ 	.word	0x000015d0


	//   ....[18]....
        /*00c8*/ 	.word	0x00001600


	//   ....[19]....
        /*00cc*/ 	.word	0x00001610


	//----- nvinfo : EIATTR_VRC_CTA_INIT_COUNT
	.align		4
.L_1535:
        /*00d0*/ 	.byte	0x02, 0x4a
	.zero		1
	.zero		1


	//----- nvinfo : EIATTR_EXIT_INSTR_OFFSETS
	.align		4
        /*00d4*/ 	.byte	0x04, 0x1c
        /*00d6*/ 	.short	(.L_1537 - .L_1536)


	//   ....[0]....
.L_1536:
        /*00d8*/ 	.word	0x00000060


	//   ....[1]....
        /*00dc*/ 	.word	0x000016b0


	//   ....[2]....
        /*00e0*/ 	.word	0x000016e0


	//   ....[3]....
        /*00e4*/ 	.word	0x00001840


	//----- nvinfo : EIATTR_MAX_THREADS
	.align		4
.L_1537:
        /*00e8*/ 	.byte	0x04, 0x05
        /*00ea*/ 	.short	(.L_1539 - .L_1538)
.L_1538:
        /*00ec*/ 	.word	0x00000400
        /*00f0*/ 	.word	0x00000001
        /*00f4*/ 	.word	0x00000001


	//----- nvinfo : EIATTR_CRS_STACK_SIZE
	.align		4
.L_1539:
        /*00f8*/ 	.byte	0x04, 0x1e
        /*00fa*/ 	.short	(.L_1541 - .L_1540)
.L_1540:
        /*00fc*/ 	.word	0x00000000


	//----- nvinfo : EIATTR_CBANK_PARAM_SIZE
	.align		4
.L_1541:
        /*0100*/ 	.byte	0x03, 0x19
        /*0102*/ 	.short	0x0128


	//----- nvinfo : EIATTR_PARAM_CBANK
	.align		4
        /*0104*/ 	.byte	0x04, 0x0a
        /*0106*/ 	.short	(.L_1543 - .L_1542)
	.align		4
.L_1542:
        /*0108*/ 	.word	index@(.nv.constant0._ZN10layer_norm40ln_parallel_residual_bwd_finalize_kernelINS_22Kernel_traits_finalizeILj1024E13__nv_bfloat16S2_fS2_fjLb0ELj1024ELj4ENS_18Kernel_traits_baseILj1024ES2_S2_fS2_fjLj1024EEEEELb0EEEvNS_9BwdParamsE)
        /*010c*/ 	.short	0x0380
        /*010e*/ 	.short	0x0128


	//----- nvinfo : EIATTR_SW_WAR
	.align		4
.L_1543:
        /*0110*/ 	.byte	0x04, 0x36
        /*0112*/ 	.short	(.L_1545 - .L_1544)
.L_1544:
        /*0114*/ 	.word	0x00000008
.L_1545:


//--------------------- .nv.info._ZN10layer_norm31ln_parallel_residual_bwd_kernelINS_13Kernel_traitsI13__nv_bfloat16S2_fS2_fjLj1024ELj1ELj4ELj1ELj16ENS_18Kernel_traits_baseILj1024ES2_S2_fS2_fjLj128EEEEELb1ELb1ELb0EEEvNS_9BwdParamsE --------------------------
	.section	.nv.info._ZN10layer_norm31ln_parallel_residual_bwd_kernelINS_13Kernel_traitsI13__nv_bfloat16S2_fS2_fjLj1024ELj1ELj4ELj1ELj16ENS_18Kernel_traits_baseILj1024ES2_S2_fS2_fjLj128EEEEELb1ELb1ELb0EEEvNS_9BwdParamsE,"",@"SHT_CUDA_INFO"
	.sectionflags	@""
	.align	4


	//----- nvinfo : EIATTR_CUDA_API_VERSION
	.align		4
        /*0000*/ 	.byte	0x04, 0x37
        /*0002*/ 	.short	(.L_1547 - .L_1546)
.L_1546:
        /*0004*/ 	.word	0x00000082


	//----- nvinfo : EIATTR_KPARAM_INFO
	.align		4
.L_1547:
        /*0008*/ 	.byte	0x04, 0x17
        /*000a*/ 	.short	(.L_1549 - .L_1548)
.L_1548:
        /*000c*/ 	.word	0x00000000
        /*0010*/ 	.short	0x0000
        /*0012*/ 	.short	0x0000
        /*0014*/ 	.byte	0x00, 0xf0, 0xa1, 0x04


	//----- nvinfo : EIATTR_SPARSE_MMA_MASK
	.align		4
.L_1549:
        /*0018*/ 	.byte	0x03, 0x50
        /*001a*/ 	.short	0x0000


	//----- nvinfo : EIATTR_MAXREG_COUNT
	.align		4
        /*001c*/ 	.byte	0x03, 0x1b
        /*001e*/ 	.short	0x00ff


	//----- nvinfo : EIATTR_NUM_BARRIERS
	.align		4
        /*0020*/ 	.byte	0x02, 0x4c
        /*0022*/ 	.byte	0x01
	.zero		1


	//----- nvinfo : EIATTR_MERCURY_ISA_VERSION
	.align		4
        /*0024*/ 	.byte	0x03, 0x5f
        /*0026*/ 	.short	0x0101


	//----- nvinfo : EIATTR_COOP_GROUP_MASK_REGIDS
	.align		4
        /*0028*/ 	.byte	0x04, 0x29
        /*002a*/ 	.short	(.L_1551 - .L_1550)


	//   ....[0]....
.L_1550:
        /*002c*/ 	.word	0xffffffff


	//   ....[1]....
        /*0030*/ 	.word	0xffffffff


	//   ....[2]....
        /*0034*/ 	.word	0xffffffff


	//   ....[3]....
        /*0038*/ 	.word	0xffffffff


	//   ....[4]....
        /*003c*/ 	.word	0xffffffff


	//   ....[5]....
        /*0040*/ 	.word	0xffffffff


	//   ....[6]....
        /*0044*/ 	.word	0xffffffff


	//   ....[7]....
        /*0048*/ 	.word	0xffffffff


	//   ....[8]....
        /*004c*/ 	.word	0xffffffff


	//   ....[9]....
        /*0050*/ 	.word	0xffffffff


	//   ....[10]....
        /*0054*/ 	.word	0x050000a4


	//   ....[11]....
        /*0058*/ 	.word	0x050000a4


	//   ....[12]....
        /*005c*/ 	.word	0x050000a4


	//   ....[13]....
        /*0060*/ 	.word	0x050000a4


	//   ....[14]....
        /*0064*/ 	.word	0x050000a4


	//   ....[15]....
        /*0068*/ 	.word	0x050000a4


	//   ....[16]....
        /*006c*/ 	.word	0x050000a4


	//   ....[17]....
        /*0070*/ 	.word	0x050000a4


	//   ....[18]....
        /*0074*/ 	.word	0x050000a4


	//   ....[19]....
        /*0078*/ 	.word	0x050000a4


	//----- nvinfo : EIATTR_COOP_GROUP_INSTR_OFFSETS
	.align		4
.L_1551:
        /*007c*/ 	.byte	0x04, 0x28
        /*007e*/ 	.short	(.L_1553 - .L_1552)


	//   ....[0]....
.L_1552:
        /*0080*/ 	.word	0x000022a0


	//   ....[1]....
        /*0084*/ 	.word	0x000022b0


	//   ....[2]....
        /*0088*/ 	.word	0x000022e0


	//   ....[3]....
        /*008c*/ 	.word	0x000022f0


	//   ....[4]....
        /*0090*/ 	.word	0x00002320


	//   ....[5]....
        /*0094*/ 	.word	0x00002330


	//   ....[6]....
        /*0098*/ 	.word	0x00002360


	//   ....[7]....
        /*009c*/ 	.word	0x00002370


	//   ....[8]....
        /*00a0*/ 	.word	0x000023a0


	//   ....[9]....
        /*00a4*/ 	.word	0x000023b0


	//   ....[10]....
        /*00a8*/ 	.word	0x0000bfb0


	//   ....[11]....
        /*00ac*/ 	.word	0x0000c050


	//   ....[12]....
        /*00b0*/ 	.word	0x0000c0b0


	//   ....[13]....
        /*00b4*/ 	.word	0x0000c110


	//   ....[14]....
        /*00b8*/ 	.word	0x0000c180


	//   ....[15]....
        /*00bc*/ 	.word	0x0000c1e0


	//   ....[16]....
        /*00c0*/ 	.word	0x0000c250


	//   ....[17]....
        /*00c4*/ 	.word	0x0000c2b0


	//   ....[18]....
        /*00c8*/ 	.word	0x0000c320


	//   ....[19]....
        /*00cc*/ 	.word	0x0000c380


	//----- nvinfo : EIATTR_VRC_CTA_INIT_COUNT
	.align		4
.L_1553:
        /*00d0*/ 	.byte	0x02, 0x4a
	.zero		1
	.zero		1


	//----- nvinfo : EIATTR_EXIT_INSTR_OFFSETS
	.align		4
        /*00d4*/ 	.byte	0x04, 0x1c
        /*00d6*/ 	.short	(.L_1555 - .L_1554)


	//   ....[0]....
.L_1554:
        /*00d8*/ 	.word	0x0000bf20


	//   ....[1]....
        /*00dc*/ 	.word	0x0000bf50


	//----- nvinfo : EIATTR_MAX_THREADS
	.align		4
.L_1555:
        /*00e0*/ 	.byte	0x04, 0x05
        /*00e2*/ 	.short	(.L_1557 - .L_1556)
.L_1556:
        /*00e4*/ 	.word	0x00000080
        /*00e8*/ 	.word	0x00000001
        /*00ec*/ 	.word	0x00000001


	//----- nvinfo : EIATTR_CRS_STACK_SIZE
	.align		4
.L_1557:
        /*00f0*/ 	.byte	0x04, 0x1e
        /*00f2*/ 	.short	(.L_1559 - .L_1558)
.L_1558:
        /*00f4*/ 	.word	0x00000000


	//----- nvinfo : EIATTR_CBANK_PARAM_SIZE
	.align		4
.L_1559:
        /*00f8*/ 	.byte	0x03, 0x19
        /*00fa*/ 	.short	0x0128


	//----- nvinfo : EIATTR_PARAM_CBANK
	.align		4
        /*00fc*/ 	.byte	0x04, 0x0a
        /*00fe*/ 	.short	(.L_1561 - .L_1560)
	.align		4
.L_1560:
        /*0100*/ 	.word	index@(.nv.constant0._ZN10layer_norm31ln_parallel_residual_bwd_kernelINS_13Kernel_traitsI13__nv_bfloat16S2_fS2_fjLj1024ELj1ELj4ELj1ELj16ENS_18Kernel_traits_baseILj1024ES2_S2_fS2_fjLj128EEEEELb1ELb1ELb0EEEvNS_9BwdParamsE)
        /*0104*/ 	.short	0x0380
        /*0106*/ 	.short	0x0128


	//----- nvinfo : EIATTR_SW_WAR
	.align		4
.L_1561:
        /*0108*/ 	.byte	0x04, 0x36
        /*010a*/ 	.short	(.L_1563 - .L_1562)
.L_1562:
        /*010c*/ 	.word	0x00000008
.L_1563:


//--------------------- .nv.info._ZN10layer_norm22ln_bwd_finalize_kernelINS_22Kernel_traits_finalizeILj1024E13__nv_bfloat16S2_fS2_fjLb0ELj1024ELj4ENS_18Kernel_traits_baseILj1024ES2_S2_fS2_fjLj1024EEEEELb0ELb1EEEvNS_9BwdParamsE --------------------------
	.section	.nv.info._ZN10layer_norm22ln_bwd_finalize_kernelINS_22Kernel_traits_finalizeILj1024E13__nv_bfloat16S2_fS2_fjLb0ELj1024ELj4ENS_18Kernel_traits_baseILj1024ES2_S2_fS2_fjLj1024EEEEELb0ELb1EEEvNS_9BwdParamsE,"",@"SHT_CUDA_INFO"
	.sectionflags	@""
	.align	4


	//----- nvinfo : EIATTR_CUDA_API_VERSION
	.align		4
        /*0000*/ 	.byte	0x04, 0x37
        /*0002*/ 	.short	(.L_1565 - .L_1564)
.L_1564:
        /*0004*/ 	.word	0x00000082


	//----- nvinfo : EIATTR_KPARAM_INFO
	.align		4
.L_1565:
        /*0008*/ 	.byte	0x04, 0x17
        /*000a*/ 	.short	(.L_1567 - .L_1566)
.L_1566:
        /*000c*/ 	.word	0x00000000
        /*0010*/ 	.short	0x0000
        /*0012*/ 	.short	0x0000
        /*0014*/ 	.byte	0x00, 0xf0, 0xa1, 0x04


	//----- nvinfo : EIATTR_SPARSE_MMA_MASK
	.align		4
.L_1567:
        /*0018*/ 	.byte	0x03, 0x50
        /*001a*/ 	.short	0x0000


	//----- nvinfo : EIATTR_MAXREG_COUNT
	.align		4
        /*001c*/ 	.byte	0x03, 0x1b
        /*001e*/ 	.short	0x0040


	//----- nvinfo : EIATTR_NUM_BARRIERS
	.align		4
        /*0020*/ 	.byte	0x02, 0x4c
        /*0022*/ 	.byte	0x01
	.zero		1


	//----- nvinfo : EIATTR_MERCURY_ISA_VERSION
	.align		4
        /*0024*/ 	.byte	0x03, 0x5f
        /*0026*/ 	.short	0x0101


	//----- nvinfo : EIATTR_COOP_GROUP_MASK_REGIDS
	.align		4
        /*0028*/ 	.byte	0x04, 0x29
        /*002a*/ 	.short	(.L_1569 - .L_1568)


	//   ....[0]....
.L_1568:
        /*002c*/ 	.word	0xffffffff


	//   ....[1]....
        /*0030*/ 	.word	0xffffffff


	//   ....[2]....
        /*0034*/ 	.word	0xffffffff


	//   ....[3]....
        /*0038*/ 	.word	0xffffffff


	//   ....[4]....
        /*003c*/ 	.word	0xffffffff


	//   ....[5]....
        /*0040*/ 	.word	0xffffffff


	//   ....[6]....
        /*0044*/ 	.word	0xffffffff


	//   ....[7]....
        /*0048*/ 	.word	0xffffffff


	//   ....[8]....
        /*004c*/ 	.word	0xffffffff


	//   ....[9]....
        /*0050*/ 	.word	0xffffffff


	//----- nvinfo : EIATTR_COOP_GROUP_INSTR_OFFSETS
	.align		4
.L_1569:
        /*0054*/ 	.byte	0x04, 0x28
        /*0056*/ 	.short	(.L_1571 - .L_1570)


	//   ....[0]....
.L_1570:
        /*0058*/ 	.word	0x00001630


	//   ....[1]....
        /*005c*/ 	.word	0x00001640


	//   ....[2]....
        /*0060*/ 	.word	0x00001670


	//   ....[3]....
        /*0064*/ 	.word	0x00001680


	//   ....[4]....
        /*0068*/ 	.word	0x000016b0


	//   ....[5]....
        /*006c*/ 	.word	0x000016d0


	//   ....[6]....
        /*0070*/ 	.word	0x00001700


	//   ....[7]....
        /*0074*/ 	.word	0x00001710


	//   ....[8]....
        /*0078*/ 	.word	0x00001740


	//   ....[9]....
        /*007c*/ 	.word	0x00001750


	//----- nvinfo : EIATTR_VRC_CTA_INIT_COUNT
	.align		4
.L_1571:
        /*0080*/ 	.byte	0x02, 0x4a
	.zero		1
	.zero		1


	//----- nvinfo : EIATTR_EXIT_INSTR_OFFSETS
	.align		4
        /*0084*/ 	.byte	0x04, 0x1c
        /*0086*/ 	.short	(.L_1573 - .L_1572)


	//   ....[0]....
.L_1572:
        /*0088*/ 	.word	0x00000070


	//   ....[1]....
        /*008c*/ 	.word	0x000017b0


	//   ....[2]....
        /*0090*/ 	.word	0x00001880


	//----- nvinfo : EIATTR_MAX_THREADS
	.align		4
.L_1573:
        /*0094*/ 	.byte	0x04, 0x05
        /*0096*/ 	.short	(.L_1575 - .L_1574)
.L_1574:
        /*0098*/ 	.word	0x00000400
        /*009c*/ 	.word	0x00000001
        /*00a0*/ 	.word	0x00000001


	//----- nvinfo : EIATTR_CRS_STACK_SIZE
	.align		4
.L_1575:
        /*00a4*/ 	.byte	0x04, 0x1e
        /*00a6*/ 	.short	(.L_1577 - .L_1576)
.L_1576:
        /*00a8*/ 	.word	0x00000000


	//----- nvinfo : EIATTR_CBANK_PARAM_SIZE
	.align		4
.L_1577:
        /*00ac*/ 	.byte	0x03, 0x19
        /*00ae*/ 	.short	0x0128


	//----- nvinfo : EIATTR_PARAM_CBANK
	.align		4
        /*00b0*/ 	.byte	0x04, 0x0a
        /*00b2*/ 	.short	(.L_1579 - .L_1578)
	.align		4
.L_1578:
        /*00b4*/ 	.word	index@(.nv.constant0._ZN10layer_norm22ln_bwd_finalize_kernelINS_22Kernel_traits_finalizeILj1024E13__nv_bfloat16S2_fS2_fjLb0ELj1024ELj4ENS_18Kernel_traits_baseILj1024ES2_S2_fS2_fjLj1024EEEEELb0ELb1EEEvNS_9BwdParamsE)
        /*00b8*/ 	.short	0x0380
        /*00ba*/ 	.short	0x0128


	//----- nvinfo : EIATTR_SW_WAR
	.align		4
.L_1579:
        /*00bc*/ 	.byte	0x04, 0x36
        /*00be*/ 	.short	(.L_1581 - .L_1580)
.L_1580:
        /*00c0*/ 	.word	0x00000008
.L_1581:


//--------------------- .nv.info._ZN10layer_norm40ln_parallel_residual_bwd_finalize_kernelINS_22Kernel_traits_finalizeILj1024E13__nv_bfloat16S2_fS2_fjLb0ELj1024ELj4ENS_18Kernel_traits_baseILj1024ES2_S2_fS2_fjLj1024EEEEELb1EEEvNS_9BwdParamsE --------------------------
	.section	.nv.info._ZN10layer_norm40ln_parallel_residual_bwd_finalize_kernelINS_22Kernel_traits_finalizeILj1024E13__nv_bfloat16S2_fS2_fjLb0ELj1024ELj4ENS_18Kernel_traits_baseILj1024ES2_S2_fS2_fjLj1024EEEEELb1EEEvNS_9BwdParamsE,"",@"SHT_CUDA_INFO"
	.sectionflags	@""
	.align	4


	//----- nvinfo : EIATTR_CUDA_API_VERSION
	.align		4
        /*0000*/ 	.byte	0x04, 0x37
        /*0002*/ 	.short	(.L_1583 - .L_1582)
.L_1582:
        /*0004*/ 	.word	0x00000082


	//----- nvinfo : EIATTR_KPARAM_INFO
	.align		4
.L_1583:
        /*0008*/ 	.byte	0x04, 0x17
        /*000a*/ 	.short	(.L_1585 - .L_1584)
.L_1584:
        /*000c*/ 	.word	0x00000000
        /*0010*/ 	.short	0x0000
        /*0012*/ 	.short	0x0000
        /*0014*/ 	.byte	0x00, 0xf0, 0xa1, 0x04


	//----- nvinfo : EIATTR_SPARSE_MMA_MASK
	.align		4
.L_1585:
        /*0018*/ 	.byte	0x03, 0x50
        /*001a*/ 	.short	0x0000


	//----- nvinfo : EIATTR_MAXREG_COUNT
	.align		4
        /*001c*/ 	.byte	0x03, 0x1b
        /*001e*/ 	.short	0x0040


	//----- nvinfo : EIATTR_NUM_BARRIERS
	.align		4
        /*0020*/ 	.byte	0x02, 0x4c
        /*0022*/ 	.byte	0x01
	.zero		1


	//----- nvinfo : EIATTR_MERCURY_ISA_VERSION
	.align		4
        /*0024*/ 	.byte	0x03, 0x5f
        /*0026*/ 	.short	0x0101


	//----- nvinfo : EIATTR_COOP_GROUP_MASK_REGIDS
	.align		4
        /*0028*/ 	.byte	0x04, 0x29
        /*002a*/ 	.short	(.L_1587 - .L_1586)


	//   ....[0]....
.L_1586:
        /*002c*/ 	.word	0xffffffff


	//   ....[1]....
        /*0030*/ 	.word	0xffffffff


	//   ....[2]....
        /*0034*/ 	.word	0xffffffff


	//   ....[3]....
        /*0038*/ 	.word	0xffffffff


	//   ....[4]....
        /*003c*/ 	.word	0xffffffff


	//   ....[5]....
        /*0040*/ 	.word	0xffffffff


	//   ....[6]....
        /*0044*/ 	.word	0xffffffff


	//   ....[7]....
        /*0048*/ 	.word	0xffffffff


	//   ....[8]....
        /*004c*/ 	.word	0xffffffff


	//   ....[9]....
        /*0050*/ 	.word	0xffffffff


	//   ....[10]....
        /*0054*/ 	.word	0xffffffff


	//   ....[11]....
        /*0058*/ 	.word	0xffffffff


	//   ....[12]....
        /*005c*/ 	.word	0xffffffff


	//   ....[13]....
        /*0060*/ 	.word	0xffffffff


	//   ....[14]....
        /*0064*/ 	.word	0xffffffff


	//   ....[15]....
        /*0068*/ 	.word	0xffffffff


	//   ....[16]....
        /*006c*/ 	.word	0xffffffff


	//   ....[17]....
        /*0070*/ 	.word	0xffffffff


	//   ....[18]....
        /*0074*/ 	.word	0xffffffff


	//   ....[19]....
        /*0078*/ 	.word	0xffffffff


	//----- nvinfo : EIATTR_COOP_GROUP_INSTR_OFFSETS
	.align		4
.L_1587:
        /*007c*/ 	.byte	0x04, 0x28
        /*007e*/ 	.short	(.L_1589 - .L_1588)


	//   ....[0]....
.L_1588:
        /*0080*/ 	.word	0x00001410


	//   ....[1]....
        /*0084*/ 	.word	0x00001420


	//   ....[2]....
        /*0088*/ 	.word	0x00001430


	//   ....[3]....
        /*008c*/ 	.word	0x00001440


	//   ....[4]....
        /*0090*/ 	.word	0x00001480


	//   ....[5]....
        /*0094*/ 	.word	0x000014a0


	//   ....[6]....
        /*0098*/ 	.word	0x000014b0


	//   ....[7]....
        /*009c*/ 	.word	0x000014c0


	//   ....[8]....
        /*00a0*/ 	.word	0x000014f0


	//   ....[9]....
        /*00a4*/ 	.word	0x00001520


	//   ....[10]....
        /*00a8*/ 	.word	0x00001530


	//   ....[11]....
        /*00ac*/ 	.word	0x00001540


	//   ....[12]....
        /*00b0*/ 	.word	0x00001560


	//   ....[13]....
        /*00b4*/ 	.word	0x00001590


	//   ....[14]....
        /*00b8*/ 	.word	0x000015b0


	//   ....[15]....
        /*00bc*/ 	.word	0x000015c0


	//   ....[16]....
        /*00c0*/ 	.word	0x000015e0


	//   ....[17]....
        /*00c4*/ 	.word	0x00001610


	//   ....[18]....
        /*00c8*/ 	.word	0x00001630


	//   ....[19]....
        /*00cc*/ 	.word	0x00001640


	//----- nvinfo : EIATTR_VRC_CTA_INIT_COUNT
	.align		4
.L_1589:
        /*00d0*/ 	.byte	0x02, 0x4a
	.zero		1
	.zero		1


	//----- nvinfo : EIATTR_EXIT_INSTR_OFFSETS
	.align		4
        /*00d4*/ 	.byte	0x04, 0x1c
        /*00d6*/ 	.short	(.L_1591 - .L_1590)


	//   ....[0]....
.L_1590:
        /*00d8*/ 	.word	0x00000060


	//   ....[1]....
        /*00dc*/ 	.word	0x000016e0


	//   ....[2]....
        /*00e0*/ 	.word	0x00001850


	//----- nvinfo : EIATTR_MAX_THREADS
	.align		4
.L_1591:
        /*00e4*/ 	.byte	0x04, 0x05
        /*00e6*/ 	.short	(.L_1593 - .L_1592)
.L_1592:
        /*00e8*/ 	.word	0x00000400
        /*00ec*/ 	.word	0x00000001
        /*00f0*/ 	.word	0x00000001


	//----- nvinfo : EIATTR_CRS_STACK_SIZE
	.align		4
.L_1593:
        /*00f4*/ 	.byte	0x04, 0x1e
        /*00f6*/ 	.short	(.L_1595 - .L_1594)
.L_1594:
        /*00f8*/ 	.word	0x00000000


	//----- nvinfo : EIATTR_CBANK_PARAM_SIZE
	.align		4
.L_1595:
        /*00fc*/ 	.byte	0x03, 0x19
        /*00fe*/ 	.short	0x0128


	//----- nvinfo : EIATTR_PARAM_CBANK
	.align		4
        /*0100*/ 	.byte	0x04, 0x0a
        /*0102*/ 	.short	(.L_1597 - .L_1596)
	.align		4
.L_1596:
        /*0104*/ 	.word	index@(.nv.constant0._ZN10layer_norm40ln_parallel_residual_bwd_finalize_kernelINS_22Kernel_traits_finalizeILj1024E13__nv_bfloat16S2_fS2_fjLb0ELj1024ELj4ENS_18Kernel_traits_baseILj1024ES2_S2_fS2_fjLj1024EEEEELb1EEEvNS_9BwdParamsE)
        /*0108*/ 	.short	0x0380
        /*010a*/ 	.short	0x0128


	//----- nvinfo : EIATTR_SW_WAR
	.align		4
.L_1597:
        /*010c*/ 	.byte	0x04, 0x36
        /*010e*/ 	.short	(.L_1599 - .L_1598)
.L_1598:
        /*0110*/ 	.word	0x00000008
.L_1599:


//--------------------- .nv.info._ZN10layer_norm31ln_parallel_residual_bwd_kernelINS_13Kernel_traitsI13__nv_bfloat16S2_fS2_fjLj1024ELj1ELj4ELj1ELj16ENS_18Kernel_traits_baseILj1024ES2_S2_fS2_fjLj128EEEEELb1ELb1ELb1EEEvNS_9BwdParamsE --------------------------
	.section	.nv.info._ZN10layer_norm31ln_parallel_residual_bwd_kernelINS_13Kernel_traitsI13__nv_bfloat16S2_fS2_fjLj1024ELj1ELj4ELj1ELj16ENS_18Kernel_traits_baseILj1024ES2_S2_fS2_fjLj128EEEEELb1ELb1ELb1EEEvNS_9BwdParamsE,"",@"SHT_CUDA_INFO"
	.sectionflags	@""
	.align	4


	//----- nvinfo : EIATTR_CUDA_API_VERSION
	.align		4
        /*0000*/ 	.byte	0x04, 0x37
        /*0002*/ 	.short	(.L_1601 - .L_1600)
.L_1600:
        /*0004*/ 	.word	0x00000082


	//----- nvinfo : EIATTR_KPARAM_INFO
	.align		4
.L_1601:
        /*0008*/ 	.byte	0x04, 0x17
        /*000a*/ 	.short	(.L_1603 - .L_1602)
.L_1602:
        /*000c*/ 	.word	0x00000000
        /*0010*/ 	.short	0x0000
        /*0012*/ 	.short	0x0000
        /*0014*/ 	.byte	0x00, 0xf0, 0xa1, 0x04


	//----- nvinfo : EIATTR_SPARSE_MMA_MASK
	.align		4
.L_1603:
        /*0018*/ 	.byte	0x03, 0x50
        /*001a*/ 	.short	0x0000


	//----- nvinfo : EIATTR_MAXREG_COUNT
	.align		4
        /*001c*/ 	.byte	0x03, 0x1b
        /*001e*/ 	.short	0x00ff


	//----- nvinfo : EIATTR_NUM_BARRIERS
	.align		4
        /*0020*/ 	.byte	0x02, 0x4c
        /*0022*/ 	.byte	0x01
	.zero		1


	//----- nvinfo : EIATTR_MERCURY_ISA_VERSION
	.align		4
        /*0024*/ 	.byte	0x03, 0x5f
        /*0026*/ 	.short	0x0101


	//----- nvinfo : EIATTR_COOP_GROUP_MASK_REGIDS
	.align		4
        /*0028*/ 	.byte	0x04, 0x29
        /*002a*/ 	.short	(.L_1605 - .L_1604)


	//   ....[0]....
.L_1604:
        /*002c*/ 	.word	0xffffffff


	//   ....[1]....
        /*0030*/ 	.word	0xffffffff


	//   ....[2]....
        /*0034*/ 	.word	0xffffffff


	//   ....[3]....
        /*0038*/ 	.word	0xffffffff


	//   ....[4]....
        /*003c*/ 	.word	0xffffffff


	//   ....[5]....
        /*0040*/ 	.word	0xffffffff


	//   ....[6]....
        /*0044*/ 	.word	0xffffffff


	//   ....[7]....
        /*0048*/ 	.word	0xffffffff


	//   ....[8]....
        /*004c*/ 	.word	0xffffffff


	//   ....[9]....
        /*0050*/ 	.word	0xffffffff


	//   ....[10]....
        /*0054*/ 	.word	0x050000ee


	//   ....[11]....
        /*0058*/ 	.word	0x050000ee


	//   ....[12]....
        /*005c*/ 	.word	0x050000ee


	//   ....[13]....
        /*0060*/ 	.word	0x050000ee


	//   ....[14]....
        /*0064*/ 	.word	0x050000ee


	//   ....[15]....
        /*0068*/ 	.word	0x050000ee


	//   ....[16]....
        /*006c*/ 	.word	0x050000ee


	//   ....[17]....
        /*0070*/ 	.word	0x050000ee


	//   ....[18]....
        /*0074*/ 	.word	0x050000ee


	//   ....[19]....
        /*0078*/ 	.word	0x050000ee


	//----- nvinfo : EIATTR_COOP_GROUP_INSTR_OFFSETS
	.align		4
.L_1605:
        /*007c*/ 	.byte	0x04, 0x28
        /*007e*/ 	.short	(.L_1607 - .L_1606)


	//   ....[0]....
.L_1606:
        /*0080*/ 	.word	0x00001ed0


	//   ....[1]....
        /*0084*/ 	.word	0x00001ee0


	//   ....[2]....
        /*0088*/ 	.word	0x00001f10


	//   ....[3]....
        /*008c*/ 	.word	0x00001f20


	//   ....[4]....
        /*0090*/ 	.word	0x00001f50


	//   ....[5]....
        /*0094*/ 	.word	0x00001f60


	//   ....[6]....
        /*0098*/ 	.word	0x00001f90


	//   ....[7]....
        /*009c*/ 	.word	0x00001fa0


	//   ....[8]....
        /*00a0*/ 	.word	0x00001fd0


	//   ....[9]....
        /*00a4*/ 	.word	0x00001fe0


	//   ....[10]....
        /*00a8*/ 	.word	0x0000b5f0


	//   ....[11]....
        /*00ac*/ 	.word	0x0000b680


	//   ....[12]....
        /*00b0*/ 	.word	0x0000b6f0


	//   ....[13]....
        /*00b4*/ 	.word	0x0000b750


	//   ....[14]....
        /*00b8*/ 	.word	0x0000b7c0


	//   ....[15]....
        /*00bc*/ 	.word	0x0000b820


	//   ....[16]....
        /*00c0*/ 	.word	0x0000b890


	//   ....[17]....
        /*00c4*/ 	.word	0x0000b8f0


	//   ....[18]....
        /*00c8*/ 	.word	0x0000b950


	//   ....[19]....
        /*00cc*/ 	.word	0x0000b9b0


	//----- nvinfo : EIATTR_VRC_CTA_INIT_COUNT
	.align		4
.L_1607:
        /*00d0*/ 	.byte	0x02, 0x4a
	.zero		1
	.zero		1


	//----- nvinfo : EIATTR_EXIT_INSTR_OFFSETS
	.align		4
        /*00d4*/ 	.byte	0x04, 0x1c
        /*00d6*/ 	.short	(.L_1609 - .L_1608)


	//   ....[0]....
.L_1608:
        /*00d8*/ 	.word	0x0000b580


	//----- nvinfo : EIATTR_MAX_THREADS
	.align		4
.L_1609:
        /*00dc*/ 	.byte	0x04, 0x05
        /*00de*/ 	.short	(.L_1611 - .L_1610)
.L_1610:
        /*00e0*/ 	.word	0x00000080
        /*00e4*/ 	.word	0x00000001
        /*00e8*/ 	.word	0x00000001


	//----- nvinfo : EIATTR_CRS_STACK_SIZE
	.align		4
.L_1611:
        /*00ec*/ 	.byte	0x04, 0x1e
        /*00ee*/ 	.short	(.L_1613 - .L_1612)
.L_1612:
        /*00f0*/ 	.word	0x00000000


	//----- nvinfo : EIATTR_CBANK_PARAM_SIZE
	.align		4
.L_1613:
        /*00f4*/ 	.byte	0x03, 0x19
        /*00f6*/ 	.short	0x0128


	//----- nvinfo : EIATTR_PARAM_CBANK
	.align		4
        /*00f8*/ 	.byte	0x04, 0x0a
        /*00fa*/ 	.short	(.L_1615 - .L_1614)
	.align		4
.L_1614:
        /*00fc*/ 	.word	index@(.nv.constant0._ZN10layer_norm31ln_parallel_residual_bwd_kernelINS_13Kernel_traitsI13__nv_bfloat16S2_fS2_fjLj1024ELj1ELj4ELj1ELj16ENS_18Kernel_traits_baseILj1024ES2_S2_fS2_fjLj128EEEEELb1ELb1ELb1EEEvNS_9BwdParamsE)
        /*0100*/ 	.short	0x0380
        /*0102*/ 	.short	0x0128


	//----- nvinfo : EIATTR_SW_WAR
	.align		4
.L_1615:
        /*0104*/ 	.byte	0x04, 0x36
        /*0106*/ 	.short	(.L_1617 - .L_1616)
.L_1616:
        /*0108*/ 	.word	0x00000008
.L_1617:


//--------------------- .nv.info._ZN10layer_norm31ln_parallel_residual_bwd_kernelINS_13Kernel_traitsIf13__nv_bfloat16fS2_fjLj1024ELj1ELj4ELj1ELj16ENS_18Kernel_traits_baseILj1024EfS2_fS2_fjLj128EEEEELb0ELb0ELb0EEEvNS_9BwdParamsE --------------------------
	.section	.nv.info._ZN10layer_norm31ln_parallel_residual_bwd_kernelINS_13Kernel_traitsIf13__nv_bfloat16fS2_fjLj1024ELj1ELj4ELj1ELj16ENS_18Kernel_traits_baseILj1024EfS2_fS2_fjLj128EEEEELb0ELb0ELb0EEEvNS_9BwdParamsE,"",@"SHT_CUDA_INFO"
	.sectionflags	@""
	.align	4


	//----- nvinfo : EIATTR_CUDA_API_VERSION
	.align		4
        /*0000*/ 	.byte	0x04, 0x37
        /*0002*/ 	.short	(.L_1619 - .L_1618)
.L_1618:
        /*0004*/ 	.word	0x00000082


	//----- nvinfo : EIATTR_KPARAM_INFO
	.align		4
.L_1619:
        /*0008*/ 	.byte	0x04, 0x17
        /*000a*/ 	.short	(.L_1621 - .L_1620)
.L_1620:
        /*000c*/ 	.word	0x00000000
        /*0010*/ 	.short	0x0000
        /*0012*/ 	.short	0x0000
        /*0014*/ 	.byte	0x00, 0xf0, 0xa1, 0x04


	//----- nvinfo : EIATTR_SPARSE_MMA_MASK
	.align		4
.L_1621:
        /*0018*/ 	.byte	0x03, 0x50
        /*001a*/ 	.short	0x0000


	//----- nvinfo : EIATTR_MAXREG_COUNT
	.align		4
        /*001c*/ 	.byte	0x03, 0x1b
        /*001e*/ 	.short	0x00ff


	//----- nvinfo : EIATTR_NUM_BARRIERS
	.align		4
        /*0020*/ 	.byte	0x02, 0x4c
        /*0022*/ 	.byte	0x01
	.zero		1


	//----- nvinfo : EIATTR_ANNOTATIONS
	.align		4
        /*0024*/ 	.byte	0x04, 0x55
        /*0026*/ 	.short	(.L_1623 - .L_1622)


	//   ....[0]....
.L_1622:
        /* <DEDUP_REMOVED lines=87> */


	//----- nvinfo : EIATTR_MERCURY_ISA_VERSION
	.align		4
.L_1623:
        /*0580*/ 	.byte	0x03, 0x5f
        /*0582*/ 	.short	0x0101


	//----- nvinfo : EIATTR_COOP_GROUP_MASK_REGIDS
	.align		4
        /*0584*/ 	.byte	0x04, 0x29
        /*0586*/ 	.short	(.L_1625 - .L_1624)


	//   ....[0]....
.L_1624:
        /*0588*/ 	.word	0xffffffff


	//   ....[1]....
        /*058c*/ 	.word	0xffffffff


	//   ....[2]....
        /*0590*/ 	.word	0xffffffff


	//   ....[3]....
        /*0594*/ 	.word	0xffffffff


	//   ....[4]....
        /*0598*/ 	.word	0xffffffff


	//   ....[5]....
        /*059c*/ 	.word	0xffffffff


	//   ....[6]....
        /*05a0*/ 	.word	0xffffffff


	//   ....[7]....
        /*05a4*/ 	.word	0xffffffff


	//   ....[8]....
        /*05a8*/ 	.word	0xffffffff


	//   ....[9]....
        /*05ac*/ 	.word	0xffffffff


	//   ....[10]....
        /*05b0*/ 	.word	0x05000098


	//   ....[11]....
        /*05b4*/ 	.word	0x05000098


	//   ....[12]....
        /*05b8*/ 	.word	0x05000098


	//   ....[13]....
        /*05bc*/ 	.word	0x05000098


	//   ....[14]....
        /*05c0*/ 	.word	0x05000098


	//   ....[15]....
        /*05c4*/ 	.word	0x05000098


	//   ....[16]....
        /*05c8*/ 	.word	0x05000098


	//   ....[17]....
        /*05cc*/ 	.word	0x05000098


	//   ....[18]....
        /*05d0*/ 	.word	0x05000098


	//   ....[19]....
        /*05d4*/ 	.word	0x05000098


	//----- nvinfo : EIATTR_COOP_GROUP_INSTR_OFFSETS
	.align		4
.L_1625:
        /*05d8*/ 	.byte	0x04, 0x28
        /*05da*/ 	.short	(.L_1627 - .L_1626)


	//   ....[0]....
.L_1626:
        /*05dc*/ 	.word	0x00003650


	//   ....[1]....
        /*05e0*/ 	.word	0x00003670


	//   ....[2]....
        /*05e4*/ 	.word	0x00003690


	//   ....[3]....
        /*05e8*/ 	.word	0x000036b0


	//   ....[4]....
        /*05ec*/ 	.word	0x000036d0


	//   ....[5]....
        /*05f0*/ 	.word	0x000036f0


	//   ....[6]....
        /*05f4*/ 	.word	0x00003710


	//   ....[7]....
        /*05f8*/ 	.word	0x00003730


	//   ....[8]....
        /*05fc*/ 	.word	0x00003740


	//   ....[9]....
        /*0600*/ 	.word	0x00003760


	//   ....[10]....
        /*0604*/ 	.word	0x0000a060


	//   ....[11]....
        /*0608*/ 	.word	0x0000a100


	//   ....[12]....
        /*060c*/ 	.word	0x0000a180


	//   ....[13]....
        /*0610*/ 	.word	0x0000a1f0


	//   ....[14]....
        /*0614*/ 	.word	0x0000a270


	//   ....[15]....
        /*0618*/ 	.word	0x0000a2e0


	//   ....[16]....
        /*061c*/ 	.word	0x0000a360


	//   ....[17]....
        /*0620*/ 	.word	0x0000a3d0


	//   ....[18]....
        /*0624*/ 	.word	0x0000a450


	//   ....[19]....
        /*0628*/ 	.word	0x0000a4a0


	//----- nvinfo : EIATTR_VRC_CTA_INIT_COUNT
	.align		4
.L_1627:
        /*062c*/ 	.byte	0x02, 0x4a
	.zero		1
	.zero		1


	//----- nvinfo : EIATTR_EXIT_INSTR_OFFSETS
	.align		4
        /*0630*/ 	.byte	0x04, 0x1c
        /*0632*/ 	.short	(.L_1629 - .L_1628)


	//   ....[0]....
.L_1628:
        /*0634*/ 	.word	0x00009fa0


	//   ....[1]....
        /*0638*/ 	.word	0x00009ff0


	//----- nvinfo : EIATTR_MAX_THREADS
	.align		4
.L_1629:
        /*063c*/ 	.byte	0x04, 0x05
        /*063e*/ 	.short	(.L_1631 - .L_1630)
.L_1630:
        /*0640*/ 	.word	0x00000080
        /*0644*/ 	.word	0x00000001
        /*0648*/ 	.word	0x00000001


	//----- nvinfo : EIATTR_CRS_STACK_SIZE
	.align		4
.L_1631:
        /*064c*/ 	.byte	0x04, 0x1e
        /*064e*/ 	.short	(.L_1633 - .L_1632)
.L_1632:
        /*0650*/ 	.word	0x00000000


	//----- nvinfo : EIATTR_CBANK_PARAM_SIZE
	.align		4
.L_1633:
        /*0654*/ 	.byte	0x03, 0x19
        /*0656*/ 	.short	0x0128


	//----- nvinfo : EIATTR_PARAM_CBANK
	.align		4
        /*0658*/ 	.byte	0x04, 0x0a
        /*065a*/ 	.short	(.L_1635 - .L_1634)
	.align		4
.L_1634:
        /*065c*/ 	.word	index@(.nv.constant0._ZN10layer_norm31ln_parallel_residual_bwd_kernelINS_13Kernel_traitsIf13__nv_bfloat16fS2_fjLj1024ELj1ELj4ELj1ELj16ENS_18Kernel_traits_baseILj1024EfS2_fS2_fjLj128EEEEELb0ELb0ELb0EEEvNS_9BwdParamsE)
        /*0660*/ 	.short	0x0380
        /*0662*/ 	.short	0x0128


	//----- nvinfo : EIATTR_SW_WAR
	.align		4
.L_1635:
        /*0664*/ 	.byte	0x04, 0x36
        /*0666*/ 	.short	(.L_1637 - .L_1636)
.L_1636:
        /*0668*/ 	.word	0x00000008
.L_1637:


//--------------------- .nv.info._ZN10layer_norm31ln_parallel_residual_bwd_kernelINS_13Kernel_traitsIf13__nv_bfloat16fS2_fjLj1024ELj1ELj4ELj1ELj16ENS_18Kernel_traits_baseILj1024EfS2_fS2_fjLj128EEEEELb0ELb0ELb1EEEvNS_9BwdParamsE --------------------------
	.section	.nv.info._ZN10layer_norm31ln_parallel_residual_bwd_kernelINS_13Kernel_traitsIf13__nv_bfloat16fS2_fjLj1024ELj1ELj4ELj1ELj16ENS_18Kernel_traits_baseILj1024EfS2_fS2_fjLj128EEEEELb0ELb0ELb1EEEvNS_9BwdParamsE,"",@"SHT_CUDA_INFO"
	.sectionflags	@""
	.align	4


	//----- nvinfo : EIATTR_CUDA_API_VERSION
	.align		4
        /*0000*/ 	.byte	0x04, 0x37
        /*0002*/ 	.short	(.L_1639 - .L_1638)
.L_1638:
        /*0004*/ 	.word	0x00000082


	//----- nvinfo : EIATTR_KPARAM_INFO
	.align		4
.L_1639:
        /*0008*/ 	.byte	0x04, 0x17
        /*000a*/ 	.short	(.L_1641 - .L_1640)
.L_1640:
        /*000c*/ 	.word	0x00000000
        /*0010*/ 	.short	0x0000
        /*0012*/ 	.short	0x0000
        /*0014*/ 	.byte	0x00, 0xf0, 0xa1, 0x04


	//----- nvinfo : EIATTR_SPARSE_MMA_MASK
	.align		4
.L_1641:
        /*0018*/ 	.byte	0x03, 0x50
        /*001a*/ 	.short	0x0000


	//----- nvinfo : EIATTR_MAXREG_COUNT
	.align		4
        /*001c*/ 	.byte	0x03, 0x1b
        /*001e*/ 	.short	0x00ff


	//----- nvinfo : EIATTR_NUM_BARRIERS
	.align		4
        /*0020*/ 	.byte	0x02, 0x4c
        /*0022*/ 	.byte	0x01
	.zero		1


	//----- nvinfo : EIATTR_ANNOTATIONS
	.align		4
        /*0024*/ 	.byte	0x04, 0x55
        /*0026*/ 	.short	(.L_1643 - .L_1642)


	//   ....[0]....
.L_1642:
        /* <DEDUP_REMOVED lines=128> */


	//----- nvinfo : EIATTR_MERCURY_ISA_VERSION
	.align		4
.L_1643:
        /*0818*/ 	.byte	0x03, 0x5f
        /*081a*/ 	.short	0x0101


	//----- nvinfo : EIATTR_COOP_GROUP_MASK_REGIDS
	.align		4
        /*081c*/ 	.byte	0x04, 0x29
        /*081e*/ 	.short	(.L_1645 - .L_1644)


	//   ....[0]....
.L_1644:
        /*0820*/ 	.word	0xffffffff


	//   ....[1]....
        /*0824*/ 	.word	0xffffffff


	//   ....[2]....
        /*0828*/ 	.word	0xffffffff


	//   ....[3]....
        /*082c*/ 	.word	0xffffffff


	//   ....[4]....
        /*0830*/ 	.word	0xffffffff


	//   ....[5]....
        /*0834*/ 	.word	0xffffffff


	//   ....[6]....
        /*0838*/ 	.word	0xffffffff


	//   ....[7]....
        /*083c*/ 	.word	0xffffffff


	//   ....[8]....
        /*0840*/ 	.word	0xffffffff


	//   ....[9]....
        /*0844*/ 	.word	0xffffffff


	//   ....[10]....
        /*0848*/ 	.word	0x050000e1


	//   ....[11]....
        /*084c*/ 	.word	0x050000e1


	//   ....[12]....
        /*0850*/ 	.word	0x050000e1


	//   ....[13]....
        /*0854*/ 	.word	0x050000e1


	//   ....[14]....
        /*0858*/ 	.word	0x050000e1


	//   ....[15]....
        /*085c*/ 	.word	0x050000e1


	//   ....[16]....
        /*0860*/ 	.word	0x050000e1


	//   ....[17]....
        /*0864*/ 	.word	0x050000e1


	//   ....[18]....
        /*0868*/ 	.word	0x050000e1


	//   ....[19]....
        /*086c*/ 	.word	0x050000e1


	//----- nvinfo : EIATTR_COOP_GROUP_INSTR_OFFSETS
	.align		4
.L_1645:
        /*0870*/ 	.byte	0x04, 0x28
        /*0872*/ 	.short	(.L_1647 - .L_1646)


	//   ....[0]....
.L_1646:
        /*0874*/ 	.word	0x00003320


	//   ....[1]....
        /*0878*/ 	.word	0x00003340


	//   ....[2]....
        /*087c*/ 	.word	0x00003360


	//   ....[3]....
        /*0880*/ 	.word	0x00003380


	//   ....[4]....
        /*0884*/ 	.word	0x000033a0


	//   ....[5]....
        /*0888*/ 	.word	0x000033c0


	//   ....[6]....
        /*088c*/ 	.word	0x000033e0


	//   ....[7]....
        /*0890*/ 	.word	0x00003400


	//   ....[8]....
        /*0894*/ 	.word	0x00003410


	//   ....[9]....
        /*0898*/ 	.word	0x00003430


	//   ....[10]....
        /*089c*/ 	.word	0x00009660


	//   ....[11]....
        /*08a0*/ 	.word	0x000096f0


	//   ....[12]....
        /*08a4*/ 	.word	0x00009750


	//   ....[13]....
        /*08a8*/ 	.word	0x000097a0


	//   ....[14]....
        /*08ac*/ 	.word	0x00009800


	//   ....[15]....
        /*08b0*/ 	.word	0x00009850


	//   ....[16]....
        /*08b4*/ 	.word	0x000098b0


	//   ....[17]....
        /*08b8*/ 	.word	0x00009900


	//   ....[18]....
        /*08bc*/ 	.word	0x00009960


	//   ....[19]....
        /*08c0*/ 	.word	0x000099b0


	//----- nvinfo : EIATTR_VRC_CTA_INIT_COUNT
	.align		4
.L_1647:
        /*08c4*/ 	.byte	0x02, 0x4a
	.zero		1
	.zero		1


	//----- nvinfo : EIATTR_EXIT_INSTR_OFFSETS
	.align		4
        /*08c8*/ 	.byte	0x04, 0x1c
        /*08ca*/ 	.short	(.L_1649 - .L_1648)


	//   ....[0]....
.L_1648:
        /*08cc*/ 	.word	0x000095f0


	//----- nvinfo : EIATTR_MAX_THREADS
	.align		4
.L_1649:
        /*08d0*/ 	.byte	0x04, 0x05
        /*08d2*/ 	.short	(.L_1651 - .L_1650)
.L_1650:
        /*08d4*/ 	.word	0x00000080
        /*08d8*/ 	.word	0x00000001
        /*08dc*/ 	.word	0x00000001


	//----- nvinfo : EIATTR_CRS_STACK_SIZE
	.align		4
.L_1651:
        /*08e0*/ 	.byte	0x04, 0x1e
        /*08e2*/ 	.short	(.L_1653 - .L_1652)
.L_1652:
        /*08e4*/ 	.word	0x00000000


	//----- nvinfo : EIATTR_CBANK_PARAM_SIZE
	.align		4
.L_1653:
        /*08e8*/ 	.byte	0x03, 0x19
        /*08ea*/ 	.short	0x0128


	//----- nvinfo : EIATTR_PARAM_CBANK
	.align		4
        /*08ec*/ 	.byte	0x04, 0x0a
        /*08ee*/ 	.short	(.L_1655 - .L_1654)
	.align		4
.L_1654:
        /*08f0*/ 	.word	index@(.nv.constant0._ZN10layer_norm31ln_parallel_residual_bwd_kernelINS_13Kernel_traitsIf13__nv_bfloat16fS2_fjLj1024ELj1ELj4ELj1ELj16ENS_18Kernel_traits_baseILj1024EfS2_fS2_fjLj128EEEEELb0ELb0ELb1EEEvNS_9BwdParamsE)
        /*08f4*/ 	.short	0x0380
        /*08f6*/ 	.short	0x0128


	//----- nvinfo : EIATTR_SW_WAR
	.align		4
.L_1655:
        /*08f8*/ 	.byte	0x04, 0x36
        /*08fa*/ 	.short	(.L_1657 - .L_1656)
.L_1656:
        /*08fc*/ 	.word	0x00000008
.L_1657:


//--------------------- .nv.info._ZN10layer_norm31ln_parallel_residual_bwd_kernelINS_13Kernel_traitsIf13__nv_bfloat16fS2_fjLj1024ELj1ELj4ELj1ELj16ENS_18Kernel_traits_baseILj1024EfS2_fS2_fjLj128EEEEELb0ELb1ELb0EEEvNS_9BwdParamsE --------------------------
	.section	.nv.info._ZN10layer_norm31ln_parallel_residual_bwd_kernelINS_13Kernel_traitsIf13__nv_bfloat16fS2_fjLj1024ELj1ELj4ELj1ELj16ENS_18Kernel_traits_baseILj1024EfS2_fS2_fjLj128EEEEELb0ELb1ELb0EEEvNS_9BwdParamsE,"",@"SHT_CUDA_INFO"
	.sectionflags	@""
	.align	4


	//----- nvinfo : EIATTR_CUDA_API_VERSION
	.align		4
        /*0000*/ 	.byte	0x04, 0x37
        /*0002*/ 	.short	(.L_1659 - .L_1658)
.L_1658:
        /*0004*/ 	.word	0x00000082


	//----- nvinfo : EIATTR_KPARAM_INFO
	.align		4
.L_1659:
        /*0008*/ 	.byte	0x04, 0x17
        /*000a*/ 	.short	(.L_1661 - .L_1660)
.L_1660:
        /*000c*/ 	.word	0x00000000
        /*0010*/ 	.short	0x0000
        /*0012*/ 	.short	0x0000
        /*0014*/ 	.byte	0x00, 0xf0, 0xa1, 0x04


	//----- nvinfo : EIATTR_SPARSE_MMA_MASK
	.align		4
.L_1661:
        /*0018*/ 	.byte	0x03, 0x50
        /*001a*/ 	.short	0x0000


	//----- nvinfo : EIATTR_MAXREG_COUNT
	.align		4
        /*001c*/ 	.byte	0x03, 0x1b
        /*001e*/ 	.short	0x00ff


	//----- nvinfo : EIATTR_NUM_BARRIERS
	.align		4
        /*0020*/ 	.byte	0x02, 0x4c
        /*0022*/ 	.byte	0x01
	.zero		1


	//----- nvinfo : EIATTR_MERCURY_ISA_VERSION
	.align		4
        /*0024*/ 	.byte	0x03, 0x5f
        /*0026*/ 	.short	0x0101


	//----- nvinfo : EIATTR_COOP_GROUP_MASK_REGIDS
	.align		4
        /*0028*/ 	.byte	0x04, 0x29
        /*002a*/ 	.short	(.L_1663 - .L_1662)


	//   ....[0]....
.L_1662:
        /*002c*/ 	.word	0xffffffff


	//   ....[1]....
        /*0030*/ 	.word	0xffffffff


	//   ....[2]....
        /*0034*/ 	.word	0xffffffff


	//   ....[3]....
        /*0038*/ 	.word	0xffffffff


	//   ....[4]....
        /*003c*/ 	.word	0xffffffff


	//   ....[5]....
        /*0040*/ 	.word	0xffffffff


	//   ....[6]....
        /*0044*/ 	.word	0xffffffff


	//   ....[7]....
        /*0048*/ 	.word	0xffffffff


	//   ....[8]....
        /*004c*/ 	.word	0xffffffff


	//   ....[9]....
        /*0050*/ 	.word	0xffffffff


	//   ....[10]....
        /*0054*/ 	.word	0x050000b0


	//   ....[11]....
        /*0058*/ 	.word	0x050000b0


	//   ....[12]....
        /*005c*/ 	.word	0x050000b0


	//   ....[13]....
        /*0060*/ 	.word	0x050000b0


	//   ....[14]....
        /*0064*/ 	.word	0x050000b0


	//   ....[15]....
        /*0068*/ 	.word	0x050000b0


	//   ....[16]....
        /*006c*/ 	.word	0x050000b0


	//   ....[17]....
        /*0070*/ 	.word	0x050000b0


	//   ....[18]....
        /*0074*/ 	.word	0x050000b0


	//   ....[19]....
        /*0078*/ 	.word	0x050000b0


	//----- nvinfo : EIATTR_COOP_GROUP_INSTR_OFFSETS
	.align		4
.L_1663:
        /*007c*/ 	.byte	0x04, 0x28
        /*007e*/ 	.short	(.L_1665 - .L_1664)


	//   ....[0]....
.L_1664:
        /*0080*/ 	.word	0x00001dd0


	//   ....[1]....
        /*0084*/ 	.word	0x00001de0


	//   ....[2]....
        /*0088*/ 	.word	0x00001e10


	//   ....[3]....
        /*008c*/ 	.word	0x00001e20


	//   ....[4]....
        /*0090*/ 	.word	0x00001e50


	//   ....[5]....
        /*0094*/ 	.word	0x00001e60


	//   ....[6]....
        /*0098*/ 	.word	0x00001e90


	//   ....[7]....
        /*009c*/ 	.word	0x00001ea0


	//   ....[8]....
        /*00a0*/ 	.word	0x00001ed0


	//   ....[9]....
        /*00a4*/ 	.word	0x00001ee0


	//   ....[10]....
        /*00a8*/ 	.word	0x00007810


	//   ....[11]....
        /*00ac*/ 	.word	0x000078a0


	//   ....[12]....
        /*00b0*/ 	.word	0x00007910


	//   ....[13]....
        /*00b4*/ 	.word	0x00007970


	//   ....[14]....
        /*00b8*/ 	.word	0x000079e0


	//   ....[15]....
        /*00bc*/ 	.word	0x00007a40


	//   ....[16]....
        /*00c0*/ 	.word	0x00007ab0


	//   ....[17]....
        /*00c4*/ 	.word	0x00007b10


	//   ....[18]....
        /*00c8*/ 	.word	0x00007b80


	//   ....[19]....
        /*00cc*/ 	.word	0x00007be0


	//----- nvinfo : EIATTR_VRC_CTA_INIT_COUNT
	.align		4
.L_1665:
        /*00d0*/ 	.byte	0x02, 0x4a
	.zero		1
	.zero		1


	//----- nvinfo : EIATTR_EXIT_INSTR_OFFSETS
	.align		4
        /*00d4*/ 	.byte	0x04, 0x1c
        /*00d6*/ 	.short	(.L_1667 - .L_1666)


	//   ....[0]....
.L_1666:
        /*00d8*/ 	.word	0x00007770


	//   ....[1]....
        /*00dc*/ 	.word	0x000077a0


	//----- nvinfo : EIATTR_MAX_THREADS
	.align		4
.L_1667:
        /*00e0*/ 	.byte	0x04, 0x05
        /*00e2*/ 	.short	(.L_1669 - .L_1668)
.L_1668:
        /*00e4*/ 	.word	0x00000080
        /*00e8*/ 	.word	0x00000001
        /*00ec*/ 	.word	0x00000001


	//----- nvinfo : EIATTR_CRS_STACK_SIZE
	.align		4
.L_1669:
        /*00f0*/ 	.byte	0x04, 0x1e
        /*00f2*/ 	.short	(.L_1671 - .L_1670)
.L_1670:
        /*00f4*/ 	.word	0x00000000


	//----- nvinfo : EIATTR_CBANK_PARAM_SIZE
	.align		4
.L_1671:
        /*00f8*/ 	.byte	0x03, 0x19
        /*00fa*/ 	.short	0x0128


	//----- nvinfo : EIATTR_PARAM_CBANK
	.align		4
        /*00fc*/ 	.byte	0x04, 0x0a
        /*00fe*/ 	.short	(.L_1673 - .L_1672)
	.align		4
.L_1672:
        /*0100*/ 	.word	index@(.nv.constant0._ZN10layer_norm31ln_parallel_residual_bwd_kernelINS_13Kernel_traitsIf13__nv_bfloat16fS2_fjLj1024ELj1ELj4ELj1ELj16ENS_18Kernel_traits_baseILj1024EfS2_fS2_fjLj128EEEEELb0ELb1ELb0EEEvNS_9BwdParamsE)
        /*0104*/ 	.short	0x0380
        /*0106*/ 	.short	0x0128


	//----- nvinfo : EIATTR_SW_WAR
	.align		4
.L_1673:
        /*0108*/ 	.byte	0x04, 0x36
        /*010a*/ 	.short	(.L_1675 - .L_1674)
.L_1674:
        /*010c*/ 	.word	0x00000008
.L_1675:


//--------------------- .nv.info._ZN10layer_norm31ln_parallel_residual_bwd_kernelINS_13Kernel_traitsIf13__nv_bfloat16fS2_fjLj1024ELj1ELj4ELj1ELj16ENS_18Kernel_traits_baseILj1024EfS2_fS2_fjLj128EEEEELb0ELb1ELb1EEEvNS_9BwdParamsE --------------------------
	.section	.nv.info._ZN10layer_norm31ln_parallel_residual_bwd_kernelINS_13Kernel_traitsIf13__nv_bfloat16fS2_fjLj1024ELj1ELj4ELj1ELj16ENS_18Kernel_traits_baseILj1024EfS2_fS2_fjLj128EEEEELb0ELb1ELb1EEEvNS_9BwdParamsE,"",@"SHT_CUDA_INFO"
	.sectionflags	@""
	.align	4


	//----- nvinfo : EIATTR_CUDA_API_VERSION
	.align		4
        /*0000*/ 	.byte	0x04, 0x37
        /*0002*/ 	.short	(.L_1677 - .L_1676)
.L_1676:
        /*0004*/ 	.word	0x00000082


	//----- nvinfo : EIATTR_KPARAM_INFO
	.align		4
.L_1677:
        /*0008*/ 	.byte	0x04, 0x17
        /*000a*/ 	.short	(.L_1679 - .L_1678)
.L_1678:
        /*000c*/ 	.word	0x00000000
        /*0010*/ 	.short	0x0000
        /*0012*/ 	.short	0x0000
        /*0014*/ 	.byte	0x00, 0xf0, 0xa1, 0x04


	//----- nvinfo : EIATTR_SPARSE_MMA_MASK
	.align		4
.L_1679:
        /*0018*/ 	.byte	0x03, 0x50
        /*001a*/ 	.short	0x0000


	//----- nvinfo : EIATTR_MAXREG_COUNT
	.align		4
        /*001c*/ 	.byte	0x03, 0x1b
        /*001e*/ 	.short	0x00ff


	//----- nvinfo : EIATTR_NUM_BARRIERS
	.align		4
        /*0020*/ 	.byte	0x02, 0x4c
        /*0022*/ 	.byte	0x01
	.zero		1


	//----- nvinfo : EIATTR_MERCURY_ISA_VERSION
	.align		4
        /*0024*/ 	.byte	0x03, 0x5f
        /*0026*/ 	.short	0x0101


	//----- nvinfo : EIATTR_COOP_GROUP_MASK_REGIDS
	.align		4
        /*0028*/ 	.byte	0x04, 0x29
        /*002a*/ 	.short	(.L_1681 - .L_1680)


	//   ....[0]....
.L_1680:
        /*002c*/ 	.word	0xffffffff


	//   ....[1]....
        /*0030*/ 	.word	0xffffffff


	//   ....[2]....
        /*0034*/ 	.word	0xffffffff


	//   ....[3]....
        /*0038*/ 	.word	0xffffffff


	//   ....[4]....
        /*003c*/ 	.word	0xffffffff


	//   ....[5]....
        /*0040*/ 	.word	0xffffffff


	//   ....[6]....
        /*0044*/ 	.word	0xffffffff


	//   ....[7]....
        /*0048*/ 	.word	0xffffffff


	//   ....[8]....
        /*004c*/ 	.word	0xffffffff


	//   ....[9]....
        /*0050*/ 	.word	0xffffffff


	//   ....[10]....
        /*0054*/ 	.word	0x0500007f


	//   ....[11]....
        /*0058*/ 	.word	0x0500007f


	//   ....[12]....
        /*005c*/ 	.word	0x0500007f


	//   ....[13]....
        /*0060*/ 	.word	0x0500007f


	//   ....[14]....
        /*0064*/ 	.word	0x0500007f


	//   ....[15]....
        /*0068*/ 	.word	0x0500007f


	//   ....[16]....
        /*006c*/ 	.word	0x0500007f


	//   ....[17]....
        /*0070*/ 	.word	0x0500007f


	//   ....[18]....
        /*0074*/ 	.word	0x0500007f


	//   ....[19]....
        /*0078*/ 	.word	0x0500007f


	//----- nvinfo : EIATTR_COOP_GROUP_INSTR_OFFSETS
	.align		4
.L_1681:
        /*007c*/ 	.byte	0x04, 0x28
        /*007e*/ 	.short	(.L_1683 - .L_1682)


	//   ....[0]....
.L_1682:
        /*0080*/ 	.word	0x00001a80


	//   ....[1]....
        /*0084*/ 	.word	0x00001a90


	//   ....[2]....
        /*0088*/ 	.word	0x00001ac0


	//   ....[3]....
        /*008c*/ 	.word	0x00001ad0


	//   ....[4]....
        /*0090*/ 	.word	0x00001b00


	//   ....[5]....
        /*0094*/ 	.word	0x00001b10


	//   ....[6]....
        /*0098*/ 	.word	0x00001b40


	//   ....[7]....
        /*009c*/ 	.word	0x00001b50


	//   ....[8]....
        /*00a0*/ 	.word	0x00001b80


	//   ....[9]....
        /*00a4*/ 	.word	0x00001b90


	//   ....[10]....
        /*00a8*/ 	.word	0x00006f30


	//   ....[11]....
        /*00ac*/ 	.word	0x00006fc0


	//   ....[12]....
        /*00b0*/ 	.word	0x00007030


	//   ....[13]....
        /*00b4*/ 	.word	0x00007090


	//   ....[14]....
        /*00b8*/ 	.word	0x00007100


	//   ....[15]....
        /*00bc*/ 	.word	0x00007160


	//   ....[16]....
        /*00c0*/ 	.word	0x000071d0


	//   ....[17]....
        /*00c4*/ 	.word	0x00007230


	//   ....[18]....
        /*00c8*/ 	.word	0x000072a0


	//   ....[19]....
        /*00cc*/ 	.word	0x00007300


	//----- nvinfo : EIATTR_VRC_CTA_INIT_COUNT
	.align		4
.L_1683:
        /*00d0*/ 	.byte	0x02, 0x4a
	.zero		1
	.zero		1


	//----- nvinfo : EIATTR_EXIT_INSTR_OFFSETS
	.align		4
        /*00d4*/ 	.byte	0x04, 0x1c
        /*00d6*/ 	.short	(.L_1685 - .L_1684)


	//   ....[0]....
.L_1684:
        /*00d8*/ 	.word	0x00006ec0


	//----- nvinfo : EIATTR_MAX_THREADS
	.align		4
.L_1685:
        /*00dc*/ 	.byte	0x04, 0x05
        /*00de*/ 	.short	(.L_1687 - .L_1686)
.L_1686:
        /*00e0*/ 	.word	0x00000080
        /*00e4*/ 	.word	0x00000001
        /*00e8*/ 	.word	0x00000001


	//----- nvinfo : EIATTR_CRS_STACK_SIZE
	.align		4
.L_1687:
        /*00ec*/ 	.byte	0x04, 0x1e
        /*00ee*/ 	.short	(.L_1689 - .L_1688)
.L_1688:
        /*00f0*/ 	.word	0x00000000


	//----- nvinfo : EIATTR_CBANK_PARAM_SIZE
	.align		4
.L_1689:
        /*00f4*/ 	.byte	0x03, 0x19
        /*00f6*/ 	.short	0x0128


	//----- nvinfo : EIATTR_PARAM_CBANK
	.align		4
        /*00f8*/ 	.byte	0x04, 0x0a
        /*00fa*/ 	.short	(.L_1691 - .L_1690)
	.align		4
.L_1690:
        /*00fc*/ 	.word	index@(.nv.constant0._ZN10layer_norm31ln_parallel_residual_bwd_kernelINS_13Kernel_traitsIf13__nv_bfloat16fS2_fjLj1024ELj1ELj4ELj1ELj16ENS_18Kernel_traits_baseILj1024EfS2_fS2_fjLj128EEEEELb0ELb1ELb1EEEvNS_9BwdParamsE)
        /*0100*/ 	.short	0x0380
        /*0102*/ 	.short	0x0128


	//----- nvinfo : EIATTR_SW_WAR
	.align		4
.L_1691:
        /*0104*/ 	.byte	0x04, 0x36
        /*0106*/ 	.short	(.L_1693 - .L_1692)
.L_1692:
        /*0108*/ 	.word	0x00000008
.L_1693:


//--------------------- .nv.info._ZN10layer_norm31ln_parallel_residual_bwd_kernelINS_13Kernel_traitsIf13__nv_bfloat16fS2_fjLj1024ELj1ELj4ELj1ELj16ENS_18Kernel_traits_baseILj1024EfS2_fS2_fjLj128EEEEELb1ELb0ELb0EEEvNS_9BwdParamsE --------------------------
	.section	.nv.info._ZN10layer_norm31ln_parallel_residual_bwd_kernelINS_13Kernel_traitsIf13__nv_bfloat16fS2_fjLj1024ELj1ELj4ELj1ELj16ENS_18Kernel_traits_baseILj1024EfS2_fS2_fjLj128EEEEELb1ELb0ELb0EEEvNS_9BwdParamsE,"",@"SHT_CUDA_INFO"
	.sectionflags	@""
	.align	4


	//----- nvinfo : EIATTR_CUDA_API_VERSION
	.align		4
        /*0000*/ 	.byte	0x04, 0x37
        /*0002*/ 	.short	(.L_1695 - .L_1694)
.L_1694:
        /*0004*/ 	.word	0x00000082


	//----- nvinfo : EIATTR_KPARAM_INFO
	.align		4
.L_1695:
        /*0008*/ 	.byte	0x04, 0x17
        /*000a*/ 	.short	(.L_1697 - .L_1696)
.L_1696:
        /*000c*/ 	.word	0x00000000
        /*0010*/ 	.short	0x0000
        /*0012*/ 	.short	0x0000
        /*0014*/ 	.byte	0x00, 0xf0, 0xa1, 0x04


	//----- nvinfo : EIATTR_SPARSE_MMA_MASK
	.align		4
.L_1697:
        /*0018*/ 	.byte	0x03, 0x50
        /*001a*/ 	.short	0x0000


	//----- nvinfo : EIATTR_MAXREG_COUNT
	.align		4
        /*001c*/ 	.byte	0x03, 0x1b
        /*001e*/ 	.short	0x00ff


	//----- nvinfo : EIATTR_NUM_BARRIERS
	.align		4
        /*0020*/ 	.byte	0x02, 0x4c
        /*0022*/ 	.byte	0x01
	.zero		1


	//----- nvinfo : EIATTR_ANNOTATIONS
	.align		4
        /*0024*/ 	.byte	0x04, 0x55
        /*0026*/ 	.short	(.L_1699 - .L_1698)


	//   ....[0]....
.L_1698:
        /* <DEDUP_REMOVED lines=127> */


	//----- nvinfo : EIATTR_MERCURY_ISA_VERSION
	.align		4
.L_1699:
        /*0800*/ 	.byte	0x03, 0x5f
        /*0802*/ 	.short	0x0101


	//----- nvinfo : EIATTR_COOP_GROUP_MASK_REGIDS
	.align		4
        /*0804*/ 	.byte	0x04, 0x29
        /*0806*/ 	.short	(.L_1701 - .L_1700)


	//   ....[0]....
.L_1700:
        /*0808*/ 	.word	0xffffffff


	//   ....[1]....
        /*080c*/ 	.word	0xffffffff


	//   ....[2]....
        /*0810*/ 	.word	0xffffffff


	//   ....[3]....
        /*0814*/ 	.word	0xffffffff


	//   ....[4]....
        /*0818*/ 	.word	0xffffffff


	//   ....[5]....
        /*081c*/ 	.word	0xffffffff


	//   ....[6]....
        /*0820*/ 	.word	0xffffffff


	//   ....[7]....
        /*0824*/ 	.word	0xffffffff


	//   ....[8]....
        /*0828*/ 	.word	0xffffffff


	//   ....[9]....
        /*082c*/ 	.word	0xffffffff


	//   ....[10]....
        /*0830*/ 	.word	0x05000090


	//   ....[11]....
        /*0834*/ 	.word	0x05000090


	//   ....[12]....
        /*0838*/ 	.word	0x05000090


	//   ....[13]....
        /*083c*/ 	.word	0x05000090


	//   ....[14]....
        /*0840*/ 	.word	0x05000090


	//   ....[15]....
        /*0844*/ 	.word	0x05000090


	//   ....[16]....
        /*0848*/ 	.word	0x05000090


	//   ....[17]....
        /*084c*/ 	.word	0x05000090


	//   ....[18]....
        /*0850*/ 	.word	0x05000090


	//   ....[19]....
        /*0854*/ 	.word	0x05000090


	//----- nvinfo : EIATTR_COOP_GROUP_INSTR_OFFSETS
	.align		4
.L_1701:
        /*0858*/ 	.byte	0x04, 0x28
        /*085a*/ 	.short	(.L_1703 - .L_1702)


	//   ....[0]....
.L_1702:
        /*085c*/ 	.word	0x00003b60


	//   ....[1]....
        /*0860*/ 	.word	0x00003b80


	//   ....[2]....
        /*0864*/ 	.word	0x00003ba0


	//   ....[3]....
        /*0868*/ 	.word	0x00003bc0


	//   ....[4]....
        /*086c*/ 	.word	0x00003be0


	//   ....[5]....
        /*0870*/ 	.word	0x00003c00


	//   ....[6]....
        /*0874*/ 	.word	0x00003c20


	//   ....[7]....
        /*0878*/ 	.word	0x00003c40


	//   ....[8]....
        /*087c*/ 	.word	0x00003c50


	//   ....[9]....
        /*0880*/ 	.word	0x00003c70


	//   ....[10]....
        /*0884*/ 	.word	0x0000e940


	//   ....[11]....
        /*0888*/ 	.word	0x0000e9e0


	//   ....[12]....
        /*088c*/ 	.word	0x0000ea60


	//   ....[13]....
        /*0890*/ 	.word	0x0000ead0


	//   ....[14]....
        /*0894*/ 	.word	0x0000eb50


	//   ....[15]....
        /*0898*/ 	.word	0x0000ebc0


	//   ....[16]....
        /*089c*/ 	.word	0x0000ec40


	//   ....[17]....
        /*08a0*/ 	.word	0x0000ecb0


	//   ....[18]....
        /*08a4*/ 	.word	0x0000ed30


	//   ....[19]....
        /*08a8*/ 	.word	0x0000ed80


	//----- nvinfo : EIATTR_VRC_CTA_INIT_COUNT
	.align		4
.L_1703:
        /*08ac*/ 	.byte	0x02, 0x4a
	.zero		1
	.zero		1


	//----- nvinfo : EIATTR_EXIT_INSTR_OFFSETS
	.align		4
        /*08b0*/ 	.byte	0x04, 0x1c
        /*08b2*/ 	.short	(.L_1705 - .L_1704)


	//   ....[0]....
.L_1704:
        /*08b4*/ 	.word	0x0000e880


	//   ....[1]....
        /*08b8*/ 	.word	0x0000e8d0


	//----- nvinfo : EIATTR_MAX_THREADS
	.align		4
.L_1705:
        /*08bc*/ 	.byte	0x04, 0x05
        /*08be*/ 	.short	(.L_1707 - .L_1706)
.L_1706:
        /*08c0*/ 	.word	0x00000080
        /*08c4*/ 	.word	0x00000001
        /*08c8*/ 	.word	0x00000001


	//----- nvinfo : EIATTR_CRS_STACK_SIZE
	.align		4
.L_1707:
        /*08cc*/ 	.byte	0x04, 0x1e
        /*08ce*/ 	.short	(.L_1709 - .L_1708)
.L_1708:
        /*08d0*/ 	.word	0x00000000


	//----- nvinfo : EIATTR_CBANK_PARAM_SIZE
	.align		4
.L_1709:
        /*08d4*/ 	.byte	0x03, 0x19
        /*08d6*/ 	.short	0x0128


	//----- nvinfo : EIATTR_PARAM_CBANK
	.align		4
        /*08d8*/ 	.byte	0x04, 0x0a
        /*08da*/ 	.short	(.L_1711 - .L_1710)
	.align		4
.L_1710:
        /*08dc*/ 	.word	index@(.nv.constant0._ZN10layer_norm31ln_parallel_residual_bwd_kernelINS_13Kernel_traitsIf13__nv_bfloat16fS2_fjLj1024ELj1ELj4ELj1ELj16ENS_18Kernel_traits_baseILj1024EfS2_fS2_fjLj128EEEEELb1ELb0ELb0EEEvNS_9BwdParamsE)
        /*08e0*/ 	.short	0x0380
        /*08e2*/ 	.short	0x0128


	//----- nvinfo : EIATTR_SW_WAR
	.align		4
.L_1711:
        /*08e4*/ 	.byte	0x04, 0x36
        /*08e6*/ 	.short	(.L_1713 - .L_1712)
.L_1712:
        /*08e8*/ 	.word	0x00000008
.L_1713:


//--------------------- .nv.info._ZN10layer_norm31ln_parallel_residual_bwd_kernelINS_13Kernel_traitsIf13__nv_bfloat16fS2_fjLj1024ELj1ELj4ELj1ELj16ENS_18Kernel_traits_baseILj1024EfS2_fS2_fjLj128EEEEELb1ELb0ELb1EEEvNS_9BwdParamsE --------------------------
	.section	.nv.info._ZN10layer_norm31ln_parallel_residual_bwd_kernelINS_13Kernel_traitsIf13__nv_bfloat16fS2_fjLj1024ELj1ELj4ELj1ELj16ENS_18Kernel_traits_baseILj1024EfS2_fS2_fjLj128EEEEELb1ELb0ELb1EEEvNS_9BwdParamsE,"",@"SHT_CUDA_INFO"
	.sectionflags	@""
	.align	4


	//----- nvinfo : EIATTR_CUDA_API_VERSION
	.align		4
        /*0000*/ 	.byte	0x04, 0x37
        /*0002*/ 	.short	(.L_1715 - .L_1714)
.L_1714:
        /*0004*/ 	.word	0x00000082


	//----- nvinfo : EIATTR_KPARAM_INFO
	.align		4
.L_1715:
        /*0008*/ 	.byte	0x04, 0x17
        /*000a*/ 	.short	(.L_1717 - .L_1716)
.L_1716:
        /*000c*/ 	.word	0x00000000
        /*0010*/ 	.short	0x0000
        /*0012*/ 	.short	0x0000
        /*0014*/ 	.byte	0x00, 0xf0, 0xa1, 0x04


	//----- nvinfo : EIATTR_SPARSE_MMA_MASK
	.align		4
.L_1717:
        /*0018*/ 	.byte	0x03, 0x50
        /*001a*/ 	.short	0x0000


	//----- nvinfo : EIATTR_MAXREG_COUNT
	.align		4
        /*001c*/ 	.byte	0x03, 0x1b
        /*001e*/ 	.short	0x00ff


	//----- nvinfo : EIATTR_NUM_BARRIERS
	.align		4
        /*0020*/ 	.byte	0x02, 0x4c
        /*0022*/ 	.byte	0x01
	.zero		1


	//----- nvinfo : EIATTR_ANNOTATIONS
	.align		4
        /*0024*/ 	.byte	0x04, 0x55
        /*0026*/ 	.short	(.L_1719 - .L_1718)


	//   ....[0]....
.L_1718:
        /* <DEDUP_REMOVED lines=165> */


	//----- nvinfo : EIATTR_MERCURY_ISA_VERSION
	.align		4
.L_1719:
        /*0a68*/ 	.byte	0x03, 0x5f
        /*0a6a*/ 	.short	0x0101


	//----- nvinfo : EIATTR_COOP_GROUP_MASK_REGIDS
	.align		4
        /*0a6c*/ 	.byte	0x04, 0x29
        /*0a6e*/ 	.short	(.L_1721 - .L_1720)


	//   ....[0]....
.L_1720:
        /*0a70*/ 	.word	0xffffffff


	//   ....[1]....
        /*0a74*/ 	.word	0xffffffff


	//   ....[2]....
        /*0a78*/ 	.word	0xffffffff


	//   ....[3]....
        /*0a7c*/ 	.word	0xffffffff


	//   ....[4]....
        /*0a80*/ 	.word	0xffffffff


	//   ....[5]....
        /*0a84*/ 	.word	0xffffffff


	//   ....[6]....
        /*0a88*/ 	.word	0xffffffff


	//   ....[7]....
        /*0a8c*/ 	.word	0xffffffff


	//   ....[8]....
        /*0a90*/ 	.word	0xffffffff


	//   ....[9]....
        /*0a94*/ 	.word	0xffffffff


	//   ....[10]....
        /*0a98*/ 	.word	0x050000ec


	//   ....[11]....
        /*0a9c*/ 	.word	0x050000ec


	//   ....[12]....
        /*0aa0*/ 	.word	0x050000ec


	//   ....[13]....
        /*0aa4*/ 	.word	0x050000ec


	//   ....[14]....
        /*0aa8*/ 	.word	0x050000ec


	//   ....[15]....
        /*0aac*/ 	.word	0x050000ec


	//   ....[16]....
        /*0ab0*/ 	.word	0x050000ec


	//   ....[17]....
        /*0ab4*/ 	.word	0x050000ec


	//   ....[18]....
        /*0ab8*/ 	.word	0x050000ec


	//   ....[19]....
        /*0abc*/ 	.word	0x050000ec


	//----- nvinfo : EIATTR_COOP_GROUP_INSTR_OFFSETS
	.align		4
.L_1721:
        /*0ac0*/ 	.byte	0x04, 0x28
        /*0ac2*/ 	.short	(.L_1723 - .L_1722)


	//   ....[0]....
.L_1722:
        /*0ac4*/ 	.word	0x00003770


	//   ....[1]....
        /*0ac8*/ 	.word	0x00003810


	//   ....[2]....
        /*0acc*/ 	.word	0x00003830


	//   ....[3]....
        /*0ad0*/ 	.word	0x00003850


	//   ....[4]....
        /*0ad4*/ 	.word	0x00003870


	//   ....[5]....
        /*0ad8*/ 	.word	0x00003890


	//   ....[6]....
        /*0adc*/ 	.word	0x000038b0


	//   ....[7]....
        /*0ae0*/ 	.word	0x000038d0


	//   ....[8]....
        /*0ae4*/ 	.word	0x000038e0


	//   ....[9]....
        /*0ae8*/ 	.word	0x00003910


	//   ....[10]....
        /*0aec*/ 	.word	0x0000ded0


	//   ....[11]....
        /*0af0*/ 	.word	0x0000df80


	//   ....[12]....
        /*0af4*/ 	.word	0x0000dfe0


	//   ....[13]....
        /*0af8*/ 	.word	0x0000e030


	//   ....[14]....
        /*0afc*/ 	.word	0x0000e090


	//   ....[15]....
        /*0b00*/ 	.word	0x0000e0e0


	//   ....[16]....
        /*0b04*/ 	.word	0x0000e140


	//   ....[17]....
        /*0b08*/ 	.word	0x0000e190


	//   ....[18]....
        /*0b0c*/ 	.word	0x0000e1f0


	//   ....[19]....
        /*0b10*/ 	.word	0x0000e240


	//----- nvinfo : EIATTR_VRC_CTA_INIT_COUNT
	.align		4
.L_1723:
        /*0b14*/ 	.byte	0x02, 0x4a
	.zero		1
	.zero		1


	//----- nvinfo : EIATTR_EXIT_INSTR_OFFSETS
	.align		4
        /*0b18*/ 	.byte	0x04, 0x1c
        /*0b1a*/ 	.short	(.L_1725 - .L_1724)


	//   ....[0]....
.L_1724:
        /*0b1c*/ 	.word	0x0000de60


	//----- nvinfo : EIATTR_MAX_THREADS
	.align		4
.L_1725:
        /*0b20*/ 	.byte	0x04, 0x05
        /*0b22*/ 	.short	(.L_1727 - .L_1726)
.L_1726:
        /*0b24*/ 	.word	0x00000080
        /*0b28*/ 	.word	0x00000001
        /*0b2c*/ 	.word	0x00000001


	//----- nvinfo : EIATTR_CRS_STACK_SIZE
	.align		4
.L_1727:
        /*0b30*/ 	.byte	0x04, 0x1e
        /*0b32*/ 	.short	(.L_1729 - .L_1728)
.L_1728:
        /*0b34*/ 	.word	0x00000000


	//----- nvinfo : EIATTR_CBANK_PARAM_SIZE
	.align		4
.L_1729:
        /*0b38*/ 	.byte	0x03, 0x19
        /*0b3a*/ 	.short	0x0128


	//----- nvinfo : EIATTR_PARAM_CBANK
	.align		4
        /*0b3c*/ 	.byte	0x04, 0x0a
        /*0b3e*/ 	.short	(.L_1731 - .L_1730)
	.align		4
.L_1730:
        /*0b40*/ 	.word	index@(.nv.constant0._ZN10layer_norm31ln_parallel_residual_bwd_kernelINS_13Kernel_traitsIf13__nv_bfloat16fS2_fjLj1024ELj1ELj4ELj1ELj16ENS_18Kernel_traits_baseILj1024EfS2_fS2_fjLj128EEEEELb1ELb0ELb1EEEvNS_9BwdParamsE)
        /*0b44*/ 	.short	0x0380
        /*0b46*/ 	.short	0x0128


	//----- nvinfo : EIATTR_SW_WAR
	.align		4
.L_1731:
        /*0b48*/ 	.byte	0x04, 0x36
        /*0b4a*/ 	.short	(.L_1733 - .L_1732)
.L_1732:
        /*0b4c*/ 	.word	0x00000008
.L_1733:


//--------------------- .nv.info._ZN10layer_norm22ln_bwd_finalize_kernelINS_22Kernel_traits_finalizeILj1024Ef13__nv_bfloat16fS2_fjLb0ELj1024ELj4ENS_18Kernel_traits_baseILj1024EfS2_fS2_fjLj1024EEEEELb0ELb0EEEvNS_9BwdParamsE --------------------------
	.section	.nv.info._ZN10layer_norm22ln_bwd_finalize_kernelINS_22Kernel_traits_finalizeILj1024Ef13__nv_bfloat16fS2_fjLb0ELj1024ELj4ENS_18Kernel_traits_baseILj1024EfS2_fS2_fjLj1024EEEEELb0ELb0EEEvNS_9BwdParamsE,"",@"SHT_CUDA_INFO"
	.sectionflags	@""
	.align	4


	//----- nvinfo : EIATTR_CUDA_API_VERSION
	.align		4
        /*0000*/ 	.byte	0x04, 0x37
        /*0002*/ 	.short	(.L_1735 - .L_1734)
.L_1734:
        /*0004*/ 	.word	0x00000082


	//----- nvinfo : EIATTR_KPARAM_INFO
	.align		4
.L_1735:
        /*0008*/ 	.byte	0x04, 0x17
        /*000a*/ 	.short	(.L_1737 - .L_1736)
.L_1736:
        /*000c*/ 	.word	0x00000000
        /*0010*/ 	.short	0x0000
        /*0012*/ 	.short	0x0000
        /*0014*/ 	.byte	0x00, 0xf0, 0xa1, 0x04


	//----- nvinfo : EIATTR_SPARSE_MMA_MASK
	.align		4
.L_1737:
        /*0018*/ 	.byte	0x03, 0x50
        /*001a*/ 	.short	0x0000


	//----- nvinfo : EIATTR_MAXREG_COUNT
	.align		4
        /*001c*/ 	.byte	0x03, 0x1b
        /*001e*/ 	.short	0x0040


	//----- nvinfo : EIATTR_NUM_BARRIERS
	.align		4
        /*0020*/ 	.byte	0x02, 0x4c
        /*0022*/ 	.byte	0x01
	.zero		1


	//----- nvinfo : EIATTR_MERCURY_ISA_VERSION
	.align		4
        /*0024*/ 	.byte	0x03, 0x5f
        /*0026*/ 	.short	0x0101


	//----- nvinfo : EIATTR_COOP_GROUP_MASK_REGIDS
	.align		4
        /*0028*/ 	.byte	0x04, 0x29
        /*002a*/ 	.short	(.L_1739 - .L_1738)


	//   ....[0]....
.L_1738:
        /*002c*/ 	.word	0xffffffff


	//   ....[1]....
        /*0030*/ 	.word	0xffffffff


	//   ....[2]....
        /*0034*/ 	.word	0xffffffff


	//   ....[3]....
        /*0038*/ 	.word	0xffffffff


	//   ....[4]....
        /*003c*/ 	.word	0xffffffff


	//   ....[5]....
        /*0040*/ 	.word	0xffffffff


	//   ....[6]....
        /*0044*/ 	.word	0xffffffff


	//   ....[7]....
        /*0048*/ 	.word	0xffffffff


	//   ....[8]....
        /*004c*/ 	.word	0xffffffff


	//   ....[9]....
        /*0050*/ 	.word	0xffffffff


	//----- nvinfo : EIATTR_COOP_GROUP_INSTR_OFFSETS
	.align		4
.L_1739:
        /*0054*/ 	.byte	0x04, 0x28
        /*0056*/ 	.short	(.L_1741 - .L_1740)


	//   ....[0]....
.L_1740:
        /*0058*/ 	.word	0x000015e0


	//   ....[1]....
        /*005c*/ 	.word	0x000015f0


	//   ....[2]....
        /*0060*/ 	.word	0x00001620


	//   ....[3]....
        /*0064*/ 	.word	0x00001630


	//   ....[4]....
        /*0068*/ 	.word	0x00001660


	//   ....[5]....
        /*006c*/ 	.word	0x00001670


	//   ....[6]....
        /*0070*/ 	.word	0x000016b0


	//   ....[7]....
        /*0074*/ 	.word	0x000016e0


	//   ....[8]....
        /*0078*/ 	.word	0x00001710


	//   ....[9]....
        /*007c*/ 	.word	0x00001720


	//----- nvinfo : EIATTR_VRC_CTA_INIT_COUNT
	.align		4
.L_1741:
        /*0080*/ 	.byte	0x02, 0x4a
	.zero		1
	.zero		1


	//----- nvinfo : EIATTR_EXIT_INSTR_OFFSETS
	.align		4
        /*0084*/ 	.byte	0x04, 0x1c
        /*0086*/ 	.short	(.L_1743 - .L_1742)


	//   ....[0]....
.L_1742:
        /*0088*/ 	.word	0x00000060


	//   ....[1]....
        /*008c*/ 	.word	0x00001780


	//   ....[2]....
        /*0090*/ 	.word	0x000017b0


	//   ....[3]....
        /*0094*/ 	.word	0x00001850


	//----- nvinfo : EIATTR_MAX_THREADS
	.align		4
.L_1743:
        /*0098*/ 	.byte	0x04, 0x05
        /*009a*/ 	.short	(.L_1745 - .L_1744)
.L_1744:
        /*009c*/ 	.word	0x00000400
        /*00a0*/ 	.word	0x00000001
        /*00a4*/ 	.word	0x00000001


	//----- nvinfo : EIATTR_CRS_STACK_SIZE
	.align		4
.L_1745:
        /*00a8*/ 	.byte	0x04, 0x1e
        /*00aa*/ 	.short	(.L_1747 - .L_1746)
.L_1746:
        /*00ac*/ 	.word	0x00000000


	//----- nvinfo : EIATTR_CBANK_PARAM_SIZE
	.align		4
.L_1747:
        /*00b0*/ 	.byte	0x03, 0x19
        /*00b2*/ 	.short	0x0128


	//----- nvinfo : EIATTR_PARAM_CBANK
	.align		4
        /*00b4*/ 	.byte	0x04, 0x0a
        /*00b6*/ 	.short	(.L_1749 - .L_1748)
	.align		4
.L_1748:
        /*00b8*/ 	.word	index@(.nv.constant0._ZN10layer_norm22ln_bwd_finalize_kernelINS_22Kernel_traits_finalizeILj1024Ef13__nv_bfloat16fS2_fjLb0ELj1024ELj4ENS_18Kernel_traits_baseILj1024EfS2_fS2_fjLj1024EEEEELb0ELb0EEEvNS_9BwdParamsE)
        /*00bc*/ 	.short	0x0380
        /*00be*/ 	.short	0x0128


	//----- nvinfo : EIATTR_SW_WAR
	.align		4
.L_1749:
        /*00c0*/ 	.byte	0x04, 0x36
        /*00c2*/ 	.short	(.L_1751 - .L_1750)
.L_1750:
        /*00c4*/ 	.word	0x00000008
.L_1751:


//--------------------- .nv.info._ZN10layer_norm40ln_parallel_residual_bwd_finalize_kernelINS_22Kernel_traits_finalizeILj1024Ef13__nv_bfloat16fS2_fjLb0ELj1024ELj4ENS_18Kernel_traits_baseILj1024EfS2_fS2_fjLj1024EEEEELb0EEEvNS_9BwdParamsE --------------------------
	.section	.nv.info._ZN10layer_norm40ln_parallel_residual_bwd_finalize_kernelINS_22Kernel_traits_finalizeILj1024Ef13__nv_bfloat16fS2_fjLb0ELj1024ELj4ENS_18Kernel_traits_baseILj1024EfS2_fS2_fjLj1024EEEEELb0EEEvNS_9BwdParamsE,"",@"SHT_CUDA_INFO"
	.sectionflags	@""
	.align	4


	//----- nvinfo : EIATTR_CUDA_API_VERSION
	.align		4
        /*0000*/ 	.byte	0x04, 0x37
        /*0002*/ 	.short	(.L_1753 - .L_1752)
.L_1752:
        /*0004*/ 	.word	0x00000082


	//----- nvinfo : EIATTR_KPARAM_INFO
	.align		4
.L_1753:
        /*0008*/ 	.byte	0x04, 0x17
        /*000a*/ 	.short	(.L_1755 - .L_1754)
.L_1754:
        /*000c*/ 	.word	0x00000000
        /*0010*/ 	.short	0x0000
        /*0012*/ 	.short	0x0000
        /*0014*/ 	.byte	0x00, 0xf0, 0xa1, 0x04


	//----- nvinfo : EIATTR_SPARSE_MMA_MASK
	.align		4
.L_1755:
        /*0018*/ 	.byte	0x03, 0x50
        /*001a*/ 	.short	0x0000


	//----- nvinfo : EIATTR_MAXREG_COUNT
	.align		4
        /*001c*/ 	.byte	0x03, 0x1b
        /*001e*/ 	.short	0x0040


	//----- nvinfo : EIATTR_NUM_BARRIERS
	.align		4
        /*0020*/ 	.byte	0x02, 0x4c
        /*0022*/ 	.byte	0x01
	.zero		1


	//----- nvinfo : EIATTR_MERCURY_ISA_VERSION
	.align		4
        /*0024*/ 	.byte	0x03, 0x5f
        /*0026*/ 	.short	0x0101


	//----- nvinfo : EIATTR_COOP_GROUP_MASK_REGIDS
	.align		4
        /*0028*/ 	.byte	0x04, 0x29
        /*002a*/ 	.short	(.L_1757 - .L_1756)


	//   ....[0]....
.L_1756:
        /*002c*/ 	.word	0xffffffff


	//   ....[1]....
        /*0030*/ 	.word	0xffffffff


	//   ....[2]....
        /*0034*/ 	.word	0xffffffff


	//   ....[3]....
        /*0038*/ 	.word	0xffffffff


	//   ....[4]....
        /*003c*/ 	.word	0xffffffff


	//   ....[5]....
        /*0040*/ 	.word	0xffffffff


	//   ....[6]....
        /*0044*/ 	.word	0xffffffff


	//   ....[7]....
        /*0048*/ 	.word	0xffffffff


	//   ....[8]....
        /*004c*/ 	.word	0xffffffff


	//   ....[9]....
        /*0050*/ 	.word	0xffffffff


	//   ....[10]....
        /*0054*/ 	.word	0xffffffff


	//   ....[11]....
        /*0058*/ 	.word	0xffffffff


	//   ....[12]....
        /*005c*/ 	.word	0xffffffff


	//   ....[13]....
        /*0060*/ 	.word	0xffffffff


	//   ....[14]....
        /*0064*/ 	.word	0xffffffff


	//   ....[15]....
        /*0068*/ 	.word	0xffffffff


	//   ....[16]....
        /*006c*/ 	.word	0xffffffff


	//   ....[17]....
        /*0070*/ 	.word	0xffffffff


	//   ....[18]....
        /*0074*/ 	.word	0xffffffff


	//   ....[19]....
        /*0078*/ 	.word	0xffffffff


	//----- nvinfo : EIATTR_COOP_GROUP_INSTR_OFFSETS
	.align		4
.L_1757:
        /*007c*/ 	.byte	0x04, 0x28
        /*007e*/ 	.short	(.L_1759 - .L_1758)


	//   ....[0]....
.L_1758:
        /*0080*/ 	.word	0x000013b0


	//   ....[1]....
        /*0084*/ 	.word	0x000013c0


	//   ....[2]....
        /*0088*/ 	.word	0x000013d0


	//   ....[3]....
        /*008c*/ 	.word	0x000013e0


	//   ....[4]....
        /*0090*/ 	.word	0x00001410


	//   ....[5]....
        /*0094*/ 	.word	0x00001430


	//   ....[6]....
        /*0098*/ 	.word	0x00001450


	//   ....[7]....
        /*009c*/ 	.word	0x00001460


	//   ....[8]....
        /*00a0*/ 	.word	0x000014a0


	//   ....[9]....
        /*00a4*/ 	.word	0x000014c0


	//   ....[10]....
        /*00a8*/ 	.word	0x000014d0


	//   ....[11]....
        /*00ac*/ 	.word	0x000014e0


	//   ....[12]....
        /*00b0*/ 	.word	0x00001510


	//   ....[13]....
        /*00b4*/ 	.word	0x00001530


	//   ....[14]....
        /*00b8*/ 	.word	0x00001550


	//   ....[15]....
        /*00bc*/ 	.word	0x00001560


	//   ....[16]....
        /*00c0*/ 	.word	0x000015a0


	//   ....[17]....
        /*00c4*/ 	.word	0x000015d0


	//   ....[18]....
        /*00c8*/ 	.word	0x00001600


	//   ....[19]....
        /*00cc*/ 	.word	0x00001610


	//----- nvinfo : EIATTR_VRC_CTA_INIT_COUNT
	.align		4
.L_1759:
        /*00d0*/ 	.byte	0x02, 0x4a
	.zero		1
	.zero		1


	//----- nvinfo : EIATTR_EXIT_INSTR_OFFSETS
	.align		4
        /*00d4*/ 	.byte	0x04, 0x1c
        /*00d6*/ 	.short	(.L_1761 - .L_1760)


	//   ....[0]....
.L_1760:
        /*00d8*/ 	.word	0x00000060


	//   ....[1]....
        /*00dc*/ 	.word	0x000016b0


	//   ....[2]....
        /*00e0*/ 	.word	0x000016e0


	//   ....[3]....
        /*00e4*/ 	.word	0x00001800


	//----- nvinfo : EIATTR_MAX_THREADS
	.align		4
.L_1761:
        /*00e8*/ 	.byte	0x04, 0x05
        /*00ea*/ 	.short	(.L_1763 - .L_1762)
.L_1762:
        /*00ec*/ 	.word	0x00000400
        /*00f0*/ 	.word	0x00000001
        /*00f4*/ 	.word	0x00000001


	//----- nvinfo : EIATTR_CRS_STACK_SIZE
	.align		4
.L_1763:
        /*00f8*/ 	.byte	0x04, 0x1e
        /*00fa*/ 	.short	(.L_1765 - .L_1764)
.L_1764:
        /*00fc*/ 	.word	0x00000000


	//----- nvinfo : EIATTR_CBANK_PARAM_SIZE
	.align		4
.L_1765:
        /*0100*/ 	.byte	0x03, 0x19
        /*0102*/ 	.short	0x0128


	//----- nvinfo : EIATTR_PARAM_CBANK
	.align		4
        /*0104*/ 	.byte	0x04, 0x0a
        /*0106*/ 	.short	(.L_1767 - .L_1766)
	.align		4
.L_1766:
        /*0108*/ 	.word	index@(.nv.constant0._ZN10layer_norm40ln_parallel_residual_bwd_finalize_kernelINS_22Kernel_traits_finalizeILj1024Ef13__nv_bfloat16fS2_fjLb0ELj1024ELj4ENS_18Kernel_traits_baseILj1024EfS2_fS2_fjLj1024EEEEELb0EEEvNS_9BwdParamsE)
        /*010c*/ 	.short	0x0380
        /*010e*/ 	.short	0x0128


	//----- nvinfo : EIATTR_SW_WAR
	.align		4
.L_1767:
        /*0110*/ 	.byte	0x04, 0x36
        /*0112*/ 	.short	(.L_1769 - .L_1768)
.L_1768:
        /*0114*/ 	.word	0x00000008
.L_1769:


//--------------------- .nv.info._ZN10layer_norm31ln_parallel_residual_bwd_kernelINS_13Kernel_traitsIf13__nv_bfloat16fS2_fjLj1024ELj1ELj4ELj1ELj16ENS_18Kernel_traits_baseILj1024EfS2_fS2_fjLj128EEEEELb1ELb1ELb0EEEvNS_9BwdParamsE --------------------------
	.section	.nv.info._ZN10layer_norm31ln_parallel_residual_bwd_kernelINS_13Kernel_traitsIf13__nv_bfloat16fS2_fjLj1024ELj1ELj4ELj1ELj16ENS_18Kernel_traits_baseILj1024EfS2_fS2_fjLj128EEEEELb1ELb1ELb0EEEvNS_9BwdParamsE,"",@"SHT_CUDA_INFO"
	.sectionflags	@""
	.align	4


	//----- nvinfo : EIATTR_CUDA_API_VERSION
	.align		4
        /*0000*/ 	.byte	0x04, 0x37
        /*0002*/ 	.short	(.L_1771 - .L_1770)
.L_1770:
        /*0004*/ 	.word	0x00000082


	//----- nvinfo : EIATTR_KPARAM_INFO
	.align		4
.L_1771:
        /*0008*/ 	.byte	0x04, 0x17
        /*000a*/ 	.short	(.L_1773 - .L_1772)
.L_1772:
        /*000c*/ 	.word	0x00000000
        /*0010*/ 	.short	0x0000
        /*0012*/ 	.short	0x0000
        /*0014*/ 	.byte	0x00, 0xf0, 0xa1, 0x04


	//----- nvinfo : EIATTR_SPARSE_MMA_MASK
	.align		4
.L_1773:
        /*0018*/ 	.byte	0x03, 0x50
        /*001a*/ 	.short	0x0000


	//----- nvinfo : EIATTR_MAXREG_COUNT
	.align		4
        /*001c*/ 	.byte	0x03, 0x1b
        /*001e*/ 	.short	0x00ff


	//----- nvinfo : EIATTR_NUM_BARRIERS
	.align		4
        /*0020*/ 	.byte	0x02, 0x4c
        /*0022*/ 	.byte	0x01
	.zero		1


	//----- nvinfo : EIATTR_MERCURY_ISA_VERSION
	.align		4
        /*0024*/ 	.byte	0x03, 0x5f
        /*0026*/ 	.short	0x0101


	//----- nvinfo : EIATTR_COOP_GROUP_MASK_REGIDS
	.align		4
        /*0028*/ 	.byte	0x04, 0x29
        /*002a*/ 	.short	(.L_1775 - .L_1774)


	//   ....[0]....
.L_1774:
        /*002c*/ 	.word	0xffffffff


	//   ....[1]....
        /*0030*/ 	.word	0xffffffff


	//   ....[2]....
        /*0034*/ 	.word	0xffffffff


	//   ....[3]....
        /*0038*/ 	.word	0xffffffff


	//   ....[4]....
        /*003c*/ 	.word	0xffffffff


	//   ....[5]....
        /*0040*/ 	.word	0xffffffff


	//   ....[6]....
        /*0044*/ 	.word	0xffffffff


	//   ....[7]....
        /*0048*/ 	.word	0xffffffff


	//   ....[8]....
        /*004c*/ 	.word	0xffffffff


	//   ....[9]....
        /*0050*/ 	.word	0xffffffff


	//   ....[10]....
        /*0054*/ 	.word	0x050000b0


	//   ....[11]....
        /*0058*/ 	.word	0x050000b0


	//   ....[12]....
        /*005c*/ 	.word	0x050000b0


	//   ....[13]....
        /*0060*/ 	.word	0x050000b0


	//   ....[14]....
        /*0064*/ 	.word	0x050000b0


	//   ....[15]....
        /*0068*/ 	.word	0x050000b0


	//   ....[16]....
        /*006c*/ 	.word	0x050000b0


	//   ....[17]....
        /*0070*/ 	.word	0x050000b0


	//   ....[18]....
        /*0074*/ 	.word	0x050000b0


	//   ....[19]....
        /*0078*/ 	.word	0x050000b0


	//----- nvinfo : EIATTR_COOP_GROUP_INSTR_OFFSETS
	.align		4
.L_1775:
        /*007c*/ 	.byte	0x04, 0x28
        /*007e*/ 	.short	(.L_1777 - .L_1776)


	//   ....[0]....
.L_1776:
        /*0080*/ 	.word	0x00001fe0


	//   ....[1]....
        /*0084*/ 	.word	0x00001ff0


	//   ....[2]....
        /*0088*/ 	.word	0x00002020


	//   ....[3]....
        /*008c*/ 	.word	0x00002030


	//   ....[4]....
        /*0090*/ 	.word	0x00002060


	//   ....[5]....
        /*0094*/ 	.word	0x00002070


	//   ....[6]....
        /*0098*/ 	.word	0x000020a0


	//   ....[7]....
        /*009c*/ 	.word	0x000020b0


	//   ....[8]....
        /*00a0*/ 	.word	0x000020e0


	//   ....[9]....
        /*00a4*/ 	.word	0x000020f0


	//   ....[10]....
        /*00a8*/ 	.word	0x0000bcf0


	//   ....[11]....
        /*00ac*/ 	.word	0x0000bd90


	//   ....[12]....
        /*00b0*/ 	.word	0x0000bdf0


	//   ....[13]....
        /*00b4*/ 	.word	0x0000be50


	//   ....[14]....
        /*00b8*/ 	.word	0x0000bec0


	//   ....[15]....
        /*00bc*/ 	.word	0x0000bf20


	//   ....[16]....
        /*00c0*/ 	.word	0x0000bf90


	//   ....[17]....
        /*00c4*/ 	.word	0x0000bff0


	//   ....[18]....
        /*00c8*/ 	.word	0x0000c060


	//   ....[19]....
        /*00cc*/ 	.word	0x0000c0c0


	//----- nvinfo : EIATTR_VRC_CTA_INIT_COUNT
	.align		4
.L_1777:
        /*00d0*/ 	.byte	0x02, 0x4a
	.zero		1
	.zero		1


	//----- nvinfo : EIATTR_EXIT_INSTR_OFFSETS
	.align		4
        /*00d4*/ 	.byte	0x04, 0x1c
        /*00d6*/ 	.short	(.L_1779 - .L_1778)


	//   ....[0]....
.L_1778:
        /*00d8*/ 	.word	0x0000bc60


	//   ....[1]....
        /*00dc*/ 	.word	0x0000bc90


	//----- nvinfo : EIATTR_MAX_THREADS
	.align		4
.L_1779:
        /*00e0*/ 	.byte	0x04, 0x05
        /*00e2*/ 	.short	(.L_1781 - .L_1780)
.L_1780:
        /*00e4*/ 	.word	0x00000080
        /*00e8*/ 	.word	0x00000001
        /*00ec*/ 	.word	0x00000001


	//----- nvinfo : EIATTR_CRS_STACK_SIZE
	.align		4
.L_1781:
        /*00f0*/ 	.byte	0x04, 0x1e
        /*00f2*/ 	.short	(.L_1783 - .L_1782)
.L_1782:
        /*00f4*/ 	.word	0x00000000


	//----- nvinfo : EIATTR_CBANK_PARAM_SIZE
	.align		4
.L_1783:
        /*00f8*/ 	.byte	0x03, 0x19
        /*00fa*/ 	.short	0x0128


	//----- nvinfo : EIATTR_PARAM_CBANK
	.align		4
        /*00fc*/ 	.byte	0x04, 0x0a
        /*00fe*/ 	.short	(.L_1785 - .L_1784)
	.align		4
.L_1784:
        /*0100*/ 	.word	index@(.nv.constant0._ZN10layer_norm31ln_parallel_residual_bwd_kernelINS_13Kernel_traitsIf13__nv_bfloat16fS2_fjLj1024ELj1ELj4ELj1ELj16ENS_18Kernel_traits_baseILj1024EfS2_fS2_fjLj128EEEEELb1ELb1ELb0EEEvNS_9BwdParamsE)
        /*0104*/ 	.short	0x0380
        /*0106*/ 	.short	0x0128


	//----- nvinfo : EIATTR_SW_WAR
	.align		4
.L_1785:
        /*0108*/ 	.byte	0x04, 0x36
        /*010a*/ 	.short	(.L_1787 - .L_1786)
.L_1786:
        /*010c*/ 	.word	0x00000008
.L_1787:


//--------------------- .nv.info._ZN10layer_norm22ln_bwd_finalize_kernelINS_22Kernel_traits_finalizeILj1024Ef13__nv_bfloat16fS2_fjLb0ELj1024ELj4ENS_18Kernel_traits_baseILj1024EfS2_fS2_fjLj1024EEEEELb0ELb1EEEvNS_9BwdParamsE --------------------------
	.section	.nv.info._ZN10layer_norm22ln_bwd_finalize_kernelINS_22Kernel_traits_finalizeILj1024Ef13__nv_bfloat16fS2_fjLb0ELj1024ELj4ENS_18Kernel_traits_baseILj1024EfS2_fS2_fjLj1024EEEEELb0ELb1EEEvNS_9BwdParamsE,"",@"SHT_CUDA_INFO"
	.sectionflags	@""
	.align	4


	//----- nvinfo : EIATTR_CUDA_API_VERSION
	.align		4
        /*0000*/ 	.byte	0x04, 0x37
        /*0002*/ 	.short	(.L_1789 - .L_1788)
.L_1788:
        /*0004*/ 	.word	0x00000082


	//----- nvinfo : EIATTR_KPARAM_INFO
	.align		4
.L_1789:
        /*0008*/ 	.byte	0x04, 0x17
        /*000a*/ 	.short	(.L_1791 - .L_1790)
.L_1790:
        /*000c*/ 	.word	0x00000000
        /*0010*/ 	.short	0x0000
        /*0012*/ 	.short	0x0000
        /*0014*/ 	.byte	0x00, 0xf0, 0xa1, 0x04


	//----- nvinfo : EIATTR_SPARSE_MMA_MASK
	.align		4
.L_1791:
        /*0018*/ 	.byte	0x03, 0x50
        /*001a*/ 	.short	0x0000


	//----- nvinfo : EIATTR_MAXREG_COUNT
	.align		4
        /*001c*/ 	.byte	0x03, 0x1b
        /*001e*/ 	.short	0x0040


	//----- nvinfo : EIATTR_NUM_BARRIERS
	.align		4
        /*0020*/ 	.byte	0x02, 0x4c
        /*0022*/ 	.byte	0x01
	.zero		1


	//----- nvinfo : EIATTR_MERCURY_ISA_VERSION
	.align		4
        /*0024*/ 	.byte	0x03, 0x5f
        /*0026*/ 	.short	0x0101


	//----- nvinfo : EIATTR_COOP_GROUP_MASK_REGIDS
	.align		4
        /*0028*/ 	.byte	0x04, 0x29
        /*002a*/ 	.short	(.L_1793 - .L_1792)


	//   ....[0]....
.L_1792:
        /*002c*/ 	.word	0xffffffff


	//   ....[1]....
        /*0030*/ 	.word	0xffffffff


	//   ....[2]....
        /*0034*/ 	.word	0xffffffff


	//   ....[3]....
        /*0038*/ 	.word	0xffffffff


	//   ....[4]....
        /*003c*/ 	.word	0xffffffff


	//   ....[5]....
        /*0040*/ 	.word	0xffffffff


	//   ....[6]....
        /*0044*/ 	.word	0xffffffff


	//   ....[7]....
        /*0048*/ 	.word	0xffffffff


	//   ....[8]....
        /*004c*/ 	.word	0xffffffff


	//   ....[9]....
        /*0050*/ 	.word	0xffffffff


	//----- nvinfo : EIATTR_COOP_GROUP_INSTR_OFFSETS
	.align		4
.L_1793:
        /*0054*/ 	.byte	0x04, 0x28
        /*0056*/ 	.short	(.L_1795 - .L_1794)


	//   ....[0]....
.L_1794:
        /*0058*/ 	.word	0x00001630


	//   ....[1]....
        /*005c*/ 	.word	0x00001640


	//   ....[2]....
        /*0060*/ 	.word	0x00001670


	//   ....[3]....
        /*0064*/ 	.word	0x00001680


	//   ....[4]....
        /*0068*/ 	.word	0x000016b0


	//   ....[5]....
        /*006c*/ 	.word	0x000016c0


	//   ....[6]....
        /*0070*/ 	.word	0x000016f0


	//   ....[7]....
        /*0074*/ 	.word	0x00001710


	//   ....[8]....
        /*0078*/ 	.word	0x00001740


	//   ....[9]....
        /*007c*/ 	.word	0x00001750


	//----- nvinfo : EIATTR_VRC_CTA_INIT_COUNT
	.align		4
.L_1795:
        /*0080*/ 	.byte	0x02, 0x4a
	.zero		1
	.zero		1


	//----- nvinfo : EIATTR_EXIT_INSTR_OFFSETS
	.align		4
        /*0084*/ 	.byte	0x04, 0x1c
        /*0086*/ 	.short	(.L_1797 - .L_1796)


	//   ....[0]....
.L_1796:
        /*0088*/ 	.word	0x00000070


	//   ....[1]....
        /*008c*/ 	.word	0x000017b0


	//   ....[2]....
        /*0090*/ 	.word	0x00001860


	//----- nvinfo : EIATTR_MAX_THREADS
	.align		4
.L_1797:
        /*0094*/ 	.byte	0x04, 0x05
        /*0096*/ 	.short	(.L_1799 - .L_1798)
.L_1798:
        /*0098*/ 	.word	0x00000400
        /*009c*/ 	.word	0x00000001
        /*00a0*/ 	.word	0x00000001


	//----- nvinfo : EIATTR_CRS_STACK_SIZE
	.align		4
.L_1799:
        /*00a4*/ 	.byte	0x04, 0x1e
        /*00a6*/ 	.short	(.L_1801 - .L_1800)
.L_1800:
        /*00a8*/ 	.word	0x00000000


	//----- nvinfo : EIATTR_CBANK_PARAM_SIZE
	.align		4
.L_1801:
        /*00ac*/ 	.byte	0x03, 0x19
        /*00ae*/ 	.short	0x0128


	//----- nvinfo : EIATTR_PARAM_CBANK
	.align		4
        /*00b0*/ 	.byte	0x04, 0x0a
        /*00b2*/ 	.short	(.L_1803 - .L_1802)
	.align		4
.L_1802:
        /*00b4*/ 	.word	index@(.nv.constant0._ZN10layer_norm22ln_bwd_finalize_kernelINS_22Kernel_traits_finalizeILj1024Ef13__nv_bfloat16fS2_fjLb0ELj1024ELj4ENS_18Kernel_traits_baseILj1024EfS2_fS2_fjLj1024EEEEELb0ELb1EEEvNS_9BwdParamsE)
        /*00b8*/ 	.short	0x0380
        /*00ba*/ 	.short	0x0128


	//----- nvinfo : EIATTR_SW_WAR
	.align		4
.L_1803:
        /*00bc*/ 	.byte	0x04, 0x36
        /*00be*/ 	.short	(.L_1805 - .L_1804)
.L_1804:
        /*00c0*/ 	.word	0x00000008
.L_1805:


//--------------------- .nv.info._ZN10layer_norm40ln_parallel_residual_bwd_finalize_kernelINS_22Kernel_traits_finalizeILj1024Ef13__nv_bfloat16fS2_fjLb0ELj1024ELj4ENS_18Kernel_traits_baseILj1024EfS2_fS2_fjLj1024EEEEELb1EEEvNS_9BwdParamsE --------------------------
	.section	.nv.info._ZN10layer_norm40ln_parallel_residual_bwd_finalize_kernelINS_22Kernel_traits_finalizeILj1024Ef13__nv_bfloat16fS2_fjLb0ELj1024ELj4ENS_18Kernel_traits_baseILj1024EfS2_fS2_fjLj1024EEEEELb1EEEvNS_9BwdParamsE,"",@"SHT_CUDA_INFO"
	.sectionflags	@""
	.align	4


	//----- nvinfo : EIATTR_CUDA_API_VERSION
	.align		4
        /*0000*/ 	.byte	0x04, 0x37
        /*0002*/ 	.short	(.L_1807 - .L_1806)
.L_1806:
        /*0004*/ 	.word	0x00000082


	//----- nvinfo : EIATTR_KPARAM_INFO
	.align		4
.L_1807:
        /*0008*/ 	.byte	0x04, 0x17
        /*000a*/ 	.short	(.L_1809 - .L_1808)
.L_1808:
        /*000c*/ 	.word	0x00000000
        /*0010*/ 	.short	0x0000
        /*0012*/ 	.short	0x0000
        /*0014*/ 	.byte	0x00, 0xf0, 0xa1, 0x04


	//----- nvinfo : EIATTR_SPARSE_MMA_MASK
	.align		4
.L_1809:
        /*0018*/ 	.byte	0x03, 0x50
        /*001a*/ 	.short	0x0000


	//----- nvinfo : EIATTR_MAXREG_COUNT
	.align		4
        /*001c*/ 	.byte	0x03, 0x1b
        /*001e*/ 	.short	0x0040


	//----- nvinfo : EIATTR_NUM_BARRIERS
	.align		4
        /*0020*/ 	.byte	0x02, 0x4c
        /*0022*/ 	.byte	0x01
	.zero		1


	//----- nvinfo : EIATTR_MERCURY_ISA_VERSION
	.align		4
        /*0024*/ 	.byte	0x03, 0x5f
        /*0026*/ 	.short	0x0101


	//----- nvinfo : EIATTR_COOP_GROUP_MASK_REGIDS
	.align		4
        /*0028*/ 	.byte	0x04, 0x29
        /*002a*/ 	.short	(.L_1811 - .L_1810)


	//   ....[0]....
.L_1810:
        /*002c*/ 	.word	0xffffffff


	//   ....[1]....
        /*0030*/ 	.word	0xffffffff


	//   ....[2]....
        /*0034*/ 	.word	0xffffffff


	//   ....[3]....
        /*0038*/ 	.word	0xffffffff


	//   ....[4]....
        /*003c*/ 	.word	0xffffffff


	//   ....[5]....
        /*0040*/ 	.word	0xffffffff


	//   ....[6]....
        /*0044*/ 	.word	0xffffffff


	//   ....[7]....
        /*0048*/ 	.word	0xffffffff


	//   ....[8]....
        /*004c*/ 	.word	0xffffffff


	//   ....[9]....
        /*0050*/ 	.word	0xffffffff


	//   ....[10]....
        /*0054*/ 	.word	0xffffffff


	//   ....[11]....
        /*0058*/ 	.word	0xffffffff


	//   ....[12]....
        /*005c*/ 	.word	0xffffffff


	//   ....[13]....
        /*0060*/ 	.word	0xffffffff


	//   ....[14]....
        /*0064*/ 	.word	0xffffffff


	//   ....[15]....
        /*0068*/ 	.word	0xffffffff


	//   ....[16]....
        /*006c*/ 	.word	0xffffffff


	//   ....[17]....
        /*0070*/ 	.word	0xffffffff


	//   ....[18]....
        /*0074*/ 	.word	0xffffffff


	//   ....[19]....
        /*0078*/ 	.word	0xffffffff


	//----- nvinfo : EIATTR_COOP_GROUP_INSTR_OFFSETS
	.align		4
.L_1811:
        /*007c*/ 	.byte	0x04, 0x28
        /*007e*/ 	.short	(.L_1813 - .L_1812)


	//   ....[0]....
.L_1812:
        /*0080*/ 	.word	0x00001410


	//   ....[1]....
        /*0084*/ 	.word	0x00001420


	//   ....[2]....
        /*0088*/ 	.word	0x00001430


	//   ....[3]....
        /*008c*/ 	.word	0x00001440


	//   ....[4]....
        /*0090*/ 	.word	0x00001470


	//   ....[5]....
        /*0094*/ 	.word	0x00001490


	//   ....[6]....
        /*0098*/ 	.word	0x000014b0


	//   ....[7]....
        /*009c*/ 	.word	0x000014c0


	//   ....[8]....
        /*00a0*/ 	.word	0x000014f0


	//   ....[9]....
        /*00a4*/ 	.word	0x00001510


	//   ....[10]....
        /*00a8*/ 	.word	0x00001530


	//   ....[11]....
        /*00ac*/ 	.word	0x00001540


	//   ....[12]....
        /*00b0*/ 	.word	0x00001570


	//   ....[13]....
        /*00b4*/ 	.word	0x00001590


	//   ....[14]....
        /*00b8*/ 	.word	0x000015b0


	//   ....[15]....
        /*00bc*/ 	.word	0x000015c0


	//   ....[16]....
        /*00c0*/ 	.word	0x000015f0


	//   ....[17]....
        /*00c4*/ 	.word	0x00001620


	//   ....[18]....
        /*00c8*/ 	.word	0x00001630


	//   ....[19]....
        /*00cc*/ 	.word	0x00001640


	//----- nvinfo : EIATTR_VRC_CTA_INIT_COUNT
	.align		4
.L_1813:
        /*00d0*/ 	.byte	0x02, 0x4a
	.zero		1
	.zero		1


	//----- nvinfo : EIATTR_EXIT_INSTR_OFFSETS
	.align		4
        /*00d4*/ 	.byte	0x04, 0x1c
        /*00d6*/ 	.short	(.L_1815 - .L_1814)


	//   ....[0]....
.L_1814:
        /*00d8*/ 	.word	0x00000060


	//   ....[1]....
        /*00dc*/ 	.word	0x000016e0


	//   ....[2]....
        /*00e0*/ 	.word	0x00001810


	//----- nvinfo : EIATTR_MAX_THREADS
	.align		4
.L_1815:
        /*00e4*/ 	.byte	0x04, 0x05
        /*00e6*/ 	.short	(.L_1817 - .L_1816)
.L_1816:
        /*00e8*/ 	.word	0x00000400
        /*00ec*/ 	.word	0x00000001
        /*00f0*/ 	.word	0x00000001


	//----- nvinfo : EIATTR_CRS_STACK_SIZE
	.align		4
.L_1817:
        /*00f4*/ 	.byte	0x04, 0x1e
        /*00f6*/ 	.short	(.L_1819 - .L_1818)
.L_1818:
        /*00f8*/ 	.word	0x00000000


	//----- nvinfo : EIATTR_CBANK_PARAM_SIZE
	.align		4
.L_1819:
        /*00fc*/ 	.byte	0x03, 0x19
        /*00fe*/ 	.short	0x0128


	//----- nvinfo : EIATTR_PARAM_CBANK
	.align		4
        /*0100*/ 	.byte	0x04, 0x0a
        /*0102*/ 	.short	(.L_1821 - .L_1820)
	.align		4
.L_1820:
        /*0104*/ 	.word	index@(.nv.constant0._ZN10layer_norm40ln_parallel_residual_bwd_finalize_kernelINS_22Kernel_traits_finalizeILj1024Ef13__nv_bfloat16fS2_fjLb0ELj1024ELj4ENS_18Kernel_traits_baseILj1024EfS2_fS2_fjLj1024EEEEELb1EEEvNS_9BwdParamsE)
        /*0108*/ 	.short	0x0380
        /*010a*/ 	.short	0x0128


	//----- nvinfo : EIATTR_SW_WAR
	.align		4
.L_1821:
        /*010c*/ 	.byte	0x04, 0x36
        /*010e*/ 	.short	(.L_1823 - .L_1822)
.L_1822:
        /*0110*/ 	.word	0x00000008
.L_1823:


//--------------------- .nv.info._ZN10layer_norm31ln_parallel_residual_bwd_kernelINS_13Kernel_traitsIf13__nv_bfloat16fS2_fjLj1024ELj1ELj4ELj1ELj16ENS_18Kernel_traits_baseILj1024EfS2_fS2_fjLj128EEEEELb1ELb1ELb1EEEvNS_9BwdParamsE --------------------------
	.section	.nv.info._ZN10layer_norm31ln_parallel_residual_bwd_kernelINS_13Kernel_traitsIf13__nv_bfloat16fS2_fjLj1024ELj1ELj4ELj1ELj16ENS_18Kernel_traits_baseILj1024EfS2_fS2_fjLj128EEEEELb1ELb1ELb1EEEvNS_9BwdParamsE,"",@"SHT_CUDA_INFO"
	.sectionflags	@""
	.align	4


	//----- nvinfo : EIATTR_CUDA_API_VERSION
	.align		4
        /*0000*/ 	.byte	0x04, 0x37
        /*0002*/ 	.short	(.L_1825 - .L_1824)
.L_1824:
        /*0004*/ 	.word	0x00000082


	//----- nvinfo : EIATTR_KPARAM_INFO
	.align		4
.L_1825:
        /*0008*/ 	.byte	0x04, 0x17
        /*000a*/ 	.short	(.L_1827 - .L_1826)
.L_1826:
        /*000c*/ 	.word	0x00000000
        /*0010*/ 	.short	0x0000
        /*0012*/ 	.short	0x0000
        /*0014*/ 	.byte	0x00, 0xf0, 0xa1, 0x04


	//----- nvinfo : EIATTR_SPARSE_MMA_MASK
	.align		4
.L_1827:
        /*0018*/ 	.byte	0x03, 0x50
        /*001a*/ 	.short	0x0000


	//----- nvinfo : EIATTR_MAXREG_COUNT
	.align		4
        /*001c*/ 	.byte	0x03, 0x1b
        /*001e*/ 	.short	0x00ff


	//----- nvinfo : EIATTR_NUM_BARRIERS
	.align		4
        /*0020*/ 	.byte	0x02, 0x4c
        /*0022*/ 	.byte	0x01
	.zero		1


	//----- nvinfo : EIATTR_MERCURY_ISA_VERSION
	.align		4
        /*0024*/ 	.byte	0x03, 0x5f
        /*0026*/ 	.short	0x0101


	//----- nvinfo : EIATTR_COOP_GROUP_MASK_REGIDS
	.align		4
        /*0028*/ 	.byte	0x04, 0x29
        /*002a*/ 	.short	(.L_1829 - .L_1828)


	//   ....[0]....
.L_1828:
        /*002c*/ 	.word	0xffffffff


	//   ....[1]....
        /*0030*/ 	.word	0xffffffff


	//   ....[2]....
        /*0034*/ 	.word	0xffffffff


	//   ....[3]....
        /*0038*/ 	.word	0xffffffff


	//   ....[4]....
        /*003c*/ 	.word	0xffffffff


	//   ....[5]....
        /*0040*/ 	.word	0xffffffff


	//   ....[6]....
        /*0044*/ 	.word	0xffffffff


	//   ....[7]....
        /*0048*/ 	.word	0xffffffff


	//   ....[8]....
        /*004c*/ 	.word	0xffffffff


	//   ....[9]....
        /*0050*/ 	.word	0xffffffff


	//   ....[10]....
        /*0054*/ 	.word	0x050000ee


	//   ....[11]....
        /*0058*/ 	.word	0x050000ee


	//   ....[12]....
        /*005c*/ 	.word	0x050000ee


	//   ....[13]....
        /*0060*/ 	.word	0x050000ee


	//   ....[14]....
        /*0064*/ 	.word	0x050000ee


	//   ....[15]....
        /*0068*/ 	.word	0x050000ee


	//   ....[16]....
        /*006c*/ 	.word	0x050000ee


	//   ....[17]....
        /*0070*/ 	.word	0x050000ee


	//   ....[18]....
        /*0074*/ 	.word	0x050000ee


	//   ....[19]....
        /*0078*/ 	.word	0x050000ee


	//----- nvinfo : EIATTR_COOP_GROUP_INSTR_OFFSETS
	.align		4
.L_1829:
        /*007c*/ 	.byte	0x04, 0x28
        /*007e*/ 	.short	(.L_1831 - .L_1830)


	//   ....[0]....
.L_1830:
        /*0080*/ 	.word	0x00001c10


	//   ....[1]....
        /*0084*/ 	.word	0x00001c20


	//   ....[2]....
        /*0088*/ 	.word	0x00001c50


	//   ....[3]....
        /*008c*/ 	.word	0x00001c60


	//   ....[4]....
        /*0090*/ 	.word	0x00001c90


	//   ....[5]....
        /*0094*/ 	.word	0x00001ca0


	//   ....[6]....
        /*0098*/ 	.word	0x00001cd0


	//   ....[7]....
        /*009c*/ 	.word	0x00001ce0


	//   ....[8]....
        /*00a0*/ 	.word	0x00001d10


	//   ....[9]....
        /*00a4*/ 	.word	0x00001d20


	//   ....[10]....
        /*00a8*/ 	.word	0x0000b340


	//   ....[11]....
        /*00ac*/ 	.word	0x0000b3d0


	//   ....[12]....
        /*00b0*/ 	.word	0x0000b440


	//   ....[13]....
        /*00b4*/ 	.word	0x0000b4a0


	//   ....[14]....
        /*00b8*/ 	.word	0x0000b510


	//   ....[15]....
        /*00bc*/ 	.word	0x0000b570


	//   ....[16]....
        /*00c0*/ 	.word	0x0000b5e0


	//   ....[17]....
        /*00c4*/ 	.word	0x0000b640


	//   ....[18]....
        /*00c8*/ 	.word	0x0000b6b0


	//   ....[19]....
        /*00cc*/ 	.word	0x0000b710


	//----- nvinfo : EIATTR_VRC_CTA_INIT_COUNT
	.align		4
.L_1831:
        /*00d0*/ 	.byte	0x02, 0x4a
	.zero		1
	.zero		1


	//----- nvinfo : EIATTR_EXIT_INSTR_OFFSETS
	.align		4
        /*00d4*/ 	.byte	0x04, 0x1c
        /*00d6*/ 	.short	(.L_1833 - .L_1832)


	//   ....[0]....
.L_1832:
        /*00d8*/ 	.word	0x0000b2d0


	//----- nvinfo : EIATTR_MAX_THREADS
	.align		4
.L_1833:
        /*00dc*/ 	.byte	0x04, 0x05
        /*00de*/ 	.short	(.L_1835 - .L_1834)
.L_1834:
        /*00e0*/ 	.word	0x00000080
        /*00e4*/ 	.word	0x00000001
        /*00e8*/ 	.word	0x00000001


	//----- nvinfo : EIATTR_CRS_STACK_SIZE
	.align		4
.L_1835:
        /*00ec*/ 	.byte	0x04, 0x1e
        /*00ee*/ 	.short	(.L_1837 - .L_1836)
.L_1836:
        /*00f0*/ 	.word	0x00000000


	//----- nvinfo : EIATTR_CBANK_PARAM_SIZE
	.align		4
.L_1837:
        /*00f4*/ 	.byte	0x03, 0x19
        /*00f6*/ 	.short	0x0128


	//----- nvinfo : EIATTR_PARAM_CBANK
	.align		4
        /*00f8*/ 	.byte	0x04, 0x0a
        /*00fa*/ 	.short	(.L_1839 - .L_1838)
	.align		4
.L_1838:
        /*00fc*/ 	.word	index@(.nv.constant0._ZN10layer_norm31ln_parallel_residual_bwd_kernelINS_13Kernel_traitsIf13__nv_bfloat16fS2_fjLj1024ELj1ELj4ELj1ELj16ENS_18Kernel_traits_baseILj1024EfS2_fS2_fjLj128EEEEELb1ELb1ELb1EEEvNS_9BwdParamsE)
        /*0100*/ 	.short	0x0380
        /*0102*/ 	.short	0x0128


	//----- nvinfo : EIATTR_SW_WAR
	.align		4
.L_1839:
        /*0104*/ 	.byte	0x04, 0x36
        /*0106*/ 	.short	(.L_1841 - .L_1840)
.L_1840:
        /*0108*/ 	.word	0x00000008
.L_1841:


//--------------------- .nv.info._ZN10layer_norm31ln_parallel_residual_bwd_kernelINS_13Kernel_traitsIf6__halfS2_S2_fjLj1024ELj1ELj4ELj1ELj16ENS_18Kernel_traits_baseILj1024EfS2_S2_S2_fjLj128EEEEELb0ELb0ELb0EEEvNS_9BwdParamsE --------------------------
	.section	.nv.info._ZN10layer_norm31ln_parallel_residual_bwd_kernelINS_13Kernel_traitsIf6__halfS2_S2_fjLj1024ELj1ELj4ELj1ELj16ENS_18Kernel_traits_baseILj1024EfS2_S2_S2_fjLj128EEEEELb0ELb0ELb0EEEvNS_9BwdParamsE,"",@"SHT_CUDA_INFO"
	.sectionflags	@""
	.align	4


	//----- nvinfo : EIATTR_CUDA_API_VERSION
	.align		4
        /*0000*/ 	.byte	0x04, 0x37
        /*0002*/ 	.short	(.L_1843 - .L_1842)
.L_1842:
        /*0004*/ 	.word	0x00000082


	//----- nvinfo : EIATTR_KPARAM_INFO
	.align		4
.L_1843:
        /*0008*/ 	.byte	0x04, 0x17
        /*000a*/ 	.short	(.L_1845 - .L_1844)
.L_1844:
        /*000c*/ 	.word	0x00000000
        /*0010*/ 	.short	0x0000
        /*0012*/ 	.short	0x0000
        /*0014*/ 	.byte	0x00, 0xf0, 0xa1, 0x04


	//----- nvinfo : EIATTR_SPARSE_MMA_MASK
	.align		4
.L_1845:
        /*0018*/ 	.byte	0x03, 0x50
        /*001a*/ 	.short	0x0000


	//----- nvinfo : EIATTR_MAXREG_COUNT
	.align		4
        /*001c*/ 	.byte	0x03, 0x1b
        /*001e*/ 	.short	0x00ff


	//----- nvinfo : EIATTR_NUM_BARRIERS
	.align		4
        /*0020*/ 	.byte	0x02, 0x4c
        /*0022*/ 	.byte	0x01
	.zero		1


	//----- nvinfo : EIATTR_ANNOTATIONS
	.align		4
        /*0024*/ 	.byte	0x04, 0x55
        /*0026*/ 	.short	(.L_1847 - .L_1846)


	//   ....[0]....
.L_1846:
        /* <DEDUP_REMOVED lines=51> */


	//----- nvinfo : EIATTR_MERCURY_ISA_VERSION
	.align		4
.L_1847:
        /*0340*/ 	.byte	0x03, 0x5f
        /*0342*/ 	.short	0x0101


	//----- nvinfo : EIATTR_COOP_GROUP_MASK_REGIDS
	.align		4
        /*0344*/ 	.byte	0x04, 0x29
        /*0346*/ 	.short	(.L_1849 - .L_1848)


	//   ....[0]....
.L_1848:
        /*0348*/ 	.word	0xffffffff


	//   ....[1]....
        /*034c*/ 	.word	0xffffffff


	//   ....[2]....
        /*0350*/ 	.word	0xffffffff


	//   ....[3]....
        /*0354*/ 	.word	0xffffffff


	//   ....[4]....
        /*0358*/ 	.word	0xffffffff


	//   ....[5]....
        /*035c*/ 	.word	0xffffffff


	//   ....[6]....
        /*0360*/ 	.word	0xffffffff


	//   ....[7]....
        /*0364*/ 	.word	0xffffffff


	//   ....[8]....
        /*0368*/ 	.word	0xffffffff


	//   ....[9]....
        /*036c*/ 	.word	0xffffffff


	//   ....[10]....
        /*0370*/ 	.word	0x050000a0


	//   ....[11]....
        /*0374*/ 	.word	0x050000a0


	//   ....[12]....
        /*0378*/ 	.word	0x050000a0


	//   ....[13]....
        /*037c*/ 	.word	0x050000a0


	//   ....[14]....
        /*0380*/ 	.word	0x050000a0


	//   ....[15]....
        /*0384*/ 	.word	0x050000a0


	//   ....[16]....
        /*0388*/ 	.word	0x050000a0


	//   ....[17]....
        /*038c*/ 	.word	0x050000a0


	//   ....[18]....
        /*0390*/ 	.word	0x050000a0


	//   ....[19]....
        /*0394*/ 	.word	0x050000a0


	//----- nvinfo : EIATTR_COOP_GROUP_INSTR_OFFSETS
	.align		4
.L_1849:
        /*0398*/ 	.byte	0x04, 0x28
        /*039a*/ 	.short	(.L_1851 - .L_1850)


	//   ....[0]....
.L_1850:
        /*039c*/ 	.word	0x00003250


	//   ....[1]....
        /*03a0*/ 	.word	0x00003270


	//   ....[2]....
        /*03a4*/ 	.word	0x00003290


	//   ....[3]....
        /*03a8*/ 	.word	0x000032b0


	//   ....[4]....
        /*03ac*/ 	.word	0x000032d0


	//   ....[5]....
        /*03b0*/ 	.word	0x000032f0


	//   ....[6]....
        /*03b4*/ 	.word	0x00003310


	//   ....[7]....
        /*03b8*/ 	.word	0x00003330


	//   ....[8]....
        /*03bc*/ 	.word	0x00003340


	//   ....[9]....
        /*03c0*/ 	.word	0x00003360


	//   ....[10]....
        /*03c4*/ 	.word	0x0000a790


	//   ....[11]....
        /*03c8*/ 	.word	0x0000a830


	//   ....[12]....
        /*03cc*/ 	.word	0x0000a8b0


	//   ....[13]....
        /*03d0*/ 	.word	0x0000a920


	//   ....[14]....
        /*03d4*/ 	.word	0x0000a9a0


	//   ....[15]....
        /*03d8*/ 	.word	0x0000aa10


	//   ....[16]....
        /*03dc*/ 	.word	0x0000aa90


	//   ....[17]....
        /*03e0*/ 	.word	0x0000ab00


	//   ....[18]....
        /*03e4*/ 	.word	0x0000ab80


	//   ....[19]....
        /*03e8*/ 	.word	0x0000abd0


	//----- nvinfo : EIATTR_VRC_CTA_INIT_COUNT
	.align		4
.L_1851:
        /*03ec*/ 	.byte	0x02, 0x4a
	.zero		1
	.zero		1


	//----- nvinfo : EIATTR_EXIT_INSTR_OFFSETS
	.align		4
        /*03f0*/ 	.byte	0x04, 0x1c
        /*03f2*/ 	.short	(.L_1853 - .L_1852)


	//   ....[0]....
.L_1852:
        /*03f4*/ 	.word	0x0000a6d0


	//   ....[1]....
        /*03f8*/ 	.word	0x0000a720


	//----- nvinfo : EIATTR_MAX_THREADS
	.align		4
.L_1853:
        /*03fc*/ 	.byte	0x04, 0x05
        /*03fe*/ 	.short	(.L_1855 - .L_1854)
.L_1854:
        /*0400*/ 	.word	0x00000080
        /*0404*/ 	.word	0x00000001
        /*0408*/ 	.word	0x00000001


	//----- nvinfo : EIATTR_CRS_STACK_SIZE
	.align		4
.L_1855:
        /*040c*/ 	.byte	0x04, 0x1e
        /*040e*/ 	.short	(.L_1857 - .L_1856)
.L_1856:
        /*0410*/ 	.word	0x00000000


	//----- nvinfo : EIATTR_CBANK_PARAM_SIZE
	.align		4
.L_1857:
        /*0414*/ 	.byte	0x03, 0x19
        /*0416*/ 	.short	0x0128


	//----- nvinfo : EIATTR_PARAM_CBANK
	.align		4
        /*0418*/ 	.byte	0x04, 0x0a
        /*041a*/ 	.short	(.L_1859 - .L_1858)
	.align		4
.L_1858:
        /*041c*/ 	.word	index@(.nv.constant0._ZN10layer_norm31ln_parallel_residual_bwd_kernelINS_13Kernel_traitsIf6__halfS2_S2_fjLj1024ELj1ELj4ELj1ELj16ENS_18Kernel_traits_baseILj1024EfS2_S2_S2_fjLj128EEEEELb0ELb0ELb0EEEvNS_9BwdParamsE)
        /*0420*/ 	.short	0x0380
        /*0422*/ 	.short	0x0128


	//----- nvinfo : EIATTR_SW_WAR
	.align		4
.L_1859:
        /*0424*/ 	.byte	0x04, 0x36
        /*0426*/ 	.short	(.L_1861 - .L_1860)
.L_1860:
        /*0428*/ 	.word	0x00000008
.L_1861:


//--------------------- .nv.info._ZN10layer_norm31ln_parallel_residual_bwd_kernelINS_13Kernel_traitsIf6__halfS2_S2_fjLj1024ELj1ELj4ELj1ELj16ENS_18Kernel_traits_baseILj1024EfS2_S2_S2_fjLj128EEEEELb0ELb0ELb1EEEvNS_9BwdParamsE --------------------------
	.section	.nv.info._ZN10layer_norm31ln_parallel_residual_bwd_kernelINS_13Kernel_traitsIf6__halfS2_S2_fjLj1024ELj1ELj4ELj1ELj16ENS_18Kernel_traits_baseILj1024EfS2_S2_S2_fjLj128EEEEELb0ELb0ELb1EEEvNS_9BwdParamsE,"",@"SHT_CUDA_INFO"
	.sectionflags	@""
	.align	4


	//----- nvinfo : EIATTR_CUDA_API_VERSION
	.align		4
        /*0000*/ 	.byte	0x04, 0x37
        /*0002*/ 	.short	(.L_1863 - .L_1862)
.L_1862:
        /*0004*/ 	.word	0x00000082


	//----- nvinfo : EIATTR_KPARAM_INFO
	.align		4
.L_1863:
        /*0008*/ 	.byte	0x04, 0x17
        /*000a*/ 	.short	(.L_1865 - .L_1864)
.L_1864:
        /*000c*/ 	.word	0x00000000
        /*0010*/ 	.short	0x0000
        /*0012*/ 	.short	0x0000
        /*0014*/ 	.byte	0x00, 0xf0, 0xa1, 0x04


	//----- nvinfo : EIATTR_SPARSE_MMA_MASK
	.align		4
.L_1865:
        /*0018*/ 	.byte	0x03, 0x50
        /*001a*/ 	.short	0x0000


	//----- nvinfo : EIATTR_MAXREG_COUNT
	.align		4
        /*001c*/ 	.byte	0x03, 0x1b
        /*001e*/ 	.short	0x00ff


	//----- nvinfo : EIATTR_NUM_BARRIERS
	.align		4
        /*0020*/ 	.byte	0x02, 0x4c
        /*0022*/ 	.byte	0x01
	.zero		1


	//----- nvinfo : EIATTR_ANNOTATIONS
	.align		4
        /*0024*/ 	.byte	0x04, 0x55
        /*0026*/ 	.short	(.L_1867 - .L_1866)


	//   ....[0]....
.L_1866:
        /* <DEDUP_REMOVED lines=85> */


	//----- nvinfo : EIATTR_MERCURY_ISA_VERSION
	.align		4
.L_1867:
        /*0568*/ 	.byte	0x03, 0x5f
        /*056a*/ 	.short	0x0101


	//----- nvinfo : EIATTR_COOP_GROUP_MASK_REGIDS
	.align		4
        /*056c*/ 	.byte	0x04, 0x29
        /*056e*/ 	.short	(.L_1869 - .L_1868)


	//   ....[0]....
.L_1868:
        /*0570*/ 	.word	0xffffffff


	//   ....[1]....
        /*0574*/ 	.word	0xffffffff


	//   ....[2]....
        /*0578*/ 	.word	0xffffffff


	//   ....[3]....
        /*057c*/ 	.word	0xffffffff


	//   ....[4]....
        /*0580*/ 	.word	0xffffffff


	//   ....[5]....
        /*0584*/ 	.word	0xffffffff


	//   ....[6]....
        /*0588*/ 	.word	0xffffffff


	//   ....[7]....
        /*058c*/ 	.word	0xffffffff


	//   ....[8]....
        /*0590*/ 	.word	0xffffffff


	//   ....[9]....
        /*0594*/ 	.word	0xffffffff


	//   ....[10]....
        /*0598*/ 	.word	0x050000eb


	//   ....[11]....
        /*059c*/ 	.word	0x050000eb


	//   ....[12]....
        /*05a0*/ 	.word	0x050000eb


	//   ....[13]....
        /*05a4*/ 	.word	0x050000eb


	//   ....[14]....
        /*05a8*/ 	.word	0x050000eb


	//   ....[15]....
        /*05ac*/ 	.word	0x050000eb


	//   ....[16]....
        /*05b0*/ 	.word	0x050000eb


	//   ....[17]....
        /*05b4*/ 	.word	0x050000eb


	//   ....[18]....
        /*05b8*/ 	.word	0x050000eb


	//   ....[19]....
        /*05bc*/ 	.word	0x050000eb


	//----- nvinfo : EIATTR_COOP_GROUP_INSTR_OFFSETS
	.align		4
.L_1869:
        /*05c0*/ 	.byte	0x04, 0x28
        /*05c2*/ 	.short	(.L_1871 - .L_1870)


	//   ....[0]....
.L_1870:
        /*05c4*/ 	.word	0x00002f10


	//   ....[1]....
        /*05c8*/ 	.word	0x00002f30


	//   ....[2]....
        /*05cc*/ 	.word	0x00002f50


	//   ....[3]....
        /*05d0*/ 	.word	0x00002f70


	//   ....[4]....
        /*05d4*/ 	.word	0x00002f90


	//   ....[5]....
        /*05d8*/ 	.word	0x00002fb0


	//   ....[6]....
        /*05dc*/ 	.word	0x00002fd0


	//   ....[7]....
        /*05e0*/ 	.word	0x00002ff0


	//   ....[8]....
        /*05e4*/ 	.word	0x00003000


	//   ....[9]....
        /*05e8*/ 	.word	0x00003020


	//   ....[10]....
        /*05ec*/ 	.word	0x00009de0


	//   ....[11]....
        /*05f0*/ 	.word	0x00009e70


	//   ....[12]....
        /*05f4*/ 	.word	0x00009ed0


	//   ....[13]....
        /*05f8*/ 	.word	0x00009f20


	//   ....[14]....
        /*05fc*/ 	.word	0x00009f80


	//   ....[15]....
        /*0600*/ 	.word	0x00009fd0


	//   ....[16]....
        /*0604*/ 	.word	0x0000a030


	//   ....[17]....
        /*0608*/ 	.word	0x0000a080


	//   ....[18]....
        /*060c*/ 	.word	0x0000a0e0


	//   ....[19]....
        /*0610*/ 	.word	0x0000a130


	//----- nvinfo : EIATTR_VRC_CTA_INIT_COUNT
	.align		4
.L_1871:
        /*0614*/ 	.byte	0x02, 0x4a
	.zero		1
	.zero		1


	//----- nvinfo : EIATTR_EXIT_INSTR_OFFSETS
	.align		4
        /*0618*/ 	.byte	0x04, 0x1c
        /*061a*/ 	.short	(.L_1873 - .L_1872)


	//   ....[0]....
.L_1872:
        /*061c*/ 	.word	0x00009d70


	//----- nvinfo : EIATTR_MAX_THREADS
	.align		4
.L_1873:
        /*0620*/ 	.byte	0x04, 0x05
        /*0622*/ 	.short	(.L_1875 - .L_1874)
.L_1874:
        /*0624*/ 	.word	0x00000080
        /*0628*/ 	.word	0x00000001
        /*062c*/ 	.word	0x00000001


	//----- nvinfo : EIATTR_CRS_STACK_SIZE
	.align		4
.L_1875:
        /*0630*/ 	.byte	0x04, 0x1e
        /*0632*/ 	.short	(.L_1877 - .L_1876)
.L_1876:
        /*0634*/ 	.word	0x00000000


	//----- nvinfo : EIATTR_CBANK_PARAM_SIZE
	.align		4
.L_1877:
        /*0638*/ 	.byte	0x03, 0x19
        /*063a*/ 	.short	0x0128


	//----- nvinfo : EIATTR_PARAM_CBANK
	.align		4
        /*063c*/ 	.byte	0x04, 0x0a
        /*063e*/ 	.short	(.L_1879 - .L_1878)
	.align		4
.L_1878:
        /*0640*/ 	.word	index@(.nv.constant0._ZN10layer_norm31ln_parallel_residual_bwd_kernelINS_13Kernel_traitsIf6__halfS2_S2_fjLj1024ELj1ELj4ELj1ELj16ENS_18Kernel_traits_baseILj1024EfS2_S2_S2_fjLj128EEEEELb0ELb0ELb1EEEvNS_9BwdParamsE)
        /*0644*/ 	.short	0x0380
        /*0646*/ 	.short	0x0128


	//----- nvinfo : EIATTR_SW_WAR
	.align		4
.L_1879:
        /*0648*/ 	.byte	0x04, 0x36
        /*064a*/ 	.short	(.L_1881 - .L_1880)
.L_1880:
        /*064c*/ 	.word	0x00000008
.L_1881:


//--------------------- .nv.info._ZN10layer_norm31ln_parallel_residual_bwd_kernelINS_13Kernel_traitsIf6__halfS2_S2_fjLj1024ELj1ELj4ELj1ELj16ENS_18Kernel_traits_baseILj1024EfS2_S2_S2_fjLj128EEEEELb0ELb1ELb0EEEvNS_9BwdParamsE --------------------------
	.section	.nv.info._ZN10layer_norm31ln_parallel_residual_bwd_kernelINS_13Kernel_traitsIf6__halfS2_S2_fjLj1024ELj1ELj4ELj1ELj16ENS_18Kernel_traits_baseILj1024EfS2_S2_S2_fjLj128EEEEELb0ELb1ELb0EEEvNS_9BwdParamsE,"",@"SHT_CUDA_INFO"
	.sectionflags	@""
	.align	4


	//----- nvinfo : EIATTR_CUDA_API_VERSION
	.align		4
        /*0000*/ 	.byte	0x04, 0x37
        /*0002*/ 	.short	(.L_1883 - .L_1882)
.L_1882:
        /*0004*/ 	.word	0x00000082


	//----- nvinfo : EIATTR_KPARAM_INFO
	.align		4
.L_1883:
        /*0008*/ 	.byte	0x04, 0x17
        /*000a*/ 	.short	(.L_1885 - .L_1884)
.L_1884:
        /*000c*/ 	.word	0x00000000
        /*0010*/ 	.short	0x0000
        /*0012*/ 	.short	0x0000
        /*0014*/ 	.byte	0x00, 0xf0, 0xa1, 0x04


	//----- nvinfo : EIATTR_SPARSE_MMA_MASK
	.align		4
.L_1885:
        /*0018*/ 	.byte	0x03, 0x50
        /*001a*/ 	.short	0x0000


	//----- nvinfo : EIATTR_MAXREG_COUNT
	.align		4
        /*001c*/ 	.byte	0x03, 0x1b
        /*001e*/ 	.short	0x00ff


	//----- nvinfo : EIATTR_NUM_BARRIERS
	.align		4
        /*0020*/ 	.byte	0x02, 0x4c
        /*0022*/ 	.byte	0x01
	.zero		1


	//----- nvinfo : EIATTR_MERCURY_ISA_VERSION
	.align		4
        /*0024*/ 	.byte	0x03, 0x5f
        /*0026*/ 	.short	0x0101


	//----- nvinfo : EIATTR_COOP_GROUP_MASK_REGIDS
	.align		4
        /*0028*/ 	.byte	0x04, 0x29
        /*002a*/ 	.short	(.L_1887 - .L_1886)


	//   ....[0]....
.L_1886:
        /*002c*/ 	.word	0xffffffff


	//   ....[1]....
        /*0030*/ 	.word	0xffffffff


	//   ....[2]....
        /*0034*/ 	.word	0xffffffff


	//   ....[3]....
        /*0038*/ 	.word	0xffffffff


	//   ....[4]....
        /*003c*/ 	.word	0xffffffff


	//   ....[5]....
        /*0040*/ 	.word	0xffffffff


	//   ....[6]....
        /*0044*/ 	.word	0xffffffff


	//   ....[7]....
        /*0048*/ 	.word	0xffffffff


	//   ....[8]....
        /*004c*/ 	.word	0xffffffff


	//   ....[9]....
        /*0050*/ 	.word	0xffffffff


	//   ....[10]....
        /*0054*/ 	.word	0x050000c6


	//   ....[11]....
        /*0058*/ 	.word	0x050000c6


	//   ....[12]....
        /*005c*/ 	.word	0x050000c6


	//   ....[13]....
        /*0060*/ 	.word	0x050000c6


	//   ....[14]....
        /*0064*/ 	.word	0x050000c6


	//   ....[15]....
        /*0068*/ 	.word	0x050000c6


	//   ....[16]....
        /*006c*/ 	.word	0x050000c6


	//   ....[17]....
        /*0070*/ 	.word	0x050000c6


	//   ....[18]....
        /*0074*/ 	.word	0x050000c6


	//   ....[19]....
        /*0078*/ 	.word	0x050000c6


	//----- nvinfo : EIATTR_COOP_GROUP_INSTR_OFFSETS
	.align		4
.L_1887:
        /*007c*/ 	.byte	0x04, 0x28
        /*007e*/ 	.short	(.L_1889 - .L_1888)


	//   ....[0]....
.L_1888:
        /*0080*/ 	.word	0x000032d0


	//   ....[1]....
        /*0084*/ 	.word	0x000032e0


	//   ....[2]....
        /*0088*/ 	.word	0x00003310


	//   ....[3]....
        /*008c*/ 	.word	0x00003320


	//   ....[4]....
        /*0090*/ 	.word	0x00003350


	//   ....[5]....
        /*0094*/ 	.word	0x00003360


	//   ....[6]....
        /*0098*/ 	.word	0x00003390


	//   ....[7]....
        /*009c*/ 	.word	0x000033a0


	//   ....[8]....
        /*00a0*/ 	.word	0x000033d0


	//   ....[9]....
        /*00a4*/ 	.word	0x000033e0


	//   ....[10]....
        /*00a8*/ 	.word	0x000098e0


	//   ....[11]....
        /*00ac*/ 	.word	0x00009970


	//   ....[12]....
        /*00b0*/ 	.word	0x000099e0


	//   ....[13]....
        /*00b4*/ 	.word	0x00009a40


	//   ....[14]....
        /*00b8*/ 	.word	0x00009ab0


	//   ....[15]....
        /*00bc*/ 	.word	0x00009b10


	//   ....[16]....
        /*00c0*/ 	.word	0x00009b80


	//   ....[17]....
        /*00c4*/ 	.word	0x00009be0


	//   ....[18]....
        /*00c8*/ 	.word	0x00009c50


	//   ....[19]....
        /*00cc*/ 	.word	0x00009cb0


	//----- nvinfo : EIATTR_VRC_CTA_INIT_COUNT
	.align		4
.L_1889:
        /*00d0*/ 	.byte	0x02, 0x4a
	.zero		1
	.zero		1


	//----- nvinfo : EIATTR_EXIT_INSTR_OFFSETS
	.align		4
        /*00d4*/ 	.byte	0x04, 0x1c
        /*00d6*/ 	.short	(.L_1891 - .L_1890)


	//   ....[0]....
.L_1890:
        /*00d8*/ 	.word	0x00009840


	//   ....[1]....
        /*00dc*/ 	.word	0x00009870


	//----- nvinfo : EIATTR_MAX_THREADS
	.align		4
.L_1891:
        /*00e0*/ 	.byte	0x04, 0x05
        /*00e2*/ 	.short	(.L_1893 - .L_1892)
.L_1892:
        /*00e4*/ 	.word	0x00000080
        /*00e8*/ 	.word	0x00000001
        /*00ec*/ 	.word	0x00000001


	//----- nvinfo : EIATTR_CRS_STACK_SIZE
	.align		4
.L_1893:
        /*00f0*/ 	.byte	0x04, 0x1e
        /*00f2*/ 	.short	(.L_1895 - .L_1894)
.L_1894:
        /*00f4*/ 	.word	0x00000000


	//----- nvinfo : EIATTR_CBANK_PARAM_SIZE
	.align		4
.L_1895:
        /*00f8*/ 	.byte	0x03, 0x19
        /*00fa*/ 	.short	0x0128


	//----- nvinfo : EIATTR_PARAM_CBANK
	.align		4
        /*00fc*/ 	.byte	0x04, 0x0a
        /*00fe*/ 	.short	(.L_1897 - .L_1896)
	.align		4
.L_1896:
        /*0100*/ 	.word	index@(.nv.constant0._ZN10layer_norm31ln_parallel_residual_bwd_kernelINS_13Kernel_traitsIf6__halfS2_S2_fjLj1024ELj1ELj4ELj1ELj16ENS_18Kernel_traits_baseILj1024EfS2_S2_S2_fjLj128EEEEELb0ELb1ELb0EEEvNS_9BwdParamsE)
        /*0104*/ 	.short	0x0380
        /*0106*/ 	.short	0x0128


	//----- nvinfo : EIATTR_SW_WAR
	.align		4
.L_1897:
        /*0108*/ 	.byte	0x04, 0x36
        /*010a*/ 	.short	(.L_1899 - .L_1898)
.L_1898:
        /*010c*/ 	.word	0x00000008
.L_1899:


//--------------------- .nv.info._ZN10layer_norm31ln_parallel_residual_bwd_kernelINS_13Kernel_traitsIf6__halfS2_S2_fjLj1024ELj1ELj4ELj1ELj16ENS_18Kernel_traits_baseILj1024EfS2_S2_S2_fjLj128EEEEELb0ELb1ELb1EEEvNS_9BwdParamsE --------------------------
	.section	.nv.info._ZN10layer_norm31ln_parallel_residual_bwd_kernelINS_13Kernel_traitsIf6__halfS2_S2_fjLj1024ELj1ELj4ELj1ELj16ENS_18Kernel_traits_baseILj1024EfS2_S2_S2_fjLj128EEEEELb0ELb1ELb1EEEvNS_9BwdParamsE,"",@"SHT_CUDA_INFO"
	.sectionflags	@""
	.align	4


	//----- nvinfo : EIATTR_CUDA_API_VERSION
	.align		4
        /*0000*/ 	.byte	0x04, 0x37
        /*0002*/ 	.short	(.L_1901 - .L_1900)
.L_1900:
        /*0004*/ 	.word	0x00000082


	//----- nvinfo : EIATTR_KPARAM_INFO
	.align		4
.L_1901:
        /*0008*/ 	.byte	0x04, 0x17
        /*000a*/ 	.short	(.L_1903 - .L_1902)
.L_1902:
        /*000c*/ 	.word	0x00000000
        /*0010*/ 	.short	0x0000
        /*0012*/ 	.short	0x0000
        /*0014*/ 	.byte	0x00, 0xf0, 0xa1, 0x04


	//----- nvinfo : EIATTR_SPARSE_MMA_MASK
	.align		4
.L_1903:
        /*0018*/ 	.byte	0x03, 0x50
        /*001a*/ 	.short	0x0000


	//----- nvinfo : EIATTR_MAXREG_COUNT
	.align		4
        /*001c*/ 	.byte	0x03, 0x1b
        /*001e*/ 	.short	0x00ff


	//----- nvinfo : EIATTR_NUM_BARRIERS
	.align		4
        /*0020*/ 	.byte	0x02, 0x4c
        /*0022*/ 	.byte	0x01
	.zero		1


	//----- nvinfo : EIATTR_ANNOTATIONS
	.align		4
        /*0024*/ 	.byte	0x04, 0x55
        /*0026*/ 	.short	(.L_1905 - .L_1904)


	//   ....[0]....
.L_1904:
        /* <DEDUP_REMOVED lines=16> */


	//----- nvinfo : EIATTR_MERCURY_ISA_VERSION
	.align		4
.L_1905:
        /*0118*/ 	.byte	0x03, 0x5f
        /*011a*/ 	.short	0x0101


	//----- nvinfo : EIATTR_COOP_GROUP_MASK_REGIDS
	.align		4
        /*011c*/ 	.byte	0x04, 0x29
        /*011e*/ 	.short	(.L_1907 - .L_1906)


	//   ....[0]....
.L_1906:
        /*0120*/ 	.word	0xffffffff


	//   ....[1]....
        /*0124*/ 	.word	0xffffffff


	//   ....[2]....
        /*0128*/ 	.word	0xffffffff


	//   ....[3]....
        /*012c*/ 	.word	0xffffffff


	//   ....[4]....
        /*0130*/ 	.word	0xffffffff


	//   ....[5]....
        /*0134*/ 	.word	0xffffffff


	//   ....[6]....
        /*0138*/ 	.word	0xffffffff


	//   ....[7]....
        /*013c*/ 	.word	0xffffffff


	//   ....[8]....
        /*0140*/ 	.word	0xffffffff


	//   ....[9]....
        /*0144*/ 	.word	0xffffffff


	//   ....[10]....
        /*0148*/ 	.word	0x0500009f


	//   ....[11]....
        /*014c*/ 	.word	0x0500009f


	//   ....[12]....
        /*0150*/ 	.word	0x0500009f


	//   ....[13]....
        /*0154*/ 	.word	0x0500009f


	//   ....[14]....
        /*0158*/ 	.word	0x0500009f


	//   ....[15]....
        /*015c*/ 	.word	0x0500009f


	//   ....[16]....
        /*0160*/ 	.word	0x0500009f


	//   ....[17]....
        /*0164*/ 	.word	0x0500009f


	//   ....[18]....
        /*0168*/ 	.word	0x0500009f


	//   ....[19]....
        /*016c*/ 	.word	0x0500009f


	//----- nvinfo : EIATTR_COOP_GROUP_INSTR_OFFSETS
	.align		4
.L_1907:
        /*0170*/ 	.byte	0x04, 0x28
        /*0172*/ 	.short	(.L_1909 - .L_1908)


	//   ....[0]....
.L_1908:
        /*0174*/ 	.word	0x00002ef0


	//   ....[1]....
        /*0178*/ 	.word	0x00002f00


	//   ....[2]....
        /*017c*/ 	.word	0x00002f80


	//   ....[3]....
        /*0180*/ 	.word	0x00002f90


	//   ....[4]....
        /*0184*/ 	.word	0x00002fd0


	//   ....[5]....
        /*0188*/ 	.word	0x00002fe0


	//   ....[6]....
        /*018c*/ 	.word	0x00003010


	//   ....[7]....
        /*0190*/ 	.word	0x00003020


	//   ....[8]....
        /*0194*/ 	.word	0x00003050


	//   ....[9]....
        /*0198*/ 	.word	0x00003060


	//   ....[10]....
        /*019c*/ 	.word	0x00009010


	//   ....[11]....
        /*01a0*/ 	.word	0x000090c0


	//   ....[12]....
        /*01a4*/ 	.word	0x00009170


	//   ....[13]....
        /*01a8*/ 	.word	0x000091c0


	//   ....[14]....
        /*01ac*/ 	.word	0x00009230


	//   ....[15]....
        /*01b0*/ 	.word	0x00009280


	//   ....[16]....
        /*01b4*/ 	.word	0x000092f0


	//   ....[17]....
        /*01b8*/ 	.word	0x00009340


	//   ....[18]....
        /*01bc*/ 	.word	0x000093b0


	//   ....[19]....
        /*01c0*/ 	.word	0x00009400


	//----- nvinfo : EIATTR_VRC_CTA_INIT_COUNT
	.align		4
.L_1909:
        /*01c4*/ 	.byte	0x02, 0x4a
	.zero		1
	.zero		1


	//----- nvinfo : EIATTR_EXIT_INSTR_OFFSETS
	.align		4
        /*01c8*/ 	.byte	0x04, 0x1c
        /*01ca*/ 	.short	(.L_1911 - .L_1910)


	//   ....[0]....
.L_1910:
        /*01cc*/ 	.word	0x00008fa0


	//----- nvinfo : EIATTR_MAX_THREADS
	.align		4
.L_1911:
        /*01d0*/ 	.byte	0x04, 0x05
        /*01d2*/ 	.short	(.L_1913 - .L_1912)
.L_1912:
        /*01d4*/ 	.word	0x00000080
        /*01d8*/ 	.word	0x00000001
        /*01dc*/ 	.word	0x00000001


	//----- nvinfo : EIATTR_CRS_STACK_SIZE
	.align		4
.L_1913:
        /*01e0*/ 	.byte	0x04, 0x1e
        /*01e2*/ 	.short	(.L_1915 - .L_1914)
.L_1914:
        /*01e4*/ 	.word	0x00000000


	//----- nvinfo : EIATTR_CBANK_PARAM_SIZE
	.align		4
.L_1915:
        /*01e8*/ 	.byte	0x03, 0x19
        /*01ea*/ 	.short	0x0128


	//----- nvinfo : EIATTR_PARAM_CBANK
	.align		4
        /*01ec*/ 	.byte	0x04, 0x0a
        /*01ee*/ 	.short	(.L_1917 - .L_1916)
	.align		4
.L_1916:
        /*01f0*/ 	.word	index@(.nv.constant0._ZN10layer_norm31ln_parallel_residual_bwd_kernelINS_13Kernel_traitsIf6__halfS2_S2_fjLj1024ELj1ELj4ELj1ELj16ENS_18Kernel_traits_baseILj1024EfS2_S2_S2_fjLj128EEEEELb0ELb1ELb1EEEvNS_9BwdParamsE)
        /*01f4*/ 	.short	0x0380
        /*01f6*/ 	.short	0x0128


	//----- nvinfo : EIATTR_SW_WAR
	.align		4
.L_1917:
        /*01f8*/ 	.byte	0x04, 0x36
        /*01fa*/ 	.short	(.L_1919 - .L_1918)
.L_1918:
        /*01fc*/ 	.word	0x00000008
.L_1919:


//--------------------- .nv.info._ZN10layer_norm31ln_parallel_residual_bwd_kernelINS_13Kernel_traitsIf6__halfS2_S2_fjLj1024ELj1ELj4ELj1ELj16ENS_18Kernel_traits_baseILj1024EfS2_S2_S2_fjLj128EEEEELb1ELb0ELb0EEEvNS_9BwdParamsE --------------------------
	.section	.nv.info._ZN10layer_norm31ln_parallel_residual_bwd_kernelINS_13Kernel_traitsIf6__halfS2_S2_fjLj1024ELj1ELj4ELj1ELj16ENS_18Kernel_traits_baseILj1024EfS2_S2_S2_fjLj128EEEEELb1ELb0ELb0EEEvNS_9BwdParamsE,"",@"SHT_CUDA_INFO"
	.sectionflags	@""
	.align	4


	//----- nvinfo : EIATTR_CUDA_API_VERSION
	.align		4
        /*0000*/ 	.byte	0x04, 0x37
        /*0002*/ 	.short	(.L_1921 - .L_1920)
.L_1920:
        /*0004*/ 	.word	0x00000082


	//----- nvinfo : EIATTR_KPARAM_INFO
	.align		4
.L_1921:
        /*0008*/ 	.byte	0x04, 0x17
        /*000a*/ 	.short	(.L_1923 - .L_1922)
.L_1922:
        /*000c*/ 	.word	0x00000000
        /*0010*/ 	.short	0x0000
        /*0012*/ 	.short	0x0000
        /*0014*/ 	.byte	0x00, 0xf0, 0xa1, 0x04


	//----- nvinfo : EIATTR_SPARSE_MMA_MASK
	.align		4
.L_1923:
        /*0018*/ 	.byte	0x03, 0x50
        /*001a*/ 	.short	0x0000


	//----- nvinfo : EIATTR_MAXREG_COUNT
	.align		4
        /*001c*/ 	.byte	0x03, 0x1b
        /*001e*/ 	.short	0x00ff


	//----- nvinfo : EIATTR_NUM_BARRIERS
	.align		4
        /*0020*/ 	.byte	0x02, 0x4c
        /*0022*/ 	.byte	0x01
	.zero		1


	//----- nvinfo : EIATTR_ANNOTATIONS
	.align		4
        /*0024*/ 	.byte	0x04, 0x55
        /*0026*/ 	.short	(.L_1925 - .L_1924)


	//   ....[0]....
.L_1924:
        /* <DEDUP_REMOVED lines=67> */


	//----- nvinfo : EIATTR_MERCURY_ISA_VERSION
	.align		4
.L_1925:
        /*0440*/ 	.byte	0x03, 0x5f
        /*0442*/ 	.short	0x0101


	//----- nvinfo : EIATTR_COOP_GROUP_MASK_REGIDS
	.align		4
        /*0444*/ 	.byte	0x04, 0x29
        /*0446*/ 	.short	(.L_1927 - .L_1926)


	//   ....[0]....
.L_1926:
        /*0448*/ 	.word	0xffffffff


	//   ....[1]....
        /*044c*/ 	.word	0xffffffff


	//   ....[2]....
        /*0450*/ 	.word	0xffffffff


	//   ....[3]....
        /*0454*/ 	.word	0xffffffff


	//   ....[4]....
        /*0458*/ 	.word	0xffffffff


	//   ....[5]....
        /*045c*/ 	.word	0xffffffff


	//   ....[6]....
        /*0460*/ 	.word	0xffffffff


	//   ....[7]....
        /*0464*/ 	.word	0xffffffff


	//   ....[8]....
        /*0468*/ 	.word	0xffffffff


	//   ....[9]....
        /*046c*/ 	.word	0xffffffff


	//   ....[10]....
        /*0470*/ 	.word	0x05000098


	//   ....[11]....
        /*0474*/ 	.word	0x05000098


	//   ....[12]....
        /*0478*/ 	.word	0x05000098


	//   ....[13]....
        /*047c*/ 	.word	0x05000098


	//   ....[14]....
        /*0480*/ 	.word	0x05000098


	//   ....[15]....
        /*0484*/ 	.word	0x05000098


	//   ....[16]....
        /*0488*/ 	.word	0x05000098


	//   ....[17]....
        /*048c*/ 	.word	0x05000098


	//   ....[18]....
        /*0490*/ 	.word	0x05000098


	//   ....[19]....
        /*0494*/ 	.word	0x05000098


	//----- nvinfo : EIATTR_COOP_GROUP_INSTR_OFFSETS
	.align		4
.L_1927:
        /*0498*/ 	.byte	0x04, 0x28
        /*049a*/ 	.short	(.L_1929 - .L_1928)


	//   ....[0]....
.L_1928:
        /*049c*/ 	.word	0x00003660


	//   ....[1]....
        /*04a0*/ 	.word	0x00003680


	//   ....[2]....
        /*04a4*/ 	.word	0x000036a0


	//   ....[3]....
        /*04a8*/ 	.word	0x000036c0


	//   ....[4]....
        /*04ac*/ 	.word	0x000036e0


	//   ....[5]....
        /*04b0*/ 	.word	0x00003700


	//   ....[6]....
        /*04b4*/ 	.word	0x00003720


	//   ....[7]....
        /*04b8*/ 	.word	0x00003740


	//   ....[8]....
        /*04bc*/ 	.word	0x00003750


	//   ....[9]....
        /*04c0*/ 	.word	0x00003770


	//   ....[10]....
        /*04c4*/ 	.word	0x0000ee80


	//   ....[11]....
        /*04c8*/ 	.word	0x0000ef20


	//   ....[12]....
        /*04cc*/ 	.word	0x0000efa0


	//   ....[13]....
        /*04d0*/ 	.word	0x0000f010


	//   ....[14]....
        /*04d4*/ 	.word	0x0000f090


	//   ....[15]....
        /*04d8*/ 	.word	0x0000f100


	//   ....[16]....
        /*04dc*/ 	.word	0x0000f180


	//   ....[17]....
        /*04e0*/ 	.word	0x0000f1f0


	//   ....[18]....
        /*04e4*/ 	.word	0x0000f270


	//   ....[19]....
        /*04e8*/ 	.word	0x0000f2c0


	//----- nvinfo : EIATTR_VRC_CTA_INIT_COUNT
	.align		4
.L_1929:
        /*04ec*/ 	.byte	0x02, 0x4a
	.zero		1
	.zero		1


	//----- nvinfo : EIATTR_EXIT_INSTR_OFFSETS
	.align		4
        /*04f0*/ 	.byte	0x04, 0x1c
        /*04f2*/ 	.short	(.L_1931 - .L_1930)


	//   ....[0]....
.L_1930:
        /*04f4*/ 	.word	0x0000edc0


	//   ....[1]....
        /*04f8*/ 	.word	0x0000ee10


	//----- nvinfo : EIATTR_MAX_THREADS
	.align		4
.L_1931:
        /*04fc*/ 	.byte	0x04, 0x05
        /*04fe*/ 	.short	(.L_1933 - .L_1932)
.L_1932:
        /*0500*/ 	.word	0x00000080
        /*0504*/ 	.word	0x00000001
        /*0508*/ 	.word	0x00000001


	//----- nvinfo : EIATTR_CRS_STACK_SIZE
	.align		4
.L_1933:
        /*050c*/ 	.byte	0x04, 0x1e
        /*050e*/ 	.short	(.L_1935 - .L_1934)
.L_1934:
        /*0510*/ 	.word	0x00000000


	//----- nvinfo : EIATTR_CBANK_PARAM_SIZE
	.align		4
.L_1935:
        /*0514*/ 	.byte	0x03, 0x19
        /*0516*/ 	.short	0x0128


	//----- nvinfo : EIATTR_PARAM_CBANK
	.align		4
        /*0518*/ 	.byte	0x04, 0x0a
        /*051a*/ 	.short	(.L_1937 - .L_1936)
	.align		4
.L_1936:
        /*051c*/ 	.word	index@(.nv.constant0._ZN10layer_norm31ln_parallel_residual_bwd_kernelINS_13Kernel_traitsIf6__halfS2_S2_fjLj1024ELj1ELj4ELj1ELj16ENS_18Kernel_traits_baseILj1024EfS2_S2_S2_fjLj128EEEEELb1ELb0ELb0EEEvNS_9BwdParamsE)
        /*0520*/ 	.short	0x0380
        /*0522*/ 	.short	0x0128


	//----- nvinfo : EIATTR_SW_WAR
	.align		4
.L_1937:
        /*0524*/ 	.byte	0x04, 0x36
        /*0526*/ 	.short	(.L_1939 - .L_1938)
.L_1938:
        /*0528*/ 	.word	0x00000008
.L_1939:


//--------------------- .nv.info._ZN10layer_norm31ln_parallel_residual_bwd_kernelINS_13Kernel_traitsIf6__halfS2_S2_fjLj1024ELj1ELj4ELj1ELj16ENS_18Kernel_traits_baseILj1024EfS2_S2_S2_fjLj128EEEEELb1ELb0ELb1EEEvNS_9BwdParamsE --------------------------
	.section	.nv.info._ZN10layer_norm31ln_parallel_residual_bwd_kernelINS_13Kernel_traitsIf6__halfS2_S2_fjLj1024ELj1ELj4ELj1ELj16ENS_18Kernel_traits_baseILj1024EfS2_S2_S2_fjLj128EEEEELb1ELb0ELb1EEEvNS_9BwdParamsE,"",@"SHT_CUDA_INFO"
	.sectionflags	@""
	.align	4


	//----- nvinfo : EIATTR_CUDA_API_VERSION
	.align		4
        /*0000*/ 	.byte	0x04, 0x37
        /*0002*/ 	.short	(.L_1941 - .L_1940)
.L_1940:
        /*0004*/ 	.word	0x00000082


	//----- nvinfo : EIATTR_KPARAM_INFO
	.align		4
.L_1941:
        /*0008*/ 	.byte	0x04, 0x17
        /*000a*/ 	.short	(.L_1943 - .L_1942)
.L_1942:
        /*000c*/ 	.word	0x00000000
        /*0010*/ 	.short	0x0000
        /*0012*/ 	.short	0x0000
        /*0014*/ 	.byte	0x00, 0xf0, 0xa1, 0x04


	//----- nvinfo : EIATTR_SPARSE_MMA_MASK
	.align		4
.L_1943:
        /*0018*/ 	.byte	0x03, 0x50
        /*001a*/ 	.short	0x0000


	//----- nvinfo : EIATTR_MAXREG_COUNT
	.align		4
        /*001c*/ 	.byte	0x03, 0x1b
        /*001e*/ 	.short	0x00ff


	//----- nvinfo : EIATTR_NUM_BARRIERS
	.align		4
        /*0020*/ 	.byte	0x02, 0x4c
        /*0022*/ 	.byte	0x01
	.zero		1


	//----- nvinfo : EIATTR_ANNOTATIONS
	.align		4
        /*0024*/ 	.byte	0x04, 0x55
        /*0026*/ 	.short	(.L_1945 - .L_1944)


	//   ....[0]....
.L_1944:
        /* <DEDUP_REMOVED lines=121> */


	//----- nvinfo : EIATTR_MERCURY_ISA_VERSION
	.align		4
.L_1945:
        /*07a8*/ 	.byte	0x03, 0x5f
        /*07aa*/ 	.short	0x0101


	//----- nvinfo : EIATTR_COOP_GROUP_MASK_REGIDS
	.align		4
        /*07ac*/ 	.byte	0x04, 0x29
        /*07ae*/ 	.short	(.L_1947 - .L_1946)


	//   ....[0]....
.L_1946:
        /*07b0*/ 	.word	0xffffffff


	//   ....[1]....
        /*07b4*/ 	.word	0xffffffff


	//   ....[2]....
        /*07b8*/ 	.word	0xffffffff


	//   ....[3]....
        /*07bc*/ 	.word	0xffffffff


	//   ....[4]....
        /*07c0*/ 	.word	0xffffffff


	//   ....[5]....
        /*07c4*/ 	.word	0xffffffff


	//   ....[6]....
        /*07c8*/ 	.word	0xffffffff


	//   ....[7]....
        /*07cc*/ 	.word	0xffffffff


	//   ....[8]....
        /*07d0*/ 	.word	0xffffffff


	//   ....[9]....
        /*07d4*/ 	.word	0xffffffff


	//   ....[10]....
        /*07d8*/ 	.word	0x050000e0


	//   ....[11]....
        /*07dc*/ 	.word	0x050000e0


	//   ....[12]....
        /*07e0*/ 	.word	0x050000e0


	//   ....[13]....
        /*07e4*/ 	.word	0x050000e0


	//   ....[14]....
        /*07e8*/ 	.word	0x050000e0


	//   ....[15]....
        /*07ec*/ 	.word	0x050000e0


	//   ....[16]....
        /*07f0*/ 	.word	0x050000e0


	//   ....[17]....
        /*07f4*/ 	.word	0x050000e0


	//   ....[18]....
        /*07f8*/ 	.word	0x050000e0


	//   ....[19]....
        /*07fc*/ 	.word	0x050000e0


	//----- nvinfo : EIATTR_COOP_GROUP_INSTR_OFFSETS
	.align		4
.L_1947:
        /*0800*/ 	.byte	0x04, 0x28
        /*0802*/ 	.short	(.L_1949 - .L_1948)


	//   ....[0]....
.L_1948:
        /*0804*/ 	.word	0x00003370


	//   ....[1]....
        /*0808*/ 	.word	0x00003390


	//   ....[2]....
        /*080c*/ 	.word	0x000033b0


	//   ....[3]....
        /*0810*/ 	.word	0x000033d0


	//   ....[4]....
        /*0814*/ 	.word	0x000033f0


	//   ....[5]....
        /*0818*/ 	.word	0x00003410


	//   ....[6]....
        /*081c*/ 	.word	0x00003430


	//   ....[7]....
        /*0820*/ 	.word	0x00003450


	//   ....[8]....
        /*0824*/ 	.word	0x00003460


	//   ....[9]....
        /*0828*/ 	.word	0x00003480


	//   ....[10]....
        /*082c*/ 	.word	0x0000e5b0


	//   ....[11]....
        /*0830*/ 	.word	0x0000e640


	//   ....[12]....
        /*0834*/ 	.word	0x0000e6a0


	//   ....[13]....
        /*0838*/ 	.word	0x0000e6f0


	//   ....[14]....
        /*083c*/ 	.word	0x0000e750


	//   ....[15]....
        /*0840*/ 	.word	0x0000e7a0


	//   ....[16]....
        /*0844*/ 	.word	0x0000e800


	//   ....[17]....
        /*0848*/ 	.word	0x0000e850


	//   ....[18]....
        /*084c*/ 	.word	0x0000e8b0


	//   ....[19]....
        /*0850*/ 	.word	0x0000e900


	//----- nvinfo : EIATTR_VRC_CTA_INIT_COUNT
	.align		4
.L_1949:
        /*0854*/ 	.byte	0x02, 0x4a
	.zero		1
	.zero		1


	//----- nvinfo : EIATTR_EXIT_INSTR_OFFSETS
	.align		4
        /*0858*/ 	.byte	0x04, 0x1c
        /*085a*/ 	.short	(.L_1951 - .L_1950)


	//   ....[0]....
.L_1950:
        /*085c*/ 	.word	0x0000e540


	//----- nvinfo : EIATTR_MAX_THREADS
	.align		4
.L_1951:
        /*0860*/ 	.byte	0x04, 0x05
        /*0862*/ 	.short	(.L_1953 - .L_1952)
.L_1952:
        /*0864*/ 	.word	0x00000080
        /*0868*/ 	.word	0x00000001
        /*086c*/ 	.word	0x00000001


	//----- nvinfo : EIATTR_CRS_STACK_SIZE
	.align		4
.L_1953:
        /*0870*/ 	.byte	0x04, 0x1e
        /*0872*/ 	.short	(.L_1955 - .L_1954)
.L_1954:
        /*0874*/ 	.word	0x00000000


	//----- nvinfo : EIATTR_CBANK_PARAM_SIZE
	.align		4
.L_1955:
        /*0878*/ 	.byte	0x03, 0x19
        /*087a*/ 	.short	0x0128


	//----- nvinfo : EIATTR_PARAM_CBANK
	.align		4
        /*087c*/ 	.byte	0x04, 0x0a
        /*087e*/ 	.short	(.L_1957 - .L_1956)
	.align		4
.L_1956:
        /*0880*/ 	.word	index@(.nv.constant0._ZN10layer_norm31ln_parallel_residual_bwd_kernelINS_13Kernel_traitsIf6__halfS2_S2_fjLj1024ELj1ELj4ELj1ELj16ENS_18Kernel_traits_baseILj1024EfS2_S2_S2_fjLj128EEEEELb1ELb0ELb1EEEvNS_9BwdParamsE)
        /*0884*/ 	.short	0x0380
        /*0886*/ 	.short	0x0128


	//----- nvinfo : EIATTR_SW_WAR
	.align		4
.L_1957:
        /*0888*/ 	.byte	0x04, 0x36
        /*088a*/ 	.short	(.L_1959 - .L_1958)
.L_1958:
        /*088c*/ 	.word	0x00000008
.L_1959:


//--------------------- .nv.info._ZN10layer_norm22ln_bwd_finalize_kernelINS_22Kernel_traits_finalizeILj1024Ef6__halfS2_S2_fjLb0ELj1024ELj4ENS_18Kernel_traits_baseILj1024EfS2_S2_S2_fjLj1024EEEEELb0ELb0EEEvNS_9BwdParamsE --------------------------
	.section	.nv.info._ZN10layer_norm22ln_bwd_finalize_kernelINS_22Kernel_traits_finalizeILj1024Ef6__halfS2_S2_fjLb0ELj1024ELj4ENS_18Kernel_traits_baseILj1024EfS2_S2_S2_fjLj1024EEEEELb0ELb0EEEvNS_9BwdParamsE,"",@"SHT_CUDA_INFO"
	.sectionflags	@""
	.align	4


	//----- nvinfo : EIATTR_CUDA_API_VERSION
	.align		4
        /*0000*/ 	.byte	0x04, 0x37
        /*0002*/ 	.short	(.L_1961 - .L_1960)
.L_1960:
        /*0004*/ 	.word	0x00000082


	//----- nvinfo : EIATTR_KPARAM_INFO
	.align		4
.L_1961:
        /*0008*/ 	.byte	0x04, 0x17
        /*000a*/ 	.short	(.L_1963 - .L_1962)
.L_1962:
        /*000c*/ 	.word	0x00000000
        /*0010*/ 	.short	0x0000
        /*0012*/ 	.short	0x0000
        /*0014*/ 	.byte	0x00, 0xf0, 0xa1, 0x04


	//----- nvinfo : EIATTR_SPARSE_MMA_MASK
	.align		4
.L_1963:
        /*0018*/ 	.byte	0x03, 0x50
        /*001a*/ 	.short	0x0000


	//----- nvinfo : EIATTR_MAXREG_COUNT
	.align		4
        /*001c*/ 	.byte	0x03, 0x1b
        /*001e*/ 	.short	0x0040


	//----- nvinfo : EIATTR_NUM_BARRIERS
	.align		4
        /*0020*/ 	.byte	0x02, 0x4c
        /*0022*/ 	.byte	0x01
	.zero		1


	//----- nvinfo : EIATTR_MERCURY_ISA_VERSION
	.align		4
        /*0024*/ 	.byte	0x03, 0x5f
        /*0026*/ 	.short	0x0101


	//----- nvinfo : EIATTR_COOP_GROUP_MASK_REGIDS
	.align		4
        /*0028*/ 	.byte	0x04, 0x29
        /*002a*/ 	.short	(.L_1965 - .L_1964)


	//   ....[0]....
.L_1964:
        /*002c*/ 	.word	0xffffffff


	//   ....[1]....
        /*0030*/ 	.word	0xffffffff


	//   ....[2]....
        /*0034*/ 	.word	0xffffffff


	//   ....[3]....
        /*0038*/ 	.word	0xffffffff


	//   ....[4]....
        /*003c*/ 	.word	0xffffffff


	//   ....[5]....
        /*0040*/ 	.word	0xffffffff


	//   ....[6]....
        /*0044*/ 	.word	0xffffffff


	//   ....[7]....
        /*0048*/ 	.word	0xffffffff


	//   ....[8]....
        /*004c*/ 	.word	0xffffffff


	//   ....[9]....
        /*0050*/ 	.word	0xffffffff


	//----- nvinfo : EIATTR_COOP_GROUP_INSTR_OFFSETS
	.align		4
.L_1965:
        /*0054*/ 	.byte	0x04, 0x28
        /*0056*/ 	.short	(.L_1967 - .L_1966)


	//   ....[0]....
.L_1966:
        /*0058*/ 	.word	0x000015e0


	//   ....[1]....
        /*005c*/ 	.word	0x000015f0


	//   ....[2]....
        /*0060*/ 	.word	0x00001620


	//   ....[3]....
        /*0064*/ 	.word	0x00001630


	//   ....[4]....
        /*0068*/ 	.word	0x00001660


	//   ....[5]....
        /*006c*/ 	.word	0x00001670


	//   ....[6]....
        /*0070*/ 	.word	0x000016b0


	//   ....[7]....
        /*0074*/ 	.word	0x000016e0


	//   ....[8]....
        /*0078*/ 	.word	0x00001710


	//   ....[9]....
        /*007c*/ 	.word	0x00001720


	//----- nvinfo : EIATTR_VRC_CTA_INIT_COUNT
	.align		4
.L_1967:
        /*0080*/ 	.byte	0x02, 0x4a
	.zero		1
	.zero		1


	//----- nvinfo : EIATTR_EXIT_INSTR_OFFSETS
	.align		4
        /*0084*/ 	.byte	0x04, 0x1c
        /*0086*/ 	.short	(.L_1969 - .L_1968)


	//   ....[0]....
.L_1968:
        /*0088*/ 	.word	0x00000060


	//   ....[1]....
        /*008c*/ 	.word	0x00001780


	//   ....[2]....
        /*0090*/ 	.word	0x000017b0


	//   ....[3]....
        /*0094*/ 	.word	0x00001850


	//----- nvinfo : EIATTR_MAX_THREADS
	.align		4
.L_1969:
        /*0098*/ 	.byte	0x04, 0x05
        /*009a*/ 	.short	(.L_1971 - .L_1970)
.L_1970:
        /*009c*/ 	.word	0x00000400
        /*00a0*/ 	.word	0x00000001
        /*00a4*/ 	.word	0x00000001


	//----- nvinfo : EIATTR_CRS_STACK_SIZE
	.align		4
.L_1971:
        /*00a8*/ 	.byte	0x04, 0x1e
        /*00aa*/ 	.short	(.L_1973 - .L_1972)
.L_1972:
        /*00ac*/ 	.word	0x00000000


	//----- nvinfo : EIATTR_CBANK_PARAM_SIZE
	.align		4
.L_1973:
        /*00b0*/ 	.byte	0x03, 0x19
        /*00b2*/ 	.short	0x0128


	//----- nvinfo : EIATTR_PARAM_CBANK
	.align		4
        /*00b4*/ 	.byte	0x04, 0x0a
        /*00b6*/ 	.short	(.L_1975 - .L_1974)
	.align		4
.L_1974:
        /*00b8*/ 	.word	index@(.nv.constant0._ZN10layer_norm22ln_bwd_finalize_kernelINS_22Kernel_traits_finalizeILj1024Ef6__halfS2_S2_fjLb0ELj1024ELj4ENS_18Kernel_traits_baseILj1024EfS2_S2_S2_fjLj1024EEEEELb0ELb0EEEvNS_9BwdParamsE)
        /*00bc*/ 	.short	0x0380
        /*00be*/ 	.short	0x0128


	//----- nvinfo : EIATTR_SW_WAR
	.align		4
.L_1975:
        /*00c0*/ 	.byte	0x04, 0x36
        /*00c2*/ 	.short	(.L_1977 - .L_1976)
.L_1976:
        /*00c4*/ 	.word	0x00000008
.L_1977:


//--------------------- .nv.info._ZN10layer_norm40ln_parallel_residual_bwd_finalize_kernelINS_22Kernel_traits_finalizeILj1024Ef6__halfS2_S2_fjLb0ELj1024ELj4ENS_18Kernel_traits_baseILj1024EfS2_S2_S2_fjLj1024EEEEELb0EEEvNS_9BwdParamsE --------------------------
	.section	.nv.info._ZN10layer_norm40ln_parallel_residual_bwd_finalize_kernelINS_22Kernel_traits_finalizeILj1024Ef6__halfS2_S2_fjLb0ELj1024ELj4ENS_18Kernel_traits_baseILj1024EfS2_S2_S2_fjLj1024EEEEELb0EEEvNS_9BwdParamsE,"",@"SHT_CUDA_INFO"
	.sectionflags	@""
	.align	4


	//----- nvinfo : EIATTR_CUDA_API_VERSION
	.align		4
        /*0000*/ 	.byte	0x04, 0x37
        /*0002*/ 	.short	(.L_1979 - .L_1978)
.L_1978:
        /*0004*/ 	.word	0x00000082


	//----- nvinfo : EIATTR_KPARAM_INFO
	.align		4
.L_1979:
        /*0008*/ 	.byte	0x04, 0x17
        /*000a*/ 	.short	(.L_1981 - .L_1980)
.L_1980:
        /*000c*/ 	.word	0x00000000
        /*0010*/ 	.short	0x0000
        /*0012*/ 	.short	0x0000
        /*0014*/ 	.byte	0x00, 0xf0, 0xa1, 0x04


	//----- nvinfo : EIATTR_SPARSE_MMA_MASK
	.align		4
.L_1981:
        /*0018*/ 	.byte	0x03, 0x50
        /*001a*/ 	.short	0x0000


	//----- nvinfo : EIATTR_MAXREG_COUNT
	.align		4
        /*001c*/ 	.byte	0x03, 0x1b
        /*001e*/ 	.short	0x0040


	//----- nvinfo : EIATTR_NUM_BARRIERS
	.align		4
        /*0020*/ 	.byte	0x02, 0x4c
        /*0022*/ 	.byte	0x01
	.zero		1


	//----- nvinfo : EIATTR_MERCURY_ISA_VERSION
	.align		4
        /*0024*/ 	.byte	0x03, 0x5f
        /*0026*/ 	.short	0x0101


	//----- nvinfo : EIATTR_COOP_GROUP_MASK_REGIDS
	.align		4
        /*0028*/ 	.byte	0x04, 0x29
        /*002a*/ 	.short	(.L_1983 - .L_1982)


	//   ....[0]....
.L_1982:
        /*002c*/ 	.word	0xffffffff


	//   ....[1]....
        /*0030*/ 	.word	0xffffffff


	//   ....[2]....
        /*0034*/ 	.word	0xffffffff


	//   ....[3]....
        /*0038*/ 	.word	0xffffffff


	//   ....[4]....
        /*003c*/ 	.word	0xffffffff


	//   ....[5]....
        /*0040*/ 	.word	0xffffffff


	//   ....[6]....
        /*0044*/ 	.word	0xffffffff


	//   ....[7]....
        /*0048*/ 	.word	0xffffffff


	//   ....[8]....
        /*004c*/ 	.word	0xffffffff


	//   ....[9]....
        /*0050*/ 	.word	0xffffffff


	//   ....[10]....
        /*0054*/ 	.word	0xffffffff


	//   ....[11]....
        /*0058*/ 	.word	0xffffffff


	//   ....[12]....
        /*005c*/ 	.word	0xffffffff


	//   ....[13]....
        /*0060*/ 	.word	0xffffffff


	//   ....[14]....
        /*0064*/ 	.word	0xffffffff


	//   ....[15]....
        /*0068*/ 	.word	0xffffffff


	//   ....[16]....
        /*006c*/ 	.word	0xffffffff


	//   ....[17]....
        /*0070*/ 	.word	0xffffffff


	//   ....[18]....
        /*0074*/ 	.word	0xffffffff


	//   ....[19]....
        /*0078*/ 	.word	0xffffffff


	//----- nvinfo : EIATTR_COOP_GROUP_INSTR_OFFSETS
	.align		4
.L_1983:
        /*007c*/ 	.byte	0x04, 0x28
        /*007e*/ 	.short	(.L_1985 - .L_1984)


	//   ....[0]....
.L_1984:
        /*0080*/ 	.word	0x000013b0


	//   ....[1]....
        /*0084*/ 	.word	0x000013c0


	//   ....[2]....
        /*0088*/ 	.word	0x000013d0


	//   ....[3]....
        /*008c*/ 	.word	0x000013e0


	//   ....[4]....
        /*0090*/ 	.word	0x00001410


	//   ....[5]....
        /*0094*/ 	.word	0x00001430


	//   ....[6]....
        /*0098*/ 	.word	0x00001450


	//   ....[7]....
        /*009c*/ 	.word	0x00001460


	//   ....[8]....
        /*00a0*/ 	.word	0x000014a0


	//   ....[9]....
        /*00a4*/ 	.word	0x000014c0


	//   ....[10]....
        /*00a8*/ 	.word	0x000014d0


	//   ....[11]....
        /*00ac*/ 	.word	0x000014e0


	//   ....[12]....
        /*00b0*/ 	.word	0x00001510


	//   ....[13]....
        /*00b4*/ 	.word	0x00001530


	//   ....[14]....
        /*00b8*/ 	.word	0x00001550


	//   ....[15]....
        /*00bc*/ 	.word	0x00001560


	//   ....[16]....
        /*00c0*/ 	.word	0x000015a0


	//   ....[17]....
        /*00c4*/ 	.word	0x000015d0


	//   ....[18]....
        /*00c8*/ 	.word	0x00001600


	//   ....[19]....
        /*00cc*/ 	.word	0x00001610


	//----- nvinfo : EIATTR_VRC_CTA_INIT_COUNT
	.align		4
.L_1985:
        /*00d0*/ 	.byte	0x02, 0x4a
	.zero		1
	.zero		1


	//----- nvinfo : EIATTR_EXIT_INSTR_OFFSETS
	.align		4
        /*00d4*/ 	.byte	0x04, 0x1c
        /*00d6*/ 	.short	(.L_1987 - .L_1986)


	//   ....[0]....
.L_1986:
        /*00d8*/ 	.word	0x00000060


	//   ....[1]....
        /*00dc*/ 	.word	0x000016b0


	//   ....[2]....
        /*00e0*/ 	.word	0x000016e0


	//   ....[3]....
        /*00e4*/ 	.word	0x00001800


	//----- nvinfo : EIATTR_MAX_THREADS
	.align		4
.L_1987:
        /*00e8*/ 	.byte	0x04, 0x05
        /*00ea*/ 	.short	(.L_1989 - .L_1988)
.L_1988:
        /*00ec*/ 	.word	0x00000400
        /*00f0*/ 	.word	0x00000001
        /*00f4*/ 	.word	0x00000001


	//----- nvinfo : EIATTR_CRS_STACK_SIZE
	.align		4
.L_1989:
        /*00f8*/ 	.byte	0x04, 0x1e
        /*00fa*/ 	.short	(.L_1991 - .L_1990)
.L_1990:
        /*00fc*/ 	.word	0x00000000


	//----- nvinfo : EIATTR_CBANK_PARAM_SIZE
	.align		4
.L_1991:
        /*0100*/ 	.byte	0x03, 0x19
        /*0102*/ 	.short	0x0128


	//----- nvinfo : EIATTR_PARAM_CBANK
	.align		4
        /*0104*/ 	.byte	0x04, 0x0a
        /*0106*/ 	.short	(.L_1993 - .L_1992)
	.align		4
.L_1992:
        /*0108*/ 	.word	index@(.nv.constant0._ZN10layer_norm40ln_parallel_residual_bwd_finalize_kernelINS_22Kernel_traits_finalizeILj1024Ef6__halfS2_S2_fjLb0ELj1024ELj4ENS_18Kernel_traits_baseILj1024EfS2_S2_S2_fjLj1024EEEEELb0EEEvNS_9BwdParamsE)
        /*010c*/ 	.short	0x0380
        /*010e*/ 	.short	0x0128


	//----- nvinfo : EIATTR_SW_WAR
	.align		4
.L_1993:
        /*0110*/ 	.byte	0x04, 0x36
        /*0112*/ 	.short	(.L_1995 - .L_1994)
.L_1994:
        /*0114*/ 	.word	0x00000008
.L_1995:


//--------------------- .nv.info._ZN10layer_norm31ln_parallel_residual_bwd_kernelINS_13Kernel_traitsIf6__halfS2_S2_fjLj1024ELj1ELj4ELj1ELj16ENS_18Kernel_traits_baseILj1024EfS2_S2_S2_fjLj128EEEEELb1ELb1ELb0EEEvNS_9BwdParamsE --------------------------
	.section	.nv.info._ZN10layer_norm31ln_parallel_residual_bwd_kernelINS_13Kernel_traitsIf6__halfS2_S2_fjLj1024ELj1ELj4ELj1ELj16ENS_18Kernel_traits_baseILj1024EfS2_S2_S2_fjLj128EEEEELb1ELb1ELb0EEEvNS_9BwdParamsE,"",@"SHT_CUDA_INFO"
	.sectionflags	@""
	.align	4


	//----- nvinfo : EIATTR_CUDA_API_VERSION
	.align		4
        /*0000*/ 	.byte	0x04, 0x37
        /*0002*/ 	.short	(.L_1997 - .L_1996)
.L_1996:
        /*0004*/ 	.word	0x00000082


	//----- nvinfo : EIATTR_KPARAM_INFO
	.align		4
.L_1997:
        /*0008*/ 	.byte	0x04, 0x17
        /*000a*/ 	.short	(.L_1999 - .L_1998)
.L_1998:
        /*000c*/ 	.word	0x00000000
        /*0010*/ 	.short	0x0000
        /*0012*/ 	.short	0x0000
        /*0014*/ 	.byte	0x00, 0xf0, 0xa1, 0x04


	//----- nvinfo : EIATTR_SPARSE_MMA_MASK
	.align		4
.L_1999:
        /*0018*/ 	.byte	0x03, 0x50
        /*001a*/ 	.short	0x0000


	//----- nvinfo : EIATTR_MAXREG_COUNT
	.align		4
        /*001c*/ 	.byte	0x03, 0x1b
        /*001e*/ 	.short	0x00ff


	//----- nvinfo : EIATTR_NUM_BARRIERS
	.align		4
        /*0020*/ 	.byte	0x02, 0x4c
        /*0022*/ 	.byte	0x01
	.zero		1


	//----- nvinfo : EIATTR_MERCURY_ISA_VERSION
	.align		4
        /*0024*/ 	.byte	0x03, 0x5f
        /*0026*/ 	.short	0x0101


	//----- nvinfo : EIATTR_COOP_GROUP_MASK_REGIDS
	.align		4
        /*0028*/ 	.byte	0x04, 0x29
        /*002a*/ 	.short	(.L_2001 - .L_2000)


	//   ....[0]....
.L_2000:
        /*002c*/ 	.word	0xffffffff


	//   ....[1]....
        /*0030*/ 	.word	0xffffffff


	//   ....[2]....
        /*0034*/ 	.word	0xffffffff


	//   ....[3]....
        /*0038*/ 	.word	0xffffffff


	//   ....[4]....
        /*003c*/ 	.word	0xffffffff


	//   ....[5]....
        /*0040*/ 	.word	0xffffffff


	//   ....[6]....
        /*0044*/ 	.word	0xffffffff


	//   ....[7]....
        /*0048*/ 	.word	0xffffffff


	//   ....[8]....
        /*004c*/ 	.word	0xffffffff


	//   ....[9]....
        /*0050*/ 	.word	0xffffffff


	//   ....[10]....
        /*0054*/ 	.word	0x050000c7


	//   ....[11]....
        /*0058*/ 	.word	0x050000c7


	//   ....[12]....
        /*005c*/ 	.word	0x050000c7


	//   ....[13]....
        /*0060*/ 	.word	0x050000c7


	//   ....[14]....
        /*0064*/ 	.word	0x050000c7


	//   ....[15]....
        /*0068*/ 	.word	0x050000c7


	//   ....[16]....
        /*006c*/ 	.word	0x050000c7


	//   ....[17]....
        /*0070*/ 	.word	0x050000c7


	//   ....[18]....
        /*0074*/ 	.word	0x050000c7


	//   ....[19]....
        /*0078*/ 	.word	0x050000c7


	//----- nvinfo : EIATTR_COOP_GROUP_INSTR_OFFSETS
	.align		4
.L_2001:
        /*007c*/ 	.byte	0x04, 0x28
        /*007e*/ 	.short	(.L_2003 - .L_2002)


	//   ....[0]....
.L_2002:
        /*0080*/ 	.word	0x00002060


	//   ....[1]....
        /*0084*/ 	.word	0x00002070


	//   ....[2]....
        /*0088*/ 	.word	0x000020a0


	//   ....[3]....
        /*008c*/ 	.word	0x000020b0


	//   ....[4]....
        /*0090*/ 	.word	0x000020e0


	//   ....[5]....
        /*0094*/ 	.word	0x000020f0


	//   ....[6]....
        /*0098*/ 	.word	0x00002120


	//   ....[7]....
        /*009c*/ 	.word	0x00002130


	//   ....[8]....
        /*00a0*/ 	.word	0x00002160


	//   ....[9]....
        /*00a4*/ 	.word	0x00002170


	//   ....[10]....
        /*00a8*/ 	.word	0x0000c940


	//   ....[11]....
        /*00ac*/ 	.word	0x0000c9d0


	//   ....[12]....
        /*00b0*/ 	.word	0x0000ca40


	//   ....[13]....
        /*00b4*/ 	.word	0x0000caa0


	//   ....[14]....
        /*00b8*/ 	.word	0x0000cb10


	//   ....[15]....
        /*00bc*/ 	.word	0x0000cb70


	//   ....[16]....
        /*00c0*/ 	.word	0x0000cbe0


	//   ....[17]....
        /*00c4*/ 	.word	0x0000cc40


	//   ....[18]....
        /*00c8*/ 	.word	0x0000ccb0


	//   ....[19]....
        /*00cc*/ 	.word	0x0000cd10


	//----- nvinfo : EIATTR_VRC_CTA_INIT_COUNT
	.align		4
.L_2003:
        /*00d0*/ 	.byte	0x02, 0x4a
	.zero		1
	.zero		1


	//----- nvinfo : EIATTR_EXIT_INSTR_OFFSETS
	.align		4
        /*00d4*/ 	.byte	0x04, 0x1c
        /*00d6*/ 	.short	(.L_2005 - .L_2004)


	//   ....[0]....
.L_2004:
        /*00d8*/ 	.word	0x0000c8a0


	//   ....[1]....
        /*00dc*/ 	.word	0x0000c8d0


	//----- nvinfo : EIATTR_MAX_THREADS
	.align		4
.L_2005:
        /*00e0*/ 	.byte	0x04, 0x05
        /*00e2*/ 	.short	(.L_2007 - .L_2006)
.L_2006:
        /*00e4*/ 	.word	0x00000080
        /*00e8*/ 	.word	0x00000001
        /*00ec*/ 	.word	0x00000001


	//----- nvinfo : EIATTR_CRS_STACK_SIZE
	.align		4
.L_2007:
        /*00f0*/ 	.byte	0x04, 0x1e
        /*00f2*/ 	.short	(.L_2009 - .L_2008)
.L_2008:
        /*00f4*/ 	.word	0x00000000


	//----- nvinfo : EIATTR_CBANK_PARAM_SIZE
	.align		4
.L_2009:
        /*00f8*/ 	.byte	0x03, 0x19
        /*00fa*/ 	.short	0x0128


	//----- nvinfo : EIATTR_PARAM_CBANK
	.align		4
        /*00fc*/ 	.byte	0x04, 0x0a
        /*00fe*/ 	.short	(.L_2011 - .L_2010)
	.align		4
.L_2010:
        /*0100*/ 	.word	index@(.nv.constant0._ZN10layer_norm31ln_parallel_residual_bwd_kernelINS_13Kernel_traitsIf6__halfS2_S2_fjLj1024ELj1ELj4ELj1ELj16ENS_18Kernel_traits_baseILj1024EfS2_S2_S2_fjLj128EEEEELb1ELb1ELb0EEEvNS_9BwdParamsE)
        /*0104*/ 	.short	0x0380
        /*0106*/ 	.short	0x0128


	//----- nvinfo : EIATTR_SW_WAR
	.align		4
.L_2011:
        /*0108*/ 	.byte	0x04, 0x36
        /*010a*/ 	.short	(.L_2013 - .L_2012)
.L_2012:
        /*010c*/ 	.word	0x00000008
.L_2013:


//--------------------- .nv.info._ZN10layer_norm22ln_bwd_finalize_kernelINS_22Kernel_traits_finalizeILj1024Ef6__halfS2_S2_fjLb0ELj1024ELj4ENS_18Kernel_traits_baseILj1024EfS2_S2_S2_fjLj1024EEEEELb0ELb1EEEvNS_9BwdParamsE --------------------------
	.section	.nv.info._ZN10layer_norm22ln_bwd_finalize_kernelINS_22Kernel_traits_finalizeILj1024Ef6__halfS2_S2_fjLb0ELj1024ELj4ENS_18Kernel_traits_baseILj1024EfS2_S2_S2_fjLj1024EEEEELb0ELb1EEEvNS_9BwdParamsE,"",@"SHT_CUDA_INFO"
	.sectionflags	@""
	.align	4


	//----- nvinfo : EIATTR_CUDA_API_VERSION
	.align		4
        /*0000*/ 	.byte	0x04, 0x37
        /*0002*/ 	.short	(.L_2015 - .L_2014)
.L_2014:
        /*0004*/ 	.word	0x00000082


	//----- nvinfo : EIATTR_KPARAM_INFO
	.align		4
.L_2015:
        /*0008*/ 	.byte	0x04, 0x17
        /*000a*/ 	.short	(.L_2017 - .L_2016)
.L_2016:
        /*000c*/ 	.word	0x00000000
        /*0010*/ 	.short	0x0000
        /*0012*/ 	.short	0x0000
        /*0014*/ 	.byte	0x00, 0xf0, 0xa1, 0x04


	//----- nvinfo : EIATTR_SPARSE_MMA_MASK
	.align		4
.L_2017:
        /*0018*/ 	.byte	0x03, 0x50
        /*001a*/ 	.short	0x0000


	//----- nvinfo : EIATTR_MAXREG_COUNT
	.align		4
        /*001c*/ 	.byte	0x03, 0x1b
        /*001e*/ 	.short	0x0040


	//----- nvinfo : EIATTR_NUM_BARRIERS
	.align		4
        /*0020*/ 	.byte	0x02, 0x4c
        /*0022*/ 	.byte	0x01
	.zero		1


	//----- nvinfo : EIATTR_MERCURY_ISA_VERSION
	.align		4
        /*0024*/ 	.byte	0x03, 0x5f
        /*0026*/ 	.short	0x0101


	//----- nvinfo : EIATTR_COOP_GROUP_MASK_REGIDS
	.align		4
        /*0028*/ 	.byte	0x04, 0x29
        /*002a*/ 	.short	(.L_2019 - .L_2018)


	//   ....[0]....
.L_2018:
        /*002c*/ 	.word	0xffffffff


	//   ....[1]....
        /*0030*/ 	.word	0xffffffff


	//   ....[2]....
        /*0034*/ 	.word	0xffffffff


	//   ....[3]....
        /*0038*/ 	.word	0xffffffff


	//   ....[4]....
        /*003c*/ 	.word	0xffffffff


	//   ....[5]....
        /*0040*/ 	.word	0xffffffff


	//   ....[6]....
        /*0044*/ 	.word	0xffffffff


	//   ....[7]....
        /*0048*/ 	.word	0xffffffff


	//   ....[8]....
        /*004c*/ 	.word	0xffffffff


	//   ....[9]....
        /*0050*/ 	.word	0xffffffff


	//----- nvinfo : EIATTR_COOP_GROUP_INSTR_OFFSETS
	.align		4
.L_2019:
        /*0054*/ 	.byte	0x04, 0x28
        /*0056*/ 	.short	(.L_2021 - .L_2020)


	//   ....[0]....
.L_2020:
        /*0058*/ 	.word	0x00001630


	//   ....[1]....
        /*005c*/ 	.word	0x00001640


	//   ....[2]....
        /*0060*/ 	.word	0x00001670


	//   ....[3]....
        /*0064*/ 	.word	0x00001680


	//   ....[4]....
        /*0068*/ 	.word	0x000016b0


	//   ....[5]....
        /*006c*/ 	.word	0x000016c0


	//   ....[6]....
        /*0070*/ 	.word	0x000016f0


	//   ....[7]....
        /*0074*/ 	.word	0x00001710


	//   ....[8]....
        /*0078*/ 	.word	0x00001740


	//   ....[9]....
        /*007c*/ 	.word	0x00001750


	//----- nvinfo : EIATTR_VRC_CTA_INIT_COUNT
	.align		4
.L_2021:
        /*0080*/ 	.byte	0x02, 0x4a
	.zero		1
	.zero		1


	//----- nvinfo : EIATTR_EXIT_INSTR_OFFSETS
	.align		4
        /*0084*/ 	.byte	0x04, 0x1c
        /*0086*/ 	.short	(.L_2023 - .L_2022)


	//   ....[0]....
.L_2022:
        /*0088*/ 	.word	0x00000070


	//   ....[1]....
        /*008c*/ 	.word	0x000017b0


	//   ....[2]....
        /*0090*/ 	.word	0x00001860


	//----- nvinfo : EIATTR_MAX_THREADS
	.align		4
.L_2023:
        /*0094*/ 	.byte	0x04, 0x05
        /*0096*/ 	.short	(.L_2025 - .L_2024)
.L_2024:
        /*0098*/ 	.word	0x00000400
        /*009c*/ 	.word	0x00000001
        /*00a0*/ 	.word	0x00000001


	//----- nvinfo : EIATTR_CRS_STACK_SIZE
	.align		4
.L_2025:
        /*00a4*/ 	.byte	0x04, 0x1e
        /*00a6*/ 	.short	(.L_2027 - .L_2026)
.L_2026:
        /*00a8*/ 	.word	0x00000000


	//----- nvinfo : EIATTR_CBANK_PARAM_SIZE
	.align		4
.L_2027:
        /*00ac*/ 	.byte	0x03, 0x19
        /*00ae*/ 	.short	0x0128


	//----- nvinfo : EIATTR_PARAM_CBANK
	.align		4
        /*00b0*/ 	.byte	0x04, 0x0a
        /*00b2*/ 	.short	(.L_2029 - .L_2028)
	.align		4
.L_2028:
        /*00b4*/ 	.word	index@(.nv.constant0._ZN10layer_norm22ln_bwd_finalize_kernelINS_22Kernel_traits_finalizeILj1024Ef6__halfS2_S2_fjLb0ELj1024ELj4ENS_18Kernel_traits_baseILj1024EfS2_S2_S2_fjLj1024EEEEELb0ELb1EEEvNS_9BwdParamsE)
        /*00b8*/ 	.short	0x0380
        /*00ba*/ 	.short	0x0128


	//----- nvinfo : EIATTR_SW_WAR
	.align		4
.L_2029:
        /*00bc*/ 	.byte	0x04, 0x36
        /*00be*/ 	.short	(.L_2031 - .L_2030)
.L_2030:
        /*00c0*/ 	.word	0x00000008
.L_2031:


//--------------------- .nv.info._ZN10layer_norm40ln_parallel_residual_bwd_finalize_kernelINS_22Kernel_traits_finalizeILj1024Ef6__halfS2_S2_fjLb0ELj1024ELj4ENS_18Kernel_traits_baseILj1024EfS2_S2_S2_fjLj1024EEEEELb1EEEvNS_9BwdParamsE --------------------------
	.section	.nv.info._ZN10layer_norm40ln_parallel_residual_bwd_finalize_kernelINS_22Kernel_traits_finalizeILj1024Ef6__halfS2_S2_fjLb0ELj1024ELj4ENS_18Kernel_traits_baseILj1024EfS2_S2_S2_fjLj1024EEEEELb1EEEvNS_9BwdParamsE,"",@"SHT_CUDA_INFO"
	.sectionflags	@""
	.align	4


	//----- nvinfo : EIATTR_CUDA_API_VERSION
	.align		4
        /*0000*/ 	.byte	0x04, 0x37
        /*0002*/ 	.short	(.L_2033 - .L_2032)
.L_2032:
        /*0004*/ 	.word	0x00000082


	//----- nvinfo : EIATTR_KPARAM_INFO
	.align		4
.L_2033:
        /*0008*/ 	.byte	0x04, 0x17
        /*000a*/ 	.short	(.L_2035 - .L_2034)
.L_2034:
        /*000c*/ 	.word	0x00000000
        /*0010*/ 	.short	0x0000
        /*0012*/ 	.short	0x0000
        /*0014*/ 	.byte	0x00, 0xf0, 0xa1, 0x04


	//----- nvinfo : EIATTR_SPARSE_MMA_MASK
	.align		4
.L_2035:
        /*0018*/ 	.byte	0x03, 0x50
        /*001a*/ 	.short	0x0000


	//----- nvinfo : EIATTR_MAXREG_COUNT
	.align		4
        /*001c*/ 	.byte	0x03, 0x1b
        /*001e*/ 	.short	0x0040


	//----- nvinfo : EIATTR_NUM_BARRIERS
	.align		4
        /*0020*/ 	.byte	0x02, 0x4c
        /*0022*/ 	.byte	0x01
	.zero		1


	//----- nvinfo : EIATTR_MERCURY_ISA_VERSION
	.align		4
        /*0024*/ 	.byte	0x03, 0x5f
        /*0026*/ 	.short	0x0101


	//----- nvinfo : EIATTR_COOP_GROUP_MASK_REGIDS
	.align		4
        /*0028*/ 	.byte	0x04, 0x29
        /*002a*/ 	.short	(.L_2037 - .L_2036)


	//   ....[0]....
.L_2036:
        /*002c*/ 	.word	0xffffffff


	//   ....[1]....
        /*0030*/ 	.word	0xffffffff


	//   ....[2]....
        /*0034*/ 	.word	0xffffffff


	//   ....[3]....
        /*0038*/ 	.word	0xffffffff


	//   ....[4]....
        /*003c*/ 	.word	0xffffffff


	//   ....[5]....
        /*0040*/ 	.word	0xffffffff


	//   ....[6]....
        /*0044*/ 	.word	0xffffffff


	//   ....[7]....
        /*0048*/ 	.word	0xffffffff


	//   ....[8]....
        /*004c*/ 	.word	0xffffffff


	//   ....[9]....
        /*0050*/ 	.word	0xffffffff


	//   ....[10]....
        /*0054*/ 	.word	0xffffffff


	//   ....[11]....
        /*0058*/ 	.word	0xffffffff


	//   ....[12]....
        /*005c*/ 	.word	0xffffffff


	//   ....[13]....
        /*0060*/ 	.word	0xffffffff


	//   ....[14]....
        /*0064*/ 	.word	0xffffffff


	//   ....[15]....
        /*0068*/ 	.word	0xffffffff


	//   ....[16]....
        /*006c*/ 	.word	0xffffffff


	//   ....[17]....
        /*0070*/ 	.word	0xffffffff


	//   ....[18]....
        /*0074*/ 	.word	0xffffffff


	//   ....[19]....
        /*0078*/ 	.word	0xffffffff


	//----- nvinfo : EIATTR_COOP_GROUP_INSTR_OFFSETS
	.align		4
.L_2037:
        /*007c*/ 	.byte	0x04, 0x28
        /*007e*/ 	.short	(.L_2039 - .L_2038)


	//   ....[0]....
.L_2038:
        /*0080*/ 	.word	0x00001410


	//   ....[1]....
        /*0084*/ 	.word	0x00001420


	//   ....[2]....
        /*0088*/ 	.word	0x00001430


	//   ....[3]....
        /*008c*/ 	.word	0x00001440


	//   ....[4]....
        /*0090*/ 	.word	0x00001470


	//   ....[5]....
        /*0094*/ 	.word	0x00001490


	//   ....[6]....
        /*0098*/ 	.word	0x000014b0


	//   ....[7]....
        /*009c*/ 	.word	0x000014c0


	//   ....[8]....
        /*00a0*/ 	.word	0x000014f0


	//   ....[9]....
        /*00a4*/ 	.word	0x00001510


	//   ....[10]....
        /*00a8*/ 	.word	0x00001530


	//   ....[11]....
        /*00ac*/ 	.word	0x00001540


	//   ....[12]....
        /*00b0*/ 	.word	0x00001570


	//   ....[13]....
        /*00b4*/ 	.word	0x00001590


	//   ....[14]....
        /*00b8*/ 	.word	0x000015b0


	//   ....[15]....
        /*00bc*/ 	.word	0x000015c0


	//   ....[16]....
        /*00c0*/ 	.word	0x000015f0


	//   ....[17]....
        /*00c4*/ 	.word	0x00001620


	//   ....[18]....
        /*00c8*/ 	.word	0x00001630


	//   ....[19]....
        /*00cc*/ 	.word	0x00001640


	//----- nvinfo : EIATTR_VRC_CTA_INIT_COUNT
	.align		4
.L_2039:
        /*00d0*/ 	.byte	0x02, 0x4a
	.zero		1
	.zero		1


	//----- nvinfo : EIATTR_EXIT_INSTR_OFFSETS
	.align		4
        /*00d4*/ 	.byte	0x04, 0x1c
        /*00d6*/ 	.short	(.L_2041 - .L_2040)


	//   ....[0]....
.L_2040:
        /*00d8*/ 	.word	0x00000060


	//   ....[1]....
        /*00dc*/ 	.word	0x000016e0


	//   ....[2]....
        /*00e0*/ 	.word	0x00001810


	//----- nvinfo : EIATTR_MAX_THREADS
	.align		4
.L_2041:
        /*00e4*/ 	.byte	0x04, 0x05
        /*00e6*/ 	.short	(.L_2043 - .L_2042)
.L_2042:
        /*00e8*/ 	.word	0x00000400
        /*00ec*/ 	.word	0x00000001
        /*00f0*/ 	.word	0x00000001


	//----- nvinfo : EIATTR_CRS_STACK_SIZE
	.align		4
.L_2043:
        /*00f4*/ 	.byte	0x04, 0x1e
        /*00f6*/ 	.short	(.L_2045 - .L_2044)
.L_2044:
        /*00f8*/ 	.word	0x00000000


	//----- nvinfo : EIATTR_CBANK_PARAM_SIZE
	.align		4
.L_2045:
        /*00fc*/ 	.byte	0x03, 0x19
        /*00fe*/ 	.short	0x0128


	//----- nvinfo : EIATTR_PARAM_CBANK
	.align		4
        /*0100*/ 	.byte	0x04, 0x0a
        /*0102*/ 	.short	(.L_2047 - .L_2046)
	.align		4
.L_2046:
        /*0104*/ 	.word	index@(.nv.constant0._ZN10layer_norm40ln_parallel_residual_bwd_finalize_kernelINS_22Kernel_traits_finalizeILj1024Ef6__halfS2_S2_fjLb0ELj1024ELj4ENS_18Kernel_traits_baseILj1024EfS2_S2_S2_fjLj1024EEEEELb1EEEvNS_9BwdParamsE)
        /*0108*/ 	.short	0x0380
        /*010a*/ 	.short	0x0128


	//----- nvinfo : EIATTR_SW_WAR
	.align		4
.L_2047:
        /*010c*/ 	.byte	0x04, 0x36
        /*010e*/ 	.short	(.L_2049 - .L_2048)
.L_2048:
        /*0110*/ 	.word	0x00000008
.L_2049:


//--------------------- .nv.info._ZN10layer_norm31ln_parallel_residual_bwd_kernelINS_13Kernel_traitsIf6__halfS2_S2_fjLj1024ELj1ELj4ELj1ELj16ENS_18Kernel_traits_baseILj1024EfS2_S2_S2_fjLj128EEEEELb1ELb1ELb1EEEvNS_9BwdParamsE --------------------------
	.section	.nv.info._ZN10layer_norm31ln_parallel_residual_bwd_kernelINS_13Kernel_traitsIf6__halfS2_S2_fjLj1024ELj1ELj4ELj1ELj16ENS_18Kernel_traits_baseILj1024EfS2_S2_S2_fjLj128EEEEELb1ELb1ELb1EEEvNS_9BwdParamsE,"",@"SHT_CUDA_INFO"
	.sectionflags	@""
	.align	4


	//----- nvinfo : EIATTR_CUDA_API_VERSION
	.align		4
        /*0000*/ 	.byte	0x04, 0x37
        /*0002*/ 	.short	(.L_2051 - .L_2050)
.L_2050:
        /*0004*/ 	.word	0x00000082


	//----- nvinfo : EIATTR_KPARAM_INFO
	.align		4
.L_2051:
        /*0008*/ 	.byte	0x04, 0x17
        /*000a*/ 	.short	(.L_2053 - .L_2052)
.L_2052:
        /*000c*/ 	.word	0x00000000
        /*0010*/ 	.short	0x0000
        /*0012*/ 	.short	0x0000
        /*0014*/ 	.byte	0x00, 0xf0, 0xa1, 0x04


	//----- nvinfo : EIATTR_SPARSE_MMA_MASK
	.align		4
.L_2053:
        /*0018*/ 	.byte	0x03, 0x50
        /*001a*/ 	.short	0x0000


	//----- nvinfo : EIATTR_MAXREG_COUNT
	.align		4
        /*001c*/ 	.byte	0x03, 0x1b
        /*001e*/ 	.short	0x00ff


	//----- nvinfo : EIATTR_NUM_BARRIERS
	.align		4
        /*0020*/ 	.byte	0x02, 0x4c
        /*0022*/ 	.byte	0x01
	.zero		1


	//----- nvinfo : EIATTR_MERCURY_ISA_VERSION
	.align		4
        /*0024*/ 	.byte	0x03, 0x5f
        /*0026*/ 	.short	0x0101


	//----- nvinfo : EIATTR_COOP_GROUP_MASK_REGIDS
	.align		4
        /*0028*/ 	.byte	0x04, 0x29
        /*002a*/ 	.short	(.L_2055 - .L_2054)


	//   ....[0]....
.L_2054:
        /*002c*/ 	.word	0xffffffff


	//   ....[1]....
        /*0030*/ 	.word	0xffffffff


	//   ....[2]....
        /*0034*/ 	.word	0xffffffff


	//   ....[3]....
        /*0038*/ 	.word	0xffffffff


	//   ....[4]....
        /*003c*/ 	.word	0xffffffff


	//   ....[5]....
        /*0040*/ 	.word	0xffffffff


	//   ....[6]....
        /*0044*/ 	.word	0xffffffff


	//   ....[7]....
        /*0048*/ 	.word	0xffffffff


	//   ....[8]....
        /*004c*/ 	.word	0xffffffff


	//   ....[9]....
        /*0050*/ 	.word	0xffffffff


	//   ....[10]....
        /*0054*/ 	.word	0x050000d4


	//   ....[11]....
        /*0058*/ 	.word	0x050000d4


	//   ....[12]....
        /*005c*/ 	.word	0x050000d4


	//   ....[13]....
        /*0060*/ 	.word	0x050000d4


	//   ....[14]....
        /*0064*/ 	.word	0x050000d4


	//   ....[15]....
        /*0068*/ 	.word	0x050000d4


	//   ....[16]....
        /*006c*/ 	.word	0x050000d4


	//   ....[17]....
        /*0070*/ 	.word	0x050000d4


	//   ....[18]....
        /*0074*/ 	.word	0x050000d4


	//   ....[19]....
        /*0078*/ 	.word	0x050000d4


	//----- nvinfo : EIATTR_COOP_GROUP_INSTR_OFFSETS
	.align		4
.L_2055:
        /*007c*/ 	.byte	0x04, 0x28
        /*007e*/ 	.short	(.L_2057 - .L_2056)


	//   ....[0]....
.L_2056:
        /*0080*/ 	.word	0x00001cc0


	//   ....[1]....
        /*0084*/ 	.word	0x00001cd0


	//   ....[2]....
        /*0088*/ 	.word	0x00001d00


	//   ....[3]....
        /*008c*/ 	.word	0x00001d10


	//   ....[4]....
        /*0090*/ 	.word	0x00001d40


	//   ....[5]....
        /*0094*/ 	.word	0x00001d50


	//   ....[6]....
        /*0098*/ 	.word	0x00001d80


	//   ....[7]....
        /*009c*/ 	.word	0x00001d90


	//   ....[8]....
        /*00a0*/ 	.word	0x00001dc0


	//   ....[9]....
        /*00a4*/ 	.word	0x00001dd0


	//   ....[10]....
        /*00a8*/ 	.word	0x0000c060


	//   ....[11]....
        /*00ac*/ 	.word	0x0000c0f0


	//   ....[12]....
        /*00b0*/ 	.word	0x0000c160


	//   ....[13]....
        /*00b4*/ 	.word	0x0000c1c0


	//   ....[14]....
        /*00b8*/ 	.word	0x0000c230


	//   ....[15]....
        /*00bc*/ 	.word	0x0000c290


	//   ....[16]....
        /*00c0*/ 	.word	0x0000c300


	//   ....[17]....
        /*00c4*/ 	.word	0x0000c360


	//   ....[18]....
        /*00c8*/ 	.word	0x0000c3d0


	//   ....[19]....
        /*00cc*/ 	.word	0x0000c430


	//----- nvinfo : EIATTR_VRC_CTA_INIT_COUNT
	.align		4
.L_2057:
        /*00d0*/ 	.byte	0x02, 0x4a
	.zero		1
	.zero		1


	//----- nvinfo : EIATTR_EXIT_INSTR_OFFSETS
	.align		4
        /*00d4*/ 	.byte	0x04, 0x1c
        /*00d6*/ 	.short	(.L_2059 - .L_2058)


	//   ....[0]....
.L_2058:
        /*00d8*/ 	.word	0x0000bff0


	//----- nvinfo : EIATTR_MAX_THREADS
	.align		4
.L_2059:
        /*00dc*/ 	.byte	0x04, 0x05
        /*00de*/ 	.short	(.L_2061 - .L_2060)
.L_2060:
        /*00e0*/ 	.word	0x00000080
        /*00e4*/ 	.word	0x00000001
        /*00e8*/ 	.word	0x00000001


	//----- nvinfo : EIATTR_CRS_STACK_SIZE
	.align		4
.L_2061:
        /*00ec*/ 	.byte	0x04, 0x1e
        /*00ee*/ 	.short	(.L_2063 - .L_2062)
.L_2062:
        /*00f0*/ 	.word	0x00000000


	//----- nvinfo : EIATTR_CBANK_PARAM_SIZE
	.align		4
.L_2063:
        /*00f4*/ 	.byte	0x03, 0x19
        /*00f6*/ 	.short	0x0128


	//----- nvinfo : EIATTR_PARAM_CBANK
	.align		4
        /*00f8*/ 	.byte	0x04, 0x0a
        /*00fa*/ 	.short	(.L_2065 - .L_2064)
	.align		4
.L_2064:
        /*00fc*/ 	.word	index@(.nv.constant0._ZN10layer_norm31ln_parallel_residual_bwd_kernelINS_13Kernel_traitsIf6__halfS2_S2_fjLj1024ELj1ELj4ELj1ELj16ENS_18Kernel_traits_baseILj1024EfS2_S2_S2_fjLj128EEEEELb1ELb1ELb1EEEvNS_9BwdParamsE)
        /*0100*/ 	.short	0x0380
        /*0102*/ 	.short	0x0128


	//----- nvinfo : EIATTR_SW_WAR
	.align		4
.L_2065:
        /*0104*/ 	.byte	0x04, 0x36
        /*0106*/ 	.short	(.L_2067 - .L_2066)
.L_2066:
        /*0108*/ 	.word	0x00000008
.L_2067:


//--------------------- .nv.info._ZN10layer_norm31ln_parallel_residual_bwd_kernelINS_13Kernel_traitsI6__halfS2_fS2_fjLj1024ELj1ELj4ELj1ELj16ENS_18Kernel_traits_baseILj1024ES2_S2_fS2_fjLj128EEEEELb0ELb0ELb0EEEvNS_9BwdParamsE --------------------------
	.section	.nv.info._ZN10layer_norm31ln_parallel_residual_bwd_kernelINS_13Kernel_traitsI6__halfS2_fS2_fjLj1024ELj1ELj4ELj1ELj16ENS_18Kernel_traits_baseILj1024ES2_S2_fS2_fjLj128EEEEELb0ELb0ELb0EEEvNS_9BwdParamsE,"",@"SHT_CUDA_INFO"
	.sectionflags	@""
	.align	4


	//----- nvinfo : EIATTR_CUDA_API_VERSION
	.align		4
        /*0000*/ 	.byte	0x04, 0x37
        /*0002*/ 	.short	(.L_2069 - .L_2068)
.L_2068:
        /*0004*/ 	.word	0x00000082


	//----- nvinfo : EIATTR_KPARAM_INFO
	.align		4
.L_2069:
        /*0008*/ 	.byte	0x04, 0x17
        /*000a*/ 	.short	(.L_2071 - .L_2070)
.L_2070:
        /*000c*/ 	.word	0x00000000
        /*0010*/ 	.short	0x0000
        /*0012*/ 	.short	0x0000
        /*0014*/ 	.byte	0x00, 0xf0, 0xa1, 0x04


	//----- nvinfo : EIATTR_SPARSE_MMA_MASK
	.align		4
.L_2071:
        /*0018*/ 	.byte	0x03, 0x50
        /*001a*/ 	.short	0x0000


	//----- nvinfo : EIATTR_MAXREG_COUNT
	.align		4
        /*001c*/ 	.byte	0x03, 0x1b
        /*001e*/ 	.short	0x00ff


	//----- nvinfo : EIATTR_NUM_BARRIERS
	.align		4
        /*0020*/ 	.byte	0x02, 0x4c
        /*0022*/ 	.byte	0x01
	.zero		1


	//----- nvinfo : EIATTR_ANNOTATIONS
	.align		4
        /*0024*/ 	.byte	0x04, 0x55
        /*0026*/ 	.short	(.L_2073 - .L_2072)


	//   ....[0]....
.L_2072:
        /* <DEDUP_REMOVED lines=103> */


	//----- nvinfo : EIATTR_MERCURY_ISA_VERSION
	.align		4
.L_2073:
        /*0680*/ 	.byte	0x03, 0x5f
        /*0682*/ 	.short	0x0101


	//----- nvinfo : EIATTR_COOP_GROUP_MASK_REGIDS
	.align		4
        /*0684*/ 	.byte	0x04, 0x29
        /*0686*/ 	.short	(.L_2075 - .L_2074)


	//   ....[0]....
.L_2074:
        /*0688*/ 	.word	0xffffffff


	//   ....[1]....
        /*068c*/ 	.word	0xffffffff


	//   ....[2]....
        /*0690*/ 	.word	0xffffffff


	//   ....[3]....
        /*0694*/ 	.word	0xffffffff


	//   ....[4]....
        /*0698*/ 	.word	0xffffffff


	//   ....[5]....
        /*069c*/ 	.word	0xffffffff


	//   ....[6]....
        /*06a0*/ 	.word	0xffffffff


	//   ....[7]....
        /*06a4*/ 	.word	0xffffffff


	//   ....[8]....
        /*06a8*/ 	.word	0xffffffff


	//   ....[9]....
        /*06ac*/ 	.word	0xffffffff


	//   ....[10]....
        /*06b0*/ 	.word	0x05000098


	//   ....[11]....
        /*06b4*/ 	.word	0x05000098


	//   ....[12]....
        /*06b8*/ 	.word	0x05000098


	//   ....[13]....
        /*06bc*/ 	.word	0x05000098


	//   ....[14]....
        /*06c0*/ 	.word	0x05000098


	//   ....[15]....
        /*06c4*/ 	.word	0x05000098


	//   ....[16]....
        /*06c8*/ 	.word	0x05000098


	//   ....[17]....
        /*06cc*/ 	.word	0x05000098


	//   ....[18]....
        /*06d0*/ 	.word	0x05000098


	//   ....[19]....
        /*06d4*/ 	.word	0x05000098


	//----- nvinfo : EIATTR_COOP_GROUP_INSTR_OFFSETS
	.align		4
.L_2075:
        /*06d8*/ 	.byte	0x04, 0x28
        /*06da*/ 	.short	(.L_2077 - .L_2076)


	//   ....[0]....
.L_2076:
        /*06dc*/ 	.word	0x000035d0


	//   ....[1]....
        /*06e0*/ 	.word	0x000035f0


	//   ....[2]....
        /*06e4*/ 	.word	0x00003610


	//   ....[3]....
        /*06e8*/ 	.word	0x00003630


	//   ....[4]....
        /*06ec*/ 	.word	0x00003650


	//   ....[5]....
        /*06f0*/ 	.word	0x00003670


	//   ....[6]....
        /*06f4*/ 	.word	0x00003690


	//   ....[7]....
        /*06f8*/ 	.word	0x000036b0


	//   ....[8]....
        /*06fc*/ 	.word	0x000036c0


	//   ....[9]....
        /*0700*/ 	.word	0x000036e0


	//   ....[10]....
        /*0704*/ 	.word	0x0000a300


	//   ....[11]....
        /*0708*/ 	.word	0x0000a3a0


	//   ....[12]....
        /*070c*/ 	.word	0x0000a420


	//   ....[13]....
        /*0710*/ 	.word	0x0000a490


	//   ....[14]....
        /*0714*/ 	.word	0x0000a510


	//   ....[15]....
        /*0718*/ 	.word	0x0000a580


	//   ....[16]....
        /*071c*/ 	.word	0x0000a600


	//   ....[17]....
        /*0720*/ 	.word	0x0000a670


	//   ....[18]....
        /*0724*/ 	.word	0x0000a6f0


	//   ....[19]....
        /*0728*/ 	.word	0x0000a740


	//----- nvinfo : EIATTR_VRC_CTA_INIT_COUNT
	.align		4
.L_2077:
        /*072c*/ 	.byte	0x02, 0x4a
	.zero		1
	.zero		1


	//----- nvinfo : EIATTR_EXIT_INSTR_OFFSETS
	.align		4
        /*0730*/ 	.byte	0x04, 0x1c
        /*0732*/ 	.short	(.L_2079 - .L_2078)


	//   ....[0]....
.L_2078:
        /*0734*/ 	.word	0x0000a240


	//   ....[1]....
        /*0738*/ 	.word	0x0000a290


	//----- nvinfo : EIATTR_MAX_THREADS
	.align		4
.L_2079:
        /*073c*/ 	.byte	0x04, 0x05
        /*073e*/ 	.short	(.L_2081 - .L_2080)
.L_2080:
        /*0740*/ 	.word	0x00000080
        /*0744*/ 	.word	0x00000001
        /*0748*/ 	.word	0x00000001


	//----- nvinfo : EIATTR_CRS_STACK_SIZE
	.align		4
.L_2081:
        /*074c*/ 	.byte	0x04, 0x1e
        /*074e*/ 	.short	(.L_2083 - .L_2082)
.L_2082:
        /*0750*/ 	.word	0x00000000


	//----- nvinfo : EIATTR_CBANK_PARAM_SIZE
	.align		4
.L_2083:
        /*0754*/ 	.byte	0x03, 0x19
        /*0756*/ 	.short	0x0128


	//----- nvinfo : EIATTR_PARAM_CBANK
	.align		4
        /*0758*/ 	.byte	0x04, 0x0a
        /*075a*/ 	.short	(.L_2085 - .L_2084)
	.align		4
.L_2084:
        /*075c*/ 	.word	index@(.nv.constant0._ZN10layer_norm31ln_parallel_residual_bwd_kernelINS_13Kernel_traitsI6__halfS2_fS2_fjLj1024ELj1ELj4ELj1ELj16ENS_18Kernel_traits_baseILj1024ES2_S2_fS2_fjLj128EEEEELb0ELb0ELb0EEEvNS_9BwdParamsE)
        /*0760*/ 	.short	0x0380
        /*0762*/ 	.short	0x0128


	//----- nvinfo : EIATTR_SW_WAR
	.align		4
.L_2085:
        /*0764*/ 	.byte	0x04, 0x36
        /*0766*/ 	.short	(.L_2087 - .L_2086)
.L_2086:
        /*0768*/ 	.word	0x00000008
.L_2087:


//--------------------- .nv.info._ZN10layer_norm31ln_parallel_residual_bwd_kernelINS_13Kernel_traitsI6__halfS2_fS2_fjLj1024ELj1ELj4ELj1ELj16ENS_18Kernel_traits_baseILj1024ES2_S2_fS2_fjLj128EEEEELb0ELb0ELb1EEEvNS_9BwdParamsE --------------------------
	.section	.nv.info._ZN10layer_norm31ln_parallel_residual_bwd_kernelINS_13Kernel_traitsI6__halfS2_fS2_fjLj1024ELj1ELj4ELj1ELj16ENS_18Kernel_traits_baseILj1024ES2_S2_fS2_fjLj128EEEEELb0ELb0ELb1EEEvNS_9BwdParamsE,"",@"SHT_CUDA_INFO"
	.sectionflags	@""
	.align	4


	//----- nvinfo : EIATTR_CUDA_API_VERSION
	.align		4
        /*0000*/ 	.byte	0x04, 0x37
        /*0002*/ 	.short	(.L_2089 - .L_2088)
.L_2088:
        /*0004*/ 	.word	0x00000082


	//----- nvinfo : EIATTR_KPARAM_INFO
	.align		4
.L_2089:
        /*0008*/ 	.byte	0x04, 0x17
        /*000a*/ 	.short	(.L_2091 - .L_2090)
.L_2090:
        /*000c*/ 	.word	0x00000000
        /*0010*/ 	.short	0x0000
        /*0012*/ 	.short	0x0000
        /*0014*/ 	.byte	0x00, 0xf0, 0xa1, 0x04


	//----- nvinfo : EIATTR_SPARSE_MMA_MASK
	.align		4
.L_2091:
        /*0018*/ 	.byte	0x03, 0x50
        /*001a*/ 	.short	0x0000


	//----- nvinfo : EIATTR_MAXREG_COUNT
	.align		4
        /*001c*/ 	.byte	0x03, 0x1b
        /*001e*/ 	.short	0x00ff


	//----- nvinfo : EIATTR_NUM_BARRIERS
	.align		4
        /*0020*/ 	.byte	0x02, 0x4c
        /*0022*/ 	.byte	0x01
	.zero		1


	//----- nvinfo : EIATTR_ANNOTATIONS
	.align		4
        /*0024*/ 	.byte	0x04, 0x55
        /*0026*/ 	.short	(.L_2093 - .L_2092)


	//   ....[0]....
.L_2092:
        /* <DEDUP_REMOVED lines=64> */


	//----- nvinfo : EIATTR_MERCURY_ISA_VERSION
	.align		4
.L_2093:
        /*0418*/ 	.byte	0x03, 0x5f
        /*041a*/ 	.short	0x0101


	//----- nvinfo : EIATTR_COOP_GROUP_MASK_REGIDS
	.align		4
        /*041c*/ 	.byte	0x04, 0x29
        /*041e*/ 	.short	(.L_2095 - .L_2094)


	//   ....[0]....
.L_2094:
        /*0420*/ 	.word	0xffffffff


	//   ....[1]....
        /*0424*/ 	.word	0xffffffff


	//   ....[2]....
        /*0428*/ 	.word	0xffffffff


	//   ....[3]....
        /*042c*/ 	.word	0xffffffff


	//   ....[4]....
        /*0430*/ 	.word	0xffffffff


	//   ....[5]....
        /*0434*/ 	.word	0xffffffff


	//   ....[6]....
        /*0438*/ 	.word	0xffffffff


	//   ....[7]....
        /*043c*/ 	.word	0xffffffff


	//   ....[8]....
        /*0440*/ 	.word	0xffffffff


	//   ....[9]....
        /*0444*/ 	.word	0xffffffff


	//   ....[10]....
        /*0448*/ 	.word	0x0500008d


	//   ....[11]....
        /*044c*/ 	.word	0x0500008d


	//   ....[12]....
        /*0450*/ 	.word	0x0500008d


	//   ....[13]....
        /*0454*/ 	.word	0x0500008d


	//   ....[14]....
        /*0458*/ 	.word	0x0500008d


	//   ....[15]....
        /*045c*/ 	.word	0x0500008d


	//   ....[16]....
        /*0460*/ 	.word	0x0500008d


	//   ....[17]....
        /*0464*/ 	.word	0x0500008d


	//   ....[18]....
        /*0468*/ 	.word	0x0500008d


	//   ....[19]....
        /*046c*/ 	.word	0x0500008d


	//----- nvinfo : EIATTR_COOP_GROUP_INSTR_OFFSETS
	.align		4
.L_2095:
        /*0470*/ 	.byte	0x04, 0x28
        /*0472*/ 	.short	(.L_2097 - .L_2096)


	//   ....[0]....
.L_2096:
        /*0474*/ 	.word	0x00003240


	//   ....[1]....
        /*0478*/ 	.word	0x00003260


	//   ....[2]....
        /*047c*/ 	.word	0x00003280


	//   ....[3]....
        /*0480*/ 	.word	0x000032a0


	//   ....[4]....
        /*0484*/ 	.word	0x000032c0


	//   ....[5]....
        /*0488*/ 	.word	0x000032e0


	//   ....[6]....
        /*048c*/ 	.word	0x00003300


	//   ....[7]....
        /*0490*/ 	.word	0x00003320


	//   ....[8]....
        /*0494*/ 	.word	0x00003330


	//   ....[9]....
        /*0498*/ 	.word	0x00003350


	//   ....[10]....
        /*049c*/ 	.word	0x000094a0


	//   ....[11]....
        /*04a0*/ 	.word	0x00009530


	//   ....[12]....
        /*04a4*/ 	.word	0x00009590


	//   ....[13]....
        /*04a8*/ 	.word	0x000095e0


	//   ....[14]....
        /*04ac*/ 	.word	0x00009640


	//   ....[15]....
        /*04b0*/ 	.word	0x00009690


	//   ....[16]....
        /*04b4*/ 	.word	0x000096f0


	//   ....[17]....
        /*04b8*/ 	.word	0x00009740


	//   ....[18]....
        /*04bc*/ 	.word	0x000097a0


	//   ....[19]....
        /*04c0*/ 	.word	0x000097f0


	//----- nvinfo : EIATTR_VRC_CTA_INIT_COUNT
	.align		4
.L_2097:
        /*04c4*/ 	.byte	0x02, 0x4a
	.zero		1
	.zero		1


	//----- nvinfo : EIATTR_EXIT_INSTR_OFFSETS
	.align		4
        /*04c8*/ 	.byte	0x04, 0x1c
        /*04ca*/ 	.short	(.L_2099 - .L_2098)


	//   ....[0]....
.L_2098:
        /*04cc*/ 	.word	0x00009430


	//----- nvinfo : EIATTR_MAX_THREADS
	.align		4
.L_2099:
        /*04d0*/ 	.byte	0x04, 0x05
        /*04d2*/ 	.short	(.L_2101 - .L_2100)
.L_2100:
        /*04d4*/ 	.word	0x00000080
        /*04d8*/ 	.word	0x00000001
        /*04dc*/ 	.word	0x00000001


	//----- nvinfo : EIATTR_CRS_STACK_SIZE
	.align		4
.L_2101:
        /*04e0*/ 	.byte	0x04, 0x1e
        /*04e2*/ 	.short	(.L_2103 - .L_2102)
.L_2102:
        /*04e4*/ 	.word	0x00000000


	//----- nvinfo : EIATTR_CBANK_PARAM_SIZE
	.align		4
.L_2103:
        /*04e8*/ 	.byte	0x03, 0x19
        /*04ea*/ 	.short	0x0128


	//----- nvinfo : EIATTR_PARAM_CBANK
	.align		4
        /*04ec*/ 	.byte	0x04, 0x0a
        /*04ee*/ 	.short	(.L_2105 - .L_2104)
	.align		4
.L_2104:
        /*04f0*/ 	.word	index@(.nv.constant0._ZN10layer_norm31ln_parallel_residual_bwd_kernelINS_13Kernel_traitsI6__halfS2_fS2_fjLj1024ELj1ELj4ELj1ELj16ENS_18Kernel_traits_baseILj1024ES2_S2_fS2_fjLj128EEEEELb0ELb0ELb1EEEvNS_9BwdParamsE)
        /*04f4*/ 	.short	0x0380
        /*04f6*/ 	.short	0x0128


	//----- nvinfo : EIATTR_SW_WAR
	.align		4
.L_2105:
        /*04f8*/ 	.byte	0x04, 0x36
        /*04fa*/ 	.short	(.L_2107 - .L_2106)
.L_2106:
        /*04fc*/ 	.word	0x00000008
.L_2107:


//--------------------- .nv.info._ZN10layer_norm31ln_parallel_residual_bwd_kernelINS_13Kernel_traitsI6__halfS2_fS2_fjLj1024ELj1ELj4ELj1ELj16ENS_18Kernel_traits_baseILj1024ES2_S2_fS2_fjLj128EEEEELb0ELb1ELb0EEEvNS_9BwdParamsE --------------------------
	.section	.nv.info._ZN10layer_norm31ln_parallel_residual_bwd_kernelINS_13Kernel_traitsI6__halfS2_fS2_fjLj1024ELj1ELj4ELj1ELj16ENS_18Kernel_traits_baseILj1024ES2_S2_fS2_fjLj128EEEEELb0ELb1ELb0EEEvNS_9BwdParamsE,"",@"SHT_CUDA_INFO"
	.sectionflags	@""
	.align	4


	//----- nvinfo : EIATTR_CUDA_API_VERSION
	.align		4
        /*0000*/ 	.byte	0x04, 0x37
        /*0002*/ 	.short	(.L_2109 - .L_2108)
.L_2108:
        /*0004*/ 	.word	0x00000082


	//----- nvinfo : EIATTR_KPARAM_INFO
	.align		4
.L_2109:
        /*0008*/ 	.byte	0x04, 0x17
        /*000a*/ 	.short	(.L_2111 - .L_2110)
.L_2110:
        /*000c*/ 	.word	0x00000000
        /*0010*/ 	.short	0x0000
        /*0012*/ 	.short	0x0000
        /*0014*/ 	.byte	0x00, 0xf0, 0xa1, 0x04


	//----- nvinfo : EIATTR_SPARSE_MMA_MASK
	.align		4
.L_2111:
        /*0018*/ 	.byte	0x03, 0x50
        /*001a*/ 	.short	0x0000


	//----- nvinfo : EIATTR_MAXREG_COUNT
	.align		4
        /*001c*/ 	.byte	0x03, 0x1b
        /*001e*/ 	.short	0x00ff


	//----- nvinfo : EIATTR_NUM_BARRIERS
	.align		4
        /*0020*/ 	.byte	0x02, 0x4c
        /*0022*/ 	.byte	0x01
	.zero		1


	//----- nvinfo : EIATTR_MERCURY_ISA_VERSION
	.align		4
        /*0024*/ 	.byte	0x03, 0x5f
        /*0026*/ 	.short	0x0101


	//----- nvinfo : EIATTR_COOP_GROUP_MASK_REGIDS
	.align		4
        /*0028*/ 	.byte	0x04, 0x29
        /*002a*/ 	.short	(.L_2113 - .L_2112)


	//   ....[0]....
.L_2112:
        /*002c*/ 	.word	0xffffffff


	//   ....[1]....
        /*0030*/ 	.word	0xffffffff


	//   ....[2]....
        /*0034*/ 	.word	0xffffffff


	//   ....[3]....
        /*0038*/ 	.word	0xffffffff


	//   ....[4]....
        /*003c*/ 	.word	0xffffffff


	//   ....[5]....
        /*0040*/ 	.word	0xffffffff


	//   ....[6]....
        /*0044*/ 	.word	0xffffffff


	//   ....[7]....
        /*0048*/ 	.word	0xffffffff


	//   ....[8]....
        /*004c*/ 	.word	0xffffffff


	//   ....[9]....
        /*0050*/ 	.word	0xffffffff


	//   ....[10]....
        /*0054*/ 	.word	0x050000a4


	//   ....[11]....
        /*0058*/ 	.word	0x050000a4


	//   ....[12]....
        /*005c*/ 	.word	0x050000a4


	//   ....[13]....
        /*0060*/ 	.word	0x050000a4


	//   ....[14]....
        /*0064*/ 	.word	0x050000a4


	//   ....[15]....
        /*0068*/ 	.word	0x050000a4


	//   ....[16]....
        /*006c*/ 	.word	0x050000a4


	//   ....[17]....
        /*0070*/ 	.word	0x050000a4


	//   ....[18]....
        /*0074*/ 	.word	0x050000a4


	//   ....[19]....
        /*0078*/ 	.word	0x050000a4


	//----- nvinfo : EIATTR_COOP_GROUP_INSTR_OFFSETS
	.align		4
.L_2113:
        /*007c*/ 	.byte	0x04, 0x28
        /*007e*/ 	.short	(.L_2115 - .L_2114)


	//   ....[0]....
.L_2114:
        /*0080*/ 	.word	0x00001e80


	//   ....[1]....
        /*0084*/ 	.word	0x00001e90


	//   ....[2]....
        /*0088*/ 	.word	0x00001ec0


	//   ....[3]....
        /*008c*/ 	.word	0x00001ed0


	//   ....[4]....
        /*0090*/ 	.word	0x00001f00


	//   ....[5]....
        /*0094*/ 	.word	0x00001f10


	//   ....[6]....
        /*0098*/ 	.word	0x00001f40


	//   ....[7]....
        /*009c*/ 	.word	0x00001f50


	//   ....[8]....
        /*00a0*/ 	.word	0x00001f80


	//   ....[9]....
        /*00a4*/ 	.word	0x00001f90


	//   ....[10]....
        /*00a8*/ 	.word	0x000078c0


	//   ....[11]....
        /*00ac*/ 	.word	0x00007950


	//   ....[12]....
        /*00b0*/ 	.word	0x000079c0


	//   ....[13]....
        /*00b4*/ 	.word	0x00007a20


	//   ....[14]....
        /*00b8*/ 	.word	0x00007a90


	//   ....[15]....
        /*00bc*/ 	.word	0x00007af0


	//   ....[16]....
        /*00c0*/ 	.word	0x00007b60


	//   ....[17]....
        /*00c4*/ 	.word	0x00007bc0


	//   ....[18]....
        /*00c8*/ 	.word	0x00007c30


	//   ....[19]....
        /*00cc*/ 	.word	0x00007c90


	//----- nvinfo : EIATTR_VRC_CTA_INIT_COUNT
	.align		4
.L_2115:
        /*00d0*/ 	.byte	0x02, 0x4a
	.zero		1
	.zero		1


	//----- nvinfo : EIATTR_EXIT_INSTR_OFFSETS
	.align		4
        /*00d4*/ 	.byte	0x04, 0x1c
        /*00d6*/ 	.short	(.L_2117 - .L_2116)


	//   ....[0]....
.L_2116:
        /*00d8*/ 	.word	0x00007820


	//   ....[1]....
        /*00dc*/ 	.word	0x00007850


	//----- nvinfo : EIATTR_MAX_THREADS
	.align		4
.L_2117:
        /*00e0*/ 	.byte	0x04, 0x05
        /*00e2*/ 	.short	(.L_2119 - .L_2118)
.L_2118:
        /*00e4*/ 	.word	0x00000080
        /*00e8*/ 	.word	0x00000001
        /*00ec*/ 	.word	0x00000001


	//----- nvinfo : EIATTR_CRS_STACK_SIZE
	.align		4
.L_2119:
        /*00f0*/ 	.byte	0x04, 0x1e
        /*00f2*/ 	.short	(.L_2121 - .L_2120)
.L_2120:
        /*00f4*/ 	.word	0x00000000


	//----- nvinfo : EIATTR_CBANK_PARAM_SIZE
	.align		4
.L_2121:
        /*00f8*/ 	.byte	0x03, 0x19
        /*00fa*/ 	.short	0x0128


	//----- nvinfo : EIATTR_PARAM_CBANK
	.align		4
        /*00fc*/ 	.byte	0x04, 0x0a
        /*00fe*/ 	.short	(.L_2123 - .L_2122)
	.align		4
.L_2122:
        /*0100*/ 	.word	index@(.nv.constant0._ZN10layer_norm31ln_parallel_residual_bwd_kernelINS_13Kernel_traitsI6__halfS2_fS2_fjLj1024ELj1ELj4ELj1ELj16ENS_18Kernel_traits_baseILj1024ES2_S2_fS2_fjLj128EEEEELb0ELb1ELb0EEEvNS_9BwdParamsE)
        /*0104*/ 	.short	0x0380
        /*0106*/ 	.short	0x0128


	//----- nvinfo : EIATTR_SW_WAR
	.align		4
.L_2123:
        /*0108*/ 	.byte	0x04, 0x36
        /*010a*/ 	.short	(.L_2125 - .L_2124)
.L_2124:
        /*010c*/ 	.word	0x00000008
.L_2125:


//--------------------- .nv.info._ZN10layer_norm31ln_parallel_residual_bwd_kernelINS_13Kernel_traitsI6__halfS2_fS2_fjLj1024ELj1ELj4ELj1ELj16ENS_18Kernel_traits_baseILj1024ES2_S2_fS2_fjLj128EEEEELb0ELb1ELb1EEEvNS_9BwdParamsE --------------------------
	.section	.nv.info._ZN10layer_norm31ln_parallel_residual_bwd_kernelINS_13Kernel_traitsI6__halfS2_fS2_fjLj1024ELj1ELj4ELj1ELj16ENS_18Kernel_traits_baseILj1024ES2_S2_fS2_fjLj128EEEEELb0ELb1ELb1EEEvNS_9BwdParamsE,"",@"SHT_CUDA_INFO"
	.sectionflags	@""
	.align	4


	//----- nvinfo : EIATTR_CUDA_API_VERSION
	.align		4
        /*0000*/ 	.byte	0x04, 0x37
        /*0002*/ 	.short	(.L_2127 - .L_2126)
.L_2126:
        /*0004*/ 	.word	0x00000082


	//----- nvinfo : EIATTR_KPARAM_INFO
	.align		4
.L_2127:
        /*0008*/ 	.byte	0x04, 0x17
        /*000a*/ 	.short	(.L_2129 - .L_2128)
.L_2128:
        /*000c*/ 	.word	0x00000000
        /*0010*/ 	.short	0x0000
        /*0012*/ 	.short	0x0000
        /*0014*/ 	.byte	0x00, 0xf0, 0xa1, 0x04


	//----- nvinfo : EIATTR_SPARSE_MMA_MASK
	.align		4
.L_2129:
        /*0018*/ 	.byte	0x03, 0x50
        /*001a*/ 	.short	0x0000


	//----- nvinfo : EIATTR_MAXREG_COUNT
	.align		4
        /*001c*/ 	.byte	0x03, 0x1b
        /*001e*/ 	.short	0x00ff


	//----- nvinfo : EIATTR_NUM_BARRIERS
	.align		4
        /*0020*/ 	.byte	0x02, 0x4c
        /*0022*/ 	.byte	0x01
	.zero		1


	//----- nvinfo : EIATTR_MERCURY_ISA_VERSION
	.align		4
        /*0024*/ 	.byte	0x03, 0x5f
        /*0026*/ 	.short	0x0101


	//----- nvinfo : EIATTR_COOP_GROUP_MASK_REGIDS
	.align		4
        /*0028*/ 	.byte	0x04, 0x29
        /*002a*/ 	.short	(.L_2131 - .L_2130)


	//   ....[0]....
.L_2130:
        /*002c*/ 	.word	0xffffffff


	//   ....[1]....
        /*0030*/ 	.word	0xffffffff


	//   ....[2]....
        /*0034*/ 	.word	0xffffffff


	//   ....[3]....
        /*0038*/ 	.word	0xffffffff


	//   ....[4]....
        /*003c*/ 	.word	0xffffffff


	//   ....[5]....
        /*0040*/ 	.word	0xffffffff


	//   ....[6]....
        /*0044*/ 	.word	0xffffffff


	//   ....[7]....
        /*0048*/ 	.word	0xffffffff


	//   ....[8]....
        /*004c*/ 	.word	0xffffffff


	//   ....[9]....
        /*0050*/ 	.word	0xffffffff


	//   ....[10]....
        /*0054*/ 	.word	0x0500007c


	//   ....[11]....
        /*0058*/ 	.word	0x0500007c


	//   ....[12]....
        /*005c*/ 	.word	0x0500007c


	//   ....[13]....
        /*0060*/ 	.word	0x0500007c


	//   ....[14]....
        /*0064*/ 	.word	0x0500007c


	//   ....[15]....
        /*0068*/ 	.word	0x0500007c


	//   ....[16]....
        /*006c*/ 	.word	0x0500007c


	//   ....[17]....
        /*0070*/ 	.word	0x0500007c


	//   ....[18]....
        /*0074*/ 	.word	0x0500007c


	//   ....[19]....
        /*0078*/ 	.word	0x0500007c


	//----- nvinfo : EIATTR_COOP_GROUP_INSTR_OFFSETS
	.align		4
.L_2131:
        /*007c*/ 	.byte	0x04, 0x28
        /*007e*/ 	.short	(.L_2133 - .L_2132)


	//   ....[0]....
.L_2132:
        /*0080*/ 	.word	0x00001b50


	//   ....[1]....
        /*0084*/ 	.word	0x00001b60


	//   ....[2]....
        /*0088*/ 	.word	0x00001b90


	//   ....[3]....
        /*008c*/ 	.word	0x00001ba0


	//   ....[4]....
        /*0090*/ 	.word	0x00001bd0


	//   ....[5]....
        /*0094*/ 	.word	0x00001be0


	//   ....[6]....
        /*0098*/ 	.word	0x00001c10


	//   ....[7]....
        /*009c*/ 	.word	0x00001c20


	//   ....[8]....
        /*00a0*/ 	.word	0x00001c50


	//   ....[9]....
        /*00a4*/ 	.word	0x00001c60


	//   ....[10]....
        /*00a8*/ 	.word	0x00006f70


	//   ....[11]....
        /*00ac*/ 	.word	0x00007000


	//   ....[12]....
        /*00b0*/ 	.word	0x00007070


	//   ....[13]....
        /*00b4*/ 	.word	0x000070d0


	//   ....[14]....
        /*00b8*/ 	.word	0x00007140


	//   ....[15]....
        /*00bc*/ 	.word	0x000071a0


	//   ....[16]....
        /*00c0*/ 	.word	0x00007210


	//   ....[17]....
        /*00c4*/ 	.word	0x00007270


	//   ....[18]....
        /*00c8*/ 	.word	0x000072e0


	//   ....[19]....
        /*00cc*/ 	.word	0x00007340


	//----- nvinfo : EIATTR_VRC_CTA_INIT_COUNT
	.align		4
.L_2133:
        /*00d0*/ 	.byte	0x02, 0x4a
	.zero		1
	.zero		1


	//----- nvinfo : EIATTR_EXIT_INSTR_OFFSETS
	.align		4
        /*00d4*/ 	.byte	0x04, 0x1c
        /*00d6*/ 	.short	(.L_2135 - .L_2134)


	//   ....[0]....
.L_2134:
        /*00d8*/ 	.word	0x00006f00


	//----- nvinfo : EIATTR_MAX_THREADS
	.align		4
.L_2135:
        /*00dc*/ 	.byte	0x04, 0x05
        /*00de*/ 	.short	(.L_2137 - .L_2136)
.L_2136:
        /*00e0*/ 	.word	0x00000080
        /*00e4*/ 	.word	0x00000001
        /*00e8*/ 	.word	0x00000001


	//----- nvinfo : EIATTR_CRS_STACK_SIZE
	.align		4
.L_2137:
        /*00ec*/ 	.byte	0x04, 0x1e
        /*00ee*/ 	.short	(.L_2139 - .L_2138)
.L_2138:
        /*00f0*/ 	.word	0x00000000


	//----- nvinfo : EIATTR_CBANK_PARAM_SIZE
	.align		4
.L_2139:
        /*00f4*/ 	.byte	0x03, 0x19
        /*00f6*/ 	.short	0x0128


	//----- nvinfo : EIATTR_PARAM_CBANK
	.align		4
        /*00f8*/ 	.byte	0x04, 0x0a
        /*00fa*/ 	.short	(.L_2141 - .L_2140)
	.align		4
.L_2140:
        /*00fc*/ 	.word	index@(.nv.constant0._ZN10layer_norm31ln_parallel_residual_bwd_kernelINS_13Kernel_traitsI6__halfS2_fS2_fjLj1024ELj1ELj4ELj1ELj16ENS_18Kernel_traits_baseILj1024ES2_S2_fS2_fjLj128EEEEELb0ELb1ELb1EEEvNS_9BwdParamsE)
        /*0100*/ 	.short	0x0380
        /*0102*/ 	.short	0x0128


	//----- nvinfo : EIATTR_SW_WAR
	.align		4
.L_2141:
        /*0104*/ 	.byte	0x04, 0x36
        /*0106*/ 	.short	(.L_2143 - .L_2142)
.L_2142:
        /*0108*/ 	.word	0x00000008
.L_2143:


//--------------------- .nv.info._ZN10layer_norm31ln_parallel_residual_bwd_kernelINS_13Kernel_traitsI6__halfS2_fS2_fjLj1024ELj1ELj4ELj1ELj16ENS_18Kernel_traits_baseILj1024ES2_S2_fS2_fjLj128EEEEELb1ELb0ELb0EEEvNS_9BwdParamsE --------------------------
	.section	.nv.info._ZN10layer_norm31ln_parallel_residual_bwd_kernelINS_13Kernel_traitsI6__halfS2_fS2_fjLj1024ELj1ELj4ELj1ELj16ENS_18Kernel_traits_baseILj1024ES2_S2_fS2_fjLj128EEEEELb1ELb0ELb0EEEvNS_9BwdParamsE,"",@"SHT_CUDA_INFO"
	.sectionflags	@""
	.align	4


	//----- nvinfo : EIATTR_CUDA_API_VERSION
	.align		4
        /*0000*/ 	.byte	0x04, 0x37
        /*0002*/ 	.short	(.L_2145 - .L_2144)
.L_2144:
        /*0004*/ 	.word	0x00000082


	//----- nvinfo : EIATTR_KPARAM_INFO
	.align		4
.L_2145:
        /*0008*/ 	.byte	0x04, 0x17
        /*000a*/ 	.short	(.L_2147 - .L_2146)
.L_2146:
        /*000c*/ 	.word	0x00000000
        /*0010*/ 	.short	0x0000
        /*0012*/ 	.short	0x0000
        /*0014*/ 	.byte	0x00, 0xf0, 0xa1, 0x04


	//----- nvinfo : EIATTR_SPARSE_MMA_MASK
	.align		4
.L_2147:
        /*0018*/ 	.byte	0x03, 0x50
        /*001a*/ 	.short	0x0000


	//----- nvinfo : EIATTR_MAXREG_COUNT
	.align		4
        /*001c*/ 	.byte	0x03, 0x1b
        /*001e*/ 	.short	0x00ff


	//----- nvinfo : EIATTR_NUM_BARRIERS
	.align		4
        /*0020*/ 	.byte	0x02, 0x4c
        /*0022*/ 	.byte	0x01
	.zero		1


	//----- nvinfo : EIATTR_ANNOTATIONS
	.align		4
        /*0024*/ 	.byte	0x04, 0x55
        /*0026*/ 	.short	(.L_2149 - .L_2148)


	//   ....[0]....
.L_2148:
        /* <DEDUP_REMOVED lines=143> */


	//----- nvinfo : EIATTR_MERCURY_ISA_VERSION
	.align		4
.L_2149:
        /*0900*/ 	.byte	0x03, 0x5f
        /*0902*/ 	.short	0x0101


	//----- nvinfo : EIATTR_COOP_GROUP_MASK_REGIDS
	.align		4
        /*0904*/ 	.byte	0x04, 0x29
        /*0906*/ 	.short	(.L_2151 - .L_2150)


	//   ....[0]....
.L_2150:
        /*0908*/ 	.word	0xffffffff


	//   ....[1]....
        /*090c*/ 	.word	0xffffffff


	//   ....[2]....
        /*0910*/ 	.word	0xffffffff


	//   ....[3]....
        /*0914*/ 	.word	0xffffffff


	//   ....[4]....
        /*0918*/ 	.word	0xffffffff


	//   ....[5]....
        /*091c*/ 	.word	0xffffffff


	//   ....[6]....
        /*0920*/ 	.word	0xffffffff


	//   ....[7]....
        /*0924*/ 	.word	0xffffffff


	//   ....[8]....
        /*0928*/ 	.word	0xffffffff


	//   ....[9]....
        /*092c*/ 	.word	0xffffffff


	//   ....[10]....
        /*0930*/ 	.word	0x05000090


	//   ....[11]....
        /*0934*/ 	.word	0x05000090


	//   ....[12]....
        /*0938*/ 	.word	0x05000090


	//   ....[13]....
        /*093c*/ 	.word	0x05000090


	//   ....[14]....
        /*0940*/ 	.word	0x05000090


	//   ....[15]....
        /*0944*/ 	.word	0x05000090


	//   ....[16]....
        /*0948*/ 	.word	0x05000090


	//   ....[17]....
        /*094c*/ 	.word	0x05000090


	//   ....[18]....
        /*0950*/ 	.word	0x05000090


	//   ....[19]....
        /*0954*/ 	.word	0x05000090


	//----- nvinfo : EIATTR_COOP_GROUP_INSTR_OFFSETS
	.align		4
.L_2151:
        /*0958*/ 	.byte	0x04, 0x28
        /*095a*/ 	.short	(.L_2153 - .L_2152)


	//   ....[0]....
.L_2152:
        /*095c*/ 	.word	0x00003ae0


	//   ....[1]....
        /*0960*/ 	.word	0x00003b00


	//   ....[2]....
        /*0964*/ 	.word	0x00003b20


	//   ....[3]....
        /*0968*/ 	.word	0x00003b40


	//   ....[4]....
        /*096c*/ 	.word	0x00003b60


	//   ....[5]....
        /*0970*/ 	.word	0x00003b80


	//   ....[6]....
        /*0974*/ 	.word	0x00003ba0


	//   ....[7]....
        /*0978*/ 	.word	0x00003bc0


	//   ....[8]....
        /*097c*/ 	.word	0x00003bd0


	//   ....[9]....
        /*0980*/ 	.word	0x00003bf0


	//   ....[10]....
        /*0984*/ 	.word	0x0000f090


	//   ....[11]....
        /*0988*/ 	.word	0x0000f130


	//   ....[12]....
        /*098c*/ 	.word	0x0000f1b0


	//   ....[13]....
        /*0990*/ 	.word	0x0000f220


	//   ....[14]....
        /*0994*/ 	.word	0x0000f2a0


	//   ....[15]....
        /*0998*/ 	.word	0x0000f310


	//   ....[16]....
        /*099c*/ 	.word	0x0000f390


	//   ....[17]....
        /*09a0*/ 	.word	0x0000f400


	//   ....[18]....
        /*09a4*/ 	.word	0x0000f480


	//   ....[19]....
        /*09a8*/ 	.word	0x0000f4d0


	//----- nvinfo : EIATTR_VRC_CTA_INIT_COUNT
	.align		4
.L_2153:
        /*09ac*/ 	.byte	0x02, 0x4a
	.zero		1
	.zero		1


	//----- nvinfo : EIATTR_EXIT_INSTR_OFFSETS
	.align		4
        /*09b0*/ 	.byte	0x04, 0x1c
        /*09b2*/ 	.short	(.L_2155 - .L_2154)


	//   ....[0]....
.L_2154:
        /*09b4*/ 	.word	0x0000efd0


	//   ....[1]....
        /*09b8*/ 	.word	0x0000f020


	//----- nvinfo : EIATTR_MAX_THREADS
	.align		4
.L_2155:
        /*09bc*/ 	.byte	0x04, 0x05
        /*09be*/ 	.short	(.L_2157 - .L_2156)
.L_2156:
        /*09c0*/ 	.word	0x00000080
        /*09c4*/ 	.word	0x00000001
        /*09c8*/ 	.word	0x00000001


	//----- nvinfo : EIATTR_CRS_STACK_SIZE
	.align		4
.L_2157:
        /*09cc*/ 	.byte	0x04, 0x1e
        /*09ce*/ 	.short	(.L_2159 - .L_2158)
.L_2158:
        /*09d0*/ 	.word	0x00000000


	//----- nvinfo : EIATTR_CBANK_PARAM_SIZE
	.align		4
.L_2159:
        /*09d4*/ 	.byte	0x03, 0x19
        /*09d6*/ 	.short	0x0128


	//----- nvinfo : EIATTR_PARAM_CBANK
	.align		4
        /*09d8*/ 	.byte	0x04, 0x0a
        /*09da*/ 	.short	(.L_2161 - .L_2160)
	.align		4
.L_2160:
        /*09dc*/ 	.word	index@(.nv.constant0._ZN10layer_norm31ln_parallel_residual_bwd_kernelINS_13Kernel_traitsI6__halfS2_fS2_fjLj1024ELj1ELj4ELj1ELj16ENS_18Kernel_traits_baseILj1024ES2_S2_fS2_fjLj128EEEEELb1ELb0ELb0EEEvNS_9BwdParamsE)
        /*09e0*/ 	.short	0x0380
        /*09e2*/ 	.short	0x0128


	//----- nvinfo : EIATTR_SW_WAR
	.align		4
.L_2161:
        /*09e4*/ 	.byte	0x04, 0x36
        /*09e6*/ 	.short	(.L_2163 - .L_2162)
.L_2162:
        /*09e8*/ 	.word	0x00000008
.L_2163:


//--------------------- .nv.info._ZN10layer_norm31ln_parallel_residual_bwd_kernelINS_13Kernel_traitsI6__halfS2_fS2_fjLj1024ELj1ELj4ELj1ELj16ENS_18Kernel_traits_baseILj1024ES2_S2_fS2_fjLj128EEEEELb1ELb0ELb1EEEvNS_9BwdParamsE --------------------------
	.section	.nv.info._ZN10layer_norm31ln_parallel_residual_bwd_kernelINS_13Kernel_traitsI6__halfS2_fS2_fjLj1024ELj1ELj4ELj1ELj16ENS_18Kernel_traits_baseILj1024ES2_S2_fS2_fjLj128EEEEELb1ELb0ELb1EEEvNS_9BwdParamsE,"",@"SHT_CUDA_INFO"
	.sectionflags	@""
	.align	4


	//----- nvinfo : EIATTR_CUDA_API_VERSION
	.align		4
        /*0000*/ 	.byte	0x04, 0x37
        /*0002*/ 	.short	(.L_2165 - .L_2164)
.L_2164:
        /*0004*/ 	.word	0x00000082


	//----- nvinfo : EIATTR_KPARAM_INFO
	.align		4
.L_2165:
        /*0008*/ 	.byte	0x04, 0x17
        /*000a*/ 	.short	(.L_2167 - .L_2166)
.L_2166:
        /*000c*/ 	.word	0x00000000
        /*0010*/ 	.short	0x0000
        /*0012*/ 	.short	0x0000
        /*0014*/ 	.byte	0x00, 0xf0, 0xa1, 0x04


	//----- nvinfo : EIATTR_SPARSE_MMA_MASK
	.align		4
.L_2167:
        /*0018*/ 	.byte	0x03, 0x50
        /*001a*/ 	.short	0x0000


	//----- nvinfo : EIATTR_MAXREG_COUNT
	.align		4
        /*001c*/ 	.byte	0x03, 0x1b
        /*001e*/ 	.short	0x00ff


	//----- nvinfo : EIATTR_NUM_BARRIERS
	.align		4
        /*0020*/ 	.byte	0x02, 0x4c
        /*0022*/ 	.byte	0x01
	.zero		1


	//----- nvinfo : EIATTR_ANNOTATIONS
	.align		4
        /*0024*/ 	.byte	0x04, 0x55
        /*0026*/ 	.short	(.L_2169 - .L_2168)


	//   ....[0]....
.L_2168:
        /* <DEDUP_REMOVED lines=100> */


	//----- nvinfo : EIATTR_MERCURY_ISA_VERSION
	.align		4
.L_2169:
        /*0658*/ 	.byte	0x03, 0x5f
        /*065a*/ 	.short	0x0101


	//----- nvinfo : EIATTR_COOP_GROUP_MASK_REGIDS
	.align		4
        /*065c*/ 	.byte	0x04, 0x29
        /*065e*/ 	.short	(.L_2171 - .L_2170)


	//   ....[0]....
.L_2170:
        /*0660*/ 	.word	0xffffffff


	//   ....[1]....
        /*0664*/ 	.word	0xffffffff


	//   ....[2]....
        /*0668*/ 	.word	0xffffffff


	//   ....[3]....
        /*066c*/ 	.word	0xffffffff


	//   ....[4]....
        /*0670*/ 	.word	0xffffffff


	//   ....[5]....
        /*0674*/ 	.word	0xffffffff


	//   ....[6]....
        /*0678*/ 	.word	0xffffffff


	//   ....[7]....
        /*067c*/ 	.word	0xffffffff


	//   ....[8]....
        /*0680*/ 	.word	0xffffffff


	//   ....[9]....
        /*0684*/ 	.word	0xffffffff


	//   ....[10]....
        /*0688*/ 	.word	0x050000d7


	//   ....[11]....
        /*068c*/ 	.word	0x050000d7


	//   ....[12]....
        /*0690*/ 	.word	0x050000d7


	//   ....[13]....
        /*0694*/ 	.word	0x050000d7


	//   ....[14]....
        /*0698*/ 	.word	0x050000d7


	//   ....[15]....
        /*069c*/ 	.word	0x050000d7


	//   ....[16]....
        /*06a0*/ 	.word	0x050000d7


	//   ....[17]....
        /*06a4*/ 	.word	0x050000d7


	//   ....[18]....
        /*06a8*/ 	.word	0x050000d7


	//   ....[19]....
        /*06ac*/ 	.word	0x050000d7


	//----- nvinfo : EIATTR_COOP_GROUP_INSTR_OFFSETS
	.align		4
.L_2171:
        /*06b0*/ 	.byte	0x04, 0x28
        /*06b2*/ 	.short	(.L_2173 - .L_2172)


	//   ....[0]....
.L_2172:
        /*06b4*/ 	.word	0x000036f0


	//   ....[1]....
        /*06b8*/ 	.word	0x00003710


	//   ....[2]....
        /*06bc*/ 	.word	0x00003730


	//   ....[3]....
        /*06c0*/ 	.word	0x00003750


	//   ....[4]....
        /*06c4*/ 	.word	0x00003770


	//   ....[5]....
        /*06c8*/ 	.word	0x00003790


	//   ....[6]....
        /*06cc*/ 	.word	0x000037b0


	//   ....[7]....
        /*06d0*/ 	.word	0x000037d0


	//   ....[8]....
        /*06d4*/ 	.word	0x000037e0


	//   ....[9]....
        /*06d8*/ 	.word	0x00003800


	//   ....[10]....
        /*06dc*/ 	.word	0x0000dd70


	//   ....[11]....
        /*06e0*/ 	.word	0x0000de00


	//   ....[12]....
        /*06e4*/ 	.word	0x0000de60


	//   ....[13]....
        /*06e8*/ 	.word	0x0000deb0


	//   ....[14]....
        /*06ec*/ 	.word	0x0000df10


	//   ....[15]....
        /*06f0*/ 	.word	0x0000df60


	//   ....[16]....
        /*06f4*/ 	.word	0x0000dfc0


	//   ....[17]....
        /*06f8*/ 	.word	0x0000e010


	//   ....[18]....
        /*06fc*/ 	.word	0x0000e070


	//   ....[19]....
        /*0700*/ 	.word	0x0000e0c0


	//----- nvinfo : EIATTR_VRC_CTA_INIT_COUNT
	.align		4
.L_2173:
        /*0704*/ 	.byte	0x02, 0x4a
	.zero		1
	.zero		1


	//----- nvinfo : EIATTR_EXIT_INSTR_OFFSETS
	.align		4
        /*0708*/ 	.byte	0x04, 0x1c
        /*070a*/ 	.short	(.L_2175 - .L_2174)


	//   ....[0]....
.L_2174:
        /*070c*/ 	.word	0x0000dd00


	//----- nvinfo : EIATTR_MAX_THREADS
	.align		4
.L_2175:
        /*0710*/ 	.byte	0x04, 0x05
        /*0712*/ 	.short	(.L_2177 - .L_2176)
.L_2176:
        /*0714*/ 	.word	0x00000080
        /*0718*/ 	.word	0x00000001
        /*071c*/ 	.word	0x00000001


	//----- nvinfo : EIATTR_CRS_STACK_SIZE
	.align		4
.L_2177:
        /*0720*/ 	.byte	0x04, 0x1e
        /*0722*/ 	.short	(.L_2179 - .L_2178)
.L_2178:
        /*0724*/ 	.word	0x00000000


	//----- nvinfo : EIATTR_CBANK_PARAM_SIZE
	.align		4
.L_2179:
        /*0728*/ 	.byte	0x03, 0x19
        /*072a*/ 	.short	0x0128


	//----- nvinfo : EIATTR_PARAM_CBANK
	.align		4
        /*072c*/ 	.byte	0x04, 0x0a
        /*072e*/ 	.short	(.L_2181 - .L_2180)
	.align		4
.L_2180:
        /*0730*/ 	.word	index@(.nv.constant0._ZN10layer_norm31ln_parallel_residual_bwd_kernelINS_13Kernel_traitsI6__halfS2_fS2_fjLj1024ELj1ELj4ELj1ELj16ENS_18Kernel_traits_baseILj1024ES2_S2_fS2_fjLj128EEEEELb1ELb0ELb1EEEvNS_9BwdParamsE)
        /*0734*/ 	.short	0x0380
        /*0736*/ 	.short	0x0128


	//----- nvinfo : EIATTR_SW_WAR
	.align		4
.L_2181:
        /*0738*/ 	.byte	0x04, 0x36
        /*073a*/ 	.short	(.L_2183 - .L_2182)
.L_2182:
        /*073c*/ 	.word	0x00000008
.L_2183:


//--------------------- .nv.info._ZN10layer_norm22ln_bwd_finalize_kernelINS_22Kernel_traits_finalizeILj1024E6__halfS2_fS2_fjLb0ELj1024ELj4ENS_18Kernel_traits_baseILj1024ES2_S2_fS2_fjLj1024EEEEELb0ELb0EEEvNS_9BwdParamsE --------------------------
	.section	.nv.info._ZN10layer_norm22ln_bwd_finalize_kernelINS_22Kernel_traits_finalizeILj1024E6__halfS2_fS2_fjLb0ELj1024ELj4ENS_18Kernel_traits_baseILj1024ES2_S2_fS2_fjLj1024EEEEELb0ELb0EEEvNS_9BwdParamsE,"",@"SHT_CUDA_INFO"
	.sectionflags	@""
	.align	4


	//----- nvinfo : EIATTR_CUDA_API_VERSION
	.align		4
        /*0000*/ 	.byte	0x04, 0x37
        /*0002*/ 	.short	(.L_2185 - .L_2184)
.L_2184:
        /*0004*/ 	.word	0x00000082


	//----- nvinfo : EIATTR_KPARAM_INFO
	.align		4
.L_2185:
        /*0008*/ 	.byte	0x04, 0x17
        /*000a*/ 	.short	(.L_2187 - .L_2186)
.L_2186:
        /*000c*/ 	.word	0x00000000
        /*0010*/ 	.short	0x0000
        /*0012*/ 	.short	0x0000
        /*0014*/ 	.byte	0x00, 0xf0, 0xa1, 0x04


	//----- nvinfo : EIATTR_SPARSE_MMA_MASK
	.align		4
.L_2187:
        /*0018*/ 	.byte	0x03, 0x50
        /*001a*/ 	.short	0x0000


	//----- nvinfo : EIATTR_MAXREG_COUNT
	.align		4
        /*001c*/ 	.byte	0x03, 0x1b
        /*001e*/ 	.short	0x0040


	//----- nvinfo : EIATTR_NUM_BARRIERS
	.align		4
        /*0020*/ 	.byte	0x02, 0x4c
        /*0022*/ 	.byte	0x01
	.zero		1


	//----- nvinfo : EIATTR_MERCURY_ISA_VERSION
	.align		4
        /*0024*/ 	.byte	0x03, 0x5f
        /*0026*/ 	.short	0x0101


	//----- nvinfo : EIATTR_COOP_GROUP_MASK_REGIDS
	.align		4
        /*0028*/ 	.byte	0x04, 0x29
        /*002a*/ 	.short	(.L_2189 - .L_2188)


	//   ....[0]....
.L_2188:
        /*002c*/ 	.word	0xffffffff


	//   ....[1]....
        /*0030*/ 	.word	0xffffffff


	//   ....[2]....
        /*0034*/ 	.word	0xffffffff


	//   ....[3]....
        /*0038*/ 	.word	0xffffffff


	//   ....[4]....
        /*003c*/ 	.word	0xffffffff


	//   ....[5]....
        /*0040*/ 	.word	0xffffffff


	//   ....[6]....
        /*0044*/ 	.word	0xffffffff


	//   ....[7]....
        /*0048*/ 	.word	0xffffffff


	//   ....[8]....
        /*004c*/ 	.word	0xffffffff


	//   ....[9]....
        /*0050*/ 	.word	0xffffffff


	//----- nvinfo : EIATTR_COOP_GROUP_INSTR_OFFSETS
	.align		4
.L_2189:
        /*0054*/ 	.byte	0x04, 0x28
        /*0056*/ 	.short	(.L_2191 - .L_2190)


	//   ....[0]....
.L_2190:
        /*0058*/ 	.word	0x000015e0


	//   ....[1]....
        /*005c*/ 	.word	0x000015f0


	//   ....[2]....
        /*0060*/ 	.word	0x00001620


	//   ....[3]....
        /*0064*/ 	.word	0x00001630


	//   ....[4]....
        /*0068*/ 	.word	0x00001660


	//   ....[5]....
        /*006c*/ 	.word	0x00001670


	//   ....[6]....
        /*0070*/ 	.word	0x000016b0


	//   ....[7]....
        /*0074*/ 	.word	0x000016e0


	//   ....[8]....
        /*0078*/ 	.word	0x00001710


	//   ....[9]....
        /*007c*/ 	.word	0x00001720


	//----- nvinfo : EIATTR_VRC_CTA_INIT_COUNT
	.align		4
.L_2191:
        /*0080*/ 	.byte	0x02, 0x4a
	.zero		1
	.zero		1


	//----- nvinfo : EIATTR_EXIT_INSTR_OFFSETS
	.align		4
        /*0084*/ 	.byte	0x04, 0x1c
        /*0086*/ 	.short	(.L_2193 - .L_2192)


	//   ....[0]....
.L_2192:
        /*0088*/ 	.word	0x00000060


	//   ....[1]....
        /*008c*/ 	.word	0x00001780


	//   ....[2]....
        /*0090*/ 	.word	0x000017b0


	//   ....[3]....
        /*0094*/ 	.word	0x00001870


	//----- nvinfo : EIATTR_MAX_THREADS
	.align		4
.L_2193:
        /*0098*/ 	.byte	0x04, 0x05
        /*009a*/ 	.short	(.L_2195 - .L_2194)
.L_2194:
        /*009c*/ 	.word	0x00000400
        /*00a0*/ 	.word	0x00000001
        /*00a4*/ 	.word	0x00000001


	//----- nvinfo : EIATTR_CRS_STACK_SIZE
	.align		4
.L_2195:
        /*00a8*/ 	.byte	0x04, 0x1e
        /*00aa*/ 	.short	(.L_2197 - .L_2196)
.L_2196:
        /*00ac*/ 	.word	0x00000000


	//----- nvinfo : EIATTR_CBANK_PARAM_SIZE
	.align		4
.L_2197:
        /*00b0*/ 	.byte	0x03, 0x19
        /*00b2*/ 	.short	0x0128


	//----- nvinfo : EIATTR_PARAM_CBANK
	.align		4
        /*00b4*/ 	.byte	0x04, 0x0a
        /*00b6*/ 	.short	(.L_2199 - .L_2198)
	.align		4
.L_2198:
        /*00b8*/ 	.word	index@(.nv.constant0._ZN10layer_norm22ln_bwd_finalize_kernelINS_22Kernel_traits_finalizeILj1024E6__halfS2_fS2_fjLb0ELj1024ELj4ENS_18Kernel_traits_baseILj1024ES2_S2_fS2_fjLj1024EEEEELb0ELb0EEEvNS_9BwdParamsE)
        /*00bc*/ 	.short	0x0380
        /*00be*/ 	.short	0x0128


	//----- nvinfo : EIATTR_SW_WAR
	.align		4
.L_2199:
        /*00c0*/ 	.byte	0x04, 0x36
        /*00c2*/ 	.short	(.L_2201 - .L_2200)
.L_2200:
        /*00c4*/ 	.word	0x00000008
.L_2201:


//--------------------- .nv.info._ZN10layer_norm40ln_parallel_residual_bwd_finalize_kernelINS_22Kernel_traits_finalizeILj1024E6__halfS2_fS2_fjLb0ELj1024ELj4ENS_18Kernel_traits_baseILj1024ES2_S2_fS2_fjLj1024EEEEELb0EEEvNS_9BwdParamsE --------------------------
	.section	.nv.info._ZN10layer_norm40ln_parallel_residual_bwd_finalize_kernelINS_22Kernel_traits_finalizeILj1024E6__halfS2_fS2_fjLb0ELj1024ELj4ENS_18Kernel_traits_baseILj1024ES2_S2_fS2_fjLj1024EEEEELb0EEEvNS_9BwdParamsE,"",@"SHT_CUDA_INFO"
	.sectionflags	@""
	.align	4


	//----- nvinfo : EIATTR_CUDA_API_VERSION
	.align		4
        /*0000*/ 	.byte	0x04, 0x37
        /*0002*/ 	.short	(.L_2203 - .L_2202)
.L_2202:
        /*0004*/ 	.word	0x00000082


	//----- nvinfo : EIATTR_KPARAM_INFO
	.align		4
.L_2203:
        /*0008*/ 	.byte	0x04, 0x17
        /*000a*/ 	.short	(.L_2205 - .L_2204)
.L_2204:
        /*000c*/ 	.word	0x00000000
        /*0010*/ 	.short	0x0000
        /*0012*/ 	.short	0x0000
        /*0014*/ 	.byte	0x00, 0xf0, 0xa1, 0x04


	//----- nvinfo : EIATTR_SPARSE_MMA_MASK
	.align		4
.L_2205:
        /*0018*/ 	.byte	0x03, 0x50
        /*001a*/ 	.short	0x0000


	//----- nvinfo : EIATTR_MAXREG_COUNT
	.align		4
        /*001c*/ 	.byte	0x03, 0x1b
        /*001e*/ 	.short	0x0040


	//----- nvinfo : EIATTR_NUM_BARRIERS
	.align		4
        /*0020*/ 	.byte	0x02, 0x4c
        /*0022*/ 	.byte	0x01
	.zero		1


	//----- nvinfo : EIATTR_MERCURY_ISA_VERSION
	.align		4
        /*0024*/ 	.byte	0x03, 0x5f
        /*0026*/ 	.short	0x0101


	//----- nvinfo : EIATTR_COOP_GROUP_MASK_REGIDS
	.align		4
        /*0028*/ 	.byte	0x04, 0x29
        /*002a*/ 	.short	(.L_2207 - .L_2206)


	//   ....[0]....
.L_2206:
        /*002c*/ 	.word	0xffffffff


	//   ....[1]....
        /*0030*/ 	.word	0xffffffff


	//   ....[2]....
        /*0034*/ 	.word	0xffffffff


	//   ....[3]....
        /*0038*/ 	.word	0xffffffff


	//   ....[4]....
        /*003c*/ 	.word	0xffffffff


	//   ....[5]....
        /*0040*/ 	.word	0xffffffff


	//   ....[6]....
        /*0044*/ 	.word	0xffffffff


	//   ....[7]....
        /*0048*/ 	.word	0xffffffff


	//   ....[8]....
        /*004c*/ 	.word	0xffffffff


	//   ....[9]....
        /*0050*/ 	.word	0xffffffff


	//   ....[10]....
        /*0054*/ 	.word	0xffffffff


	//   ....[11]....
        /*0058*/ 	.word	0xffffffff


	//   ....[12]....
        /*005c*/ 	.word	0xffffffff


	//   ....[13]....
        /*0060*/ 	.word	0xffffffff


	//   ....[14]....
        /*0064*/ 	.word	0xffffffff


	//   ....[15]....
        /*0068*/ 	.word	0xffffffff


	//   ....[16]....
        /*006c*/ 	.word	0xffffffff


	//   ....[17]....
        /*0070*/ 	.word	0xffffffff


	//   ....[18]....
        /*0074*/ 	.word	0xffffffff


	//   ....[19]....
        /*0078*/ 	.word	0xffffffff


	//----- nvinfo : EIATTR_COOP_GROUP_INSTR_OFFSETS
	.align		4
.L_2207:
        /*007c*/ 	.byte	0x04, 0x28
        /*007e*/ 	.short	(.L_2209 - .L_2208)


	//   ....[0]....
.L_2208:
        /*0080*/ 	.word	0x000013b0


	//   ....[1]....
        /*0084*/ 	.word	0x000013c0


	//   ....[2]....
        /*0088*/ 	.word	0x000013d0


	//   ....[3]....
        /*008c*/ 	.word	0x000013e0


	//   ....[4]....
        /*0090*/ 	.word	0x00001410


	//   ....[5]....
        /*0094*/ 	.word	0x00001430


	//   ....[6]....
        /*0098*/ 	.word	0x00001450


	//   ....[7]....
        /*009c*/ 	.word	0x00001460


	//   ....[8]....
        /*00a0*/ 	.word	0x000014a0


	//   ....[9]....
        /*00a4*/ 	.word	0x000014c0


	//   ....[10]....
        /*00a8*/ 	.word	0x000014d0


	//   ....[11]....
        /*00ac*/ 	.word	0x000014e0


	//   ....[12]....
        /*00b0*/ 	.word	0x00001510


	//   ....[13]....
        /*00b4*/ 	.word	0x00001530


	//   ....[14]....
        /*00b8*/ 	.word	0x00001550


	//   ....[15]....
        /*00bc*/ 	.word	0x00001560


	//   ....[16]....
        /*00c0*/ 	.word	0x000015a0


	//   ....[17]....
        /*00c4*/ 	.word	0x000015d0


	//   ....[18]....
        /*00c8*/ 	.word	0x00001600


	//   ....[19]....
        /*00cc*/ 	.word	0x00001610


	//----- nvinfo : EIATTR_VRC_CTA_INIT_COUNT
	.align		4
.L_2209:
        /*00d0*/ 	.byte	0x02, 0x4a
	.zero		1
	.zero		1


	//----- nvinfo : EIATTR_EXIT_INSTR_OFFSETS
	.align		4
        /*00d4*/ 	.byte	0x04, 0x1c
        /*00d6*/ 	.short	(.L_2211 - .L_2210)


	//   ....[0]....
.L_2210:
        /*00d8*/ 	.word	0x00000060


	//   ....[1]....
        /*00dc*/ 	.word	0x000016b0


	//   ....[2]....
        /*00e0*/ 	.word	0x000016e0


	//   ....[3]....
        /*00e4*/ 	.word	0x00001840


	//----- nvinfo : EIATTR_MAX_THREADS
	.align		4
.L_2211:
        /*00e8*/ 	.byte	0x04, 0x05
        /*00ea*/ 	.short	(.L_2213 - .L_2212)
.L_2212:
        /*00ec*/ 	.word	0x00000400
        /*00f0*/ 	.word	0x00000001
        /*00f4*/ 	.word	0x00000001


	//----- nvinfo : EIATTR_CRS_STACK_SIZE
	.align		4
.L_2213:
        /*00f8*/ 	.byte	0x04, 0x1e
        /*00fa*/ 	.short	(.L_2215 - .L_2214)
.L_2214:
        /*00fc*/ 	.word	0x00000000


	//----- nvinfo : EIATTR_CBANK_PARAM_SIZE
	.align		4
.L_2215:
        /*0100*/ 	.byte	0x03, 0x19
        /*0102*/ 	.short	0x0128


	//----- nvinfo : EIATTR_PARAM_CBANK
	.align		4
        /*0104*/ 	.byte	0x04, 0x0a
        /*0106*/ 	.short	(.L_2217 - .L_2216)
	.align		4
.L_2216:
        /*0108*/ 	.word	index@(.nv.constant0._ZN10layer_norm40ln_parallel_residual_bwd_finalize_kernelINS_22Kernel_traits_finalizeILj1024E6__halfS2_fS2_fjLb0ELj1024ELj4ENS_18Kernel_traits_baseILj1024ES2_S2_fS2_fjLj1024EEEEELb0EEEvNS_9BwdParamsE)
        /*010c*/ 	.short	0x0380
        /*010e*/ 	.short	0x0128


	//----- nvinfo : EIATTR_SW_WAR
	.align		4
.L_2217:
        /*0110*/ 	.byte	0x04, 0x36
        /*0112*/ 	.short	(.L_2219 - .L_2218)
.L_2218:
        /*0114*/ 	.word	0x00000008
.L_2219:


//--------------------- .nv.info._ZN10layer_norm31ln_parallel_residual_bwd_kernelINS_13Kernel_traitsI6__halfS2_fS2_fjLj1024ELj1ELj4ELj1ELj16ENS_18Kernel_traits_baseILj1024ES2_S2_fS2_fjLj128EEEEELb1ELb1ELb0EEEvNS_9BwdParamsE --------------------------
	.section	.nv.info._ZN10layer_norm31ln_parallel_residual_bwd_kernelINS_13Kernel_traitsI6__halfS2_fS2_fjLj1024ELj1ELj4ELj1ELj16ENS_18Kernel_traits_baseILj1024ES2_S2_fS2_fjLj128EEEEELb1ELb1ELb0EEEvNS_9BwdParamsE,"",@"SHT_CUDA_INFO"
	.sectionflags	@""
	.align	4


	//----- nvinfo : EIATTR_CUDA_API_VERSION
	.align		4
        /*0000*/ 	.byte	0x04, 0x37
        /*0002*/ 	.short	(.L_2221 - .L_2220)
.L_2220:
        /*0004*/ 	.word	0x00000082


	//----- nvinfo : EIATTR_KPARAM_INFO
	.align		4
.L_2221:
        /*0008*/ 	.byte	0x04, 0x17
        /*000a*/ 	.short	(.L_2223 - .L_2222)
.L_2222:
        /*000c*/ 	.word	0x00000000
        /*0010*/ 	.short	0x0000
        /*0012*/ 	.short	0x0000
        /*0014*/ 	.byte	0x00, 0xf0, 0xa1, 0x04


	//----- nvinfo : EIATTR_SPARSE_MMA_MASK
	.align		4
.L_2223:
        /*0018*/ 	.byte	0x03, 0x50
        /*001a*/ 	.short	0x0000


	//----- nvinfo : EIATTR_MAXREG_COUNT
	.align		4
        /*001c*/ 	.byte	0x03, 0x1b
        /*001e*/ 	.short	0x00ff


	//----- nvinfo : EIATTR_NUM_BARRIERS
	.align		4
        /*0020*/ 	.byte	0x02, 0x4c
        /*0022*/ 	.byte	0x01
	.zero		1


	//----- nvinfo : EIATTR_MERCURY_ISA_VERSION
	.align		4
        /*0024*/ 	.byte	0x03, 0x5f
        /*0026*/ 	.short	0x0101


	//----- nvinfo : EIATTR_COOP_GROUP_MASK_REGIDS
	.align		4
        /*0028*/ 	.byte	0x04, 0x29
        /*002a*/ 	.short	(.L_2225 - .L_2224)


	//   ....[0]....
.L_2224:
        /*002c*/ 	.word	0xffffffff


	//   ....[1]....
        /*0030*/ 	.word	0xffffffff


	//   ....[2]....
        /*0034*/ 	.word	0xffffffff


	//   ....[3]....
        /*0038*/ 	.word	0xffffffff


	//   ....[4]....
        /*003c*/ 	.word	0xffffffff


	//   ....[5]....
        /*0040*/ 	.word	0xffffffff


	//   ....[6]....
        /*0044*/ 	.word	0xffffffff


	//   ....[7]....
        /*0048*/ 	.word	0xffffffff


	//   ....[8]....
        /*004c*/ 	.word	0xffffffff


	//   ....[9]....
        /*0050*/ 	.word	0xffffffff


	//   ....[10]....
        /*0054*/ 	.word	0x050000a4


	//   ....[11]....
        /*0058*/ 	.word	0x050000a4


	//   ....[12]....
        /*005c*/ 	.word	0x050000a4


	//   ....[13]....
        /*0060*/ 	.word	0x050000a4


	//   ....[14]....
        /*0064*/ 	.word	0x050000a4


	//   ....[15]....
        /*0068*/ 	.word	0x050000a4


	//   ....[16]....
        /*006c*/ 	.word	0x050000a4


	//   ....[17]....
        /*0070*/ 	.word	0x050000a4


	//   ....[18]....
        /*0074*/ 	.word	0x050000a4


	//   ....[19]....
        /*0078*/ 	.word	0x050000a4


	//----- nvinfo : EIATTR_COOP_GROUP_INSTR_OFFSETS
	.align		4
.L_2225:
        /*007c*/ 	.byte	0x04, 0x28
        /*007e*/ 	.short	(.L_2227 - .L_2226)


	//   ....[0]....
.L_2226:
        /*0080*/ 	.word	0x00002090


	//   ....[1]....
        /*0084*/ 	.word	0x000020a0


	//   ....[2]....
        /*0088*/ 	.word	0x000020d0


	//   ....[3]....
        /*008c*/ 	.word	0x000020e0


	//   ....[4]....
        /*0090*/ 	.word	0x00002110


	//   ....[5]....
        /*0094*/ 	.word	0x00002120


	//   ....[6]....
        /*0098*/ 	.word	0x00002150


	//   ....[7]....
        /*009c*/ 	.word	0x00002160


	//   ....[8]....
        /*00a0*/ 	.word	0x00002190


	//   ....[9]....
        /*00a4*/ 	.word	0x000021a0


	//   ....[10]....
        /*00a8*/ 	.word	0x0000bdb0


	//   ....[11]....
        /*00ac*/ 	.word	0x0000be40


	//   ....[12]....
        /*00b0*/ 	.word	0x0000beb0


	//   ....[13]....
        /*00b4*/ 	.word	0x0000bf10


	//   ....[14]....
        /*00b8*/ 	.word	0x0000bf80


	//   ....[15]....
        /*00bc*/ 	.word	0x0000bfe0


	//   ....[16]....
        /*00c0*/ 	.word	0x0000c050


	//   ....[17]....
        /*00c4*/ 	.word	0x0000c0b0


	//   ....[18]....
        /*00c8*/ 	.word	0x0000c120


	//   ....[19]....
        /*00cc*/ 	.word	0x0000c180


	//----- nvinfo : EIATTR_VRC_CTA_INIT_COUNT
	.align		4
.L_2227:
        /*00d0*/ 	.byte	0x02, 0x4a
	.zero		1
	.zero		1


	//----- nvinfo : EIATTR_EXIT_INSTR_OFFSETS
	.align		4
        /*00d4*/ 	.byte	0x04, 0x1c
        /*00d6*/ 	.short	(.L_2229 - .L_2228)


	//   ....[0]....
.L_2228:
        /*00d8*/ 	.word	0x0000bd10


	//   ....[1]....
        /*00dc*/ 	.word	0x0000bd40


	//----- nvinfo : EIATTR_MAX_THREADS
	.align		4
.L_2229:
        /*00e0*/ 	.byte	0x04, 0x05
        /*00e2*/ 	.short	(.L_2231 - .L_2230)
.L_2230:
        /*00e4*/ 	.word	0x00000080
        /*00e8*/ 	.word	0x00000001
        /*00ec*/ 	.word	0x00000001


	//----- nvinfo : EIATTR_CRS_STACK_SIZE
	.align		4
.L_2231:
        /*00f0*/ 	.byte	0x04, 0x1e
        /*00f2*/ 	.short	(.L_2233 - .L_2232)
.L_2232:
        /*00f4*/ 	.word	0x00000000


	//----- nvinfo : EIATTR_CBANK_PARAM_SIZE
	.align		4
.L_2233:
        /*00f8*/ 	.byte	0x03, 0x19
        /*00fa*/ 	.short	0x0128


	//----- nvinfo : EIATTR_PARAM_CBANK
	.align		4
        /*00fc*/ 	.byte	0x04, 0x0a
        /*00fe*/ 	.short	(.L_2235 - .L_2234)
	.align		4
.L_2234:
        /*0100*/ 	.word	index@(.nv.constant0._ZN10layer_norm31ln_parallel_residual_bwd_kernelINS_13Kernel_traitsI6__halfS2_fS2_fjLj1024ELj1ELj4ELj1ELj16ENS_18Kernel_traits_baseILj1024ES2_S2_fS2_fjLj128EEEEELb1ELb1ELb0EEEvNS_9BwdParamsE)
        /*0104*/ 	.short	0x0380
        /*0106*/ 	.short	0x0128


	//----- nvinfo : EIATTR_SW_WAR
	.align		4
.L_2235:
        /*0108*/ 	.byte	0x04, 0x36
        /*010a*/ 	.short	(.L_2237 - .L_2236)
.L_2236:
        /*010c*/ 	.word	0x00000008
.L_2237:


//--------------------- .nv.info._ZN10layer_norm22ln_bwd_finalize_kernelINS_22Kernel_traits_finalizeILj1024E6__halfS2_fS2_fjLb0ELj1024ELj4ENS_18Kernel_traits_baseILj1024ES2_S2_fS2_fjLj1024EEEEELb0ELb1EEEvNS_9BwdParamsE --------------------------
	.section	.nv.info._ZN10layer_norm22ln_bwd_finalize_kernelINS_22Kernel_traits_finalizeILj1024E6__halfS2_fS2_fjLb0ELj1024ELj4ENS_18Kernel_traits_baseILj1024ES2_S2_fS2_fjLj1024EEEEELb0ELb1EEEvNS_9BwdParamsE,"",@"SHT_CUDA_INFO"
	.sectionflags	@""
	.align	4


	//----- nvinfo : EIATTR_CUDA_API_VERSION
	.align		4
        /*0000*/ 	.byte	0x04, 0x37
        /*0002*/ 	.short	(.L_2239 - .L_2238)
.L_2238:
        /*0004*/ 	.word	0x00000082


	//----- nvinfo : EIATTR_KPARAM_INFO
	.align		4
.L_2239:
        /*0008*/ 	.byte	0x04, 0x17
        /*000a*/ 	.short	(.L_2241 - .L_2240)
.L_2240:
        /*000c*/ 	.word	0x00000000
        /*0010*/ 	.short	0x0000
        /*0012*/ 	.short	0x0000
        /*0014*/ 	.byte	0x00, 0xf0, 0xa1, 0x04


	//----- nvinfo : EIATTR_SPARSE_MMA_MASK
	.align		4
.L_2241:
        /*0018*/ 	.byte	0x03, 0x50
        /*001a*/ 	.short	0x0000


	//----- nvinfo : EIATTR_MAXREG_COUNT
	.align		4
        /*001c*/ 	.byte	0x03, 0x1b
        /*001e*/ 	.short	0x0040


	//----- nvinfo : EIATTR_NUM_BARRIERS
	.align		4
        /*0020*/ 	.byte	0x02, 0x4c
        /*0022*/ 	.byte	0x01
	.zero		1


	//----- nvinfo : EIATTR_MERCURY_ISA_VERSION
	.align		4
        /*0024*/ 	.byte	0x03, 0x5f
        /*0026*/ 	.short	0x0101


	//----- nvinfo : EIATTR_COOP_GROUP_MASK_REGIDS
	.align		4
        /*0028*/ 	.byte	0x04, 0x29
        /*002a*/ 	.short	(.L_2243 - .L_2242)


	//   ....[0]....
.L_2242:
        /*002c*/ 	.word	0xffffffff


	//   ....[1]....
        /*0030*/ 	.word	0xffffffff


	//   ....[2]....
        /*0034*/ 	.word	0xffffffff


	//   ....[3]....
        /*0038*/ 	.word	0xffffffff


	//   ....[4]....
        /*003c*/ 	.word	0xffffffff


	//   ....[5]....
        /*0040*/ 	.word	0xffffffff


	//   ....[6]....
        /*0044*/ 	.word	0xffffffff


	//   ....[7]....
        /*0048*/ 	.word	0xffffffff


	//   ....[8]....
        /*004c*/ 	.word	0xffffffff


	//   ....[9]....
        /*0050*/ 	.word	0xffffffff


	//----- nvinfo : EIATTR_COOP_GROUP_INSTR_OFFSETS
	.align		4
.L_2243:
        /*0054*/ 	.byte	0x04, 0x28
        /*0056*/ 	.short	(.L_2245 - .L_2244)


	//   ....[0]....
.L_2244:
        /*0058*/ 	.word	0x00001630


	//   ....[1]....
        /*005c*/ 	.word	0x00001640


	//   ....[2]....
        /*0060*/ 	.word	0x00001670


	//   ....[3]....
        /*0064*/ 	.word	0x00001680


	//   ....[4]....
        /*0068*/ 	.word	0x000016b0


	//   ....[5]....
        /*006c*/ 	.word	0x000016d0


	//   ....[6]....
        /*0070*/ 	.word	0x00001700


	//   ....[7]....
        /*0074*/ 	.word	0x00001710


	//   ....[8]....
        /*0078*/ 	.word	0x00001740


	//   ....[9]....
        /*007c*/ 	.word	0x00001750


	//----- nvinfo : EIATTR_VRC_CTA_INIT_COUNT
	.align		4
.L_2245:
        /*0080*/ 	.byte	0x02, 0x4a
	.zero		1
	.zero		1


	//----- nvinfo : EIATTR_EXIT_INSTR_OFFSETS
	.align		4
        /*0084*/ 	.byte	0x04, 0x1c
        /*0086*/ 	.short	(.L_2247 - .L_2246)


	//   ....[0]....
.L_2246:
        /*0088*/ 	.word	0x00000070


	//   ....[1]....
        /*008c*/ 	.word	0x000017b0


	//   ....[2]....
        /*0090*/ 	.word	0x00001880


	//----- nvinfo : EIATTR_MAX_THREADS
	.align		4
.L_2247:
        /*0094*/ 	.byte	0x04, 0x05
        /*0096*/ 	.short	(.L_2249 - .L_2248)
.L_2248:
        /*0098*/ 	.word	0x00000400
        /*009c*/ 	.word	0x00000001
        /*00a0*/ 	.word	0x00000001


	//----- nvinfo : EIATTR_CRS_STACK_SIZE
	.align		4
.L_2249:
        /*00a4*/ 	.byte	0x04, 0x1e
        /*00a6*/ 	.short	(.L_2251 - .L_2250)
.L_2250:
        /*00a8*/ 	.word	0x00000000


	//----- nvinfo : EIATTR_CBANK_PARAM_SIZE
	.align		4
.L_2251:
        /*00ac*/ 	.byte	0x03, 0x19
        /*00ae*/ 	.short	0x0128


	//----- nvinfo : EIATTR_PARAM_CBANK
	.align		4
        /*00b0*/ 	.byte	0x04, 0x0a
        /*00b2*/ 	.short	(.L_2253 - .L_2252)
	.align		4
.L_2252:
        /*00b4*/ 	.word	index@(.nv.constant0._ZN10layer_norm22ln_bwd_finalize_kernelINS_22Kernel_traits_finalizeILj1024E6__halfS2_fS2_fjLb0ELj1024ELj4ENS_18Kernel_traits_baseILj1024ES2_S2_fS2_fjLj1024EEEEELb0ELb1EEEvNS_9BwdParamsE)
        /*00b8*/ 	.short	0x0380
        /*00ba*/ 	.short	0x0128


	//----- nvinfo : EIATTR_SW_WAR
	.align		4
.L_2253:
        /*00bc*/ 	.byte	0x04, 0x36
        /*00be*/ 	.short	(.L_2255 - .L_2254)
.L_2254:
        /*00c0*/ 	.word	0x00000008
.L_2255:


//--------------------- .nv.info._ZN10layer_norm40ln_parallel_residual_bwd_finalize_kernelINS_22Kernel_traits_finalizeILj1024E6__halfS2_fS2_fjLb0ELj1024ELj4ENS_18Kernel_traits_baseILj1024ES2_S2_fS2_fjLj1024EEEEELb1EEEvNS_9BwdParamsE --------------------------
	.section	.nv.info._ZN10layer_norm40ln_parallel_residual_bwd_finalize_kernelINS_22Kernel_traits_finalizeILj1024E6__halfS2_fS2_fjLb0ELj1024ELj4ENS_18Kernel_traits_baseILj1024ES2_S2_fS2_fjLj1024EEEEELb1EEEvNS_9BwdParamsE,"",@"SHT_CUDA_INFO"
	.sectionflags	@""
	.align	4


	//----- nvinfo : EIATTR_CUDA_API_VERSION
	.align		4
        /*0000*/ 	.byte	0x04, 0x37
        /*0002*/ 	.short	(.L_2257 - .L_2256)
.L_2256:
        /*0004*/ 	.word	0x00000082


	//----- nvinfo : EIATTR_KPARAM_INFO
	.align		4
.L_2257:
        /*0008*/ 	.byte	0x04, 0x17
        /*000a*/ 	.short	(.L_2259 - .L_2258)
.L_2258:
        /*000c*/ 	.word	0x00000000
        /*0010*/ 	.short	0x0000
        /*0012*/ 	.short	0x0000
        /*0014*/ 	.byte	0x00, 0xf0, 0xa1, 0x04


	//----- nvinfo : EIATTR_SPARSE_MMA_MASK
	.align		4
.L_2259:
        /*0018*/ 	.byte	0x03, 0x50
        /*001a*/ 	.short	0x0000


	//----- nvinfo : EIATTR_MAXREG_COUNT
	.align		4
        /*001c*/ 	.byte	0x03, 0x1b
        /*001e*/ 	.short	0x0040


	//----- nvinfo : EIATTR_NUM_BARRIERS
	.align		4
        /*0020*/ 	.byte	0x02, 0x4c
        /*0022*/ 	.byte	0x01
	.zero		1


	//----- nvinfo : EIATTR_MERCURY_ISA_VERSION
	.align		4
        /*0024*/ 	.byte	0x03, 0x5f
        /*0026*/ 	.short	0x0101


	//----- nvinfo : EIATTR_COOP_GROUP_MASK_REGIDS
	.align		4
        /*0028*/ 	.byte	0x04, 0x29
        /*002a*/ 	.short	(.L_2261 - .L_2260)


	//   ....[0]....
.L_2260:
        /*002c*/ 	.word	0xffffffff


	//   ....[1]....
        /*0030*/ 	.word	0xffffffff


	//   ....[2]....
        /*0034*/ 	.word	0xffffffff


	//   ....[3]....
        /*0038*/ 	.word	0xffffffff


	//   ....[4]....
        /*003c*/ 	.word	0xffffffff


	//   ....[5]....
        /*0040*/ 	.word	0xffffffff


	//   ....[6]....
        /*0044*/ 	.word	0xffffffff


	//   ....[7]....
        /*0048*/ 	.word	0xffffffff


	//   ....[8]....
        /*004c*/ 	.word	0xffffffff


	//   ....[9]....
        /*0050*/ 	.word	0xffffffff


	//   ....[10]....
        /*0054*/ 	.word	0xffffffff


	//   ....[11]....
        /*0058*/ 	.word	0xffffffff


	//   ....[12]....
        /*005c*/ 	.word	0xffffffff


	//   ....[13]....
        /*0060*/ 	.word	0xffffffff


	//   ....[14]....
        /*0064*/ 	.word	0xffffffff


	//   ....[15]....
        /*0068*/ 	.word	0xffffffff


	//   ....[16]....
        /*006c*/ 	.word	0xffffffff


	//   ....[17]....
        /*0070*/ 	.word	0xffffffff


	//   ....[18]....
        /*0074*/ 	.word	0xffffffff


	//   ....[19]....
        /*0078*/ 	.word	0xffffffff


	//----- nvinfo : EIATTR_COOP_GROUP_INSTR_OFFSETS
	.align		4
.L_2261:
        /*007c*/ 	.byte	0x04, 0x28
        /*007e*/ 	.short	(.L_2263 - .L_2262)


	//   ....[0]....
.L_2262:
        /*0080*/ 	.word	0x00001410


	//   ....[1]....
        /*0084*/ 	.word	0x00001420


	//   ....[2]....
        /*0088*/ 	.word	0x00001430


	//   ....[3]....
        /*008c*/ 	.word	0x00001440


	//   ....[4]....
        /*0090*/ 	.word	0x00001480


	//   ....[5]....
        /*0094*/ 	.word	0x000014a0


	//   ....[6]....
        /*0098*/ 	.word	0x000014b0


	//   ....[7]....
        /*009c*/ 	.word	0x000014c0


	//   ....[8]....
        /*00a0*/ 	.word	0x000014f0


	//   ....[9]....
        /*00a4*/ 	.word	0x00001520


	//   ....[10]....
        /*00a8*/ 	.word	0x00001530


	//   ....[11]....
        /*00ac*/ 	.word	0x00001540


	//   ....[12]....
        /*00b0*/ 	.word	0x00001560


	//   ....[13]....
        /*00b4*/ 	.word	0x00001590


	//   ....[14]....
        /*00b8*/ 	.word	0x000015b0


	//   ....[15]....
        /*00bc*/ 	.word	0x000015c0


	//   ....[16]....
        /*00c0*/ 	.word	0x000015e0


	//   ....[17]....
        /*00c4*/ 	.word	0x00001610


	//   ....[18]....
        /*00c8*/ 	.word	0x00001630


	//   ....[19]....
        /*00cc*/ 	.word	0x00001640


	//----- nvinfo : EIATTR_VRC_CTA_INIT_COUNT
	.align		4
.L_2263:
        /*00d0*/ 	.byte	0x02, 0x4a
	.zero		1
	.zero		1


	//----- nvinfo : EIATTR_EXIT_INSTR_OFFSETS
	.align		4
        /*00d4*/ 	.byte	0x04, 0x1c
        /*00d6*/ 	.short	(.L_2265 - .L_2264)


	//   ....[0]....
.L_2264:
        /*00d8*/ 	.word	0x00000060


	//   ....[1]....
        /*00dc*/ 	.word	0x000016e0


	//   ....[2]....
        /*00e0*/ 	.word	0x00001850


	//----- nvinfo : EIATTR_MAX_THREADS
	.align		4
.L_2265:
        /*00e4*/ 	.byte	0x04, 0x05
        /*00e6*/ 	.short	(.L_2267 - .L_2266)
.L_2266:
        /*00e8*/ 	.word	0x00000400
        /*00ec*/ 	.word	0x00000001
        /*00f0*/ 	.word	0x00000001


	//----- nvinfo : EIATTR_CRS_STACK_SIZE
	.align		4
.L_2267:
        /*00f4*/ 	.byte	0x04, 0x1e
        /*00f6*/ 	.short	(.L_2269 - .L_2268)
.L_2268:
        /*00f8*/ 	.word	0x00000000


	//----- nvinfo : EIATTR_CBANK_PARAM_SIZE
	.align		4
.L_2269:
        /*00fc*/ 	.byte	0x03, 0x19
        /*00fe*/ 	.short	0x0128


	//----- nvinfo : EIATTR_PARAM_CBANK
	.align		4
        /*0100*/ 	.byte	0x04, 0x0a
        /*0102*/ 	.short	(.L_2271 - .L_2270)
	.align		4
.L_2270:
        /*0104*/ 	.word	index@(.nv.constant0._ZN10layer_norm40ln_parallel_residual_bwd_finalize_kernelINS_22Kernel_traits_finalizeILj1024E6__halfS2_fS2_fjLb0ELj1024ELj4ENS_18Kernel_traits_baseILj1024ES2_S2_fS2_fjLj1024EEEEELb1EEEvNS_9BwdParamsE)
        /*0108*/ 	.short	0x0380
        /*010a*/ 	.short	0x0128


	//----- nvinfo : EIATTR_SW_WAR
	.align		4
.L_2271:
        /*010c*/ 	.byte	0x04, 0x36
        /*010e*/ 	.short	(.L_2273 - .L_2272)
.L_2272:
        /*0110*/ 	.word	0x00000008
.L_2273:


//--------------------- .nv.info._ZN10layer_norm31ln_parallel_residual_bwd_kernelINS_13Kernel_traitsI6__halfS2_fS2_fjLj1024ELj1ELj4ELj1ELj16ENS_18Kernel_traits_baseILj1024ES2_S2_fS2_fjLj128EEEEELb1ELb1ELb1EEEvNS_9BwdParamsE --------------------------
	.section	.nv.info._ZN10layer_norm31ln_parallel_residual_bwd_kernelINS_13Kernel_traitsI6__halfS2_fS2_fjLj1024ELj1ELj4ELj1ELj16ENS_18Kernel_traits_baseILj1024ES2_S2_fS2_fjLj128EEEEELb1ELb1ELb1EEEvNS_9BwdParamsE,"",@"SHT_CUDA_INFO"
	.sectionflags	@""
	.align	4


	//----- nvinfo : EIATTR_CUDA_API_VERSION
	.align		4
        /*0000*/ 	.byte	0x04, 0x37
        /*0002*/ 	.short	(.L_2275 - .L_2274)
.L_2274:
        /*0004*/ 	.word	0x00000082


	//----- nvinfo : EIATTR_KPARAM_INFO
	.align		4
.L_2275:
        /*0008*/ 	.byte	0x04, 0x17
        /*000a*/ 	.short	(.L_2277 - .L_2276)
.L_2276:
        /*000c*/ 	.word	0x00000000
        /*0010*/ 	.short	0x0000
        /*0012*/ 	.short	0x0000
        /*0014*/ 	.byte	0x00, 0xf0, 0xa1, 0x04


	//----- nvinfo : EIATTR_SPARSE_MMA_MASK
	.align		4
.L_2277:
        /*0018*/ 	.byte	0x03, 0x50
        /*001a*/ 	.short	0x0000


	//----- nvinfo : EIATTR_MAXREG_COUNT
	.align		4
        /*001c*/ 	.byte	0x03, 0x1b
        /*001e*/ 	.short	0x00ff


	//----- nvinfo : EIATTR_NUM_BARRIERS
	.align		4
        /*0020*/ 	.byte	0x02, 0x4c
        /*0022*/ 	.byte	0x01
	.zero		1


	//----- nvinfo : EIATTR_MERCURY_ISA_VERSION
	.align		4
        /*0024*/ 	.byte	0x03, 0x5f
        /*0026*/ 	.short	0x0101


	//----- nvinfo : EIATTR_COOP_GROUP_MASK_REGIDS
	.align		4
        /*0028*/ 	.byte	0x04, 0x29
        /*002a*/ 	.short	(.L_2279 - .L_2278)


	//   ....[0]....
.L_2278:
        /*002c*/ 	.word	0xffffffff


	//   ....[1]....
        /*0030*/ 	.word	0xffffffff


	//   ....[2]....
        /*0034*/ 	.word	0xffffffff


	//   ....[3]....
        /*0038*/ 	.word	0xffffffff


	//   ....[4]....
        /*003c*/ 	.word	0xffffffff


	//   ....[5]....
        /*0040*/ 	.word	0xffffffff


	//   ....[6]....
        /*0044*/ 	.word	0xffffffff


	//   ....[7]....
        /*0048*/ 	.word	0xffffffff


	//   ....[8]....
        /*004c*/ 	.word	0xffffffff


	//   ....[9]....
        /*0050*/ 	.word	0xffffffff


	//   ....[10]....
        /*0054*/ 	.word	0x05000078


	//   ....[11]....
        /*0058*/ 	.word	0x05000078


	//   ....[12]....
        /*005c*/ 	.word	0x05000078


	//   ....[13]....
        /*0060*/ 	.word	0x05000078


	//   ....[14]....
        /*0064*/ 	.word	0x05000078


	//   ....[15]....
        /*0068*/ 	.word	0x05000078


	//   ....[16]....
        /*006c*/ 	.word	0x05000078


	//   ....[17]....
        /*0070*/ 	.word	0x05000078


	//   ....[18]....
        /*0074*/ 	.word	0x05000078


	//   ....[19]....
        /*0078*/ 	.word	0x05000078


	//----- nvinfo : EIATTR_COOP_GROUP_INSTR_OFFSETS
	.align		4
.L_2279:
        /*007c*/ 	.byte	0x04, 0x28
        /*007e*/ 	.short	(.L_2281 - .L_2280)


	//   ....[0]....
.L_2280:
        /*0080*/ 	.word	0x00001cd0


	//   ....[1]....
        /*0084*/ 	.word	0x00001ce0


	//   ....[2]....
        /*0088*/ 	.word	0x00001d10


	//   ....[3]....
        /*008c*/ 	.word	0x00001d20


	//   ....[4]....
        /*0090*/ 	.word	0x00001d50


	//   ....[5]....
        /*0094*/ 	.word	0x00001d60


	//   ....[6]....
        /*0098*/ 	.word	0x00001d90


	//   ....[7]....
        /*009c*/ 	.word	0x00001da0


	//   ....[8]....
        /*00a0*/ 	.word	0x00001dd0


	//   ....[9]....
        /*00a4*/ 	.word	0x00001de0


	//   ....[10]....
        /*00a8*/ 	.word	0x0000b420


	//   ....[11]....
        /*00ac*/ 	.word	0x0000b4b0


	//   ....[12]....
        /*00b0*/ 	.word	0x0000b520


	//   ....[13]....
        /*00b4*/ 	.word	0x0000b580


	//   ....[14]....
        /*00b8*/ 	.word	0x0000b5f0


	//   ....[15]....
        /*00bc*/ 	.word	0x0000b650


	//   ....[16]....
        /*00c0*/ 	.word	0x0000b6c0


	//   ....[17]....
        /*00c4*/ 	.word	0x0000b720


	//   ....[18]....
        /*00c8*/ 	.word	0x0000b790


	//   ....[19]....
        /*00cc*/ 	.word	0x0000b7f0


	//----- nvinfo : EIATTR_VRC_CTA_INIT_COUNT
	.align		4
.L_2281:
        /*00d0*/ 	.byte	0x02, 0x4a
	.zero		1
	.zero		1


	//----- nvinfo : EIATTR_EXIT_INSTR_OFFSETS
	.align		4
        /*00d4*/ 	.byte	0x04, 0x1c
        /*00d6*/ 	.short	(.L_2283 - .L_2282)


	//   ....[0]....
.L_2282:
        /*00d8*/ 	.word	0x0000b3b0


	//----- nvinfo : EIATTR_MAX_THREADS
	.align		4
.L_2283:
        /*00dc*/ 	.byte	0x04, 0x05
        /*00de*/ 	.short	(.L_2285 - .L_2284)
.L_2284:
        /*00e0*/ 	.word	0x00000080
        /*00e4*/ 	.word	0x00000001
        /*00e8*/ 	.word	0x00000001


	//----- nvinfo : EIATTR_CRS_STACK_SIZE
	.align		4
.L_2285:
        /*00ec*/ 	.byte	0x04, 0x1e
        /*00ee*/ 	.short	(.L_2287 - .L_2286)
.L_2286:
        /*00f0*/ 	.word	0x00000000


	//----- nvinfo : EIATTR_CBANK_PARAM_SIZE
	.align		4
.L_2287:
        /*00f4*/ 	.byte	0x03, 0x19
        /*00f6*/ 	.short	0x0128


	//----- nvinfo : EIATTR_PARAM_CBANK
	.align		4
        /*00f8*/ 	.byte	0x04, 0x0a
        /*00fa*/ 	.short	(.L_2289 - .L_2288)
	.align		4
.L_2288:
        /*00fc*/ 	.word	index@(.nv.constant0._ZN10layer_norm31ln_parallel_residual_bwd_kernelINS_13Kernel_traitsI6__halfS2_fS2_fjLj1024ELj1ELj4ELj1ELj16ENS_18Kernel_traits_baseILj1024ES2_S2_fS2_fjLj128EEEEELb1ELb1ELb1EEEvNS_9BwdParamsE)
        /*0100*/ 	.short	0x0380
        /*0102*/ 	.short	0x0128


	//----- nvinfo : EIATTR_SW_WAR
	.align		4
.L_2289:
        /*0104*/ 	.byte	0x04, 0x36
        /*0106*/ 	.short	(.L_2291 - .L_2290)
.L_2290:
        /*0108*/ 	.word	0x00000008
.L_2291:


//--------------------- .nv.info._ZN10layer_norm31ln_parallel_residual_bwd_kernelINS_13Kernel_traitsIf6__halffS2_fjLj1024ELj1ELj4ELj1ELj16ENS_18Kernel_traits_baseILj1024EfS2_fS2_fjLj128EEEEELb0ELb0ELb0EEEvNS_9BwdParamsE --------------------------
	.section	.nv.info._ZN10layer_norm31ln_parallel_residual_bwd_kernelINS_13Kernel_traitsIf6__halffS2_fjLj1024ELj1ELj4ELj1ELj16ENS_18Kernel_traits_baseILj1024EfS2_fS2_fjLj128EEEEELb0ELb0ELb0EEEvNS_9BwdParamsE,"",@"SHT_CUDA_INFO"
	.sectionflags	@""
	.align	4


	//----- nvinfo : EIATTR_CUDA_API_VERSION
	.align		4
        /*0000*/ 	.byte	0x04, 0x37
        /*0002*/ 	.short	(.L_2293 - .L_2292)
.L_2292:
        /*0004*/ 	.word	0x00000082


	//----- nvinfo : EIATTR_KPARAM_INFO
	.align		4
.L_2293:
        /*0008*/ 	.byte	0x04, 0x17
        /*000a*/ 	.short	(.L_2295 - .L_2294)
.L_2294:
        /*000c*/ 	.word	0x00000000
        /*0010*/ 	.short	0x0000
        /*0012*/ 	.short	0x0000
        /*0014*/ 	.byte	0x00, 0xf0, 0xa1, 0x04


	//----- nvinfo : EIATTR_SPARSE_MMA_MASK
	.align		4
.L_2295:
        /*0018*/ 	.byte	0x03, 0x50
        /*001a*/ 	.short	0x0000


	//----- nvinfo : EIATTR_MAXREG_COUNT
	.align		4
        /*001c*/ 	.byte	0x03, 0x1b
        /*001e*/ 	.short	0x00ff


	//----- nvinfo : EIATTR_NUM_BARRIERS
	.align		4
        /*0020*/ 	.byte	0x02, 0x4c
        /*0022*/ 	.byte	0x01
	.zero		1


	//----- nvinfo : EIATTR_ANNOTATIONS
	.align		4
        /*0024*/ 	.byte	0x04, 0x55
        /*0026*/ 	.short	(.L_2297 - .L_2296)


	//   ....[0]....
.L_2296:
        /* <DEDUP_REMOVED lines=87> */


	//----- nvinfo : EIATTR_MERCURY_ISA_VERSION
	.align		4
.L_2297:
        /*0580*/ 	.byte	0x03, 0x5f
        /*0582*/ 	.short	0x0101


	//----- nvinfo : EIATTR_COOP_GROUP_MASK_REGIDS
	.align		4
        /*0584*/ 	.byte	0x04, 0x29
        /*0586*/ 	.short	(.L_2299 - .L_2298)


	//   ....[0]....
.L_2298:
        /*0588*/ 	.word	0xffffffff


	//   ....[1]....
        /*058c*/ 	.word	0xffffffff


	//   ....[2]....
        /*0590*/ 	.word	0xffffffff


	//   ....[3]....
        /*0594*/ 	.word	0xffffffff


	//   ....[4]....
        /*0598*/ 	.word	0xffffffff


	//   ....[5]....
        /*059c*/ 	.word	0xffffffff


	//   ....[6]....
        /*05a0*/ 	.word	0xffffffff


	//   ....[7]....
        /*05a4*/ 	.word	0xffffffff


	//   ....[8]....
        /*05a8*/ 	.word	0xffffffff


	//   ....[9]....
        /*05ac*/ 	.word	0xffffffff


	//   ....[10]....
        /*05b0*/ 	.word	0x05000098


	//   ....[11]....
        /*05b4*/ 	.word	0x05000098


	//   ....[12]....
        /*05b8*/ 	.word	0x05000098


	//   ....[13]....
        /*05bc*/ 	.word	0x05000098


	//   ....[14]....
        /*05c0*/ 	.word	0x05000098


	//   ....[15]....
        /*05c4*/ 	.word	0x05000098


	//   ....[16]....
        /*05c8*/ 	.word	0x05000098


	//   ....[17]....
        /*05cc*/ 	.word	0x05000098


	//   ....[18]....
        /*05d0*/ 	.word	0x05000098


	//   ....[19]....
        /*05d4*/ 	.word	0x05000098


	//----- nvinfo : EIATTR_COOP_GROUP_INSTR_OFFSETS
	.align		4
.L_2299:
        /*05d8*/ 	.byte	0x04, 0x28
        /*05da*/ 	.short	(.L_2301 - .L_2300)


	//   ....[0]....
.L_2300:
        /*05dc*/ 	.word	0x00003450


	//   ....[1]....
        /*05e0*/ 	.word	0x00003470


	//   ....[2]....
        /*05e4*/ 	.word	0x00003490


	//   ....[3]....
        /*05e8*/ 	.word	0x000034b0


	//   ....[4]....
        /*05ec*/ 	.word	0x000034d0


	//   ....[5]....
        /*05f0*/ 	.word	0x000034f0


	//   ....[6]....
        /*05f4*/ 	.word	0x00003510


	//   ....[7]....
        /*05f8*/ 	.word	0x00003530


	//   ....[8]....
        /*05fc*/ 	.word	0x00003540


	//   ....[9]....
        /*0600*/ 	.word	0x00003560


	//   ....[10]....
        /*0604*/ 	.word	0x00009e60


	//   ....[11]....
        /*0608*/ 	.word	0x00009f00


	//   ....[12]....
        /*060c*/ 	.word	0x00009f80


	//   ....[13]....
        /*0610*/ 	.word	0x00009ff0


	//   ....[14]....
        /*0614*/ 	.word	0x0000a070


	//   ....[15]....
        /*0618*/ 	.word	0x0000a0e0


	//   ....[16]....
        /*061c*/ 	.word	0x0000a160


	//   ....[17]....
        /*0620*/ 	.word	0x0000a1d0


	//   ....[18]....
        /*0624*/ 	.word	0x0000a250


	//   ....[19]....
        /*0628*/ 	.word	0x0000a2a0


	//----- nvinfo : EIATTR_VRC_CTA_INIT_COUNT
	.align		4
.L_2301:
        /*062c*/ 	.byte	0x02, 0x4a
	.zero		1
	.zero		1


	//----- nvinfo : EIATTR_EXIT_INSTR_OFFSETS
	.align		4
        /*0630*/ 	.byte	0x04, 0x1c
        /*0632*/ 	.short	(.L_2303 - .L_2302)


	//   ....[0]....
.L_2302:
        /*0634*/ 	.word	0x00009da0


	//   ....[1]....
        /*0638*/ 	.word	0x00009df0


	//----- nvinfo : EIATTR_MAX_THREADS
	.align		4
.L_2303:
        /*063c*/ 	.byte	0x04, 0x05
        /*063e*/ 	.short	(.L_2305 - .L_2304)
.L_2304:
        /*0640*/ 	.word	0x00000080
        /*0644*/ 	.word	0x00000001
        /*0648*/ 	.word	0x00000001


	//----- nvinfo : EIATTR_CRS_STACK_SIZE
	.align		4
.L_2305:
        /*064c*/ 	.byte	0x04, 0x1e
        /*064e*/ 	.short	(.L_2307 - .L_2306)
.L_2306:
        /*0650*/ 	.word	0x00000000


	//----- nvinfo : EIATTR_CBANK_PARAM_SIZE
	.align		4
.L_2307:
        /*0654*/ 	.byte	0x03, 0x19
        /*0656*/ 	.short	0x0128


	//----- nvinfo : EIATTR_PARAM_CBANK
	.align		4
        /*0658*/ 	.byte	0x04, 0x0a
        /*065a*/ 	.short	(.L_2309 - .L_2308)
	.align		4
.L_2308:
        /*065c*/ 	.word	index@(.nv.constant0._ZN10layer_norm31ln_parallel_residual_bwd_kernelINS_13Kernel_traitsIf6__halffS2_fjLj1024ELj1ELj4ELj1ELj16ENS_18Kernel_traits_baseILj1024EfS2_fS2_fjLj128EEEEELb0ELb0ELb0EEEvNS_9BwdParamsE)
        /*0660*/ 	.short	0x0380
        /*0662*/ 	.short	0x0128


	//----- nvinfo : EIATTR_SW_WAR
	.align		4
.L_2309:
        /*0664*/ 	.byte	0x04, 0x36
        /*0666*/ 	.short	(.L_2311 - .L_2310)
.L_2310:
        /*0668*/ 	.word	0x00000008
.L_2311:


//--------------------- .nv.info._ZN10layer_norm31ln_parallel_residual_bwd_kernelINS_13Kernel_traitsIf6__halffS2_fjLj1024ELj1ELj4ELj1ELj16ENS_18Kernel_traits_baseILj1024EfS2_fS2_fjLj128EEEEELb0ELb0ELb1EEEvNS_9BwdParamsE --------------------------
	.section	.nv.info._ZN10layer_norm31ln_parallel_residual_bwd_kernelINS_13Kernel_traitsIf6__halffS2_fjLj1024ELj1ELj4ELj1ELj16ENS_18Kernel_traits_baseILj1024EfS2_fS2_fjLj128EEEEELb0ELb0ELb1EEEvNS_9BwdParamsE,"",@"SHT_CUDA_INFO"
	.sectionflags	@""
	.align	4


	//----- nvinfo : EIATTR_CUDA_API_VERSION
	.align		4
        /*0000*/ 	.byte	0x04, 0x37
        /*0002*/ 	.short	(.L_2313 - .L_2312)
.L_2312:
        /*0004*/ 	.word	0x00000082


	//----- nvinfo : EIATTR_KPARAM_INFO
	.align		4
.L_2313:
        /*0008*/ 	.byte	0x04, 0x17
        /*000a*/ 	.short	(.L_2315 - .L_2314)
.L_2314:
        /*000c*/ 	.word	0x00000000
        /*0010*/ 	.short	0x0000
        /*0012*/ 	.short	0x0000
        /*0014*/ 	.byte	0x00, 0xf0, 0xa1, 0x04


	//----- nvinfo : EIATTR_SPARSE_MMA_MASK
	.align		4
.L_2315:
        /*0018*/ 	.byte	0x03, 0x50
        /*001a*/ 	.short	0x0000


	//----- nvinfo : EIATTR_MAXREG_COUNT
	.align		4
        /*001c*/ 	.byte	0x03, 0x1b
        /*001e*/ 	.short	0x00ff


	//----- nvinfo : EIATTR_NUM_BARRIERS
	.align		4
        /*0020*/ 	.byte	0x02, 0x4c
        /*0022*/ 	.byte	0x01
	.zero		1


	//----- nvinfo : EIATTR_ANNOTATIONS
	.align		4
        /*0024*/ 	.byte	0x04, 0x55
        /*0026*/ 	.short	(.L_2317 - .L_2316)


	//   ....[0]....
.L_2316:
        /* <DEDUP_REMOVED lines=128> */


	//----- nvinfo : EIATTR_MERCURY_ISA_VERSION
	.align		4
.L_2317:
        /*0818*/ 	.byte	0x03, 0x5f
        /*081a*/ 	.short	0x0101


	//----- nvinfo : EIATTR_COOP_GROUP_MASK_REGIDS
	.align		4
        /*081c*/ 	.byte	0x04, 0x29
        /*081e*/ 	.short	(.L_2319 - .L_2318)


	//   ....[0]....
.L_2318:
        /*0820*/ 	.word	0xffffffff


	//   ....[1]....
        /*0824*/ 	.word	0xffffffff


	//   ....[2]....
        /*0828*/ 	.word	0xffffffff


	//   ....[3]....
        /*082c*/ 	.word	0xffffffff


	//   ....[4]....
        /*0830*/ 	.word	0xffffffff


	//   ....[5]....
        /*0834*/ 	.word	0xffffffff


	//   ....[6]....
        /*0838*/ 	.word	0xffffffff


	//   ....[7]....
        /*083c*/ 	.word	0xffffffff


	//   ....[8]....
        /*0840*/ 	.word	0xffffffff


	//   ....[9]....
        /*0844*/ 	.word	0xffffffff


	//   ....[10]....
        /*0848*/ 	.word	0x050000eb


	//   ....[11]....
        /*084c*/ 	.word	0x050000eb


	//   ....[12]....
        /*0850*/ 	.word	0x050000eb


	//   ....[13]....
        /*0854*/ 	.word	0x050000eb


	//   ....[14]....
        /*0858*/ 	.word	0x050000eb


	//   ....[15]....
        /*085c*/ 	.word	0x050000eb


	//   ....[16]....
        /*0860*/ 	.word	0x050000eb


	//   ....[17]....
        /*0864*/ 	.word	0x050000eb


	//   ....[18]....
        /*0868*/ 	.word	0x050000eb


	//   ....[19]....
        /*086c*/ 	.word	0x050000eb


	//----- nvinfo : EIATTR_COOP_GROUP_INSTR_OFFSETS
	.align		4
.L_2319:
        /*0870*/ 	.byte	0x04, 0x28
        /*0872*/ 	.short	(.L_2321 - .L_2320)


	//   ....[0]....
.L_2320:
        /*0874*/ 	.word	0x00003120


	//   ....[1]....
        /*0878*/ 	.word	0x00003140


	//   ....[2]....
        /*087c*/ 	.word	0x00003160


	//   ....[3]....
        /*0880*/ 	.word	0x00003180


	//   ....[4]....
        /*0884*/ 	.word	0x000031a0


	//   ....[5]....
        /*0888*/ 	.word	0x000031c0


	//   ....[6]....
        /*088c*/ 	.word	0x000031e0


	//   ....[7]....
        /*0890*/ 	.word	0x00003200


	//   ....[8]....
        /*0894*/ 	.word	0x00003210


	//   ....[9]....
        /*0898*/ 	.word	0x00003230


	//   ....[10]....
        /*089c*/ 	.word	0x00009470


	//   ....[11]....
        /*08a0*/ 	.word	0x00009500


	//   ....[12]....
        /*08a4*/ 	.word	0x00009560


	//   ....[13]....
        /*08a8*/ 	.word	0x000095b0


	//   ....[14]....
        /*08ac*/ 	.word	0x00009610


	//   ....[15]....
        /*08b0*/ 	.word	0x00009660


	//   ....[16]....
        /*08b4*/ 	.word	0x000096c0


	//   ....[17]....
        /*08b8*/ 	.word	0x00009710


	//   ....[18]....
        /*08bc*/ 	.word	0x00009770


	//   ....[19]....
        /*08c0*/ 	.word	0x000097c0


	//----- nvinfo : EIATTR_VRC_CTA_INIT_COUNT
	.align		4
.L_2321:
        /*08c4*/ 	.byte	0x02, 0x4a
	.zero		1
	.zero		1


	//----- nvinfo : EIATTR_EXIT_INSTR_OFFSETS
	.align		4
        /*08c8*/ 	.byte	0x04, 0x1c
        /*08ca*/ 	.short	(.L_2323 - .L_2322)


	//   ....[0]....
.L_2322:
        /*08cc*/ 	.word	0x00009400


	//----- nvinfo : EIATTR_MAX_THREADS
	.align		4
.L_2323:
        /*08d0*/ 	.byte	0x04, 0x05
        /*08d2*/ 	.short	(.L_2325 - .L_2324)
.L_2324:
        /*08d4*/ 	.word	0x00000080
        /*08d8*/ 	.word	0x00000001
        /*08dc*/ 	.word	0x00000001


	//----- nvinfo : EIATTR_CRS_STACK_SIZE
	.align		4
.L_2325:
        /*08e0*/ 	.byte	0x04, 0x1e
        /*08e2*/ 	.short	(.L_2327 - .L_2326)
.L_2326:
        /*08e4*/ 	.word	0x00000000


	//----- nvinfo : EIATTR_CBANK_PARAM_SIZE
	.align		4
.L_2327:
        /*08e8*/ 	.byte	0x03, 0x19
        /*08ea*/ 	.short	0x0128


	//----- nvinfo : EIATTR_PARAM_CBANK
	.align		4
        /*08ec*/ 	.byte	0x04, 0x0a
        /*08ee*/ 	.short	(.L_2329 - .L_2328)
	.align		4
.L_2328:
        /*08f0*/ 	.word	index@(.nv.constant0._ZN10layer_norm31ln_parallel_residual_bwd_kernelINS_13Kernel_traitsIf6__halffS2_fjLj1024ELj1ELj4ELj1ELj16ENS_18Kernel_traits_baseILj1024EfS2_fS2_fjLj128EEEEELb0ELb0ELb1EEEvNS_9BwdParamsE)
        /*08f4*/ 	.short	0x0380
        /*08f6*/ 	.short	0x0128


	//----- nvinfo : EIATTR_SW_WAR
	.align		4
.L_2329:
        /*08f8*/ 	.byte	0x04, 0x36
        /*08fa*/ 	.short	(.L_2331 - .L_2330)
.L_2330:
        /*08fc*/ 	.word	0x00000008
.L_2331:


//--------------------- .nv.info._ZN10layer_norm31ln_parallel_residual_bwd_kernelINS_13Kernel_traitsIf6__halffS2_fjLj1024ELj1ELj4ELj1ELj16ENS_18Kernel_traits_baseILj1024EfS2_fS2_fjLj128EEEEELb0ELb1ELb0EEEvNS_9BwdParamsE --------------------------
	.section	.nv.info._ZN10layer_norm31ln_parallel_residual_bwd_kernelINS_13Kernel_traitsIf6__halffS2_fjLj1024ELj1ELj4ELj1ELj16ENS_18Kernel_traits_baseILj1024EfS2_fS2_fjLj128EEEEELb0ELb1ELb0EEEvNS_9BwdParamsE,"",@"SHT_CUDA_INFO"
	.sectionflags	@""
	.align	4


	//----- nvinfo : EIATTR_CUDA_API_VERSION
	.align		4
        /*0000*/ 	.byte	0x04, 0x37
        /*0002*/ 	.short	(.L_2333 - .L_2332)
.L_2332:
        /*0004*/ 	.word	0x00000082


	//----- nvinfo : EIATTR_KPARAM_INFO
	.align		4
.L_2333:
        /*0008*/ 	.byte	0x04, 0x17
        /*000a*/ 	.short	(.L_2335 - .L_2334)
.L_2334:
        /*000c*/ 	.word	0x00000000
        /*0010*/ 	.short	0x0000
        /*0012*/ 	.short	0x0000
        /*0014*/ 	.byte	0x00, 0xf0, 0xa1, 0x04


	//----- nvinfo : EIATTR_SPARSE_MMA_MASK
	.align		4
.L_2335:
        /*0018*/ 	.byte	0x03, 0x50
        /*001a*/ 	.short	0x0000


	//----- nvinfo : EIATTR_MAXREG_COUNT
	.align		4
        /*001c*/ 	.byte	0x03, 0x1b
        /*001e*/ 	.short	0x00ff


	//----- nvinfo : EIATTR_NUM_BARRIERS
	.align		4
        /*0020*/ 	.byte	0x02, 0x4c
        /*0022*/ 	.byte	0x01
	.zero		1


	//----- nvinfo : EIATTR_MERCURY_ISA_VERSION
	.align		4
        /*0024*/ 	.byte	0x03, 0x5f
        /*0026*/ 	.short	0x0101


	//----- nvinfo : EIATTR_COOP_GROUP_MASK_REGIDS
	.align		4
        /*0028*/ 	.byte	0x04, 0x29
        /*002a*/ 	.short	(.L_2337 - .L_2336)


	//   ....[0]....
.L_2336:
        /*002c*/ 	.word	0xffffffff


	//   ....[1]....
        /*0030*/ 	.word	0xffffffff


	//   ....[2]....
        /*0034*/ 	.word	0xffffffff


	//   ....[3]....
        /*0038*/ 	.word	0xffffffff


	//   ....[4]....
        /*003c*/ 	.word	0xffffffff


	//   ....[5]....
        /*0040*/ 	.word	0xffffffff


	//   ....[6]....
        /*0044*/ 	.word	0xffffffff


	//   ....[7]....
        /*0048*/ 	.word	0xffffffff


	//   ....[8]....
        /*004c*/ 	.word	0xffffffff


	//   ....[9]....
        /*0050*/ 	.word	0xffffffff


	//   ....[10]....
        /*0054*/ 	.word	0x050000b0


	//   ....[11]....
        /*0058*/ 	.word	0x050000b0


	//   ....[12]....
        /*005c*/ 	.word	0x050000b0


	//   ....[13]....
        /*0060*/ 	.word	0x050000b0


	//   ....[14]....
        /*0064*/ 	.word	0x050000b0


	//   ....[15]....
        /*0068*/ 	.word	0x050000b0


	//   ....[16]....
        /*006c*/ 	.word	0x050000b0


	//   ....[17]....
        /*0070*/ 	.word	0x050000b0


	//   ....[18]....
        /*0074*/ 	.word	0x050000b0


	//   ....[19]....
        /*0078*/ 	.word	0x050000b0


	//----- nvinfo : EIATTR_COOP_GROUP_INSTR_OFFSETS
	.align		4
.L_2337:
        /*007c*/ 	.byte	0x04, 0x28
        /*007e*/ 	.short	(.L_2339 - .L_2338)


	//   ....[0]....
.L_2338:
        /*0080*/ 	.word	0x00001cd0


	//   ....[1]....
        /*0084*/ 	.word	0x00001ce0


	//   ....[2]....
        /*0088*/ 	.word	0x00001d10


	//   ....[3]....
        /*008c*/ 	.word	0x00001d20


	//   ....[4]....
        /*0090*/ 	.word	0x00001d50


	//   ....[5]....
        /*0094*/ 	.word	0x00001d60


	//   ....[6]....
        /*0098*/ 	.word	0x00001d90


	//   ....[7]....
        /*009c*/ 	.word	0x00001da0


	//   ....[8]....
        /*00a0*/ 	.word	0x00001dd0


	//   ....[9]....
        /*00a4*/ 	.word	0x00001de0


	//   ....[10]....
        /*00a8*/ 	.word	0x00007710


	//   ....[11]....
        /*00ac*/ 	.word	0x000077a0


	//   ....[12]....
        /*00b0*/ 	.word	0x00007810


	//   ....[13]....
        /*00b4*/ 	.word	0x00007870


	//   ....[14]....
        /*00b8*/ 	.word	0x000078e0


	//   ....[15]....
        /*00bc*/ 	.word	0x00007940


	//   ....[16]....
        /*00c0*/ 	.word	0x000079b0


	//   ....[17]....
        /*00c4*/ 	.word	0x00007a10


	//   ....[18]....
        /*00c8*/ 	.word	0x00007a80


	//   ....[19]....
        /*00cc*/ 	.word	0x00007ae0


	//----- nvinfo : EIATTR_VRC_CTA_INIT_COUNT
	.align		4
.L_2339:
        /*00d0*/ 	.byte	0x02, 0x4a
	.zero		1
	.zero		1


	//----- nvinfo : EIATTR_EXIT_INSTR_OFFSETS
	.align		4
        /*00d4*/ 	.byte	0x04, 0x1c
        /*00d6*/ 	.short	(.L_2341 - .L_2340)


	//   ....[0]....
.L_2340:
        /*00d8*/ 	.word	0x00007670


	//   ....[1]....
        /*00dc*/ 	.word	0x000076a0


	//----- nvinfo : EIATTR_MAX_THREADS
	.align		4
.L_2341:
        /*00e0*/ 	.byte	0x04, 0x05
        /*00e2*/ 	.short	(.L_2343 - .L_2342)
.L_2342:
        /*00e4*/ 	.word	0x00000080
        /*00e8*/ 	.word	0x00000001
        /*00ec*/ 	.word	0x00000001


	//----- nvinfo : EIATTR_CRS_STACK_SIZE
	.align		4
.L_2343:
        /*00f0*/ 	.byte	0x04, 0x1e
        /*00f2*/ 	.short	(.L_2345 - .L_2344)
.L_2344:
        /*00f4*/ 	.word	0x00000000


	//----- nvinfo : EIATTR_CBANK_PARAM_SIZE
	.align		4
.L_2345:
        /*00f8*/ 	.byte	0x03, 0x19
        /*00fa*/ 	.short	0x0128


	//----- nvinfo : EIATTR_PARAM_CBANK
	.align		4
        /*00fc*/ 	.byte	0x04, 0x0a
        /*00fe*/ 	.short	(.L_2347 - .L_2346)
	.align		4
.L_2346:
        /*0100*/ 	.word	index@(.nv.constant0._ZN10layer_norm31ln_parallel_residual_bwd_kernelINS_13Kernel_traitsIf6__halffS2_fjLj1024ELj1ELj4ELj1ELj16ENS_18Kernel_traits_baseILj1024EfS2_fS2_fjLj128EEEEELb0ELb1ELb0EEEvNS_9BwdParamsE)
        /*0104*/ 	.short	0x0380
        /*0106*/ 	.short	0x0128


	//----- nvinfo : EIATTR_SW_WAR
	.align		4
.L_2347:
        /*0108*/ 	.byte	0x04, 0x36
        /*010a*/ 	.short	(.L_2349 - .L_2348)
.L_2348:
        /*010c*/ 	.word	0x00000008
.L_2349:


//--------------------- .nv.info._ZN10layer_norm31ln_parallel_residual_bwd_kernelINS_13Kernel_traitsIf6__halffS2_fjLj1024ELj1ELj4ELj1ELj16ENS_18Kernel_traits_baseILj1024EfS2_fS2_fjLj128EEEEELb0ELb1ELb1EEEvNS_9BwdParamsE --------------------------
	.section	.nv.info._ZN10layer_norm31ln_parallel_residual_bwd_kernelINS_13Kernel_traitsIf6__halffS2_fjLj1024ELj1ELj4ELj1ELj16ENS_18Kernel_traits_baseILj1024EfS2_fS2_fjLj128EEEEELb0ELb1ELb1EEEvNS_9BwdParamsE,"",@"SHT_CUDA_INFO"
	.sectionflags	@""
	.align	4


	//----- nvinfo : EIATTR_CUDA_API_VERSION
	.align		4
        /*0000*/ 	.byte	0x04, 0x37
        /*0002*/ 	.short	(.L_2351 - .L_2350)
.L_2350:
        /*0004*/ 	.word	0x00000082


	//----- nvinfo : EIATTR_KPARAM_INFO
	.align		4
.L_2351:
        /*0008*/ 	.byte	0x04, 0x17
        /*000a*/ 	.short	(.L_2353 - .L_2352)
.L_2352:
        /*000c*/ 	.word	0x00000000
        /*0010*/ 	.short	0x0000
        /*0012*/ 	.short	0x0000
        /*0014*/ 	.byte	0x00, 0xf0, 0xa1, 0x04


	//----- nvinfo : EIATTR_SPARSE_MMA_MASK
	.align		4
.L_2353:
        /*0018*/ 	.byte	0x03, 0x50
        /*001a*/ 	.short	0x0000


	//----- nvinfo : EIATTR_MAXREG_COUNT
	.align		4
        /*001c*/ 	.byte	0x03, 0x1b
        /*001e*/ 	.short	0x00ff


	//----- nvinfo : EIATTR_NUM_BARRIERS
	.align		4
        /*0020*/ 	.byte	0x02, 0x4c
        /*0022*/ 	.byte	0x01
	.zero		1


	//----- nvinfo : EIATTR_MERCURY_ISA_VERSION
	.align		4
        /*0024*/ 	.byte	0x03, 0x5f
        /*0026*/ 	.short	0x0101


	//----- nvinfo : EIATTR_COOP_GROUP_MASK_REGIDS
	.align		4
        /*0028*/ 	.byte	0x04, 0x29
        /*002a*/ 	.short	(.L_2355 - .L_2354)


	//   ....[0]....
.L_2354:
        /*002c*/ 	.word	0xffffffff


	//   ....[1]....
        /*0030*/ 	.word	0xffffffff


	//   ....[2]....
        /*0034*/ 	.word	0xffffffff


	//   ....[3]....
        /*0038*/ 	.word	0xffffffff


	//   ....[4]....
        /*003c*/ 	.word	0xffffffff


	//   ....[5]....
        /*0040*/ 	.word	0xffffffff


	//   ....[6]....
        /*0044*/ 	.word	0xffffffff


	//   ....[7]....
        /*0048*/ 	.word	0xffffffff


	//   ....[8]....
        /*004c*/ 	.word	0xffffffff


	//   ....[9]....
        /*0050*/ 	.word	0xffffffff


	//   ....[10]....
        /*0054*/ 	.word	0x0500009e


	//   ....[11]....
        /*0058*/ 	.word	0x0500009e


	//   ....[12]....
        /*005c*/ 	.word	0x0500009e


	//   ....[13]....
        /*0060*/ 	.word	0x0500009e


	//   ....[14]....
        /*0064*/ 	.word	0x0500009e


	//   ....[15]....
        /*0068*/ 	.word	0x0500009e


	//   ....[16]....
        /*006c*/ 	.word	0x0500009e


	//   ....[17]....
        /*0070*/ 	.word	0x0500009e


	//   ....[18]....
        /*0074*/ 	.word	0x0500009e


	//   ....[19]....
        /*0078*/ 	.word	0x0500009e


	//----- nvinfo : EIATTR_COOP_GROUP_INSTR_OFFSETS
	.align		4
.L_2355:
        /*007c*/ 	.byte	0x04, 0x28
        /*007e*/ 	.short	(.L_2357 - .L_2356)


	//   ....[0]....
.L_2356:
        /*0080*/ 	.word	0x00001980


	//   ....[1]....
        /*0084*/ 	.word	0x00001990


	//   ....[2]....
        /*0088*/ 	.word	0x000019c0


	//   ....[3]....
        /*008c*/ 	.word	0x000019d0


	//   ....[4]....
        /*0090*/ 	.word	0x00001a00


	//   ....[5]....
        /*0094*/ 	.word	0x00001a10


	//   ....[6]....
        /*0098*/ 	.word	0x00001a40


	//   ....[7]....
        /*009c*/ 	.word	0x00001a50


	//   ....[8]....
        /*00a0*/ 	.word	0x00001a80


	//   ....[9]....
        /*00a4*/ 	.word	0x00001a90


	//   ....[10]....
        /*00a8*/ 	.word	0x00006e40


	//   ....[11]....
        /*00ac*/ 	.word	0x00006ed0


	//   ....[12]....
        /*00b0*/ 	.word	0x00006f40


	//   ....[13]....
        /*00b4*/ 	.word	0x00006fa0


	//   ....[14]....
        /*00b8*/ 	.word	0x00007010


	//   ....[15]....
        /*00bc*/ 	.word	0x00007070


	//   ....[16]....
        /*00c0*/ 	.word	0x000070e0


	//   ....[17]....
        /*00c4*/ 	.word	0x00007140


	//   ....[18]....
        /*00c8*/ 	.word	0x000071b0


	//   ....[19]....
        /*00cc*/ 	.word	0x00007210


	//----- nvinfo : EIATTR_VRC_CTA_INIT_COUNT
	.align		4
.L_2357:
        /*00d0*/ 	.byte	0x02, 0x4a
	.zero		1
	.zero		1


	//----- nvinfo : EIATTR_EXIT_INSTR_OFFSETS
	.align		4
        /*00d4*/ 	.byte	0x04, 0x1c
        /*00d6*/ 	.short	(.L_2359 - .L_2358)


	//   ....[0]....
.L_2358:
        /*00d8*/ 	.word	0x00006dd0


	//----- nvinfo : EIATTR_MAX_THREADS
	.align		4
.L_2359:
        /*00dc*/ 	.byte	0x04, 0x05
        /*00de*/ 	.short	(.L_2361 - .L_2360)
.L_2360:
        /*00e0*/ 	.word	0x00000080
        /*00e4*/ 	.word	0x00000001
        /*00e8*/ 	.word	0x00000001


	//----- nvinfo : EIATTR_CRS_STACK_SIZE
	.align		4
.L_2361:
        /*00ec*/ 	.byte	0x04, 0x1e
        /*00ee*/ 	.short	(.L_2363 - .L_2362)
.L_2362:
        /*00f0*/ 	.word	0x00000000


	//----- nvinfo : EIATTR_CBANK_PARAM_SIZE
	.align		4
.L_2363:
        /*00f4*/ 	.byte	0x03, 0x19
        /*00f6*/ 	.short	0x0128


	//----- nvinfo : EIATTR_PARAM_CBANK
	.align		4
        /*00f8*/ 	.byte	0x04, 0x0a
        /*00fa*/ 	.short	(.L_2365 - .L_2364)
	.align		4
.L_2364:
        /*00fc*/ 	.word	index@(.nv.constant0._ZN10layer_norm31ln_parallel_residual_bwd_kernelINS_13Kernel_traitsIf6__halffS2_fjLj1024ELj1ELj4ELj1ELj16ENS_18Kernel_traits_baseILj1024EfS2_fS2_fjLj128EEEEELb0ELb1ELb1EEEvNS_9BwdParamsE)
        /*0100*/ 	.short	0x0380
        /*0102*/ 	.short	0x0128


	//----- nvinfo : EIATTR_SW_WAR
	.align		4
.L_2365:
        /*0104*/ 	.byte	0x04, 0x36
        /*0106*/ 	.short	(.L_2367 - .L_2366)
.L_2366:
        /*0108*/ 	.word	0x00000008
.L_2367:


//--------------------- .nv.info._ZN10layer_norm31ln_parallel_residual_bwd_kernelINS_13Kernel_traitsIf6__halffS2_fjLj1024ELj1ELj4ELj1ELj16ENS_18Kernel_traits_baseILj1024EfS2_fS2_fjLj128EEEEELb1ELb0ELb0EEEvNS_9BwdParamsE --------------------------
	.section	.nv.info._ZN10layer_norm31ln_parallel_residual_bwd_kernelINS_13Kernel_traitsIf6__halffS2_fjLj1024ELj1ELj4ELj1ELj16ENS_18Kernel_traits_baseILj1024EfS2_fS2_fjLj128EEEEELb1ELb0ELb0EEEvNS_9BwdParamsE,"",@"SHT_CUDA_INFO"
	.sectionflags	@""
	.align	4


	//----- nvinfo : EIATTR_CUDA_API_VERSION
	.align		4
        /*0000*/ 	.byte	0x04, 0x37
        /*0002*/ 	.short	(.L_2369 - .L_2368)
.L_2368:
        /*0004*/ 	.word	0x00000082


	//----- nvinfo : EIATTR_KPARAM_INFO
	.align		4
.L_2369:
        /*0008*/ 	.byte	0x04, 0x17
        /*000a*/ 	.short	(.L_2371 - .L_2370)
.L_2370:
        /*000c*/ 	.word	0x00000000
        /*0010*/ 	.short	0x0000
        /*0012*/ 	.short	0x0000
        /*0014*/ 	.byte	0x00, 0xf0, 0xa1, 0x04


	//----- nvinfo : EIATTR_SPARSE_MMA_MASK
	.align		4
.L_2371:
        /*0018*/ 	.byte	0x03, 0x50
        /*001a*/ 	.short	0x0000


	//----- nvinfo : EIATTR_MAXREG_COUNT
	.align		4
        /*001c*/ 	.byte	0x03, 0x1b
        /*001e*/ 	.short	0x00ff


	//----- nvinfo : EIATTR_NUM_BARRIERS
	.align		4
        /*0020*/ 	.byte	0x02, 0x4c
        /*0022*/ 	.byte	0x01
	.zero		1


	//----- nvinfo : EIATTR_ANNOTATIONS
	.align		4
        /*0024*/ 	.byte	0x04, 0x55
        /*0026*/ 	.short	(.L_2373 - .L_2372)


	//   ....[0]....
.L_2372:
        /* <DEDUP_REMOVED lines=127> */


	//----- nvinfo : EIATTR_MERCURY_ISA_VERSION
	.align		4
.L_2373:
        /*0800*/ 	.byte	0x03, 0x5f
        /*0802*/ 	.short	0x0101


	//----- nvinfo : EIATTR_COOP_GROUP_MASK_REGIDS
	.align		4
        /*0804*/ 	.byte	0x04, 0x29
        /*0806*/ 	.short	(.L_2375 - .L_2374)


	//   ....[0]....
.L_2374:
        /*0808*/ 	.word	0xffffffff


	//   ....[1]....
        /*080c*/ 	.word	0xffffffff


	//   ....[2]....
        /*0810*/ 	.word	0xffffffff


	//   ....[3]....
        /*0814*/ 	.word	0xffffffff


	//   ....[4]....
        /*0818*/ 	.word	0xffffffff


	//   ....[5]....
        /*081c*/ 	.word	0xffffffff


	//   ....[6]....
        /*0820*/ 	.word	0xffffffff


	//   ....[7]....
        /*0824*/ 	.word	0xffffffff


	//   ....[8]....
        /*0828*/ 	.word	0xffffffff


	//   ....[9]....
        /*082c*/ 	.word	0xffffffff


	//   ....[10]....
        /*0830*/ 	.word	0x05000090


	//   ....[11]....
        /*0834*/ 	.word	0x05000090


	//   ....[12]....
        /*0838*/ 	.word	0x05000090


	//   ....[13]....
        /*083c*/ 	.word	0x05000090


	//   ....[14]....
        /*0840*/ 	.word	0x05000090


	//   ....[15]....
        /*0844*/ 	.word	0x05000090


	//   ....[16]....
        /*0848*/ 	.word	0x05000090


	//   ....[17]....
        /*084c*/ 	.word	0x05000090


	//   ....[18]....
        /*0850*/ 	.word	0x05000090


	//   ....[19]....
        /*0854*/ 	.word	0x05000090


	//----- nvinfo : EIATTR_COOP_GROUP_INSTR_OFFSETS
	.align		4
.L_2375:
        /*0858*/ 	.byte	0x04, 0x28
        /*085a*/ 	.short	(.L_2377 - .L_2376)


	//   ....[0]....
.L_2376:
        /*085c*/ 	.word	0x00003960


	//   ....[1]....
        /*0860*/ 	.word	0x00003980


	//   ....[2]....
        /*0864*/ 	.word	0x000039a0


	//   ....[3]....
        /*0868*/ 	.word	0x000039c0


	//   ....[4]....
        /*086c*/ 	.word	0x000039e0


	//   ....[5]....
        /*0870*/ 	.word	0x00003a00


	//   ....[6]....
        /*0874*/ 	.word	0x00003a20


	//   ....[7]....
        /*0878*/ 	.word	0x00003a40


	//   ....[8]....
        /*087c*/ 	.word	0x00003a50


	//   ....[9]....
        /*0880*/ 	.word	0x00003a70


	//   ....[10]....
        /*0884*/ 	.word	0x0000e740


	//   ....[11]....
        /*0888*/ 	.word	0x0000e7e0


	//   ....[12]....
        /*088c*/ 	.word	0x0000e860


	//   ....[13]....
        /*0890*/ 	.word	0x0000e8d0


	//   ....[14]....
        /*0894*/ 	.word	0x0000e950


	//   ....[15]....
        /*0898*/ 	.word	0x0000e9c0


	//   ....[16]....
        /*089c*/ 	.word	0x0000ea40


	//   ....[17]....
        /*08a0*/ 	.word	0x0000eab0


	//   ....[18]....
        /*08a4*/ 	.word	0x0000eb30


	//   ....[19]....
        /*08a8*/ 	.word	0x0000eb80


	//----- nvinfo : EIATTR_VRC_CTA_INIT_COUNT
	.align		4
.L_2377:
        /*08ac*/ 	.byte	0x02, 0x4a
	.zero		1
	.zero		1


	//----- nvinfo : EIATTR_EXIT_INSTR_OFFSETS
	.align		4
        /*08b0*/ 	.byte	0x04, 0x1c
        /*08b2*/ 	.short	(.L_2379 - .L_2378)


	//   ....[0]....
.L_2378:
        /*08b4*/ 	.word	0x0000e680


	//   ....[1]....
        /*08b8*/ 	.word	0x0000e6d0


	//----- nvinfo : EIATTR_MAX_THREADS
	.align		4
.L_2379:
        /*08bc*/ 	.byte	0x04, 0x05
        /*08be*/ 	.short	(.L_2381 - .L_2380)
.L_2380:
        /*08c0*/ 	.word	0x00000080
        /*08c4*/ 	.word	0x00000001
        /*08c8*/ 	.word	0x00000001


	//----- nvinfo : EIATTR_CRS_STACK_SIZE
	.align		4
.L_2381:
        /*08cc*/ 	.byte	0x04, 0x1e
        /*08ce*/ 	.short	(.L_2383 - .L_2382)
.L_2382:
        /*08d0*/ 	.word	0x00000000


	//----- nvinfo : EIATTR_CBANK_PARAM_SIZE
	.align		4
.L_2383:
        /*08d4*/ 	.byte	0x03, 0x19
        /*08d6*/ 	.short	0x0128


	//----- nvinfo : EIATTR_PARAM_CBANK
	.align		4
        /*08d8*/ 	.byte	0x04, 0x0a
        /*08da*/ 	.short	(.L_2385 - .L_2384)
	.align		4
.L_2384:
        /*08dc*/ 	.word	index@(.nv.constant0._ZN10layer_norm31ln_parallel_residual_bwd_kernelINS_13Kernel_traitsIf6__halffS2_fjLj1024ELj1ELj4ELj1ELj16ENS_18Kernel_traits_baseILj1024EfS2_fS2_fjLj128EEEEELb1ELb0ELb0EEEvNS_9BwdParamsE)
        /*08e0*/ 	.short	0x0380
        /*08e2*/ 	.short	0x0128


	//----- nvinfo : EIATTR_SW_WAR
	.align		4
.L_2385:
        /*08e4*/ 	.byte	0x04, 0x36
        /*08e6*/ 	.short	(.L_2387 - .L_2386)
.L_2386:
        /*08e8*/ 	.word	0x00000008
.L_2387:


//--------------------- .nv.info._ZN10layer_norm31ln_parallel_residual_bwd_kernelINS_13Kernel_traitsIf6__halffS2_fjLj1024ELj1ELj4ELj1ELj16ENS_18Kernel_traits_baseILj1024EfS2_fS2_fjLj128EEEEELb1ELb0ELb1EEEvNS_9BwdParamsE --------------------------
	.section	.nv.info._ZN10layer_norm31ln_parallel_residual_bwd_kernelINS_13Kernel_traitsIf6__halffS2_fjLj1024ELj1ELj4ELj1ELj16ENS_18Kernel_traits_baseILj1024EfS2_fS2_fjLj128EEEEELb1ELb0ELb1EEEvNS_9BwdParamsE,"",@"SHT_CUDA_INFO"
	.sectionflags	@""
	.align	4


	//----- nvinfo : EIATTR_CUDA_API_VERSION
	.align		4
        /*0000*/ 	.byte	0x04, 0x37
        /*0002*/ 	.short	(.L_2389 - .L_2388)
.L_2388:
        /*0004*/ 	.word	0x00000082


	//----- nvinfo : EIATTR_KPARAM_INFO
	.align		4
.L_2389:
        /*0008*/ 	.byte	0x04, 0x17
        /*000a*/ 	.short	(.L_2391 - .L_2390)
.L_2390:
        /*000c*/ 	.word	0x00000000
        /*0010*/ 	.short	0x0000
        /*0012*/ 	.short	0x0000
        /*0014*/ 	.byte	0x00, 0xf0, 0xa1, 0x04


	//----- nvinfo : EIATTR_SPARSE_MMA_MASK
	.align		4
.L_2391:
        /*0018*/ 	.byte	0x03, 0x50
        /*001a*/ 	.short	0x0000


	//----- nvinfo : EIATTR_MAXREG_COUNT
	.align		4
        /*001c*/ 	.byte	0x03, 0x1b
        /*001e*/ 	.short	0x00ff


	//----- nvinfo : EIATTR_NUM_BARRIERS
	.align		4
        /*0020*/ 	.byte	0x02, 0x4c
        /*0022*/ 	.byte	0x01
	.zero		1


	//----- nvinfo : EIATTR_ANNOTATIONS
	.align		4
        /*0024*/ 	.byte	0x04, 0x55
        /*0026*/ 	.short	(.L_2393 - .L_2392)


	//   ....[0]....
.L_2392:
        /* <DEDUP_REMOVED lines=167> */


	//----- nvinfo : EIATTR_MERCURY_ISA_VERSION
	.align		4
.L_2393:
        /*0a88*/ 	.byte	0x03, 0x5f
        /*0a8a*/ 	.short	0x0101


	//----- nvinfo : EIATTR_COOP_GROUP_MASK_REGIDS
	.align		4
        /*0a8c*/ 	.byte	0x04, 0x29
        /*0a8e*/ 	.short	(.L_2395 - .L_2394)


	//   ....[0]....
.L_2394:
        /*0a90*/ 	.word	0xffffffff


	//   ....[1]....
        /*0a94*/ 	.word	0xffffffff


	//   ....[2]....
        /*0a98*/ 	.word	0xffffffff


	//   ....[3]....
        /*0a9c*/ 	.word	0xffffffff


	//   ....[4]....
        /*0aa0*/ 	.word	0xffffffff


	//   ....[5]....
        /*0aa4*/ 	.word	0xffffffff


	//   ....[6]....
        /*0aa8*/ 	.word	0xffffffff


	//   ....[7]....
        /*0aac*/ 	.word	0xffffffff


	//   ....[8]....
        /*0ab0*/ 	.word	0xffffffff


	//   ....[9]....
        /*0ab4*/ 	.word	0xffffffff


	//   ....[10]....
        /*0ab8*/ 	.word	0x050000eb


	//   ....[11]....
        /*0abc*/ 	.word	0x050000eb


	//   ....[12]....
        /*0ac0*/ 	.word	0x050000eb


	//   ....[13]....
        /*0ac4*/ 	.word	0x050000eb


	//   ....[14]....
        /*0ac8*/ 	.word	0x050000eb


	//   ....[15]....
        /*0acc*/ 	.word	0x050000eb


	//   ....[16]....
        /*0ad0*/ 	.word	0x050000eb


	//   ....[17]....
        /*0ad4*/ 	.word	0x050000eb


	//   ....[18]....
        /*0ad8*/ 	.word	0x050000eb


	//   ....[19]....
        /*0adc*/ 	.word	0x050000eb


	//----- nvinfo : EIATTR_COOP_GROUP_INSTR_OFFSETS
	.align		4
.L_2395:
        /*0ae0*/ 	.byte	0x04, 0x28
        /*0ae2*/ 	.short	(.L_2397 - .L_2396)


	//   ....[0]....
.L_2396:
        /*0ae4*/ 	.word	0x000035a0


	//   ....[1]....
        /*0ae8*/ 	.word	0x00003660


	//   ....[2]....
        /*0aec*/ 	.word	0x00003680


	//   ....[3]....
        /*0af0*/ 	.word	0x000036a0


	//   ....[4]....
        /*0af4*/ 	.word	0x000036c0


	//   ....[5]....
        /*0af8*/ 	.word	0x000036e0


	//   ....[6]....
        /*0afc*/ 	.word	0x00003700


	//   ....[7]....
        /*0b00*/ 	.word	0x00003720


	//   ....[8]....
        /*0b04*/ 	.word	0x00003730


	//   ....[9]....
        /*0b08*/ 	.word	0x00003770


	//   ....[10]....
        /*0b0c*/ 	.word	0x0000dd20


	//   ....[11]....
        /*0b10*/ 	.word	0x0000ddd0


	//   ....[12]....
        /*0b14*/ 	.word	0x0000de40


	//   ....[13]....
        /*0b18*/ 	.word	0x0000de90


	//   ....[14]....
        /*0b1c*/ 	.word	0x0000def0


	//   ....[15]....
        /*0b20*/ 	.word	0x0000df40


	//   ....[16]....
        /*0b24*/ 	.word	0x0000dfa0


	//   ....[17]....
        /*0b28*/ 	.word	0x0000dff0


	//   ....[18]....
        /*0b2c*/ 	.word	0x0000e050


	//   ....[19]....
        /*0b30*/ 	.word	0x0000e0a0


	//----- nvinfo : EIATTR_VRC_CTA_INIT_COUNT
	.align		4
.L_2397:
        /*0b34*/ 	.byte	0x02, 0x4a
	.zero		1
	.zero		1


	//----- nvinfo : EIATTR_EXIT_INSTR_OFFSETS
	.align		4
        /*0b38*/ 	.byte	0x04, 0x1c
        /*0b3a*/ 	.short	(.L_2399 - .L_2398)


	//   ....[0]....
.L_2398:
        /*0b3c*/ 	.word	0x0000dcb0


	//----- nvinfo : EIATTR_MAX_THREADS
	.align		4
.L_2399:
        /*0b40*/ 	.byte	0x04, 0x05
        /*0b42*/ 	.short	(.L_2401 - .L_2400)
.L_2400:
        /*0b44*/ 	.word	0x00000080
        /*0b48*/ 	.word	0x00000001
        /*0b4c*/ 	.word	0x00000001


	//----- nvinfo : EIATTR_CRS_STACK_SIZE
	.align		4
.L_2401:
        /*0b50*/ 	.byte	0x04, 0x1e
        /*0b52*/ 	.short	(.L_2403 - .L_2402)
.L_2402:
        /*0b54*/ 	.word	0x00000000


	//----- nvinfo : EIATTR_CBANK_PARAM_SIZE
	.align		4
.L_2403:
        /*0b58*/ 	.byte	0x03, 0x19
        /*0b5a*/ 	.short	0x0128


	//----- nvinfo : EIATTR_PARAM_CBANK
	.align		4
        /*0b5c*/ 	.byte	0x04, 0x0a
        /*0b5e*/ 	.short	(.L_2405 - .L_2404)
	.align		4
.L_2404:
        /*0b60*/ 	.word	index@(.nv.constant0._ZN10layer_norm31ln_parallel_residual_bwd_kernelINS_13Kernel_traitsIf6__halffS2_fjLj1024ELj1ELj4ELj1ELj16ENS_18Kernel_traits_baseILj1024EfS2_fS2_fjLj128EEEEELb1ELb0ELb1EEEvNS_9BwdParamsE)
        /*0b64*/ 	.short	0x0380
        /*0b66*/ 	.short	0x0128


	//----- nvinfo : EIATTR_SW_WAR
	.align		4
.L_2405:
        /*0b68*/ 	.byte	0x04, 0x36
        /*0b6a*/ 	.short	(.L_2407 - .L_2406)
.L_2406:
        /*0b6c*/ 	.word	0x00000008
.L_2407:


//--------------------- .nv.info._ZN10layer_norm22ln_bwd_finalize_kernelINS_22Kernel_traits_finalizeILj1024Ef6__halffS2_fjLb0ELj1024ELj4ENS_18Kernel_traits_baseILj1024EfS2_fS2_fjLj1024EEEEELb0ELb0EEEvNS_9BwdParamsE --------------------------
	.section	.nv.info._ZN10layer_norm22ln_bwd_finalize_kernelINS_22Kernel_traits_finalizeILj1024Ef6__halffS2_fjLb0ELj1024ELj4ENS_18Kernel_traits_baseILj1024EfS2_fS2_fjLj1024EEEEELb0ELb0EEEvNS_9BwdParamsE,"",@"SHT_CUDA_INFO"
	.sectionflags	@""
	.align	4


	//----- nvinfo : EIATTR_CUDA_API_VERSION
	.align		4
        /*0000*/ 	.byte	0x04, 0x37
        /*0002*/ 	.short	(.L_2409 - .L_2408)
.L_2408:
        /*0004*/ 	.word	0x00000082


	//----- nvinfo : EIATTR_KPARAM_INFO
	.align		4
.L_2409:
        /*0008*/ 	.byte	0x04, 0x17
        /*000a*/ 	.short	(.L_2411 - .L_2410)
.L_2410:
        /*000c*/ 	.word	0x00000000
        /*0010*/ 	.short	0x0000
        /*0012*/ 	.short	0x0000
        /*0014*/ 	.byte	0x00, 0xf0, 0xa1, 0x04


	//----- nvinfo : EIATTR_SPARSE_MMA_MASK
	.align		4
.L_2411:
        /*0018*/ 	.byte	0x03, 0x50
        /*001a*/ 	.short	0x0000


	//----- nvinfo : EIATTR_MAXREG_COUNT
	.align		4
        /*001c*/ 	.byte	0x03, 0x1b
        /*001e*/ 	.short	0x0040


	//----- nvinfo : EIATTR_NUM_BARRIERS
	.align		4
        /*0020*/ 	.byte	0x02, 0x4c
        /*0022*/ 	.byte	0x01
	.zero		1


	//----- nvinfo : EIATTR_MERCURY_ISA_VERSION
	.align		4
        /*0024*/ 	.byte	0x03, 0x5f
        /*0026*/ 	.short	0x0101


	//----- nvinfo : EIATTR_COOP_GROUP_MASK_REGIDS
	.align		4
        /*0028*/ 	.byte	0x04, 0x29
        /*002a*/ 	.short	(.L_2413 - .L_2412)


	//   ....[0]....
.L_2412:
        /*002c*/ 	.word	0xffffffff


	//   ....[1]....
        /*0030*/ 	.word	0xffffffff


	//   ....[2]....
        /*0034*/ 	.word	0xffffffff


	//   ....[3]....
        /*0038*/ 	.word	0xffffffff


	//   ....[4]....
        /*003c*/ 	.word	0xffffffff


	//   ....[5]....
        /*0040*/ 	.word	0xffffffff


	//   ....[6]....
        /*0044*/ 	.word	0xffffffff


	//   ....[7]....
        /*0048*/ 	.word	0xffffffff


	//   ....[8]....
        /*004c*/ 	.word	0xffffffff


	//   ....[9]....
        /*0050*/ 	.word	0xffffffff


	//----- nvinfo : EIATTR_COOP_GROUP_INSTR_OFFSETS
	.align		4
.L_2413:
        /*0054*/ 	.byte	0x04, 0x28
        /*0056*/ 	.short	(.L_2415 - .L_2414)


	//   ....[0]....
.L_2414:
        /*0058*/ 	.word	0x000015e0


	//   ....[1]....
        /*005c*/ 	.word	0x000015f0


	//   ....[2]....
        /*0060*/ 	.word	0x00001620


	//   ....[3]....
        /*0064*/ 	.word	0x00001630


	//   ....[4]....
        /*0068*/ 	.word	0x00001660


	//   ....[5]....
        /*006c*/ 	.word	0x00001670


	//   ....[6]....
        /*0070*/ 	.word	0x000016b0


	//   ....[7]....
        /*0074*/ 	.word	0x000016e0


	//   ....[8]....
        /*0078*/ 	.word	0x00001710


	//   ....[9]....
        /*007c*/ 	.word	0x00001720


	//----- nvinfo : EIATTR_VRC_CTA_INIT_COUNT
	.align		4
.L_2415:
        /*0080*/ 	.byte	0x02, 0x4a
	.zero		1
	.zero		1


	//----- nvinfo : EIATTR_EXIT_INSTR_OFFSETS
	.align		4
        /*0084*/ 	.byte	0x04, 0x1c
        /*0086*/ 	.short	(.L_2417 - .L_2416)


	//   ....[0]....
.L_2416:
        /*0088*/ 	.word	0x00000060


	//   ....[1]....
        /*008c*/ 	.word	0x00001780


	//   ....[2]....
        /*0090*/ 	.word	0x000017b0


	//   ....[3]....
        /*0094*/ 	.word	0x00001850


	//----- nvinfo : EIATTR_MAX_THREADS
	.align		4
.L_2417:
        /*0098*/ 	.byte	0x04, 0x05
        /*009a*/ 	.short	(.L_2419 - .L_2418)
.L_2418:
        /*009c*/ 	.word	0x00000400
        /*00a0*/ 	.word	0x00000001
        /*00a4*/ 	.word	0x00000001


	//----- nvinfo : EIATTR_CRS_STACK_SIZE
	.align		4
.L_2419:
        /*00a8*/ 	.byte	0x04, 0x1e
        /*00aa*/ 	.short	(.L_2421 - .L_2420)
.L_2420:
        /*00ac*/ 	.word	0x00000000


	//----- nvinfo : EIATTR_CBANK_PARAM_SIZE
	.align		4
.L_2421:
        /*00b0*/ 	.byte	0x03, 0x19
        /*00b2*/ 	.short	0x0128


	//----- nvinfo : EIATTR_PARAM_CBANK
	.align		4
        /*00b4*/ 	.byte	0x04, 0x0a
        /*00b6*/ 	.short	(.L_2423 - .L_2422)
	.align		4
.L_2422:
        /*00b8*/ 	.word	index@(.nv.constant0._ZN10layer_norm22ln_bwd_finalize_kernelINS_22Kernel_traits_finalizeILj1024Ef6__halffS2_fjLb0ELj1024ELj4ENS_18Kernel_traits_baseILj1024EfS2_fS2_fjLj1024EEEEELb0ELb0EEEvNS_9BwdParamsE)
        /*00bc*/ 	.short	0x0380
        /*00be*/ 	.short	0x0128


	//----- nvinfo : EIATTR_SW_WAR
	.align		4
.L_2423:
        /*00c0*/ 	.byte	0x04, 0x36
        /*00c2*/ 	.short	(.L_2425 - .L_2424)
.L_2424:
        /*00c4*/ 	.word	0x00000008
.L_2425:


//--------------------- .nv.info._ZN10layer_norm40ln_parallel_residual_bwd_finalize_kernelINS_22Kernel_traits_finalizeILj1024Ef6__halffS2_fjLb0ELj1024ELj4ENS_18Kernel_traits_baseILj1024EfS2_fS2_fjLj1024EEEEELb0EEEvNS_9BwdParamsE --------------------------
	.section	.nv.info._ZN10layer_norm40ln_parallel_residual_bwd_finalize_kernelINS_22Kernel_traits_finalizeILj1024Ef6__halffS2_fjLb0ELj1024ELj4ENS_18Kernel_traits_baseILj1024EfS2_fS2_fjLj1024EEEEELb0EEEvNS_9BwdParamsE,"",@"SHT_CUDA_INFO"
	.sectionflags	@""
	.align	4


	//----- nvinfo : EIATTR_CUDA_API_VERSION
	.align		4
        /*0000*/ 	.byte	0x04, 0x37
        /*0002*/ 	.short	(.L_2427 - .L_2426)
.L_2426:
        /*0004*/ 	.word	0x00000082


	//----- nvinfo : EIATTR_KPARAM_INFO
	.align		4
.L_2427:
        /*0008*/ 	.byte	0x04, 0x17
        /*000a*/ 	.short	(.L_2429 - .L_2428)
.L_2428:
        /*000c*/ 	.word	0x00000000
        /*0010*/ 	.short	0x0000
        /*0012*/ 	.short	0x0000
        /*0014*/ 	.byte	0x00, 0xf0, 0xa1, 0x04


	//----- nvinfo : EIATTR_SPARSE_MMA_MASK
	.align		4
.L_2429:
        /*0018*/ 	.byte	0x03, 0x50
        /*001a*/ 	.short	0x0000


	//----- nvinfo : EIATTR_MAXREG_COUNT
	.align		4
        /*001c*/ 	.byte	0x03, 0x1b
        /*001e*/ 	.short	0x0040


	//----- nvinfo : EIATTR_NUM_BARRIERS
	.align		4
        /*0020*/ 	.byte	0x02, 0x4c
        /*0022*/ 	.byte	0x01
	.zero		1


	//----- nvinfo : EIATTR_MERCURY_ISA_VERSION
	.align		4
        /*0024*/ 	.byte	0x03, 0x5f
        /*0026*/ 	.short	0x0101


	//----- nvinfo : EIATTR_COOP_GROUP_MASK_REGIDS
	.align		4
        /*0028*/ 	.byte	0x04, 0x29
        /*002a*/ 	.short	(.L_2431 - .L_2430)


	//   ....[0]....
.L_2430:
        /*002c*/ 	.word	0xffffffff


	//   ....[1]....
        /*0030*/ 	.word	0xffffffff


	//   ....[2]....
        /*0034*/ 	.word	0xffffffff


	//   ....[3]....
        /*0038*/ 	.word	0xffffffff


	//   ....[4]....
        /*003c*/ 	.word	0xffffffff


	//   ....[5]....
        /*0040*/ 	.word	0xffffffff


	//   ....[6]....
        /*0044*/ 	.word	0xffffffff


	//   ....[7]....
        /*0048*/ 	.word	0xffffffff


	//   ....[8]....
        /*004c*/ 	.word	0xffffffff


	//   ....[9]....
        /*0050*/ 	.word	0xffffffff


	//   ....[10]....
        /*0054*/ 	.word	0xffffffff


	//   ....[11]....
        /*0058*/ 	.word	0xffffffff


	//   ....[12]....
        /*005c*/ 	.word	0xffffffff


	//   ....[13]....
        /*0060*/ 	.word	0xffffffff


	//   ....[14]....
        /*0064*/ 	.word	0xffffffff


	//   ....[15]....
        /*0068*/ 	.word	0xffffffff


	//   ....[16]....
        /*006c*/ 	.word	0xffffffff


	//   ....[17]....
        /*0070*/ 	.word	0xffffffff


	//   ....[18]....
        /*0074*/ 	.word	0xffffffff


	//   ....[19]....
        /*0078*/ 	.word	0xffffffff


	//----- nvinfo : EIATTR_COOP_GROUP_INSTR_OFFSETS
	.align		4
.L_2431:
        /*007c*/ 	.byte	0x04, 0x28
        /*007e*/ 	.short	(.L_2433 - .L_2432)


	//   ....[0]....
.L_2432:
        /*0080*/ 	.word	0x000013b0


	//   ....[1]....
        /*0084*/ 	.word	0x000013c0


	//   ....[2]....
        /*0088*/ 	.word	0x000013d0


	//   ....[3]....
        /*008c*/ 	.word	0x000013e0


	//   ....[4]....
        /*0090*/ 	.word	0x00001410


	//   ....[5]....
        /*0094*/ 	.word	0x00001430


	//   ....[6]....
        /*0098*/ 	.word	0x00001450


	//   ....[7]....
        /*009c*/ 	.word	0x00001460


	//   ....[8]....
        /*00a0*/ 	.word	0x000014a0


	//   ....[9]....
        /*00a4*/ 	.word	0x000014c0


	//   ....[10]....
        /*00a8*/ 	.word	0x000014d0


	//   ....[11]....
        /*00ac*/ 	.word	0x000014e0


	//   ....[12]....
        /*00b0*/ 	.word	0x00001510


	//   ....[13]....
        /*00b4*/ 	.word	0x00001530


	//   ....[14]....
        /*00b8*/ 	.word	0x00001550


	//   ....[15]....
        /*00bc*/ 	.word	0x00001560


	//   ....[16]....
        /*00c0*/ 	.word	0x000015a0


	//   ....[17]....
        /*00c4*/ 	.word	0x000015d0


	//   ....[18]....
        /*00c8*/ 	.word	0x00001600


	//   ....[19]....
        /*00cc*/ 	.word	0x00001610


	//----- nvinfo : EIATTR_VRC_CTA_INIT_COUNT
	.align		4
.L_2433:
        /*00d0*/ 	.byte	0x02, 0x4a
	.zero		1
	.zero		1


	//----- nvinfo : EIATTR_EXIT_INSTR_OFFSETS
	.align		4
        /*00d4*/ 	.byte	0x04, 0x1c
        /*00d6*/ 	.short	(.L_2435 - .L_2434)


	//   ....[0]....
.L_2434:
        /*00d8*/ 	.word	0x00000060


	//   ....[1]....
        /*00dc*/ 	.word	0x000016b0


	//   ....[2]....
        /*00e0*/ 	.word	0x000016e0


	//   ....[3]....
        /*00e4*/ 	.word	0x00001800


	//----- nvinfo : EIATTR_MAX_THREADS
	.align		4
.L_2435:
        /*00e8*/ 	.byte	0x04, 0x05
        /*00ea*/ 	.short	(.L_2437 - .L_2436)
.L_2436:
        /*00ec*/ 	.word	0x00000400
        /*00f0*/ 	.word	0x00000001
        /*00f4*/ 	.word	0x00000001


	//----- nvinfo : EIATTR_CRS_STACK_SIZE
	.align		4
.L_2437:
        /*00f8*/ 	.byte	0x04, 0x1e
        /*00fa*/ 	.short	(.L_2439 - .L_2438)
.L_2438:
        /*00fc*/ 	.word	0x00000000


	//----- nvinfo : EIATTR_CBANK_PARAM_SIZE
	.align		4
.L_2439:
        /*0100*/ 	.byte	0x03, 0x19
        /*0102*/ 	.short	0x0128


	//----- nvinfo : EIATTR_PARAM_CBANK
	.align		4
        /*0104*/ 	.byte	0x04, 0x0a
        /*0106*/ 	.short	(.L_2441 - .L_2440)
	.align		4
.L_2440:
        /*0108*/ 	.word	index@(.nv.constant0._ZN10layer_norm40ln_parallel_residual_bwd_finalize_kernelINS_22Kernel_traits_finalizeILj1024Ef6__halffS2_fjLb0ELj1024ELj4ENS_18Kernel_traits_baseILj1024EfS2_fS2_fjLj1024EEEEELb0EEEvNS_9BwdParamsE)
        /*010c*/ 	.short	0x0380
        /*010e*/ 	.short	0x0128


	//----- nvinfo : EIATTR_SW_WAR
	.align		4
.L_2441:
        /*0110*/ 	.byte	0x04, 0x36
        /*0112*/ 	.short	(.L_2443 - .L_2442)
.L_2442:
        /*0114*/ 	.word	0x00000008
.L_2443:


//--------------------- .nv.info._ZN10layer_norm31ln_parallel_residual_bwd_kernelINS_13Kernel_traitsIf6__halffS2_fjLj1024ELj1ELj4ELj1ELj16ENS_18Kernel_traits_baseILj1024EfS2_fS2_fjLj128EEEEELb1ELb1ELb0EEEvNS_9BwdParamsE --------------------------
	.section	.nv.info._ZN10layer_norm31ln_parallel_residual_bwd_kernelINS_13Kernel_traitsIf6__halffS2_fjLj1024ELj1ELj4ELj1ELj16ENS_18Kernel_traits_baseILj1024EfS2_fS2_fjLj128EEEEELb1ELb1ELb0EEEvNS_9BwdParamsE,"",@"SHT_CUDA_INFO"
	.sectionflags	@""
	.align	4


	//----- nvinfo : EIATTR_CUDA_API_VERSION
	.align		4
        /*0000*/ 	.byte	0x04, 0x37
        /*0002*/ 	.short	(.L_2445 - .L_2444)
.L_2444:
        /*0004*/ 	.word	0x00000082


	//----- nvinfo : EIATTR_KPARAM_INFO
	.align		4
.L_2445:
        /*0008*/ 	.byte	0x04, 0x17
        /*000a*/ 	.short	(.L_2447 - .L_2446)
.L_2446:
        /*000c*/ 	.word	0x00000000
        /*0010*/ 	.short	0x0000
        /*0012*/ 	.short	0x0000
        /*0014*/ 	.byte	0x00, 0xf0, 0xa1, 0x04


	//----- nvinfo : EIATTR_SPARSE_MMA_MASK
	.align		4
.L_2447:
        /*0018*/ 	.byte	0x03, 0x50
        /*001a*/ 	.short	0x0000


	//----- nvinfo : EIATTR_MAXREG_COUNT
	.align		4
        /*001c*/ 	.byte	0x03, 0x1b
        /*001e*/ 	.short	0x00ff


	//----- nvinfo : EIATTR_NUM_BARRIERS
	.align		4
        /*0020*/ 	.byte	0x02, 0x4c
        /*0022*/ 	.byte	0x01
	.zero		1


	//----- nvinfo : EIATTR_MERCURY_ISA_VERSION
	.align		4
        /*0024*/ 	.byte	0x03, 0x5f
        /*0026*/ 	.short	0x0101


	//----- nvinfo : EIATTR_COOP_GROUP_MASK_REGIDS
	.align		4
        /*0028*/ 	.byte	0x04, 0x29
        /*002a*/ 	.short	(.L_2449 - .L_2448)


	//   ....[0]....
.L_2448:
        /*002c*/ 	.word	0xffffffff


	//   ....[1]....
        /*0030*/ 	.word	0xffffffff


	//   ....[2]....
        /*0034*/ 	.word	0xffffffff


	//   ....[3]....
        /*0038*/ 	.word	0xffffffff


	//   ....[4]....
        /*003c*/ 	.word	0xffffffff


	//   ....[5]....
        /*0040*/ 	.word	0xffffffff


	//   ....[6]....
        /*0044*/ 	.word	0xffffffff


	//   ....[7]....
        /*0048*/ 	.word	0xffffffff


	//   ....[8]....
        /*004c*/ 	.word	0xffffffff


	//   ....[9]....
        /*0050*/ 	.word	0xffffffff


	//   ....[10]....
        /*0054*/ 	.word	0x050000b0


	//   ....[11]....
        /*0058*/ 	.word	0x050000b0


	//   ....[12]....
        /*005c*/ 	.word	0x050000b0


	//   ....[13]....
        /*0060*/ 	.word	0x050000b0


	//   ....[14]....
        /*0064*/ 	.word	0x050000b0


	//   ....[15]....
        /*0068*/ 	.word	0x050000b0


	//   ....[16]....
        /*006c*/ 	.word	0x050000b0


	//   ....[17]....
        /*0070*/ 	.word	0x050000b0


	//   ....[18]....
        /*0074*/ 	.word	0x050000b0


	//   ....[19]....
        /*0078*/ 	.word	0x050000b0


	//----- nvinfo : EIATTR_COOP_GROUP_INSTR_OFFSETS
	.align		4
.L_2449:
        /*007c*/ 	.byte	0x04, 0x28
        /*007e*/ 	.short	(.L_2451 - .L_2450)


	//   ....[0]....
.L_2450:
        /*0080*/ 	.word	0x00001ee0


	//   ....[1]....
        /*0084*/ 	.word	0x00001ef0


	//   ....[2]....
        /*0088*/ 	.word	0x00001f20


	//   ....[3]....
        /*008c*/ 	.word	0x00001f30


	//   ....[4]....
        /*0090*/ 	.word	0x00001f60


	//   ....[5]....
        /*0094*/ 	.word	0x00001f70


	//   ....[6]....
        /*0098*/ 	.word	0x00001fa0


	//   ....[7]....
        /*009c*/ 	.word	0x00001fb0


	//   ....[8]....
        /*00a0*/ 	.word	0x00001fe0


	//   ....[9]....
        /*00a4*/ 	.word	0x00001ff0


	//   ....[10]....
        /*00a8*/ 	.word	0x0000bbf0


	//   ....[11]....
        /*00ac*/ 	.word	0x0000bc90


	//   ....[12]....
        /*00b0*/ 	.word	0x0000bcf0


	//   ....[13]....
        /*00b4*/ 	.word	0x0000bd50


	//   ....[14]....
        /*00b8*/ 	.word	0x0000bdc0


	//   ....[15]....
        /*00bc*/ 	.word	0x0000be20


	//   ....[16]....
        /*00c0*/ 	.word	0x0000be90


	//   ....[17]....
        /*00c4*/ 	.word	0x0000bef0


	//   ....[18]....
        /*00c8*/ 	.word	0x0000bf60


	//   ....[19]....
        /*00cc*/ 	.word	0x0000bfc0


	//----- nvinfo : EIATTR_VRC_CTA_INIT_COUNT
	.align		4
.L_2451:
        /*00d0*/ 	.byte	0x02, 0x4a
	.zero		1
	.zero		1


	//----- nvinfo : EIATTR_EXIT_INSTR_OFFSETS
	.align		4
        /*00d4*/ 	.byte	0x04, 0x1c
        /*00d6*/ 	.short	(.L_2453 - .L_2452)


	//   ....[0]....
.L_2452:
        /*00d8*/ 	.word	0x0000bb60


	//   ....[1]....
        /*00dc*/ 	.word	0x0000bb90


	//----- nvinfo : EIATTR_MAX_THREADS
	.align		4
.L_2453:
        /*00e0*/ 	.byte	0x04, 0x05
        /*00e2*/ 	.short	(.L_2455 - .L_2454)
.L_2454:
        /*00e4*/ 	.word	0x00000080
        /*00e8*/ 	.word	0x00000001
        /*00ec*/ 	.word	0x00000001


	//----- nvinfo : EIATTR_CRS_STACK_SIZE
	.align		4
.L_2455:
        /*00f0*/ 	.byte	0x04, 0x1e
        /*00f2*/ 	.short	(.L_2457 - .L_2456)
.L_2456:
        /*00f4*/ 	.word	0x00000000


	//----- nvinfo : EIATTR_CBANK_PARAM_SIZE
	.align		4
.L_2457:
        /*00f8*/ 	.byte	0x03, 0x19
        /*00fa*/ 	.short	0x0128


	//----- nvinfo : EIATTR_PARAM_CBANK
	.align		4
        /*00fc*/ 	.byte	0x04, 0x0a
        /*00fe*/ 	.short	(.L_2459 - .L_2458)
	.align		4
.L_2458:
        /*0100*/ 	.word	index@(.nv.constant0._ZN10layer_norm31ln_parallel_residual_bwd_kernelINS_13Kernel_traitsIf6__halffS2_fjLj1024ELj1ELj4ELj1ELj16ENS_18Kernel_traits_baseILj1024EfS2_fS2_fjLj128EEEEELb1ELb1ELb0EEEvNS_9BwdParamsE)
        /*0104*/ 	.short	0x0380
        /*0106*/ 	.short	0x0128


	//----- nvinfo : EIATTR_SW_WAR
	.align		4
.L_2459:
        /*0108*/ 	.byte	0x04, 0x36
        /*010a*/ 	.short	(.L_2461 - .L_2460)
.L_2460:
        /*010c*/ 	.word	0x00000008
.L_2461:


//--------------------- .nv.info._ZN10layer_norm22ln_bwd_finalize_kernelINS_22Kernel_traits_finalizeILj1024Ef6__halffS2_fjLb0ELj1024ELj4ENS_18Kernel_traits_baseILj1024EfS2_fS2_fjLj1024EEEEELb0ELb1EEEvNS_9BwdParamsE --------------------------
	.section	.nv.info._ZN10layer_norm22ln_bwd_finalize_kernelINS_22Kernel_traits_finalizeILj1024Ef6__halffS2_fjLb0ELj1024ELj4ENS_18Kernel_traits_baseILj1024EfS2_fS2_fjLj1024EEEEELb0ELb1EEEvNS_9BwdParamsE,"",@"SHT_CUDA_INFO"
	.sectionflags	@""
	.align	4


	//----- nvinfo : EIATTR_CUDA_API_VERSION
	.align		4
        /*0000*/ 	.byte	0x04, 0x37
        /*0002*/ 	.short	(.L_2463 - .L_2462)
.L_2462:
        /*0004*/ 	.word	0x00000082


	//----- nvinfo : EIATTR_KPARAM_INFO
	.align		4
.L_2463:
        /*0008*/ 	.byte	0x04, 0x17
        /*000a*/ 	.short	(.L_2465 - .L_2464)
.L_2464:
        /*000c*/ 	.word	0x00000000
        /*0010*/ 	.short	0x0000
        /*0012*/ 	.short	0x0000
        /*0014*/ 	.byte	0x00, 0xf0, 0xa1, 0x04


	//----- nvinfo : EIATTR_SPARSE_MMA_MASK
	.align		4
.L_2465:
        /*0018*/ 	.byte	0x03, 0x50
        /*001a*/ 	.short	0x0000


	//----- nvinfo : EIATTR_MAXREG_COUNT
	.align		4
        /*001c*/ 	.byte	0x03, 0x1b
        /*001e*/ 	.short	0x0040


	//----- nvinfo : EIATTR_NUM_BARRIERS
	.align		4
        /*0020*/ 	.byte	0x02, 0x4c
        /*0022*/ 	.byte	0x01
	.zero		1


	//----- nvinfo : EIATTR_MERCURY_ISA_VERSION
	.align		4
        /*0024*/ 	.byte	0x03, 0x5f
        /*0026*/ 	.short	0x0101


	//----- nvinfo : EIATTR_COOP_GROUP_MASK_REGIDS
	.align		4
        /*0028*/ 	.byte	0x04, 0x29
        /*002a*/ 	.short	(.L_2467 - .L_2466)


	//   ....[0]....
.L_2466:
        /*002c*/ 	.word	0xffffffff


	//   ....[1]....
        /*0030*/ 	.word	0xffffffff


	//   ....[2]....
        /*0034*/ 	.word	0xffffffff


	//   ....[3]....
        /*0038*/ 	.word	0xffffffff


	//   ....[4]....
        /*003c*/ 	.word	0xffffffff


	//   ....[5]....
        /*0040*/ 	.word	0xffffffff


	//   ....[6]....
        /*0044*/ 	.word	0xffffffff


	//   ....[7]....
        /*0048*/ 	.word	0xffffffff


	//   ....[8]....
        /*004c*/ 	.word	0xffffffff


	//   ....[9]....
        /*0050*/ 	.word	0xffffffff


	//----- nvinfo : EIATTR_COOP_GROUP_INSTR_OFFSETS
	.align		4
.L_2467:
        /*0054*/ 	.byte	0x04, 0x28
        /*0056*/ 	.short	(.L_2469 - .L_2468)


	//   ....[0]....
.L_2468:
        /*0058*/ 	.word	0x00001630


	//   ....[1]....
        /*005c*/ 	.word	0x00001640


	//   ....[2]....
        /*0060*/ 	.word	0x00001670


	//   ....[3]....
        /*0064*/ 	.word	0x00001680


	//   ....[4]....
        /*0068*/ 	.word	0x000016b0


	//   ....[5]....
        /*006c*/ 	.word	0x000016c0


	//   ....[6]....
        /*0070*/ 	.word	0x000016f0


	//   ....[7]....
        /*0074*/ 	.word	0x00001710


	//   ....[8]....
        /*0078*/ 	.word	0x00001740


	//   ....[9]....
        /*007c*/ 	.word	0x00001750


	//----- nvinfo : EIATTR_VRC_CTA_INIT_COUNT
	.align		4
.L_2469:
        /*0080*/ 	.byte	0x02, 0x4a
	.zero		1
	.zero		1


	//----- nvinfo : EIATTR_EXIT_INSTR_OFFSETS
	.align		4
        /*0084*/ 	.byte	0x04, 0x1c
        /*0086*/ 	.short	(.L_2471 - .L_2470)


	//   ....[0]....
.L_2470:
        /*0088*/ 	.word	0x00000070


	//   ....[1]....
        /*008c*/ 	.word	0x000017b0


	//   ....[2]....
        /*0090*/ 	.word	0x00001860


	//----- nvinfo : EIATTR_MAX_THREADS
	.align		4
.L_2471:
        /*0094*/ 	.byte	0x04, 0x05
        /*0096*/ 	.short	(.L_2473 - .L_2472)
.L_2472:
        /*0098*/ 	.word	0x00000400
        /*009c*/ 	.word	0x00000001
        /*00a0*/ 	.word	0x00000001


	//----- nvinfo : EIATTR_CRS_STACK_SIZE
	.align		4
.L_2473:
        /*00a4*/ 	.byte	0x04, 0x1e
        /*00a6*/ 	.short	(.L_2475 - .L_2474)
.L_2474:
        /*00a8*/ 	.word	0x00000000


	//----- nvinfo : EIATTR_CBANK_PARAM_SIZE
	.align		4
.L_2475:
        /*00ac*/ 	.byte	0x03, 0x19
        /*00ae*/ 	.short	0x0128


	//----- nvinfo : EIATTR_PARAM_CBANK
	.align		4
        /*00b0*/ 	.byte	0x04, 0x0a
        /*00b2*/ 	.short	(.L_2477 - .L_2476)
	.align		4
.L_2476:
        /*00b4*/ 	.word	index@(.nv.constant0._ZN10layer_norm22ln_bwd_finalize_kernelINS_22Kernel_traits_finalizeILj1024Ef6__halffS2_fjLb0ELj1024ELj4ENS_18Kernel_traits_baseILj1024EfS2_fS2_fjLj1024EEEEELb0ELb1EEEvNS_9BwdParamsE)
        /*00b8*/ 	.short	0x0380
        /*00ba*/ 	.short	0x0128


	//----- nvinfo : EIATTR_SW_WAR
	.align		4
.L_2477:
        /*00bc*/ 	.byte	0x04, 0x36
        /*00be*/ 	.short	(.L_2479 - .L_2478)
.L_2478:
        /*00c0*/ 	.word	0x00000008
.L_2479:


//--------------------- .nv.info._ZN10layer_norm40ln_parallel_residual_bwd_finalize_kernelINS_22Kernel_traits_finalizeILj1024Ef6__halffS2_fjLb0ELj1024ELj4ENS_18Kernel_traits_baseILj1024EfS2_fS2_fjLj1024EEEEELb1EEEvNS_9BwdParamsE --------------------------
	.section	.nv.info._ZN10layer_norm40ln_parallel_residual_bwd_finalize_kernelINS_22Kernel_traits_finalizeILj1024Ef6__halffS2_fjLb0ELj1024ELj4ENS_18Kernel_traits_baseILj1024EfS2_fS2_fjLj1024EEEEELb1EEEvNS_9BwdParamsE,"",@"SHT_CUDA_INFO"
	.sectionflags	@""
	.align	4


	//----- nvinfo : EIATTR_CUDA_API_VERSION
	.align		4
        /*0000*/ 	.byte	0x04, 0x37
        /*0002*/ 	.short	(.L_2481 - .L_2480)
.L_2480:
        /*0004*/ 	.word	0x00000082


	//----- nvinfo : EIATTR_KPARAM_INFO
	.align		4
.L_2481:
        /*0008*/ 	.byte	0x04, 0x17
        /*000a*/ 	.short	(.L_2483 - .L_2482)
.L_2482:
        /*000c*/ 	.word	0x00000000
        /*0010*/ 	.short	0x0000
        /*0012*/ 	.short	0x0000
        /*0014*/ 	.byte	0x00, 0xf0, 0xa1, 0x04


	//----- nvinfo : EIATTR_SPARSE_MMA_MASK
	.align		4
.L_2483:
        /*0018*/ 	.byte	0x03, 0x50
        /*001a*/ 	.short	0x0000


	//----- nvinfo : EIATTR_MAXREG_COUNT
	.align		4
        /*001c*/ 	.byte	0x03, 0x1b
        /*001e*/ 	.short	0x0040


	//----- nvinfo : EIATTR_NUM_BARRIERS
	.align		4
        /*0020*/ 	.byte	0x02, 0x4c
        /*0022*/ 	.byte	0x01
	.zero		1


	//----- nvinfo : EIATTR_MERCURY_ISA_VERSION
	.align		4
        /*0024*/ 	.byte	0x03, 0x5f
        /*0026*/ 	.short	0x0101


	//----- nvinfo : EIATTR_COOP_GROUP_MASK_REGIDS
	.align		4
        /*0028*/ 	.byte	0x04, 0x29
        /*002a*/ 	.short	(.L_2485 - .L_2484)


	//   ....[0]....
.L_2484:
        /*002c*/ 	.word	0xffffffff


	//   ....[1]....
        /*0030*/ 	.word	0xffffffff


	//   ....[2]....
        /*0034*/ 	.word	0xffffffff


	//   ....[3]....
        /*0038*/ 	.word	0xffffffff


	//   ....[4]....
        /*003c*/ 	.word	0xffffffff


	//   ....[5]....
        /*0040*/ 	.word	0xffffffff


	//   ....[6]....
        /*0044*/ 	.word	0xffffffff


	//   ....[7]....
        /*0048*/ 	.word	0xffffffff


	//   ....[8]....
        /*004c*/ 	.word	0xffffffff


	//   ....[9]....
        /*0050*/ 	.word	0xffffffff


	//   ....[10]....
        /*0054*/ 	.word	0xffffffff


	//   ....[11]....
        /*0058*/ 	.word	0xffffffff


	//   ....[12]....
        /*005c*/ 	.word	0xffffffff


	//   ....[13]....
        /*0060*/ 	.word	0xffffffff


	//   ....[14]....
        /*0064*/ 	.word	0xffffffff


	//   ....[15]....
        /*0068*/ 	.word	0xffffffff


	//   ....[16]....
        /*006c*/ 	.word	0xffffffff


	//   ....[17]....
        /*0070*/ 	.word	0xffffffff


	//   ....[18]....
        /*0074*/ 	.word	0xffffffff


	//   ....[19]....
        /*0078*/ 	.word	0xffffffff


	//----- nvinfo : EIATTR_COOP_GROUP_INSTR_OFFSETS
	.align		4
.L_2485:
        /*007c*/ 	.byte	0x04, 0x28
        /*007e*/ 	.short	(.L_2487 - .L_2486)


	//   ....[0]....
.L_2486:
        /*0080*/ 	.word	0x00001410


	//   ....[1]....
        /*0084*/ 	.word	0x00001420


	//   ....[2]....
        /*0088*/ 	.word	0x00001430


	//   ....[3]....
        /*008c*/ 	.word	0x00001440


	//   ....[4]....
        /*0090*/ 	.word	0x00001470


	//   ....[5]....
        /*0094*/ 	.word	0x00001490


	//   ....[6]....
        /*0098*/ 	.word	0x000014b0


	//   ....[7]....
        /*009c*/ 	.word	0x000014c0


	//   ....[8]....
        /*00a0*/ 	.word	0x000014f0


	//   ....[9]....
        /*00a4*/ 	.word	0x00001510


	//   ....[10]....
        /*00a8*/ 	.word	0x00001530


	//   ....[11]....
        /*00ac*/ 	.word	0x00001540


	//   ....[12]....
        /*00b0*/ 	.word	0x00001570


	//   ....[13]....
        /*00b4*/ 	.word	0x00001590


	//   ....[14]....
        /*00b8*/ 	.word	0x000015b0


	//   ....[15]....
        /*00bc*/ 	.word	0x000015c0


	//   ....[16]....
        /*00c0*/ 	.word	0x000015f0


	//   ....[17]....
        /*00c4*/ 	.word	0x00001620


	//   ....[18]....
        /*00c8*/ 	.word	0x00001630


	//   ....[19]....
        /*00cc*/ 	.word	0x00001640


	//----- nvinfo : EIATTR_VRC_CTA_INIT_COUNT
	.align		4
.L_2487:
        /*00d0*/ 	.byte	0x02, 0x4a
	.zero		1
	.zero		1


	//----- nvinfo : EIATTR_EXIT_INSTR_OFFSETS
	.align		4
        /*00d4*/ 	.byte	0x04, 0x1c
        /*00d6*/ 	.short	(.L_2489 - .L_2488)


	//   ....[0]....
.L_2488:
        /*00d8*/ 	.word	0x00000060


	//   ....[1]....
        /*00dc*/ 	.word	0x000016e0


	//   ....[2]....
        /*00e0*/ 	.word	0x00001810


	//----- nvinfo : EIATTR_MAX_THREADS
	.align		4
.L_2489:
        /*00e4*/ 	.byte	0x04, 0x05
        /*00e6*/ 	.short	(.L_2491 - .L_2490)
.L_2490:
        /*00e8*/ 	.word	0x00000400
        /*00ec*/ 	.word	0x00000001
        /*00f0*/ 	.word	0x00000001


	//----- nvinfo : EIATTR_CRS_STACK_SIZE
	.align		4
.L_2491:
        /*00f4*/ 	.byte	0x04, 0x1e
        /*00f6*/ 	.short	(.L_2493 - .L_2492)
.L_2492:
        /*00f8*/ 	.word	0x00000000


	//----- nvinfo : EIATTR_CBANK_PARAM_SIZE
	.align		4
.L_2493:
        /*00fc*/ 	.byte	0x03, 0x19
        /*00fe*/ 	.short	0x0128


	//----- nvinfo : EIATTR_PARAM_CBANK
	.align		4
        /*0100*/ 	.byte	0x04, 0x0a
        /*0102*/ 	.short	(.L_2495 - .L_2494)
	.align		4
.L_2494:
        /*0104*/ 	.word	index@(.nv.constant0._ZN10layer_norm40ln_parallel_residual_bwd_finalize_kernelINS_22Kernel_traits_finalizeILj1024Ef6__halffS2_fjLb0ELj1024ELj4ENS_18Kernel_traits_baseILj1024EfS2_fS2_fjLj1024EEEEELb1EEEvNS_9BwdParamsE)
        /*0108*/ 	.short	0x0380
        /*010a*/ 	.short	0x0128


	//----- nvinfo : EIATTR_SW_WAR
	.align		4
.L_2495:
        /*010c*/ 	.byte	0x04, 0x36
        /*010e*/ 	.short	(.L_2497 - .L_2496)
.L_2496:
        /*0110*/ 	.word	0x00000008
.L_2497:


//--------------------- .nv.info._ZN10layer_norm31ln_parallel_residual_bwd_kernelINS_13Kernel_traitsIf6__halffS2_fjLj1024ELj1ELj4ELj1ELj16ENS_18Kernel_traits_baseILj1024EfS2_fS2_fjLj128EEEEELb1ELb1ELb1EEEvNS_9BwdParamsE --------------------------
	.section	.nv.info._ZN10layer_norm31ln_parallel_residual_bwd_kernelINS_13Kernel_traitsIf6__halffS2_fjLj1024ELj1ELj4ELj1ELj16ENS_18Kernel_traits_baseILj1024EfS2_fS2_fjLj128EEEEELb1ELb1ELb1EEEvNS_9BwdParamsE,"",@"SHT_CUDA_INFO"
	.sectionflags	@""
	.align	4


	//----- nvinfo : EIATTR_CUDA_API_VERSION
	.align		4
        /*0000*/ 	.byte	0x04, 0x37
        /*0002*/ 	.short	(.L_2499 - .L_2498)
.L_2498:
        /*0004*/ 	.word	0x00000082


	//----- nvinfo : EIATTR_KPARAM_INFO
	.align		4
.L_2499:
        /*0008*/ 	.byte	0x04, 0x17
        /*000a*/ 	.short	(.L_2501 - .L_2500)
.L_2500:
        /*000c*/ 	.word	0x00000000
        /*0010*/ 	.short	0x0000
        /*0012*/ 	.short	0x0000
        /*0014*/ 	.byte	0x00, 0xf0, 0xa1, 0x04


	//----- nvinfo : EIATTR_SPARSE_MMA_MASK
	.align		4
.L_2501:
        /*0018*/ 	.byte	0x03, 0x50
        /*001a*/ 	.short	0x0000


	//----- nvinfo : EIATTR_MAXREG_COUNT
	.align		4
        /*001c*/ 	.byte	0x03, 0x1b
        /*001e*/ 	.short	0x00ff


	//----- nvinfo : EIATTR_NUM_BARRIERS
	.align		4
        /*0020*/ 	.byte	0x02, 0x4c
        /*0022*/ 	.byte	0x01
	.zero		1


	//----- nvinfo : EIATTR_MERCURY_ISA_VERSION
	.align		4
        /*0024*/ 	.byte	0x03, 0x5f
        /*0026*/ 	.short	0x0101


	//----- nvinfo : EIATTR_COOP_GROUP_MASK_REGIDS
	.align		4
        /*0028*/ 	.byte	0x04, 0x29
        /*002a*/ 	.short	(.L_2503 - .L_2502)


	//   ....[0]....
.L_2502:
        /*002c*/ 	.word	0xffffffff


	//   ....[1]....
        /*0030*/ 	.word	0xffffffff


	//   ....[2]....
        /*0034*/ 	.word	0xffffffff


	//   ....[3]....
        /*0038*/ 	.word	0xffffffff


	//   ....[4]....
        /*003c*/ 	.word	0xffffffff


	//   ....[5]....
        /*0040*/ 	.word	0xffffffff


	//   ....[6]....
        /*0044*/ 	.word	0xffffffff


	//   ....[7]....
        /*0048*/ 	.word	0xffffffff


	//   ....[8]....
        /*004c*/ 	.word	0xffffffff


	//   ....[9]....
        /*0050*/ 	.word	0xffffffff


	//   ....[10]....
        /*0054*/ 	.word	0x050000eb


	//   ....[11]....
        /*0058*/ 	.word	0x050000eb


	//   ....[12]....
        /*005c*/ 	.word	0x050000eb


	//   ....[13]....
        /*0060*/ 	.word	0x050000eb


	//   ....[14]....
        /*0064*/ 	.word	0x050000eb


	//   ....[15]....
        /*0068*/ 	.word	0x050000eb


	//   ....[16]....
        /*006c*/ 	.word	0x050000eb


	//   ....[17]....
        /*0070*/ 	.word	0x050000eb


	//   ....[18]....
        /*0074*/ 	.word	0x050000eb


	//   ....[19]....
        /*0078*/ 	.word	0x050000eb


	//----- nvinfo : EIATTR_COOP_GROUP_INSTR_OFFSETS
	.align		4
.L_2503:
        /*007c*/ 	.byte	0x04, 0x28
        /*007e*/ 	.short	(.L_2505 - .L_2504)


	//   ....[0]....
.L_2504:
        /*0080*/ 	.word	0x00001b10


	//   ....[1]....
        /*0084*/ 	.word	0x00001b20


	//   ....[2]....
        /*0088*/ 	.word	0x00001b50


	//   ....[3]....
        /*008c*/ 	.word	0x00001b60


	//   ....[4]....
        /*0090*/ 	.word	0x00001b90


	//   ....[5]....
        /*0094*/ 	.word	0x00001ba0


	//   ....[6]....
        /*0098*/ 	.word	0x00001bd0


	//   ....[7]....
        /*009c*/ 	.word	0x00001be0


	//   ....[8]....
        /*00a0*/ 	.word	0x00001c10


	//   ....[9]....
        /*00a4*/ 	.word	0x00001c20


	//   ....[10]....
        /*00a8*/ 	.word	0x0000b270


	//   ....[11]....
        /*00ac*/ 	.word	0x0000b300


	//   ....[12]....
        /*00b0*/ 	.word	0x0000b370


	//   ....[13]....
        /*00b4*/ 	.word	0x0000b3d0


	//   ....[14]....
        /*00b8*/ 	.word	0x0000b440


	//   ....[15]....
        /*00bc*/ 	.word	0x0000b4a0


	//   ....[16]....
        /*00c0*/ 	.word	0x0000b510


	//   ....[17]....
        /*00c4*/ 	.word	0x0000b570


	//   ....[18]....
        /*00c8*/ 	.word	0x0000b5e0


	//   ....[19]....
        /*00cc*/ 	.word	0x0000b640


	//----- nvinfo : EIATTR_VRC_CTA_INIT_COUNT
	.align		4
.L_2505:
        /*00d0*/ 	.byte	0x02, 0x4a
	.zero		1
	.zero		1


	//----- nvinfo : EIATTR_EXIT_INSTR_OFFSETS
	.align		4
        /*00d4*/ 	.byte	0x04, 0x1c
        /*00d6*/ 	.short	(.L_2507 - .L_2506)


	//   ....[0]....
.L_2506:
        /*00d8*/ 	.word	0x0000b200


	//----- nvinfo : EIATTR_MAX_THREADS
	.align		4
.L_2507:
        /*00dc*/ 	.byte	0x04, 0x05
        /*00de*/ 	.short	(.L_2509 - .L_2508)
.L_2508:
        /*00e0*/ 	.word	0x00000080
        /*00e4*/ 	.word	0x00000001
        /*00e8*/ 	.word	0x00000001


	//----- nvinfo : EIATTR_CRS_STACK_SIZE
	.align		4
.L_2509:
        /*00ec*/ 	.byte	0x04, 0x1e
        /*00ee*/ 	.short	(.L_2511 - .L_2510)
.L_2510:
        /*00f0*/ 	.word	0x00000000


	//----- nvinfo : EIATTR_CBANK_PARAM_SIZE
	.align		4
.L_2511:
        /*00f4*/ 	.byte	0x03, 0x19
        /*00f6*/ 	.short	0x0128


	//----- nvinfo : EIATTR_PARAM_CBANK
	.align		4
        /*00f8*/ 	.byte	0x04, 0x0a
        /*00fa*/ 	.short	(.L_2513 - .L_2512)
	.align		4
.L_2512:
        /*00fc*/ 	.word	index@(.nv.constant0._ZN10layer_norm31ln_parallel_residual_bwd_kernelINS_13Kernel_traitsIf6__halffS2_fjLj1024ELj1ELj4ELj1ELj16ENS_18Kernel_traits_baseILj1024EfS2_fS2_fjLj128EEEEELb1ELb1ELb1EEEvNS_9BwdParamsE)
        /*0100*/ 	.short	0x0380
        /*0102*/ 	.short	0x0128


	//----- nvinfo : EIATTR_SW_WAR
	.align		4
.L_2513:
        /*0104*/ 	.byte	0x04, 0x36
        /*0106*/ 	.short	(.L_2515 - .L_2514)
.L_2514:
        /*0108*/ 	.word	0x00000008
.L_2515:


//--------------------- .nv.info._ZN10layer_norm31ln_parallel_residual_bwd_kernelINS_13Kernel_traitsI6__halfffffjLj1024ELj1ELj4ELj1ELj16ENS_18Kernel_traits_baseILj1024ES2_ffffjLj128EEEEELb0ELb0ELb0EEEvNS_9BwdParamsE --------------------------
	.section	.nv.info._ZN10layer_norm31ln_parallel_residual_bwd_kernelINS_13Kernel_traitsI6__halfffffjLj1024ELj1ELj4ELj1ELj16ENS_18Kernel_traits_baseILj1024ES2_ffffjLj128EEEEELb0ELb0ELb0EEEvNS_9BwdParamsE,"",@"SHT_CUDA_INFO"
	.sectionflags	@""
	.align	4


	//----- nvinfo : EIATTR_CUDA_API_VERSION
	.align		4
        /*0000*/ 	.byte	0x04, 0x37
        /*0002*/ 	.short	(.L_2517 - .L_2516)
.L_2516:
        /*0004*/ 	.word	0x00000082


	//----- nvinfo : EIATTR_KPARAM_INFO
	.align		4
.L_2517:
        /*0008*/ 	.byte	0x04, 0x17
        /*000a*/ 	.short	(.L_2519 - .L_2518)
.L_2518:
        /*000c*/ 	.word	0x00000000
        /*0010*/ 	.short	0x0000
        /*0012*/ 	.short	0x0000
        /*0014*/ 	.byte	0x00, 0xf0, 0xa1, 0x04


	//----- nvinfo : EIATTR_SPARSE_MMA_MASK
	.align		4
.L_2519:
        /*0018*/ 	.byte	0x03, 0x50
        /*001a*/ 	.short	0x0000


	//----- nvinfo : EIATTR_MAXREG_COUNT
	.align		4
        /*001c*/ 	.byte	0x03, 0x1b
        /*001e*/ 	.short	0x00ff


	//----- nvinfo : EIATTR_NUM_BARRIERS
	.align		4
        /*0020*/ 	.byte	0x02, 0x4c
        /*0022*/ 	.byte	0x01
	.zero		1


	//----- nvinfo : EIATTR_ANNOTATIONS
	.align		4
        /*0024*/ 	.byte	0x04, 0x55
        /*0026*/ 	.short	(.L_2521 - .L_2520)


	//   ....[0]....
.L_2520:
        /* <DEDUP_REMOVED lines=75> */


	//----- nvinfo : EIATTR_MERCURY_ISA_VERSION
	.align		4
.L_2521:
        /*04c0*/ 	.byte	0x03, 0x5f
        /*04c2*/ 	.short	0x0101


	//----- nvinfo : EIATTR_COOP_GROUP_MASK_REGIDS
	.align		4
        /*04c4*/ 	.byte	0x04, 0x29
        /*04c6*/ 	.short	(.L_2523 - .L_2522)


	//   ....[0]....
.L_2522:
        /*04c8*/ 	.word	0xffffffff


	//   ....[1]....
        /*04cc*/ 	.word	0xffffffff


	//   ....[2]....
        /*04d0*/ 	.word	0xffffffff


	//   ....[3]....
        /*04d4*/ 	.word	0xffffffff


	//   ....[4]....
        /*04d8*/ 	.word	0xffffffff


	//   ....[5]....
        /*04dc*/ 	.word	0xffffffff


	//   ....[6]....
        /*04e0*/ 	.word	0xffffffff


	//   ....[7]....
        /*04e4*/ 	.word	0xffffffff


	//   ....[8]....
        /*04e8*/ 	.word	0xffffffff


	//   ....[9]....
        /*04ec*/ 	.word	0xffffffff


	//   ....[10]....
        /*04f0*/ 	.word	0x05000070


	//   ....[11]....
        /*04f4*/ 	.word	0x05000070


	//   ....[12]....
        /*04f8*/ 	.word	0x05000070


	//   ....[13]....
        /*04fc*/ 	.word	0x05000070


	//   ....[14]....
        /*0500*/ 	.word	0x05000070


	//   ....[15]....
        /*0504*/ 	.word	0x05000070


	//   ....[16]....
        /*0508*/ 	.word	0x05000070


	//   ....[17]....
        /*050c*/ 	.word	0x05000070


	//   ....[18]....
        /*0510*/ 	.word	0x05000070


	//   ....[19]....
        /*0514*/ 	.word	0x05000070


	//----- nvinfo : EIATTR_COOP_GROUP_INSTR_OFFSETS
	.align		4
.L_2523:
        /*0518*/ 	.byte	0x04, 0x28
        /*051a*/ 	.short	(.L_2525 - .L_2524)


	//   ....[0]....
.L_2524:
        /*051c*/ 	.word	0x00003e00


	//   ....[1]....
        /*0520*/ 	.word	0x00003e20


	//   ....[2]....
        /*0524*/ 	.word	0x00003e40


	//   ....[3]....
        /*0528*/ 	.word	0x00003e60


	//   ....[4]....
        /*052c*/ 	.word	0x00003e80


	//   ....[5]....
        /*0530*/ 	.word	0x00003ea0


	//   ....[6]....
        /*0534*/ 	.word	0x00003ec0


	//   ....[7]....
        /*0538*/ 	.word	0x00003ee0


	//   ....[8]....
        /*053c*/ 	.word	0x00003ef0


	//   ....[9]....
        /*0540*/ 	.word	0x00003f10


	//   ....[10]....
        /*0544*/ 	.word	0x0000b760


	//   ....[11]....
        /*0548*/ 	.word	0x0000b7f0


	//   ....[12]....
        /*054c*/ 	.word	0x0000b850


	//   ....[13]....
        /*0550*/ 	.word	0x0000b8a0


	//   ....[14]....
        /*0554*/ 	.word	0x0000b900


	//   ....[15]....
        /*0558*/ 	.word	0x0000b950


	//   ....[16]....
        /*055c*/ 	.word	0x0000b9b0


	//   ....[17]....
        /*0560*/ 	.word	0x0000ba00


	//   ....[18]....
        /*0564*/ 	.word	0x0000ba60


	//   ....[19]....
        /*0568*/ 	.word	0x0000bab0


	//----- nvinfo : EIATTR_VRC_CTA_INIT_COUNT
	.align		4
.L_2525:
        /*056c*/ 	.byte	0x02, 0x4a
	.zero		1
	.zero		1


	//----- nvinfo : EIATTR_EXIT_INSTR_OFFSETS
	.align		4
        /*0570*/ 	.byte	0x04, 0x1c
        /*0572*/ 	.short	(.L_2527 - .L_2526)


	//   ....[0]....
.L_2526:
        /*0574*/ 	.word	0x0000b6a0


	//   ....[1]....
        /*0578*/ 	.word	0x0000b6f0


	//----- nvinfo : EIATTR_MAX_THREADS
	.align		4
.L_2527:
        /*057c*/ 	.byte	0x04, 0x05
        /*057e*/ 	.short	(.L_2529 - .L_2528)
.L_2528:
        /*0580*/ 	.word	0x00000080
        /*0584*/ 	.word	0x00000001
        /*0588*/ 	.word	0x00000001


	//----- nvinfo : EIATTR_CRS_STACK_SIZE
	.align		4
.L_2529:
        /*058c*/ 	.byte	0x04, 0x1e
        /*058e*/ 	.short	(.L_2531 - .L_2530)
.L_2530:
        /*0590*/ 	.word	0x00000000


	//----- nvinfo : EIATTR_CBANK_PARAM_SIZE
	.align		4
.L_2531:
        /*0594*/ 	.byte	0x03, 0x19
        /*0596*/ 	.short	0x0128


	//----- nvinfo : EIATTR_PARAM_CBANK
	.align		4
        /*0598*/ 	.byte	0x04, 0x0a
        /*059a*/ 	.short	(.L_2533 - .L_2532)
	.align		4
.L_2532:
        /*059c*/ 	.word	index@(.nv.constant0._ZN10layer_norm31ln_parallel_residual_bwd_kernelINS_13Kernel_traitsI6__halfffffjLj1024ELj1ELj4ELj1ELj16ENS_18Kernel_traits_baseILj1024ES2_ffffjLj128EEEEELb0ELb0ELb0EEEvNS_9BwdParamsE)
        /*05a0*/ 	.short	0x0380
        /*05a2*/ 	.short	0x0128


	//----- nvinfo : EIATTR_SW_WAR
	.align		4
.L_2533:
        /*05a4*/ 	.byte	0x04, 0x36
        /*05a6*/ 	.short	(.L_2535 - .L_2534)
.L_2534:
        /*05a8*/ 	.word	0x00000008
.L_2535:


//--------------------- .nv.info._ZN10layer_norm31ln_parallel_residual_bwd_kernelINS_13Kernel_traitsI6__halfffffjLj1024ELj1ELj4ELj1ELj16ENS_18Kernel_traits_baseILj1024ES2_ffffjLj128EEEEELb0ELb0ELb1EEEvNS_9BwdParamsE --------------------------
	.section	.nv.info._ZN10layer_norm31ln_parallel_residual_bwd_kernelINS_13Kernel_traitsI6__halfffffjLj1024ELj1ELj4ELj1ELj16ENS_18Kernel_traits_baseILj1024ES2_ffffjLj128EEEEELb0ELb0ELb1EEEvNS_9BwdParamsE,"",@"SHT_CUDA_INFO"
	.sectionflags	@""
	.align	4


	//----- nvinfo : EIATTR_CUDA_API_VERSION
	.align		4
        /*0000*/ 	.byte	0x04, 0x37
        /*0002*/ 	.short	(.L_2537 - .L_2536)
.L_2536:
        /*0004*/ 	.word	0x00000082


	//----- nvinfo : EIATTR_KPARAM_INFO
	.align		4
.L_2537:
        /*0008*/ 	.byte	0x04, 0x17
        /*000a*/ 	.short	(.L_2539 - .L_2538)
.L_2538:
        /*000c*/ 	.word	0x00000000
        /*0010*/ 	.short	0x0000
        /*0012*/ 	.short	0x0000
        /*0014*/ 	.byte	0x00, 0xf0, 0xa1, 0x04


	//----- nvinfo : EIATTR_SPARSE_MMA_MASK
	.align		4
.L_2539:
        /*0018*/ 	.byte	0x03, 0x50
        /*001a*/ 	.short	0x0000


	//----- nvinfo : EIATTR_MAXREG_COUNT
	.align		4
        /*001c*/ 	.byte	0x03, 0x1b
        /*001e*/ 	.short	0x00ff


	//----- nvinfo : EIATTR_NUM_BARRIERS
	.align		4
        /*0020*/ 	.byte	0x02, 0x4c
        /*0022*/ 	.byte	0x01
	.zero		1


	//----- nvinfo : EIATTR_ANNOTATIONS
	.align		4
        /*0024*/ 	.byte	0x04, 0x55
        /*0026*/ 	.short	(.L_2541 - .L_2540)


	//   ....[0]....
.L_2540:
        /* <DEDUP_REMOVED lines=88> */


	//----- nvinfo : EIATTR_MERCURY_ISA_VERSION
	.align		4
.L_2541:
        /*0590*/ 	.byte	0x03, 0x5f
        /*0592*/ 	.short	0x0101


	//----- nvinfo : EIATTR_COOP_GROUP_MASK_REGIDS
	.align		4
        /*0594*/ 	.byte	0x04, 0x29
        /*0596*/ 	.short	(.L_2543 - .L_2542)


	//   ....[0]....
.L_2542:
        /*0598*/ 	.word	0xffffffff


	//   ....[1]....
        /*059c*/ 	.word	0xffffffff


	//   ....[2]....
        /*05a0*/ 	.word	0xffffffff


	//   ....[3]....
        /*05a4*/ 	.word	0xffffffff


	//   ....[4]....
        /*05a8*/ 	.word	0xffffffff


	//   ....[5]....
        /*05ac*/ 	.word	0xffffffff


	//   ....[6]....
        /*05b0*/ 	.word	0xffffffff


	//   ....[7]....
        /*05b4*/ 	.word	0xffffffff


	//   ....[8]....
        /*05b8*/ 	.word	0xffffffff


	//   ....[9]....
        /*05bc*/ 	.word	0xffffffff


	//   ....[10]....
        /*05c0*/ 	.word	0x0500004f


	//   ....[11]....
        /*05c4*/ 	.word	0x0500004f


	//   ....[12]....
        /*05c8*/ 	.word	0x0500004f


	//   ....[13]....
        /*05cc*/ 	.word	0x0500004f


	//   ....[14]....
        /*05d0*/ 	.word	0x0500004f


	//   ....[15]....
        /*05d4*/ 	.word	0x0500004f


	//   ....[16]....
        /*05d8*/ 	.word	0x0500004f


	//   ....[17]....
        /*05dc*/ 	.word	0x0500004f


	//   ....[18]....
        /*05e0*/ 	.word	0x0500004f


	//   ....[19]....
        /*05e4*/ 	.word	0x0500004f


	//----- nvinfo : EIATTR_COOP_GROUP_INSTR_OFFSETS
	.align		4
.L_2543:
        /*05e8*/ 	.byte	0x04, 0x28
        /*05ea*/ 	.short	(.L_2545 - .L_2544)


	//   ....[0]....
.L_2544:
        /*05ec*/ 	.word	0x00003540


	//   ....[1]....
        /*05f0*/ 	.word	0x00003560


	//   ....[2]....
        /*05f4*/ 	.word	0x00003580


	//   ....[3]....
        /*05f8*/ 	.word	0x000035a0


	//   ....[4]....
        /*05fc*/ 	.word	0x000035c0


	//   ....[5]....
        /*0600*/ 	.word	0x000035e0


	//   ....[6]....
        /*0604*/ 	.word	0x00003600


	//   ....[7]....
        /*0608*/ 	.word	0x00003620


	//   ....[8]....
        /*060c*/ 	.word	0x00003630


	//   ....[9]....
        /*0610*/ 	.word	0x00003650


	//   ....[10]....
        /*0614*/ 	.word	0x0000a1a0


	//   ....[11]....
        /*0618*/ 	.word	0x0000a230


	//   ....[12]....
        /*061c*/ 	.word	0x0000a290


	//   ....[13]....
        /*0620*/ 	.word	0x0000a2e0


	//   ....[14]....
        /*0624*/ 	.word	0x0000a340


	//   ....[15]....
        /*0628*/ 	.word	0x0000a390


	//   ....[16]....
        /*062c*/ 	.word	0x0000a3f0


	//   ....[17]....
        /*0630*/ 	.word	0x0000a440


	//   ....[18]....
        /*0634*/ 	.word	0x0000a4a0


	//   ....[19]....
        /*0638*/ 	.word	0x0000a4f0


	//----- nvinfo : EIATTR_VRC_CTA_INIT_COUNT
	.align		4
.L_2545:
        /*063c*/ 	.byte	0x02, 0x4a
	.zero		1
	.zero		1


	//----- nvinfo : EIATTR_EXIT_INSTR_OFFSETS
	.align		4
        /*0640*/ 	.byte	0x04, 0x1c
        /*0642*/ 	.short	(.L_2547 - .L_2546)


	//   ....[0]....
.L_2546:
        /*0644*/ 	.word	0x0000a130


	//----- nvinfo : EIATTR_MAX_THREADS
	.align		4
.L_2547:
        /*0648*/ 	.byte	0x04, 0x05
        /*064a*/ 	.short	(.L_2549 - .L_2548)
.L_2548:
        /*064c*/ 	.word	0x00000080
        /*0650*/ 	.word	0x00000001
        /*0654*/ 	.word	0x00000001


	//----- nvinfo : EIATTR_CRS_STACK_SIZE
	.align		4
.L_2549:
        /*0658*/ 	.byte	0x04, 0x1e
        /*065a*/ 	.short	(.L_2551 - .L_2550)
.L_2550:
        /*065c*/ 	.word	0x00000000


	//----- nvinfo : EIATTR_CBANK_PARAM_SIZE
	.align		4
.L_2551:
        /*0660*/ 	.byte	0x03, 0x19
        /*0662*/ 	.short	0x0128


	//----- nvinfo : EIATTR_PARAM_CBANK
	.align		4
        /*0664*/ 	.byte	0x04, 0x0a
        /*0666*/ 	.short	(.L_2553 - .L_2552)
	.align		4
.L_2552:
        /*0668*/ 	.word	index@(.nv.constant0._ZN10layer_norm31ln_parallel_residual_bwd_kernelINS_13Kernel_traitsI6__halfffffjLj1024ELj1ELj4ELj1ELj16ENS_18Kernel_traits_baseILj1024ES2_ffffjLj128EEEEELb0ELb0ELb1EEEvNS_9BwdParamsE)
        /*066c*/ 	.short	0x0380
        /*066e*/ 	.short	0x0128


	//----- nvinfo : EIATTR_SW_WAR
	.align		4
.L_2553:
        /*0670*/ 	.byte	0x04, 0x36
        /*0672*/ 	.short	(.L_2555 - .L_2554)
.L_2554:
        /*0674*/ 	.word	0x00000008
.L_2555:


//--------------------- .nv.info._ZN10layer_norm31ln_parallel_residual_bwd_kernelINS_13Kernel_traitsI6__halfffffjLj1024ELj1ELj4ELj1ELj16ENS_18Kernel_traits_baseILj1024ES2_ffffjLj128EEEEELb0ELb1ELb0EEEvNS_9BwdParamsE --------------------------
	.section	.nv.info._ZN10layer_norm31ln_parallel_residual_bwd_kernelINS_13Kernel_traitsI6__halfffffjLj1024ELj1ELj4ELj1ELj16ENS_18Kernel_traits_baseILj1024ES2_ffffjLj128EEEEELb0ELb1ELb0EEEvNS_9BwdParamsE,"",@"SHT_CUDA_INFO"
	.sectionflags	@""
	.align	4


	//----- nvinfo : EIATTR_CUDA_API_VERSION
	.align		4
        /*0000*/ 	.byte	0x04, 0x37
        /*0002*/ 	.short	(.L_2557 - .L_2556)
.L_2556:
        /*0004*/ 	.word	0x00000082


	//----- nvinfo : EIATTR_KPARAM_INFO
	.align		4
.L_2557:
        /*0008*/ 	.byte	0x04, 0x17
        /*000a*/ 	.short	(.L_2559 - .L_2558)
.L_2558:
        /*000c*/ 	.word	0x00000000
        /*0010*/ 	.short	0x0000
        /*0012*/ 	.short	0x0000
        /*0014*/ 	.byte	0x00, 0xf0, 0xa1, 0x04


	//----- nvinfo : EIATTR_SPARSE_MMA_MASK
	.align		4
.L_2559:
        /*0018*/ 	.byte	0x03, 0x50
        /*001a*/ 	.short	0x0000


	//----- nvinfo : EIATTR_MAXREG_COUNT
	.align		4
        /*001c*/ 	.byte	0x03, 0x1b
        /*001e*/ 	.short	0x00ff


	//----- nvinfo : EIATTR_NUM_BARRIERS
	.align		4
        /*0020*/ 	.byte	0x02, 0x4c
        /*0022*/ 	.byte	0x01
	.zero		1


	//----- nvinfo : EIATTR_MERCURY_ISA_VERSION
	.align		4
        /*0024*/ 	.byte	0x03, 0x5f
        /*0026*/ 	.short	0x0101


	//----- nvinfo : EIATTR_COOP_GROUP_MASK_REGIDS
	.align		4
        /*0028*/ 	.byte	0x04, 0x29
        /*002a*/ 	.short	(.L_2561 - .L_2560)


	//   ....[0]....
.L_2560:
        /*002c*/ 	.word	0xffffffff


	//   ....[1]....
        /*0030*/ 	.word	0xffffffff


	//   ....[2]....
        /*0034*/ 	.word	0xffffffff


	//   ....[3]....
        /*0038*/ 	.word	0xffffffff


	//   ....[4]....
        /*003c*/ 	.word	0xffffffff


	//   ....[5]....
        /*0040*/ 	.word	0xffffffff


	//   ....[6]....
        /*0044*/ 	.word	0xffffffff


	//   ....[7]....
        /*0048*/ 	.word	0xffffffff


	//   ....[8]....
        /*004c*/ 	.word	0xffffffff


	//   ....[9]....
        /*0050*/ 	.word	0xffffffff


	//   ....[10]....
        /*0054*/ 	.word	0x050000bb


	//   ....[11]....
        /*0058*/ 	.word	0x050000bb


	//   ....[12]....
        /*005c*/ 	.word	0x050000bb


	//   ....[13]....
        /*0060*/ 	.word	0x050000bb


	//   ....[14]....
        /*0064*/ 	.word	0x050000bb


	//   ....[15]....
        /*0068*/ 	.word	0x050000bb


	//   ....[16]....
        /*006c*/ 	.word	0x050000bb


	//   ....[17]....
        /*0070*/ 	.word	0x050000bb


	//   ....[18]....
        /*0074*/ 	.word	0x050000bb


	//   ....[19]....
        /*0078*/ 	.word	0x050000bb


	//----- nvinfo : EIATTR_COOP_GROUP_INSTR_OFFSETS
	.align		4
.L_2561:
        /*007c*/ 	.byte	0x04, 0x28
        /*007e*/ 	.short	(.L_2563 - .L_2562)


	//   ....[0]....
.L_2562:
        /*0080*/ 	.word	0x000039a0


	//   ....[1]....
        /*0084*/ 	.word	0x000039b0


	//   ....[2]....
        /*0088*/ 	.word	0x000039e0


	//   ....[3]....
        /*008c*/ 	.word	0x000039f0


	//   ....[4]....
        /*0090*/ 	.word	0x00003a20


	//   ....[5]....
        /*0094*/ 	.word	0x00003a30


	//   ....[6]....
        /*0098*/ 	.word	0x00003a60


	//   ....[7]....
        /*009c*/ 	.word	0x00003a70


	//   ....[8]....
        /*00a0*/ 	.word	0x00003aa0


	//   ....[9]....
        /*00a4*/ 	.word	0x00003ab0


	//   ....[10]....
        /*00a8*/ 	.word	0x0000a3b0


	//   ....[11]....
        /*00ac*/ 	.word	0x0000a440


	//   ....[12]....
        /*00b0*/ 	.word	0x0000a4b0


	//   ....[13]....
        /*00b4*/ 	.word	0x0000a510


	//   ....[14]....
        /*00b8*/ 	.word	0x0000a580


	//   ....[15]....
        /*00bc*/ 	.word	0x0000a5e0


	//   ....[16]....
        /*00c0*/ 	.word	0x0000a650


	//   ....[17]....
        /*00c4*/ 	.word	0x0000a6b0


	//   ....[18]....
        /*00c8*/ 	.word	0x0000a720


	//   ....[19]....
        /*00cc*/ 	.word	0x0000a780


	//----- nvinfo : EIATTR_VRC_CTA_INIT_COUNT
	.align		4
.L_2563:
        /*00d0*/ 	.byte	0x02, 0x4a
	.zero		1
	.zero		1


	//----- nvinfo : EIATTR_EXIT_INSTR_OFFSETS
	.align		4
        /*00d4*/ 	.byte	0x04, 0x1c
        /*00d6*/ 	.short	(.L_2565 - .L_2564)


	//   ....[0]....
.L_2564:
        /*00d8*/ 	.word	0x0000a310


	//   ....[1]....
        /*00dc*/ 	.word	0x0000a340


	//----- nvinfo : EIATTR_MAX_THREADS
	.align		4
.L_2565:
        /*00e0*/ 	.byte	0x04, 0x05
        /*00e2*/ 	.short	(.L_2567 - .L_2566)
.L_2566:
        /*00e4*/ 	.word	0x00000080
        /*00e8*/ 	.word	0x00000001
        /*00ec*/ 	.word	0x00000001


	//----- nvinfo : EIATTR_CRS_STACK_SIZE
	.align		4
.L_2567:
        /*00f0*/ 	.byte	0x04, 0x1e
        /*00f2*/ 	.short	(.L_2569 - .L_2568)
.L_2568:
        /*00f4*/ 	.word	0x00000000


	//----- nvinfo : EIATTR_CBANK_PARAM_SIZE
	.align		4
.L_2569:
        /*00f8*/ 	.byte	0x03, 0x19
        /*00fa*/ 	.short	0x0128


	//----- nvinfo : EIATTR_PARAM_CBANK
	.align		4
        /*00fc*/ 	.byte	0x04, 0x0a
        /*00fe*/ 	.short	(.L_2571 - .L_2570)
	.align		4
.L_2570:
        /*0100*/ 	.word	index@(.nv.constant0._ZN10layer_norm31ln_parallel_residual_bwd_kernelINS_13Kernel_traitsI6__halfffffjLj1024ELj1ELj4ELj1ELj16ENS_18Kernel_traits_baseILj1024ES2_ffffjLj128EEEEELb0ELb1ELb0EEEvNS_9BwdParamsE)
        /*0104*/ 	.short	0x0380
        /*0106*/ 	.short	0x0128


	//----- nvinfo : EIATTR_SW_WAR
	.align		4
.L_2571:
        /*0108*/ 	.byte	0x04, 0x36
        /*010a*/ 	.short	(.L_2573 - .L_2572)
.L_2572:
        /*010c*/ 	.word	0x00000008
.L_2573:


//--------------------- .nv.info._ZN10layer_norm31ln_parallel_residual_bwd_kernelINS_13Kernel_traitsI6__halfffffjLj1024ELj1ELj4ELj1ELj16ENS_18Kernel_traits_baseILj1024ES2_ffffjLj128EEEEELb0ELb1ELb1EEEvNS_9BwdParamsE --------------------------
	.section	.nv.info._ZN10layer_norm31ln_parallel_residual_bwd_kernelINS_13Kernel_traitsI6__halfffffjLj1024ELj1ELj4ELj1ELj16ENS_18Kernel_traits_baseILj1024ES2_ffffjLj128EEEEELb0ELb1ELb1EEEvNS_9BwdParamsE,"",@"SHT_CUDA_INFO"
	.sectionflags	@""
	.align	4


	//----- nvinfo : EIATTR_CUDA_API_VERSION
	.align		4
        /*0000*/ 	.byte	0x04, 0x37
        /*0002*/ 	.short	(.L_2575 - .L_2574)
.L_2574:
        /*0004*/ 	.word	0x00000082


	//----- nvinfo : EIATTR_KPARAM_INFO
	.align		4
.L_2575:
        /*0008*/ 	.byte	0x04, 0x17
        /*000a*/ 	.short	(.L_2577 - .L_2576)
.L_2576:
        /*000c*/ 	.word	0x00000000
        /*0010*/ 	.short	0x0000
        /*0012*/ 	.short	0x0000
        /*0014*/ 	.byte	0x00, 0xf0, 0xa1, 0x04


	//----- nvinfo : EIATTR_SPARSE_MMA_MASK
	.align		4
.L_2577:
        /*0018*/ 	.byte	0x03, 0x50
        /*001a*/ 	.short	0x0000


	//----- nvinfo : EIATTR_MAXREG_COUNT
	.align		4
        /*001c*/ 	.byte	0x03, 0x1b
        /*001e*/ 	.short	0x00ff


	//----- nvinfo : EIATTR_NUM_BARRIERS
	.align		4
        /*0020*/ 	.byte	0x02, 0x4c
        /*0022*/ 	.byte	0x01
	.zero		1


	//----- nvinfo : EIATTR_ANNOTATIONS
	.align		4
        /*0024*/ 	.byte	0x04, 0x55
        /*0026*/ 	.short	(.L_2579 - .L_2578)


	//   ....[0]....
.L_2578:
        /* <DEDUP_REMOVED lines=26> */


	//----- nvinfo : EIATTR_MERCURY_ISA_VERSION
	.align		4
.L_2579:
        /*01b8*/ 	.byte	0x03, 0x5f
        /*01ba*/ 	.short	0x0101


	//----- nvinfo : EIATTR_COOP_GROUP_MASK_REGIDS
	.align		4
        /*01bc*/ 	.byte	0x04, 0x29
        /*01be*/ 	.short	(.L_2581 - .L_2580)


	//   ....[0]....
.L_2580:
        /*01c0*/ 	.word	0xffffffff


	//   ....[1]....
        /*01c4*/ 	.word	0xffffffff


	//   ....[2]....
        /*01c8*/ 	.word	0xffffffff


	//   ....[3]....
        /*01cc*/ 	.word	0xffffffff


	//   ....[4]....
        /*01d0*/ 	.word	0xffffffff


	//   ....[5]....
        /*01d4*/ 	.word	0xffffffff


	//   ....[6]....
        /*01d8*/ 	.word	0xffffffff


	//   ....[7]....
        /*01dc*/ 	.word	0xffffffff


	//   ....[8]....
        /*01e0*/ 	.word	0xffffffff


	//   ....[9]....
        /*01e4*/ 	.word	0xffffffff


	//   ....[10]....
        /*01e8*/ 	.word	0x0500002d


	//   ....[11]....
        /*01ec*/ 	.word	0x0500002d


	//   ....[12]....
        /*01f0*/ 	.word	0x0500002d


	//   ....[13]....
        /*01f4*/ 	.word	0x0500002d


	//   ....[14]....
        /*01f8*/ 	.word	0x0500002d


	//   ....[15]....
        /*01fc*/ 	.word	0x0500002d


	//   ....[16]....
        /*0200*/ 	.word	0x0500002d


	//   ....[17]....
        /*0204*/ 	.word	0x0500002d


	//   ....[18]....
        /*0208*/ 	.word	0x0500002d


	//   ....[19]....
        /*020c*/ 	.word	0x0500002d


	//----- nvinfo : EIATTR_COOP_GROUP_INSTR_OFFSETS
	.align		4
.L_2581:
        /*0210*/ 	.byte	0x04, 0x28
        /*0212*/ 	.short	(.L_2583 - .L_2582)


	//   ....[0]....
.L_2582:
        /*0214*/ 	.word	0x000030d0


	//   ....[1]....
        /*0218*/ 	.word	0x000030e0


	//   ....[2]....
        /*021c*/ 	.word	0x00003160


	//   ....[3]....
        /*0220*/ 	.word	0x00003170


	//   ....[4]....
        /*0224*/ 	.word	0x000031f0


	//   ....[5]....
        /*0228*/ 	.word	0x00003200


	//   ....[6]....
        /*022c*/ 	.word	0x00003230


	//   ....[7]....
        /*0230*/ 	.word	0x00003240


	//   ....[8]....
        /*0234*/ 	.word	0x00003270


	//   ....[9]....
        /*0238*/ 	.word	0x00003280


	//   ....[10]....
        /*023c*/ 	.word	0x00008fa0


	//   ....[11]....
        /*0240*/ 	.word	0x00009060


	//   ....[12]....
        /*0244*/ 	.word	0x00009140


	//   ....[13]....
        /*0248*/ 	.word	0x000091c0


	//   ....[14]....
        /*024c*/ 	.word	0x00009230


	//   ....[15]....
        /*0250*/ 	.word	0x000092a0


	//   ....[16]....
        /*0254*/ 	.word	0x00009310


	//   ....[17]....
        /*0258*/ 	.word	0x00009380


	//   ....[18]....
        /*025c*/ 	.word	0x000093f0


	//   ....[19]....
        /*0260*/ 	.word	0x00009450


	//----- nvinfo : EIATTR_VRC_CTA_INIT_COUNT
	.align		4
.L_2583:
        /*0264*/ 	.byte	0x02, 0x4a
	.zero		1
	.zero		1


	//----- nvinfo : EIATTR_EXIT_INSTR_OFFSETS
	.align		4
        /*0268*/ 	.byte	0x04, 0x1c
        /*026a*/ 	.short	(.L_2585 - .L_2584)


	//   ....[0]....
.L_2584:
        /*026c*/ 	.word	0x00008f30


	//----- nvinfo : EIATTR_MAX_THREADS
	.align		4
.L_2585:
        /*0270*/ 	.byte	0x04, 0x05
        /*0272*/ 	.short	(.L_2587 - .L_2586)
.L_2586:
        /*0274*/ 	.word	0x00000080
        /*0278*/ 	.word	0x00000001
        /*027c*/ 	.word	0x00000001


	//----- nvinfo : EIATTR_CRS_STACK_SIZE
	.align		4
.L_2587:
        /*0280*/ 	.byte	0x04, 0x1e
        /*0282*/ 	.short	(.L_2589 - .L_2588)
.L_2588:
        /*0284*/ 	.word	0x00000000


	//----- nvinfo : EIATTR_CBANK_PARAM_SIZE
	.align		4
.L_2589:
        /*0288*/ 	.byte	0x03, 0x19
        /*028a*/ 	.short	0x0128


	//----- nvinfo : EIATTR_PARAM_CBANK
	.align		4
        /*028c*/ 	.byte	0x04, 0x0a
        /*028e*/ 	.short	(.L_2591 - .L_2590)
	.align		4
.L_2590:
        /*0290*/ 	.word	index@(.nv.constant0._ZN10layer_norm31ln_parallel_residual_bwd_kernelINS_13Kernel_traitsI6__halfffffjLj1024ELj1ELj4ELj1ELj16ENS_18Kernel_traits_baseILj1024ES2_ffffjLj128EEEEELb0ELb1ELb1EEEvNS_9BwdParamsE)
        /*0294*/ 	.short	0x0380
        /*0296*/ 	.short	0x0128


	//----- nvinfo : EIATTR_SW_WAR
	.align		4
.L_2591:
        /*0298*/ 	.byte	0x04, 0x36
        /*029a*/ 	.short	(.L_2593 - .L_2592)
.L_2592:
        /*029c*/ 	.word	0x00000008
.L_2593:


//--------------------- .nv.info._ZN10layer_norm31ln_parallel_residual_bwd_kernelINS_13Kernel_traitsI6__halfffffjLj1024ELj1ELj4ELj1ELj16ENS_18Kernel_traits_baseILj1024ES2_ffffjLj128EEEEELb1ELb0ELb0EEEvNS_9BwdParamsE --------------------------
	.section	.nv.info._ZN10layer_norm31ln_parallel_residual_bwd_kernelINS_13Kernel_traitsI6__halfffffjLj1024ELj1ELj4ELj1ELj16ENS_18Kernel_traits_baseILj1024ES2_ffffjLj128EEEEELb1ELb0ELb0EEEvNS_9BwdParamsE,"",@"SHT_CUDA_INFO"
	.sectionflags	@""
	.align	4


	//----- nvinfo : EIATTR_CUDA_API_VERSION
	.align		4
        /*0000*/ 	.byte	0x04, 0x37
        /*0002*/ 	.short	(.L_2595 - .L_2594)
.L_2594:
        /*0004*/ 	.word	0x00000082


	//----- nvinfo : EIATTR_KPARAM_INFO
	.align		4
.L_2595:
        /*0008*/ 	.byte	0x04, 0x17
        /*000a*/ 	.short	(.L_2597 - .L_2596)
.L_2596:
        /*000c*/ 	.word	0x00000000
        /*0010*/ 	.short	0x0000
        /*0012*/ 	.short	0x0000
        /*0014*/ 	.byte	0x00, 0xf0, 0xa1, 0x04


	//----- nvinfo : EIATTR_SPARSE_MMA_MASK
	.align		4
.L_2597:
        /*0018*/ 	.byte	0x03, 0x50
        /*001a*/ 	.short	0x0000


	//----- nvinfo : EIATTR_MAXREG_COUNT
	.align		4
        /*001c*/ 	.byte	0x03, 0x1b
        /*001e*/ 	.short	0x00ff


	//----- nvinfo : EIATTR_NUM_BARRIERS
	.align		4
        /*0020*/ 	.byte	0x02, 0x4c
        /*0022*/ 	.byte	0x01
	.zero		1


	//----- nvinfo : EIATTR_ANNOTATIONS
	.align		4
        /*0024*/ 	.byte	0x04, 0x55
        /*0026*/ 	.short	(.L_2599 - .L_2598)


	//   ....[0]....
.L_2598:
        /* <DEDUP_REMOVED lines=109> */


	//----- nvinfo : EIATTR_MERCURY_ISA_VERSION
	.align		4
.L_2599:
        /*06e0*/ 	.byte	0x03, 0x5f
        /*06e2*/ 	.short	0x0101


	//----- nvinfo : EIATTR_COOP_GROUP_MASK_REGIDS
	.align		4
        /*06e4*/ 	.byte	0x04, 0x29
        /*06e6*/ 	.short	(.L_2601 - .L_2600)


	//   ....[0]....
.L_2600:
        /*06e8*/ 	.word	0xffffffff


	//   ....[1]....
        /*06ec*/ 	.word	0xffffffff


	//   ....[2]....
        /*06f0*/ 	.word	0xffffffff


	//   ....[3]....
        /*06f4*/ 	.word	0xffffffff


	//   ....[4]....
        /*06f8*/ 	.word	0xffffffff


	//   ....[5]....
        /*06fc*/ 	.word	0xffffffff


	//   ....[6]....
        /*0700*/ 	.word	0xffffffff


	//   ....[7]....
        /*0704*/ 	.word	0xffffffff


	//   ....[8]....
        /*0708*/ 	.word	0xffffffff


	//   ....[9]....
        /*070c*/ 	.word	0xffffffff


	//   ....[10]....
        /*0710*/ 	.word	0x05000060


	//   ....[11]....
        /*0714*/ 	.word	0x05000060


	//   ....[12]....
        /*0718*/ 	.word	0x05000060


	//   ....[13]....
        /*071c*/ 	.word	0x05000060


	//   ....[14]....
        /*0720*/ 	.word	0x05000060


	//   ....[15]....
        /*0724*/ 	.word	0x05000060


	//   ....[16]....
        /*0728*/ 	.word	0x05000060


	//   ....[17]....
        /*072c*/ 	.word	0x05000060


	//   ....[18]....
        /*0730*/ 	.word	0x05000060


	//   ....[19]....
        /*0734*/ 	.word	0x05000060


	//----- nvinfo : EIATTR_COOP_GROUP_INSTR_OFFSETS
	.align		4
.L_2601:
        /*0738*/ 	.byte	0x04, 0x28
        /*073a*/ 	.short	(.L_2603 - .L_2602)


	//   ....[0]....
.L_2602:
        /*073c*/ 	.word	0x00004450


	//   ....[1]....
        /*0740*/ 	.word	0x00004470


	//   ....[2]....
        /*0744*/ 	.word	0x00004490


	//   ....[3]....
        /*0748*/ 	.word	0x000044b0


	//   ....[4]....
        /*074c*/ 	.word	0x000044d0


	//   ....[5]....
        /*0750*/ 	.word	0x000044f0


	//   ....[6]....
        /*0754*/ 	.word	0x00004510


	//   ....[7]....
        /*0758*/ 	.word	0x00004530


	//   ....[8]....
        /*075c*/ 	.word	0x00004540


	//   ....[9]....
        /*0760*/ 	.word	0x00004560


	//   ....[10]....
        /*0764*/ 	.word	0x0000ee10


	//   ....[11]....
        /*0768*/ 	.word	0x0000eeb0


	//   ....[12]....
        /*076c*/ 	.word	0x0000ef30


	//   ....[13]....
        /*0770*/ 	.word	0x0000efa0


	//   ....[14]....
        /*0774*/ 	.word	0x0000f020


	//   ....[15]....
        /*0778*/ 	.word	0x0000f090


	//   ....[16]....
        /*077c*/ 	.word	0x0000f110


	//   ....[17]....
        /*0780*/ 	.word	0x0000f180


	//   ....[18]....
        /*0784*/ 	.word	0x0000f200


	//   ....[19]....
        /*0788*/ 	.word	0x0000f250


	//----- nvinfo : EIATTR_VRC_CTA_INIT_COUNT
	.align		4
.L_2603:
        /*078c*/ 	.byte	0x02, 0x4a
	.zero		1
	.zero		1


	//----- nvinfo : EIATTR_EXIT_INSTR_OFFSETS
	.align		4
        /*0790*/ 	.byte	0x04, 0x1c
        /*0792*/ 	.short	(.L_2605 - .L_2604)


	//   ....[0]....
.L_2604:
        /*0794*/ 	.word	0x0000ed50


	//   ....[1]....
        /*0798*/ 	.word	0x0000eda0


	//----- nvinfo : EIATTR_MAX_THREADS
	.align		4
.L_2605:
        /*079c*/ 	.byte	0x04, 0x05
        /*079e*/ 	.short	(.L_2607 - .L_2606)
.L_2606:
        /*07a0*/ 	.word	0x00000080
        /*07a4*/ 	.word	0x00000001
        /*07a8*/ 	.word	0x00000001


	//----- nvinfo : EIATTR_CRS_STACK_SIZE
	.align		4
.L_2607:
        /*07ac*/ 	.byte	0x04, 0x1e
        /*07ae*/ 	.short	(.L_2609 - .L_2608)
.L_2608:
        /*07b0*/ 	.word	0x00000000


	//----- nvinfo : EIATTR_CBANK_PARAM_SIZE
	.align		4
.L_2609:
        /*07b4*/ 	.byte	0x03, 0x19
        /*07b6*/ 	.short	0x0128


	//----- nvinfo : EIATTR_PARAM_CBANK
	.align		4
        /*07b8*/ 	.byte	0x04, 0x0a
        /*07ba*/ 	.short	(.L_2611 - .L_2610)
	.align		4
.L_2610:
        /*07bc*/ 	.word	index@(.nv.constant0._ZN10layer_norm31ln_parallel_residual_bwd_kernelINS_13Kernel_traitsI6__halfffffjLj1024ELj1ELj4ELj1ELj16ENS_18Kernel_traits_baseILj1024ES2_ffffjLj128EEEEELb1ELb0ELb0EEEvNS_9BwdParamsE)
        /*07c0*/ 	.short	0x0380
        /*07c2*/ 	.short	0x0128


	//----- nvinfo : EIATTR_SW_WAR
	.align		4
.L_2611:
        /*07c4*/ 	.byte	0x04, 0x36
        /*07c6*/ 	.short	(.L_2613 - .L_2612)
.L_2612:
        /*07c8*/ 	.word	0x00000008
.L_2613:


//--------------------- .nv.info._ZN10layer_norm31ln_parallel_residual_bwd_kernelINS_13Kernel_traitsI6__halfffffjLj1024ELj1ELj4ELj1ELj16ENS_18Kernel_traits_baseILj1024ES2_ffffjLj128EEEEELb1ELb0ELb1EEEvNS_9BwdParamsE --------------------------
	.section	.nv.info._ZN10layer_norm31ln_parallel_residual_bwd_kernelINS_13Kernel_traitsI6__halfffffjLj1024ELj1ELj4ELj1ELj16ENS_18Kernel_traits_baseILj1024ES2_ffffjLj128EEEEELb1ELb0ELb1EEEvNS_9BwdParamsE,"",@"SHT_CUDA_INFO"
	.sectionflags	@""
	.align	4


	//----- nvinfo : EIATTR_CUDA_API_VERSION
	.align		4
        /*0000*/ 	.byte	0x04, 0x37
        /*0002*/ 	.short	(.L_2615 - .L_2614)
.L_2614:
        /*0004*/ 	.word	0x00000082


	//----- nvinfo : EIATTR_KPARAM_INFO
	.align		4
.L_2615:
        /*0008*/ 	.byte	0x04, 0x17
        /*000a*/ 	.short	(.L_2617 - .L_2616)
.L_2616:
        /*000c*/ 	.word	0x00000000
        /*0010*/ 	.short	0x0000
        /*0012*/ 	.short	0x0000
        /*0014*/ 	.byte	0x00, 0xf0, 0xa1, 0x04


	//----- nvinfo : EIATTR_SPARSE_MMA_MASK
	.align		4
.L_2617:
        /*0018*/ 	.byte	0x03, 0x50
        /*001a*/ 	.short	0x0000


	//----- nvinfo : EIATTR_MAXREG_COUNT
	.align		4
        /*001c*/ 	.byte	0x03, 0x1b
        /*001e*/ 	.short	0x00ff


	//----- nvinfo : EIATTR_NUM_BARRIERS
	.align		4
        /*0020*/ 	.byte	0x02, 0x4c
        /*0022*/ 	.byte	0x01
	.zero		1


	//----- nvinfo : EIATTR_ANNOTATIONS
	.align		4
        /*0024*/ 	.byte	0x04, 0x55
        /*0026*/ 	.short	(.L_2619 - .L_2618)


	//   ....[0]....
.L_2618:
        /* <DEDUP_REMOVED lines=104> */


	//----- nvinfo : EIATTR_MERCURY_ISA_VERSION
	.align		4
.L_2619:
        /*0698*/ 	.byte	0x03, 0x5f
        /*069a*/ 	.short	0x0101


	//----- nvinfo : EIATTR_COOP_GROUP_MASK_REGIDS
	.align		4
        /*069c*/ 	.byte	0x04, 0x29
        /*069e*/ 	.short	(.L_2621 - .L_2620)


	//   ....[0]....
.L_2620:
        /*06a0*/ 	.word	0xffffffff


	//   ....[1]....
        /*06a4*/ 	.word	0xffffffff


	//   ....[2]....
        /*06a8*/ 	.word	0xffffffff


	//   ....[3]....
        /*06ac*/ 	.word	0xffffffff


	//   ....[4]....
        /*06b0*/ 	.word	0xffffffff


	//   ....[5]....
        /*06b4*/ 	.word	0xffffffff


	//   ....[6]....
        /*06b8*/ 	.word	0xffffffff


	//   ....[7]....
        /*06bc*/ 	.word	0xffffffff


	//   ....[8]....
        /*06c0*/ 	.word	0xffffffff


	//   ....[9]....
        /*06c4*/ 	.word	0xffffffff


	//   ....[10]....
        /*06c8*/ 	.word	0x05000053


	//   ....[11]....
        /*06cc*/ 	.word	0x05000053


	//   ....[12]....
        /*06d0*/ 	.word	0x05000053


	//   ....[13]....
        /*06d4*/ 	.word	0x05000053


	//   ....[14]....
        /*06d8*/ 	.word	0x05000053


	//   ....[15]....
        /*06dc*/ 	.word	0x05000053


	//   ....[16]....
        /*06e0*/ 	.word	0x05000053


	//   ....[17]....
        /*06e4*/ 	.word	0x05000053


	//   ....[18]....
        /*06e8*/ 	.word	0x05000053


	//   ....[19]....
        /*06ec*/ 	.word	0x05000053


	//----- nvinfo : EIATTR_COOP_GROUP_INSTR_OFFSETS
	.align		4
.L_2621:
        /*06f0*/ 	.byte	0x04, 0x28
        /*06f2*/ 	.short	(.L_2623 - .L_2622)


	//   ....[0]....
.L_2622:
        /*06f4*/ 	.word	0x00003930


	//   ....[1]....
        /*06f8*/ 	.word	0x00003950


	//   ....[2]....
        /*06fc*/ 	.word	0x00003970


	//   ....[3]....
        /*0700*/ 	.word	0x00003990


	//   ....[4]....
        /*0704*/ 	.word	0x000039b0


	//   ....[5]....
        /*0708*/ 	.word	0x000039d0


	//   ....[6]....
        /*070c*/ 	.word	0x000039f0


	//   ....[7]....
        /*0710*/ 	.word	0x00003a10


	//   ....[8]....
        /*0714*/ 	.word	0x00003a20


	//   ....[9]....
        /*0718*/ 	.word	0x00003a40


	//   ....[10]....
        /*071c*/ 	.word	0x0000d670


	//   ....[11]....
        /*0720*/ 	.word	0x0000d700


	//   ....[12]....
        /*0724*/ 	.word	0x0000d760


	//   ....[13]....
        /*0728*/ 	.word	0x0000d7b0


	//   ....[14]....
        /*072c*/ 	.word	0x0000d810


	//   ....[15]....
        /*0730*/ 	.word	0x0000d860


	//   ....[16]....
        /*0734*/ 	.word	0x0000d8c0


	//   ....[17]....
        /*0738*/ 	.word	0x0000d910


	//   ....[18]....
        /*073c*/ 	.word	0x0000d970


	//   ....[19]....
        /*0740*/ 	.word	0x0000d9c0


	//----- nvinfo : EIATTR_VRC_CTA_INIT_COUNT
	.align		4
.L_2623:
        /*0744*/ 	.byte	0x02, 0x4a
	.zero		1
	.zero		1


	//----- nvinfo : EIATTR_EXIT_INSTR_OFFSETS
	.align		4
        /*0748*/ 	.byte	0x04, 0x1c
        /*074a*/ 	.short	(.L_2625 - .L_2624)


	//   ....[0]....
.L_2624:
        /*074c*/ 	.word	0x0000d600


	//----- nvinfo : EIATTR_MAX_THREADS
	.align		4
.L_2625:
        /*0750*/ 	.byte	0x04, 0x05
        /*0752*/ 	.short	(.L_2627 - .L_2626)
.L_2626:
        /*0754*/ 	.word	0x00000080
        /*0758*/ 	.word	0x00000001
        /*075c*/ 	.word	0x00000001


	//----- nvinfo : EIATTR_CRS_STACK_SIZE
	.align		4
.L_2627:
        /*0760*/ 	.byte	0x04, 0x1e
        /*0762*/ 	.short	(.L_2629 - .L_2628)
.L_2628:
        /*0764*/ 	.word	0x00000000


	//----- nvinfo : EIATTR_CBANK_PARAM_SIZE
	.align		4
.L_2629:
        /*0768*/ 	.byte	0x03, 0x19
        /*076a*/ 	.short	0x0128


	//----- nvinfo : EIATTR_PARAM_CBANK
	.align		4
        /*076c*/ 	.byte	0x04, 0x0a
        /*076e*/ 	.short	(.L_2631 - .L_2630)
	.align		4
.L_2630:
        /*0770*/ 	.word	index@(.nv.constant0._ZN10layer_norm31ln_parallel_residual_bwd_kernelINS_13Kernel_traitsI6__halfffffjLj1024ELj1ELj4ELj1ELj16ENS_18Kernel_traits_baseILj1024ES2_ffffjLj128EEEEELb1ELb0ELb1EEEvNS_9BwdParamsE)
        /*0774*/ 	.short	0x0380
        /*0776*/ 	.short	0x0128


	//----- nvinfo : EIATTR_SW_WAR
	.align		4
.L_2631:
        /*0778*/ 	.byte	0x04, 0x36
        /*077a*/ 	.short	(.L_2633 - .L_2632)
.L_2632:
        /*077c*/ 	.word	0x00000008
.L_2633:


//--------------------- .nv.info._ZN10layer_norm22ln_bwd_finalize_kernelINS_22Kernel_traits_finalizeILj1024E6__halfffffjLb0ELj1024ELj4ENS_18Kernel_traits_baseILj1024ES2_ffffjLj1024EEEEELb0ELb0EEEvNS_9BwdParamsE --------------------------
	.section	.nv.info._ZN10layer_norm22ln_bwd_finalize_kernelINS_22Kernel_traits_finalizeILj1024E6__halfffffjLb0ELj1024ELj4ENS_18Kernel_traits_baseILj1024ES2_ffffjLj1024EEEEELb0ELb0EEEvNS_9BwdParamsE,"",@"SHT_CUDA_INFO"
	.sectionflags	@""
	.align	4


	//----- nvinfo : EIATTR_CUDA_API_VERSION
	.align		4
        /*0000*/ 	.byte	0x04, 0x37
        /*0002*/ 	.short	(.L_2635 - .L_2634)
.L_2634:
        /*0004*/ 	.word	0x00000082


	//----- nvinfo : EIATTR_KPARAM_INFO
	.align		4
.L_2635:
        /*0008*/ 	.byte	0x04, 0x17
        /*000a*/ 	.short	(.L_2637 - .L_2636)
.L_2636:
        /*000c*/ 	.word	0x00000000
        /*0010*/ 	.short	0x0000
        /*0012*/ 	.short	0x0000
        /*0014*/ 	.byte	0x00, 0xf0, 0xa1, 0x04


	//----- nvinfo : EIATTR_SPARSE_MMA_MASK
	.align		4
.L_2637:
        /*0018*/ 	.byte	0x03, 0x50
        /*001a*/ 	.short	0x0000


	//----- nvinfo : EIATTR_MAXREG_COUNT
	.align		4
        /*001c*/ 	.byte	0x03, 0x1b
        /*001e*/ 	.short	0x0040


	//----- nvinfo : EIATTR_NUM_BARRIERS
	.align		4
        /*0020*/ 	.byte	0x02, 0x4c
        /*0022*/ 	.byte	0x01
	.zero		1


	//----- nvinfo : EIATTR_MERCURY_ISA_VERSION
	.align		4
        /*0024*/ 	.byte	0x03, 0x5f
        /*0026*/ 	.short	0x0101


	//----- nvinfo : EIATTR_COOP_GROUP_MASK_REGIDS
	.align		4
        /*0028*/ 	.byte	0x04, 0x29
        /*002a*/ 	.short	(.L_2639 - .L_2638)


	//   ....[0]....
.L_2638:
        /*002c*/ 	.word	0xffffffff


	//   ....[1]....
        /*0030*/ 	.word	0xffffffff


	//   ....[2]....
        /*0034*/ 	.word	0xffffffff


	//   ....[3]....
        /*0038*/ 	.word	0xffffffff


	//   ....[4]....
        /*003c*/ 	.word	0xffffffff


	//   ....[5]....
        /*0040*/ 	.word	0xffffffff


	//   ....[6]....
        /*0044*/ 	.word	0xffffffff


	//   ....[7]....
        /*0048*/ 	.word	0xffffffff


	//   ....[8]....
        /*004c*/ 	.word	0xffffffff


	//   ....[9]....
        /*0050*/ 	.word	0xffffffff


	//----- nvinfo : EIATTR_COOP_GROUP_INSTR_OFFSETS
	.align		4
.L_2639:
        /*0054*/ 	.byte	0x04, 0x28
        /*0056*/ 	.short	(.L_2641 - .L_2640)


	//   ....[0]....
.L_2640:
        /*0058*/ 	.word	0x000015e0


	//   ....[1]....
        /*005c*/ 	.word	0x000015f0


	//   ....[2]....
        /*0060*/ 	.word	0x00001620


	//   ....[3]....
        /*0064*/ 	.word	0x00001630


	//   ....[4]....
        /*0068*/ 	.word	0x00001660


	//   ....[5]....
        /*006c*/ 	.word	0x00001670


	//   ....[6]....
        /*0070*/ 	.word	0x000016b0


	//   ....[7]....
        /*0074*/ 	.word	0x000016e0


	//   ....[8]....
        /*0078*/ 	.word	0x00001710


	//   ....[9]....
        /*007c*/ 	.word	0x00001720


	//----- nvinfo : EIATTR_VRC_CTA_INIT_COUNT
	.align		4
.L_2641:
        /*0080*/ 	.byte	0x02, 0x4a
	.zero		1
	.zero		1


	//----- nvinfo : EIATTR_EXIT_INSTR_OFFSETS
	.align		4
        /*0084*/ 	.byte	0x04, 0x1c
        /*0086*/ 	.short	(.L_2643 - .L_2642)


	//   ....[0]....
.L_2642:
        /*0088*/ 	.word	0x00000060


	//   ....[1]....
        /*008c*/ 	.word	0x00001780


	//   ....[2]....
        /*0090*/ 	.word	0x000017b0


	//   ....[3]....
        /*0094*/ 	.word	0x00001870


	//----- nvinfo : EIATTR_MAX_THREADS
	.align		4
.L_2643:
        /*0098*/ 	.byte	0x04, 0x05
        /*009a*/ 	.short	(.L_2645 - .L_2644)
.L_2644:
        /*009c*/ 	.word	0x00000400
        /*00a0*/ 	.word	0x00000001
        /*00a4*/ 	.word	0x00000001


	//----- nvinfo : EIATTR_CRS_STACK_SIZE
	.align		4
.L_2645:
        /*00a8*/ 	.byte	0x04, 0x1e
        /*00aa*/ 	.short	(.L_2647 - .L_2646)
.L_2646:
        /*00ac*/ 	.word	0x00000000


	//----- nvinfo : EIATTR_CBANK_PARAM_SIZE
	.align		4
.L_2647:
        /*00b0*/ 	.byte	0x03, 0x19
        /*00b2*/ 	.short	0x0128


	//----- nvinfo : EIATTR_PARAM_CBANK
	.align		4
        /*00b4*/ 	.byte	0x04, 0x0a
        /*00b6*/ 	.short	(.L_2649 - .L_2648)
	.align		4
.L_2648:
        /*00b8*/ 	.word	index@(.nv.constant0._ZN10layer_norm22ln_bwd_finalize_kernelINS_22Kernel_traits_finalizeILj1024E6__halfffffjLb0ELj1024ELj4ENS_18Kernel_traits_baseILj1024ES2_ffffjLj1024EEEEELb0ELb0EEEvNS_9BwdParamsE)
        /*00bc*/ 	.short	0x0380
        /*00be*/ 	.short	0x0128


	//----- nvinfo : EIATTR_SW_WAR
	.align		4
.L_2649:
        /*00c0*/ 	.byte	0x04, 0x36
        /*00c2*/ 	.short	(.L_2651 - .L_2650)
.L_2650:
        /*00c4*/ 	.word	0x00000008
.L_2651:


//--------------------- .nv.info._ZN10layer_norm40ln_parallel_residual_bwd_finalize_kernelINS_22Kernel_traits_finalizeILj1024E6__halfffffjLb0ELj1024ELj4ENS_18Kernel_traits_baseILj1024ES2_ffffjLj1024EEEEELb0EEEvNS_9BwdParamsE --------------------------
	.section	.nv.info._ZN10layer_norm40ln_parallel_residual_bwd_finalize_kernelINS_22Kernel_traits_finalizeILj1024E6__halfffffjLb0ELj1024ELj4ENS_18Kernel_traits_baseILj1024ES2_ffffjLj1024EEEEELb0EEEvNS_9BwdParamsE,"",@"SHT_CUDA_INFO"
	.sectionflags	@""
	.align	4


	//----- nvinfo : EIATTR_CUDA_API_VERSION
	.align		4
        /*0000*/ 	.byte	0x04, 0x37
        /*0002*/ 	.short	(.L_2653 - .L_2652)
.L_2652:
        /*0004*/ 	.word	0x00000082


	//----- nvinfo : EIATTR_KPARAM_INFO
	.align		4
.L_2653:
        /*0008*/ 	.byte	0x04, 0x17
        /*000a*/ 	.short	(.L_2655 - .L_2654)
.L_2654:
        /*000c*/ 	.word	0x00000000
        /*0010*/ 	.short	0x0000
        /*0012*/ 	.short	0x0000
        /*0014*/ 	.byte	0x00, 0xf0, 0xa1, 0x04


	//----- nvinfo : EIATTR_SPARSE_MMA_MASK
	.align		4
.L_2655:
        /*0018*/ 	.byte	0x03, 0x50
        /*001a*/ 	.short	0x0000


	//----- nvinfo : EIATTR_MAXREG_COUNT
	.align		4
        /*001c*/ 	.byte	0x03, 0x1b
        /*001e*/ 	.short	0x0040


	//----- nvinfo : EIATTR_NUM_BARRIERS
	.align		4
        /*0020*/ 	.byte	0x02, 0x4c
        /*0022*/ 	.byte	0x01
	.zero		1


	//----- nvinfo : EIATTR_MERCURY_ISA_VERSION
	.align		4
        /*0024*/ 	.byte	0x03, 0x5f
        /*0026*/ 	.short	0x0101


	//----- nvinfo : EIATTR_COOP_GROUP_MASK_REGIDS
	.align		4
        /*0028*/ 	.byte	0x04, 0x29
        /*002a*/ 	.short	(.L_2657 - .L_2656)


	//   ....[0]....
.L_2656:
        /*002c*/ 	.word	0xffffffff


	//   ....[1]....
        /*0030*/ 	.word	0xffffffff


	//   ....[2]....
        /*0034*/ 	.word	0xffffffff


	//   ....[3]....
        /*0038*/ 	.word	0xffffffff


	//   ....[4]....
        /*003c*/ 	.word	0xffffffff


	//   ....[5]....
        /*0040*/ 	.word	0xffffffff


	//   ....[6]....
        /*0044*/ 	.word	0xffffffff


	//   ....[7]....
        /*0048*/ 	.word	0xffffffff


	//   ....[8]....
        /*004c*/ 	.word	0xffffffff


	//   ....[9]....
        /*0050*/ 	.word	0xffffffff


	//   ....[10]....
        /*0054*/ 	.word	0xffffffff


	//   ....[11]....
        /*0058*/ 	.word	0xffffffff


	//   ....[12]....
        /*005c*/ 	.word	0xffffffff


	//   ....[13]....
        /*0060*/ 	.word	0xffffffff


	//   ....[14]....
        /*0064*/ 	.word	0xffffffff


	//   ....[15]....
        /*0068*/ 	.word	0xffffffff


	//   ....[16]....
        /*006c*/ 	.word	0xffffffff


	//   ....[17]....
        /*0070*/ 	.word	0xffffffff


	//   ....[18]....
        /*0074*/ 	.word	0xffffffff


	//   ....[19]....
        /*0078*/ 	.word	0xffffffff


	//----- nvinfo : EIATTR_COOP_GROUP_INSTR_OFFSETS
	.align		4
.L_2657:
        /*007c*/ 	.byte	0x04, 0x28
        /*007e*/ 	.short	(.L_2659 - .L_2658)


	//   ....[0]....
.L_2658:
        /*0080*/ 	.word	0x000013b0


	//   ....[1]....
        /*0084*/ 	.word	0x000013c0


	//   ....[2]....
        /*0088*/ 	.word	0x000013d0


	//   ....[3]....
        /*008c*/ 	.word	0x000013e0


	//   ....[4]....
        /*0090*/ 	.word	0x00001410


	//   ....[5]....
        /*0094*/ 	.word	0x00001430


	//   ....[6]....
        /*0098*/ 	.word	0x00001450


	//   ....[7]....
        /*009c*/ 	.word	0x00001460


	//   ....[8]....
        /*00a0*/ 	.word	0x000014a0


	//   ....[9]....
        /*00a4*/ 	.word	0x000014c0


	//   ....[10]....
        /*00a8*/ 	.word	0x000014d0


	//   ....[11]....
        /*00ac*/ 	.word	0x000014e0


	//   ....[12]....
        /*00b0*/ 	.word	0x00001510


	//   ....[13]....
        /*00b4*/ 	.word	0x00001530


	//   ....[14]....
        /*00b8*/ 	.word	0x00001550


	//   ....[15]....
        /*00bc*/ 	.word	0x00001560


	//   ....[16]....
        /*00c0*/ 	.word	0x000015a0


	//   ....[17]....
        /*00c4*/ 	.word	0x000015d0


	//   ....[18]....
        /*00c8*/ 	.word	0x00001600


	//   ....[19]....
        /*00cc*/ 	.word	0x00001610


	//----- nvinfo : EIATTR_VRC_CTA_INIT_COUNT
	.align		4
.L_2659:
        /*00d0*/ 	.byte	0x02, 0x4a
	.zero		1
	.zero		1


	//----- nvinfo : EIATTR_EXIT_INSTR_OFFSETS
	.align		4
        /*00d4*/ 	.byte	0x04, 0x1c
        /*00d6*/ 	.short	(.L_2661 - .L_2660)


	//   ....[0]....
.L_2660:
        /*00d8*/ 	.word	0x00000060


	//   ....[1]....
        /*00dc*/ 	.word	0x000016b0


	//   ....[2]....
        /*00e0*/ 	.word	0x000016e0


	//   ....[3]....
        /*00e4*/ 	.word	0x00001840


	//----- nvinfo : EIATTR_MAX_THREADS
	.align		4
.L_2661:
        /*00e8*/ 	.byte	0x04, 0x05
        /*00ea*/ 	.short	(.L_2663 - .L_2662)
.L_2662:
        /*00ec*/ 	.word	0x00000400
        /*00f0*/ 	.word	0x00000001
        /*00f4*/ 	.word	0x00000001


	//----- nvinfo : EIATTR_CRS_STACK_SIZE
	.align		4
.L_2663:
        /*00f8*/ 	.byte	0x04, 0x1e
        /*00fa*/ 	.short	(.L_2665 - .L_2664)
.L_2664:
        /*00fc*/ 	.word	0x00000000


	//----- nvinfo : EIATTR_CBANK_PARAM_SIZE
	.align		4
.L_2665:
        /*0100*/ 	.byte	0x03, 0x19
        /*0102*/ 	.short	0x0128


	//----- nvinfo : EIATTR_PARAM_CBANK
	.align		4
        /*0104*/ 	.byte	0x04, 0x0a
        /*0106*/ 	.short	(.L_2667 - .L_2666)
	.align		4
.L_2666:
        /*0108*/ 	.word	index@(.nv.constant0._ZN10layer_norm40ln_parallel_residual_bwd_finalize_kernelINS_22Kernel_traits_finalizeILj1024E6__halfffffjLb0ELj1024ELj4ENS_18Kernel_traits_baseILj1024ES2_ffffjLj1024EEEEELb0EEEvNS_9BwdParamsE)
        /*010c*/ 	.short	0x0380
        /*010e*/ 	.short	0x0128


	//----- nvinfo : EIATTR_SW_WAR
	.align		4
.L_2667:
        /*0110*/ 	.byte	0x04, 0x36
        /*0112*/ 	.short	(.L_2669 - .L_2668)
.L_2668:
        /*0114*/ 	.word	0x00000008
.L_2669:


//--------------------- .nv.info._ZN10layer_norm31ln_parallel_residual_bwd_kernelINS_13Kernel_traitsI6__halfffffjLj1024ELj1ELj4ELj1ELj16ENS_18Kernel_traits_baseILj1024ES2_ffffjLj128EEEEELb1ELb1ELb0EEEvNS_9BwdParamsE --------------------------
	.section	.nv.info._ZN10layer_norm31ln_parallel_residual_bwd_kernelINS_13Kernel_traitsI6__halfffffjLj1024ELj1ELj4ELj1ELj16ENS_18Kernel_traits_baseILj1024ES2_ffffjLj128EEEEELb1ELb1ELb0EEEvNS_9BwdParamsE,"",@"SHT_CUDA_INFO"
	.sectionflags	@""
	.align	4


	//----- nvinfo : EIATTR_CUDA_API_VERSION
	.align		4
        /*0000*/ 	.byte	0x04, 0x37
        /*0002*/ 	.short	(.L_2671 - .L_2670)
.L_2670:
        /*0004*/ 	.word	0x00000082


	//----- nvinfo : EIATTR_KPARAM_INFO
	.align		4
.L_2671:
        /*0008*/ 	.byte	0x04, 0x17
        /*000a*/ 	.short	(.L_2673 - .L_2672)
.L_2672:
        /*000c*/ 	.word	0x00000000
        /*0010*/ 	.short	0x0000
        /*0012*/ 	.short	0x0000
        /*0014*/ 	.byte	0x00, 0xf0, 0xa1, 0x04


	//----- nvinfo : EIATTR_SPARSE_MMA_MASK
	.align		4
.L_2673:
        /*0018*/ 	.byte	0x03, 0x50
        /*001a*/ 	.short	0x0000


	//----- nvinfo : EIATTR_MAXREG_COUNT
	.align		4
        /*001c*/ 	.byte	0x03, 0x1b
        /*001e*/ 	.short	0x00ff


	//----- nvinfo : EIATTR_NUM_BARRIERS
	.align		4
        /*0020*/ 	.byte	0x02, 0x4c
        /*0022*/ 	.byte	0x01
	.zero		1


	//----- nvinfo : EIATTR_MERCURY_ISA_VERSION
	.align		4
        /*0024*/ 	.byte	0x03, 0x5f
        /*0026*/ 	.short	0x0101


	//----- nvinfo : EIATTR_COOP_GROUP_MASK_REGIDS
	.align		4
        /*0028*/ 	.byte	0x04, 0x29
        /*002a*/ 	.short	(.L_2675 - .L_2674)


	//   ....[0]....
.L_2674:
        /*002c*/ 	.word	0xffffffff


	//   ....[1]....
        /*0030*/ 	.word	0xffffffff


	//   ....[2]....
        /*0034*/ 	.word	0xffffffff


	//   ....[3]....
        /*0038*/ 	.word	0xffffffff


	//   ....[4]....
        /*003c*/ 	.word	0xffffffff


	//   ....[5]....
        /*0040*/ 	.word	0xffffffff


	//   ....[6]....
        /*0044*/ 	.word	0xffffffff


	//   ....[7]....
        /*0048*/ 	.word	0xffffffff


	//   ....[8]....
        /*004c*/ 	.word	0xffffffff


	//   ....[9]....
        /*0050*/ 	.word	0xffffffff


	//   ....[10]....
        /*0054*/ 	.word	0x050000cc


	//   ....[11]....
        /*0058*/ 	.word	0x050000cc


	//   ....[12]....
        /*005c*/ 	.word	0x050000cc


	//   ....[13]....
        /*0060*/ 	.word	0x050000cc


	//   ....[14]....
        /*0064*/ 	.word	0x050000cc


	//   ....[15]....
        /*0068*/ 	.word	0x050000cc


	//   ....[16]....
        /*006c*/ 	.word	0x050000cc


	//   ....[17]....
        /*0070*/ 	.word	0x050000cc


	//   ....[18]....
        /*0074*/ 	.word	0x050000cc


	//   ....[19]....
        /*0078*/ 	.word	0x050000cc


	//----- nvinfo : EIATTR_COOP_GROUP_INSTR_OFFSETS
	.align		4
.L_2675:
        /*007c*/ 	.byte	0x04, 0x28
        /*007e*/ 	.short	(.L_2677 - .L_2676)


	//   ....[0]....
.L_2676:
        /*0080*/ 	.word	0x00002850


	//   ....[1]....
        /*0084*/ 	.word	0x00002860


	//   ....[2]....
        /*0088*/ 	.word	0x00002890


	//   ....[3]....
        /*008c*/ 	.word	0x000028a0


	//   ....[4]....
        /*0090*/ 	.word	0x000028d0


	//   ....[5]....
        /*0094*/ 	.word	0x000028e0


	//   ....[6]....
        /*0098*/ 	.word	0x00002910


	//   ....[7]....
        /*009c*/ 	.word	0x00002920


	//   ....[8]....
        /*00a0*/ 	.word	0x00002950


	//   ....[9]....
        /*00a4*/ 	.word	0x00002960


	//   ....[10]....
        /*00a8*/ 	.word	0x0000c0d0


	//   ....[11]....
        /*00ac*/ 	.word	0x0000c160


	//   ....[12]....
        /*00b0*/ 	.word	0x0000c1d0


	//   ....[13]....
        /*00b4*/ 	.word	0x0000c230


	//   ....[14]....
        /*00b8*/ 	.word	0x0000c2a0


	//   ....[15]....
        /*00bc*/ 	.word	0x0000c300


	//   ....[16]....
        /*00c0*/ 	.word	0x0000c370


	//   ....[17]....
        /*00c4*/ 	.word	0x0000c3d0


	//   ....[18]....
        /*00c8*/ 	.word	0x0000c440


	//   ....[19]....
        /*00cc*/ 	.word	0x0000c4a0


	//----- nvinfo : EIATTR_VRC_CTA_INIT_COUNT
	.align		4
.L_2677:
        /*00d0*/ 	.byte	0x02, 0x4a
	.zero		1
	.zero		1


	//----- nvinfo : EIATTR_EXIT_INSTR_OFFSETS
	.align		4
        /*00d4*/ 	.byte	0x04, 0x1c
        /*00d6*/ 	.short	(.L_2679 - .L_2678)


	//   ....[0]....
.L_2678:
        /*00d8*/ 	.word	0x0000c030


	//   ....[1]....
        /*00dc*/ 	.word	0x0000c060


	//----- nvinfo : EIATTR_MAX_THREADS
	.align		4
.L_2679:
        /*00e0*/ 	.byte	0x04, 0x05
        /*00e2*/ 	.short	(.L_2681 - .L_2680)
.L_2680:
        /*00e4*/ 	.word	0x00000080
        /*00e8*/ 	.word	0x00000001
        /*00ec*/ 	.word	0x00000001


	//----- nvinfo : EIATTR_CRS_STACK_SIZE
	.align		4
.L_2681:
        /*00f0*/ 	.byte	0x04, 0x1e
        /*00f2*/ 	.short	(.L_2683 - .L_2682)
.L_2682:
        /*00f4*/ 	.word	0x00000000


	//----- nvinfo : EIATTR_CBANK_PARAM_SIZE
	.align		4
.L_2683:
        /*00f8*/ 	.byte	0x03, 0x19
        /*00fa*/ 	.short	0x0128


	//----- nvinfo : EIATTR_PARAM_CBANK
	.align		4
        /*00fc*/ 	.byte	0x04, 0x0a
        /*00fe*/ 	.short	(.L_2685 - .L_2684)
	.align		4
.L_2684:
        /*0100*/ 	.word	index@(.nv.constant0._ZN10layer_norm31ln_parallel_residual_bwd_kernelINS_13Kernel_traitsI6__halfffffjLj1024ELj1ELj4ELj1ELj16ENS_18Kernel_traits_baseILj1024ES2_ffffjLj128EEEEELb1ELb1ELb0EEEvNS_9BwdParamsE)
        /*0104*/ 	.short	0x0380
        /*0106*/ 	.short	0x0128


	//----- nvinfo : EIATTR_SW_WAR
	.align		4
.L_2685:
        /*0108*/ 	.byte	0x04, 0x36
        /*010a*/ 	.short	(.L_2687 - .L_2686)
.L_2686:
        /*010c*/ 	.word	0x00000008
.L_2687:


//--------------------- .nv.info._ZN10layer_norm22ln_bwd_finalize_kernelINS_22Kernel_traits_finalizeILj1024E6__halfffffjLb0ELj1024ELj4ENS_18Kernel_traits_baseILj1024ES2_ffffjLj1024EEEEELb0ELb1EEEvNS_9BwdParamsE --------------------------
	.section	.nv.info._ZN10layer_norm22ln_bwd_finalize_kernelINS_22Kernel_traits_finalizeILj1024E6__halfffffjLb0ELj1024ELj4ENS_18Kernel_traits_baseILj1024ES2_ffffjLj1024EEEEELb0ELb1EEEvNS_9BwdParamsE,"",@"SHT_CUDA_INFO"
	.sectionflags	@""
	.align	4


	//----- nvinfo : EIATTR_CUDA_API_VERSION
	.align		4
        /*0000*/ 	.byte	0x04, 0x37
        /*0002*/ 	.short	(.L_2689 - .L_2688)
.L_2688:
        /*0004*/ 	.word	0x00000082


	//----- nvinfo : EIATTR_KPARAM_INFO
	.align		4
.L_2689:
        /*0008*/ 	.byte	0x04, 0x17
        /*000a*/ 	.short	(.L_2691 - .L_2690)
.L_2690:
        /*000c*/ 	.word	0x00000000
        /*0010*/ 	.short	0x0000
        /*0012*/ 	.short	0x0000
        /*0014*/ 	.byte	0x00, 0xf0, 0xa1, 0x04


	//----- nvinfo : EIATTR_SPARSE_MMA_MASK
	.align		4
.L_2691:
        /*0018*/ 	.byte	0x03, 0x50
        /*001a*/ 	.short	0x0000


	//----- nvinfo : EIATTR_MAXREG_COUNT
	.align		4
        /*001c*/ 	.byte	0x03, 0x1b
        /*001e*/ 	.short	0x0040


	//----- nvinfo : EIATTR_NUM_BARRIERS
	.align		4
        /*0020*/ 	.byte	0x02, 0x4c
        /*0022*/ 	.byte	0x01
	.zero		1


	//----- nvinfo : EIATTR_MERCURY_ISA_VERSION
	.align		4
        /*0024*/ 	.byte	0x03, 0x5f
        /*0026*/ 	.short	0x0101


	//----- nvinfo : EIATTR_COOP_GROUP_MASK_REGIDS
	.align		4
        /*0028*/ 	.byte	0x04, 0x29
        /*002a*/ 	.short	(.L_2693 - .L_2692)


	//   ....[0]....
.L_2692:
        /*002c*/ 	.word	0xffffffff


	//   ....[1]....
        /*0030*/ 	.word	0xffffffff


	//   ....[2]....
        /*0034*/ 	.word	0xffffffff


	//   ....[3]....
        /*0038*/ 	.word	0xffffffff


	//   ....[4]....
        /*003c*/ 	.word	0xffffffff


	//   ....[5]....
        /*0040*/ 	.word	0xffffffff


	//   ....[6]....
        /*0044*/ 	.word	0xffffffff


	//   ....[7]....
        /*0048*/ 	.word	0xffffffff


	//   ....[8]....
        /*004c*/ 	.word	0xffffffff


	//   ....[9]....
        /*0050*/ 	.word	0xffffffff


	//----- nvinfo : EIATTR_COOP_GROUP_INSTR_OFFSETS
	.align		4
.L_2693:
        /*0054*/ 	.byte	0x04, 0x28
        /*0056*/ 	.short	(.L_2695 - .L_2694)


	//   ....[0]....
.L_2694:
        /*0058*/ 	.word	0x00001630


	//   ....[1]....
        /*005c*/ 	.word	0x00001640


	//   ....[2]....
        /*0060*/ 	.word	0x00001670


	//   ....[3]....
        /*0064*/ 	.word	0x00001680


	//   ....[4]....
        /*0068*/ 	.word	0x000016b0


	//   ....[5]....
        /*006c*/ 	.word	0x000016d0


	//   ....[6]....
        /*0070*/ 	.word	0x00001700


	//   ....[7]....
        /*0074*/ 	.word	0x00001710


	//   ....[8]....
        /*0078*/ 	.word	0x00001740


	//   ....[9]....
        /*007c*/ 	.word	0x00001750


	//----- nvinfo : EIATTR_VRC_CTA_INIT_COUNT
	.align		4
.L_2695:
        /*0080*/ 	.byte	0x02, 0x4a
	.zero		1
	.zero		1


	//----- nvinfo : EIATTR_EXIT_INSTR_OFFSETS
	.align		4
        /*0084*/ 	.byte	0x04, 0x1c
        /*0086*/ 	.short	(.L_2697 - .L_2696)


	//   ....[0]....
.L_2696:
        /*0088*/ 	.word	0x00000070


	//   ....[1]....
        /*008c*/ 	.word	0x000017b0


	//   ....[2]....
        /*0090*/ 	.word	0x00001880


	//----- nvinfo : EIATTR_MAX_THREADS
	.align		4
.L_2697:
        /*0094*/ 	.byte	0x04, 0x05
        /*0096*/ 	.short	(.L_2699 - .L_2698)
.L_2698:
        /*0098*/ 	.word	0x00000400
        /*009c*/ 	.word	0x00000001
        /*00a0*/ 	.word	0x00000001


	//----- nvinfo : EIATTR_CRS_STACK_SIZE
	.align		4
.L_2699:
        /*00a4*/ 	.byte	0x04, 0x1e
        /*00a6*/ 	.short	(.L_2701 - .L_2700)
.L_2700:
        /*00a8*/ 	.word	0x00000000


	//----- nvinfo : EIATTR_CBANK_PARAM_SIZE
	.align		4
.L_2701:
        /*00ac*/ 	.byte	0x03, 0x19
        /*00ae*/ 	.short	0x0128


	//----- nvinfo : EIATTR_PARAM_CBANK
	.align		4
        /*00b0*/ 	.byte	0x04, 0x0a
        /*00b2*/ 	.short	(.L_2703 - .L_2702)
	.align		4
.L_2702:
        /*00b4*/ 	.word	index@(.nv.constant0._ZN10layer_norm22ln_bwd_finalize_kernelINS_22Kernel_traits_finalizeILj1024E6__halfffffjLb0ELj1024ELj4ENS_18Kernel_traits_baseILj1024ES2_ffffjLj1024EEEEELb0ELb1EEEvNS_9BwdParamsE)
        /*00b8*/ 	.short	0x0380
        /*00ba*/ 	.short	0x0128


	//----- nvinfo : EIATTR_SW_WAR
	.align		4
.L_2703:
        /*00bc*/ 	.byte	0x04, 0x36
        /*00be*/ 	.short	(.L_2705 - .L_2704)
.L_2704:
        /*00c0*/ 	.word	0x00000008
.L_2705:


//--------------------- .nv.info._ZN10layer_norm40ln_parallel_residual_bwd_finalize_kernelINS_22Kernel_traits_finalizeILj1024E6__halfffffjLb0ELj1024ELj4ENS_18Kernel_traits_baseILj1024ES2_ffffjLj1024EEEEELb1EEEvNS_9BwdParamsE --------------------------
	.section	.nv.info._ZN10layer_norm40ln_parallel_residual_bwd_finalize_kernelINS_22Kernel_traits_finalizeILj1024E6__halfffffjLb0ELj1024ELj4ENS_18Kernel_traits_baseILj1024ES2_ffffjLj1024EEEEELb1EEEvNS_9BwdParamsE,"",@"SHT_CUDA_INFO"
	.sectionflags	@""
	.align	4


	//----- nvinfo : EIATTR_CUDA_API_VERSION
	.align		4
        /*0000*/ 	.byte	0x04, 0x37
        /*0002*/ 	.short	(.L_2707 - .L_2706)
.L_2706:
        /*0004*/ 	.word	0x00000082


	//----- nvinfo : EIATTR_KPARAM_INFO
	.align		4
.L_2707:
        /*0008*/ 	.byte	0x04, 0x17
        /*000a*/ 	.short	(.L_2709 - .L_2708)
.L_2708:
        /*000c*/ 	.word	0x00000000
        /*0010*/ 	.short	0x0000
        /*0012*/ 	.short	0x0000
        /*0014*/ 	.byte	0x00, 0xf0, 0xa1, 0x04


	//----- nvinfo : EIATTR_SPARSE_MMA_MASK
	.align		4
.L_2709:
        /*0018*/ 	.byte	0x03, 0x50
        /*001a*/ 	.short	0x0000


	//----- nvinfo : EIATTR_MAXREG_COUNT
	.align		4
        /*001c*/ 	.byte	0x03, 0x1b
        /*001e*/ 	.short	0x0040


	//----- nvinfo : EIATTR_NUM_BARRIERS
	.align		4
        /*0020*/ 	.byte	0x02, 0x4c
        /*0022*/ 	.byte	0x01
	.zero		1


	//----- nvinfo : EIATTR_MERCURY_ISA_VERSION
	.align		4
        /*0024*/ 	.byte	0x03, 0x5f
        /*0026*/ 	.short	0x0101


	//----- nvinfo : EIATTR_COOP_GROUP_MASK_REGIDS
	.align		4
        /*0028*/ 	.byte	0x04, 0x29
        /*002a*/ 	.short	(.L_2711 - .L_2710)


	//   ....[0]....
.L_2710:
        /*002c*/ 	.word	0xffffffff


	//   ....[1]....
        /*0030*/ 	.word	0xffffffff


	//   ....[2]....
        /*0034*/ 	.word	0xffffffff


	//   ....[3]....
        /*0038*/ 	.word	0xffffffff


	//   ....[4]....
        /*003c*/ 	.word	0xffffffff


	//   ....[5]....
        /*0040*/ 	.word	0xffffffff


	//   ....[6]....
        /*0044*/ 	.word	0xffffffff


	//   ....[7]....
        /*0048*/ 	.word	0xffffffff


	//   ....[8]....
        /*004c*/ 	.word	0xffffffff


	//   ....[9]....
        /*0050*/ 	.word	0xffffffff


	//   ....[10]....
        /*0054*/ 	.word	0xffffffff


	//   ....[11]....
        /*0058*/ 	.word	0xffffffff


	//   ....[12]....
        /*005c*/ 	.word	0xffffffff


	//   ....[13]....
        /*0060*/ 	.word	0xffffffff


	//   ....[14]....
        /*0064*/ 	.word	0xffffffff


	//   ....[15]....
        /*0068*/ 	.word	0xffffffff


	//   ....[16]....
        /*006c*/ 	.word	0xffffffff


	//   ....[17]....
        /*0070*/ 	.word	0xffffffff


	//   ....[18]....
        /*0074*/ 	.word	0xffffffff


	//   ....[19]....
        /*0078*/ 	.word	0xffffffff


	//----- nvinfo : EIATTR_COOP_GROUP_INSTR_OFFSETS
	.align		4
.L_2711:
        /*007c*/ 	.byte	0x04, 0x28
        /*007e*/ 	.short	(.L_2713 - .L_2712)


	//   ....[0]....
.L_2712:
        /*0080*/ 	.word	0x00001410


	//   ....[1]....
        /*0084*/ 	.word	0x00001420


	//   ....[2]....
        /*0088*/ 	.word	0x00001430


	//   ....[3]....
        /*008c*/ 	.word	0x00001440


	//   ....[4]....
        /*0090*/ 	.word	0x00001480


	//   ....[5]....
        /*0094*/ 	.word	0x000014a0


	//   ....[6]....
        /*0098*/ 	.word	0x000014b0


	//   ....[7]....
        /*009c*/ 	.word	0x000014c0


	//   ....[8]....
        /*00a0*/ 	.word	0x000014f0


	//   ....[9]....
        /*00a4*/ 	.word	0x00001520


	//   ....[10]....
        /*00a8*/ 	.word	0x00001530


	//   ....[11]....
        /*00ac*/ 	.word	0x00001540


	//   ....[12]....
        /*00b0*/ 	.word	0x00001560


	//   ....[13]....
        /*00b4*/ 	.word	0x00001590


	//   ....[14]....
        /*00b8*/ 	.word	0x000015b0


	//   ....[15]....
        /*00bc*/ 	.word	0x000015c0


	//   ....[16]....
        /*00c0*/ 	.word	0x000015e0


	//   ....[17]....
        /*00c4*/ 	.word	0x00001610


	//   ....[18]....
        /*00c8*/ 	.word	0x00001630


	//   ....[19]....
        /*00cc*/ 	.word	0x00001640


	//----- nvinfo : EIATTR_VRC_CTA_INIT_COUNT
	.align		4
.L_2713:
        /*00d0*/ 	.byte	0x02, 0x4a
	.zero		1
	.zero		1


	//----- nvinfo : EIATTR_EXIT_INSTR_OFFSETS
	.align		4
        /*00d4*/ 	.byte	0x04, 0x1c
        /*00d6*/ 	.short	(.L_2715 - .L_2714)


	//   ....[0]....
.L_2714:
        /*00d8*/ 	.word	0x00000060


	//   ....[1]....
        /*00dc*/ 	.word	0x000016e0


	//   ....[2]....
        /*00e0*/ 	.word	0x00001850


	//----- nvinfo : EIATTR_MAX_THREADS
	.align		4
.L_2715:
        /*00e4*/ 	.byte	0x04, 0x05
        /*00e6*/ 	.short	(.L_2717 - .L_2716)
.L_2716:
        /*00e8*/ 	.word	0x00000400
        /*00ec*/ 	.word	0x00000001
        /*00f0*/ 	.word	0x00000001


	//----- nvinfo : EIATTR_CRS_STACK_SIZE
	.align		4
.L_2717:
        /*00f4*/ 	.byte	0x04, 0x1e
        /*00f6*/ 	.short	(.L_2719 - .L_2718)
.L_2718:
        /*00f8*/ 	.word	0x00000000


	//----- nvinfo : EIATTR_CBANK_PARAM_SIZE
	.align		4
.L_2719:
        /*00fc*/ 	.byte	0x03, 0x19
        /*00fe*/ 	.short	0x0128


	//----- nvinfo : EIATTR_PARAM_CBANK
	.align		4
        /*0100*/ 	.byte	0x04, 0x0a
        /*0102*/ 	.short	(.L_2721 - .L_2720)
	.align		4
.L_2720:
        /*0104*/ 	.word	index@(.nv.constant0._ZN10layer_norm40ln_parallel_residual_bwd_finalize_kernelINS_22Kernel_traits_finalizeILj1024E6__halfffffjLb0ELj1024ELj4ENS_18Kernel_traits_baseILj1024ES2_ffffjLj1024EEEEELb1EEEvNS_9BwdParamsE)
        /*0108*/ 	.short	0x0380
        /*010a*/ 	.short	0x0128


	//----- nvinfo : EIATTR_SW_WAR
	.align		4
.L_2721:
        /*010c*/ 	.byte	0x04, 0x36
        /*010e*/ 	.short	(.L_2723 - .L_2722)
.L_2722:
        /*0110*/ 	.word	0x00000008
.L_2723:


//--------------------- .nv.info._ZN10layer_norm31ln_parallel_residual_bwd_kernelINS_13Kernel_traitsI6__halfffffjLj1024ELj1ELj4ELj1ELj16ENS_18Kernel_traits_baseILj1024ES2_ffffjLj128EEEEELb1ELb1ELb1EEEvNS_9BwdParamsE --------------------------
	.section	.nv.info._ZN10layer_norm31ln_parallel_residual_bwd_kernelINS_13Kernel_traitsI6__halfffffjLj1024ELj1ELj4ELj1ELj16ENS_18Kernel_traits_baseILj1024ES2_ffffjLj128EEEEELb1ELb1ELb1EEEvNS_9BwdParamsE,"",@"SHT_CUDA_INFO"
	.sectionflags	@""
	.align	4


	//----- nvinfo : EIATTR_CUDA_API_VERSION
	.align		4
        /*0000*/ 	.byte	0x04, 0x37
        /*0002*/ 	.short	(.L_2725 - .L_2724)
.L_2724:
        /*0004*/ 	.word	0x00000082


	//----- nvinfo : EIATTR_KPARAM_INFO
	.align		4
.L_2725:
        /*0008*/ 	.byte	0x04, 0x17
        /*000a*/ 	.short	(.L_2727 - .L_2726)
.L_2726:
        /*000c*/ 	.word	0x00000000
        /*0010*/ 	.short	0x0000
        /*0012*/ 	.short	0x0000
        /*0014*/ 	.byte	0x00, 0xf0, 0xa1, 0x04


	//----- nvinfo : EIATTR_SPARSE_MMA_MASK
	.align		4
.L_2727:
        /*0018*/ 	.byte	0x03, 0x50
        /*001a*/ 	.short	0x0000


	//----- nvinfo : EIATTR_MAXREG_COUNT
	.align		4
        /*001c*/ 	.byte	0x03, 0x1b
        /*001e*/ 	.short	0x00ff


	//----- nvinfo : EIATTR_NUM_BARRIERS
	.align		4
        /*0020*/ 	.byte	0x02, 0x4c
        /*0022*/ 	.byte	0x01
	.zero		1


	//----- nvinfo : EIATTR_MERCURY_ISA_VERSION
	.align		4
        /*0024*/ 	.byte	0x03, 0x5f
        /*0026*/ 	.short	0x0101


	//----- nvinfo : EIATTR_COOP_GROUP_MASK_REGIDS
	.align		4
        /*0028*/ 	.byte	0x04, 0x29
        /*002a*/ 	.short	(.L_2729 - .L_2728)


	//   ....[0]....
.L_2728:
        /*002c*/ 	.word	0xffffffff


	//   ....[1]....
        /*0030*/ 	.word	0xffffffff


	//   ....[2]....
        /*0034*/ 	.word	0xffffffff


	//   ....[3]....
        /*0038*/ 	.word	0xffffffff


	//   ....[4]....
        /*003c*/ 	.word	0xffffffff


	//   ....[5]....
        /*0040*/ 	.word	0xffffffff


	//   ....[6]....
        /*0044*/ 	.word	0xffffffff


	//   ....[7]....
        /*0048*/ 	.word	0xffffffff


	//   ....[8]....
        /*004c*/ 	.word	0xffffffff


	//   ....[9]....
        /*0050*/ 	.word	0xffffffff


	//   ....[10]....
        /*0054*/ 	.word	0x050000ef


	//   ....[11]....
        /*0058*/ 	.word	0x050000ef


	//   ....[12]....
        /*005c*/ 	.word	0x050000ef


	//   ....[13]....
        /*0060*/ 	.word	0x050000ef


	//   ....[14]....
        /*0064*/ 	.word	0x050000ef


	//   ....[15]....
        /*0068*/ 	.word	0x050000ef


	//   ....[16]....
        /*006c*/ 	.word	0x050000ef


	//   ....[17]....
        /*0070*/ 	.word	0x050000ef


	//   ....[18]....
        /*0074*/ 	.word	0x050000ef


	//   ....[19]....
        /*0078*/ 	.word	0x050000ef


	//----- nvinfo : EIATTR_COOP_GROUP_INSTR_OFFSETS
	.align		4
.L_2729:
        /*007c*/ 	.byte	0x04, 0x28
        /*007e*/ 	.short	(.L_2731 - .L_2730)


	//   ....[0]....
.L_2730:
        /*0080*/ 	.word	0x00001ee0


	//   ....[1]....
        /*0084*/ 	.word	0x00001ef0


	//   ....[2]....
        /*0088*/ 	.word	0x00001f20


	//   ....[3]....
        /*008c*/ 	.word	0x00001f30


	//   ....[4]....
        /*0090*/ 	.word	0x00001f60


	//   ....[5]....
        /*0094*/ 	.word	0x00001f70


	//   ....[6]....
        /*0098*/ 	.word	0x00001fa0


	//   ....[7]....
        /*009c*/ 	.word	0x00001fb0


	//   ....[8]....
        /*00a0*/ 	.word	0x00001fe0


	//   ....[9]....
        /*00a4*/ 	.word	0x00001ff0


	//   ....[10]....
        /*00a8*/ 	.word	0x0000ac90


	//   ....[11]....
        /*00ac*/ 	.word	0x0000ad20


	//   ....[12]....
        /*00b0*/ 	.word	0x0000ad90


	//   ....[13]....
        /*00b4*/ 	.word	0x0000adf0


	//   ....[14]....
        /*00b8*/ 	.word	0x0000ae60


	//   ....[15]....
        /*00bc*/ 	.word	0x0000aec0


	//   ....[16]....
        /*00c0*/ 	.word	0x0000af30


	//   ....[17]....
        /*00c4*/ 	.word	0x0000af90


	//   ....[18]....
        /*00c8*/ 	.word	0x0000b000


	//   ....[19]....
        /*00cc*/ 	.word	0x0000b060


	//----- nvinfo : EIATTR_VRC_CTA_INIT_COUNT
	.align		4
.L_2731:
        /*00d0*/ 	.byte	0x02, 0x4a
	.zero		1
	.zero		1


	//----- nvinfo : EIATTR_EXIT_INSTR_OFFSETS
	.align		4
        /*00d4*/ 	.byte	0x04, 0x1c
        /*00d6*/ 	.short	(.L_2733 - .L_2732)


	//   ....[0]....
.L_2732:
        /*00d8*/ 	.word	0x0000ac20


	//----- nvinfo : EIATTR_MAX_THREADS
	.align		4
.L_2733:
        /*00dc*/ 	.byte	0x04, 0x05
        /*00de*/ 	.short	(.L_2735 - .L_2734)
.L_2734:
        /*00e0*/ 	.word	0x00000080
        /*00e4*/ 	.word	0x00000001
        /*00e8*/ 	.word	0x00000001


	//----- nvinfo : EIATTR_CRS_STACK_SIZE
	.align		4
.L_2735:
        /*00ec*/ 	.byte	0x04, 0x1e
        /*00ee*/ 	.short	(.L_2737 - .L_2736)
.L_2736:
        /*00f0*/ 	.word	0x00000000


	//----- nvinfo : EIATTR_CBANK_PARAM_SIZE
	.align		4
.L_2737:
        /*00f4*/ 	.byte	0x03, 0x19
        /*00f6*/ 	.short	0x0128


	//----- nvinfo : EIATTR_PARAM_CBANK
	.align		4
        /*00f8*/ 	.byte	0x04, 0x0a
        /*00fa*/ 	.short	(.L_2739 - .L_2738)
	.align		4
.L_2738:
        /*00fc*/ 	.word	index@(.nv.constant0._ZN10layer_norm31ln_parallel_residual_bwd_kernelINS_13Kernel_traitsI6__halfffffjLj1024ELj1ELj4ELj1ELj16ENS_18Kernel_traits_baseILj1024ES2_ffffjLj128EEEEELb1ELb1ELb1EEEvNS_9BwdParamsE)
        /*0100*/ 	.short	0x0380
        /*0102*/ 	.short	0x0128


	//----- nvinfo : EIATTR_SW_WAR
	.align		4
.L_2739:
        /*0104*/ 	.byte	0x04, 0x36
        /*0106*/ 	.short	(.L_2741 - .L_2740)
.L_2740:
        /*0108*/ 	.word	0x00000008
.L_2741:


//--------------------- .nv.info._ZN10layer_norm31ln_parallel_residual_bwd_kernelINS_13Kernel_traitsIfffffjLj1024ELj1ELj4ELj1ELj16ENS_18Kernel_traits_baseILj1024EfffffjLj128EEEEELb0ELb0ELb0EEEvNS_9BwdParamsE --------------------------
	.section	.nv.info._ZN10layer_norm31ln_parallel_residual_bwd_kernelINS_13Kernel_traitsIfffffjLj1024ELj1ELj4ELj1ELj16ENS_18Kernel_traits_baseILj1024EfffffjLj128EEEEELb0ELb0ELb0EEEvNS_9BwdParamsE,"",@"SHT_CUDA_INFO"
	.sectionflags	@""
	.align	4


	//----- nvinfo : EIATTR_CUDA_API_VERSION
	.align		4
        /*0000*/ 	.byte	0x04, 0x37
        /*0002*/ 	.short	(.L_2743 - .L_2742)
.L_2742:
        /*0004*/ 	.word	0x00000082


	//----- nvinfo : EIATTR_KPARAM_INFO
	.align		4
.L_2743:
        /*0008*/ 	.byte	0x04, 0x17
        /*000a*/ 	.short	(.L_2745 - .L_2744)
.L_2744:
        /*000c*/ 	.word	0x00000000
        /*0010*/ 	.short	0x0000
        /*0012*/ 	.short	0x0000
        /*0014*/ 	.byte	0x00, 0xf0, 0xa1, 0x04


	//----- nvinfo : EIATTR_SPARSE_MMA_MASK
	.align		4
.L_2745:
        /*0018*/ 	.byte	0x03, 0x50
        /*001a*/ 	.short	0x0000


	//----- nvinfo : EIATTR_MAXREG_COUNT
	.align		4
        /*001c*/ 	.byte	0x03, 0x1b
        /*001e*/ 	.short	0x00ff


	//----- nvinfo : EIATTR_NUM_BARRIERS
	.align		4
        /*0020*/ 	.byte	0x02, 0x4c
        /*0022*/ 	.byte	0x01
	.zero		1


	//----- nvinfo : EIATTR_ANNOTATIONS
	.align		4
        /*0024*/ 	.byte	0x04, 0x55
        /*0026*/ 	.short	(.L_2747 - .L_2746)


	//   ....[0]....
.L_2746:
        /* <DEDUP_REMOVED lines=75> */


	//----- nvinfo : EIATTR_MERCURY_ISA_VERSION
	.align		4
.L_2747:
        /*04c0*/ 	.byte	0x03, 0x5f
        /*04c2*/ 	.short	0x0101


	//----- nvinfo : EIATTR_COOP_GROUP_MASK_REGIDS
	.align		4
        /*04c4*/ 	.byte	0x04, 0x29
        /*04c6*/ 	.short	(.L_2749 - .L_2748)


	//   ....[0]....
.L_2748:
        /*04c8*/ 	.word	0xffffffff


	//   ....[1]....
        /*04cc*/ 	.word	0xffffffff


	//   ....[2]....
        /*04d0*/ 	.word	0xffffffff


	//   ....[3]....
        /*04d4*/ 	.word	0xffffffff


	//   ....[4]....
        /*04d8*/ 	.word	0xffffffff


	//   ....[5]....
        /*04dc*/ 	.word	0xffffffff


	//   ....[6]....
        /*04e0*/ 	.word	0xffffffff


	//   ....[7]....
        /*04e4*/ 	.word	0xffffffff


	//   ....[8]....
        /*04e8*/ 	.word	0xffffffff


	//   ....[9]....
        /*04ec*/ 	.word	0xffffffff


	//   ....[10]....
        /*04f0*/ 	.word	0x05000070


	//   ....[11]....
        /*04f4*/ 	.word	0x05000070


	//   ....[12]....
        /*04f8*/ 	.word	0x05000070


	//   ....[13]....
        /*04fc*/ 	.word	0x05000070


	//   ....[14]....
        /*0500*/ 	.word	0x05000070


	//   ....[15]....
        /*0504*/ 	.word	0x05000070


	//   ....[16]....
        /*0508*/ 	.word	0x05000070


	//   ....[17]....
        /*050c*/ 	.word	0x05000070


	//   ....[18]....
        /*0510*/ 	.word	0x05000070


	//   ....[19]....
        /*0514*/ 	.word	0x05000070


	//----- nvinfo : EIATTR_COOP_GROUP_INSTR_OFFSETS
	.align		4
.L_2749:
        /*0518*/ 	.byte	0x04, 0x28
        /*051a*/ 	.short	(.L_2751 - .L_2750)


	//   ....[0]....
.L_2750:
        /*051c*/ 	.word	0x00003610


	//   ....[1]....
        /*0520*/ 	.word	0x00003630


	//   ....[2]....
        /*0524*/ 	.word	0x00003650


	//   ....[3]....
        /*0528*/ 	.word	0x00003670


	//   ....[4]....
        /*052c*/ 	.word	0x00003690


	//   ....[5]....
        /*0530*/ 	.word	0x000036b0


	//   ....[6]....
        /*0534*/ 	.word	0x000036d0


	//   ....[7]....
        /*0538*/ 	.word	0x000036f0


	//   ....[8]....
        /*053c*/ 	.word	0x00003700


	//   ....[9]....
        /*0540*/ 	.word	0x00003720


	//   ....[10]....
        /*0544*/ 	.word	0x0000af70


	//   ....[11]....
        /*0548*/ 	.word	0x0000b010


	//   ....[12]....
        /*054c*/ 	.word	0x0000b090


	//   ....[13]....
        /*0550*/ 	.word	0x0000b100


	//   ....[14]....
        /*0554*/ 	.word	0x0000b180


	//   ....[15]....
        /*0558*/ 	.word	0x0000b1f0


	//   ....[16]....
        /*055c*/ 	.word	0x0000b270


	//   ....[17]....
        /*0560*/ 	.word	0x0000b2e0


	//   ....[18]....
        /*0564*/ 	.word	0x0000b360


	//   ....[19]....
        /*0568*/ 	.word	0x0000b3b0


	//----- nvinfo : EIATTR_VRC_CTA_INIT_COUNT
	.align		4
.L_2751:
        /*056c*/ 	.byte	0x02, 0x4a
	.zero		1
	.zero		1


	//----- nvinfo : EIATTR_EXIT_INSTR_OFFSETS
	.align		4
        /*0570*/ 	.byte	0x04, 0x1c
        /*0572*/ 	.short	(.L_2753 - .L_2752)


	//   ....[0]....
.L_2752:
        /*0574*/ 	.word	0x0000aeb0


	//   ....[1]....
        /*0578*/ 	.word	0x0000af00


	//----- nvinfo : EIATTR_MAX_THREADS
	.align		4
.L_2753:
        /*057c*/ 	.byte	0x04, 0x05
        /*057e*/ 	.short	(.L_2755 - .L_2754)
.L_2754:
        /*0580*/ 	.word	0x00000080
        /*0584*/ 	.word	0x00000001
        /*0588*/ 	.word	0x00000001


	//----- nvinfo : EIATTR_CRS_STACK_SIZE
	.align		4
.L_2755:
        /*058c*/ 	.byte	0x04, 0x1e
        /*058e*/ 	.short	(.L_2757 - .L_2756)
.L_2756:
        /*0590*/ 	.word	0x00000000


	//----- nvinfo : EIATTR_CBANK_PARAM_SIZE
	.align		4
.L_2757:
        /*0594*/ 	.byte	0x03, 0x19
        /*0596*/ 	.short	0x0128


	//----- nvinfo : EIATTR_PARAM_CBANK
	.align		4
        /*0598*/ 	.byte	0x04, 0x0a
        /*059a*/ 	.short	(.L_2759 - .L_2758)
	.align		4
.L_2758:
        /*059c*/ 	.word	index@(.nv.constant0._ZN10layer_norm31ln_parallel_residual_bwd_kernelINS_13Kernel_traitsIfffffjLj1024ELj1ELj4ELj1ELj16ENS_18Kernel_traits_baseILj1024EfffffjLj128EEEEELb0ELb0ELb0EEEvNS_9BwdParamsE)
        /*05a0*/ 	.short	0x0380
        /*05a2*/ 	.short	0x0128


	//----- nvinfo : EIATTR_SW_WAR
	.align		4
.L_2759:
        /*05a4*/ 	.byte	0x04, 0x36
        /*05a6*/ 	.short	(.L_2761 - .L_2760)
.L_2760:
        /*05a8*/ 	.word	0x00000008
.L_2761:


//--------------------- .nv.info._ZN10layer_norm31ln_parallel_residual_bwd_kernelINS_13Kernel_traitsIfffffjLj1024ELj1ELj4ELj1ELj16ENS_18Kernel_traits_baseILj1024EfffffjLj128EEEEELb0ELb0ELb1EEEvNS_9BwdParamsE --------------------------
	.section	.nv.info._ZN10layer_norm31ln_parallel_residual_bwd_kernelINS_13Kernel_traitsIfffffjLj1024ELj1ELj4ELj1ELj16ENS_18Kernel_traits_baseILj1024EfffffjLj128EEEEELb0ELb0ELb1EEEvNS_9BwdParamsE,"",@"SHT_CUDA_INFO"
	.sectionflags	@""
	.align	4


	//----- nvinfo : EIATTR_CUDA_API_VERSION
	.align		4
        /*0000*/ 	.byte	0x04, 0x37
        /*0002*/ 	.short	(.L_2763 - .L_2762)
.L_2762:
        /*0004*/ 	.word	0x00000082


	//----- nvinfo : EIATTR_KPARAM_INFO
	.align		4
.L_2763:
        /*0008*/ 	.byte	0x04, 0x17
        /*000a*/ 	.short	(.L_2765 - .L_2764)
.L_2764:
        /*000c*/ 	.word	0x00000000
        /*0010*/ 	.short	0x0000
        /*0012*/ 	.short	0x0000
        /*0014*/ 	.byte	0x00, 0xf0, 0xa1, 0x04


	//----- nvinfo : EIATTR_SPARSE_MMA_MASK
	.align		4
.L_2765:
        /*0018*/ 	.byte	0x03, 0x50
        /*001a*/ 	.short	0x0000


	//----- nvinfo : EIATTR_MAXREG_COUNT
	.align		4
        /*001c*/ 	.byte	0x03, 0x1b
        /*001e*/ 	.short	0x00ff


	//----- nvinfo : EIATTR_NUM_BARRIERS
	.align		4
        /*0020*/ 	.byte	0x02, 0x4c
        /*0022*/ 	.byte	0x01
	.zero		1


	//----- nvinfo : EIATTR_ANNOTATIONS
	.align		4
        /*0024*/ 	.byte	0x04, 0x55
        /*0026*/ 	.short	(.L_2767 - .L_2766)


	//   ....[0]....
.L_2766:
        /* <DEDUP_REMOVED lines=150> */


	//----- nvinfo : EIATTR_MERCURY_ISA_VERSION
	.align		4
.L_2767:
        /*0970*/ 	.byte	0x03, 0x5f
        /*0972*/ 	.short	0x0101


	//----- nvinfo : EIATTR_COOP_GROUP_MASK_REGIDS
	.align		4
        /*0974*/ 	.byte	0x04, 0x29
        /*0976*/ 	.short	(.L_2769 - .L_2768)


	//   ....[0]....
.L_2768:
        /*0978*/ 	.word	0xffffffff


	//   ....[1]....
        /*097c*/ 	.word	0xffffffff


	//   ....[2]....
        /*0980*/ 	.word	0xffffffff


	//   ....[3]....
        /*0984*/ 	.word	0xffffffff


	//   ....[4]....
        /*0988*/ 	.word	0xffffffff


	//   ....[5]....
        /*098c*/ 	.word	0xffffffff


	//   ....[6]....
        /*0990*/ 	.word	0xffffffff


	//   ....[7]....
        /*0994*/ 	.word	0xffffffff


	//   ....[8]....
        /*0998*/ 	.word	0xffffffff


	//   ....[9]....
        /*099c*/ 	.word	0xffffffff


	//   ....[10]....
        /*09a0*/ 	.word	0x0500007f


	//   ....[11]....
        /*09a4*/ 	.word	0x0500007f


	//   ....[12]....
        /*09a8*/ 	.word	0x0500007f


	//   ....[13]....
        /*09ac*/ 	.word	0x0500007f


	//   ....[14]....
        /*09b0*/ 	.word	0x0500007f


	//   ....[15]....
        /*09b4*/ 	.word	0x0500007f


	//   ....[16]....
        /*09b8*/ 	.word	0x0500007f


	//   ....[17]....
        /*09bc*/ 	.word	0x0500007f


	//   ....[18]....
        /*09c0*/ 	.word	0x0500007f


	//   ....[19]....
        /*09c4*/ 	.word	0x0500007f


	//----- nvinfo : EIATTR_COOP_GROUP_INSTR_OFFSETS
	.align		4
.L_2769:
        /*09c8*/ 	.byte	0x04, 0x28
        /*09ca*/ 	.short	(.L_2771 - .L_2770)


	//   ....[0]....
.L_2770:
        /*09cc*/ 	.word	0x00003130


	//   ....[1]....
        /*09d0*/ 	.word	0x00003150


	//   ....[2]....
        /*09d4*/ 	.word	0x00003170


	//   ....[3]....
        /*09d8*/ 	.word	0x00003190


	//   ....[4]....
        /*09dc*/ 	.word	0x000031b0


	//   ....[5]....
        /*09e0*/ 	.word	0x000031d0


	//   ....[6]....
        /*09e4*/ 	.word	0x000031f0


	//   ....[7]....
        /*09e8*/ 	.word	0x00003210


	//   ....[8]....
        /*09ec*/ 	.word	0x00003220


	//   ....[9]....
        /*09f0*/ 	.word	0x00003240


	//   ....[10]....
        /*09f4*/ 	.word	0x00009db0


	//   ....[11]....
        /*09f8*/ 	.word	0x00009e40


	//   ....[12]....
        /*09fc*/ 	.word	0x00009ea0


	//   ....[13]....
        /*0a00*/ 	.word	0x00009ef0


	//   ....[14]....
        /*0a04*/ 	.word	0x00009f50


	//   ....[15]....
        /*0a08*/ 	.word	0x00009fa0


	//   ....[16]....
        /*0a0c*/ 	.word	0x0000a000


	//   ....[17]....
        /*0a10*/ 	.word	0x0000a050


	//   ....[18]....
        /*0a14*/ 	.word	0x0000a0b0


	//   ....[19]....
        /*0a18*/ 	.word	0x0000a100


	//----- nvinfo : EIATTR_VRC_CTA_INIT_COUNT
	.align		4
.L_2771:
        /*0a1c*/ 	.byte	0x02, 0x4a
	.zero		1
	.zero		1


	//----- nvinfo : EIATTR_EXIT_INSTR_OFFSETS
	.align		4
        /*0a20*/ 	.byte	0x04, 0x1c
        /*0a22*/ 	.short	(.L_2773 - .L_2772)


	//   ....[0]....
.L_2772:
        /*0a24*/ 	.word	0x00009d40


	//----- nvinfo : EIATTR_MAX_THREADS
	.align		4
.L_2773:
        /*0a28*/ 	.byte	0x04, 0x05
        /*0a2a*/ 	.short	(.L_2775 - .L_2774)
.L_2774:
        /*0a2c*/ 	.word	0x00000080
        /*0a30*/ 	.word	0x00000001
        /*0a34*/ 	.word	0x00000001


	//----- nvinfo : EIATTR_CRS_STACK_SIZE
	.align		4
.L_2775:
        /*0a38*/ 	.byte	0x04, 0x1e
        /*0a3a*/ 	.short	(.L_2777 - .L_2776)
.L_2776:
        /*0a3c*/ 	.word	0x00000000


	//----- nvinfo : EIATTR_CBANK_PARAM_SIZE
	.align		4
.L_2777:
        /*0a40*/ 	.byte	0x03, 0x19
        /*0a42*/ 	.short	0x0128


	//----- nvinfo : EIATTR_PARAM_CBANK
	.align		4
        /*0a44*/ 	.byte	0x04, 0x0a
        /*0a46*/ 	.short	(.L_2779 - .L_2778)
	.align		4
.L_2778:
        /*0a48*/ 	.word	index@(.nv.constant0._ZN10layer_norm31ln_parallel_residual_bwd_kernelINS_13Kernel_traitsIfffffjLj1024ELj1ELj4ELj1ELj16ENS_18Kernel_traits_baseILj1024EfffffjLj128EEEEELb0ELb0ELb1EEEvNS_9BwdParamsE)
        /*0a4c*/ 	.short	0x0380
        /*0a4e*/ 	.short	0x0128


	//----- nvinfo : EIATTR_SW_WAR
	.align		4
.L_2779:
        /*0a50*/ 	.byte	0x04, 0x36
        /*0a52*/ 	.short	(.L_2781 - .L_2780)
.L_2780:
        /*0a54*/ 	.word	0x00000008
.L_2781:


//--------------------- .nv.info._ZN10layer_norm31ln_parallel_residual_bwd_kernelINS_13Kernel_traitsIfffffjLj1024ELj1ELj4ELj1ELj16ENS_18Kernel_traits_baseILj1024EfffffjLj128EEEEELb0ELb1ELb0EEEvNS_9BwdParamsE --------------------------
	.section	.nv.info._ZN10layer_norm31ln_parallel_residual_bwd_kernelINS_13Kernel_traitsIfffffjLj1024ELj1ELj4ELj1ELj16ENS_18Kernel_traits_baseILj1024EfffffjLj128EEEEELb0ELb1ELb0EEEvNS_9BwdParamsE,"",@"SHT_CUDA_INFO"
	.sectionflags	@""
	.align	4


	//----- nvinfo : EIATTR_CUDA_API_VERSION
	.align		4
        /*0000*/ 	.byte	0x04, 0x37
        /*0002*/ 	.short	(.L_2783 - .L_2782)
.L_2782:
        /*0004*/ 	.word	0x00000082


	//----- nvinfo : EIATTR_KPARAM_INFO
	.align		4
.L_2783:
        /*0008*/ 	.byte	0x04, 0x17
        /*000a*/ 	.short	(.L_2785 - .L_2784)
.L_2784:
        /*000c*/ 	.word	0x00000000
        /*0010*/ 	.short	0x0000
        /*0012*/ 	.short	0x0000
        /*0014*/ 	.byte	0x00, 0xf0, 0xa1, 0x04


	//----- nvinfo : EIATTR_SPARSE_MMA_MASK
	.align		4
.L_2785:
        /*0018*/ 	.byte	0x03, 0x50
        /*001a*/ 	.short	0x0000


	//----- nvinfo : EIATTR_MAXREG_COUNT
	.align		4
        /*001c*/ 	.byte	0x03, 0x1b
        /*001e*/ 	.short	0x00ff


	//----- nvinfo : EIATTR_NUM_BARRIERS
	.align		4
        /*0020*/ 	.byte	0x02, 0x4c
        /*0022*/ 	.byte	0x01
	.zero		1


	//----- nvinfo : EIATTR_MERCURY_ISA_VERSION
	.align		4
        /*0024*/ 	.byte	0x03, 0x5f
        /*0026*/ 	.short	0x0101


	//----- nvinfo : EIATTR_COOP_GROUP_MASK_REGIDS
	.align		4
        /*0028*/ 	.byte	0x04, 0x29
        /*002a*/ 	.short	(.L_2787 - .L_2786)


	//   ....[0]....
.L_2786:
        /*002c*/ 	.word	0xffffffff


	//   ....[1]....
        /*0030*/ 	.word	0xffffffff


	//   ....[2]....
        /*0034*/ 	.word	0xffffffff


	//   ....[3]....
        /*0038*/ 	.word	0xffffffff


	//   ....[4]....
        /*003c*/ 	.word	0xffffffff


	//   ....[5]....
        /*0040*/ 	.word	0xffffffff


	//   ....[6]....
        /*0044*/ 	.word	0xffffffff


	//   ....[7]....
        /*0048*/ 	.word	0xffffffff


	//   ....[8]....
        /*004c*/ 	.word	0xffffffff


	//   ....[9]....
        /*0050*/ 	.word	0xffffffff


	//   ....[10]....
        /*0054*/ 	.word	0x050000d7


	//   ....[11]....
        /*0058*/ 	.word	0x050000d7


	//   ....[12]....
        /*005c*/ 	.word	0x050000d7


	//   ....[13]....
        /*0060*/ 	.word	0x050000d7


	//   ....[14]....
        /*0064*/ 	.word	0x050000d7


	//   ....[15]....
        /*0068*/ 	.word	0x050000d7


	//   ....[16]....
        /*006c*/ 	.word	0x050000d7


	//   ....[17]....
        /*0070*/ 	.word	0x050000d7


	//   ....[18]....
        /*0074*/ 	.word	0x050000d7


	//   ....[19]....
        /*0078*/ 	.word	0x050000d7


	//----- nvinfo : EIATTR_COOP_GROUP_INSTR_OFFSETS
	.align		4
.L_2787:
        /*007c*/ 	.byte	0x04, 0x28
        /*007e*/ 	.short	(.L_2789 - .L_2788)


	//   ....[0]....
.L_2788:
        /*0080*/ 	.word	0x000032c0


	//   ....[1]....
        /*0084*/ 	.word	0x000032d0


	//   ....[2]....
        /*0088*/ 	.word	0x00003300


	//   ....[3]....
        /*008c*/ 	.word	0x00003310


	//   ....[4]....
        /*0090*/ 	.word	0x00003340


	//   ....[5]....
        /*0094*/ 	.word	0x00003350


	//   ....[6]....
        /*0098*/ 	.word	0x00003380


	//   ....[7]....
        /*009c*/ 	.word	0x00003390


	//   ....[8]....
        /*00a0*/ 	.word	0x000033c0


	//   ....[9]....
        /*00a4*/ 	.word	0x000033d0


	//   ....[10]....
        /*00a8*/ 	.word	0x00009cd0


	//   ....[11]....
        /*00ac*/ 	.word	0x00009d60


	//   ....[12]....
        /*00b0*/ 	.word	0x00009dd0


	//   ....[13]....
        /*00b4*/ 	.word	0x00009e30


	//   ....[14]....
        /*00b8*/ 	.word	0x00009ea0


	//   ....[15]....
        /*00bc*/ 	.word	0x00009f00


	//   ....[16]....
        /*00c0*/ 	.word	0x00009f70


	//   ....[17]....
        /*00c4*/ 	.word	0x00009fd0


	//   ....[18]....
        /*00c8*/ 	.word	0x0000a040


	//   ....[19]....
        /*00cc*/ 	.word	0x0000a0a0


	//----- nvinfo : EIATTR_VRC_CTA_INIT_COUNT
	.align		4
.L_2789:
        /*00d0*/ 	.byte	0x02, 0x4a
	.zero		1
	.zero		1


	//----- nvinfo : EIATTR_EXIT_INSTR_OFFSETS
	.align		4
        /*00d4*/ 	.byte	0x04, 0x1c
        /*00d6*/ 	.short	(.L_2791 - .L_2790)


	//   ....[0]....
.L_2790:
        /*00d8*/ 	.word	0x00009c30


	//   ....[1]....
        /*00dc*/ 	.word	0x00009c60


	//----- nvinfo : EIATTR_MAX_THREADS
	.align		4
.L_2791:
        /*00e0*/ 	.byte	0x04, 0x05
        /*00e2*/ 	.short	(.L_2793 - .L_2792)
.L_2792:
        /*00e4*/ 	.word	0x00000080
        /*00e8*/ 	.word	0x00000001
        /*00ec*/ 	.word	0x00000001


	//----- nvinfo : EIATTR_CRS_STACK_SIZE
	.align		4
.L_2793:
        /*00f0*/ 	.byte	0x04, 0x1e
        /*00f2*/ 	.short	(.L_2795 - .L_2794)
.L_2794:
        /*00f4*/ 	.word	0x00000000


	//----- nvinfo : EIATTR_CBANK_PARAM_SIZE
	.align		4
.L_2795:
        /*00f8*/ 	.byte	0x03, 0x19
        /*00fa*/ 	.short	0x0128


	//----- nvinfo : EIATTR_PARAM_CBANK
	.align		4
        /*00fc*/ 	.byte	0x04, 0x0a
        /*00fe*/ 	.short	(.L_2797 - .L_2796)
	.align		4
.L_2796:
        /*0100*/ 	.word	index@(.nv.constant0._ZN10layer_norm31ln_parallel_residual_bwd_kernelINS_13Kernel_traitsIfffffjLj1024ELj1ELj4ELj1ELj16ENS_18Kernel_traits_baseILj1024EfffffjLj128EEEEELb0ELb1ELb0EEEvNS_9BwdParamsE)
        /*0104*/ 	.short	0x0380
        /*0106*/ 	.short	0x0128


	//----- nvinfo : EIATTR_SW_WAR
	.align		4
.L_2797:
        /*0108*/ 	.byte	0x04, 0x36
        /*010a*/ 	.short	(.L_2799 - .L_2798)
.L_2798:
        /*010c*/ 	.word	0x00000008
.L_2799:


//--------------------- .nv.info._ZN10layer_norm31ln_parallel_residual_bwd_kernelINS_13Kernel_traitsIfffffjLj1024ELj1ELj4ELj1ELj16ENS_18Kernel_traits_baseILj1024EfffffjLj128EEEEELb0ELb1ELb1EEEvNS_9BwdParamsE --------------------------
	.section	.nv.info._ZN10layer_norm31ln_parallel_residual_bwd_kernelINS_13Kernel_traitsIfffffjLj1024ELj1ELj4ELj1ELj16ENS_18Kernel_traits_baseILj1024EfffffjLj128EEEEELb0ELb1ELb1EEEvNS_9BwdParamsE,"",@"SHT_CUDA_INFO"
	.sectionflags	@""
	.align	4


	//----- nvinfo : EIATTR_CUDA_API_VERSION
	.align		4
        /*0000*/ 	.byte	0x04, 0x37
        /*0002*/ 	.short	(.L_2801 - .L_2800)
.L_2800:
        /*0004*/ 	.word	0x00000082


	//----- nvinfo : EIATTR_KPARAM_INFO
	.align		4
.L_2801:
        /*0008*/ 	.byte	0x04, 0x17
        /*000a*/ 	.short	(.L_2803 - .L_2802)
.L_2802:
        /*000c*/ 	.word	0x00000000
        /*0010*/ 	.short	0x0000
        /*0012*/ 	.short	0x0000
        /*0014*/ 	.byte	0x00, 0xf0, 0xa1, 0x04


	//----- nvinfo : EIATTR_SPARSE_MMA_MASK
	.align		4
.L_2803:
        /*0018*/ 	.byte	0x03, 0x50
        /*001a*/ 	.short	0x0000


	//----- nvinfo : EIATTR_MAXREG_COUNT
	.align		4
        /*001c*/ 	.byte	0x03, 0x1b
        /*001e*/ 	.short	0x00ff


	//----- nvinfo : EIATTR_NUM_BARRIERS
	.align		4
        /*0020*/ 	.byte	0x02, 0x4c
        /*0022*/ 	.byte	0x01
	.zero		1


	//----- nvinfo : EIATTR_ANNOTATIONS
	.align		4
        /*0024*/ 	.byte	0x04, 0x55
        /*0026*/ 	.short	(.L_2805 - .L_2804)


	//   ....[0]....
.L_2804:
        /* <DEDUP_REMOVED lines=66> */


	//----- nvinfo : EIATTR_MERCURY_ISA_VERSION
	.align		4
.L_2805:
        /*0438*/ 	.byte	0x03, 0x5f
        /*043a*/ 	.short	0x0101


	//----- nvinfo : EIATTR_COOP_GROUP_MASK_REGIDS
	.align		4
        /*043c*/ 	.byte	0x04, 0x29
        /*043e*/ 	.short	(.L_2807 - .L_2806)


	//   ....[0]....
.L_2806:
        /*0440*/ 	.word	0xffffffff


	//   ....[1]....
        /*0444*/ 	.word	0xffffffff


	//   ....[2]....
        /*0448*/ 	.word	0xffffffff


	//   ....[3]....
        /*044c*/ 	.word	0xffffffff


	//   ....[4]....
        /*0450*/ 	.word	0xffffffff


	//   ....[5]....
        /*0454*/ 	.word	0xffffffff


	//   ....[6]....
        /*0458*/ 	.word	0xffffffff


	//   ....[7]....
        /*045c*/ 	.word	0xffffffff


	//   ....[8]....
        /*0460*/ 	.word	0xffffffff


	//   ....[9]....
        /*0464*/ 	.word	0xffffffff


	//   ....[10]....
        /*0468*/ 	.word	0x05000033


	//   ....[11]....
        /*046c*/ 	.word	0x05000033


	//   ....[12]....
        /*0470*/ 	.word	0x05000033


	//   ....[13]....
        /*0474*/ 	.word	0x05000033


	//   ....[14]....
        /*0478*/ 	.word	0x05000033


	//   ....[15]....
        /*047c*/ 	.word	0x05000033


	//   ....[16]....
        /*0480*/ 	.word	0x05000033


	//   ....[17]....
        /*0484*/ 	.word	0x05000033


	//   ....[18]....
        /*0488*/ 	.word	0x05000033


	//   ....[19]....
        /*048c*/ 	.word	0x05000033


	//----- nvinfo : EIATTR_COOP_GROUP_INSTR_OFFSETS
	.align		4
.L_2807:
        /*0490*/ 	.byte	0x04, 0x28
        /*0492*/ 	.short	(.L_2809 - .L_2808)


	//   ....[0]....
.L_2808:
        /*0494*/ 	.word	0x00002bd0


	//   ....[1]....
        /*0498*/ 	.word	0x00002be0


	//   ....[2]....
        /*049c*/ 	.word	0x00002c60


	//   ....[3]....
        /*04a0*/ 	.word	0x00002c70


	//   ....[4]....
        /*04a4*/ 	.word	0x00002cf0


	//   ....[5]....
        /*04a8*/ 	.word	0x00002d00


	//   ....[6]....
        /*04ac*/ 	.word	0x00002d80


	//   ....[7]....
        /*04b0*/ 	.word	0x00002d90


	//   ....[8]....
        /*04b4*/ 	.word	0x00002e60


	//   ....[9]....
        /*04b8*/ 	.word	0x00002e70


	//   ....[10]....
        /*04bc*/ 	.word	0x00008bc0


	//   ....[11]....
        /*04c0*/ 	.word	0x00008c70


	//   ....[12]....
        /*04c4*/ 	.word	0x00008d50


	//   ....[13]....
        /*04c8*/ 	.word	0x00008e30


	//   ....[14]....
        /*04cc*/ 	.word	0x00008f10


	//   ....[15]....
        /*04d0*/ 	.word	0x00008fb0


	//   ....[16]....
        /*04d4*/ 	.word	0x00009020


	//   ....[17]....
        /*04d8*/ 	.word	0x00009090


	//   ....[18]....
        /*04dc*/ 	.word	0x00009100


	//   ....[19]....
        /*04e0*/ 	.word	0x00009160


	//----- nvinfo : EIATTR_VRC_CTA_INIT_COUNT
	.align		4
.L_2809:
        /*04e4*/ 	.byte	0x02, 0x4a
	.zero		1
	.zero		1


	//----- nvinfo : EIATTR_EXIT_INSTR_OFFSETS
	.align		4
        /*04e8*/ 	.byte	0x04, 0x1c
        /*04ea*/ 	.short	(.L_2811 - .L_2810)


	//   ....[0]....
.L_2810:
        /*04ec*/ 	.word	0x00008b50


	//----- nvinfo : EIATTR_MAX_THREADS
	.align		4
.L_2811:
        /*04f0*/ 	.byte	0x04, 0x05
        /*04f2*/ 	.short	(.L_2813 - .L_2812)
.L_2812:
        /*04f4*/ 	.word	0x00000080
        /*04f8*/ 	.word	0x00000001
        /*04fc*/ 	.word	0x00000001


	//----- nvinfo : EIATTR_CRS_STACK_SIZE
	.align		4
.L_2813:
        /*0500*/ 	.byte	0x04, 0x1e
        /*0502*/ 	.short	(.L_2815 - .L_2814)
.L_2814:
        /*0504*/ 	.word	0x00000000


	//----- nvinfo : EIATTR_CBANK_PARAM_SIZE
	.align		4
.L_2815:
        /*0508*/ 	.byte	0x03, 0x19
        /*050a*/ 	.short	0x0128


	//----- nvinfo : EIATTR_PARAM_CBANK
	.align		4
        /*050c*/ 	.byte	0x04, 0x0a
        /*050e*/ 	.short	(.L_2817 - .L_2816)
	.align		4
.L_2816:
        /*0510*/ 	.word	index@(.nv.constant0._ZN10layer_norm31ln_parallel_residual_bwd_kernelINS_13Kernel_traitsIfffffjLj1024ELj1ELj4ELj1ELj16ENS_18Kernel_traits_baseILj1024EfffffjLj128EEEEELb0ELb1ELb1EEEvNS_9BwdParamsE)
        /*0514*/ 	.short	0x0380
        /*0516*/ 	.short	0x0128


	//----- nvinfo : EIATTR_SW_WAR
	.align		4
.L_2817:
        /*0518*/ 	.byte	0x04, 0x36
        /*051a*/ 	.short	(.L_2819 - .L_2818)
.L_2818:
        /*051c*/ 	.word	0x00000008
.L_2819:


//--------------------- .nv.info._ZN10layer_norm31ln_parallel_residual_bwd_kernelINS_13Kernel_traitsIfffffjLj1024ELj1ELj4ELj1ELj16ENS_18Kernel_traits_baseILj1024EfffffjLj128EEEEELb1ELb0ELb0EEEvNS_9BwdParamsE --------------------------
	.section	.nv.info._ZN10layer_norm31ln_parallel_residual_bwd_kernelINS_13Kernel_traitsIfffffjLj1024ELj1ELj4ELj1ELj16ENS_18Kernel_traits_baseILj1024EfffffjLj128EEEEELb1ELb0ELb0EEEvNS_9BwdParamsE,"",@"SHT_CUDA_INFO"
	.sectionflags	@""
	.align	4


	//----- nvinfo : EIATTR_CUDA_API_VERSION
	.align		4
        /*0000*/ 	.byte	0x04, 0x37
        /*0002*/ 	.short	(.L_2821 - .L_2820)
.L_2820:
        /*0004*/ 	.word	0x00000082


	//----- nvinfo : EIATTR_KPARAM_INFO
	.align		4
.L_2821:
        /*0008*/ 	.byte	0x04, 0x17
        /*000a*/ 	.short	(.L_2823 - .L_2822)
.L_2822:
        /*000c*/ 	.word	0x00000000
        /*0010*/ 	.short	0x0000
        /*0012*/ 	.short	0x0000
        /*0014*/ 	.byte	0x00, 0xf0, 0xa1, 0x04


	//----- nvinfo : EIATTR_SPARSE_MMA_MASK
	.align		4
.L_2823:
        /*0018*/ 	.byte	0x03, 0x50
        /*001a*/ 	.short	0x0000


	//----- nvinfo : EIATTR_MAXREG_COUNT
	.align		4
        /*001c*/ 	.byte	0x03, 0x1b
        /*001e*/ 	.short	0x00ff


	//----- nvinfo : EIATTR_NUM_BARRIERS
	.align		4
        /*0020*/ 	.byte	0x02, 0x4c
        /*0022*/ 	.byte	0x01
	.zero		1


	//----- nvinfo : EIATTR_ANNOTATIONS
	.align		4
        /*0024*/ 	.byte	0x04, 0x55
        /*0026*/ 	.short	(.L_2825 - .L_2824)


	//   ....[0]....
.L_2824:
        /* <DEDUP_REMOVED lines=125> */


	//----- nvinfo : EIATTR_MERCURY_ISA_VERSION
	.align		4
.L_2825:
        /*07e0*/ 	.byte	0x03, 0x5f
        /*07e2*/ 	.short	0x0101


	//----- nvinfo : EIATTR_COOP_GROUP_MASK_REGIDS
	.align		4
        /*07e4*/ 	.byte	0x04, 0x29
        /*07e6*/ 	.short	(.L_2827 - .L_2826)


	//   ....[0]....
.L_2826:
        /*07e8*/ 	.word	0xffffffff


	//   ....[1]....
        /*07ec*/ 	.word	0xffffffff


	//   ....[2]....
        /*07f0*/ 	.word	0xffffffff


	//   ....[3]....
        /*07f4*/ 	.word	0xffffffff


	//   ....[4]....
        /*07f8*/ 	.word	0xffffffff


	//   ....[5]....
        /*07fc*/ 	.word	0xffffffff


	//   ....[6]....
        /*0800*/ 	.word	0xffffffff


	//   ....[7]....
        /*0804*/ 	.word	0xffffffff


	//   ....[8]....
        /*0808*/ 	.word	0xffffffff


	//   ....[9]....
        /*080c*/ 	.word	0xffffffff


	//   ....[10]....
        /*0810*/ 	.word	0x05000064


	//   ....[11]....
        /*0814*/ 	.word	0x05000064


	//   ....[12]....
        /*0818*/ 	.word	0x05000064


	//   ....[13]....
        /*081c*/ 	.word	0x05000064


	//   ....[14]....
        /*0820*/ 	.word	0x05000064


	//   ....[15]....
        /*0824*/ 	.word	0x05000064


	//   ....[16]....
        /*0828*/ 	.word	0x05000064


	//   ....[17]....
        /*082c*/ 	.word	0x05000064


	//   ....[18]....
        /*0830*/ 	.word	0x05000064


	//   ....[19]....
        /*0834*/ 	.word	0x05000064


	//----- nvinfo : EIATTR_COOP_GROUP_INSTR_OFFSETS
	.align		4
.L_2827:
        /*0838*/ 	.byte	0x04, 0x28
        /*083a*/ 	.short	(.L_2829 - .L_2828)


	//   ....[0]....
.L_2828:
        /*083c*/ 	.word	0x00003e50


	//   ....[1]....
        /*0840*/ 	.word	0x00003e70


	//   ....[2]....
        /*0844*/ 	.word	0x00003e90


	//   ....[3]....
        /*0848*/ 	.word	0x00003eb0


	//   ....[4]....
        /*084c*/ 	.word	0x00003ed0


	//   ....[5]....
        /*0850*/ 	.word	0x00003ef0


	//   ....[6]....
        /*0854*/ 	.word	0x00003f10


	//   ....[7]....
        /*0858*/ 	.word	0x00003f30


	//   ....[8]....
        /*085c*/ 	.word	0x00003f40


	//   ....[9]....
        /*0860*/ 	.word	0x00003f60


	//   ....[10]....
        /*0864*/ 	.word	0x0000e810


	//   ....[11]....
        /*0868*/ 	.word	0x0000e8b0


	//   ....[12]....
        /*086c*/ 	.word	0x0000e930


	//   ....[13]....
        /*0870*/ 	.word	0x0000e9a0


	//   ....[14]....
        /*0874*/ 	.word	0x0000ea20


	//   ....[15]....
        /*0878*/ 	.word	0x0000ea90


	//   ....[16]....
        /*087c*/ 	.word	0x0000eb10


	//   ....[17]....
        /*0880*/ 	.word	0x0000eb80


	//   ....[18]....
        /*0884*/ 	.word	0x0000ec00


	//   ....[19]....
        /*0888*/ 	.word	0x0000ec50


	//----- nvinfo : EIATTR_VRC_CTA_INIT_COUNT
	.align		4
.L_2829:
        /*088c*/ 	.byte	0x02, 0x4a
	.zero		1
	.zero		1


	//----- nvinfo : EIATTR_EXIT_INSTR_OFFSETS
	.align		4
        /*0890*/ 	.byte	0x04, 0x1c
        /*0892*/ 	.short	(.L_2831 - .L_2830)


	//   ....[0]....
.L_2830:
        /*0894*/ 	.word	0x0000e750


	//   ....[1]....
        /*0898*/ 	.word	0x0000e7a0


	//----- nvinfo : EIATTR_MAX_THREADS
	.align		4
.L_2831:
        /*089c*/ 	.byte	0x04, 0x05
        /*089e*/ 	.short	(.L_2833 - .L_2832)
.L_2832:
        /*08a0*/ 	.word	0x00000080
        /*08a4*/ 	.word	0x00000001
        /*08a8*/ 	.word	0x00000001


	//----- nvinfo : EIATTR_CRS_STACK_SIZE
	.align		4
.L_2833:
        /*08ac*/ 	.byte	0x04, 0x1e
        /*08ae*/ 	.short	(.L_2835 - .L_2834)
.L_2834:
        /*08b0*/ 	.word	0x00000000


	//----- nvinfo : EIATTR_CBANK_PARAM_SIZE
	.align		4
.L_2835:
        /*08b4*/ 	.byte	0x03, 0x19
        /*08b6*/ 	.short	0x0128


	//----- nvinfo : EIATTR_PARAM_CBANK
	.align		4
        /*08b8*/ 	.byte	0x04, 0x0a
        /*08ba*/ 	.short	(.L_2837 - .L_2836)
	.align		4
.L_2836:
        /*08bc*/ 	.word	index@(.nv.constant0._ZN10layer_norm31ln_parallel_residual_bwd_kernelINS_13Kernel_traitsIfffffjLj1024ELj1ELj4ELj1ELj16ENS_18Kernel_traits_baseILj1024EfffffjLj128EEEEELb1ELb0ELb0EEEvNS_9BwdParamsE)
        /*08c0*/ 	.short	0x0380
        /*08c2*/ 	.short	0x0128


	//----- nvinfo : EIATTR_SW_WAR
	.align		4
.L_2837:
        /*08c4*/ 	.byte	0x04, 0x36
        /*08c6*/ 	.short	(.L_2839 - .L_2838)
.L_2838:
        /*08c8*/ 	.word	0x00000008
.L_2839:


//--------------------- .nv.info._ZN10layer_norm31ln_parallel_residual_bwd_kernelINS_13Kernel_traitsIfffffjLj1024ELj1ELj4ELj1ELj16ENS_18Kernel_traits_baseILj1024EfffffjLj128EEEEELb1ELb0ELb1EEEvNS_9BwdParamsE --------------------------
	.section	.nv.info._ZN10layer_norm31ln_parallel_residual_bwd_kernelINS_13Kernel_traitsIfffffjLj1024ELj1ELj4ELj1ELj16ENS_18Kernel_traits_baseILj1024EfffffjLj128EEEEELb1ELb0ELb1EEEvNS_9BwdParamsE,"",@"SHT_CUDA_INFO"
	.sectionflags	@""
	.align	4


	//----- nvinfo : EIATTR_CUDA_API_VERSION
	.align		4
        /*0000*/ 	.byte	0x04, 0x37
        /*0002*/ 	.short	(.L_2841 - .L_2840)
.L_2840:
        /*0004*/ 	.word	0x00000082


	//----- nvinfo : EIATTR_KPARAM_INFO
	.align		4
.L_2841:
        /*0008*/ 	.byte	0x04, 0x17
        /*000a*/ 	.short	(.L_2843 - .L_2842)
.L_2842:
        /*000c*/ 	.word	0x00000000
        /*0010*/ 	.short	0x0000
        /*0012*/ 	.short	0x0000
        /*0014*/ 	.byte	0x00, 0xf0, 0xa1, 0x04


	//----- nvinfo : EIATTR_SPARSE_MMA_MASK
	.align		4
.L_2843:
        /*0018*/ 	.byte	0x03, 0x50
        /*001a*/ 	.short	0x0000


	//----- nvinfo : EIATTR_MAXREG_COUNT
	.align		4
        /*001c*/ 	.byte	0x03, 0x1b
        /*001e*/ 	.short	0x00ff


	//----- nvinfo : EIATTR_NUM_BARRIERS
	.align		4
        /*0020*/ 	.byte	0x02, 0x4c
        /*0022*/ 	.byte	0x01
	.zero		1


	//----- nvinfo : EIATTR_ANNOTATIONS
	.align		4
        /*0024*/ 	.byte	0x04, 0x55
        /*0026*/ 	.short	(.L_2845 - .L_2844)


	//   ....[0]....
.L_2844:
        /* <DEDUP_REMOVED lines=166> */


	//----- nvinfo : EIATTR_MERCURY_ISA_VERSION
	.align		4
.L_2845:
        /*0a78*/ 	.byte	0x03, 0x5f
        /*0a7a*/ 	.short	0x0101


	//----- nvinfo : EIATTR_COOP_GROUP_MASK_REGIDS
	.align		4
        /*0a7c*/ 	.byte	0x04, 0x29
        /*0a7e*/ 	.short	(.L_2847 - .L_2846)


	//   ....[0]....
.L_2846:
        /*0a80*/ 	.word	0xffffffff


	//   ....[1]....
        /*0a84*/ 	.word	0xffffffff


	//   ....[2]....
        /*0a88*/ 	.word	0xffffffff


	//   ....[3]....
        /*0a8c*/ 	.word	0xffffffff


	//   ....[4]....
        /*0a90*/ 	.word	0xffffffff


	//   ....[5]....
        /*0a94*/ 	.word	0xffffffff


	//   ....[6]....
        /*0a98*/ 	.word	0xffffffff


	//   ....[7]....
        /*0a9c*/ 	.word	0xffffffff


	//   ....[8]....
        /*0aa0*/ 	.word	0xffffffff


	//   ....[9]....
        /*0aa4*/ 	.word	0xffffffff


	//   ....[10]....
        /*0aa8*/ 	.word	0x05000083


	//   ....[11]....
        /*0aac*/ 	.word	0x05000083


	//   ....[12]....
        /*0ab0*/ 	.word	0x05000083


	//   ....[13]....
        /*0ab4*/ 	.word	0x05000083


	//   ....[14]....
        /*0ab8*/ 	.word	0x05000083


	//   ....[15]....
        /*0abc*/ 	.word	0x05000083


	//   ....[16]....
        /*0ac0*/ 	.word	0x05000083


	//   ....[17]....
        /*0ac4*/ 	.word	0x05000083


	//   ....[18]....
        /*0ac8*/ 	.word	0x05000083


	//   ....[19]....
        /*0acc*/ 	.word	0x05000083


	//----- nvinfo : EIATTR_COOP_GROUP_INSTR_OFFSETS
	.align		4
.L_2847:
        /*0ad0*/ 	.byte	0x04, 0x28
        /*0ad2*/ 	.short	(.L_2849 - .L_2848)


	//   ....[0]....
.L_2848:
        /*0ad4*/ 	.word	0x000034f0


	//   ....[1]....
        /*0ad8*/ 	.word	0x00003510


	//   ....[2]....
        /*0adc*/ 	.word	0x00003530


	//   ....[3]....
        /*0ae0*/ 	.word	0x00003550


	//   ....[4]....
        /*0ae4*/ 	.word	0x00003570


	//   ....[5]....
        /*0ae8*/ 	.word	0x00003590


	//   ....[6]....
        /*0aec*/ 	.word	0x000035b0


	//   ....[7]....
        /*0af0*/ 	.word	0x000035d0


	//   ....[8]....
        /*0af4*/ 	.word	0x000035e0


	//   ....[9]....
        /*0af8*/ 	.word	0x00003600


	//   ....[10]....
        /*0afc*/ 	.word	0x0000d240


	//   ....[11]....
        /*0b00*/ 	.word	0x0000d2d0


	//   ....[12]....
        /*0b04*/ 	.word	0x0000d330


	//   ....[13]....
        /*0b08*/ 	.word	0x0000d380


	//   ....[14]....
        /*0b0c*/ 	.word	0x0000d3e0


	//   ....[15]....
        /*0b10*/ 	.word	0x0000d430


	//   ....[16]....
        /*0b14*/ 	.word	0x0000d490


	//   ....[17]....
        /*0b18*/ 	.word	0x0000d4e0


	//   ....[18]....
        /*0b1c*/ 	.word	0x0000d540


	//   ....[19]....
        /*0b20*/ 	.word	0x0000d590


	//----- nvinfo : EIATTR_VRC_CTA_INIT_COUNT
	.align		4
.L_2849:
        /*0b24*/ 	.byte	0x02, 0x4a
	.zero		1
	.zero		1


	//----- nvinfo : EIATTR_EXIT_INSTR_OFFSETS
	.align		4
        /*0b28*/ 	.byte	0x04, 0x1c
        /*0b2a*/ 	.short	(.L_2851 - .L_2850)


	//   ....[0]....
.L_2850:
        /*0b2c*/ 	.word	0x0000d1d0


	//----- nvinfo : EIATTR_MAX_THREADS
	.align		4
.L_2851:
        /*0b30*/ 	.byte	0x04, 0x05
        /*0b32*/ 	.short	(.L_2853 - .L_2852)
.L_2852:
        /*0b34*/ 	.word	0x00000080
        /*0b38*/ 	.word	0x00000001
        /*0b3c*/ 	.word	0x00000001


	//----- nvinfo : EIATTR_CRS_STACK_SIZE
	.align		4
.L_2853:
        /*0b40*/ 	.byte	0x04, 0x1e
        /*0b42*/ 	.short	(.L_2855 - .L_2854)
.L_2854:
        /*0b44*/ 	.word	0x00000000


	//----- nvinfo : EIATTR_CBANK_PARAM_SIZE
	.align		4
.L_2855:
        /*0b48*/ 	.byte	0x03, 0x19
        /*0b4a*/ 	.short	0x0128


	//----- nvinfo : EIATTR_PARAM_CBANK
	.align		4
        /*0b4c*/ 	.byte	0x04, 0x0a
        /*0b4e*/ 	.short	(.L_2857 - .L_2856)
	.align		4
.L_2856:
        /*0b50*/ 	.word	index@(.nv.constant0._ZN10layer_norm31ln_parallel_residual_bwd_kernelINS_13Kernel_traitsIfffffjLj1024ELj1ELj4ELj1ELj16ENS_18Kernel_traits_baseILj1024EfffffjLj128EEEEELb1ELb0ELb1EEEvNS_9BwdParamsE)
        /*0b54*/ 	.short	0x0380
        /*0b56*/ 	.short	0x0128


	//----- nvinfo : EIATTR_SW_WAR
	.align		4
.L_2857:
        /*0b58*/ 	.byte	0x04, 0x36
        /*0b5a*/ 	.short	(.L_2859 - .L_2858)
.L_2858:
        /*0b5c*/ 	.word	0x00000008
.L_2859:


//--------------------- .nv.info._ZN10layer_norm22ln_bwd_finalize_kernelINS_22Kernel_traits_finalizeILj1024EfffffjLb0ELj1024ELj4ENS_18Kernel_traits_baseILj1024EfffffjLj1024EEEEELb0ELb0EEEvNS_9BwdParamsE --------------------------
	.section	.nv.info._ZN10layer_norm22ln_bwd_finalize_kernelINS_22Kernel_traits_finalizeILj1024EfffffjLb0ELj1024ELj4ENS_18Kernel_traits_baseILj1024EfffffjLj1024EEEEELb0ELb0EEEvNS_9BwdParamsE,"",@"SHT_CUDA_INFO"
	.sectionflags	@""
	.align	4


	//----- nvinfo : EIATTR_CUDA_API_VERSION
	.align		4
        /*0000*/ 	.byte	0x04, 0x37
        /*0002*/ 	.short	(.L_2861 - .L_2860)
.L_2860:
        /*0004*/ 	.word	0x00000082


	//----- nvinfo : EIATTR_KPARAM_INFO
	.align		4
.L_2861:
        /*0008*/ 	.byte	0x04, 0x17
        /*000a*/ 	.short	(.L_2863 - .L_2862)
.L_2862:
        /*000c*/ 	.word	0x00000000
        /*0010*/ 	.short	0x0000
        /*0012*/ 	.short	0x0000
        /*0014*/ 	.byte	0x00, 0xf0, 0xa1, 0x04


	//----- nvinfo : EIATTR_SPARSE_MMA_MASK
	.align		4
.L_2863:
        /*0018*/ 	.byte	0x03, 0x50
        /*001a*/ 	.short	0x0000


	//----- nvinfo : EIATTR_MAXREG_COUNT
	.align		4
        /*001c*/ 	.byte	0x03, 0x1b
        /*001e*/ 	.short	0x0040


	//----- nvinfo : EIATTR_NUM_BARRIERS
	.align		4
        /*0020*/ 	.byte	0x02, 0x4c
        /*0022*/ 	.byte	0x01
	.zero		1


	//----- nvinfo : EIATTR_MERCURY_ISA_VERSION
	.align		4
        /*0024*/ 	.byte	0x03, 0x5f
        /*0026*/ 	.short	0x0101


	//----- nvinfo : EIATTR_COOP_GROUP_MASK_REGIDS
	.align		4
        /*0028*/ 	.byte	0x04, 0x29
        /*002a*/ 	.short	(.L_2865 - .L_2864)


	//   ....[0]....
.L_2864:
        /*002c*/ 	.word	0xffffffff


	//   ....[1]....
        /*0030*/ 	.word	0xffffffff


	//   ....[2]....
        /*0034*/ 	.word	0xffffffff


	//   ....[3]....
        /*0038*/ 	.word	0xffffffff


	//   ....[4]....
        /*003c*/ 	.word	0xffffffff


	//   ....[5]....
        /*0040*/ 	.word	0xffffffff


	//   ....[6]....
        /*0044*/ 	.word	0xffffffff


	//   ....[7]....
        /*0048*/ 	.word	0xffffffff


	//   ....[8]....
        /*004c*/ 	.word	0xffffffff


	//   ....[9]....
        /*0050*/ 	.word	0xffffffff


	//----- nvinfo : EIATTR_COOP_GROUP_INSTR_OFFSETS
	.align		4
.L_2865:
        /*0054*/ 	.byte	0x04, 0x28
        /*0056*/ 	.short	(.L_2867 - .L_2866)


	//   ....[0]....
.L_2866:
        /*0058*/ 	.word	0x000015e0


	//   ....[1]....
        /*005c*/ 	.word	0x000015f0


	//   ....[2]....
        /*0060*/ 	.word	0x00001620


	//   ....[3]....
        /*0064*/ 	.word	0x00001630


	//   ....[4]....
        /*0068*/ 	.word	0x00001660


	//   ....[5]....
        /*006c*/ 	.word	0x00001670


	//   ....[6]....
        /*0070*/ 	.word	0x000016b0


	//   ....[7]....
        /*0074*/ 	.word	0x000016e0


	//   ....[8]....
        /*0078*/ 	.word	0x00001710


	//   ....[9]....
        /*007c*/ 	.word	0x00001720


	//----- nvinfo : EIATTR_VRC_CTA_INIT_COUNT
	.align		4
.L_2867:
        /*0080*/ 	.byte	0x02, 0x4a
	.zero		1
	.zero		1


	//----- nvinfo : EIATTR_EXIT_INSTR_OFFSETS
	.align		4
        /*0084*/ 	.byte	0x04, 0x1c
        /*0086*/ 	.short	(.L_2869 - .L_2868)


	//   ....[0]....
.L_2868:
        /*0088*/ 	.word	0x00000060


	//   ....[1]....
        /*008c*/ 	.word	0x00001780


	//   ....[2]....
        /*0090*/ 	.word	0x000017b0


	//   ....[3]....
        /*0094*/ 	.word	0x00001850


	//----- nvinfo : EIATTR_MAX_THREADS
	.align		4
.L_2869:
        /*0098*/ 	.byte	0x04, 0x05
        /*009a*/ 	.short	(.L_2871 - .L_2870)
.L_2870:
        /*009c*/ 	.word	0x00000400
        /*00a0*/ 	.word	0x00000001
        /*00a4*/ 	.word	0x00000001


	//----- nvinfo : EIATTR_CRS_STACK_SIZE
	.align		4
.L_2871:
        /*00a8*/ 	.byte	0x04, 0x1e
        /*00aa*/ 	.short	(.L_2873 - .L_2872)
.L_2872:
        /*00ac*/ 	.word	0x00000000


	//----- nvinfo : EIATTR_CBANK_PARAM_SIZE
	.align		4
.L_2873:
        /*00b0*/ 	.byte	0x03, 0x19
        /*00b2*/ 	.short	0x0128


	//----- nvinfo : EIATTR_PARAM_CBANK
	.align		4
        /*00b4*/ 	.byte	0x04, 0x0a
        /*00b6*/ 	.short	(.L_2875 - .L_2874)
	.align		4
.L_2874:
        /*00b8*/ 	.word	index@(.nv.constant0._ZN10layer_norm22ln_bwd_finalize_kernelINS_22Kernel_traits_finalizeILj1024EfffffjLb0ELj1024ELj4ENS_18Kernel_traits_baseILj1024EfffffjLj1024EEEEELb0ELb0EEEvNS_9BwdParamsE)
        /*00bc*/ 	.short	0x0380
        /*00be*/ 	.short	0x0128


	//----- nvinfo : EIATTR_SW_WAR
	.align		4
.L_2875:
        /*00c0*/ 	.byte	0x04, 0x36
        /*00c2*/ 	.short	(.L_2877 - .L_2876)
.L_2876:
        /*00c4*/ 	.word	0x00000008
.L_2877:


//--------------------- .nv.info._ZN10layer_norm40ln_parallel_residual_bwd_finalize_kernelINS_22Kernel_traits_finalizeILj1024EfffffjLb0ELj1024ELj4ENS_18Kernel_traits_baseILj1024EfffffjLj1024EEEEELb0EEEvNS_9BwdParamsE --------------------------
	.section	.nv.info._ZN10layer_norm40ln_parallel_residual_bwd_finalize_kernelINS_22Kernel_traits_finalizeILj1024EfffffjLb0ELj1024ELj4ENS_18Kernel_traits_baseILj1024EfffffjLj1024EEEEELb0EEEvNS_9BwdParamsE,"",@"SHT_CUDA_INFO"
	.sectionflags	@""
	.align	4


	//----- nvinfo : EIATTR_CUDA_API_VERSION
	.align		4
        /*0000*/ 	.byte	0x04, 0x37
        /*0002*/ 	.short	(.L_2879 - .L_2878)
.L_2878:
        /*0004*/ 	.word	0x00000082


	//----- nvinfo : EIATTR_KPARAM_INFO
	.align		4
.L_2879:
        /*0008*/ 	.byte	0x04, 0x17
        /*000a*/ 	.short	(.L_2881 - .L_2880)
.L_2880:
        /*000c*/ 	.word	0x00000000
        /*0010*/ 	.short	0x0000
        /*0012*/ 	.short	0x0000
        /*0014*/ 	.byte	0x00, 0xf0, 0xa1, 0x04


	//----- nvinfo : EIATTR_SPARSE_MMA_MASK
	.align		4
.L_2881:
        /*0018*/ 	.byte	0x03, 0x50
        /*001a*/ 	.short	0x0000


	//----- nvinfo : EIATTR_MAXREG_COUNT
	.align		4
        /*001c*/ 	.byte	0x03, 0x1b
        /*001e*/ 	.short	0x0040


	//----- nvinfo : EIATTR_NUM_BARRIERS
	.align		4
        /*0020*/ 	.byte	0x02, 0x4c
        /*0022*/ 	.byte	0x01
	.zero		1


	//----- nvinfo : EIATTR_MERCURY_ISA_VERSION
	.align		4
        /*0024*/ 	.byte	0x03, 0x5f
        /*0026*/ 	.short	0x0101


	//----- nvinfo : EIATTR_COOP_GROUP_MASK_REGIDS
	.align		4
        /*0028*/ 	.byte	0x04, 0x29
        /*002a*/ 	.short	(.L_2883 - .L_2882)


	//   ....[0]....
.L_2882:
        /*002c*/ 	.word	0xffffffff


	//   ....[1]....
        /*0030*/ 	.word	0xffffffff


	//   ....[2]....
        /*0034*/ 	.word	0xffffffff


	//   ....[3]....
        /*0038*/ 	.word	0xffffffff


	//   ....[4]....
        /*003c*/ 	.word	0xffffffff


	//   ....[5]....
        /*0040*/ 	.word	0xffffffff


	//   ....[6]....
        /*0044*/ 	.word	0xffffffff


	//   ....[7]....
        /*0048*/ 	.word	0xffffffff


	//   ....[8]....
        /*004c*/ 	.word	0xffffffff


	//   ....[9]....
        /*0050*/ 	.word	0xffffffff


	//   ....[10]....
        /*0054*/ 	.word	0xffffffff


	//   ....[11]....
        /*0058*/ 	.word	0xffffffff


	//   ....[12]....
        /*005c*/ 	.word	0xffffffff


	//   ....[13]....
        /*0060*/ 	.word	0xffffffff


	//   ....[14]....
        /*0064*/ 	.word	0xffffffff


	//   ....[15]....
        /*0068*/ 	.word	0xffffffff


	//   ....[16]....
        /*006c*/ 	.word	0xffffffff


	//   ....[17]....
        /*0070*/ 	.word	0xffffffff


	//   ....[18]....
        /*0074*/ 	.word	0xffffffff


	//   ....[19]....
        /*0078*/ 	.word	0xffffffff


	//----- nvinfo : EIATTR_COOP_GROUP_INSTR_OFFSETS
	.align		4
.L_2883:
        /*007c*/ 	.byte	0x04, 0x28
        /*007e*/ 	.short	(.L_2885 - .L_2884)


	//   ....[0]....
.L_2884:
        /*0080*/ 	.word	0x000013b0


	//   ....[1]....
        /*0084*/ 	.word	0x000013c0


	//   ....[2]....
        /*0088*/ 	.word	0x000013d0


	//   ....[3]....
        /*008c*/ 	.word	0x000013e0


	//   ....[4]....
        /*0090*/ 	.word	0x00001410


	//   ....[5]....
        /*0094*/ 	.word	0x00001430


	//   ....[6]....
        /*0098*/ 	.word	0x00001450


	//   ....[7]....
        /*009c*/ 	.word	0x00001460


	//   ....[8]....
        /*00a0*/ 	.word	0x000014a0


	//   ....[9]....
        /*00a4*/ 	.word	0x000014c0


	//   ....[10]....
        /*00a8*/ 	.word	0x000014d0


	//   ....[11]....
        /*00ac*/ 	.word	0x000014e0


	//   ....[12]....
        /*00b0*/ 	.word	0x00001510


	//   ....[13]....
        /*00b4*/ 	.word	0x00001530


	//   ....[14]....
        /*00b8*/ 	.word	0x00001550


	//   ....[15]....
        /*00bc*/ 	.word	0x00001560


	//   ....[16]....
        /*00c0*/ 	.word	0x000015a0


	//   ....[17]....
        /*00c4*/ 	.word	0x000015d0


	//   ....[18]....
        /*00c8*/ 	.word	0x00001600


	//   ....[19]....
        /*00cc*/ 	.word	0x00001610


	//----- nvinfo : EIATTR_VRC_CTA_INIT_COUNT
	.align		4
.L_2885:
        /*00d0*/ 	.byte	0x02, 0x4a
	.zero		1
	.zero		1


	//----- nvinfo : EIATTR_EXIT_INSTR_OFFSETS
	.align		4
        /*00d4*/ 	.byte	0x04, 0x1c
        /*00d6*/ 	.short	(.L_2887 - .L_2886)


	//   ....[0]....
.L_2886:
        /*00d8*/ 	.word	0x00000060


	//   ....[1]....
        /*00dc*/ 	.word	0x000016b0


	//   ....[2]....
        /*00e0*/ 	.word	0x000016e0


	//   ....[3]....
        /*00e4*/ 	.word	0x00001800


	//----- nvinfo : EIATTR_MAX_THREADS
	.align		4
.L_2887:
        /*00e8*/ 	.byte	0x04, 0x05
        /*00ea*/ 	.short	(.L_2889 - .L_2888)
.L_2888:
        /*00ec*/ 	.word	0x00000400
        /*00f0*/ 	.word	0x00000001
        /*00f4*/ 	.word	0x00000001


	//----- nvinfo : EIATTR_CRS_STACK_SIZE
	.align		4
.L_2889:
        /*00f8*/ 	.byte	0x04, 0x1e
        /*00fa*/ 	.short	(.L_2891 - .L_2890)
.L_2890:
        /*00fc*/ 	.word	0x00000000


	//----- nvinfo : EIATTR_CBANK_PARAM_SIZE
	.align		4
.L_2891:
        /*0100*/ 	.byte	0x03, 0x19
        /*0102*/ 	.short	0x0128


	//----- nvinfo : EIATTR_PARAM_CBANK
	.align		4
        /*0104*/ 	.byte	0x04, 0x0a
        /*0106*/ 	.short	(.L_2893 - .L_2892)
	.align		4
.L_2892:
        /*0108*/ 	.word	index@(.nv.constant0._ZN10layer_norm40ln_parallel_residual_bwd_finalize_kernelINS_22Kernel_traits_finalizeILj1024EfffffjLb0ELj1024ELj4ENS_18Kernel_traits_baseILj1024EfffffjLj1024EEEEELb0EEEvNS_9BwdParamsE)
        /*010c*/ 	.short	0x0380
        /*010e*/ 	.short	0x0128


	//----- nvinfo : EIATTR_SW_WAR
	.align		4
.L_2893:
        /*0110*/ 	.byte	0x04, 0x36
        /*0112*/ 	.short	(.L_2895 - .L_2894)
.L_2894:
        /*0114*/ 	.word	0x00000008
.L_2895:


//--------------------- .nv.info._ZN10layer_norm31ln_parallel_residual_bwd_kernelINS_13Kernel_traitsIfffffjLj1024ELj1ELj4ELj1ELj16ENS_18Kernel_traits_baseILj1024EfffffjLj128EEEEELb1ELb1ELb0EEEvNS_9BwdParamsE --------------------------
	.section	.nv.info._ZN10layer_norm31ln_parallel_residual_bwd_kernelINS_13Kernel_traitsIfffffjLj1024ELj1ELj4ELj1ELj16ENS_18Kernel_traits_baseILj1024EfffffjLj128EEEEELb1ELb1ELb0EEEvNS_9BwdParamsE,"",@"SHT_CUDA_INFO"
	.sectionflags	@""
	.align	4


	//----- nvinfo : EIATTR_CUDA_API_VERSION
	.align		4
        /*0000*/ 	.byte	0x04, 0x37
        /*0002*/ 	.short	(.L_2897 - .L_2896)
.L_2896:
        /*0004*/ 	.word	0x00000082


	//----- nvinfo : EIATTR_KPARAM_INFO
	.align		4
.L_2897:
        /*0008*/ 	.byte	0x04, 0x17
        /*000a*/ 	.short	(.L_2899 - .L_2898)
.L_2898:
        /*000c*/ 	.word	0x00000000
        /*0010*/ 	.short	0x0000
        /*0012*/ 	.short	0x0000
        /*0014*/ 	.byte	0x00, 0xf0, 0xa1, 0x04


	//----- nvinfo : EIATTR_SPARSE_MMA_MASK
	.align		4
.L_2899:
        /*0018*/ 	.byte	0x03, 0x50
        /*001a*/ 	.short	0x0000


	//----- nvinfo : EIATTR_MAXREG_COUNT
	.align		4
        /*001c*/ 	.byte	0x03, 0x1b
        /*001e*/ 	.short	0x00ff


	//----- nvinfo : EIATTR_NUM_BARRIERS
	.align		4
        /*0020*/ 	.byte	0x02, 0x4c
        /*0022*/ 	.byte	0x01
	.zero		1


	//----- nvinfo : EIATTR_MERCURY_ISA_VERSION
	.align		4
        /*0024*/ 	.byte	0x03, 0x5f
        /*0026*/ 	.short	0x0101


	//----- nvinfo : EIATTR_COOP_GROUP_MASK_REGIDS
	.align		4
        /*0028*/ 	.byte	0x04, 0x29
        /*002a*/ 	.short	(.L_2901 - .L_2900)


	//   ....[0]....
.L_2900:
        /*002c*/ 	.word	0xffffffff


	//   ....[1]....
        /*0030*/ 	.word	0xffffffff


	//   ....[2]....
        /*0034*/ 	.word	0xffffffff


	//   ....[3]....
        /*0038*/ 	.word	0xffffffff


	//   ....[4]....
        /*003c*/ 	.word	0xffffffff


	//   ....[5]....
        /*0040*/ 	.word	0xffffffff


	//   ....[6]....
        /*0044*/ 	.word	0xffffffff


	//   ....[7]....
        /*0048*/ 	.word	0xffffffff


	//   ....[8]....
        /*004c*/ 	.word	0xffffffff


	//   ....[9]....
        /*0050*/ 	.word	0xffffffff


	//   ....[10]....
        /*0054*/ 	.word	0x050000e9


	//   ....[11]....
        /*0058*/ 	.word	0x050000e9


	//   ....[12]....
        /*005c*/ 	.word	0x050000e9


	//   ....[13]....
        /*0060*/ 	.word	0x050000e9


	//   ....[14]....
        /*0064*/ 	.word	0x050000e9


	//   ....[15]....
        /*0068*/ 	.word	0x050000e9


	//   ....[16]....
        /*006c*/ 	.word	0x050000e9


	//   ....[17]....
        /*0070*/ 	.word	0x050000e9


	//   ....[18]....
        /*0074*/ 	.word	0x050000e9


	//   ....[19]....
        /*0078*/ 	.word	0x050000e9


	//----- nvinfo : EIATTR_COOP_GROUP_INSTR_OFFSETS
	.align		4
.L_2901:
        /*007c*/ 	.byte	0x04, 0x28
        /*007e*/ 	.short	(.L_2903 - .L_2902)


	//   ....[0]....
.L_2902:
        /*0080*/ 	.word	0x00002360


	//   ....[1]....
        /*0084*/ 	.word	0x00002370


	//   ....[2]....
        /*0088*/ 	.word	0x000023a0


	//   ....[3]....
        /*008c*/ 	.word	0x000023b0


	//   ....[4]....
        /*0090*/ 	.word	0x000023e0


	//   ....[5]....
        /*0094*/ 	.word	0x000023f0


	//   ....[6]....
        /*0098*/ 	.word	0x00002420


	//   ....[7]....
        /*009c*/ 	.word	0x00002430


	//   ....[8]....
        /*00a0*/ 	.word	0x00002460


	//   ....[9]....
        /*00a4*/ 	.word	0x00002470


	//   ....[10]....
        /*00a8*/ 	.word	0x0000bc50


	//   ....[11]....
        /*00ac*/ 	.word	0x0000bce0


	//   ....[12]....
        /*00b0*/ 	.word	0x0000bd50


	//   ....[13]....
        /*00b4*/ 	.word	0x0000bdb0


	//   ....[14]....
        /*00b8*/ 	.word	0x0000be20


	//   ....[15]....
        /*00bc*/ 	.word	0x0000be80


	//   ....[16]....
        /*00c0*/ 	.word	0x0000bef0


	//   ....[17]....
        /*00c4*/ 	.word	0x0000bf50


	//   ....[18]....
        /*00c8*/ 	.word	0x0000bfc0


	//   ....[19]....
        /*00cc*/ 	.word	0x0000c020


	//----- nvinfo : EIATTR_VRC_CTA_INIT_COUNT
	.align		4
.L_2903:
        /*00d0*/ 	.byte	0x02, 0x4a
	.zero		1
	.zero		1


	//----- nvinfo : EIATTR_EXIT_INSTR_OFFSETS
	.align		4
        /*00d4*/ 	.byte	0x04, 0x1c
        /*00d6*/ 	.short	(.L_2905 - .L_2904)


	//   ....[0]....
.L_2904:
        /*00d8*/ 	.word	0x0000bbb0


	//   ....[1]....
        /*00dc*/ 	.word	0x0000bbe0


	//----- nvinfo : EIATTR_MAX_THREADS
	.align		4
.L_2905:
        /*00e0*/ 	.byte	0x04, 0x05
        /*00e2*/ 	.short	(.L_2907 - .L_2906)
.L_2906:
        /*00e4*/ 	.word	0x00000080
        /*00e8*/ 	.word	0x00000001
        /*00ec*/ 	.word	0x00000001


	//----- nvinfo : EIATTR_CRS_STACK_SIZE
	.align		4
.L_2907:
        /*00f0*/ 	.byte	0x04, 0x1e
        /*00f2*/ 	.short	(.L_2909 - .L_2908)
.L_2908:
        /*00f4*/ 	.word	0x00000000


	//----- nvinfo : EIATTR_CBANK_PARAM_SIZE
	.align		4
.L_2909:
        /*00f8*/ 	.byte	0x03, 0x19
        /*00fa*/ 	.short	0x0128


	//----- nvinfo : EIATTR_PARAM_CBANK
	.align		4
        /*00fc*/ 	.byte	0x04, 0x0a
        /*00fe*/ 	.short	(.L_2911 - .L_2910)
	.align		4
.L_2910:
        /*0100*/ 	.word	index@(.nv.constant0._ZN10layer_norm31ln_parallel_residual_bwd_kernelINS_13Kernel_traitsIfffffjLj1024ELj1ELj4ELj1ELj16ENS_18Kernel_traits_baseILj1024EfffffjLj128EEEEELb1ELb1ELb0EEEvNS_9BwdParamsE)
        /*0104*/ 	.short	0x0380
        /*0106*/ 	.short	0x0128


	//----- nvinfo : EIATTR_SW_WAR
	.align		4
.L_2911:
        /*0108*/ 	.byte	0x04, 0x36
        /*010a*/ 	.short	(.L_2913 - .L_2912)
.L_2912:
        /*010c*/ 	.word	0x00000008
.L_2913:


//--------------------- .nv.info._ZN10layer_norm22ln_bwd_finalize_kernelINS_22Kernel_traits_finalizeILj1024EfffffjLb0ELj1024ELj4ENS_18Kernel_traits_baseILj1024EfffffjLj1024EEEEELb0ELb1EEEvNS_9BwdParamsE --------------------------
	.section	.nv.info._ZN10layer_norm22ln_bwd_finalize_kernelINS_22Kernel_traits_finalizeILj1024EfffffjLb0ELj1024ELj4ENS_18Kernel_traits_baseILj1024EfffffjLj1024EEEEELb0ELb1EEEvNS_9BwdParamsE,"",@"SHT_CUDA_INFO"
	.sectionflags	@""
	.align	4


	//----- nvinfo : EIATTR_CUDA_API_VERSION
	.align		4
        /*0000*/ 	.byte	0x04, 0x37
        /*0002*/ 	.short	(.L_2915 - .L_2914)
.L_2914:
        /*0004*/ 	.word	0x00000082


	//----- nvinfo : EIATTR_KPARAM_INFO
	.align		4
.L_2915:
        /*0008*/ 	.byte	0x04, 0x17
        /*000a*/ 	.short	(.L_2917 - .L_2916)
.L_2916:
        /*000c*/ 	.word	0x00000000
        /*0010*/ 	.short	0x0000
        /*0012*/ 	.short	0x0000
        /*0014*/ 	.byte	0x00, 0xf0, 0xa1, 0x04


	//----- nvinfo : EIATTR_SPARSE_MMA_MASK
	.align		4
.L_2917:
        /*0018*/ 	.byte	0x03, 0x50
        /*001a*/ 	.short	0x0000


	//----- nvinfo : EIATTR_MAXREG_COUNT
	.align		4
        /*001c*/ 	.byte	0x03, 0x1b
        /*001e*/ 	.short	0x0040


	//----- nvinfo : EIATTR_NUM_BARRIERS
	.align		4
        /*0020*/ 	.byte	0x02, 0x4c
        /*0022*/ 	.byte	0x01
	.zero		1


	//----- nvinfo : EIATTR_MERCURY_ISA_VERSION
	.align		4
        /*0024*/ 	.byte	0x03, 0x5f
        /*0026*/ 	.short	0x0101


	//----- nvinfo : EIATTR_COOP_GROUP_MASK_REGIDS
	.align		4
        /*0028*/ 	.byte	0x04, 0x29
        /*002a*/ 	.short	(.L_2919 - .L_2918)


	//   ....[0]....
.L_2918:
        /*002c*/ 	.word	0xffffffff


	//   ....[1]....
        /*0030*/ 	.word	0xffffffff


	//   ....[2]....
        /*0034*/ 	.word	0xffffffff


	//   ....[3]....
        /*0038*/ 	.word	0xffffffff


	//   ....[4]....
        /*003c*/ 	.word	0xffffffff


	//   ....[5]....
        /*0040*/ 	.word	0xffffffff


	//   ....[6]....
        /*0044*/ 	.word	0xffffffff


	//   ....[7]....
        /*0048*/ 	.word	0xffffffff


	//   ....[8]....
        /*004c*/ 	.word	0xffffffff


	//   ....[9]....
        /*0050*/ 	.word	0xffffffff


	//----- nvinfo : EIATTR_COOP_GROUP_INSTR_OFFSETS
	.align		4
.L_2919:
        /*0054*/ 	.byte	0x04, 0x28
        /*0056*/ 	.short	(.L_2921 - .L_2920)


	//   ....[0]....
.L_2920:
        /*0058*/ 	.word	0x00001630


	//   ....[1]....
        /*005c*/ 	.word	0x00001640


	//   ....[2]....
        /*0060*/ 	.word	0x00001670


	//   ....[3]....
        /*0064*/ 	.word	0x00001680


	//   ....[4]....
        /*0068*/ 	.word	0x000016b0


	//   ....[5]....
        /*006c*/ 	.word	0x000016c0


	//   ....[6]....
        /*0070*/ 	.word	0x000016f0


	//   ....[7]....
        /*0074*/ 	.word	0x00001710


	//   ....[8]....
        /*0078*/ 	.word	0x00001740


	//   ....[9]....
        /*007c*/ 	.word	0x00001750


	//----- nvinfo : EIATTR_VRC_CTA_INIT_COUNT
	.align		4
.L_2921:
        /*0080*/ 	.byte	0x02, 0x4a
	.zero		1
	.zero		1


	//----- nvinfo : EIATTR_EXIT_INSTR_OFFSETS
	.align		4
        /*0084*/ 	.byte	0x04, 0x1c
        /*0086*/ 	.short	(.L_2923 - .L_2922)


	//   ....[0]....
.L_2922:
        /*0088*/ 	.word	0x00000070


	//   ....[1]....
        /*008c*/ 	.word	0x000017b0


	//   ....[2]....
        /*0090*/ 	.word	0x00001860


	//----- nvinfo : EIATTR_MAX_THREADS
	.align		4
.L_2923:
        /*0094*/ 	.byte	0x04, 0x05
        /*0096*/ 	.short	(.L_2925 - .L_2924)
.L_2924:
        /*0098*/ 	.word	0x00000400
        /*009c*/ 	.word	0x00000001
        /*00a0*/ 	.word	0x00000001


	//----- nvinfo : EIATTR_CRS_STACK_SIZE
	.align		4
.L_2925:
        /*00a4*/ 	.byte	0x04, 0x1e
        /*00a6*/ 	.short	(.L_2927 - .L_2926)
.L_2926:
        /*00a8*/ 	.word	0x00000000


	//----- nvinfo : EIATTR_CBANK_PARAM_SIZE
	.align		4
.L_2927:
        /*00ac*/ 	.byte	0x03, 0x19
        /*00ae*/ 	.short	0x0128


	//----- nvinfo : EIATTR_PARAM_CBANK
	.align		4
        /*00b0*/ 	.byte	0x04, 0x0a
        /*00b2*/ 	.short	(.L_2929 - .L_2928)
	.align		4
.L_2928:
        /*00b4*/ 	.word	index@(.nv.constant0._ZN10layer_norm22ln_bwd_finalize_kernelINS_22Kernel_traits_finalizeILj1024EfffffjLb0ELj1024ELj4ENS_18Kernel_traits_baseILj1024EfffffjLj1024EEEEELb0ELb1EEEvNS_9BwdParamsE)
        /*00b8*/ 	.short	0x0380
        /*00ba*/ 	.short	0x0128


	//----- nvinfo : EIATTR_SW_WAR
	.align		4
.L_2929:
        /*00bc*/ 	.byte	0x04, 0x36
        /*00be*/ 	.short	(.L_2931 - .L_2930)
.L_2930:
        /*00c0*/ 	.word	0x00000008
.L_2931:


//--------------------- .nv.info._ZN10layer_norm40ln_parallel_residual_bwd_finalize_kernelINS_22Kernel_traits_finalizeILj1024EfffffjLb0ELj1024ELj4ENS_18Kernel_traits_baseILj1024EfffffjLj1024EEEEELb1EEEvNS_9BwdParamsE --------------------------
	.section	.nv.info._ZN10layer_norm40ln_parallel_residual_bwd_finalize_kernelINS_22Kernel_traits_finalizeILj1024EfffffjLb0ELj1024ELj4ENS_18Kernel_traits_baseILj1024EfffffjLj1024EEEEELb1EEEvNS_9BwdParamsE,"",@"SHT_CUDA_INFO"
	.sectionflags	@""
	.align	4


	//----- nvinfo : EIATTR_CUDA_API_VERSION
	.align		4
        /*0000*/ 	.byte	0x04, 0x37
        /*0002*/ 	.short	(.L_2933 - .L_2932)
.L_2932:
        /*0004*/ 	.word	0x00000082


	//----- nvinfo : EIATTR_KPARAM_INFO
	.align		4
.L_2933:
        /*0008*/ 	.byte	0x04, 0x17
        /*000a*/ 	.short	(.L_2935 - .L_2934)
.L_2934:
        /*000c*/ 	.word	0x00000000
        /*0010*/ 	.short	0x0000
        /*0012*/ 	.short	0x0000
        /*0014*/ 	.byte	0x00, 0xf0, 0xa1, 0x04


	//----- nvinfo : EIATTR_SPARSE_MMA_MASK
	.align		4
.L_2935:
        /*0018*/ 	.byte	0x03, 0x50
        /*001a*/ 	.short	0x0000


	//----- nvinfo : EIATTR_MAXREG_COUNT
	.align		4
        /*001c*/ 	.byte	0x03, 0x1b
        /*001e*/ 	.short	0x0040


	//----- nvinfo : EIATTR_NUM_BARRIERS
	.align		4
        /*0020*/ 	.byte	0x02, 0x4c
        /*0022*/ 	.byte	0x01
	.zero		1


	//----- nvinfo : EIATTR_MERCURY_ISA_VERSION
	.align		4
        /*0024*/ 	.byte	0x03, 0x5f
        /*0026*/ 	.short	0x0101


	//----- nvinfo : EIATTR_COOP_GROUP_MASK_REGIDS
	.align		4
        /*0028*/ 	.byte	0x04, 0x29
        /*002a*/ 	.short	(.L_2937 - .L_2936)


	//   ....[0]....
.L_2936:
        /*002c*/ 	.word	0xffffffff


	//   ....[1]....
        /*0030*/ 	.word	0xffffffff


	//   ....[2]....
        /*0034*/ 	.word	0xffffffff


	//   ....[3]....
        /*0038*/ 	.word	0xffffffff


	//   ....[4]....
        /*003c*/ 	.word	0xffffffff


	//   ....[5]....
        /*0040*/ 	.word	0xffffffff


	//   ....[6]....
        /*0044*/ 	.word	0xffffffff


	//   ....[7]....
        /*0048*/ 	.word	0xffffffff


	//   ....[8]....
        /*004c*/ 	.word	0xffffffff


	//   ....[9]....
        /*0050*/ 	.word	0xffffffff


	//   ....[10]....
        /*0054*/ 	.word	0xffffffff


	//   ....[11]....
        /*0058*/ 	.word	0xffffffff


	//   ....[12]....
        /*005c*/ 	.word	0xffffffff


	//   ....[13]....
        /*0060*/ 	.word	0xffffffff


	//   ....[14]....
        /*0064*/ 	.word	0xffffffff


	//   ....[15]....
        /*0068*/ 	.word	0xffffffff


	//   ....[16]....
        /*006c*/ 	.word	0xffffffff


	//   ....[17]....
        /*0070*/ 	.word	0xffffffff


	//   ....[18]....
        /*0074*/ 	.word	0xffffffff


	//   ....[19]....
        /*0078*/ 	.word	0xffffffff


	//----- nvinfo : EIATTR_COOP_GROUP_INSTR_OFFSETS
	.align		4
.L_2937:
        /*007c*/ 	.byte	0x04, 0x28
        /*007e*/ 	.short	(.L_2939 - .L_2938)


	//   ....[0]....
.L_2938:
        /*0080*/ 	.word	0x00001410


	//   ....[1]....
        /*0084*/ 	.word	0x00001420


	//   ....[2]....
        /*0088*/ 	.word	0x00001430


	//   ....[3]....
        /*008c*/ 	.word	0x00001440


	//   ....[4]....
        /*0090*/ 	.word	0x00001470


	//   ....[5]....
        /*0094*/ 	.word	0x00001490


	//   ....[6]....
        /*0098*/ 	.word	0x000014b0


	//   ....[7]....
        /*009c*/ 	.word	0x000014c0


	//   ....[8]....
        /*00a0*/ 	.word	0x000014f0


	//   ....[9]....
        /*00a4*/ 	.word	0x00001510


	//   ....[10]....
        /*00a8*/ 	.word	0x00001530


	//   ....[11]....
        /*00ac*/ 	.word	0x00001540


	//   ....[12]....
        /*00b0*/ 	.word	0x00001570


	//   ....[13]....
        /*00b4*/ 	.word	0x00001590


	//   ....[14]....
        /*00b8*/ 	.word	0x000015b0


	//   ....[15]....
        /*00bc*/ 	.word	0x000015c0


	//   ....[16]....
        /*00c0*/ 	.word	0x000015f0


	//   ....[17]....
        /*00c4*/ 	.word	0x00001620


	//   ....[18]....
        /*00c8*/ 	.word	0x00001630


	//   ....[19]....
        /*00cc*/ 	.word	0x00001640


	//----- nvinfo : EIATTR_VRC_CTA_INIT_COUNT
	.align		4
.L_2939:
        /*00d0*/ 	.byte	0x02, 0x4a
	.zero		1
	.zero		1


	//----- nvinfo : EIATTR_EXIT_INSTR_OFFSETS
	.align		4
        /*00d4*/ 	.byte	0x04, 0x1c
        /*00d6*/ 	.short	(.L_2941 - .L_2940)


	//   ....[0]....
.L_2940:
        /*00d8*/ 	.word	0x00000060


	//   ....[1]....
        /*00dc*/ 	.word	0x000016e0


	//   ....[2]....
        /*00e0*/ 	.word	0x00001810


	//----- nvinfo : EIATTR_MAX_THREADS
	.align		4
.L_2941:
        /*00e4*/ 	.byte	0x04, 0x05
        /*00e6*/ 	.short	(.L_2943 - .L_2942)
.L_2942:
        /*00e8*/ 	.word	0x00000400
        /*00ec*/ 	.word	0x00000001
        /*00f0*/ 	.word	0x00000001


	//----- nvinfo : EIATTR_CRS_STACK_SIZE
	.align		4
.L_2943:
        /*00f4*/ 	.byte	0x04, 0x1e
        /*00f6*/ 	.short	(.L_2945 - .L_2944)
.L_2944:
        /*00f8*/ 	.word	0x00000000


	//----- nvinfo : EIATTR_CBANK_PARAM_SIZE
	.align		4
.L_2945:
        /*00fc*/ 	.byte	0x03, 0x19
        /*00fe*/ 	.short	0x0128


	//----- nvinfo : EIATTR_PARAM_CBANK
	.align		4
        /*0100*/ 	.byte	0x04, 0x0a
        /*0102*/ 	.short	(.L_2947 - .L_2946)
	.align		4
.L_2946:
        /*0104*/ 	.word	index@(.nv.constant0._ZN10layer_norm40ln_parallel_residual_bwd_finalize_kernelINS_22Kernel_traits_finalizeILj1024EfffffjLb0ELj1024ELj4ENS_18Kernel_traits_baseILj1024EfffffjLj1024EEEEELb1EEEvNS_9BwdParamsE)
        /*0108*/ 	.short	0x0380
        /*010a*/ 	.short	0x0128


	//----- nvinfo : EIATTR_SW_WAR
	.align		4
.L_2947:
        /*010c*/ 	.byte	0x04, 0x36
        /*010e*/ 	.short	(.L_2949 - .L_2948)
.L_2948:
        /*0110*/ 	.word	0x00000008
.L_2949:


//--------------------- .nv.info._ZN10layer_norm31ln_parallel_residual_bwd_kernelINS_13Kernel_traitsIfffffjLj1024ELj1ELj4ELj1ELj16ENS_18Kernel_traits_baseILj1024EfffffjLj128EEEEELb1ELb1ELb1EEEvNS_9BwdParamsE --------------------------
	.section	.nv.info._ZN10layer_norm31ln_parallel_residual_bwd_kernelINS_13Kernel_traitsIfffffjLj1024ELj1ELj4ELj1ELj16ENS_18Kernel_traits_baseILj1024EfffffjLj128EEEEELb1ELb1ELb1EEEvNS_9BwdParamsE,"",@"SHT_CUDA_INFO"
	.sectionflags	@""
	.align	4


	//----- nvinfo : EIATTR_CUDA_API_VERSION
	.align		4
        /*0000*/ 	.byte	0x04, 0x37
        /*0002*/ 	.short	(.L_2951 - .L_2950)
.L_2950:
        /*0004*/ 	.word	0x00000082


	//----- nvinfo : EIATTR_KPARAM_INFO
	.align		4
.L_2951:
        /*0008*/ 	.byte	0x04, 0x17
        /*000a*/ 	.short	(.L_2953 - .L_2952)
.L_2952:
        /*000c*/ 	.word	0x00000000
        /*0010*/ 	.short	0x0000
        /*0012*/ 	.short	0x0000
        /*0014*/ 	.byte	0x00, 0xf0, 0xa1, 0x04


	//----- nvinfo : EIATTR_SPARSE_MMA_MASK
	.align		4
.L_2953:
        /*0018*/ 	.byte	0x03, 0x50
        /*001a*/ 	.short	0x0000


	//----- nvinfo : EIATTR_MAXREG_COUNT
	.align		4
        /*001c*/ 	.byte	0x03, 0x1b
        /*001e*/ 	.short	0x00ff


	//----- nvinfo : EIATTR_NUM_BARRIERS
	.align		4
        /*0020*/ 	.byte	0x02, 0x4c
        /*0022*/ 	.byte	0x01
	.zero		1


	//----- nvinfo : EIATTR_MERCURY_ISA_VERSION
	.align		4
        /*0024*/ 	.byte	0x03, 0x5f
        /*0026*/ 	.short	0x0101


	//----- nvinfo : EIATTR_COOP_GROUP_MASK_REGIDS
	.align		4
        /*0028*/ 	.byte	0x04, 0x29
        /*002a*/ 	.short	(.L_2955 - .L_2954)


	//   ....[0]....
.L_2954:
        /*002c*/ 	.word	0xffffffff


	//   ....[1]....
        /*0030*/ 	.word	0xffffffff


	//   ....[2]....
        /*0034*/ 	.word	0xffffffff


	//   ....[3]....
        /*0038*/ 	.word	0xffffffff


	//   ....[4]....
        /*003c*/ 	.word	0xffffffff


	//   ....[5]....
        /*0040*/ 	.word	0xffffffff


	//   ....[6]....
        /*0044*/ 	.word	0xffffffff


	//   ....[7]....
        /*0048*/ 	.word	0xffffffff


	//   ....[8]....
        /*004c*/ 	.word	0xffffffff


	//   ....[9]....
        /*0050*/ 	.word	0xffffffff


	//   ....[10]....
        /*0054*/ 	.word	0x050000ef


	//   ....[11]....
        /*0058*/ 	.word	0x050000ef


	//   ....[12]....
        /*005c*/ 	.word	0x050000ef


	//   ....[13]....
        /*0060*/ 	.word	0x050000ef


	//   ....[14]....
        /*0064*/ 	.word	0x050000ef


	//   ....[15]....
        /*0068*/ 	.word	0x050000ef


	//   ....[16]....
        /*006c*/ 	.word	0x050000ef


	//   ....[17]....
        /*0070*/ 	.word	0x050000ef


	//   ....[18]....
        /*0074*/ 	.word	0x050000ef


	//   ....[19]....
        /*0078*/ 	.word	0x050000ef


	//----- nvinfo : EIATTR_COOP_GROUP_INSTR_OFFSETS
	.align		4
.L_2955:
        /*007c*/ 	.byte	0x04, 0x28
        /*007e*/ 	.short	(.L_2957 - .L_2956)


	//   ....[0]....
.L_2956:
        /*0080*/ 	.word	0x00001be0


	//   ....[1]....
        /*0084*/ 	.word	0x00001bf0


	//   ....[2]....
        /*0088*/ 	.word	0x00001c20


	//   ....[3]....
        /*008c*/ 	.word	0x00001c30


	//   ....[4]....
        /*0090*/ 	.word	0x00001c60


	//   ....[5]....
        /*0094*/ 	.word	0x00001c70


	//   ....[6]....
        /*0098*/ 	.word	0x00001ca0


	//   ....[7]....
        /*009c*/ 	.word	0x00001cb0


	//   ....[8]....
        /*00a0*/ 	.word	0x00001ce0


	//   ....[9]....
        /*00a4*/ 	.word	0x00001cf0


	//   ....[10]....
        /*00a8*/ 	.word	0x0000a990


	//   ....[11]....
        /*00ac*/ 	.word	0x0000aa20


	//   ....[12]....
        /*00b0*/ 	.word	0x0000aa90


	//   ....[13]....
        /*00b4*/ 	.word	0x0000aaf0


	//   ....[14]....
        /*00b8*/ 	.word	0x0000ab60


	//   ....[15]....
        /*00bc*/ 	.word	0x0000abc0


	//   ....[16]....
        /*00c0*/ 	.word	0x0000ac30


	//   ....[17]....
        /*00c4*/ 	.word	0x0000ac90


	//   ....[18]....
        /*00c8*/ 	.word	0x0000ad00


	//   ....[19]....
        /*00cc*/ 	.word	0x0000ad60


	//----- nvinfo : EIATTR_VRC_CTA_INIT_COUNT
	.align		4
.L_2957:
        /*00d0*/ 	.byte	0x02, 0x4a
	.zero		1
	.zero		1


	//----- nvinfo : EIATTR_EXIT_INSTR_OFFSETS
	.align		4
        /*00d4*/ 	.byte	0x04, 0x1c
        /*00d6*/ 	.short	(.L_2959 - .L_2958)


	//   ....[0]....
.L_2958:
        /*00d8*/ 	.word	0x0000a920


	//----- nvinfo : EIATTR_MAX_THREADS
	.align		4
.L_2959:
        /*00dc*/ 	.byte	0x04, 0x05
        /*00de*/ 	.short	(.L_2961 - .L_2960)
.L_2960:
        /*00e0*/ 	.word	0x00000080
        /*00e4*/ 	.word	0x00000001
        /*00e8*/ 	.word	0x00000001


	//----- nvinfo : EIATTR_CRS_STACK_SIZE
	.align		4
.L_2961:
        /*00ec*/ 	.byte	0x04, 0x1e
        /*00ee*/ 	.short	(.L_2963 - .L_2962)
.L_2962:
        /*00f0*/ 	.word	0x00000000


	//----- nvinfo : EIATTR_CBANK_PARAM_SIZE
	.align		4
.L_2963:
        /*00f4*/ 	.byte	0x03, 0x19
        /*00f6*/ 	.short	0x0128


	//----- nvinfo : EIATTR_PARAM_CBANK
	.align		4
        /*00f8*/ 	.byte	0x04, 0x0a
        /*00fa*/ 	.short	(.L_2965 - .L_2964)
	.align		4
.L_2964:
        /*00fc*/ 	.word	index@(.nv.constant0._ZN10layer_norm31ln_parallel_residual_bwd_kernelINS_13Kernel_traitsIfffffjLj1024ELj1ELj4ELj1ELj16ENS_18Kernel_traits_baseILj1024EfffffjLj128EEEEELb1ELb1ELb1EEEvNS_9BwdParamsE)
        /*0100*/ 	.short	0x0380
        /*0102*/ 	.short	0x0128


	//----- nvinfo : EIATTR_SW_WAR
	.align		4
.L_2965:
        /*0104*/ 	.byte	0x04, 0x36
        /*0106*/ 	.short	(.L_2967 - .L_2966)
.L_2966:
        /*0108*/ 	.word	0x00000008
.L_2967:


//--------------------- .nv.callgraph             --------------------------
	.section	.nv.callgraph,"",@"SHT_CUDA_CALLGRAPH"
	.align	4
	.sectionentsize	8
	.align		4
        /*0000*/ 	.word	0x00000000
	.align		4
        /*0004*/ 	.word	0xffffffff
	.align		4
        /*0008*/ 	.word	0x00000000
	.align		4
        /*000c*/ 	.word	0xfffffffe
	.align		4
        /*0010*/ 	.word	0x00000000
	.align		4
        /*0014*/ 	.word	0xfffffffd
	.align		4
        /*0018*/ 	.word	0x00000000
	.align		4
        /*001c*/ 	.word	0xfffffffc


//--------------------- .text._ZN10layer_norm31ln_parallel_residual_bwd_kernelINS_13Kernel_traitsI13__nv_bfloat16S2_S2_S2_fjLj1024ELj1ELj4ELj1ELj16ENS_18Kernel_traits_baseILj1024ES2_S2_S2_S2_fjLj128EEEEELb0ELb0ELb0EEEvNS_9BwdParamsE --------------------------
	.section	.text._ZN10layer_norm31ln_parallel_residual_bwd_kernelINS_13Kernel_traitsI13__nv_bfloat16S2_S2_S2_fjLj1024ELj1ELj4ELj1ELj16ENS_18Kernel_traits_baseILj1024ES2_S2_S2_S2_fjLj128EEEEELb0ELb0ELb0EEEvNS_9BwdParamsE,"ax",@progbits
	.align	128
        .global         _ZN10layer_norm31ln_parallel_residual_bwd_kernelINS_13Kernel_traitsI13__nv_bfloat16S2_S2_S2_fjLj1024ELj1ELj4ELj1ELj16ENS_18Kernel_traits_baseILj1024ES2_S2_S2_S2_fjLj128EEEEELb0ELb0ELb0EEEvNS_9BwdParamsE
        .type           _ZN10layer_norm31ln_parallel_residual_bwd_kernelINS_13Kernel_traitsI13__nv_bfloat16S2_S2_S2_fjLj1024ELj1ELj4ELj1ELj16ENS_18Kernel_traits_baseILj1024ES2_S2_S2_S2_fjLj128EEEEELb0ELb0ELb0EEEvNS_9BwdParamsE,@function
        .size           _ZN10layer_norm31ln_parallel_residual_bwd_kernelINS_13Kernel_traitsI13__nv_bfloat16S2_S2_S2_fjLj1024ELj1ELj4ELj1ELj16ENS_18Kernel_traits_baseILj1024ES2_S2_S2_S2_fjLj128EEEEELb0ELb0ELb0EEEvNS_9BwdParamsE,(.L_x_6010 - _ZN10layer_norm31ln_parallel_residual_bwd_kernelINS_13Kernel_traitsI13__nv_bfloat16S2_S2_S2_fjLj1024ELj1ELj4ELj1ELj16ENS_18Kernel_traits_baseILj1024ES2_S2_S2_S2_fjLj128EEEEELb0ELb0ELb0EEEvNS_9BwdParamsE)
        .other          _ZN10layer_norm31ln_parallel_residual_bwd_kernelINS_13Kernel_traitsI13__nv_bfloat16S2_S2_S2_fjLj1024ELj1ELj4ELj1ELj16ENS_18Kernel_traits_baseILj1024ES2_S2_S2_S2_fjLj128EEEEELb0ELb0ELb0EEEvNS_9BwdParamsE,@"STO_CUDA_ENTRY STV_DEFAULT"
_ZN10layer_norm31ln_parallel_residual_bwd_kernelINS_13Kernel_traitsI13__nv_bfloat16S2_S2_S2_fjLj1024ELj1ELj4ELj1ELj16ENS_18Kernel_traits_baseILj1024ES2_S2_S2_S2_fjLj128EEEEELb0ELb0ELb0EEEvNS_9BwdParamsE:
.text._ZN10layer_norm31ln_parallel_residual_bwd_kernelINS_13Kernel_traitsI13__nv_bfloat16S2_S2_S2_fjLj1024ELj1ELj4ELj1ELj16ENS_18Kernel_traits_baseILj1024ES2_S2_S2_S2_fjLj128EEEEELb0ELb0ELb0EEEvNS_9BwdParamsE:
[----:B------:R-:W0:Y:S01]  /*0000*/  LDC R1, c[0x0][0x37c] ;  /* 0x0000df00ff017b82 */ /* 0x000e220000000800 */
[----:B------:R-:W1:Y:S01]  /*0010*/  LDCU UR4, c[0x0][0x388] ;  /* 0x00007100ff0477ac */ /* 0x000e620008000800 */
[----:B0-----:R-:W-:Y:S01]  /*0020*/  IADD3 R1, PT, PT, R1, -0xc8, RZ ;  /* 0xffffff3801017810 */ /* 0x001fe20007ffe0ff */
[----:B------:R-:W0:Y:S05]  /*0030*/  S2R R227, SR_TID.X ;  /* 0x0000000000e37919 */ /* 0x000e2a0000002100 */
[----:B------:R-:W2:Y:S08]  /*0040*/  LDC.64 R2, c[0x0][0x3d0] ;  /* 0x0000f400ff027b82 */ /* 0x000eb00000000a00 */
[----:B------:R-:W3:Y:S01]  /*0050*/  LDC.64 R4, c[0x0][0x3d8] ;  /* 0x0000f600ff047b82 */ /* 0x000ee20000000a00 */
[----:B------:R-:W4:Y:S01]  /*0060*/  LDCU.64 UR10, c[0x0][0x358] ;  /* 0x00006b00ff0a77ac */ /* 0x000f220008000a00 */
[----:B------:R-:W4:Y:S01]  /*0070*/  LDCU UR5, c[0x0][0x384] ;  /* 0x00007080ff0577ac */ /* 0x000f220008000800 */
[----:B-1----:R-:W-:-:S05]  /*0080*/  MOV R6, UR4 ;  /* 0x0000000400067c02 */ /* 0x002fca0008000f00 */
[----:B------:R-:W1:Y:S01]  /*0090*/  LDC.64 R8, c[0x0][0x3d8] ;  /* 0x0000f600ff087b82 */ /* 0x000e620000000a00 */
[----:B------:R-:W1:Y:S01]  /*00a0*/  LDCU UR24, c[0x0][0x388] ;  /* 0x00007100ff1877ac */ /* 0x000e620008000800 */
[----:B------:R-:W-:Y:S01]  /*00b0*/  SHF.R.S32.HI R0, RZ, 0x1f, R6 ;  /* 0x0000001fff007819 */ /* 0x000fe20000011406 */
[----:B------:R4:W-:Y:S01]  /*00c0*/  STL [R1+0x40], R6 ;  /* 0x0000400601007387 */ /* 0x0009e20000100800 */
[----:B------:R-:W1:Y:S02]  /*00d0*/  LDCU.U8 UR15, c[0x0][0x410] ;  /* 0x00008200ff0f77ac */ /* 0x000e640008000000 */
[----:B------:R-:W-:Y:S01]  /*00e0*/  LEA.HI R0, R0, R6, RZ, 0x3 ;  /* 0x0000000600007211 */ /* 0x000fe200078f18ff */
[----:B------:R1:W3:Y:S01]  /*00f0*/  LDL.64 R40, [R1+0x30] ;  /* 0x0000300001287983 */ /* 0x0002e20000100a00 */
[----:B------:R-:W1:Y:S01]  /*0100*/  LDC.64 R14, c[0x0][0x3d0] ;  /* 0x0000f400ff0e7b82 */ /* 0x000e620000000a00 */
[----:B------:R-:W1:Y:S02]  /*0110*/  LDCU UR14, c[0x0][0x400] ;  /* 0x00008000ff0e77ac */ /* 0x000e640008000800 */
[----:B------:R1:W3:Y:S01]  /*0120*/  LDL.64 R42, [R1+0x38] ;  /* 0x00003800012a7983 */ /* 0x0002e20000100a00 */
[----:B------:R-:W1:Y:S01]  /*0130*/  LDCU.64 UR6, c[0x0][0x470] ;  /* 0x00008e00ff0677ac */ /* 0x000e620008000a00 */
[----:B0-----:R-:W-:-:S02]  /*0140*/  LOP3.LUT R7, R227, 0x1f, RZ, 0xc, !PT ;  /* 0x0000001fe3077812 */ /* 0x001fc400078e0cff */
[----:B------:R0:W3:Y:S01]  /*0150*/  LDL.64 R36, [R1+0x20] ;  /* 0x0000200001247983 */ /* 0x0000e20000100a00 */
[----:B------:R-:W0:Y:S01]  /*0160*/  LDC.64 R16, c[0x0][0x3d8] ;  /* 0x0000f600ff107b82 */ /* 0x000e220000000a00 */
[----:B------:R-:W0:Y:S02]  /*0170*/  LDCU.64 UR12, c[0x0][0x438] ;  /* 0x00008700ff0c77ac */ /* 0x000e240008000a00 */
[----:B------:R0:W3:Y:S01]  /*0180*/  LDL.64 R38, [R1+0x28] ;  /* 0x0000280001267983 */ /* 0x0000e20000100a00 */
[----:B------:R-:W0:Y:S03]  /*0190*/  LDCU.64 UR8, c[0x0][0x478] ;  /* 0x00008f00ff0877ac */ /* 0x000e260008000a00 */
[----:B------:R0:W3:Y:S01]  /*01a0*/  LDL.64 R32, [R1+0x10] ;  /* 0x0000100001207983 */ /* 0x0000e20000100a00 */
[----:B------:R-:W0:Y:S03]  /*01b0*/  LDC.64 R18, c[0x0][0x3d0] ;  /* 0x0000f400ff127b82 */ /* 0x000e260000000a00 */
[----:B------:R0:W3:Y:S04]  /*01c0*/  LDL.64 R34, [R1+0x18] ;  /* 0x0000180001227983 */ /* 0x0000e80000100a00 */
[----:B------:R0:W3:Y:S01]  /*01d0*/  LDL.64 R28, [R1] ;  /* 0x00000000011c7983 */ /* 0x0000e20000100a00 */
[----:B------:R-:W0:Y:S03]  /*01e0*/  LDC.64 R20, c[0x0][0x3d8] ;  /* 0x0000f600ff147b82 */ /* 0x000e260000000a00 */
[----:B------:R0:W3:Y:S01]  /*01f0*/  LDL.64 R30, [R1+0x8] ;  /* 0x00000800011e7983 */ /* 0x0000e20000100a00 */
[----:B------:R-:W-:-:S04]  /*0200*/  LEA.HI.SX32 R252, R0, R7, 0x1d ;  /* 0x0000000700fc7211 */ /* 0x000fc800078feaff */
[----:B----4-:R-:W4:Y:S01]  /*0210*/  LDC.64 R6, c[0x0][0x3d0] ;  /* 0x0000f400ff067b82 */ /* 0x010f220000000a00 */
[C---:B------:R-:W-:Y:S02]  /*0220*/  ISETP.GE.U32.AND P3, PT, R252.reuse, 0x20, PT ;  /* 0x00000020fc00780c */ /* 0x040fe40003f66070 */
[----:B------:R-:W-:Y:S02]  /*0230*/  LOP3.LUT R10, R227, 0x1f, RZ, 0xc0, !PT ;  /* 0x0000001fe30a7812 */ /* 0x000fe400078ec0ff */
[----:B------:R-:W-:Y:S02]  /*0240*/  ISETP.GE.U32.AND P0, PT, R252, 0x40, PT ;  /* 0x00000040fc00780c */ /* 0x000fe40003f06070 */
[----:B------:R-:W-:-:S07]  /*0250*/  MOV R23, R10 ;  /* 0x0000000a00177202 */ /* 0x000fce0000000f00 */
[----:B--2---:R-:W-:-:S04]  /*0260*/  @P3 IMAD.WIDE.U32 R2, R23, 0x10, R2 ;  /* 0x0000001017023825 */ /* 0x004fc800078e0002 */
[C---:B---3--:R-:W-:Y:S01]  /*0270*/  @P3 IMAD.WIDE.U32 R4, R23.reuse, 0x10, R4 ;  /* 0x0000001017043825 */ /* 0x048fe200078e0004 */
[----:B------:R-:W-:-:S05]  /*0280*/  @P3 LOP3.LUT R23, R23, 0x20, RZ, 0xfc, !PT ;  /* 0x0000002017173812 */ /* 0x000fca00078efcff */
[----:B----4-:R-:W-:Y:S01]  /*0290*/  @P0 IMAD.WIDE.U32 R10, R23, 0x10, R6 ;  /* 0x00000010170a0825 */ /* 0x010fe200078e0006 */
[----:B------:R-:W-:-:S03]  /*02a0*/  ISETP.GE.U32.AND P1, PT, R252, 0x60, PT ;  /* 0x00000060fc00780c */ /* 0x000fc60003f26070 */
[C---:B-1----:R-:W-:Y:S01]  /*02b0*/  @P0 IMAD.WIDE.U32 R12, R23.reuse, 0x10, R8 ;  /* 0x00000010170c0825 */ /* 0x042fe200078e0008 */
[----:B------:R-:W-:Y:S02]  /*02c0*/  ISETP.GE.U32.AND P2, PT, R252, 0x80, PT ;  /* 0x00000080fc00780c */ /* 0x000fe40003f46070 */
[----:B------:R-:W-:-:S07]  /*02d0*/  @P0 IADD3 R23, PT, PT, R23, 0x20, RZ ;  /* 0x0000002017170810 */ /* 0x000fce0007ffe0ff */
[----:B------:R-:W-:-:S04]  /*02e0*/  @P1 IMAD.WIDE.U32 R14, R23, 0x10, R14 ;  /* 0x00000010170e1825 */ /* 0x000fc800078e000e */
[C---:B0-----:R-:W-:Y:S01]  /*02f0*/  @P1 IMAD.WIDE.U32 R16, R23.reuse, 0x10, R16 ;  /* 0x0000001017101825 */ /* 0x041fe200078e0010 */
[----:B------:R-:W-:Y:S01]  /*0300*/  @P1 IADD3 R23, PT, PT, R23, 0x20, RZ ;  /* 0x0000002017171810 */ /* 0x000fe20007ffe0ff */
[----:B------:R0:W5:Y:S04]  /*0310*/  @P1 LDG.E.128 R248, desc[UR10][R14.64] ;  /* 0x0000000a0ef81981 */ /* 0x000168000c1e1d00 */
[C---:B------:R-:W-:Y:S01]  /*0320*/  @P2 IMAD.WIDE.U32 R6, R23.reuse, 0x10, R18 ;  /* 0x0000001017062825 */ /* 0x040fe200078e0012 */
[----:B------:R0:W5:Y:S03]  /*0330*/  @P1 LDG.E.128 R244, desc[UR10][R16.64] ;  /* 0x0000000a10f41981 */ /* 0x000166000c1e1d00 */
[----:B------:R-:W-:Y:S01]  /*0340*/  @P2 IMAD.WIDE.U32 R8, R23, 0x10, R20 ;  /* 0x0000001017082825 */ /* 0x000fe200078e0014 */
[----:B------:R0:W5:Y:S04]  /*0350*/  @P2 LDG.E.128 R240, desc[UR10][R6.64] ;  /* 0x0000000a06f02981 */ /* 0x000168000c1e1d00 */
[----:B------:R0:W5:Y:S04]  /*0360*/  @P2 LDG.E.128 R236, desc[UR10][R8.64] ;  /* 0x0000000a08ec2981 */ /* 0x000168000c1e1d00 */
[----:B------:R-:W2:Y:S04]  /*0370*/  @P3 LDG.E.128 R40, desc[UR10][R2.64] ;  /* 0x0000000a02283981 */ /* 0x000ea8000c1e1d00 */
[----:B------:R-:W3:Y:S04]  /*0380*/  @P3 LDG.E.128 R36, desc[UR10][R4.64] ;  /* 0x0000000a04243981 */ /* 0x000ee8000c1e1d00 */
[----:B------:R-:W4:Y:S04]  /*0390*/  @P0 LDG.E.128 R32, desc[UR10][R10.64] ;  /* 0x0000000a0a200981 */ /* 0x000f28000c1e1d00 */
[----:B------:R-:W4:Y:S01]  /*03a0*/  @P0 LDG.E.128 R28, desc[UR10][R12.64] ;  /* 0x0000000a0c1c0981 */ /* 0x000f22000c1e1d00 */
[----:B------:R-:W1:Y:S01]  /*03b0*/  S2UR UR4, SR_CTAID.X ;  /* 0x00000000000479c3 */ /* 0x000e620000002500 */
[----:B------:R-:W-:Y:S01]  /*03c0*/  SHF.R.U32.HI R227, RZ, 0x5, R227 ;  /* 0x00000005ffe37819 */ /* 0x000fe200000116e3 */
[----:B------:R-:W-:Y:S01]  /*03d0*/  BSSY B0, `(.L_x_0) ;  /* 0x0000918000007945 */ /* 0x000fe20003800000 */
[----:B-1----:R-:W-:-:S06]  /*03e0*/  USHF.L.U32 UR4, UR4, 0x2, URZ ;  /* 0x0000000204047899 */ /* 0x002fcc00080006ff */
[----:B------:R-:W-:Y:S02]  /*03f0*/  LOP3.LUT R227, R227, UR4, RZ, 0xfc, !PT ;  /* 0x00000004e3e37c12 */ /* 0x000fe4000f8efcff */
[----:B------:R-:W-:Y:S02]  /*0400*/  CS2R R232, SRZ ;  /* 0x0000000000e87805 */ /* 0x000fe4000001ff00 */
[----:B------:R-:W-:Y:S02]  /*0410*/  CS2R R234, SRZ ;  /* 0x0000000000ea7805 */ /* 0x000fe4000001ff00 */
[----:B------:R-:W-:Y:S02]  /*0420*/  CS2R R228, SRZ ;  /* 0x0000000000e47805 */ /* 0x000fe4000001ff00 */
[----:B------:R-:W-:Y:S02]  /*0430*/  CS2R R230, SRZ ;  /* 0x0000000000e67805 */ /* 0x000fe4000001ff00 */
[----:B------:R-:W-:-:S02]  /*0440*/  CS2R R220, SRZ ;  /* 0x0000000000dc7805 */ /* 0x000fc4000001ff00 */
[----:B------:R-:W-:Y:S02]  /*0450*/  CS2R R222, SRZ ;  /* 0x0000000000de7805 */ /* 0x000fe4000001ff00 */
        /* <DEDUP_REMOVED lines=49> */
[----:B------:R-:W-:Y:S01]  /*0770*/  CS2R R130, SRZ ;  /* 0x0000000000827805 */ /* 0x000fe2000001ff00 */
[----:B--2---:R-:W-:Y:S04]  /*0780*/  @P3 STL.64 [R1+0x30], R40 ;  /* 0x0000302801003387 */ /* 0x004fe80000100a00 */
[----:B------:R1:W-:Y:S04]  /*0790*/  @P3 STL.64 [R1+0x38], R42 ;  /* 0x0000382a01003387 */ /* 0x0003e80000100a00 */
[----:B---3--:R-:W-:Y:S04]  /*07a0*/  @P3 STL.64 [R1+0x20], R36 ;  /* 0x0000202401003387 */ /* 0x008fe80000100a00 */
[----:B------:R2:W-:Y:S04]  /*07b0*/  @P3 STL.64 [R1+0x28], R38 ;  /* 0x0000282601003387 */ /* 0x0005e80000100a00 */
[----:B----4-:R-:W-:Y:S04]  /*07c0*/  @P0 STL.64 [R1+0x10], R32 ;  /* 0x0000102001000387 */ /* 0x010fe80000100a00 */
[----:B------:R3:W-:Y:S04]  /*07d0*/  @P0 STL.64 [R1+0x18], R34 ;  /* 0x0000182201000387 */ /* 0x0007e80000100a00 */
[----:B------:R-:W-:Y:S04]  /*07e0*/  @P0 STL.64 [R1], R28 ;  /* 0x0000001c01000387 */ /* 0x000fe80000100a00 */
[----:B------:R4:W-:Y:S01]  /*07f0*/  @P0 STL.64 [R1+0x8], R30 ;  /* 0x0000081e01000387 */ /* 0x0009e20000100a00 */
[----:B------:R-:W-:-:S02]  /*0800*/  ISETP.GE.AND P0, PT, R227, UR5, PT ;  /* 0x00000005e3007c0c */ /* 0x000fc4000bf06270 */
[----:B------:R-:W-:Y:S02]  /*0810*/  MOV R141, R43 ;  /* 0x0000002b008d7202 */ /* 0x000fe40000000f00 */
[----:B------:R-:W-:Y:S02]  /*0820*/  MOV R139, R42 ;  /* 0x0000002a008b7202 */ /* 0x000fe40000000f00 */
[----:B-1----:R-:W-:Y:S02]  /*0830*/  CS2R R42, SRZ ;  /* 0x00000000002a7805 */ /* 0x002fe4000001ff00 */
[----:B------:R-:W-:Y:S02]  /*0840*/  MOV R137, R41 ;  /* 0x0000002900897202 */ /* 0x000fe40000000f00 */
[----:B------:R-:W-:Y:S02]  /*0850*/  MOV R135, R40 ;  /* 0x0000002800877202 */ /* 0x000fe40000000f00 */
[----:B------:R-:W-:-:S02]  /*0860*/  CS2R R40, SRZ ;  /* 0x0000000000287805 */ /* 0x000fc4000001ff00 */
[----:B------:R-:W-:Y:S02]  /*0870*/  MOV R142, R39 ;  /* 0x00000027008e7202 */ /* 0x000fe40000000f00 */
[----:B------:R-:W-:Y:S02]  /*0880*/  MOV R140, R38 ;  /* 0x00000026008c7202 */ /* 0x000fe40000000f00 */
[----:B--2---:R-:W-:Y:S02]  /*0890*/  CS2R R38, SRZ ;  /* 0x0000000000267805 */ /* 0x004fe4000001ff00 */
[----:B------:R-:W-:Y:S02]  /*08a0*/  MOV R138, R37 ;  /* 0x00000025008a7202 */ /* 0x000fe40000000f00 */
[----:B------:R-:W-:Y:S02]  /*08b0*/  MOV R136, R36 ;  /* 0x0000002400887202 */ /* 0x000fe40000000f00 */
[----:B------:R-:W-:-:S02]  /*08c0*/  CS2R R36, SRZ ;  /* 0x0000000000247805 */ /* 0x000fc4000001ff00 */
[----:B------:R-:W-:Y:S02]  /*08d0*/  MOV R133, R35 ;  /* 0x0000002300857202 */ /* 0x000fe40000000f00 */
[----:B------:R-:W-:Y:S02]  /*08e0*/  MOV R26, R34 ;  /* 0x00000022001a7202 */ /* 0x000fe40000000f00 */
[----:B---3--:R-:W-:Y:S02]  /*08f0*/  CS2R R34, SRZ ;  /* 0x0000000000227805 */ /* 0x008fe4000001ff00 */
[----:B------:R-:W-:Y:S02]  /*0900*/  MOV R22, R33 ;  /* 0x0000002100167202 */ /* 0x000fe40000000f00 */
[----:B------:R-:W-:Y:S02]  /*0910*/  MOV R18, R32 ;  /* 0x0000002000127202 */ /* 0x000fe40000000f00 */
[----:B------:R-:W-:-:S02]  /*0920*/  CS2R R32, SRZ ;  /* 0x0000000000207805 */ /* 0x000fc4000001ff00 */
[----:B------:R-:W-:Y:S02]  /*0930*/  MOV R134, R31 ;  /* 0x0000001f00867202 */ /* 0x000fe40000000f00 */
[----:B------:R-:W-:Y:S02]  /*0940*/  MOV R132, R30 ;  /* 0x0000001e00847202 */ /* 0x000fe40000000f00 */
[----:B----4-:R-:W-:Y:S02]  /*0950*/  CS2R R30, SRZ ;  /* 0x00000000001e7805 */ /* 0x010fe4000001ff00 */
[----:B------:R-:W-:Y:S02]  /*0960*/  MOV R24, R29 ;  /* 0x0000001d00187202 */ /* 0x000fe40000000f00 */
[----:B------:R-:W-:Y:S02]  /*0970*/  MOV R20, R28 ;  /* 0x0000001c00147202 */ /* 0x000fe40000000f00 */
[----:B------:R-:W-:Y:S01]  /*0980*/  CS2R R28, SRZ ;  /* 0x00000000001c7805 */ /* 0x000fe2000001ff00 */
[----:B0-----:R-:W-:Y:S06]  /*0990*/  @P0 BRA `(.L_x_1) ;  /* 0x0000008800ec0947 */ /* 0x001fec0003800000 */
[----:B------:R-:W-:Y:S01]  /*09a0*/  PRMT R37, R142, 0x7632, R37 ;  /* 0x000076328e257816 */ /* 0x000fe20000000025 */
[----:B------:R-:W0:Y:S01]  /*09b0*/  LDCU.U8 UR4, c[0x0][0x410] ;  /* 0x00008200ff0477ac */ /* 0x000e220008000000 */
[----:B------:R-:W-:Y:S02]  /*09c0*/  PRMT R36, R141, 0x7632, R36 ;  /* 0x000076328d247816 */ /* 0x000fe40000000024 */
[----:B------:R-:W-:Y:S02]  /*09d0*/  CS2R R232, SRZ ;  /* 0x0000000000e87805 */ /* 0x000fe4000001ff00 */
[----:B------:R-:W-:Y:S01]  /*09e0*/  PRMT R35, R140, 0x7632, R35 ;  /* 0x000076328c237816 */ /* 0x000fe20000000023 */
[----:B------:R-:W-:Y:S01]  /*09f0*/  STL.S16 [R1+0xc0], R37 ;  /* 0x0000c02501007387 */ /* 0x000fe20000100600 */
[----:B------:R-:W-:Y:S02]  /*0a00*/  PRMT R34, R139, 0x7632, R34 ;  /* 0x000076328b227816 */ /* 0x000fe40000000022 */
[----:B------:R-:W-:-:S02]  /*0a10*/  CS2R R234, SRZ ;  /* 0x0000000000ea7805 */ /* 0x000fc4000001ff00 */
[----:B------:R-:W-:Y:S01]  /*0a20*/  PRMT R33, R138, 0x7632, R33 ;  /* 0x000076328a217816 */ /* 0x000fe20000000021 */
[----:B------:R1:W-:Y:S01]  /*0a30*/  STL.S16 [R1+0xbc], R36 ;  /* 0x0000bc2401007387 */ /* 0x0003e20000100600 */
[----:B------:R-:W-:Y:S02]  /*0a40*/  PRMT R32, R137, 0x7632, R32 ;  /* 0x0000763289207816 */ /* 0x000fe40000000020 */
[----:B------:R-:W-:Y:S02]  /*0a50*/  CS2R R228, SRZ ;  /* 0x0000000000e47805 */ /* 0x000fe4000001ff00 */
[----:B------:R-:W-:Y:S01]  /*0a60*/  PRMT R31, R136, 0x7632, R31 ;  /* 0x00007632881f7816 */ /* 0x000fe2000000001f */
[----:B------:R-:W-:Y:S01]  /*0a70*/  STL.S16 [R1+0xb8], R35 ;  /* 0x0000b82301007387 */ /* 0x000fe20000100600 */
[----:B------:R-:W-:Y:S02]  /*0a80*/  PRMT R30, R135, 0x7632, R30 ;  /* 0x00007632871e7816 */ /* 0x000fe4000000001e */
[----:B------:R-:W-:-:S02]  /*0a90*/  CS2R R230, SRZ ;  /* 0x0000000000e67805 */ /* 0x000fc4000001ff00 */
[----:B------:R-:W-:Y:S01]  /*0aa0*/  PRMT R29, R134, 0x7632, R29 ;  /* 0x00007632861d7816 */ /* 0x000fe2000000001d */
[----:B------:R-:W-:Y:S01]  /*0ab0*/  STL.S16 [R1+0xb4], R34 ;  /* 0x0000b42201007387 */ /* 0x000fe20000100600 */
[----:B------:R-:W-:Y:S01]  /*0ac0*/  PRMT R28, R133, 0x7632, R28 ;  /* 0x00007632851c7816 */ /* 0x000fe2000000001c */
[----:B0-----:R-:W-:Y:S01]  /*0ad0*/  UISETP.NE.AND UP0, UPT, UR4, URZ, UPT ;  /* 0x000000ff0400728c */ /* 0x001fe2000bf05270 */
[----:B------:R-:W-:Y:S01]  /*0ae0*/  PRMT R27, R132, 0x7632, R27 ;  /* 0x00007632841b7816 */ /* 0x000fe2000000001b */
[----:B------:R-:W-:Y:S01]  /*0af0*/  STL.S16 [R1+0xb0], R33 ;  /* 0x0000b02101007387 */ /* 0x000fe20000100600 */
[----:B------:R-:W-:Y:S02]  /*0b00*/  PRMT R25, R26, 0x7632, R25 ;  /* 0x000076321a197816 */ /* 0x000fe40000000019 */
[----:B------:R-:W-:Y:S02]  /*0b10*/  CS2R R220, SRZ ;  /* 0x0000000000dc7805 */ /* 0x000fe4000001ff00 */
[----:B------:R-:W-:Y:S01]  /*0b20*/  PRMT R23, R24, 0x7632, R23 ;  /* 0x0000763218177816 */ /* 0x000fe20000000017 */
[----:B------:R-:W-:Y:S01]  /*0b30*/  STL.S16 [R1+0xac], R32 ;  /* 0x0000ac2001007387 */ /* 0x000fe20000100600 */
[----:B------:R-:W-:-:S02]  /*0b40*/  PRMT R21, R22, 0x7632, R21 ;  /* 0x0000763216157816 */ /* 0x000fc40000000015 */
[----:B------:R-:W-:Y:S02]  /*0b50*/  CS2R R222, SRZ ;  /* 0x0000000000de7805 */ /* 0x000fe4000001ff00 */
[----:B------:R-:W-:Y:S01]  /*0b60*/  PRMT R19, R20, 0x7632, R19 ;  /* 0x0000763214137816 */ /* 0x000fe20000000013 */
[----:B------:R-:W-:Y:S01]  /*0b70*/  STL.S16 [R1+0xa8], R31 ;  /* 0x0000a81f01007387 */ /* 0x000fe20000100600 */
[----:B------:R-:W-:Y:S02]  /*0b80*/  PRMT R17, R18, 0x7632, R17 ;  /* 0x0000763212117816 */ /* 0x000fe40000000011 */
[----:B------:R-:W-:Y:S02]  /*0b90*/  CS2R R216, SRZ ;  /* 0x0000000000d87805 */ /* 0x000fe4000001ff00 */
[----:B-----5:R-:W-:Y:S01]  /*0ba0*/  PRMT R16, R247, 0x7632, R16 ;  /* 0x00007632f7107816 */ /* 0x020fe20000000010 */
[----:B------:R-:W-:Y:S01]  /*0bb0*/  STL.S16 [R1+0xa4], R30 ;  /* 0x0000a41e01007387 */ /* 0x000fe20000100600 */
[----:B------:R-:W-:-:S02]  /*0bc0*/  PRMT R15, R251, 0x7632, R15 ;  /* 0x00007632fb0f7816 */ /* 0x000fc4000000000f */
[----:B------:R-:W-:Y:S02]  /*0bd0*/  CS2R R218, SRZ ;  /* 0x0000000000da7805 */ /* 0x000fe4000001ff00 */
[----:B------:R-:W-:Y:S01]  /*0be0*/  PRMT R14, R246, 0x7632, R14 ;  /* 0x00007632f60e7816 */ /* 0x000fe2000000000e */
[----:B------:R-:W-:Y:S01]  /*0bf0*/  STL.S16 [R1+0xa0], R29 ;  /* 0x0000a01d01007387 */ /* 0x000fe20000100600 */
[----:B------:R-:W-:Y:S02]  /*0c00*/  PRMT R13, R250, 0x7632, R13 ;  /* 0x00007632fa0d7816 */ /* 0x000fe4000000000d */
[----:B------:R-:W-:Y:S02]  /*0c10*/  CS2R R212, SRZ ;  /* 0x0000000000d47805 */ /* 0x000fe4000001ff00 */
[----:B------:R-:W-:Y:S01]  /*0c20*/  PRMT R12, R245, 0x7632, R12 ;  /* 0x00007632f50c7816 */ /* 0x000fe2000000000c */
[----:B------:R0:W-:Y:S01]  /*0c30*/  STL.S16 [R1+0x9c], R28 ;  /* 0x00009c1c01007387 */ /* 0x0001e20000100600 */
[----:B------:R-:W-:-:S02]  /*0c40*/  PRMT R11, R249, 0x7632, R11 ;  /* 0x00007632f90b7816 */ /* 0x000fc4000000000b */
[----:B------:R-:W-:Y:S02]  /*0c50*/  CS2R R214, SRZ ;  /* 0x0000000000d67805 */ /* 0x000fe4000001ff00 */
[----:B------:R-:W-:Y:S01]  /*0c60*/  PRMT R10, R244, 0x7632, R10 ;  /* 0x00007632f40a7816 */ /* 0x000fe2000000000a */
[----:B------:R2:W-:Y:S01]  /*0c70*/  STL.S16 [R1+0x98], R27 ;  /* 0x0000981b01007387 */ /* 0x0005e20000100600 */
        /* <DEDUP_REMOVED lines=18> */
[----:B------:R-:W-:Y:S01]  /*0da0*/  CS2R R50, SRZ ;  /* 0x0000000000327805 */ /* 0x000fe2000001ff00 */
[----:B------:R2:W-:Y:S01]  /*0db0*/  STL.S16 [R1+0x84], R17 ;  /* 0x0000841101007387 */ /* 0x0005e20000100600 */
[----:B------:R-:W-:-:S02]  /*0dc0*/  CS2R R52, SRZ ;  /* 0x0000000000347805 */ /* 0x000fc4000001ff00 */
[----:B------:R-:W-:Y:S02]  /*0dd0*/  CS2R R54, SRZ ;  /* 0x0000000000367805 */ /* 0x000fe4000001ff00 */
[----:B------:R-:W-:Y:S01]  /*0de0*/  CS2R R56, SRZ ;  /* 0x0000000000387805 */ /* 0x000fe2000001ff00 */
[----:B------:R2:W-:Y:S01]  /*0df0*/  STL.S16 [R1+0x80], R16 ;  /* 0x0000801001007387 */ /* 0x0005e20000100600 */
[----:B------:R-:W-:Y:S02]  /*0e00*/  CS2R R58, SRZ ;  /* 0x00000000003a7805 */ /* 0x000fe4000001ff00 */
[----:B-1----:R-:W-:Y:S02]  /*0e10*/  CS2R R36, SRZ ;  /* 0x0000000000247805 */ /* 0x002fe4000001ff00 */
[----:B------:R-:W-:Y:S01]  /*0e20*/  CS2R R38, SRZ ;  /* 0x0000000000267805 */ /* 0x000fe2000001ff00 */
[----:B------:R2:W-:Y:S01]  /*0e30*/  STL.S16 [R1+0x7c], R15 ;  /* 0x00007c0f01007387 */ /* 0x0005e20000100600 */
[----:B------:R-:W-:-:S02]  /*0e40*/  CS2R R144, SRZ ;  /* 0x0000000000907805 */ /* 0x000fc4000001ff00 */
[----:B------:R-:W-:Y:S02]  /*0e50*/  CS2R R146, SRZ ;  /* 0x0000000000927805 */ /* 0x000fe4000001ff00 */
[----:B------:R-:W-:Y:S01]  /*0e60*/  CS2R R60, SRZ ;  /* 0x00000000003c7805 */ /* 0x000fe2000001ff00 */
[----:B------:R2:W-:Y:S01]  /*0e70*/  STL.S16 [R1+0x78], R14 ;  /* 0x0000780e01007387 */ /* 0x0005e20000100600 */
[----:B------:R-:W-:Y:S02]  /*0e80*/  CS2R R62, SRZ ;  /* 0x00000000003e7805 */ /* 0x000fe4000001ff00 */
        /* <DEDUP_REMOVED lines=13> */
[----:B0-----:R-:W-:Y:S01]  /*0f60*/  CS2R R28, SRZ ;  /* 0x00000000001c7805 */ /* 0x001fe2000001ff00 */
        /* <DEDUP_REMOVED lines=33> */
[----:B------:R-:W-:Y:S02]  /*1180*/  PLOP3.LUT P2, PT, PT, PT, UP0, 0x80, 0x8 ;  /* 0x000000000008781c */ /* 0x000fe40003f4f008 */
[----:B------:R-:W-:Y:S02]  /*1190*/  CS2R R126, SRZ ;  /* 0x00000000007e7805 */ /* 0x000fe4000001ff00 */
[----:B------:R-:W-:Y:S01]  /*11a0*/  CS2R R128, SRZ ;  /* 0x0000000000807805 */ /* 0x000fe2000001ff00 */
[----:B------:R2:W-:Y:S01]  /*11b0*/  STL.S16 [R1+0x44], R0 ;  /* 0x0000440001007387 */ /* 0x0005e20000100600 */
[----:B------:R-:W-:-:S07]  /*11c0*/  CS2R R130, SRZ ;  /* 0x0000000000827805 */ /* 0x000fce000001ff00 */
.L_x_51:
[----:B------:R-:W0:Y:S02]  /*11d0*/  LDC.64 R160, c[0x0][0x3c0] ;  /* 0x0000f000ffa07b82 */ /* 0x000e240000000a00 */
[----:B0-----:R-:W-:-:S05]  /*11e0*/  IMAD.WIDE R160, R227, 0x4, R160 ;  /* 0x00000004e3a07825 */ /* 0x001fca00078e02a0 */
[----:B------:R0:W3:Y:S01]  /*11f0*/  LDG.E R162, desc[UR10][R160.64] ;  /* 0x0000000aa0a27981 */ /* 0x0000e2000c1e1900 */
[----:B------:R-:W1:Y:S01]  /*1200*/  S2R R163, SR_TID.X ;  /* 0x0000000000a37919 */ /* 0x000e620000002100 */
[----:B0-----:R-:W0:Y:S01]  /*1210*/  LDC.64 R160, c[0x0][0x3c8] ;  /* 0x0000f200ffa07b82 */ /* 0x001e220000000a00 */
[----:B--2---:R-:W-:-:S05]  /*1220*/  MOV R17, UR24 ;  /* 0x0000001800117c02 */ /* 0x004fca0008000f00 */
[----:B------:R2:W-:Y:S02]  /*1230*/  STL [R1+0x40], R17 ;  /* 0x0000401101007387 */ /* 0x0005e40000100800 */
[C---:B--2---:R-:W-:Y:S02]  /*1240*/  IMAD R17, R227.reuse, R17, RZ ;  /* 0x00000011e3117224 */ /* 0x044fe400078e02ff */
[----:B0-----:R-:W-:-:S05]  /*1250*/  IMAD.WIDE R160, R227, 0x4, R160 ;  /* 0x00000004e3a07825 */ /* 0x001fca00078e02a0 */
[----:B-----5:R0:W5:Y:S01]  /*1260*/  LDG.E R18, desc[UR10][R160.64] ;  /* 0x0000000aa0127981 */ /* 0x020162000c1e1900 */
[----:B-1----:R-:W-:Y:S01]  /*1270*/  LOP3.LUT R163, R163, 0x1f, RZ, 0xc0, !PT ;  /* 0x0000001fa3a37812 */ /* 0x002fe200078ec0ff */
[----:B------:R-:W-:Y:S01]  /*1280*/  BSSY.RECONVERGENT B1, `(.L_x_2) ;  /* 0x00000ae000017945 */ /* 0x000fe20003800200 */
[C---:B------:R-:W-:Y:S02]  /*1290*/  ISETP.GE.U32.AND P5, PT, R252.reuse, 0x40, PT ;  /* 0x00000040fc00780c */ /* 0x040fe40003fa6070 */
[----:B------:R-:W-:Y:S02]  /*12a0*/  CS2R R224, SRZ ;  /* 0x0000000000e07805 */ /* 0x000fe4000001ff00 */
[C---:B------:R-:W-:Y:S02]  /*12b0*/  ISETP.GE.U32.AND P4, PT, R252.reuse, 0x60, PT ;  /* 0x00000060fc00780c */ /* 0x040fe40003f86070 */
[----:B------:R-:W-:Y:S02]  /*12c0*/  ISETP.GE.U32.AND P1, PT, R252, 0x80, PT ;  /* 0x00000080fc00780c */ /* 0x000fe40003f26070 */
[----:B0-----:R-:W-:-:S04]  /*12d0*/  SHF.R.S32.HI R160, RZ, 0x1f, R17 ;  /* 0x0000001fffa07819 */ /* 0x001fc80000011411 */
[----:B------:R-:W-:-:S04]  /*12e0*/  LEA.HI R17, R160, R17, RZ, 0x3 ;  /* 0x00000011a0117211 */ /* 0x000fc800078f18ff */
[----:B------:R-:W-:-:S04]  /*12f0*/  LEA.HI.SX32 R17, R17, R163, 0x1d ;  /* 0x000000a311117211 */ /* 0x000fc800078feaff */
[----:B------:R-:W-:Y:S02]  /*1300*/  MOV R226, R17 ;  /* 0x0000001100e27202 */ /* 0x000fe40000000f00 */
[----:B---3--:R-:W-:Y:S01]  /*1310*/  FSEL R211, R162, RZ, !P2 ;  /* 0x000000ffa2d37208 */ /* 0x008fe20005000000 */
[----:B------:R-:W-:Y:S06]  /*1320*/  @!P3 BRA `(.L_x_3) ;  /* 0x00000008008cb947 */ /* 0x000fec0003800000 */
[----:B------:R-:W0:Y:S01]  /*1330*/  LDC.64 R164, c[0x0][0x3a8] ;  /* 0x0000ea00ffa47b82 */ /* 0x000e220000000a00 */
[----:B------:R-:W2:Y:S04]  /*1340*/  LDL R184, [R1+0x20] ;  /* 0x0000200001b87983 */ /* 0x000ea80000100800 */
[----:B------:R-:W3:Y:S03]  /*1350*/  LDL R183, [R1+0x30] ;  /* 0x0000300001b77983 */ /* 0x000ee60000100800 */
[----:B------:R-:W1:Y:S01]  /*1360*/  LDC.64 R14, c[0x0][0x430] ;  /* 0x00010c00ff0e7b82 */ /* 0x000e620000000a00 */
[----:B------:R-:W4:Y:S04]  /*1370*/  LDL R191, [R1+0x24] ;  /* 0x0000240001bf7983 */ /* 0x000f280000100800 */
[----:B------:R-:W4:Y:S03]  /*1380*/  LDL R190, [R1+0x34] ;  /* 0x0000340001be7983 */ /* 0x000f260000100800 */
[----:B------:R-:W1:Y:S01]  /*1390*/  LDC.64 R168, c[0x0][0x428] ;  /* 0x00010a00ffa87b82 */ /* 0x000e620000000a00 */
[----:B------:R-:W4:Y:S04]  /*13a0*/  LDL R189, [R1+0xa8] ;  /* 0x0000a80001bd7983 */ /* 0x000f280000100800 */
[----:B------:R-:W4:Y:S01]  /*13b0*/  LDL R203, [R1+0x28] ;  /* 0x0000280001cb7983 */ /* 0x000f220000100800 */
[----:B0-----:R-:W-:-:S03]  /*13c0*/  IMAD.WIDE.U32 R164, R17, 0x10, R164 ;  /* 0x0000001011a47825 */ /* 0x001fc600078e00a4 */
[----:B------:R-:W4:Y:S04]  /*13d0*/  LDL R200, [R1+0xa4] ;  /* 0x0000a40001c87983 */ /* 0x000f280000100800 */
[----:B------:R-:W4:Y:S01]  /*13e0*/  LDL R204, [R1+0x38] ;  /* 0x0000380001cc7983 */ /* 0x000f220000100800 */
[----:B-1----:R-:W-:-:S03]  /*13f0*/  IMAD.WIDE.U32 R14, R17, 0x10, R14 ;  /* 0x00000010110e7825 */ /* 0x002fc600078e000e */
[----:B------:R-:W4:Y:S04]  /*1400*/  LDG.E.128 R164, desc[UR10][R164.64] ;  /* 0x0000000aa4a47981 */ /* 0x000f28000c1e1d00 */
[----:B------:R-:W4:Y:S01]  /*1410*/  LDG.E.128 R160, desc[UR10][R14.64] ;  /* 0x0000000a0ea07981 */ /* 0x000f22000c1e1d00 */
[----:B------:R-:W-:-:S06]  /*1420*/  IMAD.WIDE.U32 R168, R17, 0x10, R168 ;  /* 0x0000001011a87825 */ /* 0x000fcc00078e00a8 */
[----:B------:R-:W4:Y:S01]  /*1430*/  LDG.E.128 R168, desc[UR10][R168.64] ;  /* 0x0000000aa8a87981 */ /* 0x000f22000c1e1d00 */
[----:B--2---:R-:W-:-:S03]  /*1440*/  SHF.L.U32 R16, R184, 0x10, RZ ;  /* 0x00000010b8107819 */ /* 0x004fc600000006ff */
[----:B------:R-:W2:Y:S01]  /*1450*/  LDL R184, [R1+0xac] ;  /* 0x0000ac0001b87983 */ /* 0x000ea20000100800 */
[----:B---3--:R-:W-:Y:S02]  /*1460*/  SHF.L.U32 R19, R183, 0x10, RZ ;  /* 0x00000010b7137819 */ /* 0x008fe400000006ff */
[----:B----4-:R-:W-:Y:S02]  /*1470*/  SHF.L.U32 R0, R164, 0x10, RZ ;  /* 0x00000010a4007819 */ /* 0x010fe400000006ff */
[----:B------:R-:W-:-:S03]  /*1480*/  SHF.L.U32 R14, R160, 0x10, RZ ;  /* 0x00000010a00e7819 */ /* 0x000fc600000006ff */
[----:B------:R-:W-:Y:S02]  /*1490*/  FADD.FTZ R0, -R211, R0 ;  /* 0x00000000d3007221 */ /* 0x000fe40000010100 */
[----:B------:R-:W-:Y:S02]  /*14a0*/  FMUL.FTZ R16, R16, R14 ;  /* 0x0000000e10107220 */ /* 0x000fe40000410000 */
[----:B-----5:R-:W-:Y:S01]  /*14b0*/  FMUL.FTZ R0, R18, R0 ;  /* 0x0000000012007220 */ /* 0x020fe20000410000 */
[----:B------:R-:W-:-:S05]  /*14c0*/  SHF.L.U32 R15, R168, 0x10, RZ ;  /* 0x00000010a80f7819 */ /* 0x000fca00000006ff */
[-C--:B------:R-:W-:Y:S01]  /*14d0*/  FFMA.FTZ R16, R19, R15.reuse, R16 ;  /* 0x0000000f13107223 */ /* 0x080fe20000010010 */
[----:B------:R-:W-:Y:S01]  /*14e0*/  FADD.FTZ R52, R52, R15 ;  /* 0x0000000f34347221 */ /* 0x000fe20000010000 */
[----:B------:R-:W-:Y:S01]  /*14f0*/  FFMA.FTZ R232, R0, R15, R232 ;  /* 0x0000000f00e87223 */ /* 0x000fe200000100e8 */
[----:B------:R-:W-:Y:S01]  /*1500*/  SHF.L.U32 R15, R165, 0x10, RZ ;  /* 0x00000010a50f7819 */ /* 0x000fe200000006ff */
[----:B------:R-:W-:Y:S01]  /*1510*/  FADD.FTZ R104, R104, R14 ;  /* 0x0000000e68687221 */ /* 0x000fe20000010000 */
[----:B------:R-:W-:-:S03]  /*1520*/  FFMA.FTZ R76, R0, R14, R76 ;  /* 0x0000000e004c7223 */ /* 0x000fc6000001004c */
[----:B------:R-:W-:Y:S01]  /*1530*/  FADD.FTZ R15, -R211, R15 ;  /* 0x0000000fd30f7221 */ /* 0x000fe20000010100 */
[----:B------:R-:W-:Y:S02]  /*1540*/  SHF.L.U32 R14, R191, 0x10, RZ ;  /* 0x00000010bf0e7819 */ /* 0x000fe400000006ff */
[----:B------:R-:W-:Y:S01]  /*1550*/  SHF.L.U32 R19, R161, 0x10, RZ ;  /* 0x00000010a1137819 */ /* 0x000fe200000006ff */
[----:B------:R-:W-:Y:S01]  /*1560*/  FMUL.FTZ R15, R18, R15 ;  /* 0x0000000f120f7220 */ /* 0x000fe20000410000 */
[----:B------:R-:W-:Y:S01]  /*1570*/  PRMT R160, R160, 0x7632, R160 ;  /* 0x00007632a0a07816 */ /* 0x000fe200000000a0 */
[----:B------:R-:W3:Y:S01]  /*1580*/  LDL R191, [R1+0xb4] ;  /* 0x0000b40001bf7983 */ /* 0x000ee20000100800 */
[----:B------:R-:W-:Y:S01]  /*1590*/  SHF.L.U32 R23, R190, 0x10, RZ ;  /* 0x00000010be177819 */ /* 0x000fe200000006ff */
[-C--:B------:R-:W-:Y:S01]  /*15a0*/  FMUL.FTZ R14, R14, R19.reuse ;  /* 0x000000130e0e7220 */ /* 0x080fe20000410000 */
[----:B------:R-:W-:Y:S01]  /*15b0*/  SHF.L.U32 R20, R169, 0x10, RZ ;  /* 0x00000010a9147819 */ /* 0x000fe200000006ff */
[----:B------:R-:W-:Y:S01]  /*15c0*/  FADD.FTZ R106, R106, R19 ;  /* 0x000000136a6a7221 */ /* 0x000fe20000010000 */
[----:B------:R-:W-:Y:S01]  /*15d0*/  FFMA.FTZ R78, R15, R19, R78 ;  /* 0x000000130f4e7223 */ /* 0x000fe2000001004e */
[----:B------:R-:W-:Y:S01]  /*15e0*/  SHF.L.U32 R160, R160, 0x10, RZ ;  /* 0x00000010a0a07819 */ /* 0x000fe200000006ff */
[----:B------:R-:W4:Y:S01]  /*15f0*/  LDL R190, [R1+0x2c] ;  /* 0x00002c0001be7983 */ /* 0x000f220000100800 */
[----:B------:R-:W-:Y:S01]  /*1600*/  SHF.L.U32 R19, R189, 0x10, RZ ;  /* 0x00000010bd137819 */ /* 0x000fe200000006ff */
[-C--:B------:R-:W-:Y:S01]  /*1610*/  FFMA.FTZ R14, R23, R20.reuse, R14 ;  /* 0x00000014170e7223 */ /* 0x080fe2000001000e */
[----:B------:R-:W-:Y:S01]  /*1620*/  FADD.FTZ R54, R54, R20 ;  /* 0x0000001436367221 */ /* 0x000fe20000010000 */
[----:B------:R-:W-:Y:S01]  /*1630*/  FFMA.FTZ R234, R15, R20, R234 ;  /* 0x000000140fea7223 */ /* 0x000fe200000100ea */
[----:B------:R-:W-:Y:S01]  /*1640*/  SHF.L.U32 R24, R200, 0x10, RZ ;  /* 0x00000010c8187819 */ /* 0x000fe200000006ff */
[----:B------:R-:W-:Y:S01]  /*1650*/  FMUL.FTZ R20, R19, R160 ;  /* 0x000000a013147220 */ /* 0x000fe20000410000 */
[----:B------:R-:W-:Y:S01]  /*1660*/  SHF.L.U32 R19, R203, 0x10, RZ ;  /* 0x00000010cb137819 */ /* 0x000fe200000006ff */
[----:B------:R-:W3:Y:S04]  /*1670*/  LDL R200, [R1+0xb8] ;  /* 0x0000b80001c87983 */ /* 0x000ee80000100800 */
[----:B------:R-:W4:Y:S04]  /*1680*/  LDL R203, [R1+0xb0] ;  /* 0x0000b00001cb7983 */ /* 0x000f280000100800 */
[----:B------:R-:W3:Y:S01]  /*1690*/  LDL R189, [R1+0x3c] ;  /* 0x00003c0001bd7983 */ /* 0x000ee20000100800 */
[----:B------:R-:W-:-:S02]  /*16a0*/  PRMT R168, R168, 0x7632, R168 ;  /* 0x00007632a8a87816 */ /* 0x000fc400000000a8 */
[----:B------:R-:W-:Y:S02]  /*16b0*/  SHF.L.U32 R23, R162, 0x10, RZ ;  /* 0x00000010a2177819 */ /* 0x000fe400000006ff */
[----:B------:R-:W-:Y:S02]  /*16c0*/  SHF.L.U32 R168, R168, 0x10, RZ ;  /* 0x00000010a8a87819 */ /* 0x000fe400000006ff */
[----:B------:R-:W-:Y:S01]  /*16d0*/  SHF.L.U32 R183, R170, 0x10, RZ ;  /* 0x00000010aab77819 */ /* 0x000fe200000006ff */
[----:B------:R-:W-:Y:S02]  /*16e0*/  FMUL.FTZ R19, R19, R23 ;  /* 0x0000001713137220 */ /* 0x000fe40000410000 */
[----:B------:R-:W-:Y:S01]  /*16f0*/  FFMA.FTZ R20, R24, R168, R20 ;  /* 0x000000a818147223 */ /* 0x000fe20000010014 */
[----:B------:R-:W-:Y:S02]  /*1700*/  SHF.L.U32 R24, R204, 0x10, RZ ;  /* 0x00000010cc187819 */ /* 0x000fe400000006ff */
[----:B------:R-:W-:-:S03]  /*1710*/  PRMT R161, R164, 0x7632, R161 ;  /* 0x00007632a4a17816 */ /* 0x000fc600000000a1 */
[----:B------:R-:W-:Y:S01]  /*1720*/  FFMA.FTZ R19, R24, R183, R19 ;  /* 0x000000b718137223 */ /* 0x000fe20000010013 */
[----:B------:R-:W-:Y:S02]  /*1730*/  SHF.L.U32 R24, R166, 0x10, RZ ;  /* 0x00000010a6187819 */ /* 0x000fe400000006ff */
[----:B------:R-:W-:-:S03]  /*1740*/  SHF.L.U32 R164, R161, 0x10, RZ ;  /* 0x00000010a1a47819 */ /* 0x000fc600000006ff */
[C---:B------:R-:W-:Y:S02]  /*1750*/  FADD.FTZ R24, -R211.reuse, R24 ;  /* 0x00000018d3187221 */ /* 0x040fe40000010100 */
[----:B------:R-:W-:Y:S02]  /*1760*/  FADD.FTZ R164, -R211, R164 ;  /* 0x000000a4d3a47221 */ /* 0x000fe40000010100 */
[----:B------:R-:W-:Y:S01]  /*1770*/  FMUL.FTZ R24, R18, R24 ;  /* 0x0000001812187220 */ /* 0x000fe20000410000 */
[----:B------:R-:W-:Y:S01]  /*1780*/  FADD.FTZ R108, R108, R23 ;  /* 0x000000176c6c7221 */ /* 0x000fe20000010000 */
[----:B------:R-:W-:Y:S02]  /*1790*/  PRMT R165, R165, 0x7632, R165 ;  /* 0x00007632a5a57816 */ /* 0x000fe400000000a5 */
[----:B------:R-:W-:Y:S01]  /*17a0*/  FFMA.FTZ R80, R24, R23, R80 ;  /* 0x0000001718507223 */ /* 0x000fe20000010050 */
[----:B------:R-:W-:Y:S01]  /*17b0*/  FMUL.FTZ R23, R18, R164 ;  /* 0x000000a412177220 */ /* 0x000fe20000410000 */
[----:B------:R-:W-:Y:S01]  /*17c0*/  FADD.FTZ R105, R105, R160 ;  /* 0x000000a069697221 */ /* 0x000fe20000010000 */
[----:B------:R-:W-:-:S02]  /*17d0*/  SHF.L.U32 R165, R165, 0x10, RZ ;  /* 0x00000010a5a57819 */ /* 0x000fc400000006ff */
[----:B------:R-:W-:Y:S01]  /*17e0*/  FFMA.FTZ R77, R23, R160, R77 ;  /* 0x000000a0174d7223 */ /* 0x000fe2000001004d */
[----:B------:R-:W-:Y:S01]  /*17f0*/  PRMT R160, R161, 0x7632, R160 ;  /* 0x00007632a1a07816 */ /* 0x000fe200000000a0 */
[----:B------:R-:W-:Y:S01]  /*1800*/  FADD.FTZ R53, R53, R168 ;  /* 0x000000a835357221 */ /* 0x000fe20000010000 */
[----:B------:R-:W-:Y:S01]  /*1810*/  FFMA.FTZ R233, R23, R168, R233 ;  /* 0x000000a817e97223 */ /* 0x000fe200000100e9 */
[----:B------:R-:W-:Y:S01]  /*1820*/  PRMT R161, R169, 0x7632, R161 ;  /* 0x00007632a9a17816 */ /* 0x000fe200000000a1 */
[----:B------:R-:W-:Y:S01]  /*1830*/  FADD.FTZ R168, -R211, R165 ;  /* 0x000000a5d3a87221 */ /* 0x000fe20000010100 */
[----:B------:R-:W-:Y:S01]  /*1840*/  SHF.L.U32 R160, R160, 0x10, RZ ;  /* 0x00000010a0a07819 */ /* 0x000fe200000006ff */
[----:B------:R-:W-:Y:S01]  /*1850*/  FADD.FTZ R56, R56, R183 ;  /* 0x000000b738387221 */ /* 0x000fe20000010000 */
[----:B------:R-:W-:Y:S01]  /*1860*/  SHF.L.U32 R161, R161, 0x10, RZ ;  /* 0x00000010a1a17819 */ /* 0x000fe200000006ff */
[----:B------:R-:W-:Y:S01]  /*1870*/  FFMA.FTZ R228, R24, R183, R228 ;  /* 0x000000b718e47223 */ /* 0x000fe200000100e4 */
[----:B------:R-:W3:Y:S03]  /*1880*/  LDL R169, [R1+0xbc] ;  /* 0x0000bc0001a97983 */ /* 0x000ee60000100800 */
[----:B------:R-:W-:Y:S01]  /*1890*/  FADD.FTZ R55, R55, R161 ;  /* 0x000000a137377221 */ /* 0x000fe20000010000 */
[----:B--2---:R-:W-:Y:S01]  /*18a0*/  SHF.L.U32 R165, R184, 0x10, RZ ;  /* 0x00000010b8a57819 */ /* 0x004fe200000006ff */
[----:B------:R-:W-:-:S04]  /*18b0*/  FMUL.FTZ R184, R18, R168 ;  /* 0x000000a812b87220 */ /* 0x000fc80000410000 */
[----:B------:R-:W-:Y:S01]  /*18c0*/  FFMA.FTZ R235, R184, R161, R235 ;  /* 0x000000a1b8eb7223 */ /* 0x000fe200000100eb */
[----:B----4-:R-:W-:-:S05]  /*18d0*/  SHF.L.U32 R164, R203, 0x10, RZ ;  /* 0x00000010cba47819 */ /* 0x010fca00000006ff */
[----:B------:R-:W-:-:S04]  /*18e0*/  FMUL.FTZ R164, R164, R160 ;  /* 0x000000a0a4a47220 */ /* 0x000fc80000410000 */
[----:B------:R-:W-:Y:S01]  /*18f0*/  FFMA.FTZ R183, R165, R161, R164 ;  /* 0x000000a1a5b77223 */ /* 0x000fe200000100a4 */
[----:B------:R-:W-:Y:S02]  /*1900*/  PRMT R161, R170, 0x7632, R161 ;  /* 0x00007632aaa17816 */ /* 0x000fe400000000a1 */
[----:B------:R-:W2:Y:S01]  /*1910*/  LDL R170, [R1+0xc0] ;  /* 0x0000c00001aa7983 */ /* 0x000ea20000100800 */
[----:B------:R-:W-:Y:S01]  /*1920*/  PRMT R162, R162, 0x7632, R162 ;  /* 0x00007632a2a27816 */ /* 0x000fe200000000a2 */
[----:B------:R-:W-:Y:S01]  /*1930*/  FADD.FTZ R107, R107, R160 ;  /* 0x000000a06b6b7221 */ /* 0x000fe20000010000 */
[----:B------:R-:W-:Y:S01]  /*1940*/  FFMA.FTZ R79, R184, R160, R79 ;  /* 0x000000a0b84f7223 */ /* 0x000fe2000001004f */
[----:B---3--:R-:W-:Y:S02]  /*1950*/  SHF.L.U32 R160, R200, 0x10, RZ ;  /* 0x00000010c8a07819 */ /* 0x008fe400000006ff */
[----:B------:R-:W-:Y:S02]  /*1960*/  SHF.L.U32 R162, R162, 0x10, RZ ;  /* 0x00000010a2a27819 */ /* 0x000fe400000006ff */
[----:B------:R-:W-:-:S02]  /*1970*/  SHF.L.U32 R164, R161, 0x10, RZ ;  /* 0x00000010a1a47819 */ /* 0x000fc400000006ff */
[----:B------:R-:W-:Y:S01]  /*1980*/  SHF.L.U32 R168, R191, 0x10, RZ ;  /* 0x00000010bfa87819 */ /* 0x000fe200000006ff */
[----:B------:R-:W-:Y:S01]  /*1990*/  FMUL.FTZ R165, R160, R162 ;  /* 0x000000a2a0a57220 */ /* 0x000fe20000410000 */
[----:B------:R-:W-:Y:S02]  /*19a0*/  SHF.L.U32 R161, R190, 0x10, RZ ;  /* 0x00000010bea17819 */ /* 0x000fe400000006ff */
[----:B------:R-:W-:Y:S01]  /*19b0*/  SHF.L.U32 R160, R163, 0x10, RZ ;  /* 0x00000010a3a07819 */ /* 0x000fe200000006ff */
[----:B------:R-:W-:Y:S01]  /*19c0*/  FFMA.FTZ R191, R168, R164, R165 ;  /* 0x000000a4a8bf7223 */ /* 0x000fe200000100a5 */
[----:B------:R-:W-:-:S03]  /*19d0*/  SHF.L.U32 R168, R189, 0x10, RZ ;  /* 0x00000010bda87819 */ /* 0x000fc600000006ff */
[----:B------:R-:W-:Y:S01]  /*19e0*/  FMUL.FTZ R165, R161, R160 ;  /* 0x000000a0a1a57220 */ /* 0x000fe20000410000 */
[----:B------:R-:W-:Y:S02]  /*19f0*/  SHF.L.U32 R161, R171, 0x10, RZ ;  /* 0x00000010aba17819 */ /* 0x000fe400000006ff */
[----:B------:R-:W-:-:S03]  /*1a00*/  ISETP.NE.U32.AND P0, PT, RZ, UR12, PT ;  /* 0x0000000cff007c0c */ /* 0x000fc6000bf05070 */
[----:B------:R-:W-:Y:S01]  /*1a10*/  FFMA.FTZ R190, R168, R161, R165 ;  /* 0x000000a1a8be7223 */ /* 0x000fe200000100a5 */
[----:B------:R-:W-:Y:S02]  /*1a20*/  SHF.L.U32 R165, R167, 0x10, RZ ;  /* 0x00000010a7a57819 */ /* 0x000fe400000006ff */
[----:B------:R-:W-:-:S03]  /*1a30*/  ISETP.NE.AND.EX P0, PT, RZ, UR13, PT, P0 ;  /* 0x0000000dff007c0c */ /* 0x000fc6000bf05300 */
[----:B------:R-:W-:-:S04]  /*1a40*/  FADD.FTZ R165, -R211, R165 ;  /* 0x000000a5d3a57221 */ /* 0x000fc80000010100 */
[----:B------:R-:W-:Y:S01]  /*1a50*/  FMUL.FTZ R189, R18, R165 ;  /* 0x000000a512bd7220 */ /* 0x000fe20000410000 */
[----:B------:R-:W-:Y:S01]  /*1a60*/  FADD.FTZ R58, R58, R161 ;  /* 0x000000a13a3a7221 */ /* 0x000fe20000010000 */
[----:B------:R-:W-:Y:S02]  /*1a70*/  FADD.FTZ R110, R110, R160 ;  /* 0x000000a06e6e7221 */ /* 0x000fe40000010000 */
[C---:B------:R-:W-:Y:S01]  /*1a80*/  FFMA.FTZ R230, R189.reuse, R161, R230 ;  /* 0x000000a1bde67223 */ /* 0x040fe200000100e6 */
[----:B------:R-:W-:Y:S02]  /*1a90*/  FFMA.FTZ R82, R189, R160, R82 ;  /* 0x000000a0bd527223 */ /* 0x000fe40000010052 */
[----:B------:R-:W0:Y:S02]  /*1aa0*/  @P0 LDC.64 R160, c[0x0][0x438] ;  /* 0x00010e00ffa00b82 */ /* 0x000e240000000a00 */
[----:B0-----:R-:W-:-:S05]  /*1ab0*/  @P0 IMAD.WIDE.U32 R160, R17, 0x10, R160 ;  /* 0x0000001011a00825 */ /* 0x001fca00078e00a0 */
[----:B------:R0:W5:Y:S02]  /*1ac0*/  @P0 LDG.E.128 R136, desc[UR10][R160.64] ;  /* 0x0000000aa0880981 */ /* 0x000164000c1e1d00 */
[----:B0-----:R-:W-:-:S04]  /*1ad0*/  PRMT R160, R166, 0x7632, R160 ;  /* 0x00007632a6a07816 */ /* 0x001fc800000000a0 */
[----:B------:R-:W-:-:S05]  /*1ae0*/  SHF.L.U32 R160, R160, 0x10, RZ ;  /* 0x00000010a0a07819 */ /* 0x000fca00000006ff */
[----:B------:R-:W-:-:S04]  /*1af0*/  FADD.FTZ R160, -R211, R160 ;  /* 0x000000a0d3a07221 */ /* 0x000fc80000010100 */
[----:B------:R-:W-:Y:S01]  /*1b00*/  FMUL.FTZ R200, R18, R160 ;  /* 0x000000a012c87220 */ /* 0x000fe20000410000 */
[----:B------:R-:W-:Y:S02]  /*1b10*/  PRMT R160, R163, 0x7632, R160 ;  /* 0x00007632a3a07816 */ /* 0x000fe400000000a0 */
[----:B------:R-:W-:Y:S01]  /*1b20*/  PRMT R163, R167, 0x7632, R163 ;  /* 0x00007632a7a37816 */ /* 0x000fe200000000a3 */
[----:B------:R-:W-:-:S03]  /*1b30*/  FADD.FTZ R109, R109, R162 ;  /* 0x000000a26d6d7221 */ /* 0x000fc60000010000 */
[----:B------:R-:W-:Y:S01]  /*1b40*/  SHF.L.U32 R163, R163, 0x10, RZ ;  /* 0x00000010a3a37819 */ /* 0x000fe200000006ff */
[C---:B------:R-:W-:Y:S01]  /*1b50*/  FFMA.FTZ R81, R200.reuse, R162, R81 ;  /* 0x000000a2c8517223 */ /* 0x040fe20000010051 */
[----:B------:R-:W-:Y:S01]  /*1b60*/  FADD.FTZ R57, R57, R164 ;  /* 0x000000a439397221 */ /* 0x000fe20000010000 */
[----:B------:R-:W-:Y:S01]  /*1b70*/  FFMA.FTZ R229, R200, R164, R229 ;  /* 0x000000a4c8e57223 */ /* 0x000fe200000100e5 */
[----:B------:R-:W-:Y:S01]  /*1b80*/  PRMT R161, R171, 0x7632, R161 ;  /* 0x00007632aba17816 */ /* 0x000fe200000000a1 */
[----:B------:R-:W-:Y:S01]  /*1b90*/  FADD.FTZ R164, -R211, R163 ;  /* 0x000000a3d3a47221 */ /* 0x000fe20000010100 */
[----:B------:R-:W-:Y:S02]  /*1ba0*/  SHF.L.U32 R160, R160, 0x10, RZ ;  /* 0x00000010a0a07819 */ /* 0x000fe400000006ff */
[----:B------:R-:W-:Y:S01]  /*1bb0*/  SHF.L.U32 R161, R161, 0x10, RZ ;  /* 0x00000010a1a17819 */ /* 0x000fe200000006ff */
[----:B------:R-:W-:Y:S01]  /*1bc0*/  FMUL.FTZ R203, R18, R164 ;  /* 0x000000a412cb7220 */ /* 0x000fe20000410000 */
[----:B------:R-:W-:Y:S01]  /*1bd0*/  SHF.L.U32 R163, R169, 0x10, RZ ;  /* 0x00000010a9a37819 */ /* 0x000fe200000006ff */
[----:B------:R-:W-:-:S02]  /*1be0*/  FADD.FTZ R111, R111, R160 ;  /* 0x000000a06f6f7221 */ /* 0x000fc40000010000 */
[----:B------:R-:W-:Y:S01]  /*1bf0*/  FADD.FTZ R59, R59, R161 ;  /* 0x000000a13b3b7221 */ /* 0x000fe20000010000 */
[C---:B------:R-:W-:Y:S01]  /*1c00*/  FFMA.FTZ R231, R203.reuse, R161, R231 ;  /* 0x000000a1cbe77223 */ /* 0x040fe200000100e7 */
[----:B------:R-:W-:Y:S01]  /*1c10*/  FFMA.FTZ R83, R203, R160, R83 ;  /* 0x000000a0cb537223 */ /* 0x000fe20000010053 */
[----:B------:R-:W-:Y:S02]  /*1c20*/  IADD3 R226, PT, PT, R17, 0x20, RZ ;  /* 0x0000002011e27810 */ /* 0x000fe40007ffe0ff */
[----:B--2---:R-:W-:-:S05]  /*1c30*/  SHF.L.U32 R162, R170, 0x10, RZ ;  /* 0x00000010aaa27819 */ /* 0x004fca00000006ff */
[----:B------:R-:W-:Y:S01]  /*1c40*/  FMUL.FTZ R162, R162, R160 ;  /* 0x000000a0a2a27220 */ /* 0x000fe20000410000 */
[----:B------:R-:W-:-:S03]  /*1c50*/  FFMA.FTZ R160, R0, R16, RZ ;  /* 0x0000001000a07223 */ /* 0x000fc600000100ff */
[----:B------:R-:W-:Y:S01]  /*1c60*/  FFMA.FTZ R204, R163, R161, R162 ;  /* 0x000000a1a3cc7223 */ /* 0x000fe200000100a2 */
[----:B------:R-:W-:Y:S01]  /*1c70*/  FADD.FTZ R161, RZ, R16 ;  /* 0x00000010ffa17221 */ /* 0x000fe20000010000 */
[----:B------:R-:W-:-:S03]  /*1c80*/  FFMA.FTZ R160, R23, R20, R160 ;  /* 0x0000001417a07223 */ /* 0x000fc600000100a0 */
[----:B------:R-:W-:Y:S01]  /*1c90*/  FADD.FTZ R161, R161, R20 ;  /* 0x00000014a1a17221 */ /* 0x000fe20000010000 */
        /* <DEDUP_REMOVED lines=11> */
[----:B------:R-:W-:-:S07]  /*1d50*/  FADD.FTZ R224, R161, R204 ;  /* 0x000000cca1e07221 */ /* 0x000fce0000010000 */
.L_x_3:
[----:B------:R-:W-:Y:S05]  /*1d60*/  BSYNC.RECONVERGENT B1 ;  /* 0x0000000000017941 */ /* 0x000fea0003800200 */
.L_x_2:
[----:B------:R-:W-:Y:S04]  /*1d70*/  BSSY.RECONVERGENT B1, `(.L_x_4) ;  /* 0x00000a5000017945 */ /* 0x000fe80003800200 */
[----:B------:R-:W-:Y:S05]  /*1d80*/  @!P5 BRA `(.L_x_5) ;  /* 0x00000008008cd947 */ /* 0x000fea0003800000 */
[----:B------:R-:W0:Y:S01]  /*1d90*/  LDC.64 R12, c[0x0][0x3a8] ;  /* 0x0000ea00ff0c7b82 */ /* 0x000e220000000a00 */
[----:B------:R-:W2:Y:S04]  /*1da0*/  LDL R199, [R1] ;  /* 0x0000000001c77983 */ /* 0x000ea80000100800 */
        /* <DEDUP_REMOVED lines=9> */
[----:B------:R2:W3:Y:S01]  /*1e40*/  LDG.E.128 R164, desc[UR10][R12.64] ;  /* 0x0000000a0ca47981 */ /* 0x0004e2000c1e1d00 */
[----:B-1----:R-:W-:-:S03]  /*1e50*/  IMAD.WIDE.U32 R10, R226, 0x10, R10 ;  /* 0x00000010e20a7825 */ /* 0x002fc600078e000a */
[----:B------:R-:W4:Y:S04]  /*1e60*/  LDL R181, [R1+0x8] ;  /* 0x0000080001b57983 */ /* 0x000f280000100800 */
[----:B------:R3:W4:Y:S01]  /*1e70*/  LDG.E.128 R160, desc[UR10][R10.64] ;  /* 0x0000000a0aa07981 */ /* 0x000722000c1e1d00 */
[----:B------:R-:W-:-:S03]  /*1e80*/  IMAD.WIDE.U32 R168, R226, 0x10, R168 ;  /* 0x00000010e2a87825 */ /* 0x000fc600078e00a8 */
[----:B------:R-:W4:Y:S04]  /*1e90*/  LDL R180, [R1+0x18] ;  /* 0x0000180001b47983 */ /* 0x000f280000100800 */
[----:B------:R-:W4:Y:S01]  /*1ea0*/  LDG.E.128 R168, desc[UR10][R168.64] ;  /* 0x0000000aa8a87981 */ /* 0x000f22000c1e1d00 */
[----:B--2---:R-:W-:-:S03]  /*1eb0*/  SHF.L.U32 R12, R199, 0x10, RZ ;  /* 0x00000010c70c7819 */ /* 0x004fc600000006ff */
[----:B------:R-:W2:Y:S01]  /*1ec0*/  LDL R199, [R1+0x98] ;  /* 0x0000980001c77983 */ /* 0x000ea20000100800 */
[----:B---3--:R-:W-:-:S05]  /*1ed0*/  SHF.L.U32 R11, R164, 0x10, RZ ;  /* 0x00000010a40b7819 */ /* 0x008fca00000006ff */
[----:B------:R-:W-:Y:S01]  /*1ee0*/  FADD.FTZ R13, -R211, R11 ;  /* 0x0000000bd30d7221 */ /* 0x000fe20000010100 */
[----:B----4-:R-:W-:-:S03]  /*1ef0*/  SHF.L.U32 R10, R160, 0x10, RZ ;  /* 0x00000010a00a7819 */ /* 0x010fc600000006ff */
[----:B-----5:R-:W-:Y:S02]  /*1f00*/  FMUL.FTZ R13, R18, R13 ;  /* 0x0000000d120d7220 */ /* 0x020fe40000410000 */
[-C--:B------:R-:W-:Y:S01]  /*1f10*/  FMUL.FTZ R12, R12, R10.reuse ;  /* 0x0000000a0c0c7220 */ /* 0x080fe20000410000 */
[----:B------:R-:W-:Y:S01]  /*1f20*/  FADD.FTZ R32, R32, R10 ;  /* 0x0000000a20207221 */ /* 0x000fe20000010000 */
[----:B------:R-:W-:Y:S01]  /*1f30*/  FFMA.FTZ R28, R13, R10, R28 ;  /* 0x0000000a0d1c7223 */ /* 0x000fe2000001001c */
[----:B------:R-:W-:Y:S02]  /*1f40*/  SHF.L.U32 R10, R196, 0x10, RZ ;  /* 0x00000010c40a7819 */ /* 0x000fe400000006ff */
[----:B------:R-:W3:Y:S01]  /*1f50*/  LDL R196, [R1+0x90] ;  /* 0x0000900001c47983 */ /* 0x000ee20000100800 */
[----:B------:R-:W-:Y:S02]  /*1f60*/  SHF.L.U32 R25, R198, 0x10, RZ ;  /* 0x00000010c6197819 */ /* 0x000fe400000006ff */
[----:B------:R-:W-:Y:S01]  /*1f70*/  SHF.L.U32 R11, R168, 0x10, RZ ;  /* 0x00000010a80b7819 */ /* 0x000fe200000006ff */
[----:B------:R-:W4:Y:S04]  /*1f80*/  LDL R198, [R1+0x94] ;  /* 0x0000940001c67983 */ /* 0x000f280000100800 */
[-C--:B------:R-:W-:Y:S01]  /*1f90*/  FFMA.FTZ R12, R25, R11.reuse, R12 ;  /* 0x0000000b190c7223 */ /* 0x080fe2000001000c */
[----:B------:R-:W-:Y:S01]  /*1fa0*/  FADD.FTZ R36, R36, R11 ;  /* 0x0000000b24247221 */ /* 0x000fe20000010000 */
[----:B------:R-:W-:Y:S01]  /*1fb0*/  FFMA.FTZ R220, R13, R11, R220 ;  /* 0x0000000b0ddc7223 */ /* 0x000fe200000100dc */
[----:B------:R-:W-:-:S02]  /*1fc0*/  SHF.L.U32 R11, R165, 0x10, RZ ;  /* 0x00000010a50b7819 */ /* 0x000fc400000006ff */
[----:B------:R-:W-:-:S03]  /*1fd0*/  SHF.L.U32 R25, R161, 0x10, RZ ;  /* 0x00000010a1197819 */ /* 0x000fc600000006ff */
[----:B------:R-:W-:Y:S01]  /*1fe0*/  FADD.FTZ R11, -R211, R11 ;  /* 0x0000000bd30b7221 */ /* 0x000fe20000010100 */
[----:B------:R-:W-:Y:S01]  /*1ff0*/  SHF.L.U32 R175, R197, 0x10, RZ ;  /* 0x00000010c5af7819 */ /* 0x000fe200000006ff */
[----:B------:R-:W-:Y:S01]  /*2000*/  FMUL.FTZ R10, R10, R25 ;  /* 0x000000190a0a7220 */ /* 0x000fe20000410000 */
[----:B------:R-:W-:Y:S01]  /*2010*/  SHF.L.U32 R26, R169, 0x10, RZ ;  /* 0x00000010a91a7819 */ /* 0x000fe200000006ff */
[----:B------:R-:W-:Y:S01]  /*2020*/  FMUL.FTZ R11, R18, R11 ;  /* 0x0000000b120b7220 */ /* 0x000fe20000410000 */
[----:B------:R-:W-:Y:S01]  /*2030*/  FADD.FTZ R34, R34, R25 ;  /* 0x0000001922227221 */ /* 0x000fe20000010000 */
[----:B------:R-:W-:Y:S01]  /*2040*/  PRMT R161, R168, 0x7632, R161 ;  /* 0x00007632a8a17816 */ /* 0x000fe200000000a1 */
[----:B------:R-:W4:Y:S01]  /*2050*/  LDL R197, [R1+0xc] ;  /* 0x00000c0001c57983 */ /* 0x000f220000100800 */
[----:B------:R-:W-:Y:S01]  /*2060*/  FFMA.FTZ R30, R11, R25, R30 ;  /* 0x000000190b1e7223 */ /* 0x000fe2000001001e */
[----:B------:R-:W-:Y:S01]  /*2070*/  PRMT R25, R164, 0x7632, R25 ;  /* 0x00007632a4197816 */ /* 0x000fe20000000019 */
[-C--:B------:R-:W-:Y:S01]  /*2080*/  FFMA.FTZ R10, R175, R26.reuse, R10 ;  /* 0x0000001aaf0a7223 */ /* 0x080fe2000001000a */
[----:B------:R-:W-:Y:S01]  /*2090*/  FADD.FTZ R38, R38, R26 ;  /* 0x0000001a26267221 */ /* 0x000fe20000010000 */
[----:B------:R-:W-:Y:S01]  /*20a0*/  FFMA.FTZ R222, R11, R26, R222 ;  /* 0x0000001a0bde7223 */ /* 0x000fe200000100de */
[----:B------:R-:W-:-:S02]  /*20b0*/  PRMT R26, R160, 0x7632, R26 ;  /* 0x00007632a01a7816 */ /* 0x000fc4000000001a */
[----:B------:R-:W-:Y:S02]  /*20c0*/  SHF.L.U32 R25, R25, 0x10, RZ ;  /* 0x0000001019197819 */ /* 0x000fe400000006ff */
[----:B------:R-:W-:Y:S02]  /*20d0*/  SHF.L.U32 R160, R26, 0x10, RZ ;  /* 0x000000101aa07819 */ /* 0x000fe400000006ff */
[----:B------:R-:W-:Y:S01]  /*20e0*/  SHF.L.U32 R26, R205, 0x10, RZ ;  /* 0x00000010cd1a7819 */ /* 0x000fe200000006ff */
[----:B------:R-:W-:Y:S01]  /*20f0*/  FADD.FTZ R25, -R211, R25 ;  /* 0x00000019d3197221 */ /* 0x000fe20000010100 */
[----:B------:R-:W-:Y:S02]  /*2100*/  SHF.L.U32 R164, R161, 0x10, RZ ;  /* 0x00000010a1a47819 */ /* 0x000fe400000006ff */
[----:B------:R-:W-:Y:S01]  /*2110*/  SHF.L.U32 R168, R206, 0x10, RZ ;  /* 0x00000010cea87819 */ /* 0x000fe200000006ff */
[----:B------:R-:W-:Y:S01]  /*2120*/  FMUL.FTZ R26, R26, R160 ;  /* 0x000000a01a1a7220 */ /* 0x000fe20000410000 */
[----:B------:R-:W-:Y:S01]  /*2130*/  FMUL.FTZ R25, R18, R25 ;  /* 0x0000001912197220 */ /* 0x000fe20000410000 */
[----:B------:R-:W-:-:S02]  /*2140*/  FADD.FTZ R37, R37, R164 ;  /* 0x000000a425257221 */ /* 0x000fc40000010000 */
[-C--:B------:R-:W-:Y:S01]  /*2150*/  FFMA.FTZ R26, R168, R164.reuse, R26 ;  /* 0x000000a4a81a7223 */ /* 0x080fe2000001001a */
[----:B------:R-:W-:Y:S01]  /*2160*/  FFMA.FTZ R221, R25, R164, R221 ;  /* 0x000000a419dd7223 */ /* 0x000fe200000100dd */
[--C-:B------:R-:W-:Y:S01]  /*2170*/  FADD.FTZ R33, R33, R160.reuse ;  /* 0x000000a021217221 */ /* 0x100fe20000010000 */
[----:B------:R-:W-:Y:S01]  /*2180*/  FFMA.FTZ R29, R25, R160, R29 ;  /* 0x000000a0191d7223 */ /* 0x000fe2000001001d */
[----:B------:R-:W-:Y:S02]  /*2190*/  PRMT R160, R161, 0x7632, R160 ;  /* 0x00007632a1a07816 */ /* 0x000fe400000000a0 */
[----:B------:R-:W-:Y:S02]  /*21a0*/  PRMT R161, R169, 0x7632, R161 ;  /* 0x00007632a9a17816 */ /* 0x000fe400000000a1 */
[----:B------:R-:W-:Y:S02]  /*21b0*/  SHF.L.U32 R160, R160, 0x10, RZ ;  /* 0x00000010a0a07819 */ /* 0x000fe400000006ff */
[----:B------:R-:W-:-:S02]  /*21c0*/  SHF.L.U32 R161, R161, 0x10, RZ ;  /* 0x00000010a1a17819 */ /* 0x000fc400000006ff */
[----:B------:R-:W-:Y:S02]  /*21d0*/  SHF.L.U32 R168, R182, 0x10, RZ ;  /* 0x00000010b6a87819 */ /* 0x000fe400000006ff */
[----:B------:R-:W-:-:S05]  /*21e0*/  SHF.L.U32 R169, R166, 0x10, RZ ;  /* 0x00000010a6a97819 */ /* 0x000fca00000006ff */
[----:B------:R-:W-:Y:S01]  /*21f0*/  FADD.FTZ R182, -R211, R169 ;  /* 0x000000a9d3b67221 */ /* 0x000fe20000010100 */
[----:B------:R-:W-:Y:S02]  /*2200*/  SHF.L.U32 R169, R180, 0x10, RZ ;  /* 0x00000010b4a97819 */ /* 0x000fe400000006ff */
[----:B---3--:R-:W-:Y:S02]  /*2210*/  SHF.L.U32 R164, R196, 0x10, RZ ;  /* 0x00000010c4a47819 */ /* 0x008fe400000006ff */
[----:B------:R-:W3:Y:S03]  /*2220*/  LDL R196, [R1+0x1c] ;  /* 0x00001c0001c47983 */ /* 0x000ee60000100800 */
[----:B------:R-:W-:-:S04]  /*2230*/  FMUL.FTZ R164, R164, R160 ;  /* 0x000000a0a4a47220 */ /* 0x000fc80000410000 */
[----:B------:R-:W-:Y:S01]  /*2240*/  FFMA.FTZ R175, R168, R161, R164 ;  /* 0x000000a1a8af7223 */ /* 0x000fe200000100a4 */
[----:B------:R-:W-:Y:S02]  /*2250*/  SHF.L.U32 R168, R181, 0x10, RZ ;  /* 0x00000010b5a87819 */ /* 0x000fe400000006ff */
[----:B------:R-:W-:Y:S02]  /*2260*/  SHF.L.U32 R164, R162, 0x10, RZ ;  /* 0x00000010a2a47819 */ /* 0x000fe400000006ff */
[----:B------:R-:W-:Y:S02]  /*2270*/  PRMT R162, R165, 0x7632, R162 ;  /* 0x00007632a5a27816 */ /* 0x000fe400000000a2 */
[----:B------:R-:W-:Y:S01]  /*2280*/  SHF.L.U32 R165, R170, 0x10, RZ ;  /* 0x00000010aaa57819 */ /* 0x000fe200000006ff */
[----:B------:R-:W-:-:S04]  /*2290*/  FMUL.FTZ R168, R168, R164 ;  /* 0x000000a4a8a87220 */ /* 0x000fc80000410000 */
[----:B------:R-:W-:Y:S02]  /*22a0*/  FFMA.FTZ R181, R169, R165, R168 ;  /* 0x000000a5a9b57223 */ /* 0x000fe400000100a8 */
[----:B------:R-:W3:Y:S04]  /*22b0*/  LDL R169, [R1+0xa0] ;  /* 0x0000a00001a97983 */ /* 0x000ee80000100800 */
[----:B------:R-:W3:Y:S01]  /*22c0*/  LDL R168, [R1+0x9c] ;  /* 0x00009c0001a87983 */ /* 0x000ee20000100800 */
[----:B------:R-:W-:Y:S01]  /*22d0*/  SHF.L.U32 R180, R162, 0x10, RZ ;  /* 0x00000010a2b47819 */ /* 0x000fe200000006ff */
[----:B------:R-:W-:Y:S01]  /*22e0*/  FMUL.FTZ R182, R18, R182 ;  /* 0x000000b612b67220 */ /* 0x000fe20000410000 */
[----:B------:R-:W-:-:S03]  /*22f0*/  FADD.FTZ R144, R144, R165 ;  /* 0x000000a590907221 */ /* 0x000fc60000010000 */
[----:B------:R-:W-:Y:S01]  /*2300*/  FFMA.FTZ R216, R182, R165, R216 ;  /* 0x000000a5b6d87223 */ /* 0x000fe200000100d8 */
[----:B------:R-:W-:-:S04]  /*2310*/  FADD.FTZ R165, -R211, R180 ;  /* 0x000000b4d3a57221 */ /* 0x000fc80000010100 */
[----:B------:R-:W-:Y:S01]  /*2320*/  FMUL.FTZ R180, R18, R165 ;  /* 0x000000a512b47220 */ /* 0x000fe20000410000 */
[----:B------:R-:W-:-:S03]  /*2330*/  FADD.FTZ R39, R39, R161 ;  /* 0x000000a127277221 */ /* 0x000fc60000010000 */
[----:B------:R-:W-:Y:S01]  /*2340*/  FFMA.FTZ R223, R180, R161, R223 ;  /* 0x000000a1b4df7223 */ /* 0x000fe200000100df */
[----:B------:R-:W-:Y:S02]  /*2350*/  PRMT R161, R166, 0x7632, R161 ;  /* 0x00007632a6a17816 */ /* 0x000fe400000000a1 */
[----:B------:R-:W-:Y:S02]  /*2360*/  PRMT R162, R162, 0x7632, R162 ;  /* 0x00007632a2a27816 */ /* 0x000fe400000000a2 */
[----:B------:R-:W-:Y:S01]  /*2370*/  SHF.L.U32 R165, R161, 0x10, RZ ;  /* 0x00000010a1a57819 */ /* 0x000fe200000006ff */
[--C-:B------:R-:W-:Y:S01]  /*2380*/  FADD.FTZ R35, R35, R160.reuse ;  /* 0x000000a023237221 */ /* 0x100fe20000010000 */
[----:B------:R-:W-:Y:S01]  /*2390*/  FFMA.FTZ R31, R180, R160, R31 ;  /* 0x000000a0b41f7223 */ /* 0x000fe2000001001f */
[----:B------:R-:W-:Y:S02]  /*23a0*/  PRMT R160, R170, 0x7632, R160 ;  /* 0x00007632aaa07816 */ /* 0x000fe400000000a0 */
[----:B------:R-:W-:Y:S01]  /*23b0*/  SHF.L.U32 R162, R162, 0x10, RZ ;  /* 0x00000010a2a27819 */ /* 0x000fe200000006ff */
[----:B------:R-:W-:Y:S01]  /*23c0*/  FADD.FTZ R165, -R211, R165 ;  /* 0x000000a5d3a57221 */ /* 0x000fe20000010100 */
[----:B--2---:R-:W-:Y:S01]  /*23d0*/  SHF.L.U32 R161, R199, 0x10, RZ ;  /* 0x00000010c7a17819 */ /* 0x004fe200000006ff */
[----:B------:R-:W-:Y:S01]  /*23e0*/  FADD.FTZ R84, R84, R164 ;  /* 0x000000a454547221 */ /* 0x000fe20000010000 */
[----:B------:R-:W-:Y:S01]  /*23f0*/  FFMA.FTZ R112, R182, R164, R112 ;  /* 0x000000a4b6707223 */ /* 0x000fe20000010070 */
[----:B------:R-:W-:Y:S01]  /*2400*/  SHF.L.U32 R160, R160, 0x10, RZ ;  /* 0x00000010a0a07819 */ /* 0x000fe200000006ff */
[----:B------:R-:W-:Y:S01]  /*2410*/  FMUL.FTZ R199, R18, R165 ;  /* 0x000000a512c77220 */ /* 0x000fe20000410000 */
[----:B----4-:R-:W-:Y:S01]  /*2420*/  SHF.L.U32 R164, R198, 0x10, RZ ;  /* 0x00000010c6a47819 */ /* 0x010fe200000006ff */
[----:B------:R-:W-:Y:S01]  /*2430*/  FMUL.FTZ R161, R161, R162 ;  /* 0x000000a2a1a17220 */ /* 0x000fe20000410000 */
[----:B------:R-:W-:Y:S01]  /*2440*/  ISETP.NE.U32.AND P0, PT, RZ, UR12, PT ;  /* 0x0000000cff007c0c */ /* 0x000fe2000bf05070 */
[----:B------:R-:W-:Y:S01]  /*2450*/  FADD.FTZ R145, R145, R160 ;  /* 0x000000a091917221 */ /* 0x000fe20000010000 */
[-C--:B------:R-:W-:Y:S01]  /*2460*/  FFMA.FTZ R217, R199, R160.reuse, R217 ;  /* 0x000000a0c7d97223 */ /* 0x080fe200000100d9 */
[----:B------:R-:W-:Y:S01]  /*2470*/  FFMA.FTZ R198, R164, R160, R161 ;  /* 0x000000a0a4c67223 */ /* 0x000fe200000100a1 */
[----:B------:R-:W-:-:S02]  /*2480*/  SHF.L.U32 R160, R167, 0x10, RZ ;  /* 0x00000010a7a07819 */ /* 0x000fc400000006ff */
[----:B------:R-:W-:Y:S02]  /*2490*/  ISETP.NE.AND.EX P0, PT, RZ, UR13, PT, P0 ;  /* 0x0000000dff007c0c */ /* 0x000fe4000bf05300 */
[----:B------:R-:W-:Y:S02]  /*24a0*/  SHF.L.U32 R161, R197, 0x10, RZ ;  /* 0x00000010c5a17819 */ /* 0x000fe400000006ff */
[----:B------:R-:W-:Y:S01]  /*24b0*/  SHF.L.U32 R166, R163, 0x10, RZ ;  /* 0x00000010a3a67819 */ /* 0x000fe200000006ff */
[----:B------:R-:W-:Y:S01]  /*24c0*/  FADD.FTZ R165, -R211, R160 ;  /* 0x000000a0d3a57221 */ /* 0x000fe20000010100 */
[----:B------:R-:W-:-:S03]  /*24d0*/  SHF.L.U32 R160, R171, 0x10, RZ ;  /* 0x00000010aba07819 */ /* 0x000fc600000006ff */
[----:B------:R-:W-:Y:S01]  /*24e0*/  FMUL.FTZ R161, R161, R166 ;  /* 0x000000a6a1a17220 */ /* 0x000fe20000410000 */
[----:B------:R-:W-:Y:S01]  /*24f0*/  FMUL.FTZ R197, R18, R165 ;  /* 0x000000a512c57220 */ /* 0x000fe20000410000 */
[----:B------:R-:W-:-:S03]  /*2500*/  FADD.FTZ R146, R146, R160 ;  /* 0x000000a092927221 */ /* 0x000fc60000010000 */
[----:B------:R-:W-:Y:S01]  /*2510*/  FFMA.FTZ R218, R197, R160, R218 ;  /* 0x000000a0c5da7223 */ /* 0x000fe200000100da */
[----:B------:R-:W-:Y:S01]  /*2520*/  FADD.FTZ R85, R85, R162 ;  /* 0x000000a255557221 */ /* 0x000fe20000010000 */
[----:B------:R-:W-:Y:S01]  /*2530*/  FFMA.FTZ R113, R199, R162, R113 ;  /* 0x000000a2c7717223 */ /* 0x000fe20000010071 */
[----:B------:R-:W-:Y:S01]  /*2540*/  FADD.FTZ R86, R86, R166 ;  /* 0x000000a656567221 */ /* 0x000fe20000010000 */
[----:B------:R-:W-:Y:S01]  /*2550*/  FFMA.FTZ R114, R197, R166, R114 ;  /* 0x000000a6c5727223 */ /* 0x000fe20000010072 */
[----:B---3--:R-:W-:-:S05]  /*2560*/  SHF.L.U32 R164, R196, 0x10, RZ ;  /* 0x00000010c4a47819 */ /* 0x008fca00000006ff */
[----:B------:R-:W-:Y:S02]  /*2570*/  FFMA.FTZ R196, R164, R160, R161 ;  /* 0x000000a0a4c47223 */ /* 0x000fe400000100a1 */
[----:B------:R-:W0:Y:S02]  /*2580*/  @P0 LDC.64 R160, c[0x0][0x438] ;  /* 0x00010e00ffa00b82 */ /* 0x000e240000000a00 */
[----:B0-----:R-:W-:-:S05]  /*2590*/  @P0 IMAD.WIDE.U32 R160, R226, 0x10, R160 ;  /* 0x00000010e2a00825 */ /* 0x001fca00078e00a0 */
[----:B------:R0:W5:Y:S01]  /*25a0*/  @P0 LDG.E.128 R148, desc[UR10][R160.64] ;  /* 0x0000000aa0940981 */ /* 0x000162000c1e1d00 */
[----:B------:R-:W-:Y:S02]  /*25b0*/  SHF.L.U32 R162, R169, 0x10, RZ ;  /* 0x00000010a9a27819 */ /* 0x000fe400000006ff */
[----:B0-----:R-:W-:Y:S02]  /*25c0*/  PRMT R160, R163, 0x7632, R160 ;  /* 0x00007632a3a07816 */ /* 0x001fe400000000a0 */
[----:B------:R-:W-:-:S04]  /*25d0*/  PRMT R163, R167, 0x7632, R163 ;  /* 0x00007632a7a37816 */ /* 0x000fc800000000a3 */
[----:B------:R-:W-:Y:S02]  /*25e0*/  SHF.L.U32 R163, R163, 0x10, RZ ;  /* 0x00000010a3a37819 */ /* 0x000fe400000006ff */
[----:B------:R-:W-:Y:S02]  /*25f0*/  PRMT R161, R171, 0x7632, R161 ;  /* 0x00007632aba17816 */ /* 0x000fe400000000a1 */
[----:B------:R-:W-:Y:S01]  /*2600*/  SHF.L.U32 R160, R160, 0x10, RZ ;  /* 0x00000010a0a07819 */ /* 0x000fe200000006ff */
[----:B------:R-:W-:Y:S01]  /*2610*/  FADD.FTZ R164, -R211, R163 ;  /* 0x000000a3d3a47221 */ /* 0x000fe20000010100 */
[----:B------:R-:W-:Y:S02]  /*2620*/  SHF.L.U32 R161, R161, 0x10, RZ ;  /* 0x00000010a1a17819 */ /* 0x000fe400000006ff */
[----:B------:R-:W-:Y:S01]  /*2630*/  SHF.L.U32 R163, R168, 0x10, RZ ;  /* 0x00000010a8a37819 */ /* 0x000fe200000006ff */
[----:B------:R-:W-:Y:S01]  /*2640*/  FMUL.FTZ R162, R162, R160 ;  /* 0x000000a0a2a27220 */ /* 0x000fe20000410000 */
[----:B------:R-:W-:Y:S01]  /*2650*/  FMUL.FTZ R205, R18, R164 ;  /* 0x000000a412cd7220 */ /* 0x000fe20000410000 */
[----:B------:R-:W-:Y:S01]  /*2660*/  FADD.FTZ R147, R147, R161 ;  /* 0x000000a193937221 */ /* 0x000fe20000010000 */
[----:B------:R-:W-:Y:S01]  /*2670*/  FADD.FTZ R87, R87, R160 ;  /* 0x000000a057577221 */ /* 0x000fe20000010000 */
[-C--:B------:R-:W-:Y:S01]  /*2680*/  FFMA.FTZ R206, R163, R161.reuse, R162 ;  /* 0x000000a1a3ce7223 */ /* 0x080fe200000100a2 */
[C---:B------:R-:W-:Y:S01]  /*2690*/  FFMA.FTZ R219, R205.reuse, R161, R219 ;  /* 0x000000a1cddb7223 */ /* 0x040fe200000100db */
[----:B------:R-:W-:Y:S01]  /*26a0*/  FFMA.FTZ R115, R205, R160, R115 ;  /* 0x000000a0cd737223 */ /* 0x000fe20000010073 */
        /* <DEDUP_REMOVED lines=13> */
[----:B------:R-:W-:Y:S01]  /*2780*/  FFMA.FTZ R161, R197, R196, R161 ;  /* 0x000000c4c5a17223 */ /* 0x000fe200000100a1 */
[----:B------:R-:W-:Y:S02]  /*2790*/  IADD3 R226, PT, PT, R226, 0x20, RZ ;  /* 0x00000020e2e27810 */ /* 0x000fe40007ffe0ff */
[----:B------:R-:W-:Y:S01]  /*27a0*/  FADD.FTZ R224, R160, R206 ;  /* 0x000000cea0e07221 */ /* 0x000fe20000010000 */
[----:B------:R-:W-:-:S07]  /*27b0*/  FFMA.FTZ R225, R205, R206, R161 ;  /* 0x000000cecde17223 */ /* 0x000fce00000100a1 */
.L_x_5:
[----:B------:R-:W-:Y:S05]  /*27c0*/  BSYNC.RECONVERGENT B1 ;  /* 0x0000000000017941 */ /* 0x000fea0003800200 */
.L_x_4:
[----:B------:R-:W-:Y:S04]  /*27d0*/  BSSY.RECONVERGENT B1, `(.L_x_6) ;  /* 0x000009d000017945 */ /* 0x000fe80003800200 */
[----:B------:R-:W-:Y:S05]  /*27e0*/  @!P4 BRA `(.L_x_7) ;  /* 0x00000008006cc947 */ /* 0x000fea0003800000 */
[----:B------:R-:W0:Y:S01]  /*27f0*/  LDC.64 R8, c[0x0][0x3a8] ;  /* 0x0000ea00ff087b82 */ /* 0x000e220000000a00 */
[----:B------:R-:W2:Y:S04]  /*2800*/  LDL R193, [R1+0x68] ;  /* 0x0000680001c17983 */ /* 0x000ea80000100800 */
[----:B------:R-:W3:Y:S03]  /*2810*/  LDL R192, [R1+0x64] ;  /* 0x0000640001c07983 */ /* 0x000ee60000100800 */
[----:B------:R-:W1:Y:S01]  /*2820*/  LDC.64 R6, c[0x0][0x430] ;  /* 0x00010c00ff067b82 */ /* 0x000e620000000a00 */
[----:B------:R-:W4:Y:S04]  /*2830*/  LDL R207, [R1+0x70] ;  /* 0x0000700001cf7983 */ /* 0x000f280000100800 */
[----:B------:R-:W4:Y:S03]  /*2840*/  LDL R208, [R1+0x6c] ;  /* 0x00006c0001d07983 */ /* 0x000f260000100800 */
[----:B------:R-:W1:Y:S01]  /*2850*/  LDC.64 R168, c[0x0][0x428] ;  /* 0x00010a00ffa87b82 */ /* 0x000e620000000a00 */
[----:B0-----:R-:W-:-:S05]  /*2860*/  IMAD.WIDE.U32 R8, R226, 0x10, R8 ;  /* 0x00000010e2087825 */ /* 0x001fca00078e0008 */
[----:B------:R0:W2:Y:S01]  /*2870*/  LDG.E.128 R164, desc[UR10][R8.64] ;  /* 0x0000000a08a47981 */ /* 0x0000a2000c1e1d00 */
[----:B-1----:R-:W-:-:S05]  /*2880*/  IMAD.WIDE.U32 R6, R226, 0x10, R6 ;  /* 0x00000010e2067825 */ /* 0x002fca00078e0006 */
[----:B------:R2:W3:Y:S01]  /*2890*/  LDG.E.128 R160, desc[UR10][R6.64] ;  /* 0x0000000a06a07981 */ /* 0x0004e2000c1e1d00 */
[----:B------:R-:W-:-:S06]  /*28a0*/  IMAD.WIDE.U32 R168, R226, 0x10, R168 ;  /* 0x00000010e2a87825 */ /* 0x000fcc00078e00a8 */
[----:B------:R-:W4:Y:S01]  /*28b0*/  LDG.E.128 R168, desc[UR10][R168.64] ;  /* 0x0000000aa8a87981 */ /* 0x000f22000c1e1d00 */
[----:B0-----:R-:W-:Y:S02]  /*28c0*/  SHF.L.U32 R8, R244, 0x10, RZ ;  /* 0x00000010f4087819 */ /* 0x001fe400000006ff */
[----:B------:R-:W-:Y:S02]  /*28d0*/  SHF.L.U32 R27, R248, 0x10, RZ ;  /* 0x00000010f81b7819 */ /* 0x000fe400000006ff */
[----:B------:R-:W-:Y:S02]  /*28e0*/  SHF.L.U32 R176, R249, 0x10, RZ ;  /* 0x00000010f9b07819 */ /* 0x000fe400000006ff */
[----:B--2---:R-:W-:-:S05]  /*28f0*/  SHF.L.U32 R7, R164, 0x10, RZ ;  /* 0x00000010a4077819 */ /* 0x004fca00000006ff */
[----:B------:R-:W-:Y:S01]  /*2900*/  FADD.FTZ R9, -R211, R7 ;  /* 0x00000007d3097221 */ /* 0x000fe20000010100 */
[----:B---3--:R-:W-:-:S03]  /*2910*/  SHF.L.U32 R6, R160, 0x10, RZ ;  /* 0x00000010a0067819 */ /* 0x008fc600000006ff */
[----:B-----5:R-:W-:Y:S02]  /*2920*/  FMUL.FTZ R9, R18, R9 ;  /* 0x0000000912097220 */ /* 0x020fe40000410000 */
[----:B------:R-:W-:Y:S01]  /*2930*/  FMUL.FTZ R8, R8, R6 ;  /* 0x0000000608087220 */ /* 0x000fe20000410000 */
[----:B----4-:R-:W-:Y:S01]  /*2940*/  SHF.L.U32 R7, R168, 0x10, RZ ;  /* 0x00000010a8077819 */ /* 0x010fe200000006ff */
[----:B------:R-:W-:-:S04]  /*2950*/  FADD.FTZ R116, R116, R6 ;  /* 0x0000000674747221 */ /* 0x000fc80000010000 */
[-C--:B------:R-:W-:Y:S01]  /*2960*/  FFMA.FTZ R8, R27, R7.reuse, R8 ;  /* 0x000000071b087223 */ /* 0x080fe20000010008 */
[----:B------:R-:W-:Y:S01]  /*2970*/  FADD.FTZ R60, R60, R7 ;  /* 0x000000073c3c7221 */ /* 0x000fe20000010000 */
[----:B------:R-:W-:Y:S01]  /*2980*/  FFMA.FTZ R212, R9, R7, R212 ;  /* 0x0000000709d47223 */ /* 0x000fe200000100d4 */
[----:B------:R-:W-:Y:S01]  /*2990*/  SHF.L.U32 R7, R165, 0x10, RZ ;  /* 0x00000010a5077819 */ /* 0x000fe200000006ff */
[----:B------:R-:W-:Y:S01]  /*29a0*/  FFMA.FTZ R88, R9, R6, R88 ;  /* 0x0000000609587223 */ /* 0x000fe20000010058 */
[----:B------:R-:W-:Y:S02]  /*29b0*/  SHF.L.U32 R6, R245, 0x10, RZ ;  /* 0x00000010f5067819 */ /* 0x000fe400000006ff */
[----:B------:R-:W-:Y:S01]  /*29c0*/  SHF.L.U32 R27, R161, 0x10, RZ ;  /* 0x00000010a11b7819 */ /* 0x000fe200000006ff */
[----:B------:R-:W-:Y:S01]  /*29d0*/  FADD.FTZ R7, -R211, R7 ;  /* 0x00000007d3077221 */ /* 0x000fe20000010100 */
[----:B------:R-:W-:Y:S02]  /*29e0*/  SHF.L.U32 R172, R169, 0x10, RZ ;  /* 0x00000010a9ac7819 */ /* 0x000fe400000006ff */
[----:B------:R-:W-:Y:S01]  /*29f0*/  PRMT R161, R168, 0x7632, R161 ;  /* 0x00007632a8a17816 */ /* 0x000fe200000000a1 */
[----:B------:R-:W-:Y:S01]  /*2a00*/  FMUL.FTZ R6, R6, R27 ;  /* 0x0000001b06067220 */ /* 0x000fe20000410000 */
[----:B------:R-:W-:Y:S01]  /*2a10*/  FMUL.FTZ R7, R18, R7 ;  /* 0x0000000712077220 */ /* 0x000fe20000410000 */
[----:B------:R-:W-:-:S02]  /*2a20*/  SHF.L.U32 R168, R193, 0x10, RZ ;  /* 0x00000010c1a87819 */ /* 0x000fc400000006ff */
[----:B------:R-:W2:Y:S01]  /*2a30*/  LDL R193, [R1+0x78] ;  /* 0x0000780001c17983 */ /* 0x000ea20000100800 */
[-C--:B------:R-:W-:Y:S01]  /*2a40*/  FFMA.FTZ R6, R176, R172.reuse, R6 ;  /* 0x000000acb0067223 */ /* 0x080fe20000010006 */
[----:B------:R-:W-:Y:S01]  /*2a50*/  FADD.FTZ R62, R62, R172 ;  /* 0x000000ac3e3e7221 */ /* 0x000fe20000010000 */
[C---:B------:R-:W-:Y:S01]  /*2a60*/  FFMA.FTZ R214, R7.reuse, R172, R214 ;  /* 0x000000ac07d67223 */ /* 0x040fe200000100d6 */
[----:B------:R-:W-:Y:S02]  /*2a70*/  SHF.L.U32 R172, R192, 0x10, RZ ;  /* 0x00000010c0ac7819 */ /* 0x000fe400000006ff */
[----:B------:R-:W3:Y:S01]  /*2a80*/  LDL R192, [R1+0x74] ;  /* 0x0000740001c07983 */ /* 0x000ee20000100800 */
[--C-:B------:R-:W-:Y:S01]  /*2a90*/  FADD.FTZ R118, R118, R27.reuse ;  /* 0x0000001b76767221 */ /* 0x100fe20000010000 */
[----:B------:R-:W-:Y:S01]  /*2aa0*/  FFMA.FTZ R90, R7, R27, R90 ;  /* 0x0000001b075a7223 */ /* 0x000fe2000001005a */
[----:B------:R-:W-:-:S04]  /*2ab0*/  PRMT R27, R164, 0x7632, R27 ;  /* 0x00007632a41b7816 */ /* 0x000fc8000000001b */
[----:B------:R-:W-:Y:S02]  /*2ac0*/  SHF.L.U32 R27, R27, 0x10, RZ ;  /* 0x000000101b1b7819 */ /* 0x000fe400000006ff */
[----:B------:R-:W-:-:S03]  /*2ad0*/  PRMT R160, R160, 0x7632, R160 ;  /* 0x00007632a0a07816 */ /* 0x000fc600000000a0 */
[----:B------:R-:W-:Y:S01]  /*2ae0*/  FADD.FTZ R27, -R211, R27 ;  /* 0x0000001bd31b7221 */ /* 0x000fe20000010100 */
[----:B------:R-:W-:-:S03]  /*2af0*/  SHF.L.U32 R160, R160, 0x10, RZ ;  /* 0x00000010a0a07819 */ /* 0x000fc600000006ff */
[----:B------:R-:W-:Y:S01]  /*2b00*/  FMUL.FTZ R27, R18, R27 ;  /* 0x0000001b121b7220 */ /* 0x000fe20000410000 */
[----:B------:R-:W-:Y:S01]  /*2b10*/  SHF.L.U32 R164, R161, 0x10, RZ ;  /* 0x00000010a1a47819 */ /* 0x000fe200000006ff */
[-C--:B------:R-:W-:Y:S01]  /*2b20*/  FMUL.FTZ R168, R168, R160.reuse ;  /* 0x000000a0a8a87220 */ /* 0x080fe20000410000 */
[--C-:B------:R-:W-:Y:S01]  /*2b30*/  FADD.FTZ R117, R117, R160.reuse ;  /* 0x000000a075757221 */ /* 0x100fe20000010000 */
[----:B------:R-:W-:Y:S01]  /*2b40*/  FFMA.FTZ R89, R27, R160, R89 ;  /* 0x000000a01b597223 */ /* 0x000fe20000010059 */
[----:B------:R-:W-:Y:S01]  /*2b50*/  PRMT R160, R161, 0x7632, R160 ;  /* 0x00007632a1a07816 */ /* 0x000fe200000000a0 */
[-C--:B------:R-:W-:Y:S01]  /*2b60*/  FFMA.FTZ R172, R172, R164.reuse, R168 ;  /* 0x000000a4acac7223 */ /* 0x080fe200000100a8 */
[----:B------:R-:W-:Y:S01]  /*2b70*/  FADD.FTZ R61, R61, R164 ;  /* 0x000000a43d3d7221 */ /* 0x000fe20000010000 */
[----:B------:R-:W-:Y:S01]  /*2b80*/  FFMA.FTZ R213, R27, R164, R213 ;  /* 0x000000a41bd57223 */ /* 0x000fe200000100d5 */
[----:B------:R-:W-:Y:S02]  /*2b90*/  PRMT R161, R169, 0x7632, R161 ;  /* 0x00007632a9a17816 */ /* 0x000fe400000000a1 */
[----:B------:R-:W-:-:S02]  /*2ba0*/  SHF.L.U32 R160, R160, 0x10, RZ ;  /* 0x00000010a0a07819 */ /* 0x000fc400000006ff */
[----:B------:R-:W-:Y:S02]  /*2bb0*/  SHF.L.U32 R164, R207, 0x10, RZ ;  /* 0x00000010cfa47819 */ /* 0x000fe400000006ff */
[----:B------:R-:W-:Y:S02]  /*2bc0*/  SHF.L.U32 R161, R161, 0x10, RZ ;  /* 0x00000010a1a17819 */ /* 0x000fe400000006ff */
[----:B------:R-:W-:Y:S01]  /*2bd0*/  SHF.L.U32 R168, R208, 0x10, RZ ;  /* 0x00000010d0a87819 */ /* 0x000fe200000006ff */
[----:B------:R-:W-:Y:S01]  /*2be0*/  FMUL.FTZ R164, R164, R160 ;  /* 0x000000a0a4a47220 */ /* 0x000fe20000410000 */
[----:B------:R-:W-:-:S03]  /*2bf0*/  SHF.L.U32 R169, R166, 0x10, RZ ;  /* 0x00000010a6a97819 */ /* 0x000fc600000006ff */
[----:B------:R-:W-:Y:S01]  /*2c00*/  FFMA.FTZ R176, R168, R161, R164 ;  /* 0x000000a1a8b07223 */ /* 0x000fe200000100a4 */
[----:B------:R-:W-:Y:S02]  /*2c10*/  SHF.L.U32 R168, R246, 0x10, RZ ;  /* 0x00000010f6a87819 */ /* 0x000fe400000006ff */
[----:B------:R-:W-:Y:S01]  /*2c20*/  SHF.L.U32 R164, R162, 0x10, RZ ;  /* 0x00000010a2a47819 */ /* 0x000fe200000006ff */
[----:B------:R-:W-:Y:S01]  /*2c30*/  FADD.FTZ R179, -R211, R169 ;  /* 0x000000a9d3b37221 */ /* 0x000fe20000010100 */
[----:B------:R-:W-:Y:S02]  /*2c40*/  PRMT R162, R165, 0x7632, R162 ;  /* 0x00007632a5a27816 */ /* 0x000fe400000000a2 */
[----:B------:R-:W-:Y:S01]  /*2c50*/  SHF.L.U32 R169, R250, 0x10, RZ ;  /* 0x00000010faa97819 */ /* 0x000fe200000006ff */
[----:B------:R-:W-:Y:S01]  /*2c60*/  FMUL.FTZ R168, R168, R164 ;  /* 0x000000a4a8a87220 */ /* 0x000fe20000410000 */
[----:B------:R-:W-:-:S05]  /*2c70*/  SHF.L.U32 R165, R170, 0x10, RZ ;  /* 0x00000010aaa57819 */ /* 0x000fca00000006ff */
[----:B------:R-:W-:Y:S02]  /*2c80*/  FFMA.FTZ R178, R169, R165, R168 ;  /* 0x000000a5a9b27223 */ /* 0x000fe400000100a8 */
[----:B------:R-:W4:Y:S04]  /*2c90*/  LDL R169, [R1+0x80] ;  /* 0x0000800001a97983 */ /* 0x000f280000100800 */
[----:B------:R-:W4:Y:S01]  /*2ca0*/  LDL R168, [R1+0x7c] ;  /* 0x00007c0001a87983 */ /* 0x000f220000100800 */
        /* <DEDUP_REMOVED lines=16> */
[----:B------:R-:W-:Y:S01]  /*2db0*/  FADD.FTZ R120, R120, R164 ;  /* 0x000000a478787221 */ /* 0x000fe20000010000 */
[----:B------:R-:W-:Y:S01]  /*2dc0*/  FFMA.FTZ R92, R179, R164, R92 ;  /* 0x000000a4b35c7223 */ /* 0x000fe2000001005c */
[----:B------:R-:W-:Y:S01]  /*2dd0*/  SHF.L.U32 R160, R160, 0x10, RZ ;  /* 0x00000010a0a07819 */ /* 0x000fe200000006ff */
[----:B------:R-:W-:Y:S01]  /*2de0*/  FMUL.FTZ R195, R18, R165 ;  /* 0x000000a512c37220 */ /* 0x000fe20000410000 */
[----:B------:R-:W-:-:S03]  /*2df0*/  ISETP.NE.U32.AND P0, PT, RZ, UR12, PT ;  /* 0x0000000cff007c0c */ /* 0x000fc6000bf05070 */
[----:B------:R-:W-:Y:S01]  /*2e00*/  FADD.FTZ R65, R65, R160 ;  /* 0x000000a041417221 */ /* 0x000fe20000010000 */
[----:B------:R-:W-:Y:S01]  /*2e10*/  FFMA.FTZ R41, R195, R160, R41 ;  /* 0x000000a0c3297223 */ /* 0x000fe20000010029 */
[----:B------:R-:W-:Y:S02]  /*2e20*/  ISETP.NE.AND.EX P0, PT, RZ, UR13, PT, P0 ;  /* 0x0000000dff007c0c */ /* 0x000fe4000bf05300 */
[----:B------:R-:W-:Y:S01]  /*2e30*/  SHF.L.U32 R166, R163, 0x10, RZ ;  /* 0x00000010a3a67819 */ /* 0x000fe200000006ff */
[----:B------:R-:W-:Y:S01]  /*2e40*/  FADD.FTZ R121, R121, R162 ;  /* 0x000000a279797221 */ /* 0x000fe20000010000 */
[----:B------:R-:W-:-:S03]  /*2e50*/  FFMA.FTZ R93, R195, R162, R93 ;  /* 0x000000a2c35d7223 */ /* 0x000fc6000001005d */
[----:B------:R-:W-:Y:S01]  /*2e60*/  FADD.FTZ R122, R122, R166 ;  /* 0x000000a67a7a7221 */ /* 0x000fe20000010000 */
[----:B--2---:R-:W-:-:S05]  /*2e70*/  SHF.L.U32 R161, R193, 0x10, RZ ;  /* 0x00000010c1a17819 */ /* 0x004fca00000006ff */
[----:B------:R-:W-:Y:S01]  /*2e80*/  FMUL.FTZ R161, R161, R162 ;  /* 0x000000a2a1a17220 */ /* 0x000fe20000410000 */
[----:B---3--:R-:W-:-:S05]  /*2e90*/  SHF.L.U32 R164, R192, 0x10, RZ ;  /* 0x00000010c0a47819 */ /* 0x008fca00000006ff */
[----:B------:R-:W-:Y:S01]  /*2ea0*/  FFMA.FTZ R194, R164, R160, R161 ;  /* 0x000000a0a4c27223 */ /* 0x000fe200000100a1 */
[----:B------:R-:W-:Y:S02]  /*2eb0*/  SHF.L.U32 R160, R167, 0x10, RZ ;  /* 0x00000010a7a07819 */ /* 0x000fe400000006ff */
[----:B------:R-:W-:-:S03]  /*2ec0*/  SHF.L.U32 R161, R247, 0x10, RZ ;  /* 0x00000010f7a17819 */ /* 0x000fc600000006ff */
[----:B------:R-:W-:Y:S01]  /*2ed0*/  FADD.FTZ R165, -R211, R160 ;  /* 0x000000a0d3a57221 */ /* 0x000fe20000010100 */
[----:B------:R-:W-:Y:S01]  /*2ee0*/  SHF.L.U32 R164, R251, 0x10, RZ ;  /* 0x00000010fba47819 */ /* 0x000fe200000006ff */
[----:B------:R-:W-:Y:S01]  /*2ef0*/  FMUL.FTZ R161, R161, R166 ;  /* 0x000000a6a1a17220 */ /* 0x000fe20000410000 */
[----:B------:R-:W-:Y:S01]  /*2f00*/  SHF.L.U32 R160, R171, 0x10, RZ ;  /* 0x00000010aba07819 */ /* 0x000fe200000006ff */
[----:B------:R-:W-:-:S04]  /*2f10*/  FMUL.FTZ R193, R18, R165 ;  /* 0x000000a512c17220 */ /* 0x000fc80000410000 */
[-C--:B------:R-:W-:Y:S01]  /*2f20*/  FFMA.FTZ R192, R164, R160.reuse, R161 ;  /* 0x000000a0a4c07223 */ /* 0x080fe200000100a1 */
[----:B------:R-:W-:Y:S01]  /*2f30*/  FADD.FTZ R66, R66, R160 ;  /* 0x000000a042427221 */ /* 0x000fe20000010000 */
[----:B------:R-:W-:Y:S02]  /*2f40*/  FFMA.FTZ R42, R193, R160, R42 ;  /* 0x000000a0c12a7223 */ /* 0x000fe4000001002a */
[----:B------:R-:W0:Y:S02]  /*2f50*/  @P0 LDC.64 R160, c[0x0][0x438] ;  /* 0x00010e00ffa00b82 */ /* 0x000e240000000a00 */
[----:B0-----:R-:W-:-:S05]  /*2f60*/  @P0 IMAD.WIDE.U32 R160, R226, 0x10, R160 ;  /* 0x00000010e2a00825 */ /* 0x001fca00078e00a0 */
[----:B------:R0:W5:Y:S02]  /*2f70*/  @P0 LDG.E.128 R152, desc[UR10][R160.64] ;  /* 0x0000000aa0980981 */ /* 0x000164000c1e1d00 */
[----:B0-----:R-:W-:Y:S02]  /*2f80*/  PRMT R160, R163, 0x7632, R160 ;  /* 0x00007632a3a07816 */ /* 0x001fe400000000a0 */
[----:B------:R-:W-:-:S04]  /*2f90*/  PRMT R163, R167, 0x7632, R163 ;  /* 0x00007632a7a37816 */ /* 0x000fc800000000a3 */
[----:B------:R-:W-:Y:S02]  /*2fa0*/  SHF.L.U32 R163, R163, 0x10, RZ ;  /* 0x00000010a3a37819 */ /* 0x000fe400000006ff */
[----:B------:R-:W-:Y:S02]  /*2fb0*/  PRMT R161, R171, 0x7632, R161 ;  /* 0x00007632aba17816 */ /* 0x000fe400000000a1 */
[----:B------:R-:W-:Y:S01]  /*2fc0*/  SHF.L.U32 R160, R160, 0x10, RZ ;  /* 0x00000010a0a07819 */ /* 0x000fe200000006ff */
[----:B------:R-:W-:Y:S01]  /*2fd0*/  FADD.FTZ R164, -R211, R163 ;  /* 0x000000a3d3a47221 */ /* 0x000fe20000010100 */
[----:B----4-:R-:W-:Y:S02]  /*2fe0*/  SHF.L.U32 R162, R169, 0x10, RZ ;  /* 0x00000010a9a27819 */ /* 0x010fe400000006ff */
[----:B------:R-:W-:Y:S01]  /*2ff0*/  SHF.L.U32 R161, R161, 0x10, RZ ;  /* 0x00000010a1a17819 */ /* 0x000fe200000006ff */
[----:B------:R-:W-:Y:S01]  /*3000*/  FMUL.FTZ R207, R18, R164 ;  /* 0x000000a412cf7220 */ /* 0x000fe20000410000 */
[----:B------:R-:W-:Y:S01]  /*3010*/  SHF.L.U32 R163, R168, 0x10, RZ ;  /* 0x00000010a8a37819 */ /* 0x000fe200000006ff */
[-C--:B------:R-:W-:Y:S01]  /*3020*/  FMUL.FTZ R162, R162, R160.reuse ;  /* 0x000000a0a2a27220 */ /* 0x080fe20000410000 */
[----:B------:R-:W-:Y:S01]  /*3030*/  FADD.FTZ R123, R123, R160 ;  /* 0x000000a07b7b7221 */ /* 0x000fe20000010000 */
[----:B------:R-:W-:Y:S01]  /*3040*/  FADD.FTZ R67, R67, R161 ;  /* 0x000000a143437221 */ /* 0x000fe20000010000 */
[-C--:B------:R-:W-:Y:S01]  /*3050*/  FFMA.FTZ R43, R207, R161.reuse, R43 ;  /* 0x000000a1cf2b7223 */ /* 0x080fe2000001002b */
[----:B------:R-:W-:Y:S01]  /*3060*/  FFMA.FTZ R208, R163, R161, R162 ;  /* 0x000000a1a3d07223 */ /* 0x000fe200000100a2 */
        /* <DEDUP_REMOVED lines=14> */
[C---:B------:R-:W-:Y:S01]  /*3150*/  FFMA.FTZ R161, R193.reuse, R192, R161 ;  /* 0x000000c0c1a17223 */ /* 0x040fe200000100a1 */
[----:B------:R-:W-:Y:S01]  /*3160*/  FFMA.FTZ R94, R193, R166, R94 ;  /* 0x000000a6c15e7223 */ /* 0x000fe2000001005e */
[----:B------:R-:W-:Y:S01]  /*3170*/  IADD3 R226, PT, PT, R226, 0x20, RZ ;  /* 0x00000020e2e27810 */ /* 0x000fe20007ffe0ff */
[----:B------:R-:W-:Y:S01]  /*3180*/  FADD.FTZ R224, R160, R208 ;  /* 0x000000d0a0e07221 */ /* 0x000fe20000010000 */
[----:B------:R-:W-:-:S07]  /*3190*/  FFMA.FTZ R225, R207, R208, R161 ;  /* 0x000000d0cfe17223 */ /* 0x000fce00000100a1 */
.L_x_7:
[----:B------:R-:W-:Y:S05]  /*31a0*/  BSYNC.RECONVERGENT B1 ;  /* 0x0000000000017941 */ /* 0x000fea0003800200 */
.L_x_6:
        /* <DEDUP_REMOVED lines=9> */
[----:B------:R-:W-:Y:S01]  /*3240*/  ISETP.NE.U32.AND P0, PT, RZ, UR12, PT ;  /* 0x0000000cff007c0c */ /* 0x000fe2000bf05070 */
[----:B------:R-:W4:Y:S01]  /*3250*/  LDL R188, [R1+0x58] ;  /* 0x0000580001bc7983 */ /* 0x000f220000100800 */
[----:B------:R-:W-:-:S02]  /*3260*/  SHF.L.U32 R21, R240, 0x10, RZ ;  /* 0x00000010f0157819 */ /* 0x000fc400000006ff */
[----:B------:R-:W-:Y:S01]  /*3270*/  SHF.L.U32 R173, R241, 0x10, RZ ;  /* 0x00000010f1ad7819 */ /* 0x000fe200000006ff */
[----:B------:R-:W4:Y:S01]  /*3280*/  LDL R187, [R1+0x54] ;  /* 0x0000540001bb7983 */ /* 0x000f220000100800 */
[----:B0-----:R-:W-:-:S05]  /*3290*/  IMAD.WIDE.U32 R4, R226, 0x10, R4 ;  /* 0x00000010e2047825 */ /* 0x001fca00078e0004 */
[----:B------:R-:W2:Y:S01]  /*32a0*/  LDG.E.128 R164, desc[UR10][R4.64] ;  /* 0x0000000a04a47981 */ /* 0x000ea2000c1e1d00 */
[----:B-1----:R-:W-:-:S05]  /*32b0*/  IMAD.WIDE.U32 R2, R226, 0x10, R2 ;  /* 0x00000010e2027825 */ /* 0x002fca00078e0002 */
[----:B------:R0:W3:Y:S01]  /*32c0*/  LDG.E.128 R160, desc[UR10][R2.64] ;  /* 0x0000000a02a07981 */ /* 0x0000e2000c1e1d00 */
[----:B------:R-:W-:-:S06]  /*32d0*/  IMAD.WIDE.U32 R168, R226, 0x10, R168 ;  /* 0x00000010e2a87825 */ /* 0x000fcc00078e00a8 */
[----:B------:R-:W4:Y:S01]  /*32e0*/  LDG.E.128 R168, desc[UR10][R168.64] ;  /* 0x0000000aa8a87981 */ /* 0x000f22000c1e1d00 */
[----:B------:R-:W-:-:S13]  /*32f0*/  ISETP.NE.AND.EX P0, PT, RZ, UR13, PT, P0 ;  /* 0x0000000dff007c0c */ /* 0x000fda000bf05300 */
[----:B0-----:R-:W0:Y:S01]  /*3300*/  @P0 LDC.64 R2, c[0x0][0x438] ;  /* 0x00010e00ff020b82 */ /* 0x001e220000000a00 */
[----:B------:R-:W-:Y:S01]  /*3310*/  SHF.L.U32 R4, R236, 0x10, RZ ;  /* 0x00000010ec047819 */ /* 0x000fe200000006ff */
[----:B0-----:R-:W-:-:S05]  /*3320*/  @P0 IMAD.WIDE.U32 R2, R226, 0x10, R2 ;  /* 0x00000010e2020825 */ /* 0x001fca00078e0002 */
[----:B------:R2:W5:Y:S02]  /*3330*/  @P0 LDG.E.128 R156, desc[UR10][R2.64] ;  /* 0x0000000a029c0981 */ /* 0x000564000c1e1d00 */
[----:B--2---:R-:W-:-:S05]  /*3340*/  SHF.L.U32 R3, R164, 0x10, RZ ;  /* 0x00000010a4037819 */ /* 0x004fca00000006ff */
[----:B------:R-:W-:Y:S01]  /*3350*/  FADD.FTZ R5, -R211, R3 ;  /* 0x00000003d3057221 */ /* 0x000fe20000010100 */
[----:B---3--:R-:W-:-:S03]  /*3360*/  SHF.L.U32 R2, R160, 0x10, RZ ;  /* 0x00000010a0027819 */ /* 0x008fc600000006ff */
[----:B-----5:R-:W-:Y:S02]  /*3370*/  FMUL.FTZ R5, R18, R5 ;  /* 0x0000000512057220 */ /* 0x020fe40000410000 */
[----:B------:R-:W-:Y:S01]  /*3380*/  FMUL.FTZ R4, R4, R2 ;  /* 0x0000000204047220 */ /* 0x000fe20000410000 */
[----:B----4-:R-:W-:-:S05]  /*3390*/  SHF.L.U32 R3, R168, 0x10, RZ ;  /* 0x00000010a8037819 */ /* 0x010fca00000006ff */
        /* <DEDUP_REMOVED lines=10> */
[----:B------:R-:W-:Y:S02]  /*3440*/  PRMT R160, R160, 0x7632, R160 ;  /* 0x00007632a0a07816 */ /* 0x000fe400000000a0 */
[----:B------:R-:W-:Y:S01]  /*3450*/  SHF.L.U32 R22, R169, 0x10, RZ ;  /* 0x00000010a9167819 */ /* 0x000fe200000006ff */
[-C--:B------:R-:W-:Y:S01]  /*3460*/  FMUL.FTZ R2, R2, R21.reuse ;  /* 0x0000001502027220 */ /* 0x080fe20000410000 */
[----:B------:R-:W-:Y:S01]  /*3470*/  FADD.FTZ R126, R126, R21 ;  /* 0x000000157e7e7221 */ /* 0x000fe20000010000 */
[----:B------:R-:W-:Y:S01]  /*3480*/  FFMA.FTZ R98, R3, R21, R98 ;  /* 0x0000001503627223 */ /* 0x000fe20000010062 */
[----:B------:R-:W-:-:S02]  /*3490*/  PRMT R168, R168, 0x7632, R168 ;  /* 0x00007632a8a87816 */ /* 0x000fc400000000a8 */
[----:B------:R-:W-:Y:S02]  /*34a0*/  SHF.L.U32 R160, R160, 0x10, RZ ;  /* 0x00000010a0a07819 */ /* 0x000fe400000006ff */
[----:B------:R-:W-:Y:S01]  /*34b0*/  SHF.L.U32 R21, R209, 0x10, RZ ;  /* 0x00000010d1157819 */ /* 0x000fe200000006ff */
[-C--:B------:R-:W-:Y:S01]  /*34c0*/  FFMA.FTZ R2, R173, R22.reuse, R2 ;  /* 0x00000016ad027223 */ /* 0x080fe20000010002 */
[----:B------:R-:W-:Y:S01]  /*34d0*/  SHF.L.U32 R168, R168, 0x10, RZ ;  /* 0x00000010a8a87819 */ /* 0x000fe200000006ff */
[----:B------:R-:W-:Y:S01]  /*34e0*/  FADD.FTZ R70, R70, R22 ;  /* 0x0000001646467221 */ /* 0x000fe20000010000 */
[----:B------:R-:W-:Y:S01]  /*34f0*/  SHF.L.U32 R173, R210, 0x10, RZ ;  /* 0x00000010d2ad7819 */ /* 0x000fe200000006ff */
[----:B------:R-:W-:Y:S01]  /*3500*/  FFMA.FTZ R46, R3, R22, R46 ;  /* 0x00000016032e7223 */ /* 0x000fe2000001002e */
[----:B------:R-:W-:Y:S01]  /*3510*/  FMUL.FTZ R21, R21, R160 ;  /* 0x000000a015157220 */ /* 0x000fe20000410000 */
[----:B------:R-:W-:Y:S02]  /*3520*/  SHF.L.U32 R22, R238, 0x10, RZ ;  /* 0x00000010ee167819 */ /* 0x000fe400000006ff */
[----:B------:R-:W-:Y:S01]  /*3530*/  SHF.L.U32 R174, R162, 0x10, RZ ;  /* 0x00000010a2ae7819 */ /* 0x000fe200000006ff */
[----:B------:R-:W-:Y:S01]  /*3540*/  FFMA.FTZ R21, R173, R168, R21 ;  /* 0x000000a8ad157223 */ /* 0x000fe20000010015 */
[----:B------:R-:W-:-:S02]  /*3550*/  SHF.L.U32 R173, R242, 0x10, RZ ;  /* 0x00000010f2ad7819 */ /* 0x000fc400000006ff */
[----:B------:R-:W-:Y:S01]  /*3560*/  SHF.L.U32 R185, R170, 0x10, RZ ;  /* 0x00000010aab97819 */ /* 0x000fe200000006ff */
[----:B------:R-:W-:Y:S01]  /*3570*/  FMUL.FTZ R22, R22, R174 ;  /* 0x000000ae16167220 */ /* 0x000fe20000410000 */
        /* <DEDUP_REMOVED lines=13> */
[C---:B------:R-:W-:Y:S01]  /*3650*/  FFMA.FTZ R97, R174.reuse, R160, R97 ;  /* 0x000000a0ae617223 */ /* 0x040fe20000010061 */
        /* <DEDUP_REMOVED lines=9> */
[----:B------:R-:W-:Y:S01]  /*36f0*/  SHF.L.U32 R161, R161, 0x10, RZ ;  /* 0x00000010a1a17819 */ /* 0x000fe200000006ff */
[----:B------:R-:W-:Y:S01]  /*3700*/  FMUL.FTZ R185, R18, R168 ;  /* 0x000000a812b97220 */ /* 0x000fe20000410000 */
[----:B------:R-:W-:Y:S01]  /*3710*/  SHF.L.U32 R165, R186, 0x10, RZ ;  /* 0x00000010baa57819 */ /* 0x000fe200000006ff */
[----:B------:R-:W-:Y:S01]  /*3720*/  FMUL.FTZ R164, R164, R160 ;  /* 0x000000a0a4a47220 */ /* 0x000fe20000410000 */
[----:B------:R-:W2:Y:S01]  /*3730*/  LDL R169, [R1+0x5c] ;  /* 0x00005c0001a97983 */ /* 0x000ea20000100800 */
[----:B------:R-:W-:Y:S01]  /*3740*/  FADD.FTZ R71, R71, R161 ;  /* 0x000000a147477221 */ /* 0x000fe20000010000 */
[-C--:B------:R-:W-:Y:S01]  /*3750*/  FFMA.FTZ R47, R185, R161.reuse, R47 ;  /* 0x000000a1b92f7223 */ /* 0x080fe2000001002f */
[----:B------:R-:W-:Y:S01]  /*3760*/  FFMA.FTZ R186, R165, R161, R164 ;  /* 0x000000a1a5ba7223 */ /* 0x000fe200000100a4 */
[----:B------:R-:W-:-:S02]  /*3770*/  PRMT R161, R170, 0x7632, R161 ;  /* 0x00007632aaa17816 */ /* 0x000fc400000000a1 */
[----:B------:R-:W3:Y:S01]  /*3780*/  LDL R170, [R1+0x60] ;  /* 0x0000600001aa7983 */ /* 0x000ee20000100800 */
[--C-:B------:R-:W-:Y:S01]  /*3790*/  FADD.FTZ R127, R127, R160.reuse ;  /* 0x000000a07f7f7221 */ /* 0x100fe20000010000 */
[----:B------:R-:W-:Y:S01]  /*37a0*/  FFMA.FTZ R99, R185, R160, R99 ;  /* 0x000000a0b9637223 */ /* 0x000fe20000010063 */
[----:B------:R-:W-:Y:S02]  /*37b0*/  PRMT R160, R162, 0x7632, R160 ;  /* 0x00007632a2a07816 */ /* 0x000fe400000000a0 */
[----:B------:R-:W-:Y:S02]  /*37c0*/  SHF.L.U32 R162, R188, 0x10, RZ ;  /* 0x00000010bca27819 */ /* 0x000fe400000006ff */
[----:B------:R-:W-:Y:S02]  /*37d0*/  SHF.L.U32 R160, R160, 0x10, RZ ;  /* 0x00000010a0a07819 */ /* 0x000fe400000006ff */
[----:B------:R-:W-:Y:S02]  /*37e0*/  SHF.L.U32 R161, R161, 0x10, RZ ;  /* 0x00000010a1a17819 */ /* 0x000fe400000006ff */
[----:B------:R-:W-:Y:S01]  /*37f0*/  SHF.L.U32 R168, R187, 0x10, RZ ;  /* 0x00000010bba87819 */ /* 0x000fe200000006ff */
[----:B------:R-:W-:Y:S01]  /*3800*/  FMUL.FTZ R164, R162, R160 ;  /* 0x000000a0a2a47220 */ /* 0x000fe20000410000 */
[----:B------:R-:W-:-:S02]  /*3810*/  SHF.L.U32 R165, R239, 0x10, RZ ;  /* 0x00000010efa57819 */ /* 0x000fc400000006ff */
[----:B------:R-:W-:Y:S01]  /*3820*/  SHF.L.U32 R162, R163, 0x10, RZ ;  /* 0x00000010a3a27819 */ /* 0x000fe200000006ff */
[----:B------:R-:W-:Y:S01]  /*3830*/  FFMA.FTZ R188, R168, R161, R164 ;  /* 0x000000a1a8bc7223 */ /* 0x000fe200000100a4 */
[----:B------:R-:W-:Y:S02]  /*3840*/  SHF.L.U32 R168, R243, 0x10, RZ ;  /* 0x00000010f3a87819 */ /* 0x000fe400000006ff */
[----:B------:R-:W-:Y:S01]  /*3850*/  SHF.L.U32 R164, R171, 0x10, RZ ;  /* 0x00000010aba47819 */ /* 0x000fe200000006ff */
[----:B------:R-:W-:-:S04]  /*3860*/  FMUL.FTZ R165, R165, R162 ;  /* 0x000000a2a5a57220 */ /* 0x000fc80000410000 */
[--C-:B------:R-:W-:Y:S01]  /*3870*/  FFMA.FTZ R187, R168, R164, R165.reuse ;  /* 0x000000a4a8bb7223 */ /* 0x100fe200000100a5 */
[----:B------:R-:W-:-:S04]  /*3880*/  PRMT R165, R166, 0x7632, R165 ;  /* 0x00007632a6a57816 */ /* 0x000fc800000000a5 */
[----:B------:R-:W-:Y:S02]  /*3890*/  SHF.L.U32 R165, R165, 0x10, RZ ;  /* 0x00000010a5a57819 */ /* 0x000fe400000006ff */
[C---:B------:R-:W-:Y:S02]  /*38a0*/  PRMT R163, R167.reuse, 0x7632, R163 ;  /* 0x00007632a7a37816 */ /* 0x040fe400000000a3 */
[----:B------:R-:W-:Y:S01]  /*38b0*/  SHF.L.U32 R167, R167, 0x10, RZ ;  /* 0x00000010a7a77819 */ /* 0x000fe200000006ff */
[----:B------:R-:W-:-:S04]  /*38c0*/  FADD.FTZ R165, -R211, R165 ;  /* 0x000000a5d3a57221 */ /* 0x000fc80000010100 */
[----:B------:R-:W-:Y:S01]  /*38d0*/  FADD.FTZ R167, -R211, R167 ;  /* 0x000000a7d3a77221 */ /* 0x000fe20000010100 */
[C---:B------:R-:W-:Y:S01]  /*38e0*/  FMUL.FTZ R202, R18.reuse, R165 ;  /* 0x000000a512ca7220 */ /* 0x040fe20000410000 */
[--C-:B------:R-:W-:Y:S01]  /*38f0*/  FADD.FTZ R129, R129, R160.reuse ;  /* 0x000000a081817221 */ /* 0x100fe20000010000 */
[C---:B------:R-:W-:Y:S01]  /*3900*/  SHF.L.U32 R166, R163.reuse, 0x10, RZ ;  /* 0x00000010a3a67819 */ /* 0x040fe200000006ff */
[----:B------:R-:W-:Y:S01]  /*3910*/  FMUL.FTZ R201, R18, R167 ;  /* 0x000000a712c97220 */ /* 0x000fe20000410000 */
[----:B------:R-:W-:Y:S01]  /*3920*/  FFMA.FTZ R101, R202, R160, R101 ;  /* 0x000000a0ca657223 */ /* 0x000fe20000010065 */
[----:B------:R-:W-:Y:S01]  /*3930*/  PRMT R160, R163, 0x7632, R160 ;  /* 0x00007632a3a07816 */ /* 0x000fe200000000a0 */
[----:B------:R-:W-:Y:S01]  /*3940*/  FADD.FTZ R130, R130, R162 ;  /* 0x000000a282827221 */ /* 0x000fe20000010000 */
[----:B------:R-:W-:Y:S01]  /*3950*/  FFMA.FTZ R102, R201, R162, R102 ;  /* 0x000000a2c9667223 */ /* 0x000fe20000010066 */
[----:B------:R-:W-:Y:S01]  /*3960*/  FADD.FTZ R73, R73, R161 ;  /* 0x000000a149497221 */ /* 0x000fe20000010000 */
[----:B------:R-:W-:Y:S01]  /*3970*/  FFMA.FTZ R49, R202, R161, R49 ;  /* 0x000000a1ca317223 */ /* 0x000fe20000010031 */
[----:B------:R-:W-:Y:S01]  /*3980*/  PRMT R161, R171, 0x7632, R161 ;  /* 0x00007632aba17816 */ /* 0x000fe200000000a1 */
[----:B------:R-:W-:Y:S01]  /*3990*/  FADD.FTZ R166, -R211, R166 ;  /* 0x000000a6d3a67221 */ /* 0x000fe20000010100 */
[----:B------:R-:W-:-:S02]  /*39a0*/  SHF.L.U32 R160, R160, 0x10, RZ ;  /* 0x00000010a0a07819 */ /* 0x000fc400000006ff */
[----:B------:R-:W-:Y:S01]  /*39b0*/  SHF.L.U32 R161, R161, 0x10, RZ ;  /* 0x00000010a1a17819 */ /* 0x000fe200000006ff */
[----:B------:R-:W-:Y:S02]  /*39c0*/  FMUL.FTZ R209, R18, R166 ;  /* 0x000000a612d17220 */ /* 0x000fe40000410000 */
[----:B------:R-:W-:Y:S02]  /*39d0*/  FADD.FTZ R131, R131, R160 ;  /* 0x000000a083837221 */ /* 0x000fe40000010000 */
[----:B------:R-:W-:Y:S01]  /*39e0*/  FADD.FTZ R75, R75, R161 ;  /* 0x000000a14b4b7221 */ /* 0x000fe20000010000 */
[C---:B------:R-:W-:Y:S01]  /*39f0*/  FFMA.FTZ R51, R209.reuse, R161, R51 ;  /* 0x000000a1d1337223 */ /* 0x040fe20000010033 */
[----:B------:R-:W-:Y:S01]  /*3a00*/  FFMA.FTZ R103, R209, R160, R103 ;  /* 0x000000a0d1677223 */ /* 0x000fe20000010067 */
[----:B------:R-:W-:Y:S01]  /*3a10*/  FADD.FTZ R74, R74, R164 ;  /* 0x000000a44a4a7221 */ /* 0x000fe20000010000 */
[----:B------:R-:W-:Y:S01]  /*3a20*/  FFMA.FTZ R50, R201, R164, R50 ;  /* 0x000000a4c9327223 */ /* 0x000fe20000010032 */
[----:B--2---:R-:W-:-:S02]  /*3a30*/  SHF.L.U32 R163, R169, 0x10, RZ ;  /* 0x00000010a9a37819 */ /* 0x004fc400000006ff */
[----:B---3--:R-:W-:-:S05]  /*3a40*/  SHF.L.U32 R162, R170, 0x10, RZ ;  /* 0x00000010aaa27819 */ /* 0x008fca00000006ff */
[----:B------:R-:W-:Y:S01]  /*3a50*/  FMUL.FTZ R162, R162, R160 ;  /* 0x000000a0a2a27220 */ /* 0x000fe20000410000 */
[----:B------:R-:W-:-:S03]  /*3a60*/  FADD.FTZ R160, R224, R4 ;  /* 0x00000004e0a07221 */ /* 0x000fc60000010000 */
[----:B------:R-:W-:Y:S01]  /*3a70*/  FFMA.FTZ R210, R163, R161, R162 ;  /* 0x000000a1a3d27223 */ /* 0x000fe200000100a2 */
[----:B------:R-:W-:Y:S01]  /*3a80*/  FFMA.FTZ R161, R5, R4, R225 ;  /* 0x0000000405a17223 */ /* 0x000fe200000100e1 */
[----:B------:R-:W-:-:S03]  /*3a90*/  FADD.FTZ R160, R160, R21 ;  /* 0x00000015a0a07221 */ /* 0x000fc60000010000 */
        /* <DEDUP_REMOVED lines=12> */
[----:B------:R-:W-:-:S07]  /*3b60*/  FFMA.FTZ R225, R209, R210, R161 ;  /* 0x000000d2d1e17223 */ /* 0x000fce00000100a1 */
.L_x_9:
[----:B------:R-:W-:Y:S05]  /*3b70*/  BSYNC.RECONVERGENT B1 ;  /* 0x0000000000017941 */ /* 0x000fea0003800200 */
.L_x_8:
[----:B------:R-:W-:Y:S01]  /*3b80*/  UISETP.NE.AND UP0, UPT, UR15, URZ, UPT ;  /* 0x000000ff0f00728c */ /* 0x000fe2000bf05270 */
[----:B------:R-:W-:Y:S01]  /*3b90*/  ISETP.GE.U32.AND P3, PT, R252, 0x20, PT ;  /* 0x00000020fc00780c */ /* 0x000fe20003f66070 */
[----:B------:R-:W-:-:S04]  /*3ba0*/  UMOV UR4, 0xffffffff ;  /* 0xffffffff00047882 */ /* 0x000fc80000000000 */
[----:B------:R-:W-:Y:S01]  /*3bb0*/  PLOP3.LUT P2, PT, PT, PT, UP0, 0x80, 0x8 ;  /* 0x000000000008781c */ /* 0x000fe20003f4f008 */
[----:B------:R-:W-:-:S12]  /*3bc0*/  BRA.DIV UR4, `(.L_x_10) ;  /* 0x0000007a04387947 */ /* 0x000fd8000b800000 */
[----:B------:R-:W0:Y:S02]  /*3bd0*/  SHFL.BFLY PT, R160, R224, 0x1, 0x1f ;  /* 0x0c201f00e0a07f89 */ /* 0x000e2400000e0000 */
[----:B0-----:R-:W-:Y:S02]  /*3be0*/  FADD.FTZ R164, R160, R224 ;  /* 0x000000e0a0a47221 */ /* 0x001fe40000010000 */
[----:B------:R-:W0:Y:S02]  /*3bf0*/  SHFL.BFLY PT, R160, R225, 0x1, 0x1f ;  /* 0x0c201f00e1a07f89 */ /* 0x000e2400000e0000 */
[----:B0-----:R-:W-:Y:S02]  /*3c00*/  FADD.FTZ R165, R160, R225 ;  /* 0x000000e1a0a57221 */ /* 0x001fe40000010000 */
[----:B------:R-:W0:Y:S02]  /*3c10*/  SHFL.BFLY PT, R160, R164, 0x2, 0x1f ;  /* 0x0c401f00a4a07f89 */ /* 0x000e2400000e0000 */
[----:B0-----:R-:W-:-:S02]  /*3c20*/  FADD.FTZ R164, R164, R160 ;  /* 0x000000a0a4a47221 */ /* 0x001fc40000010000 */
        /* <DEDUP_REMOVED lines=8> */
[----:B------:R-:W0:Y:S04]  /*3cb0*/  SHFL.BFLY PT, R160, R165, 0x8, 0x1f ;  /* 0x0d001f00a5a07f89 */ /* 0x000e2800000e0000 */
[----:B------:R1:W2:Y:S01]  /*3cc0*/  SHFL.BFLY PT, R167, R164, 0x10, 0x1f ;  /* 0x0e001f00a4a77f89 */ /* 0x0002a200000e0000 */
[----:B0-----:R-:W-:-:S05]  /*3cd0*/  FADD.FTZ R165, R165, R160 ;  /* 0x000000a0a5a57221 */ /* 0x001fca0000010000 */
[----:B--2---:R1:W0:Y:S02]  /*3ce0*/  SHFL.BFLY PT, R160, R165, 0x10, 0x1f ;  /* 0x0e001f00a5a07f89 */ /* 0x00422400000e0000 */
.L_x_77:
[----:B------:R-:W-:Y:S01]  /*3cf0*/  FADD.FTZ R161, R164, R167 ;  /* 0x000000a7a4a17221 */ /* 0x000fe20000010000 */
[----:B0-----:R-:W-:Y:S01]  /*3d00*/  FADD.FTZ R160, R165, R160 ;  /* 0x000000a0a5a07221 */ /* 0x001fe20000010000 */
[----:B------:R-:W-:Y:S02]  /*3d10*/  BSSY.RECONVERGENT B1, `(.L_x_11) ;  /* 0x0000163000017945 */ /* 0x000fe40003800200 */
[----:B------:R-:W-:Y:S01]  /*3d20*/  FMUL.FTZ R161, R161, UR14 ;  /* 0x0000000ea1a17c20 */ /* 0x000fe20008410000 */
[----:B-1----:R-:W-:-:S04]  /*3d30*/  FMUL.FTZ R164, R160, UR14 ;  /* 0x0000000ea0a47c20 */ /* 0x002fc80008410000 */
[----:B------:R-:W-:Y:S01]  /*3d40*/  FSEL R166, R161, RZ, !P2 ;  /* 0x000000ffa1a67208 */ /* 0x000fe20005000000 */
[----:B------:R-:W-:Y:S06]  /*3d50*/  @!P3 BRA `(.L_x_12) ;  /* 0x000000140078b947 */ /* 0x000fec0003800000 */
[----:B------:R-:W-:-:S04]  /*3d60*/  UISETP.NE.U32.AND UP0, UPT, UR12, URZ, UPT ;  /* 0x000000ff0c00728c */ /* 0x000fc8000bf05070 */
[----:B------:R-:W-:-:S09]  /*3d70*/  UISETP.NE.AND.EX UP0, UPT, UR13, URZ, UPT, UP0 ;  /* 0x000000ff0d00728c */ /* 0x000fd2000bf05300 */
[----:B------:R-:W-:Y:S05]  /*3d80*/  BRA.U UP0, `(.L_x_13) ;  /* 0x00000009003c7547 */ /* 0x000fea000b800000 */
[----:B------:R-:W-:Y:S01]  /*3d90*/  UMOV UR4, UR8 ;  /* 0x0000000800047c82 */ /* 0x000fe20008000000 */
[----:B------:R-:W-:Y:S01]  /*3da0*/  UMOV UR5, UR9 ;  /* 0x0000000900057c82 */ /* 0x000fe20008000000 */
[----:B------:R-:W-:-:S04]  /*3db0*/  UISETP.NE.U32.AND UP0, UPT, UR4, URZ, UPT ;  /* 0x000000ff0400728c */ /* 0x000fc8000bf05070 */
[----:B------:R-:W-:-:S09]  /*3dc0*/  UISETP.NE.AND.EX UP0, UPT, UR5, URZ, UPT, UP0 ;  /* 0x000000ff0500728c */ /* 0x000fd2000bf05300 */
[----:B------:R-:W-:Y:S05]  /*3dd0*/  BRA.U UP0, `(.L_x_14) ;  /* 0x0000000500047547 */ /* 0x000fea000b800000 */
[----:B------:R-:W-:-:S04]  /*3de0*/  UISETP.NE.U32.AND UP0, UPT, UR6, URZ, UPT ;  /* 0x000000ff0600728c */ /* 0x000fc8000bf05070 */
[----:B------:R-:W-:-:S09]  /*3df0*/  UISETP.NE.AND.EX UP0, UPT, UR7, URZ, UPT, UP0 ;  /* 0x000000ff0700728c */ /* 0x000fd2000bf05300 */
[----:B------:R-:W-:Y:S05]  /*3e00*/  BRA.U UP0, `(.L_x_15) ;  /* 0x0000000100747547 */ /* 0x000fea000b800000 */
[-CC-:B------:R-:W-:Y:S01]  /*3e10*/  FFMA.FTZ R160, R0, R164.reuse, R166.reuse ;  /* 0x000000a400a07223 */ /* 0x180fe200000100a6 */
[-CC-:B------:R-:W-:Y:S01]  /*3e20*/  FFMA.FTZ R161, R23, R164.reuse, R166.reuse ;  /* 0x000000a417a17223 */ /* 0x180fe200000100a6 */
[-CC-:B------:R-:W-:Y:S01]  /*3e30*/  FFMA.FTZ R162, R15, R164.reuse, R166.reuse ;  /* 0x000000a40fa27223 */ /* 0x180fe200000100a6 */
[----:B------:R-:W-:Y:S01]  /*3e40*/  FFMA.FTZ R163, R24, R164, R166 ;  /* 0x000000a418a37223 */ /* 0x000fe200000100a6 */
[----:B------:R-:W-:Y:S01]  /*3e50*/  FADD.FTZ R160, R16, -R160 ;  /* 0x800000a010a07221 */ /* 0x000fe20000010000 */
[----:B------:R-:W-:Y:S01]  /*3e60*/  FADD.FTZ R161, R20, -R161 ;  /* 0x800000a114a17221 */ /* 0x000fe20000010000 */
[----:B------:R-:W-:Y:S01]  /*3e70*/  FADD.FTZ R162, R14, -R162 ;  /* 0x800000a20ea27221 */ /* 0x000fe20000010000 */
[----:B------:R-:W-:Y:S01]  /*3e80*/  FADD.FTZ R163, R19, -R163 ;  /* 0x800000a313a37221 */ /* 0x000fe20000010000 */
[C---:B-----5:R-:W-:Y:S01]  /*3e90*/  FMUL.FTZ R160, R18.reuse, R160 ;  /* 0x000000a012a07220 */ /* 0x060fe20000410000 */
[C---:B------:R-:W-:Y:S01]  /*3ea0*/  FMUL.FTZ R161, R18.reuse, R161 ;  /* 0x000000a112a17220 */ /* 0x040fe20000410000 */
[C---:B------:R-:W-:Y:S01]  /*3eb0*/  FMUL.FTZ R162, R18.reuse, R162 ;  /* 0x000000a212a27220 */ /* 0x040fe20000410000 */
[----:B------:R-:W-:Y:S01]  /*3ec0*/  FMUL.FTZ R163, R18, R163 ;  /* 0x000000a312a37220 */ /* 0x000fe20000410000 */
[----:B------:R-:W-:-:S02]  /*3ed0*/  FFMA.FTZ R165, R189, R164, R166 ;  /* 0x000000a4bda57223 */ /* 0x000fc400000100a6 */
[----:B------:R-:W-:Y:S01]  /*3ee0*/  F2FP.BF16.F32.PACK_AB R160, R161, R160 ;  /* 0x000000a0a1a0723e */ /* 0x000fe200000010ff */
[----:B------:R-:W-:Y:S01]  /*3ef0*/  FFMA.FTZ R161, R184, R164, R166 ;  /* 0x000000a4b8a17223 */ /* 0x000fe200000100a6 */
[----:B------:R-:W-:-:S03]  /*3f00*/  FADD.FTZ R165, R190, -R165 ;  /* 0x800000a5bea57221 */ /* 0x000fc60000010000 */
[----:B------:R-:W-:Y:S01]  /*3f10*/  FADD.FTZ R161, R183, -R161 ;  /* 0x800000a1b7a17221 */ /* 0x000fe20000010000 */
[----:B------:R-:W-:-:S03]  /*3f20*/  FMUL.FTZ R165, R18, R165 ;  /* 0x000000a512a57220 */ /* 0x000fc60000410000 */
[----:B------:R-:W-:-:S05]  /*3f30*/  FMUL.FTZ R161, R18, R161 ;  /* 0x000000a112a17220 */ /* 0x000fca0000410000 */
[----:B------:R-:W-:Y:S01]  /*3f40*/  F2FP.BF16.F32.PACK_AB R161, R161, R162 ;  /* 0x000000a2a1a1723e */ /* 0x000fe200000010ff */
[----:B------:R-:W-:-:S04]  /*3f50*/  FFMA.FTZ R162, R200, R164, R166 ;  /* 0x000000a4c8a27223 */ /* 0x000fc800000100a6 */
[----:B------:R-:W-:-:S04]  /*3f60*/  FADD.FTZ R162, R191, -R162 ;  /* 0x800000a2bfa27221 */ /* 0x000fc80000010000 */
[----:B------:R-:W-:-:S05]  /*3f70*/  FMUL.FTZ R162, R18, R162 ;  /* 0x000000a212a27220 */ /* 0x000fca0000410000 */
[----:B------:R-:W-:Y:S01]  /*3f80*/  F2FP.BF16.F32.PACK_AB R162, R162, R163 ;  /* 0x000000a3a2a2723e */ /* 0x000fe200000010ff */
[----:B------:R-:W-:-:S04]  /*3f90*/  FFMA.FTZ R163, R203, R164, R166 ;  /* 0x000000a4cba37223 */ /* 0x000fc800000100a6 */
[----:B------:R-:W-:-:S04]  /*3fa0*/  FADD.FTZ R163, R204, -R163 ;  /* 0x800000a3cca37221 */ /* 0x000fc80000010000 */
[----:B------:R-:W-:-:S05]  /*3fb0*/  FMUL.FTZ R163, R18, R163 ;  /* 0x000000a312a37220 */ /* 0x000fca0000410000 */
[----:B------:R-:W-:Y:S01]  /*3fc0*/  F2FP.BF16.F32.PACK_AB R163, R163, R165 ;  /* 0x000000a5a3a3723e */ /* 0x000fe200000010ff */
[----:B------:R-:W-:Y:S06]  /*3fd0*/  BRA `(.L_x_16) ;  /* 0x0000001000a07947 */ /* 0x000fec0003800000 */
.L_x_15:
        /* <DEDUP_REMOVED lines=11> */
[----:B------:R-:W-:-:S03]  /*4090*/  FMUL.FTZ R143, R18, R143 ;  /* 0x0000008f128f7220 */ /* 0x000fc60000410000 */
[----:B------:R-:W-:Y:S01]  /*40a0*/  F2FP.BF16.F32.PACK_AB R161, R141, R140 ;  /* 0x0000008c8da1723e */ /* 0x000fe200000010ff */
[-CC-:B------:R-:W-:Y:S01]  /*40b0*/  FFMA.FTZ R140, R189, R164.reuse, R166.reuse ;  /* 0x000000a4bd8c7223 */ /* 0x180fe200000100a6 */
[----:B------:R-:W-:Y:S01]  /*40c0*/  FFMA.FTZ R141, R203, R164, R166 ;  /* 0x000000a4cb8d7223 */ /* 0x000fe200000100a6 */
[----:B------:R-:W-:Y:S02]  /*40d0*/  F2FP.BF16.F32.PACK_AB R162, R143, R142 ;  /* 0x0000008e8fa2723e */ /* 0x000fe400000010ff */
[----:B------:R-:W-:Y:S01]  /*40e0*/  FADD.FTZ R140, R190, -R140 ;  /* 0x8000008cbe8c7221 */ /* 0x000fe20000010000 */
[----:B------:R-:W-:Y:S01]  /*40f0*/  FADD.FTZ R141, R204, -R141 ;  /* 0x8000008dcc8d7221 */ /* 0x000fe20000010000 */
[----:B------:R-:W-:Y:S02]  /*4100*/  MOV R142, R162 ;  /* 0x000000a2008e7202 */ /* 0x000fe40000000f00 */
[C---:B------:R-:W-:Y:S01]  /*4110*/  FMUL.FTZ R140, R18.reuse, R140 ;  /* 0x0000008c128c7220 */ /* 0x040fe20000410000 */
[----:B------:R-:W-:-:S05]  /*4120*/  FMUL.FTZ R141, R18, R141 ;  /* 0x0000008d128d7220 */ /* 0x000fca0000410000 */
[----:B------:R-:W-:Y:S01]  /*4130*/  F2FP.BF16.F32.PACK_AB R163, R141, R140 ;  /* 0x0000008c8da3723e */ /* 0x000fe200000010ff */
[-CC-:B------:R-:W-:Y:S01]  /*4140*/  FFMA.FTZ R141, R0, R164.reuse, R166.reuse ;  /* 0x000000a4008d7223 */ /* 0x180fe200000100a6 */
[----:B------:R-:W-:Y:S02]  /*4150*/  FFMA.FTZ R140, R23, R164, R166 ;  /* 0x000000a4178c7223 */ /* 0x000fe400000100a6 */
[----:B------:R-:W-:Y:S01]  /*4160*/  MOV R143, R163 ;  /* 0x000000a3008f7202 */ /* 0x000fe20000000f00 */
[----:B------:R-:W-:Y:S01]  /*4170*/  FADD.FTZ R141, R16, -R141 ;  /* 0x8000008d108d7221 */ /* 0x000fe20000010000 */
[----:B------:R-:W-:-:S03]  /*4180*/  FADD.FTZ R140, R20, -R140 ;  /* 0x8000008c148c7221 */ /* 0x000fc60000010000 */
[C---:B------:R-:W-:Y:S01]  /*4190*/  FMUL.FTZ R141, R18.reuse, R141 ;  /* 0x0000008d128d7220 */ /* 0x040fe20000410000 */
[----:B------:R-:W-:-:S05]  /*41a0*/  FMUL.FTZ R140, R18, R140 ;  /* 0x0000008c128c7220 */ /* 0x000fca0000410000 */
[----:B------:R-:W-:Y:S02]  /*41b0*/  F2FP.BF16.F32.PACK_AB R160, R140, R141 ;  /* 0x0000008d8ca0723e */ /* 0x000fe400000010ff */
[----:B------:R-:W-:Y:S02]  /*41c0*/  MOV R141, R161 ;  /* 0x000000a1008d7202 */ /* 0x000fe40000000f00 */
[----:B------:R-:W-:Y:S01]  /*41d0*/  MOV R140, R160 ;  /* 0x000000a0008c7202 */ /* 0x000fe20000000f00 */
[----:B------:R-:W-:Y:S06]  /*41e0*/  BRA `(.L_x_16) ;  /* 0x00000010001c7947 */ /* 0x000fec0003800000 */
.L_x_14:
        /* <DEDUP_REMOVED lines=36> */
.L_x_17:
[-CC-:B------:R-:W-:Y:S01]  /*4430*/  FFMA.FTZ R132, R189, R164.reuse, R166.reuse ;  /* 0x000000a4bd847223 */ /* 0x180fe200000100a6 */
[-CC-:B------:R-:W-:Y:S01]  /*4440*/  FFMA.FTZ R133, R203, R164.reuse, R166.reuse ;  /* 0x000000a4cb857223 */ /* 0x180fe200000100a6 */
[-CC-:B------:R-:W-:Y:S01]  /*4450*/  FFMA.FTZ R134, R15, R164.reuse, R166.reuse ;  /* 0x000000a40f867223 */ /* 0x180fe200000100a6 */
[-C--:B------:R-:W-:Y:S01]  /*4460*/  FFMA.FTZ R135, R184, R164.reuse, R166 ;  /* 0x000000a4b8877223 */ /* 0x080fe200000100a6 */
[----:B------:R-:W-:Y:S01]  /*4470*/  FADD.FTZ R132, R190, -R132 ;  /* 0x80000084be847221 */ /* 0x000fe20000010000 */
[----:B------:R-:W-:Y:S01]  /*4480*/  FADD.FTZ R133, R204, -R133 ;  /* 0x80000085cc857221 */ /* 0x000fe20000010000 */
[-CC-:B------:R-:W-:Y:S01]  /*4490*/  FFMA.FTZ R140, R24, R164.reuse, R166.reuse ;  /* 0x000000a4188c7223 */ /* 0x180fe200000100a6 */
[----:B------:R-:W-:Y:S01]  /*44a0*/  FFMA.FTZ R141, R200, R164, R166 ;  /* 0x000000a4c88d7223 */ /* 0x000fe200000100a6 */
[C---:B-----5:R-:W-:Y:S01]  /*44b0*/  FMUL.FTZ R132, R18.reuse, R132 ;  /* 0x0000008412847220 */ /* 0x060fe20000410000 */
[----:B------:R-:W-:Y:S01]  /*44c0*/  FMUL.FTZ R133, R18, R133 ;  /* 0x0000008512857220 */ /* 0x000fe20000410000 */
[----:B------:R-:W-:Y:S01]  /*44d0*/  FADD.FTZ R134, R14, -R134 ;  /* 0x800000860e867221 */ /* 0x000fe20000010000 */
[----:B------:R-:W-:Y:S01]  /*44e0*/  FADD.FTZ R135, R183, -R135 ;  /* 0x80000087b7877221 */ /* 0x000fe20000010000 */
[----:B------:R-:W-:Y:S01]  /*44f0*/  FADD.FTZ R140, R19, -R140 ;  /* 0x8000008c138c7221 */ /* 0x000fe20000010000 */
[----:B------:R-:W-:Y:S01]  /*4500*/  FADD.FTZ R141, R191, -R141 ;  /* 0x8000008dbf8d7221 */ /* 0x000fe20000010000 */
[----:B------:R-:W-:Y:S01]  /*4510*/  F2FP.BF16.F32.PACK_AB R163, R133, R132 ;  /* 0x0000008485a3723e */ /* 0x000fe200000010ff */
[-CC-:B------:R-:W-:Y:S01]  /*4520*/  FFMA.FTZ R132, R0, R164.reuse, R166.reuse ;  /* 0x000000a400847223 */ /* 0x180fe200000100a6 */
[----:B------:R-:W-:Y:S01]  /*4530*/  FFMA.FTZ R133, R23, R164, R166 ;  /* 0x000000a417857223 */ /* 0x000fe200000100a6 */
[C---:B------:R-:W-:Y:S01]  /*4540*/  FMUL.FTZ R134, R18.reuse, R134 ;  /* 0x0000008612867220 */ /* 0x040fe20000410000 */
[----:B------:R-:W-:Y:S01]  /*4550*/  FMUL.FTZ R140, R18, R140 ;  /* 0x0000008c128c7220 */ /* 0x000fe20000410000 */
[----:B------:R-:W-:Y:S01]  /*4560*/  FADD.FTZ R132, R16, -R132 ;  /* 0x8000008410847221 */ /* 0x000fe20000010000 */
[----:B------:R-:W-:Y:S01]  /*4570*/  FADD.FTZ R133, R20, -R133 ;  /* 0x8000008514857221 */ /* 0x000fe20000010000 */
[C---:B------:R-:W-:Y:S01]  /*4580*/  FMUL.FTZ R141, R18.reuse, R141 ;  /* 0x0000008d128d7220 */ /* 0x040fe20000410000 */
[C---:B------:R-:W-:Y:S01]  /*4590*/  FMUL.FTZ R135, R18.reuse, R135 ;  /* 0x0000008712877220 */ /* 0x040fe20000410000 */
[C---:B------:R-:W-:Y:S01]  /*45a0*/  FMUL.FTZ R132, R18.reuse, R132 ;  /* 0x0000008412847220 */ /* 0x040fe20000410000 */
[----:B------:R-:W-:Y:S01]  /*45b0*/  FMUL.FTZ R133, R18, R133 ;  /* 0x0000008512857220 */ /* 0x000fe20000410000 */
[----:B------:R-:W-:-:S02]  /*45c0*/  MOV R143, R163 ;  /* 0x000000a3008f7202 */ /* 0x000fc40000000f00 */
[----:B------:R-:W-:Y:S02]  /*45d0*/  F2FP.BF16.F32.PACK_AB R162, R141, R140 ;  /* 0x0000008c8da2723e */ /* 0x000fe400000010ff */
[----:B------:R-:W-:Y:S02]  /*45e0*/  F2FP.BF16.F32.PACK_AB R161, R135, R134 ;  /* 0x0000008687a1723e */ /* 0x000fe400000010ff */
[----:B------:R-:W-:Y:S02]  /*45f0*/  F2FP.BF16.F32.PACK_AB R160, R133, R132 ;  /* 0x0000008485a0723e */ /* 0x000fe400000010ff */
[----:B------:R-:W-:Y:S02]  /*4600*/  MOV R142, R162 ;  /* 0x000000a2008e7202 */ /* 0x000fe40000000f00 */
[----:B------:R-:W-:Y:S02]  /*4610*/  MOV R141, R161 ;  /* 0x000000a1008d7202 */ /* 0x000fe40000000f00 */
[----:B------:R-:W-:-:S02]  /*4620*/  MOV R140, R160 ;  /* 0x000000a0008c7202 */ /* 0x000fc40000000f00 */
[----:B------:R-:W-:Y:S02]  /*4630*/  MOV R135, R163 ;  /* 0x000000a300877202 */ /* 0x000fe40000000f00 */
[----:B------:R-:W-:Y:S02]  /*4640*/  MOV R134, R162 ;  /* 0x000000a200867202 */ /* 0x000fe40000000f00 */
[----:B------:R-:W-:Y:S02]  /*4650*/  MOV R133, R161 ;  /* 0x000000a100857202 */ /* 0x000fe40000000f00 */
[----:B------:R-:W-:Y:S01]  /*4660*/  MOV R132, R160 ;  /* 0x000000a000847202 */ /* 0x000fe20000000f00 */
[----:B------:R-:W-:Y:S06]  /*4670*/  BRA `(.L_x_16) ;  /* 0x0000000800f87947 */ /* 0x000fec0003800000 */
.L_x_13:
        /* <DEDUP_REMOVED lines=9> */
[C---:B-----5:R-:W-:Y:S01]  /*4710*/  SHF.L.U32 R160, R139.reuse, 0x10, RZ ;  /* 0x000000108ba07819 */ /* 0x060fe200000006ff */
[-C--:B------:R-:W-:Y:S01]  /*4720*/  FFMA.FTZ R162, R24, R164.reuse, R166 ;  /* 0x000000a418a27223 */ /* 0x080fe200000100a6 */
[----:B------:R-:W-:Y:S01]  /*4730*/  PRMT R161, R139, 0x7632, R161 ;  /* 0x000076328ba17816 */ /* 0x000fe200000000a1 */
[----:B------:R-:W-:Y:S01]  /*4740*/  FADD.FTZ R163, R190, -R163 ;  /* 0x800000a3bea37221 */ /* 0x000fe20000010000 */
[----:B------:R-:W-:Y:S01]  /*4750*/  PRMT R165, R137, 0x7632, R165 ;  /* 0x0000763289a57816 */ /* 0x000fe200000000a5 */
[----:B------:R-:W-:Y:S01]  /*4760*/  FADD.FTZ R162, R19, -R162 ;  /* 0x800000a213a27221 */ /* 0x000fe20000010000 */
[----:B------:R-:W-:Y:S01]  /*4770*/  SHF.L.U32 R161, R161, 0x10, RZ ;  /* 0x00000010a1a17819 */ /* 0x000fe200000006ff */
[----:B------:R-:W-:Y:S01]  /*4780*/  FFMA.FTZ R163, R18, R163, R160 ;  /* 0x000000a312a37223 */ /* 0x000fe200000100a0 */
[----:B------:R-:W-:Y:S01]  /*4790*/  FFMA.FTZ R160, R203, R164, R166 ;  /* 0x000000a4cba07223 */ /* 0x000fe200000100a6 */
[----:B------:R-:W-:-:S02]  /*47a0*/  SHF.L.U32 R165, R165, 0x10, RZ ;  /* 0x00000010a5a57819 */ /* 0x000fc400000006ff */
[----:B------:R-:W-:Y:S01]  /*47b0*/  PRMT R167, R136, 0x7632, R167 ;  /* 0x0000763288a77816 */ /* 0x000fe200000000a7 */
[----:B------:R-:W-:-:S03]  /*47c0*/  FADD.FTZ R160, R204, -R160 ;  /* 0x800000a0cca07221 */ /* 0x000fc60000010000 */
[----:B------:R-:W-:Y:S01]  /*47d0*/  SHF.L.U32 R167, R167, 0x10, RZ ;  /* 0x00000010a7a77819 */ /* 0x000fe200000006ff */
[--C-:B------:R-:W-:Y:S01]  /*47e0*/  FFMA.FTZ R160, R18, R160, R161.reuse ;  /* 0x000000a012a07223 */ /* 0x100fe200000100a1 */
[----:B------:R-:W-:-:S04]  /*47f0*/  PRMT R161, R138, 0x7632, R161 ;  /* 0x000076328aa17816 */ /* 0x000fc800000000a1 */
[----:B------:R-:W-:Y:S02]  /*4800*/  F2FP.BF16.F32.PACK_AB R163, R160, R163 ;  /* 0x000000a3a0a3723e */ /* 0x000fe400000010ff */
[----:B------:R-:W-:Y:S02]  /*4810*/  SHF.L.U32 R160, R138, 0x10, RZ ;  /* 0x000000108aa07819 */ /* 0x000fe400000006ff */
[----:B------:R-:W-:-:S03]  /*4820*/  SHF.L.U32 R161, R161, 0x10, RZ ;  /* 0x00000010a1a17819 */ /* 0x000fc600000006ff */
[----:B------:R-:W-:Y:S01]  /*4830*/  FFMA.FTZ R162, R18, R162, R160 ;  /* 0x000000a212a27223 */ /* 0x000fe200000100a0 */
[----:B------:R-:W-:-:S04]  /*4840*/  FFMA.FTZ R160, R200, R164, R166 ;  /* 0x000000a4c8a07223 */ /* 0x000fc800000100a6 */
[----:B------:R-:W-:-:S04]  /*4850*/  FADD.FTZ R160, R191, -R160 ;  /* 0x800000a0bfa07221 */ /* 0x000fc80000010000 */
[----:B------:R-:W-:Y:S01]  /*4860*/  FFMA.FTZ R160, R18, R160, R161 ;  /* 0x000000a012a07223 */ /* 0x000fe200000100a1 */
[----:B------:R-:W-:-:S04]  /*4870*/  FFMA.FTZ R161, R15, R164, R166 ;  /* 0x000000a40fa17223 */ /* 0x000fc800000100a6 */
[----:B------:R-:W-:Y:S01]  /*4880*/  F2FP.BF16.F32.PACK_AB R162, R160, R162 ;  /* 0x000000a2a0a2723e */ /* 0x000fe200000010ff */
[----:B------:R-:W-:Y:S01]  /*4890*/  FADD.FTZ R161, R14, -R161 ;  /* 0x800000a10ea17221 */ /* 0x000fe20000010000 */
[----:B------:R-:W-:-:S05]  /*48a0*/  SHF.L.U32 R160, R137, 0x10, RZ ;  /* 0x0000001089a07819 */ /* 0x000fca00000006ff */
[----:B------:R-:W-:Y:S01]  /*48b0*/  FFMA.FTZ R161, R18, R161, R160 ;  /* 0x000000a112a17223 */ /* 0x000fe200000100a0 */
[----:B------:R-:W-:-:S04]  /*48c0*/  FFMA.FTZ R160, R184, R164, R166 ;  /* 0x000000a4b8a07223 */ /* 0x000fc800000100a6 */
[----:B------:R-:W-:-:S04]  /*48d0*/  FADD.FTZ R160, R183, -R160 ;  /* 0x800000a0b7a07221 */ /* 0x000fc80000010000 */
[----:B------:R-:W-:Y:S01]  /*48e0*/  FFMA.FTZ R160, R18, R160, R165 ;  /* 0x000000a012a07223 */ /* 0x000fe200000100a5 */
[----:B------:R-:W-:-:S04]  /*48f0*/  SHF.L.U32 R165, R136, 0x10, RZ ;  /* 0x0000001088a57819 */ /* 0x000fc800000006ff */
[----:B------:R-:W-:Y:S01]  /*4900*/  F2FP.BF16.F32.PACK_AB R161, R160, R161 ;  /* 0x000000a1a0a1723e */ /* 0x000fe200000010ff */
[----:B------:R-:W-:-:S04]  /*4910*/  FFMA.FTZ R160, R0, R164, R166 ;  /* 0x000000a400a07223 */ /* 0x000fc800000100a6 */
[----:B------:R-:W-:-:S04]  /*4920*/  FADD.FTZ R160, R16, -R160 ;  /* 0x800000a010a07221 */ /* 0x000fc80000010000 */
[----:B------:R-:W-:Y:S01]  /*4930*/  FFMA.FTZ R160, R18, R160, R165 ;  /* 0x000000a012a07223 */ /* 0x000fe200000100a5 */
[----:B------:R-:W-:-:S04]  /*4940*/  FFMA.FTZ R165, R23, R164, R166 ;  /* 0x000000a417a57223 */ /* 0x000fc800000100a6 */
[----:B------:R-:W-:-:S04]  /*4950*/  FADD.FTZ R165, R20, -R165 ;  /* 0x800000a514a57221 */ /* 0x000fc80000010000 */
[----:B------:R-:W-:-:S05]  /*4960*/  FFMA.FTZ R165, R18, R165, R167 ;  /* 0x000000a512a57223 */ /* 0x000fca00000100a7 */
[----:B------:R-:W-:Y:S01]  /*4970*/  F2FP.BF16.F32.PACK_AB R160, R165, R160 ;  /* 0x000000a0a5a0723e */ /* 0x000fe200000010ff */
[----:B------:R-:W-:Y:S06]  /*4980*/  BRA `(.L_x_16) ;  /* 0x0000000800347947 */ /* 0x000fec0003800000 */
.L_x_19:
[----:B-----5:R-:W-:Y:S01]  /*4990*/  PRMT R141, R136, 0x7632, R141 ;  /* 0x00007632888d7816 */ /* 0x020fe2000000008d */
[-CC-:B------:R-:W-:Y:S01]  /*49a0*/  FFMA.FTZ R140, R23, R164.reuse, R166.reuse ;  /* 0x000000a4178c7223 */ /* 0x180fe200000100a6 */
[----:B------:R-:W-:Y:S01]  /*49b0*/  FFMA.FTZ R142, R0, R164, R166 ;  /* 0x000000a4008e7223 */ /* 0x000fe200000100a6 */
[----:B------:R-:W-:Y:S02]  /*49c0*/  PRMT R143, R137, 0x7632, R143 ;  /* 0x00007632898f7816 */ /* 0x000fe4000000008f */
[----:B------:R-:W-:Y:S01]  /*49d0*/  SHF.L.U32 R141, R141, 0x10, RZ ;  /* 0x000000108d8d7819 */ /* 0x000fe200000006ff */
[----:B------:R-:W-:Y:S01]  /*49e0*/  FADD.FTZ R140, R20, -R140 ;  /* 0x8000008c148c7221 */ /* 0x000fe20000010000 */
[----:B------:R-:W-:Y:S01]  /*49f0*/  FADD.FTZ R142, R16, -R142 ;  /* 0x8000008e108e7221 */ /* 0x000fe20000010000 */
[----:B------:R-:W-:Y:S02]  /*4a00*/  SHF.L.U32 R143, R143, 0x10, RZ ;  /* 0x000000108f8f7819 */ /* 0x000fe400000006ff */
[----:B------:R-:W-:Y:S01]  /*4a10*/  FFMA.FTZ R140, R18, R140, R141 ;  /* 0x0000008c128c7223 */ /* 0x000fe2000001008d */
[----:B------:R-:W-:-:S02]  /*4a20*/  SHF.L.U32 R141, R136, 0x10, RZ ;  /* 0x00000010888d7819 */ /* 0x000fc400000006ff */
[----:B------:R-:W-:-:S03]  /*4a30*/  PRMT R161, R138, 0x7632, R161 ;  /* 0x000076328aa17816 */ /* 0x000fc600000000a1 */
[----:B------:R-:W-:Y:S01]  /*4a40*/  FFMA.FTZ R142, R18, R142, R141 ;  /* 0x0000008e128e7223 */ /* 0x000fe2000001008d */
[----:B------:R-:W-:Y:S01]  /*4a50*/  FFMA.FTZ R141, R184, R164, R166 ;  /* 0x000000a4b88d7223 */ /* 0x000fe200000100a6 */
[----:B------:R-:W-:-:S03]  /*4a60*/  SHF.L.U32 R161, R161, 0x10, RZ ;  /* 0x00000010a1a17819 */ /* 0x000fc600000006ff */
[----:B------:R-:W-:Y:S01]  /*4a70*/  F2FP.BF16.F32.PACK_AB R160, R140, R142 ;  /* 0x0000008e8ca0723e */ /* 0x000fe200000010ff */
[----:B------:R-:W-:Y:S01]  /*4a80*/  FFMA.FTZ R142, R15, R164, R166 ;  /* 0x000000a40f8e7223 */ /* 0x000fe200000100a6 */
[----:B------:R-:W-:Y:S01]  /*4a90*/  SHF.L.U32 R140, R137, 0x10, RZ ;  /* 0x00000010898c7819 */ /* 0x000fe200000006ff */
[----:B------:R-:W-:Y:S02]  /*4aa0*/  FADD.FTZ R141, R183, -R141 ;  /* 0x8000008db78d7221 */ /* 0x000fe40000010000 */
[----:B------:R-:W-:Y:S02]  /*4ab0*/  FADD.FTZ R142, R14, -R142 ;  /* 0x8000008e0e8e7221 */ /* 0x000fe40000010000 */
[----:B------:R-:W-:Y:S01]  /*4ac0*/  FFMA.FTZ R141, R18, R141, R143 ;  /* 0x0000008d128d7223 */ /* 0x000fe2000001008f */
[----:B------:R-:W-:Y:S01]  /*4ad0*/  SHF.L.U32 R143, R138, 0x10, RZ ;  /* 0x000000108a8f7819 */ /* 0x000fe200000006ff */
[----:B------:R-:W-:Y:S01]  /*4ae0*/  FFMA.FTZ R142, R18, R142, R140 ;  /* 0x0000008e128e7223 */ /* 0x000fe2000001008c */
[----:B------:R-:W-:-:S04]  /*4af0*/  FFMA.FTZ R140, R24, R164, R166 ;  /* 0x000000a4188c7223 */ /* 0x000fc800000100a6 */
[----:B------:R-:W-:-:S04]  /*4b00*/  FADD.FTZ R140, R19, -R140 ;  /* 0x8000008c138c7221 */ /* 0x000fc80000010000 */
[----:B------:R-:W-:Y:S01]  /*4b10*/  FFMA.FTZ R140, R18, R140, R143 ;  /* 0x0000008c128c7223 */ /* 0x000fe2000001008f */
[----:B------:R-:W-:-:S04]  /*4b20*/  FFMA.FTZ R143, R200, R164, R166 ;  /* 0x000000a4c88f7223 */ /* 0x000fc800000100a6 */
[----:B------:R-:W-:-:S04]  /*4b30*/  FADD.FTZ R143, R191, -R143 ;  /* 0x8000008fbf8f7221 */ /* 0x000fc80000010000 */
[----:B------:R-:W-:Y:S01]  /*4b40*/  FFMA.FTZ R143, R18, R143, R161 ;  /* 0x0000008f128f7223 */ /* 0x000fe200000100a1 */
[----:B------:R-:W-:Y:S02]  /*4b50*/  F2FP.BF16.F32.PACK_AB R161, R141, R142 ;  /* 0x0000008e8da1723e */ /* 0x000fe400000010ff */
[----:B------:R-:W-:Y:S02]  /*4b60*/  SHF.L.U32 R141, R139, 0x10, RZ ;  /* 0x000000108b8d7819 */ /* 0x000fe400000006ff */
[----:B------:R-:W-:Y:S01]  /*4b70*/  F2FP.BF16.F32.PACK_AB R162, R143, R140 ;  /* 0x0000008c8fa2723e */ /* 0x000fe200000010ff */
[----:B------:R-:W-:Y:S01]  /*4b80*/  FFMA.FTZ R140, R189, R164, R166 ;  /* 0x000000a4bd8c7223 */ /* 0x000fe200000100a6 */
[----:B------:R-:W-:-:S03]  /*4b90*/  PRMT R142, R139, 0x7632, R142 ;  /* 0x000076328b8e7816 */ /* 0x000fc6000000008e */
[----:B------:R-:W-:Y:S01]  /*4ba0*/  FADD.FTZ R140, R190, -R140 ;  /* 0x8000008cbe8c7221 */ /* 0x000fe20000010000 */
[----:B------:R-:W-:-:S03]  /*4bb0*/  SHF.L.U32 R142, R142, 0x10, RZ ;  /* 0x000000108e8e7819 */ /* 0x000fc600000006ff */
[----:B------:R-:W-:Y:S01]  /*4bc0*/  FFMA.FTZ R140, R18, R140, R141 ;  /* 0x0000008c128c7223 */ /* 0x000fe2000001008d */
[----:B------:R-:W-:-:S04]  /*4bd0*/  FFMA.FTZ R141, R203, R164, R166 ;  /* 0x000000a4cb8d7223 */ /* 0x000fc800000100a6 */
[----:B------:R-:W-:-:S04]  /*4be0*/  FADD.FTZ R141, R204, -R141 ;  /* 0x8000008dcc8d7221 */ /* 0x000fc80000010000 */
[----:B------:R-:W-:Y:S01]  /*4bf0*/  FFMA.FTZ R141, R18, R141, R142 ;  /* 0x0000008d128d7223 */ /* 0x000fe2000001008e */
[----:B------:R-:W-:-:S04]  /*4c00*/  MOV R142, R162 ;  /* 0x000000a2008e7202 */ /* 0x000fc80000000f00 */
[----:B------:R-:W-:Y:S02]  /*4c10*/  F2FP.BF16.F32.PACK_AB R163, R141, R140 ;  /* 0x0000008c8da3723e */ /* 0x000fe400000010ff */
[----:B------:R-:W-:Y:S02]  /*4c20*/  MOV R141, R161 ;  /* 0x000000a1008d7202 */ /* 0x000fe40000000f00 */
[----:B------:R-:W-:Y:S02]  /*4c30*/  MOV R143, R163 ;  /* 0x000000a3008f7202 */ /* 0x000fe40000000f00 */
[----:B------:R-:W-:Y:S01]  /*4c40*/  MOV R140, R160 ;  /* 0x000000a0008c7202 */ /* 0x000fe20000000f00 */
[----:B------:R-:W-:Y:S06]  /*4c50*/  BRA `(.L_x_16) ;  /* 0x0000000400807947 */ /* 0x000fec0003800000 */
.L_x_18:
[----:B------:R-:W-:-:S04]  /*4c60*/  UISETP.NE.U32.AND UP0, UPT, UR6, URZ, UPT ;  /* 0x000000ff0600728c */ /* 0x000fc8000bf05070 */
[----:B------:R-:W-:-:S09]  /*4c70*/  UISETP.NE.AND.EX UP0, UPT, UR7, URZ, UPT, UP0 ;  /* 0x000000ff0700728c */ /* 0x000fd2000bf05300 */
[----:B------:R-:W-:Y:S05]  /*4c80*/  BRA.U UP0, `(.L_x_20) ;  /* 0x0000000100b47547 */ /* 0x000fea000b800000 */
        /* <DEDUP_REMOVED lines=45> */
.L_x_20:
[----:B-----5:R-:W-:Y:S01]  /*4f60*/  PRMT R135, R136, 0x7632, R135 ;  /* 0x0000763288877816 */ /* 0x020fe20000000087 */
[-C--:B------:R-:W-:Y:S01]  /*4f70*/  FFMA.FTZ R132, R23, R164.reuse, R166 ;  /* 0x000000a417847223 */ /* 0x080fe200000100a6 */
[----:B------:R-:W-:Y:S01]  /*4f80*/  PRMT R134, R137, 0x7632, R134 ;  /* 0x0000763289867816 */ /* 0x000fe20000000086 */
[-C--:B------:R-:W-:Y:S01]  /*4f90*/  FFMA.FTZ R133, R184, R164.reuse, R166 ;  /* 0x000000a4b8857223 */ /* 0x080fe200000100a6 */
[----:B------:R-:W-:Y:S01]  /*4fa0*/  SHF.L.U32 R135, R135, 0x10, RZ ;  /* 0x0000001087877819 */ /* 0x000fe200000006ff */
[----:B------:R-:W-:Y:S01]  /*4fb0*/  FADD.FTZ R132, R20, -R132 ;  /* 0x8000008414847221 */ /* 0x000fe20000010000 */
[----:B------:R-:W-:Y:S01]  /*4fc0*/  SHF.L.U32 R134, R134, 0x10, RZ ;  /* 0x0000001086867819 */ /* 0x000fe200000006ff */
[----:B------:R-:W-:Y:S01]  /*4fd0*/  FADD.FTZ R133, R183, -R133 ;  /* 0x80000085b7857221 */ /* 0x000fe20000010000 */
[----:B------:R-:W-:Y:S01]  /*4fe0*/  FFMA.FTZ R140, R200, R164, R166 ;  /* 0x000000a4c88c7223 */ /* 0x000fe200000100a6 */
[--C-:B------:R-:W-:Y:S01]  /*4ff0*/  FFMA.FTZ R132, R18, R132, R135.reuse ;  /* 0x0000008412847223 */ /* 0x100fe20000010087 */
[----:B------:R-:W-:Y:S01]  /*5000*/  PRMT R135, R138, 0x7632, R135 ;  /* 0x000076328a877816 */ /* 0x000fe20000000087 */
[----:B------:R-:W-:Y:S01]  /*5010*/  FFMA.FTZ R134, R18, R133, R134 ;  /* 0x0000008512867223 */ /* 0x000fe20000010086 */
[----:B------:R-:W-:Y:S01]  /*5020*/  PRMT R142, R139, 0x7632, R142 ;  /* 0x000076328b8e7816 */ /* 0x000fe2000000008e */
[-C--:B------:R-:W-:Y:S01]  /*5030*/  FFMA.FTZ R133, R203, R164.reuse, R166 ;  /* 0x000000a4cb857223 */ /* 0x080fe200000100a6 */
[----:B------:R-:W-:Y:S01]  /*5040*/  SHF.L.U32 R135, R135, 0x10, RZ ;  /* 0x0000001087877819 */ /* 0x000fe200000006ff */
[----:B------:R-:W-:Y:S01]  /*5050*/  FADD.FTZ R140, R191, -R140 ;  /* 0x8000008cbf8c7221 */ /* 0x000fe20000010000 */
[----:B------:R-:W-:Y:S01]  /*5060*/  SHF.L.U32 R142, R142, 0x10, RZ ;  /* 0x000000108e8e7819 */ /* 0x000fe200000006ff */
[----:B------:R-:W-:Y:S01]  /*5070*/  FADD.FTZ R133, R204, -R133 ;  /* 0x80000085cc857221 */ /* 0x000fe20000010000 */
[--C-:B------:R-:W-:Y:S01]  /*5080*/  FFMA.FTZ R141, R24, R164, R166.reuse ;  /* 0x000000a4188d7223 */ /* 0x100fe200000100a6 */
[C---:B------:R-:W-:Y:S01]  /*5090*/  FFMA.FTZ R140, R18.reuse, R140, R135 ;  /* 0x0000008c128c7223 */ /* 0x040fe20000010087 */
[----:B------:R-:W-:Y:S01]  /*50a0*/  FFMA.FTZ R135, R15, R164, R166 ;  /* 0x000000a40f877223 */ /* 0x000fe200000100a6 */
[----:B------:R-:W-:Y:S01]  /*50b0*/  FFMA.FTZ R142, R18, R133, R142 ;  /* 0x00000085128e7223 */ /* 0x000fe2000001008e */
[----:B------:R-:W-:Y:S01]  /*50c0*/  SHF.L.U32 R133, R137, 0x10, RZ ;  /* 0x0000001089857819 */ /* 0x000fe200000006ff */
[----:B------:R-:W-:Y:S01]  /*50d0*/  FADD.FTZ R141, R19, -R141 ;  /* 0x8000008d138d7221 */ /* 0x000fe20000010000 */
[----:B------:R-:W-:Y:S01]  /*50e0*/  FADD.FTZ R135, R14, -R135 ;  /* 0x800000870e877221 */ /* 0x000fe20000010000 */
[----:B------:R-:W-:-:S02]  /*50f0*/  SHF.L.U32 R143, R139, 0x10, RZ ;  /* 0x000000108b8f7819 */ /* 0x000fc400000006ff */
[----:B------:R-:W-:Y:S01]  /*5100*/  SHF.L.U32 R160, R138, 0x10, RZ ;  /* 0x000000108aa07819 */ /* 0x000fe200000006ff */
[----:B------:R-:W-:Y:S01]  /*5110*/  FFMA.FTZ R135, R18, R135, R133 ;  /* 0x0000008712877223 */ /* 0x000fe20000010085 */
[----:B------:R-:W-:-:S03]  /*5120*/  FFMA.FTZ R133, R189, R164, R166 ;  /* 0x000000a4bd857223 */ /* 0x000fc600000100a6 */
[----:B------:R-:W-:Y:S01]  /*5130*/  FFMA.FTZ R141, R18, R141, R160 ;  /* 0x0000008d128d7223 */ /* 0x000fe200000100a0 */
[----:B------:R-:W-:Y:S01]  /*5140*/  FADD.FTZ R133, R190, -R133 ;  /* 0x80000085be857221 */ /* 0x000fe20000010000 */
[----:B------:R-:W-:Y:S02]  /*5150*/  SHF.L.U32 R160, R136, 0x10, RZ ;  /* 0x0000001088a07819 */ /* 0x000fe400000006ff */
[----:B------:R-:W-:Y:S01]  /*5160*/  F2FP.BF16.F32.PACK_AB R161, R134, R135 ;  /* 0x0000008786a1723e */ /* 0x000fe200000010ff */
[----:B------:R-:W-:Y:S01]  /*5170*/  FFMA.FTZ R143, R18, R133, R143 ;  /* 0x00000085128f7223 */ /* 0x000fe2000001008f */
[----:B------:R-:W-:Y:S01]  /*5180*/  FFMA.FTZ R133, R0, R164, R166 ;  /* 0x000000a400857223 */ /* 0x000fe200000100a6 */
[----:B------:R-:W-:Y:S02]  /*5190*/  F2FP.BF16.F32.PACK_AB R162, R140, R141 ;  /* 0x0000008d8ca2723e */ /* 0x000fe400000010ff */
[----:B------:R-:W-:Y:S01]  /*51a0*/  MOV R141, R161 ;  /* 0x000000a1008d7202 */ /* 0x000fe20000000f00 */
[----:B------:R-:W-:Y:S01]  /*51b0*/  FADD.FTZ R133, R16, -R133 ;  /* 0x8000008510857221 */ /* 0x000fe20000010000 */
[----:B------:R-:W-:-:S02]  /*51c0*/  F2FP.BF16.F32.PACK_AB R163, R142, R143 ;  /* 0x0000008f8ea3723e */ /* 0x000fc400000010ff */
[-C--:B------:R-:W-:Y:S01]  /*51d0*/  MOV R142, R162.reuse ;  /* 0x000000a2008e7202 */ /* 0x080fe20000000f00 */
[----:B------:R-:W-:Y:S01]  /*51e0*/  FFMA.FTZ R133, R18, R133, R160 ;  /* 0x0000008512857223 */ /* 0x000fe200000100a0 */
[-C--:B------:R-:W-:Y:S02]  /*51f0*/  MOV R143, R163.reuse ;  /* 0x000000a3008f7202 */ /* 0x080fe40000000f00 */
[----:B------:R-:W-:Y:S02]  /*5200*/  MOV R135, R163 ;  /* 0x000000a300877202 */ /* 0x000fe40000000f00 */
[----:B------:R-:W-:Y:S02]  /*5210*/  F2FP.BF16.F32.PACK_AB R160, R132, R133 ;  /* 0x0000008584a0723e */ /* 0x000fe400000010ff */
[----:B------:R-:W-:Y:S02]  /*5220*/  MOV R134, R162 ;  /* 0x000000a200867202 */ /* 0x000fe40000000f00 */
[----:B------:R-:W-:-:S02]  /*5230*/  MOV R140, R160 ;  /* 0x000000a0008c7202 */ /* 0x000fc40000000f00 */
[----:B------:R-:W-:Y:S02]  /*5240*/  MOV R133, R161 ;  /* 0x000000a100857202 */ /* 0x000fe40000000f00 */
[----:B------:R-:W-:-:S07]  /*5250*/  MOV R132, R160 ;  /* 0x000000a000847202 */ /* 0x000fce0000000f00 */
.L_x_16:
[----:B------:R-:W-:-:S04]  /*5260*/  ISETP.NE.U32.AND P0, PT, RZ, UR4, PT ;  /* 0x00000004ff007c0c */ /* 0x000fc8000bf05070 */
[----:B------:R-:W-:-:S13]  /*5270*/  ISETP.NE.AND.EX P0, PT, RZ, UR5, PT, P0 ;  /* 0x00000005ff007c0c */ /* 0x000fda000bf05300 */
[----:B------:R-:W0:Y:S02]  /*5280*/  @P0 LDC.64 R168, c[0x0][0x478] ;  /* 0x00011e00ffa80b82 */ /* 0x000e240000000a00 */
[----:B0-----:R-:W-:-:S05]  /*5290*/  @P0 IMAD.WIDE.U32 R168, R17, 0x10, R168 ;  /* 0x0000001011a80825 */ /* 0x001fca00078e00a8 */
[----:B------:R0:W-:Y:S01]  /*52a0*/  @P0 STG.E.128 desc[UR10][R168.64], R132 ;  /* 0x00000084a8000986 */ /* 0x0001e2000c101d0a */
[----:B------:R-:W-:-:S04]  /*52b0*/  ISETP.NE.U32.AND P0, PT, RZ, UR6, PT ;  /* 0x00000006ff007c0c */ /* 0x000fc8000bf05070 */
[----:B------:R-:W-:Y:S01]  /*52c0*/  ISETP.NE.AND.EX P0, PT, RZ, UR7, PT, P0 ;  /* 0x00000007ff007c0c */ /* 0x000fe2000bf05300 */
[----:B0-----:R-:W0:Y:S02]  /*52d0*/  LDC.64 R168, c[0x0][0x468] ;  /* 0x00011a00ffa87b82 */ /* 0x001e240000000a00 */
[----:B0-----:R-:W-:-:S05]  /*52e0*/  IMAD.WIDE.U32 R168, R17, 0x10, R168 ;  /* 0x0000001011a87825 */ /* 0x001fca00078e00a8 */
[----:B------:R0:W-:Y:S05]  /*52f0*/  STG.E.128 desc[UR10][R168.64], R160 ;  /* 0x000000a0a8007986 */ /* 0x0001ea000c101d0a */
[----:B0-----:R-:W0:Y:S02]  /*5300*/  @P0 LDC.64 R160, c[0x0][0x470] ;  /* 0x00011c00ffa00b82 */ /* 0x001e240000000a00 */
[C---:B0-----:R-:W-:Y:S01]  /*5310*/  @P0 IMAD.WIDE.U32 R160, R17.reuse, 0x10, R160 ;  /* 0x0000001011a00825 */ /* 0x041fe200078e00a0 */
[----:B------:R-:W-:-:S04]  /*5320*/  IADD3 R17, PT, PT, R17, 0x20, RZ ;  /* 0x0000002011117810 */ /* 0x000fc80007ffe0ff */
[----:B------:R0:W-:Y:S03]  /*5330*/  @P0 STG.E.128 desc[UR10][R160.64], R140 ;  /* 0x0000008ca0000986 */ /* 0x0001e6000c101d0a */
.L_x_12:
[----:B------:R-:W-:Y:S05]  /*5340*/  BSYNC.RECONVERGENT B1 ;  /* 0x0000000000017941 */ /* 0x000fea0003800200 */
.L_x_11:
[----:B------:R-:W-:Y:S04]  /*5350*/  BSSY.RECONVERGENT B1, `(.L_x_21) ;  /* 0x000015e000017945 */ /* 0x000fe80003800200 */
[----:B------:R-:W-:Y:S05]  /*5360*/  @!P5 BRA `(.L_x_22) ;  /* 0x000000140070d947 */ /* 0x000fea0003800000 */
[----:B------:R-:W-:-:S04]  /*5370*/  UISETP.NE.U32.AND UP0, UPT, UR12, URZ, UPT ;  /* 0x000000ff0c00728c */ /* 0x000fc8000bf05070 */
[----:B------:R-:W-:-:S09]  /*5380*/  UISETP.NE.AND.EX UP0, UPT, UR13, URZ, UPT, UP0 ;  /* 0x000000ff0d00728c */ /* 0x000fd2000bf05300 */
[----:B------:R-:W-:Y:S05]  /*5390*/  BRA.U !UP0, `(.L_x_23) ;  /* 0x0000000d08007547 */ /* 0x000fea000b800000 */
[----:B------:R-:W-:-:S04]  /*53a0*/  UISETP.NE.U32.AND UP0, UPT, UR8, URZ, UPT ;  /* 0x000000ff0800728c */ /* 0x000fc8000bf05070 */
[----:B------:R-:W-:-:S06]  /*53b0*/  UISETP.NE.AND.EX UP0, UPT, UR9, URZ, UPT, UP0 ;  /* 0x000000ff0900728c */ /* 0x000fcc000bf05300 */
[----:B------:R-:W-:-:S13]  /*53c0*/  PLOP3.LUT P0, PT, PT, PT, UP0, 0x80, 0x8 ;  /* 0x000000000008781c */ /* 0x000fda0003f0f008 */
[----:B------:R-:W-:Y:S05]  /*53d0*/  @!P0 BRA `(.L_x_24) ;  /* 0x0000000400888947 */ /* 0x000fea0003800000 */
[----:B------:R-:W-:-:S04]  /*53e0*/  UISETP.NE.U32.AND UP0, UPT, UR6, URZ, UPT ;  /* 0x000000ff0600728c */ /* 0x000fc8000bf05070 */
[----:B------:R-:W-:-:S06]  /*53f0*/  UISETP.NE.AND.EX UP0, UPT, UR7, URZ, UPT, UP0 ;  /* 0x000000ff0700728c */ /* 0x000fcc000bf05300 */
[----:B------:R-:W-:-:S13]  /*5400*/  PLOP3.LUT P5, PT, PT, PT, UP0, 0x80, 0x8 ;  /* 0x000000000008781c */ /* 0x000fda0003faf008 */
[----:B------:R-:W-:Y:S05]  /*5410*/  @!P5 BRA `(.L_x_25) ;  /* 0x0000000000c4d947 */ /* 0x000fea0003800000 */
        /* <DEDUP_REMOVED lines=8> */
[----:B0-----:R-:W-:Y:S01]  /*54a0*/  FFMA.FTZ R140, R199, R164, R166 ;  /* 0x000000a4c78c7223 */ /* 0x001fe200000100a6 */
        /* <DEDUP_REMOVED lines=38> */
[----:B------:R-:W-:Y:S01]  /*5710*/  MOV R132, R160 ;  /* 0x000000a000847202 */ /* 0x000fe20000000f00 */
[----:B------:R-:W-:Y:S06]  /*5720*/  BRA `(.L_x_26) ;  /* 0x0000001000587947 */ /* 0x000fec0003800000 */
.L_x_25:
        /* <DEDUP_REMOVED lines=10> */
[----:B0-----:R-:W-:-:S03]  /*57d0*/  PRMT R161, R150, 0x7632, R161 ;  /* 0x0000763296a17816 */ /* 0x001fc600000000a1 */
        /* <DEDUP_REMOVED lines=34> */
.L_x_24:
[----:B0-----:R-:W0:Y:S02]  /*5a00*/  LDC.64 R160, c[0x0][0x470] ;  /* 0x00011c00ffa07b82 */ /* 0x001e240000000a00 */
[----:B0-----:R-:W-:-:S04]  /*5a10*/  ISETP.NE.U32.AND P5, PT, R160, RZ, PT ;  /* 0x000000ffa000720c */ /* 0x001fc80003fa5070 */
[----:B------:R-:W-:-:S13]  /*5a20*/  ISETP.NE.AND.EX P5, PT, R161, RZ, PT, P5 ;  /* 0x000000ffa100720c */ /* 0x000fda0003fa5350 */
[----:B------:R-:W-:Y:S05]  /*5a30*/  @!P5 BRA `(.L_x_27) ;  /* 0x0000000000b4d947 */ /* 0x000fea0003800000 */
        /* <DEDUP_REMOVED lines=45> */
.L_x_27:
        /* <DEDUP_REMOVED lines=41> */
.L_x_23:
[----:B0-----:R-:W0:Y:S02]  /*5fa0*/  LDC.64 R160, c[0x0][0x478] ;  /* 0x00011e00ffa07b82 */ /* 0x001e240000000a00 */
[----:B0-----:R-:W-:-:S04]  /*5fb0*/  ISETP.NE.U32.AND P0, PT, R160, RZ, PT ;  /* 0x000000ffa000720c */ /* 0x001fc80003f05070 */
[----:B------:R-:W-:-:S13]  /*5fc0*/  ISETP.NE.AND.EX P0, PT, R161, RZ, PT, P0 ;  /* 0x000000ffa100720c */ /* 0x000fda0003f05300 */
[----:B------:R-:W-:Y:S05]  /*5fd0*/  @!P0 BRA `(.L_x_28) ;  /* 0x0000000400288947 */ /* 0x000fea0003800000 */
[----:B------:R-:W0:Y:S02]  /*5fe0*/  LDC.64 R132, c[0x0][0x470] ;  /* 0x00011c00ff847b82 */ /* 0x000e240000000a00 */
[----:B0-----:R-:W-:-:S04]  /*5ff0*/  ISETP.NE.U32.AND P5, PT, R132, RZ, PT ;  /* 0x000000ff8400720c */ /* 0x001fc80003fa5070 */
[----:B------:R-:W-:-:S13]  /*6000*/  ISETP.NE.AND.EX P5, PT, R133, RZ, PT, P5 ;  /* 0x000000ff8500720c */ /* 0x000fda0003fa5350 */
[----:B------:R-:W-:Y:S05]  /*6010*/  @!P5 BRA `(.L_x_29) ;  /* 0x000000000094d947 */ /* 0x000fea0003800000 */
        /* <DEDUP_REMOVED lines=37> */
.L_x_29:
        /* <DEDUP_REMOVED lines=33> */
.L_x_28:
[----:B------:R-:W0:Y:S02]  /*6480*/  LDC.64 R160, c[0x0][0x470] ;  /* 0x00011c00ffa07b82 */ /* 0x000e240000000a00 */
[----:B0-----:R-:W-:-:S04]  /*6490*/  ISETP.NE.U32.AND P5, PT, R160, RZ, PT ;  /* 0x000000ffa000720c */ /* 0x001fc80003fa5070 */
[----:B------:R-:W-:-:S13]  /*64a0*/  ISETP.NE.AND.EX P5, PT, R161, RZ, PT, P5 ;  /* 0x000000ffa100720c */ /* 0x000fda0003fa5350 */
[----:B------:R-:W-:Y:S05]  /*64b0*/  @!P5 BRA `(.L_x_30) ;  /* 0x000000000084d947 */ /* 0x000fea0003800000 */
        /* <DEDUP_REMOVED lines=33> */
.L_x_30:
        /* <DEDUP_REMOVED lines=27> */
[----:B------:R-:W-:-:S07]  /*6880*/  F2FP.BF16.F32.PACK_AB R163, R163, R165 ;  /* 0x000000a5a3a3723e */ /* 0x000fce00000010ff */
.L_x_26:
[----:B------:R-:W0:Y:S02]  /*6890*/  @P0 LDC.64 R168, c[0x0][0x478] ;  /* 0x00011e00ffa80b82 */ /* 0x000e240000000a00 */
[----:B0-----:R-:W-:-:S05]  /*68a0*/  @P0 IMAD.WIDE.U32 R168, R17, 0x10, R168 ;  /* 0x0000001011a80825 */ /* 0x001fca00078e00a8 */
[----:B------:R0:W-:Y:S02]  /*68b0*/  @P0 STG.E.128 desc[UR10][R168.64], R132 ;  /* 0x00000084a8000986 */ /* 0x0001e4000c101d0a */
[----:B0-----:R-:W0:Y:S02]  /*68c0*/  LDC.64 R168, c[0x0][0x468] ;  /* 0x00011a00ffa87b82 */ /* 0x001e240000000a00 */
[----:B0-----:R-:W-:-:S05]  /*68d0*/  IMAD.WIDE.U32 R168, R17, 0x10, R168 ;  /* 0x0000001011a87825 */ /* 0x001fca00078e00a8 */
[----:B------:R0:W-:Y:S02]  /*68e0*/  STG.E.128 desc[UR10][R168.64], R160 ;  /* 0x000000a0a8007986 */ /* 0x0001e4000c101d0a */
[----:B0-----:R-:W0:Y:S02]  /*68f0*/  @P5 LDC.64 R160, c[0x0][0x470] ;  /* 0x00011c00ffa05b82 */ /* 0x001e240000000a00 */
[C---:B0-----:R-:W-:Y:S01]  /*6900*/  @P5 IMAD.WIDE.U32 R160, R17.reuse, 0x10, R160 ;  /* 0x0000001011a05825 */ /* 0x041fe200078e00a0 */
[----:B------:R-:W-:-:S04]  /*6910*/  IADD3 R17, PT, PT, R17, 0x20, RZ ;  /* 0x0000002011117810 */ /* 0x000fc80007ffe0ff */
[----:B------:R1:W-:Y:S03]  /*6920*/  @P5 STG.E.128 desc[UR10][R160.64], R140 ;  /* 0x0000008ca0005986 */ /* 0x0003e6000c101d0a */
.L_x_22:
[----:B------:R-:W-:Y:S05]  /*6930*/  BSYNC.RECONVERGENT B1 ;  /* 0x0000000000017941 */ /* 0x000fea0003800200 */
.L_x_21:
        /* <DEDUP_REMOVED lines=21> */
[----:B01----:R-:W-:Y:S01]  /*6a90*/  FFMA.FTZ R140, R195, R164, R166 ;  /* 0x000000a4c38c7223 */ /* 0x003fe200000100a6 */
        /* <DEDUP_REMOVED lines=40> */
.L_x_35:
        /* <DEDUP_REMOVED lines=10> */
[----:B01----:R-:W-:-:S03]  /*6dc0*/  PRMT R161, R154, 0x7632, R161 ;  /* 0x000076329aa17816 */ /* 0x003fc600000000a1 */
        /* <DEDUP_REMOVED lines=34> */
.L_x_34:
[----:B01----:R-:W0:Y:S02]  /*6ff0*/  LDC.64 R160, c[0x0][0x470] ;  /* 0x00011c00ffa07b82 */ /* 0x003e240000000a00 */
        /* <DEDUP_REMOVED lines=48> */
.L_x_37:
[-CC-:B------:R-:W-:Y:S01]  /*7300*/  FFMA.FTZ R163, R193, R164.reuse, R166.reuse ;  /* 0x000000a4c1a37223 */ /* 0x180fe200000100a6 */
[----:B-----5:R-:W-:Y:S01]  /*7310*/  SHF.L.U32 R160, R155, 0x10, RZ ;  /* 0x000000109ba07819 */ /* 0x020fe200000006ff */
        /* <DEDUP_REMOVED lines=39> */
.L_x_33:
[----:B01----:R-:W0:Y:S02]  /*7590*/  LDC.64 R160, c[0x0][0x478] ;  /* 0x00011e00ffa07b82 */ /* 0x003e240000000a00 */
        /* <DEDUP_REMOVED lines=44> */
.L_x_39:
        /* <DEDUP_REMOVED lines=33> */
.L_x_38:
        /* <DEDUP_REMOVED lines=37> */
.L_x_40:
        /* <DEDUP_REMOVED lines=28> */
.L_x_36:
        /* <DEDUP_REMOVED lines=10> */
.L_x_32:
[----:B------:R-:W-:Y:S05]  /*7f20*/  BSYNC.RECONVERGENT B1 ;  /* 0x0000000000017941 */ /* 0x000fea0003800200 */
.L_x_31:
        /* <DEDUP_REMOVED lines=13> */
[----:B------:R-:W-:Y:S01]  /*8000*/  PRMT R134, R157, 0x7632, R134 ;  /* 0x000076329d867816 */ /* 0x000fe20000000086 */
[-CC-:B------:R-:W-:Y:S01]  /*8010*/  FFMA.FTZ R133, R185, R164.reuse, R166.reuse ;  /* 0x000000a4b9857223 */ /* 0x180fe200000100a6 */
[----:B------:R-:W-:Y:S01]  /*8020*/  PRMT R135, R156, 0x7632, R135 ;  /* 0x000076329c877816 */ /* 0x000fe20000000087 */
[-C--:B------:R-:W-:Y:S01]  /*8030*/  FFMA.FTZ R132, R174, R164.reuse, R166 ;  /* 0x000000a4ae847223 */ /* 0x080fe200000100a6 */
[----:B------:R-:W-:Y:S01]  /*8040*/  SHF.L.U32 R134, R134, 0x10, RZ ;  /* 0x0000001086867819 */ /* 0x000fe200000006ff */
[----:B------:R-:W-:Y:S01]  /*8050*/  FADD.FTZ R133, R186, -R133 ;  /* 0x80000085ba857221 */ /* 0x000fe20000010000 */
[----:B------:R-:W-:Y:S01]  /*8060*/  SHF.L.U32 R135, R135, 0x10, RZ ;  /* 0x0000001087877819 */ /* 0x000fe200000006ff */
[----:B------:R-:W-:Y:S01]  /*8070*/  FADD.FTZ R132, R21, -R132 ;  /* 0x8000008415847221 */ /* 0x000fe20000010000 */
[----:B012---:R-:W-:Y:S01]  /*8080*/  SHF.L.U32 R141, R156, 0x10, RZ ;  /* 0x000000109c8d7819 */ /* 0x007fe200000006ff */
[C---:B-----5:R-:W-:Y:S01]  /*8090*/  FFMA.FTZ R134, R18.reuse, R133, R134 ;  /* 0x0000008512867223 */ /* 0x060fe20000010086 */
[--C-:B------:R-:W-:Y:S01]  /*80a0*/  FFMA.FTZ R133, R5, R164, R166.reuse ;  /* 0x000000a405857223 */ /* 0x100fe200000100a6 */
[----:B------:R-:W-:Y:S01]  /*80b0*/  FFMA.FTZ R132, R18, R132, R135 ;  /* 0x0000008412847223 */ /* 0x000fe20000010087 */
[-C--:B------:R-:W-:Y:S01]  /*80c0*/  FFMA.FTZ R135, R3, R164.reuse, R166 ;  /* 0x000000a403877223 */ /* 0x080fe200000100a6 */
[----:B------:R-:W-:Y:S01]  /*80d0*/  SHF.L.U32 R140, R157, 0x10, RZ ;  /* 0x000000109d8c7819 */ /* 0x000fe200000006ff */
[----:B------:R-:W-:Y:S01]  /*80e0*/  FADD.FTZ R133, R4, -R133 ;  /* 0x8000008504857221 */ /* 0x000fe20000010000 */
[----:B------:R-:W-:Y:S01]  /*80f0*/  PRMT R142, R158, 0x7632, R142 ;  /* 0x000076329e8e7816 */ /* 0x000fe2000000008e */
[----:B------:R-:W-:Y:S01]  /*8100*/  FADD.FTZ R135, R2, -R135 ;  /* 0x8000008702877221 */ /* 0x000fe20000010000 */
[----:B------:R-:W-:Y:S01]  /*8110*/  PRMT R143, R159, 0x7632, R143 ;  /* 0x000076329f8f7816 */ /* 0x000fe2000000008f */
[C---:B------:R-:W-:Y:S01]  /*8120*/  FFMA.FTZ R133, R18.reuse, R133, R141 ;  /* 0x0000008512857223 */ /* 0x040fe2000001008d */
[----:B------:R-:W-:Y:S01]  /*8130*/  FFMA.FTZ R141, R173, R164, R166 ;  /* 0x000000a4ad8d7223 */ /* 0x000fe200000100a6 */
[----:B------:R-:W-:Y:S01]  /*8140*/  FFMA.FTZ R135, R18, R135, R140 ;  /* 0x0000008712877223 */ /* 0x000fe2000001008c */
[----:B------:R-:W-:-:S02]  /*8150*/  SHF.L.U32 R140, R158, 0x10, RZ ;  /* 0x000000109e8c7819 */ /* 0x000fc400000006ff */
[----:B------:R-:W-:Y:S01]  /*8160*/  FADD.FTZ R141, R22, -R141 ;  /* 0x8000008d168d7221 */ /* 0x000fe20000010000 */
[----:B------:R-:W-:Y:S02]  /*8170*/  SHF.L.U32 R142, R142, 0x10, RZ ;  /* 0x000000108e8e7819 */ /* 0x000fe400000006ff */
[----:B------:R-:W-:Y:S01]  /*8180*/  SHF.L.U32 R143, R143, 0x10, RZ ;  /* 0x000000108f8f7819 */ /* 0x000fe200000006ff */
[----:B------:R-:W-:Y:S01]  /*8190*/  FFMA.FTZ R141, R18, R141, R140 ;  /* 0x0000008d128d7223 */ /* 0x000fe2000001008c */
[----:B------:R-:W-:Y:S01]  /*81a0*/  FFMA.FTZ R140, R202, R164, R166 ;  /* 0x000000a4ca8c7223 */ /* 0x000fe200000100a6 */
[----:B------:R-:W-:Y:S02]  /*81b0*/  SHF.L.U32 R160, R159, 0x10, RZ ;  /* 0x000000109fa07819 */ /* 0x000fe400000006ff */
[----:B------:R-:W-:Y:S01]  /*81c0*/  F2FP.BF16.F32.PACK_AB R161, R134, R135 ;  /* 0x0000008786a1723e */ /* 0x000fe200000010ff */
[----:B------:R-:W-:-:S04]  /*81d0*/  FADD.FTZ R140, R188, -R140 ;  /* 0x8000008cbc8c7221 */ /* 0x000fc80000010000 */
[----:B------:R-:W-:Y:S01]  /*81e0*/  FFMA.FTZ R140, R18, R140, R142 ;  /* 0x0000008c128c7223 */ /* 0x000fe2000001008e */
[----:B------:R-:W-:-:S04]  /*81f0*/  FFMA.FTZ R142, R209, R164, R166 ;  /* 0x000000a4d18e7223 */ /* 0x000fc800000100a6 */
[----:B------:R-:W-:Y:S01]  /*8200*/  FADD.FTZ R142, R210, -R142 ;  /* 0x8000008ed28e7221 */ /* 0x000fe20000010000 */
[----:B------:R-:W-:Y:S02]  /*8210*/  F2FP.BF16.F32.PACK_AB R162, R140, R141 ;  /* 0x0000008d8ca2723e */ /* 0x000fe400000010ff */
[----:B------:R-:W-:Y:S01]  /*8220*/  MOV R141, R161 ;  /* 0x000000a1008d7202 */ /* 0x000fe20000000f00 */
[----:B------:R-:W-:Y:S01]  /*8230*/  FFMA.FTZ R142, R18, R142, R143 ;  /* 0x0000008e128e7223 */ /* 0x000fe2000001008f */
[----:B------:R-:W-:Y:S01]  /*8240*/  FFMA.FTZ R143, R201, R164, R166 ;  /* 0x000000a4c98f7223 */ /* 0x000fe200000100a6 */
[----:B------:R-:W-:-:S03]  /*8250*/  MOV R134, R162 ;  /* 0x000000a200867202 */ /* 0x000fc60000000f00 */
[----:B------:R-:W-:-:S04]  /*8260*/  FADD.FTZ R143, R187, -R143 ;  /* 0x8000008fbb8f7221 */ /* 0x000fc80000010000 */
[----:B------:R-:W-:Y:S01]  /*8270*/  FFMA.FTZ R143, R18, R143, R160 ;  /* 0x0000008f128f7223 */ /* 0x000fe200000100a0 */
[----:B------:R-:W-:Y:S02]  /*8280*/  F2FP.BF16.F32.PACK_AB R160, R132, R133 ;  /* 0x0000008584a0723e */ /* 0x000fe400000010ff */
[----:B------:R-:W-:Y:S02]  /*8290*/  MOV R133, R161 ;  /* 0x000000a100857202 */ /* 0x000fe40000000f00 */
[----:B------:R-:W-:Y:S02]  /*82a0*/  F2FP.BF16.F32.PACK_AB R163, R142, R143 ;  /* 0x0000008f8ea3723e */ /* 0x000fe400000010ff */
[----:B------:R-:W-:Y:S02]  /*82b0*/  MOV R142, R162 ;  /* 0x000000a2008e7202 */ /* 0x000fe40000000f00 */
[----:B------:R-:W-:Y:S02]  /*82c0*/  MOV R143, R163 ;  /* 0x000000a3008f7202 */ /* 0x000fe40000000f00 */
[----:B------:R-:W-:-:S02]  /*82d0*/  MOV R140, R160 ;  /* 0x000000a0008c7202 */ /* 0x000fc40000000f00 */
[----:B------:R-:W-:Y:S02]  /*82e0*/  MOV R135, R163 ;  /* 0x000000a300877202 */ /* 0x000fe40000000f00 */
[----:B------:R-:W-:Y:S01]  /*82f0*/  MOV R132, R160 ;  /* 0x000000a000847202 */ /* 0x000fe20000000f00 */
[----:B------:R-:W-:Y:S06]  /*8300*/  BRA `(.L_x_46) ;  /* 0x0000001000587947 */ /* 0x000fec0003800000 */
.L_x_45:
[----:B------:R-:W-:Y:S01]  /*8310*/  FFMA.FTZ R132, R5, R164, R166 ;  /* 0x000000a405847223 */ /* 0x000fe200000100a6 */
[C---:B------:R-:W-:Y:S02]  /*8320*/  SHF.L.U32 R133, R156.reuse, 0x10, RZ ;  /* 0x000000109c857819 */ /* 0x040fe400000006ff */
[----:B------:R-:W-:Y:S01]  /*8330*/  PRMT R134, R156, 0x7632, R134 ;  /* 0x000076329c867816 */ /* 0x000fe20000000086 */
[----:B------:R-:W-:-:S03]  /*8340*/  FADD.FTZ R132, R4, -R132 ;  /* 0x8000008404847221 */ /* 0x000fc60000010000 */
[----:B------:R-:W-:Y:S01]  /*8350*/  SHF.L.U32 R134, R134, 0x10, RZ ;  /* 0x0000001086867819 */ /* 0x000fe200000006ff */
[----:B-----5:R-:W-:Y:S01]  /*8360*/  FFMA.FTZ R132, R18, R132, R133 ;  /* 0x0000008412847223 */ /* 0x020fe20000010085 */
[----:B------:R-:W-:-:S04]  /*8370*/  FFMA.FTZ R133, R174, R164, R166 ;  /* 0x000000a4ae857223 */ /* 0x000fc800000100a6 */
[----:B------:R-:W-:-:S04]  /*8380*/  FADD.FTZ R133, R21, -R133 ;  /* 0x8000008515857221 */ /* 0x000fc80000010000 */
[--C-:B------:R-:W-:Y:S01]  /*8390*/  FFMA.FTZ R133, R18, R133, R134.reuse ;  /* 0x0000008512857223 */ /* 0x100fe20000010086 */
[----:B------:R-:W-:-:S04]  /*83a0*/  PRMT R134, R157, 0x7632, R134 ;  /* 0x000076329d867816 */ /* 0x000fc80000000086 */
[----:B012---:R-:W-:Y:S01]  /*83b0*/  F2FP.BF16.F32.PACK_AB R160, R133, R132 ;  /* 0x0000008485a0723e */ /* 0x007fe200000010ff */
[----:B------:R-:W-:Y:S01]  /*83c0*/  FFMA.FTZ R132, R3, R164, R166 ;  /* 0x000000a403847223 */ /* 0x000fe200000100a6 */
[----:B------:R-:W-:Y:S02]  /*83d0*/  SHF.L.U32 R133, R157, 0x10, RZ ;  /* 0x000000109d857819 */ /* 0x000fe400000006ff */
[----:B------:R-:W-:Y:S01]  /*83e0*/  SHF.L.U32 R134, R134, 0x10, RZ ;  /* 0x0000001086867819 */ /* 0x000fe200000006ff */
[----:B------:R-:W-:-:S04]  /*83f0*/  FADD.FTZ R132, R2, -R132 ;  /* 0x8000008402847221 */ /* 0x000fc80000010000 */
[----:B------:R-:W-:Y:S01]  /*8400*/  FFMA.FTZ R132, R18, R132, R133 ;  /* 0x0000008412847223 */ /* 0x000fe20000010085 */
[----:B------:R-:W-:-:S04]  /*8410*/  FFMA.FTZ R133, R185, R164, R166 ;  /* 0x000000a4b9857223 */ /* 0x000fc800000100a6 */
[----:B------:R-:W-:-:S04]  /*8420*/  FADD.FTZ R133, R186, -R133 ;  /* 0x80000085ba857221 */ /* 0x000fc80000010000 */
[--C-:B------:R-:W-:Y:S01]  /*8430*/  FFMA.FTZ R133, R18, R133, R134.reuse ;  /* 0x0000008512857223 */ /* 0x100fe20000010086 */
[----:B------:R-:W-:-:S04]  /*8440*/  PRMT R134, R158, 0x7632, R134 ;  /* 0x000076329e867816 */ /* 0x000fc80000000086 */
[----:B------:R-:W-:Y:S01]  /*8450*/  F2FP.BF16.F32.PACK_AB R161, R133, R132 ;  /* 0x0000008485a1723e */ /* 0x000fe200000010ff */
[----:B------:R-:W-:Y:S01]  /*8460*/  FFMA.FTZ R132, R173, R164, R166 ;  /* 0x000000a4ad847223 */ /* 0x000fe200000100a6 */
[----:B------:R-:W-:Y:S02]  /*8470*/  SHF.L.U32 R133, R158, 0x10, RZ ;  /* 0x000000109e857819 */ /* 0x000fe400000006ff */
[----:B------:R-:W-:Y:S01]  /*8480*/  SHF.L.U32 R134, R134, 0x10, RZ ;  /* 0x0000001086867819 */ /* 0x000fe200000006ff */
[----:B------:R-:W-:-:S04]  /*8490*/  FADD.FTZ R132, R22, -R132 ;  /* 0x8000008416847221 */ /* 0x000fc80000010000 */
[----:B------:R-:W-:Y:S01]  /*84a0*/  FFMA.FTZ R132, R18, R132, R133 ;  /* 0x0000008412847223 */ /* 0x000fe20000010085 */
[----:B------:R-:W-:-:S04]  /*84b0*/  FFMA.FTZ R133, R202, R164, R166 ;  /* 0x000000a4ca857223 */ /* 0x000fc800000100a6 */
[----:B------:R-:W-:-:S04]  /*84c0*/  FADD.FTZ R133, R188, -R133 ;  /* 0x80000085bc857221 */ /* 0x000fc80000010000 */
[----:B------:R-:W-:Y:S01]  /*84d0*/  FFMA.FTZ R133, R18, R133, R134 ;  /* 0x0000008512857223 */ /* 0x000fe20000010086 */
[----:B------:R-:W-:-:S04]  /*84e0*/  SHF.L.U32 R134, R159, 0x10, RZ ;  /* 0x000000109f867819 */ /* 0x000fc800000006ff */
[----:B------:R-:W-:Y:S01]  /*84f0*/  F2FP.BF16.F32.PACK_AB R162, R133, R132 ;  /* 0x0000008485a2723e */ /* 0x000fe200000010ff */
[----:B------:R-:W-:Y:S01]  /*8500*/  FFMA.FTZ R132, R209, R164, R166 ;  /* 0x000000a4d1847223 */ /* 0x000fe200000100a6 */
[----:B------:R-:W-:-:S03]  /*8510*/  PRMT R133, R159, 0x7632, R133 ;  /* 0x000076329f857816 */ /* 0x000fc60000000085 */
[----:B------:R-:W-:Y:S01]  /*8520*/  FADD.FTZ R132, R210, -R132 ;  /* 0x80000084d2847221 */ /* 0x000fe20000010000 */
[----:B------:R-:W-:-:S05]  /*8530*/  SHF.L.U32 R133, R133, 0x10, RZ ;  /* 0x0000001085857819 */ /* 0x000fca00000006ff */
        /* <DEDUP_REMOVED lines=10> */
.L_x_44:
[----:B012---:R-:W0:Y:S02]  /*85e0*/  LDC.64 R160, c[0x0][0x470] ;  /* 0x00011c00ffa07b82 */ /* 0x007e240000000a00 */
[----:B0-----:R-:W-:-:S04]  /*85f0*/  ISETP.NE.U32.AND P1, PT, R160, RZ, PT ;  /* 0x000000ffa000720c */ /* 0x001fc80003f25070 */
[----:B------:R-:W-:-:S13]  /*8600*/  ISETP.NE.AND.EX P1, PT, R161, RZ, PT, P1 ;  /* 0x000000ffa100720c */ /* 0x000fda0003f25310 */
[----:B------:R-:W-:Y:S05]  /*8610*/  @!P1 BRA `(.L_x_47) ;  /* 0x0000000000b49947 */ /* 0x000fea0003800000 */
        /* <DEDUP_REMOVED lines=45> */
.L_x_47:
[----:B------:R-:W-:Y:S01]  /*88f0*/  PRMT R163, R159, 0x7632, R163 ;  /* 0x000076329fa37816 */ /* 0x000fe200000000a3 */
[-CC-:B------:R-:W-:Y:S01]  /*8900*/  FFMA.FTZ R160, R209, R164.reuse, R166.reuse ;  /* 0x000000a4d1a07223 */ /* 0x180fe200000100a6 */
[----:B------:R-:W-:Y:S01]  /*8910*/  SHF.L.U32 R161, R159, 0x10, RZ ;  /* 0x000000109fa17819 */ /* 0x000fe200000006ff */
[----:B------:R-:W-:Y:S01]  /*8920*/  FFMA.FTZ R162, R173, R164, R166 ;  /* 0x000000a4ada27223 */ /* 0x000fe200000100a6 */
[----:B------:R-:W-:Y:S01]  /*8930*/  SHF.L.U32 R163, R163, 0x10, RZ ;  /* 0x00000010a3a37819 */ /* 0x000fe200000006ff */
[----:B------:R-:W-:Y:S01]  /*8940*/  FADD.FTZ R160, R210, -R160 ;  /* 0x800000a0d2a07221 */ /* 0x000fe20000010000 */
[----:B------:R-:W-:Y:S01]  /*8950*/  PRMT R165, R157, 0x7632, R165 ;  /* 0x000076329da57816 */ /* 0x000fe200000000a5 */
[----:B------:R-:W-:Y:S02]  /*8960*/  FADD.FTZ R162, R22, -R162 ;  /* 0x800000a216a27221 */ /* 0x000fe40000010000 */
[----:B-----5:R-:W-:Y:S01]  /*8970*/  FFMA.FTZ R163, R18, R160, R163 ;  /* 0x000000a012a37223 */ /* 0x020fe200000100a3 */
[----:B------:R-:W-:Y:S01]  /*8980*/  FFMA.FTZ R160, R201, R164, R166 ;  /* 0x000000a4c9a07223 */ /* 0x000fe200000100a6 */
[----:B------:R-:W-:-:S03]  /*8990*/  SHF.L.U32 R165, R165, 0x10, RZ ;  /* 0x00000010a5a57819 */ /* 0x000fc600000006ff */
[----:B------:R-:W-:-:S04]  /*89a0*/  FADD.FTZ R160, R187, -R160 ;  /* 0x800000a0bba07221 */ /* 0x000fc80000010000 */
        /* <DEDUP_REMOVED lines=19> */
[-CC-:B------:R-:W-:Y:S01]  /*8ae0*/  FFMA.FTZ R160, R5, R164.reuse, R166.reuse ;  /* 0x000000a405a07223 */ /* 0x180fe200000100a6 */
[----:B------:R-:W-:-:S03]  /*8af0*/  FFMA.FTZ R164, R174, R164, R166 ;  /* 0x000000a4aea47223 */ /* 0x000fc600000100a6 */
[----:B------:R-:W-:Y:S01]  /*8b00*/  FADD.FTZ R160, R4, -R160 ;  /* 0x800000a004a07221 */ /* 0x000fe20000010000 */
[----:B------:R-:W-:-:S03]  /*8b10*/  FADD.FTZ R164, R21, -R164 ;  /* 0x800000a415a47221 */ /* 0x000fc60000010000 */
[--C-:B------:R-:W-:Y:S01]  /*8b20*/  FFMA.FTZ R160, R18, R160, R165.reuse ;  /* 0x000000a012a07223 */ /* 0x100fe200000100a5 */
[----:B------:R-:W-:-:S04]  /*8b30*/  PRMT R165, R156, 0x7632, R165 ;  /* 0x000076329ca57816 */ /* 0x000fc800000000a5 */
[----:B------:R-:W-:-:S05]  /*8b40*/  SHF.L.U32 R165, R165, 0x10, RZ ;  /* 0x00000010a5a57819 */ /* 0x000fca00000006ff */
[----:B------:R-:W-:-:S05]  /*8b50*/  FFMA.FTZ R18, R18, R164, R165 ;  /* 0x000000a412127223 */ /* 0x000fca00000100a5 */
[----:B------:R-:W-:Y:S01]  /*8b60*/  F2FP.BF16.F32.PACK_AB R160, R18, R160 ;  /* 0x000000a012a0723e */ /* 0x000fe200000010ff */
[----:B------:R-:W-:Y:S06]  /*8b70*/  BRA `(.L_x_46) ;  /* 0x00000008003c7947 */ /* 0x000fec0003800000 */
.L_x_43:
[----:B012---:R-:W0:Y:S02]  /*8b80*/  LDC.64 R160, c[0x0][0x478] ;  /* 0x00011e00ffa07b82 */ /* 0x007e240000000a00 */
        /* <DEDUP_REMOVED lines=10> */
[-CC-:B------:R-:W-:Y:S01]  /*8c30*/  FFMA.FTZ R134, R185, R164.reuse, R166.reuse ;  /* 0x000000a4b9867223 */ /* 0x180fe200000100a6 */
        /* <DEDUP_REMOVED lines=8> */
[----:B------:R-:W-:Y:S01]  /*8cc0*/  FADD.FTZ R133, R22, -R133 ;  /* 0x8000008516857221 */ /* 0x000fe20000010000 */
[----:B------:R-:W-:Y:S01]  /*8cd0*/  FADD.FTZ R160, R188, -R132 ;  /* 0x80000084bca07221 */ /* 0x000fe20000010000 */
[----:B------:R-:W-:Y:S01]  /*8ce0*/  FADD.FTZ R143, R187, -R143 ;  /* 0x8000008fbb8f7221 */ /* 0x000fe20000010000 */
[----:B------:R-:W-:Y:S01]  /*8cf0*/  FADD.FTZ R135, R21, -R135 ;  /* 0x8000008715877221 */ /* 0x000fe20000010000 */
[C---:B-----5:R-:W-:Y:S01]  /*8d00*/  FMUL.FTZ R132, R18.reuse, R141 ;  /* 0x0000008d12847220 */ /* 0x060fe20000410000 */
[C---:B------:R-:W-:Y:S01]  /*8d10*/  FMUL.FTZ R142, R18.reuse, R142 ;  /* 0x0000008e128e7220 */ /* 0x040fe20000410000 */
[C---:B------:R-:W-:Y:S01]  /*8d20*/  FMUL.FTZ R140, R18.reuse, R140 ;  /* 0x0000008c128c7220 */ /* 0x040fe20000410000 */
[C---:B------:R-:W-:Y:S01]  /*8d30*/  FMUL.FTZ R133, R18.reuse, R133 ;  /* 0x0000008512857220 */ /* 0x040fe20000410000 */
[C---:B------:R-:W-:Y:S01]  /*8d40*/  FMUL.FTZ R143, R18.reuse, R143 ;  /* 0x0000008f128f7220 */ /* 0x040fe20000410000 */
[C---:B------:R-:W-:Y:S01]  /*8d50*/  FMUL.FTZ R141, R18.reuse, R160 ;  /* 0x000000a0128d7220 */ /* 0x040fe20000410000 */
[C---:B------:R-:W-:Y:S01]  /*8d60*/  FMUL.FTZ R134, R18.reuse, R134 ;  /* 0x0000008612867220 */ /* 0x040fe20000410000 */
[----:B------:R-:W-:-:S02]  /*8d70*/  FMUL.FTZ R18, R18, R135 ;  /* 0x0000008712127220 */ /* 0x000fc40000410000 */
[----:B------:R-:W-:Y:S02]  /*8d80*/  F2FP.BF16.F32.PACK_AB R163, R142, R143 ;  /* 0x0000008f8ea3723e */ /* 0x000fe400000010ff */
[----:B------:R-:W-:Y:S02]  /*8d90*/  F2FP.BF16.F32.PACK_AB R162, R141, R133 ;  /* 0x000000858da2723e */ /* 0x000fe400000010ff */
[----:B------:R-:W-:Y:S02]  /*8da0*/  F2FP.BF16.F32.PACK_AB R161, R134, R140 ;  /* 0x0000008c86a1723e */ /* 0x000fe400000010ff */
[----:B------:R-:W-:Y:S02]  /*8db0*/  F2FP.BF16.F32.PACK_AB R160, R18, R132 ;  /* 0x0000008412a0723e */ /* 0x000fe400000010ff */
[----:B------:R-:W-:Y:S02]  /*8dc0*/  MOV R143, R163 ;  /* 0x000000a3008f7202 */ /* 0x000fe40000000f00 */
[----:B------:R-:W-:-:S02]  /*8dd0*/  MOV R142, R162 ;  /* 0x000000a2008e7202 */ /* 0x000fc40000000f00 */
[----:B------:R-:W-:Y:S02]  /*8de0*/  MOV R141, R161 ;  /* 0x000000a1008d7202 */ /* 0x000fe40000000f00 */
[----:B------:R-:W-:Y:S02]  /*8df0*/  MOV R140, R160 ;  /* 0x000000a0008c7202 */ /* 0x000fe40000000f00 */
[----:B------:R-:W-:Y:S02]  /*8e00*/  MOV R135, R163 ;  /* 0x000000a300877202 */ /* 0x000fe40000000f00 */
[----:B------:R-:W-:Y:S02]  /*8e10*/  MOV R134, R162 ;  /* 0x000000a200867202 */ /* 0x000fe40000000f00 */
[----:B------:R-:W-:Y:S02]  /*8e20*/  MOV R133, R161 ;  /* 0x000000a100857202 */ /* 0x000fe40000000f00 */
[----:B------:R-:W-:Y:S01]  /*8e30*/  MOV R132, R160 ;  /* 0x000000a000847202 */ /* 0x000fe20000000f00 */
[----:B------:R-:W-:Y:S06]  /*8e40*/  BRA `(.L_x_46) ;  /* 0x0000000400887947 */ /* 0x000fec0003800000 */
.L_x_49:
[-CC-:B------:R-:W-:Y:S01]  /*8e50*/  FFMA.FTZ R132, R5, R164.reuse, R166.reuse ;  /* 0x000000a405847223 */ /* 0x180fe200000100a6 */
[----:B------:R-:W-:-:S03]  /*8e60*/  FFMA.FTZ R133, R174, R164, R166 ;  /* 0x000000a4ae857223 */ /* 0x000fc600000100a6 */
[----:B------:R-:W-:Y:S01]  /*8e70*/  FADD.FTZ R132, R4, -R132 ;  /* 0x8000008404847221 */ /* 0x000fe20000010000 */
[----:B------:R-:W-:-:S03]  /*8e80*/  FADD.FTZ R133, R21, -R133 ;  /* 0x8000008515857221 */ /* 0x000fc60000010000 */
[C---:B-----5:R-:W-:Y:S01]  /*8e90*/  FMUL.FTZ R132, R18.reuse, R132 ;  /* 0x0000008412847220 */ /* 0x060fe20000410000 */
[----:B------:R-:W-:-:S05]  /*8ea0*/  FMUL.FTZ R133, R18, R133 ;  /* 0x0000008512857220 */ /* 0x000fca0000410000 */
[----:B------:R-:W-:Y:S01]  /*8eb0*/  F2FP.BF16.F32.PACK_AB R160, R133, R132 ;  /* 0x0000008485a0723e */ /* 0x000fe200000010ff */
[-CC-:B------:R-:W-:Y:S01]  /*8ec0*/  FFMA.FTZ R133, R3, R164.reuse, R166.reuse ;  /* 0x000000a403857223 */ /* 0x180fe200000100a6 */
[----:B------:R-:W-:-:S03]  /*8ed0*/  FFMA.FTZ R132, R185, R164, R166 ;  /* 0x000000a4b9847223 */ /* 0x000fc600000100a6 */
[----:B------:R-:W-:Y:S01]  /*8ee0*/  FADD.FTZ R133, R2, -R133 ;  /* 0x8000008502857221 */ /* 0x000fe20000010000 */
[----:B------:R-:W-:-:S03]  /*8ef0*/  FADD.FTZ R132, R186, -R132 ;  /* 0x80000084ba847221 */ /* 0x000fc60000010000 */
[C---:B------:R-:W-:Y:S01]  /*8f00*/  FMUL.FTZ R133, R18.reuse, R133 ;  /* 0x0000008512857220 */ /* 0x040fe20000410000 */
        /* <DEDUP_REMOVED lines=18> */
[----:B------:R-:W-:Y:S02]  /*9030*/  MOV R135, R163 ;  /* 0x000000a300877202 */ /* 0x000fe40000000f00 */
[----:B------:R-:W-:Y:S01]  /*9040*/  MOV R132, R160 ;  /* 0x000000a000847202 */ /* 0x000fe20000000f00 */
[----:B------:R-:W-:Y:S06]  /*9050*/  BRA `(.L_x_46) ;  /* 0x0000000400047947 */ /* 0x000fec0003800000 */
.L_x_48:
[----:B------:R-:W0:Y:S02]  /*9060*/  LDC.64 R160, c[0x0][0x470] ;  /* 0x00011c00ffa07b82 */ /* 0x000e240000000a00 */
[----:B0-----:R-:W-:-:S04]  /*9070*/  ISETP.NE.U32.AND P1, PT, R160, RZ, PT ;  /* 0x000000ffa000720c */ /* 0x001fc80003f25070 */
[----:B------:R-:W-:-:S13]  /*9080*/  ISETP.NE.AND.EX P1, PT, R161, RZ, PT, P1 ;  /* 0x000000ffa100720c */ /* 0x000fda0003f25310 */
[----:B------:R-:W-:Y:S05]  /*9090*/  @!P1 BRA `(.L_x_50) ;  /* 0x0000000000849947 */ /* 0x000fea0003800000 */
        /* <DEDUP_REMOVED lines=33> */
.L_x_50:
        /* <DEDUP_REMOVED lines=27> */
[----:B------:R-:W-:-:S07]  /*9460*/  F2FP.BF16.F32.PACK_AB R163, R163, R18 ;  /* 0x00000012a3a3723e */ /* 0x000fce00000010ff */
.L_x_46:
[----:B------:R-:W0:Y:S02]  /*9470*/  @P0 LDC.64 R164, c[0x0][0x478] ;  /* 0x00011e00ffa40b82 */ /* 0x000e240000000a00 */
[----:B0-----:R-:W-:-:S05]  /*9480*/  @P0 IMAD.WIDE.U32 R164, R17, 0x10, R164 ;  /* 0x0000001011a40825 */ /* 0x001fca00078e00a4 */
[----:B------:R0:W-:Y:S02]  /*9490*/  @P0 STG.E.128 desc[UR10][R164.64], R132 ;  /* 0x00000084a4000986 */ /* 0x0001e4000c101d0a */
[----:B0-----:R-:W0:Y:S02]  /*94a0*/  LDC.64 R164, c[0x0][0x468] ;  /* 0x00011a00ffa47b82 */ /* 0x001e240000000a00 */
[----:B0-----:R-:W-:-:S05]  /*94b0*/  IMAD.WIDE.U32 R164, R17, 0x10, R164 ;  /* 0x0000001011a47825 */ /* 0x001fca00078e00a4 */
[----:B------:R0:W-:Y:S02]  /*94c0*/  STG.E.128 desc[UR10][R164.64], R160 ;  /* 0x000000a0a4007986 */ /* 0x0001e4000c101d0a */
[----:B0-----:R-:W0:Y:S02]  /*94d0*/  @P1 LDC.64 R160, c[0x0][0x470] ;  /* 0x00011c00ffa01b82 */ /* 0x001e240000000a00 */
[----:B0-----:R-:W-:-:S05]  /*94e0*/  @P1 IMAD.WIDE.U32 R160, R17, 0x10, R160 ;  /* 0x0000001011a01825 */ /* 0x001fca00078e00a0 */
[----:B------:R3:W-:Y:S02]  /*94f0*/  @P1 STG.E.128 desc[UR10][R160.64], R140 ;  /* 0x0000008ca0001986 */ /* 0x0007e4000c101d0a */
.L_x_42:
[----:B------:R-:W-:Y:S05]  /*9500*/  BSYNC.RECONVERGENT B1 ;  /* 0x0000000000017941 */ /* 0x000fea0003800200 */
.L_x_41:
[----:B0123--:R-:W0:Y:S02]  /*9510*/  LDC.64 R160, c[0x0][0x380] ;  /* 0x0000e000ffa07b82 */ /* 0x00fe240000000a00 */
[----:B0-----:R-:W-:-:S04]  /*9520*/  LEA R227, R160, R227, 0x2 ;  /* 0x000000e3a0e37211 */ /* 0x001fc800078e10ff */
[----:B------:R-:W-:-:S13]  /*9530*/  ISETP.GE.AND P0, PT, R227, R161, PT ;  /* 0x000000a1e300720c */ /* 0x000fda0003f06270 */
[----:B------:R-:W-:Y:S05]  /*9540*/  @!P0 BRA `(.L_x_51) ;  /* 0xffffff7c00208947 */ /* 0x000fea000383ffff */
.L_x_1:
[----:B------:R-:W-:Y:S05]  /*9550*/  BSYNC B0 ;  /* 0x0000000000007941 */ /* 0x000fea0003800000 */
.L_x_0:
[----:B------:R-:W2:Y:S01]  /*9560*/  LDL.LU R160, [R1+0x40] ;  /* 0x0000400001a07983 */ /* 0x000ea20000300800 */
[----:B------:R-:W-:Y:S01]  /*9570*/  MOV R5, 0x400 ;  /* 0x0000040000057802 */ /* 0x000fe20000000f00 */
[----:B------:R-:W-:Y:S05]  /*9580*/  WARPSYNC.ALL ;  /* 0x0000000000007948 */ /* 0x000fea0003800000 */
[----:B------:R-:W0:Y:S01]  /*9590*/  S2R R4, SR_TID.X ;  /* 0x0000000000047919 */ /* 0x000e220000002100 */
[----:B------:R-:W1:Y:S01]  /*95a0*/  S2UR UR4, SR_CTAID.X ;  /* 0x00000000000479c3 */ /* 0x000e620000002500 */
[----:B------:R-:W3:Y:S01]  /*95b0*/  LDCU.128 UR16, c[0x0][0x440] ;  /* 0x00008800ff1077ac */ /* 0x000ee20008000c00 */
[----:B------:R-:W-:Y:S01]  /*95c0*/  BSSY.RECONVERGENT B0, `(.L_x_52) ;  /* 0x00000cd000007945 */ /* 0x000fe20003800200 */
[----:B------:R-:W4:Y:S01]  /*95d0*/  S2R R6, SR_CgaCtaId ;  /* 0x0000000000067919 */ /* 0x000f220000008800 */
[----:B------:R-:W3:Y:S01]  /*95e0*/  LDCU.128 UR20, c[0x0][0x450] ;  /* 0x00008a00ff1477ac */ /* 0x000ee20008000c00 */
[----:B0-----:R-:W-:-:S02]  /*95f0*/  SHF.L.U32 R2, R4, 0x7, RZ ;  /* 0x0000000704027819 */ /* 0x001fc400000006ff */
[----:B------:R-:W-:Y:S02]  /*9600*/  SHF.L.U32 R0, R4, 0x5, RZ ;  /* 0x0000000504007819 */ /* 0x000fe400000006ff */
[----:B------:R-:W-:Y:S02]  /*9610*/  LOP3.LUT R3, R2, 0x3000, RZ, 0xc0, !PT ;  /* 0x0000300002037812 */ /* 0x000fe400078ec0ff */
[----:B----4-:R-:W-:Y:S02]  /*9620*/  LEA R5, R6, R5, 0x18 ;  /* 0x0000000506057211 */ /* 0x010fe400078ec0ff */
[----:B------:R-:W-:-:S04]  /*9630*/  LOP3.LUT R0, R3, 0x3e0, R0, 0xf8, !PT ;  /* 0x000003e003007812 */ /* 0x000fc800078ef800 */
[-C--:B------:R-:W-:Y:S02]  /*9640*/  IADD3 R6, PT, PT, R0, R5.reuse, RZ ;  /* 0x0000000500067210 */ /* 0x080fe40007ffe0ff */
[----:B------:R-:W-:-:S03]  /*9650*/  LEA R0, R4, R5, 0x2 ;  /* 0x0000000504007211 */ /* 0x000fc600078e10ff */
[----:B------:R-:W-:Y:S04]  /*9660*/  STS.128 [R6], R52 ;  /* 0x0000003406007388 */ /* 0x000fe80000000c00 */
[----:B------:R-:W-:Y:S04]  /*9670*/  STS.128 [R6+0x10], R56 ;  /* 0x0000103806007388 */ /* 0x000fe80000000c00 */
[----:B------:R-:W-:Y:S04]  /*9680*/  STS.128 [R6+0x400], R36 ;  /* 0x0004002406007388 */ /* 0x000fe80000000c00 */
[----:B------:R-:W-:Y:S04]  /*9690*/  STS.128 [R6+0x410], R144 ;  /* 0x0004109006007388 */ /* 0x000fe80000000c00 */
[----:B------:R-:W-:Y:S04]  /*96a0*/  STS.128 [R6+0x800], R60 ;  /* 0x0008003c06007388 */ /* 0x000fe80000000c00 */
[----:B------:R-:W-:Y:S04]  /*96b0*/  STS.128 [R6+0x810], R64 ;  /* 0x0008104006007388 */ /* 0x000fe80000000c00 */
[----:B------:R-:W-:Y:S04]  /*96c0*/  STS.128 [R6+0xc00], R68 ;  /* 0x000c004406007388 */ /* 0x000fe80000000c00 */
[----:B------:R-:W-:Y:S01]  /*96d0*/  STS.128 [R6+0xc10], R72 ;  /* 0x000c104806007388 */ /* 0x000fe20000000c00 */
[----:B------:R-:W-:Y:S06]  /*96e0*/  BAR.SYNC.DEFER_BLOCKING 0x0 ;  /* 0x0000000000007b1d */ /* 0x000fec0000010000 */
[----:B------:R-:W0:Y:S04]  /*96f0*/  LDS R5, [R0] ;  /* 0x0000000000057984 */ /* 0x000e280000000800 */
[----:B------:R-:W4:Y:S04]  /*9700*/  LDS R12, [R0+0x1000] ;  /* 0x00100000000c7984 */ /* 0x000f280000000800 */
[----:B------:R-:W-:Y:S04]  /*9710*/  LDS R132, [R0+0x200] ;  /* 0x0002000000847984 */ /* 0x000fe80000000800 */
[----:B------:R-:W-:Y:S04]  /*9720*/  LDS R133, [R0+0x1200] ;  /* 0x0012000000857984 */ /* 0x000fe80000000800 */
[----:B------:R-:W-:Y:S04]  /*9730*/  LDS R60, [R0+0x400] ;  /* 0x00040000003c7984 */ /* 0x000fe80000000800 */
[----:B------:R-:W-:Y:S04]  /*9740*/  LDS R67, [R0+0x1400] ;  /* 0x0014000000437984 */ /* 0x000fe80000000800 */
[----:B------:R-:W-:Y:S04]  /*9750*/  LDS R61, [R0+0x600] ;  /* 0x00060000003d7984 */ /* 0x000fe80000000800 */
[----:B------:R-:W-:Y:S04]  /*9760*/  LDS R66, [R0+0x1600] ;  /* 0x0016000000427984 */ /* 0x000fe80000000800 */
[----:B------:R-:W-:Y:S04]  /*9770*/  LDS R62, [R0+0x800] ;  /* 0x00080000003e7984 */ /* 0x000fe80000000800 */
[----:B------:R-:W-:Y:S04]  /*9780*/  LDS R69, [R0+0x1800] ;  /* 0x0018000000457984 */ /* 0x000fe80000000800 */
[----:B------:R-:W-:Y:S01]  /*9790*/  LDS R63, [R0+0xa00] ;  /* 0x000a0000003f7984 */ /* 0x000fe20000000800 */
[----:B0-----:R-:W-:-:S03]  /*97a0*/  FADD.FTZ R5, RZ, R5 ;  /* 0x00000005ff057221 */ /* 0x001fc60000010000 */
[----:B------:R-:W-:Y:S01]  /*97b0*/  LDS R68, [R0+0x1a00] ;  /* 0x001a000000447984 */ /* 0x000fe20000000800 */
[----:B----4-:R-:W-:-:S03]  /*97c0*/  FADD.FTZ R5, R5, R12 ;  /* 0x0000000c05057221 */ /* 0x010fc60000010000 */
[----:B------:R-:W-:Y:S04]  /*97d0*/  LDS R64, [R0+0xc00] ;  /* 0x000c000000407984 */ /* 0x000fe80000000800 */
[----:B------:R-:W-:Y:S04]  /*97e0*/  LDS R71, [R0+0x1c00] ;  /* 0x001c000000477984 */ /* 0x000fe80000000800 */
[----:B------:R-:W-:Y:S04]  /*97f0*/  LDS R65, [R0+0xe00] ;  /* 0x000e000000417984 */ /* 0x000fe80000000800 */
[----:B------:R-:W-:Y:S04]  /*9800*/  LDS R59, [R0+0x1e00] ;  /* 0x001e0000003b7984 */ /* 0x000fe80000000800 */
[----:B------:R-:W0:Y:S04]  /*9810*/  LDS R16, [R0+0x2000] ;  /* 0x0020000000107984 */ /* 0x000e280000000800 */
        /* <DEDUP_REMOVED lines=10> */
[----:B0-----:R-:W-:-:S03]  /*98c0*/  FADD.FTZ R5, R5, R16 ;  /* 0x0000001005057221 */ /* 0x001fc60000010000 */
[----:B------:R-:W-:Y:S04]  /*98d0*/  LDS R24, [R0+0x3600] ;  /* 0x0036000000187984 */ /* 0x000fe80000000800 */
[----:B------:R-:W-:Y:S04]  /*98e0*/  LDS R22, [R0+0x3800] ;  /* 0x0038000000167984 */ /* 0x000fe80000000800 */
[----:B------:R-:W-:Y:S04]  /*98f0*/  LDS R10, [R0+0x3a00] ;  /* 0x003a0000000a7984 */ /* 0x000fe80000000800 */
[----:B------:R-:W-:Y:S04]  /*9900*/  LDS R8, [R0+0x3c00] ;  /* 0x003c000000087984 */ /* 0x000fe80000000800 */
[----:B------:R-:W-:Y:S01]  /*9910*/  LDS R2, [R0+0x3e00] ;  /* 0x003e000000027984 */ /* 0x000fe20000000800 */
[----:B------:R-:W-:Y:S06]  /*9920*/  BAR.SYNC.DEFER_BLOCKING 0x0 ;  /* 0x0000000000007b1d */ /* 0x000fec0000010000 */
        /* <DEDUP_REMOVED lines=14> */
[----:B-----5:R-:W-:Y:S04]  /*9a10*/  LDS R136, [R0+0x1400] ;  /* 0x0014000000887984 */ /* 0x020fe80000000800 */
        /* <DEDUP_REMOVED lines=32> */
[----:B------:R0:W-:Y:S04]  /*9c20*/  STS.128 [R6+0x400], R32 ;  /* 0x0004002006007388 */ /* 0x0001e80000000c00 */
[----:B------:R-:W-:Y:S04]  /*9c30*/  STS.128 [R6+0x410], R84 ;  /* 0x0004105406007388 */ /* 0x000fe80000000c00 */
[----:B------:R-:W-:Y:S04]  /*9c40*/  STS.128 [R6+0x800], R116 ;  /* 0x0008007406007388 */ /* 0x000fe80000000c00 */
[----:B------:R-:W-:Y:S04]  /*9c50*/  STS.128 [R6+0x810], R120 ;  /* 0x0008107806007388 */ /* 0x000fe80000000c00 */
[----:B------:R-:W-:Y:S01]  /*9c60*/  STS.128 [R6+0xc00], R124 ;  /* 0x000c007c06007388 */ /* 0x000fe20000000c00 */
[----:B0-----:R-:W-:-:S03]  /*9c70*/  FADD.FTZ R35, R5, R70 ;  /* 0x0000004605237221 */ /* 0x001fc60000010000 */
        /* <DEDUP_REMOVED lines=28> */
[----:B------:R-:W4:Y:S04]  /*9e40*/  LDS R116, [R0+0x3000] ;  /* 0x0030000000747984 */ /* 0x000f280000000800 */
        /* <DEDUP_REMOVED lines=9> */
[----:B------:R0:W-:Y:S04]  /*9ee0*/  STS.128 [R6], R76 ;  /* 0x0000004c06007388 */ /* 0x0001e80000000c00 */
[----:B------:R-:W-:Y:S04]  /*9ef0*/  STS.128 [R6+0x10], R80 ;  /* 0x0000105006007388 */ /* 0x000fe80000000c00 */
[----:B------:R3:W-:Y:S04]  /*9f00*/  STS.128 [R6+0x400], R28 ;  /* 0x0004001c06007388 */ /* 0x0007e80000000c00 */
[----:B------:R-:W-:Y:S04]  /*9f10*/  STS.128 [R6+0x410], R112 ;  /* 0x0004107006007388 */ /* 0x000fe80000000c00 */
[----:B------:R-:W-:Y:S01]  /*9f20*/  STS.128 [R6+0x800], R88 ;  /* 0x0008005806007388 */ /* 0x000fe20000000c00 */
[----:B0-----:R-:W-:Y:S01]  /*9f30*/  FADD.FTZ R77, R7, R146 ;  /* 0x00000092074d7221 */ /* 0x001fe20000010000 */
[----:B----4-:R-:W-:-:S02]  /*9f40*/  FADD.FTZ R79, R13, R116 ;  /* 0x000000740d4f7221 */ /* 0x010fc40000010000 */
[----:B------:R-:W-:Y:S04]  /*9f50*/  STS.128 [R6+0x810], R92 ;  /* 0x0008105c06007388 */ /* 0x000fe80000000c00 */
[----:B------:R-:W-:Y:S01]  /*9f60*/  STS.128 [R6+0xc00], R96 ;  /* 0x000c006006007388 */ /* 0x000fe20000000c00 */
[----:B---3--:R-:W1:Y:S01]  /*9f70*/  LDC R29, c[0x0][0x388] ;  /* 0x0000e200ff1d7b82 */ /* 0x008e620000000800 */
[----:B------:R-:W-:Y:S02]  /*9f80*/  LOP3.LUT R28, R4, 0x7f, RZ, 0x3c, !PT ;  /* 0x0000007f041c7812 */ /* 0x000fe400078e3cff */
[----:B------:R0:W-:Y:S02]  /*9f90*/  STS.128 [R6+0xc10], R100 ;  /* 0x000c106406007388 */ /* 0x0001e40000000c00 */
[----:B--2---:R-:W-:-:S03]  /*9fa0*/  IADD3 R80, PT, PT, R28, R160, RZ ;  /* 0x000000a01c507210 */ /* 0x004fc60007ffe0ff */
[----:B------:R-:W-:Y:S01]  /*9fb0*/  BAR.SYNC.DEFER_BLOCKING 0x0 ;  /* 0x0000000000007b1d */ /* 0x000fe20000010000 */
[C---:B------:R-:W-:Y:S02]  /*9fc0*/  ISETP.GE.U32.AND P6, PT, R80.reuse, 0x100, PT ;  /* 0x000001005000780c */ /* 0x040fe40003fc6070 */
[----:B------:R-:W-:Y:S01]  /*9fd0*/  ISETP.GE.U32.AND P5, PT, R80, 0x180, PT ;  /* 0x000001805000780c */ /* 0x000fe20003fa6070 */
[----:B-1----:R-:W-:-:S05]  /*9fe0*/  IMAD R29, R29, UR4, RZ ;  /* 0x000000041d1d7c24 */ /* 0x002fca000f8e02ff */
[----:B------:R-:W-:Y:S01]  /*9ff0*/  IADD3 R5, P0, PT, R29, R4, RZ ;  /* 0x000000041d057210 */ /* 0x000fe20007f1e0ff */
[----:B------:R-:W1:Y:S03]  /*a000*/  LDS R17, [R0] ;  /* 0x0000000000117984 */ /* 0x000e660000000800 */
[----:B0-----:R-:W-:Y:S01]  /*a010*/  IADD3.X R6, PT, PT, RZ, RZ, RZ, P0, !PT ;  /* 0x000000ffff067210 */ /* 0x001fe200007fe4ff */
[----:B------:R-:W0:Y:S01]  /*a020*/  LDS R118, [R0+0x1000] ;  /* 0x0010000000767984 */ /* 0x000e220000000800 */
[C---:B------:R-:W-:Y:S02]  /*a030*/  SHF.L.U32 R4, R5.reuse, 0x2, RZ ;  /* 0x0000000205047819 */ /* 0x040fe400000006ff */
[----:B------:R-:W-:Y:S01]  /*a040*/  SHF.L.U64.HI R5, R5, 0x2, R6 ;  /* 0x0000000205057819 */ /* 0x000fe20000010206 */
[----:B------:R-:W2:Y:S01]  /*a050*/  LDS R76, [R0+0x2000] ;  /* 0x00200000004c7984 */ /* 0x000ea20000000800 */
[----:B------:R-:W-:-:S02]  /*a060*/  IADD3 R16, P0, PT, R4, UR18, RZ ;  /* 0x0000001204107c10 */ /* 0x000fc4000ff1e0ff */
[C---:B------:R-:W-:Y:S01]  /*a070*/  IADD3 R12, P1, PT, R4.reuse, UR16, RZ ;  /* 0x00000010040c7c10 */ /* 0x040fe2000ff3e0ff */
[----:B------:R-:W3:Y:S01]  /*a080*/  LDS R78, [R0+0x3000] ;  /* 0x00300000004e7984 */ /* 0x000ee20000000800 */
[C---:B------:R-:W-:Y:S02]  /*a090*/  IADD3 R6, P2, PT, R4.reuse, UR22, RZ ;  /* 0x0000001604067c10 */ /* 0x040fe4000ff5e0ff */
[----:B------:R-:W-:Y:S02]  /*a0a0*/  IADD3 R4, P3, PT, R4, UR20, RZ ;  /* 0x0000001404047c10 */ /* 0x000fe4000ff7e0ff */
[C---:B------:R-:W-:Y:S02]  /*a0b0*/  IADD3.X R13, PT, PT, R5.reuse, UR17, RZ, P1, !PT ;  /* 0x00000011050d7c10 */ /* 0x040fe40008ffe4ff */
[----:B------:R-:W-:Y:S01]  /*a0c0*/  IADD3.X R7, PT, PT, R5, UR23, RZ, P2, !PT ;  /* 0x0000001705077c10 */ /* 0x000fe200097fe4ff */
[----:B-1----:R-:W-:-:S04]  /*a0d0*/  FADD.FTZ R17, RZ, R17 ;  /* 0x00000011ff117221 */ /* 0x002fc80000010000 */
[----:B0-----:R-:W-:-:S04]  /*a0e0*/  FADD.FTZ R17, R17, R118 ;  /* 0x0000007611117221 */ /* 0x001fc80000010000 */
[----:B--2---:R-:W-:-:S04]  /*a0f0*/  FADD.FTZ R17, R17, R76 ;  /* 0x0000004c11117221 */ /* 0x004fc80000010000 */
[----:B---3--:R-:W-:Y:S01]  /*a100*/  FADD.FTZ R81, R17, R78 ;  /* 0x0000004e11517221 */ /* 0x008fe20000010000 */
[C---:B------:R-:W-:Y:S02]  /*a110*/  IADD3.X R17, PT, PT, R5.reuse, UR19, RZ, P0, !PT ;  /* 0x0000001305117c10 */ /* 0x040fe400087fe4ff */
[----:B------:R-:W-:Y:S02]  /*a120*/  ISETP.GE.U32.AND P0, PT, R80, 0x80, PT ;  /* 0x000000805000780c */ /* 0x000fe40003f06070 */
[----:B------:R-:W-:-:S11]  /*a130*/  IADD3.X R5, PT, PT, R5, UR21, RZ, P3, !PT ;  /* 0x0000001505057c10 */ /* 0x000fd60009ffe4ff */
[----:B------:R-:W-:Y:S05]  /*a140*/  @!P0 BRA `(.L_x_53) ;  /* 0x0000000000508947 */ /* 0x000fea0003800000 */
[----:B------:R-:W-:Y:S02]  /*a150*/  MOV R28, R16 ;  /* 0x00000010001c7202 */ /* 0x000fe40000000f00 */
[----:B------:R-:W-:Y:S02]  /*a160*/  MOV R29, R17 ;  /* 0x00000011001d7202 */ /* 0x000fe40000000f00 */
[----:B------:R-:W-:Y:S02]  /*a170*/  MOV R30, R12 ;  /* 0x0000000c001e7202 */ /* 0x000fe40000000f00 */
[----:B------:R-:W-:Y:S01]  /*a180*/  MOV R31, R13 ;  /* 0x0000000d001f7202 */ /* 0x000fe20000000f00 */
[----:B------:R0:W-:Y:S01]  /*a190*/  STG.E desc[UR10][R28.64], R77 ;  /* 0x0000004d1c007986 */ /* 0x0001e2000c10190a */
[----:B------:R-:W-:Y:S02]  /*a1a0*/  MOV R32, R6 ;  /* 0x0000000600207202 */ /* 0x000fe40000000f00 */
[----:B------:R-:W-:Y:S01]  /*a1b0*/  MOV R33, R7 ;  /* 0x0000000700217202 */ /* 0x000fe20000000f00 */
[----:B------:R1:W-:Y:S01]  /*a1c0*/  STG.E desc[UR10][R30.64], R35 ;  /* 0x000000231e007986 */ /* 0x0003e2000c10190a */
[----:B------:R-:W-:-:S02]  /*a1d0*/  IADD3 R16, P0, PT, R16, 0x200, RZ ;  /* 0x0000020010107810 */ /* 0x000fc40007f1e0ff */
[----:B------:R-:W-:Y:S01]  /*a1e0*/  IADD3 R12, P1, PT, R12, 0x200, RZ ;  /* 0x000002000c0c7810 */ /* 0x000fe20007f3e0ff */
[----:B------:R1:W-:Y:S01]  /*a1f0*/  STG.E desc[UR10][R32.64], R81 ;  /* 0x0000005120007986 */ /* 0x0003e2000c10190a */
[----:B------:R-:W-:Y:S02]  /*a200*/  IADD3 R6, P2, PT, R6, 0x200, RZ ;  /* 0x0000020006067810 */ /* 0x000fe40007f5e0ff */
[----:B------:R-:W-:Y:S02]  /*a210*/  IADD3.X R17, PT, PT, RZ, R17, RZ, P0, !PT ;  /* 0x00000011ff117210 */ /* 0x000fe400007fe4ff */
[----:B0-----:R-:W-:Y:S02]  /*a220*/  MOV R28, R4 ;  /* 0x00000004001c7202 */ /* 0x001fe40000000f00 */
[----:B------:R-:W-:Y:S02]  /*a230*/  MOV R29, R5 ;  /* 0x00000005001d7202 */ /* 0x000fe40000000f00 */
[----:B------:R-:W-:-:S02]  /*a240*/  IADD3 R4, P3, PT, R4, 0x200, RZ ;  /* 0x0000020004047810 */ /* 0x000fc40007f7e0ff */
[----:B------:R-:W-:Y:S01]  /*a250*/  IADD3.X R13, PT, PT, RZ, R13, RZ, P1, !PT ;  /* 0x0000000dff0d7210 */ /* 0x000fe20000ffe4ff */
[----:B------:R1:W-:Y:S01]  /*a260*/  STG.E desc[UR10][R28.64], R79 ;  /* 0x0000004f1c007986 */ /* 0x0003e2000c10190a */
[----:B------:R-:W-:Y:S02]  /*a270*/  IADD3.X R7, PT, PT, RZ, R7, RZ, P2, !PT ;  /* 0x00000007ff077210 */ /* 0x000fe400017fe4ff */
[----:B------:R-:W-:-:S07]  /*a280*/  IADD3.X R5, PT, PT, RZ, R5, RZ, P3, !PT ;  /* 0x00000005ff057210 */ /* 0x000fce0001ffe4ff */
.L_x_53:
[----:B------:R-:W-:Y:S05]  /*a290*/  BSYNC.RECONVERGENT B0 ;  /* 0x0000000000007941 */ /* 0x000fea0003800200 */
.L_x_52:
[----:B------:R-:W-:Y:S01]  /*a2a0*/  FADD.FTZ R61, RZ, R61 ;  /* 0x0000003dff3d7221 */ /* 0x000fe20000010000 */
[----:B------:R-:W-:Y:S01]  /*a2b0*/  FADD.FTZ R62, RZ, R62 ;  /* 0x0000003eff3e7221 */ /* 0x000fe20000010000 */
[----:B------:R-:W-:Y:S01]  /*a2c0*/  FADD.FTZ R63, RZ, R63 ;  /* 0x0000003fff3f7221 */ /* 0x000fe20000010000 */
[----:B------:R-:W-:Y:S01]  /*a2d0*/  FADD.FTZ R64, RZ, R64 ;  /* 0x00000040ff407221 */ /* 0x000fe20000010000 */
[----:B-1----:R-:W-:Y:S01]  /*a2e0*/  FADD.FTZ R28, RZ, R65 ;  /* 0x00000041ff1c7221 */ /* 0x002fe20000010000 */
[----:B------:R-:W-:Y:S01]  /*a2f0*/  FADD.FTZ R61, R61, R66 ;  /* 0x000000423d3d7221 */ /* 0x000fe20000010000 */
        /* <DEDUP_REMOVED lines=9> */
[----:B------:R-:W-:Y:S01]  /*a390*/  FADD.FTZ R49, RZ, R49 ;  /* 0x00000031ff317221 */ /* 0x000fe20000010000 */
[----:B------:R-:W-:Y:S01]  /*a3a0*/  FADD.FTZ R61, R61, R24 ;  /* 0x000000183d3d7221 */ /* 0x000fe20000010000 */
[----:B------:R-:W-:Y:S01]  /*a3b0*/  FADD.FTZ R55, R55, R22 ;  /* 0x0000001637377221 */ /* 0x000fe20000010000 */
[----:B------:R-:W-:Y:S01]  /*a3c0*/  FADD.FTZ R63, R63, R10 ;  /* 0x0000000a3f3f7221 */ /* 0x000fe20000010000 */
[----:B------:R-:W-:Y:S01]  /*a3d0*/  FADD.FTZ R53, R53, R8 ;  /* 0x0000000835357221 */ /* 0x000fe20000010000 */
[----:B------:R-:W-:Y:S01]  /*a3e0*/  FADD.FTZ R59, R59, R2 ;  /* 0x000000023b3b7221 */ /* 0x000fe20000010000 */
[----:B------:R-:W-:Y:S01]  /*a3f0*/  FADD.FTZ R140, R49, R140 ;  /* 0x0000008c318c7221 */ /* 0x000fe20000010000 */
[----:B------:R-:W0:Y:S01]  /*a400*/  LDS R29, [R0+0xe00] ;  /* 0x000e0000001d7984 */ /* 0x000e220000000800 */
[----:B------:R-:W-:Y:S01]  /*a410*/  FADD.FTZ R75, RZ, R75 ;  /* 0x0000004bff4b7221 */ /* 0x000fe20000010000 */
[----:B------:R-:W-:Y:S01]  /*a420*/  FADD.FTZ R34, RZ, R34 ;  /* 0x00000022ff227221 */ /* 0x000fe20000010000 */
[----:B------:R-:W-:Y:S01]  /*a430*/  FADD.FTZ R60, RZ, R60 ;  /* 0x0000003cff3c7221 */ /* 0x000fe20000010000 */
[----:B------:R-:W1:Y:S01]  /*a440*/  LDS R2, [R0+0x200] ;  /* 0x0002000000027984 */ /* 0x000e620000000800 */
[----:B------:R-:W-:Y:S01]  /*a450*/  FADD.FTZ R140, R140, R45 ;  /* 0x0000002d8c8c7221 */ /* 0x000fe20000010000 */
[----:B------:R-:W-:Y:S01]  /*a460*/  FADD.FTZ R34, R34, R109 ;  /* 0x0000006d22227221 */ /* 0x000fe20000010000 */
[----:B------:R-:W-:Y:S01]  /*a470*/  FADD.FTZ R87, RZ, R87 ;  /* 0x00000057ff577221 */ /* 0x000fe20000010000 */
[----:B------:R-:W2:Y:S01]  /*a480*/  LDS R8, [R0+0x400] ;  /* 0x0004000000087984 */ /* 0x000ea20000000800 */
[----:B------:R-:W-:Y:S01]  /*a490*/  FADD.FTZ R60, R60, R67 ;  /* 0x000000433c3c7221 */ /* 0x000fe20000010000 */
[----:B------:R-:W-:Y:S01]  /*a4a0*/  FADD.FTZ R138, R75, R138 ;  /* 0x0000008a4b8a7221 */ /* 0x000fe20000010000 */
[----:B------:R-:W-:Y:S01]  /*a4b0*/  FADD.FTZ R108, R87, R108 ;  /* 0x0000006c576c7221 */ /* 0x000fe20000010000 */
[----:B------:R-:W3:Y:S01]  /*a4c0*/  LDS R10, [R0+0x600] ;  /* 0x00060000000a7984 */ /* 0x000ee20000000800 */
[----:B------:R-:W-:Y:S01]  /*a4d0*/  FADD.FTZ R121, R34, R121 ;  /* 0x0000007922797221 */ /* 0x000fe20000010000 */
[----:B------:R-:W-:Y:S01]  /*a4e0*/  FADD.FTZ R132, RZ, R132 ;  /* 0x00000084ff847221 */ /* 0x000fe20000010000 */
[----:B------:R-:W-:Y:S01]  /*a4f0*/  FADD.FTZ R72, RZ, R72 ;  /* 0x00000048ff487221 */ /* 0x000fe20000010000 */
[----:B------:R-:W4:Y:S01]  /*a500*/  LDS R22, [R0+0x800] ;  /* 0x0008000000167984 */ /* 0x000f220000000800 */
[----:B------:R-:W-:Y:S01]  /*a510*/  FADD.FTZ R73, RZ, R73 ;  /* 0x00000049ff497221 */ /* 0x000fe20000010000 */
[----:B------:R-:W-:Y:S01]  /*a520*/  FADD.FTZ R74, RZ, R74 ;  /* 0x0000004aff4a7221 */ /* 0x000fe20000010000 */
[----:B------:R-:W-:Y:S01]  /*a530*/  FADD.FTZ R48, RZ, R48 ;  /* 0x00000030ff307221 */ /* 0x000fe20000010000 */
[----:B------:R-:W5:Y:S01]  /*a540*/  LDS R24, [R0+0xa00] ;  /* 0x000a000000187984 */ /* 0x000f620000000800 */
        /* <DEDUP_REMOVED lines=8> */
[----:B------:R-:W-:Y:S01]  /*a5d0*/  FADD.FTZ R133, R132, R133 ;  /* 0x0000008584857221 */ /* 0x000fe20000010000 */
[----:B------:R-:W-:Y:S01]  /*a5e0*/  FADD.FTZ R72, R72, R135 ;  /* 0x0000008748487221 */ /* 0x000fe20000010000 */
[----:B------:R-:W-:Y:S01]  /*a5f0*/  FADD.FTZ R73, R73, R136 ;  /* 0x0000008849497221 */ /* 0x000fe20000010000 */
        /* <DEDUP_REMOVED lines=9> */
[----:B0-----:R-:W-:Y:S01]  /*a690*/  FADD.FTZ R29, RZ, R29 ;  /* 0x0000001dff1d7221 */ /* 0x001fe20000010000 */
[----:B------:R-:W-:Y:S01]  /*a6a0*/  FADD.FTZ R86, R86, R117 ;  /* 0x0000007556567221 */ /* 0x000fe20000010000 */
[----:B------:R-:W-:Y:S01]  /*a6b0*/  FADD.FTZ R105, R105, R110 ;  /* 0x0000006e69697221 */ /* 0x000fe20000010000 */
[----:B------:R-:W0:Y:S01]  /*a6c0*/  LDS R45, [R0+0x1800] ;  /* 0x00180000002d7984 */ /* 0x000e220000000800 */
[----:B-1----:R-:W-:Y:S01]  /*a6d0*/  FADD.FTZ R2, RZ, R2 ;  /* 0x00000002ff027221 */ /* 0x002fe20000010000 */
[----:B------:R-:W-:Y:S01]  /*a6e0*/  FADD.FTZ R58, R133, R58 ;  /* 0x0000003a853a7221 */ /* 0x000fe20000010000 */
[----:B------:R-:W-:Y:S01]  /*a6f0*/  FADD.FTZ R57, R60, R57 ;  /* 0x000000393c397221 */ /* 0x000fe20000010000 */
[----:B------:R-:W1:Y:S01]  /*a700*/  LDS R49, [R0+0x1a00] ;  /* 0x001a000000317984 */ /* 0x000e620000000800 */
[----:B--2---:R-:W-:Y:S01]  /*a710*/  FADD.FTZ R8, RZ, R8 ;  /* 0x00000008ff087221 */ /* 0x004fe20000010000 */
[----:B------:R-:W-:Y:S01]  /*a720*/  FADD.FTZ R72, R72, R141 ;  /* 0x0000008d48487221 */ /* 0x000fe20000010000 */
[----:B------:R-:W-:Y:S01]  /*a730*/  FADD.FTZ R73, R73, R144 ;  /* 0x0000009049497221 */ /* 0x000fe20000010000 */
[----:B------:R-:W2:Y:S01]  /*a740*/  LDS R65, [R0+0x1c00] ;  /* 0x001c000000417984 */ /* 0x000ea20000000800 */
[----:B---3--:R-:W-:Y:S01]  /*a750*/  FADD.FTZ R10, RZ, R10 ;  /* 0x0000000aff0a7221 */ /* 0x008fe20000010000 */
[----:B------:R-:W-:Y:S01]  /*a760*/  FADD.FTZ R74, R74, R143 ;  /* 0x0000008f4a4a7221 */ /* 0x000fe20000010000 */
[----:B------:R-:W-:Y:S01]  /*a770*/  FADD.FTZ R47, R138, R47 ;  /* 0x0000002f8a2f7221 */ /* 0x000fe20000010000 */
[----:B------:R-:W3:Y:S01]  /*a780*/  LDS R32, [R0+0x2e00] ;  /* 0x002e000000207984 */ /* 0x000ee20000000800 */
[----:B----4-:R-:W-:Y:S01]  /*a790*/  FADD.FTZ R22, RZ, R22 ;  /* 0x00000016ff167221 */ /* 0x010fe20000010000 */
[----:B------:R-:W-:Y:S01]  /*a7a0*/  FADD.FTZ R51, R51, R46 ;  /* 0x0000002e33337221 */ /* 0x000fe20000010000 */
[----:B------:R-:W-:Y:S01]  /*a7b0*/  FADD.FTZ R44, R139, R44 ;  /* 0x0000002c8b2c7221 */ /* 0x000fe20000010000 */
[----:B------:R-:W4:Y:S01]  /*a7c0*/  LDS R67, [R0+0x2200] ;  /* 0x0022000000437984 */ /* 0x000f220000000800 */
[----:B-----5:R-:W-:Y:S01]  /*a7d0*/  FADD.FTZ R24, RZ, R24 ;  /* 0x00000018ff187221 */ /* 0x020fe20000010000 */
[----:B------:R-:W-:Y:S01]  /*a7e0*/  FADD.FTZ R104, R104, R119 ;  /* 0x0000007768687221 */ /* 0x000fe20000010000 */
[----:B------:R-:W-:Y:S01]  /*a7f0*/  FADD.FTZ R84, R84, R27 ;  /* 0x0000001b54547221 */ /* 0x000fe20000010000 */
[----:B------:R-:W5:Y:S01]  /*a800*/  LDS R69, [R0+0x2400] ;  /* 0x0024000000457984 */ /* 0x000f620000000800 */
[----:B------:R-:W-:Y:S01]  /*a810*/  FADD.FTZ R28, RZ, R28 ;  /* 0x0000001cff1c7221 */ /* 0x000fe20000010000 */
        /* <DEDUP_REMOVED lines=8> */
[----:B------:R-:W-:Y:S01]  /*a8a0*/  BSSY.RECONVERGENT B0, `(.L_x_54) ;  /* 0x0000047000007945 */ /* 0x000fe20003800200 */
[----:B------:R-:W-:Y:S01]  /*a8b0*/  ISETP.GE.U32.AND P0, PT, R80, 0x200, PT ;  /* 0x000002005000780c */ /* 0x000fe20003f06070 */
[----:B------:R-:W5:Y:S01]  /*a8c0*/  LDS R77, [R0+0x2a00] ;  /* 0x002a0000004d7984 */ /* 0x000f620000000800 */
[----:B------:R-:W-:Y:S01]  /*a8d0*/  FADD.FTZ R8, R8, R33 ;  /* 0x0000002108087221 */ /* 0x000fe20000010000 */
[----:B------:R-:W-:Y:S01]  /*a8e0*/  ISETP.GE.U32.AND P1, PT, R80, 0x280, PT ;  /* 0x000002805000780c */ /* 0x000fe20003f26070 */
[----:B------:R-:W-:Y:S01]  /*a8f0*/  FADD.FTZ R39, R58, R39 ;  /* 0x000000273a277221 */ /* 0x000fe20000010000 */
[----:B------:R-:W5:Y:S01]  /*a900*/  LDS R79, [R0+0x2c00] ;  /* 0x002c0000004f7984 */ /* 0x000f620000000800 */
[----:B------:R-:W-:Y:S01]  /*a910*/  FADD.FTZ R10, R10, R35 ;  /* 0x000000230a0a7221 */ /* 0x000fe20000010000 */
[----:B------:R-:W-:Y:S01]  /*a920*/  ISETP.GE.U32.AND P2, PT, R80, 0x300, PT ;  /* 0x000003005000780c */ /* 0x000fe20003f46070 */
[----:B------:R-:W-:Y:S01]  /*a930*/  FADD.FTZ R57, R57, R36 ;  /* 0x0000002439397221 */ /* 0x000fe20000010000 */
[----:B------:R-:W5:Y:S01]  /*a940*/  LDS R34, [R0+0x3e00] ;  /* 0x003e000000227984 */ /* 0x000f620000000800 */
[----:B0-----:R-:W-:Y:S01]  /*a950*/  FADD.FTZ R22, R22, R45 ;  /* 0x0000002d16167221 */ /* 0x001fe20000010000 */
[----:B------:R-:W-:Y:S01]  /*a960*/  ISETP.GE.U32.AND P3, PT, R80, 0x380, PT ;  /* 0x000003805000780c */ /* 0x000fe20003f66070 */
[----:B------:R-:W-:Y:S01]  /*a970*/  FADD.FTZ R43, R72, R43 ;  /* 0x0000002b482b7221 */ /* 0x000fe20000010000 */
[----:B------:R-:W0:Y:S01]  /*a980*/  LDS R83, [R0+0x3400] ;  /* 0x0034000000537984 */ /* 0x000e220000000800 */
[----:B-1----:R-:W-:Y:S01]  /*a990*/  FADD.FTZ R24, R24, R49 ;  /* 0x0000003118187221 */ /* 0x002fe20000010000 */
[----:B------:R-:W-:Y:S01]  /*a9a0*/  ISETP.GE.U32.AND P4, PT, R80, 0x400, PT ;  /* 0x000004005000780c */ /* 0x000fe20003f86070 */
[----:B------:R-:W-:Y:S01]  /*a9b0*/  FADD.FTZ R73, R73, R42 ;  /* 0x0000002a49497221 */ /* 0x000fe20000010000 */
[----:B------:R-:W1:Y:S01]  /*a9c0*/  LDS R87, [R0+0x3600] ;  /* 0x0036000000577984 */ /* 0x000e620000000800 */
[----:B--2---:R-:W-:Y:S01]  /*a9d0*/  FADD.FTZ R28, R28, R65 ;  /* 0x000000411c1c7221 */ /* 0x004fe20000010000 */
[----:B------:R-:W-:Y:S01]  /*a9e0*/  FADD.FTZ R41, R74, R41 ;  /* 0x000000294a297221 */ /* 0x000fe20000010000 */
[----:B------:R-:W-:Y:S01]  /*a9f0*/  FADD.FTZ R47, R47, R40 ;  /* 0x000000282f2f7221 */ /* 0x000fe20000010000 */
[----:B------:R-:W2:Y:S01]  /*aa00*/  LDS R89, [R0+0x3800] ;  /* 0x0038000000597984 */ /* 0x000ea20000000800 */
[----:B---3--:R-:W-:Y:S01]  /*aa10*/  FADD.FTZ R29, R29, R32 ;  /* 0x000000201d1d7221 */ /* 0x008fe20000010000 */
[----:B------:R-:W-:Y:S01]  /*aa20*/  FADD.FTZ R51, R51, R38 ;  /* 0x0000002633337221 */ /* 0x000fe20000010000 */
[----:B------:R-:W-:Y:S01]  /*aa30*/  FADD.FTZ R37, R140, R37 ;  /* 0x000000258c257221 */ /* 0x000fe20000010000 */
[----:B------:R-:W3:Y:S01]  /*aa40*/  LDS R91, [R0+0x3a00] ;  /* 0x003a0000005b7984 */ /* 0x000ee20000000800 */
[----:B----4-:R-:W-:Y:S01]  /*aa50*/  FADD.FTZ R2, R2, R67 ;  /* 0x0000004302027221 */ /* 0x010fe20000010000 */
[----:B------:R-:W-:Y:S01]  /*aa60*/  FADD.FTZ R25, R44, R25 ;  /* 0x000000192c197221 */ /* 0x000fe20000010000 */
[----:B------:R-:W-:Y:S01]  /*aa70*/  FADD.FTZ R19, R104, R19 ;  /* 0x0000001368137221 */ /* 0x000fe20000010000 */
[----:B------:R-:W4:Y:S01]  /*aa80*/  LDS R93, [R0+0x3c00] ;  /* 0x003c0000005d7984 */ /* 0x000f220000000800 */
[----:B-----5:R-:W-:Y:S01]  /*aa90*/  FADD.FTZ R8, R8, R69 ;  /* 0x0000004508087221 */ /* 0x020fe20000010000 */
[----:B------:R-:W-:Y:S01]  /*aaa0*/  FADD.FTZ R121, R121, R18 ;  /* 0x0000001279797221 */ /* 0x000fe20000010000 */
[----:B------:R-:W-:Y:S01]  /*aab0*/  FADD.FTZ R15, R84, R15 ;  /* 0x0000000f540f7221 */ /* 0x000fe20000010000 */
[----:B------:R-:W5:Y:S01]  /*aac0*/  LDS R81, [R0+0x3200] ;  /* 0x0032000000517984 */ /* 0x000f620000000800 */
        /* <DEDUP_REMOVED lines=9> */
[----:B0-----:R-:W-:Y:S01]  /*ab60*/  FADD.FTZ R83, R8, R83 ;  /* 0x0000005308537221 */ /* 0x001fe20000010000 */
[----:B-1----:R-:W-:Y:S01]  /*ab70*/  FADD.FTZ R87, R10, R87 ;  /* 0x000000570a577221 */ /* 0x002fe20000010000 */
[----:B--2---:R-:W-:Y:S01]  /*ab80*/  FADD.FTZ R89, R22, R89 ;  /* 0x0000005916597221 */ /* 0x004fe20000010000 */
[----:B---3--:R-:W-:Y:S01]  /*ab90*/  FADD.FTZ R91, R24, R91 ;  /* 0x0000005b185b7221 */ /* 0x008fe20000010000 */
[----:B----4-:R-:W-:Y:S01]  /*aba0*/  FADD.FTZ R93, R28, R93 ;  /* 0x0000005d1c5d7221 */ /* 0x010fe20000010000 */
[----:B-----5:R-:W-:Y:S01]  /*abb0*/  FADD.FTZ R81, R2, R81 ;  /* 0x0000005102517221 */ /* 0x020fe20000010000 */
[----:B------:R-:W-:Y:S06]  /*abc0*/  @!P6 BRA `(.L_x_55) ;  /* 0x000000000050e947 */ /* 0x000fec0003800000 */
[----:B------:R-:W-:Y:S02]  /*abd0*/  MOV R2, R16 ;  /* 0x0000001000027202 */ /* 0x000fe40000000f00 */
[----:B------:R-:W-:Y:S02]  /*abe0*/  MOV R3, R17 ;  /* 0x0000001100037202 */ /* 0x000fe40000000f00 */
[----:B------:R-:W-:Y:S02]  /*abf0*/  MOV R8, R12 ;  /* 0x0000000c00087202 */ /* 0x000fe40000000f00 */
[----:B------:R-:W-:Y:S01]  /*ac00*/  MOV R9, R13 ;  /* 0x0000000d00097202 */ /* 0x000fe20000000f00 */
[----:B------:R0:W-:Y:S01]  /*ac10*/  STG.E desc[UR10][R2.64], R43 ;  /* 0x0000002b02007986 */ /* 0x0001e2000c10190a */
[----:B------:R-:W-:-:S03]  /*ac20*/  IADD3 R16, P6, PT, R16, 0x200, RZ ;  /* 0x0000020010107810 */ /* 0x000fc60007fde0ff */
[----:B------:R1:W-:Y:S01]  /*ac30*/  STG.E desc[UR10][R8.64], R39 ;  /* 0x0000002708007986 */ /* 0x0003e2000c10190a */
[----:B------:R-:W-:Y:S02]  /*ac40*/  IADD3.X R17, PT, PT, RZ, R17, RZ, P6, !PT ;  /* 0x00000011ff117210 */ /* 0x000fe400037fe4ff */
[----:B------:R-:W-:-:S04]  /*ac50*/  IADD3 R12, P6, PT, R12, 0x200, RZ ;  /* 0x000002000c0c7810 */ /* 0x000fc80007fde0ff */
[----:B------:R-:W-:Y:S02]  /*ac60*/  IADD3.X R13, PT, PT, RZ, R13, RZ, P6, !PT ;  /* 0x0000000dff0d7210 */ /* 0x000fe400037fe4ff */
[----:B0-----:R-:W-:Y:S02]  /*ac70*/  MOV R2, R6 ;  /* 0x0000000600027202 */ /* 0x001fe40000000f00 */
[----:B------:R-:W-:Y:S02]  /*ac80*/  MOV R3, R7 ;  /* 0x0000000700037202 */ /* 0x000fe40000000f00 */
[----:B-1----:R-:W-:Y:S02]  /*ac90*/  MOV R8, R4 ;  /* 0x0000000400087202 */ /* 0x002fe40000000f00 */
[----:B------:R-:W-:Y:S01]  /*aca0*/  MOV R9, R5 ;  /* 0x0000000500097202 */ /* 0x000fe20000000f00 */
[----:B------:R0:W-:Y:S01]  /*acb0*/  STG.E desc[UR10][R2.64], R81 ;  /* 0x0000005102007986 */ /* 0x0001e2000c10190a */
[----:B------:R-:W-:-:S03]  /*acc0*/  IADD3 R6, P6, PT, R6, 0x200, RZ ;  /* 0x0000020006067810 */ /* 0x000fc60007fde0ff */
[----:B------:R0:W-:Y:S01]  /*acd0*/  STG.E desc[UR10][R8.64], R19 ;  /* 0x0000001308007986 */ /* 0x0001e2000c10190a */
[----:B------:R-:W-:Y:S02]  /*ace0*/  IADD3.X R7, PT, PT, RZ, R7, RZ, P6, !PT ;  /* 0x00000007ff077210 */ /* 0x000fe400037fe4ff */
[----:B------:R-:W-:-:S04]  /*acf0*/  IADD3 R4, P6, PT, R4, 0x200, RZ ;  /* 0x0000020004047810 */ /* 0x000fc80007fde0ff */
[----:B------:R-:W-:-:S09]  /*ad00*/  IADD3.X R5, PT, PT, RZ, R5, RZ, P6, !PT ;  /* 0x00000005ff057210 */ /* 0x000fd200037fe4ff */
.L_x_55:
[----:B------:R-:W-:Y:S05]  /*ad10*/  BSYNC.RECONVERGENT B0 ;  /* 0x0000000000007941 */ /* 0x000fea0003800200 */
.L_x_54:
[----:B------:R-:W-:Y:S04]  /*ad20*/  BSSY.RECONVERGENT B0, `(.L_x_56) ;  /* 0x0000016000007945 */ /* 0x000fe80003800200 */
[----:B------:R-:W-:Y:S05]  /*ad30*/  @!P5 BRA `(.L_x_57) ;  /* 0x000000000050d947 */ /* 0x000fea0003800000 */
[----:B0-----:R-:W-:Y:S02]  /*ad40*/  MOV R2, R16 ;  /* 0x0000001000027202 */ /* 0x001fe40000000f00 */
        /* <DEDUP_REMOVED lines=10> */
[----:B------:R-:W-:Y:S02]  /*adf0*/  IADD3.X R17, PT, PT, RZ, R17, RZ, P6, !PT ;  /* 0x00000011ff117210 */ /* 0x000fe400037fe4ff */
[----:B------:R-:W-:Y:S02]  /*ae00*/  IADD3.X R13, PT, PT, RZ, R13, RZ, P5, !PT ;  /* 0x0000000dff0d7210 */ /* 0x000fe40002ffe4ff */
[----:B0-----:R-:W-:Y:S02]  /*ae10*/  MOV R2, R4 ;  /* 0x0000000400027202 */ /* 0x001fe40000000f00 */
[----:B------:R-:W-:Y:S02]  /*ae20*/  MOV R3, R5 ;  /* 0x0000000500037202 */ /* 0x000fe40000000f00 */
[----:B------:R-:W-:-:S02]  /*ae30*/  IADD3 R6, P6, PT, R6, 0x200, RZ ;  /* 0x0000020006067810 */ /* 0x000fc40007fde0ff */
[----:B------:R-:W-:Y:S01]  /*ae40*/  IADD3 R4, P5, PT, R4, 0x200, RZ ;  /* 0x0000020004047810 */ /* 0x000fe20007fbe0ff */
[----:B------:R1:W-:Y:S01]  /*ae50*/  STG.E desc[UR10][R2.64], R121 ;  /* 0x0000007902007986 */ /* 0x0003e2000c10190a */
[----:B------:R-:W-:Y:S02]  /*ae60*/  IADD3.X R7, PT, PT, RZ, R7, RZ, P6, !PT ;  /* 0x00000007ff077210 */ /* 0x000fe400037fe4ff */
[----:B------:R-:W-:-:S09]  /*ae70*/  IADD3.X R5, PT, PT, RZ, R5, RZ, P5, !PT ;  /* 0x00000005ff057210 */ /* 0x000fd20002ffe4ff */
.L_x_57:
[----:B------:R-:W-:Y:S05]  /*ae80*/  BSYNC.RECONVERGENT B0 ;  /* 0x0000000000007941 */ /* 0x000fea0003800200 */
.L_x_56:
[----:B------:R-:W-:Y:S04]  /*ae90*/  BSSY.RECONVERGENT B0, `(.L_x_58) ;  /* 0x0000016000007945 */ /* 0x000fe80003800200 */
[----:B------:R-:W-:Y:S05]  /*aea0*/  @!P0 BRA `(.L_x_59) ;  /* 0x0000000000508947 */ /* 0x000fea0003800000 */
[----:B01----:R-:W-:Y:S02]  /*aeb0*/  MOV R2, R16 ;  /* 0x0000001000027202 */ /* 0x003fe40000000f00 */
        /* <DEDUP_REMOVED lines=11> */
[----:B------:R-:W-:Y:S02]  /*af70*/  IADD3 R6, P0, PT, R6, 0x200, RZ ;  /* 0x0000020006067810 */ /* 0x000fe40007f1e0ff */
[----:B0-----:R-:W-:Y:S02]  /*af80*/  MOV R2, R4 ;  /* 0x0000000400027202 */ /* 0x001fe40000000f00 */
[----:B------:R-:W-:Y:S02]  /*af90*/  MOV R3, R5 ;  /* 0x0000000500037202 */ /* 0x000fe40000000f00 */
[----:B------:R-:W-:-:S02]  /*afa0*/  IADD3 R4, P6, PT, R4, 0x200, RZ ;  /* 0x0000020004047810 */ /* 0x000fc40007fde0ff */
[----:B------:R-:W-:Y:S01]  /*afb0*/  IADD3.X R13, PT, PT, RZ, R13, RZ, P5, !PT ;  /* 0x0000000dff0d7210 */ /* 0x000fe20002ffe4ff */
[----:B------:R2:W-:Y:S01]  /*afc0*/  STG.E desc[UR10][R2.64], R15 ;  /* 0x0000000f02007986 */ /* 0x0005e2000c10190a */
[----:B------:R-:W-:Y:S02]  /*afd0*/  IADD3.X R7, PT, PT, RZ, R7, RZ, P0, !PT ;  /* 0x00000007ff077210 */ /* 0x000fe400007fe4ff */
[----:B------:R-:W-:-:S07]  /*afe0*/  IADD3.X R5, PT, PT, RZ, R5, RZ, P6, !PT ;  /* 0x00000005ff057210 */ /* 0x000fce00037fe4ff */
.L_x_59:
[----:B------:R-:W-:Y:S05]  /*aff0*/  BSYNC.RECONVERGENT B0 ;  /* 0x0000000000007941 */ /* 0x000fea0003800200 */
.L_x_58:
[----:B------:R-:W-:Y:S04]  /*b000*/  BSSY.RECONVERGENT B0, `(.L_x_60) ;  /* 0x0000016000007945 */ /* 0x000fe80003800200 */
[----:B------:R-:W-:Y:S05]  /*b010*/  @!P1 BRA `(.L_x_61) ;  /* 0x0000000000509947 */ /* 0x000fea0003800000 */
[----:B012---:R-:W-:Y:S02]  /*b020*/  MOV R2, R16 ;  /* 0x0000001000027202 */ /* 0x007fe40000000f00 */
        /* <DEDUP_REMOVED lines=19> */
.L_x_61:
[----:B------:R-:W-:Y:S05]  /*b160*/  BSYNC.RECONVERGENT B0 ;  /* 0x0000000000007941 */ /* 0x000fea0003800200 */
.L_x_60:
[----:B------:R-:W-:Y:S04]  /*b170*/  BSSY.RECONVERGENT B0, `(.L_x_62) ;  /* 0x0000016000007945 */ /* 0x000fe80003800200 */
[----:B------:R-:W-:Y:S05]  /*b180*/  @!P2 BRA `(.L_x_63) ;  /* 0x000000000050a947 */ /* 0x000fea0003800000 */
[----:B0123--:R-:W-:Y:S02]  /*b190*/  MOV R2, R16 ;  /* 0x0000001000027202 */ /* 0x00ffe40000000f00 */
        /* <DEDUP_REMOVED lines=19> */
.L_x_63:
[----:B------:R-:W-:Y:S05]  /*b2d0*/  BSYNC.RECONVERGENT B0 ;  /* 0x0000000000007941 */ /* 0x000fea0003800200 */
.L_x_62:
[----:B------:R-:W-:Y:S04]  /*b2e0*/  BSSY.RECONVERGENT B0, `(.L_x_64) ;  /* 0x0000016000007945 */ /* 0x000fe80003800200 */
[----:B------:R-:W-:Y:S05]  /*b2f0*/  @!P3 BRA `(.L_x_65) ;  /* 0x000000000050b947 */ /* 0x000fea0003800000 */
[----:B01234-:R-:W-:Y:S02]  /*b300*/  MOV R2, R16 ;  /* 0x0000001000027202 */ /* 0x01ffe40000000f00 */
        /* <DEDUP_REMOVED lines=19> */
.L_x_65:
[----:B------:R-:W-:Y:S05]  /*b440*/  BSYNC.RECONVERGENT B0 ;  /* 0x0000000000007941 */ /* 0x000fea0003800200 */
.L_x_64:
[----:B------:R-:W-:Y:S05]  /*b450*/  @!P4 EXIT ;  /* 0x000000000000c94d */ /* 0x000fea0003800000 */
[----:B------:R-:W-:Y:S04]  /*b460*/  STG.E desc[UR10][R16.64], R25 ;  /* 0x0000001910007986 */ /* 0x000fe8000c10190a */
[----:B------:R-:W-:Y:S04]  /*b470*/  STG.E desc[UR10][R12.64], R59 ;  /* 0x0000003b0c007986 */ /* 0x000fe8000c10190a */
[----:B------:R-:W-:Y:S04]  /*b480*/  STG.E desc[UR10][R6.64], R29 ;  /* 0x0000001d06007986 */ /* 0x000fe8000c10190a */
[----:B------:R-:W-:Y:S01]  /*b490*/  STG.E desc[UR10][R4.64], R27 ;  /* 0x0000001b04007986 */ /* 0x000fe2000c10190a */
[----:B------:R-:W-:Y:S05]  /*b4a0*/  EXIT ;  /* 0x000000000000794d */ /* 0x000fea0003800000 */
.L_x_10:
[----:B------:R-:W-:Y:S01]  /*b4b0*/  HFMA2 R162, -RZ, RZ, 0, 5.9604644775390625e-08 ;  /* 0x00000001ffa27431 */ /* 0x000fe200000001ff */
[----:B------:R-:W-:Y:S01]  /*b4c0*/  BSSY B1, `(.L_x_66) ;  /* 0x0000007000017945 */ /* 0x000fe20003800000 */
[----:B------:R-:W-:Y:S02]  /*b4d0*/  MOV R163, R224 ;  /* 0x000000e000a37202 */ /* 0x000fe40000000f00 */
[----:B------:R-:W-:Y:S02]  /*b4e0*/  MOV R161, 0x1f ;  /* 0x0000001f00a17802 */ /* 0x000fe40000000f00 */
[----:B------:R-:W-:-:S07]  /*b4f0*/  MOV R160, 0xffffffff ;  /* 0xffffffff00a07802 */ /* 0x000fce0000000f00 */
[----:B-----5:R-:W-:Y:S05]  /*b500*/  WARPSYNC.COLLECTIVE R160, `(.L_x_67) ;  /* 0x00000000a0087348 */ /* 0x020fea0003c00000 */
[----:B------:R0:W1:Y:S02]  /*b510*/  SHFL.BFLY P0, R166, R163, R162, R161 ;  /* 0x0c0000a2a3a67389 */ /* 0x00006400000000a1 */
[----:B01---5:R-:W-:Y:S05]  /*b520*/  ENDCOLLECTIVE ;  /* 0x000000000000791b */ /* 0x023fea0003800000 */
.L_x_67:
[----:B------:R-:W-:Y:S05]  /*b530*/  BSYNC B1 ;  /* 0x0000000000017941 */ /* 0x000fea0003800000 */
.L_x_66:
[----:B------:R-:W-:Y:S01]  /*b540*/  MOV R160, R166 ;  /* 0x000000a600a07202 */ /* 0x000fe20000000f00 */
[----:B------:R-:W-:Y:S01]  /*b550*/  HFMA2 R162, -RZ, RZ, 0, 5.9604644775390625e-08 ;  /* 0x00000001ffa27431 */ /* 0x000fe200000001ff */
[----:B------:R-:W-:Y:S02]  /*b560*/  MOV R163, R225 ;  /* 0x000000e100a37202 */ /* 0x000fe40000000f00 */
[----:B------:R-:W-:Y:S01]  /*b570*/  MOV R161, 0x1f ;  /* 0x0000001f00a17802 */ /* 0x000fe20000000f00 */
[----:B------:R-:W-:Y:S01]  /*b580*/  FADD.FTZ R164, R160, R224 ;  /* 0x000000e0a0a47221 */ /* 0x000fe20000010000 */
[----:B------:R-:W-:-:S07]  /*b590*/  MOV R160, 0xffffffff ;  /* 0xffffffff00a07802 */ /* 0x000fce0000000f00 */
[----:B------:R-:W-:Y:S05]  /*b5a0*/  WARPSYNC.COLLECTIVE R160, `(.L_x_68) ;  /* 0x00000000a0087348 */ /* 0x000fea0003c00000 */
[----:B------:R0:W1:Y:S02]  /*b5b0*/  SHFL.BFLY P0, R166, R163, R162, R161 ;  /* 0x0c0000a2a3a67389 */ /* 0x00006400000000a1 */
[----:B01----:R-:W-:Y:S05]  /*b5c0*/  ENDCOLLECTIVE ;  /* 0x000000000000791b */ /* 0x003fea0003800000 */
.L_x_68:
[----:B------:R-:W-:Y:S01]  /*b5d0*/  MOV R163, R164 ;  /* 0x000000a400a37202 */ /* 0x000fe20000000f00 */
[----:B------:R-:W-:Y:S01]  /*b5e0*/  HFMA2 R162, -RZ, RZ, 0, 1.1920928955078125e-07 ;  /* 0x00000002ffa27431 */ /* 0x000fe200000001ff */
[----:B------:R-:W-:-:S05]  /*b5f0*/  MOV R160, R166 ;  /* 0x000000a600a07202 */ /* 0x000fca0000000f00 */
[----:B------:R-:W-:Y:S01]  /*b600*/  FADD.FTZ R165, R160, R225 ;  /* 0x000000e1a0a57221 */ /* 0x000fe20000010000 */
[----:B------:R-:W-:-:S07]  /*b610*/  MOV R160, 0xffffffff ;  /* 0xffffffff00a07802 */ /* 0x000fce0000000f00 */
[----:B------:R-:W-:Y:S05]  /*b620*/  WARPSYNC.COLLECTIVE R160, `(.L_x_69) ;  /* 0x00000000a0087348 */ /* 0x000fea0003c00000 */
[----:B------:R0:W1:Y:S02]  /*b630*/  SHFL.BFLY P0, R166, R163, R162, R161 ;  /* 0x0c0000a2a3a67389 */ /* 0x00006400000000a1 */
[----:B01----:R-:W-:Y:S05]  /*b640*/  ENDCOLLECTIVE ;  /* 0x000000000000791b */ /* 0x003fea0003800000 */
.L_x_69:
[----:B------:R-:W-:Y:S02]  /*b650*/  MOV R163, R165 ;  /* 0x000000a500a37202 */ /* 0x000fe40000000f00 */
[----:B------:R-:W-:-:S05]  /*b660*/  MOV R160, R166 ;  /* 0x000000a600a07202 */ /* 0x000fca0000000f00 */
[----:B------:R-:W-:Y:S01]  /*b670*/  FADD.FTZ R164, R164, R160 ;  /* 0x000000a0a4a47221 */ /* 0x000fe20000010000 */
[----:B------:R-:W-:-:S07]  /*b680*/  MOV R160, 0xffffffff ;  /* 0xffffffff00a07802 */ /* 0x000fce0000000f00 */
[----:B------:R-:W-:Y:S05]  /*b690*/  WARPSYNC.COLLECTIVE R160, `(.L_x_70) ;  /* 0x00000000a0087348 */ /* 0x000fea0003c00000 */
[----:B------:R0:W1:Y:S02]  /*b6a0*/  SHFL.BFLY P0, R166, R163, R162, R161 ;  /* 0x0c0000a2a3a67389 */ /* 0x00006400000000a1 */
[----:B01----:R-:W-:Y:S05]  /*b6b0*/  ENDCOLLECTIVE ;  /* 0x000000000000791b */ /* 0x003fea0003800000 */
.L_x_70:
[----:B------:R-:W-:Y:S01]  /*b6c0*/  MOV R163, R164 ;  /* 0x000000a400a37202 */ /* 0x000fe20000000f00 */
[----:B------:R-:W-:Y:S01]  /*b6d0*/  HFMA2 R162, -RZ, RZ, 0, 2.384185791015625e-07 ;  /* 0x00000004ffa27431 */ /* 0x000fe200000001ff */
[----:B------:R-:W-:-:S05]  /*b6e0*/  MOV R160, R166 ;  /* 0x000000a600a07202 */ /* 0x000fca0000000f00 */
[----:B------:R-:W-:Y:S01]  /*b6f0*/  FADD.FTZ R165, R165, R160 ;  /* 0x000000a0a5a57221 */ /* 0x000fe20000010000 */
[----:B------:R-:W-:-:S07]  /*b700*/  MOV R160, 0xffffffff ;  /* 0xffffffff00a07802 */ /* 0x000fce0000000f00 */
[----:B------:R-:W-:Y:S05]  /*b710*/  WARPSYNC.COLLECTIVE R160, `(.L_x_71) ;  /* 0x00000000a0087348 */ /* 0x000fea0003c00000 */
[----:B------:R0:W1:Y:S02]  /*b720*/  SHFL.BFLY P0, R166, R163, R162, R161 ;  /* 0x0c0000a2a3a67389 */ /* 0x00006400000000a1 */
[----:B01----:R-:W-:Y:S05]  /*b730*/  ENDCOLLECTIVE ;  /* 0x000000000000791b */ /* 0x003fea0003800000 */
.L_x_71:
[----:B------:R-:W-:Y:S02]  /*b740*/  MOV R163, R165 ;  /* 0x000000a500a37202 */ /* 0x000fe40000000f00 */
[----:B------:R-:W-:-:S05]  /*b750*/  MOV R160, R166 ;  /* 0x000000a600a07202 */ /* 0x000fca0000000f00 */
[----:B------:R-:W-:Y:S01]  /*b760*/  FADD.FTZ R164, R164, R160 ;  /* 0x000000a0a4a47221 */ /* 0x000fe20000010000 */
[----:B------:R-:W-:-:S07]  /*b770*/  MOV R160, 0xffffffff ;  /* 0xffffffff00a07802 */ /* 0x000fce0000000f00 */
[----:B------:R-:W-:Y:S05]  /*b780*/  WARPSYNC.COLLECTIVE R160, `(.L_x_72) ;  /* 0x00000000a0087348 */ /* 0x000fea0003c00000 */
[----:B------:R0:W1:Y:S02]  /*b790*/  SHFL.BFLY P0, R166, R163, R162, R161 ;  /* 0x0c0000a2a3a67389 */ /* 0x00006400000000a1 */
[----:B01----:R-:W-:Y:S05]  /*b7a0*/  ENDCOLLECTIVE ;  /* 0x000000000000791b */ /* 0x003fea0003800000 */
.L_x_72:
[----:B------:R-:W-:Y:S01]  /*b7b0*/  MOV R163, R164 ;  /* 0x000000a400a37202 */ /* 0x000fe20000000f00 */
[----:B------:R-:W-:Y:S01]  /*b7c0*/  HFMA2 R162, -RZ, RZ, 0, 4.76837158203125e-07 ;  /* 0x00000008ffa27431 */ /* 0x000fe200000001ff */
[----:B------:R-:W-:-:S05]  /*b7d0*/  MOV R160, R166 ;  /* 0x000000a600a07202 */ /* 0x000fca0000000f00 */
[----:B------:R-:W-:Y:S01]  /*b7e0*/  FADD.FTZ R165, R165, R160 ;  /* 0x000000a0a5a57221 */ /* 0x000fe20000010000 */
[----:B------:R-:W-:-:S07]  /*b7f0*/  MOV R160, 0xffffffff ;  /* 0xffffffff00a07802 */ /* 0x000fce0000000f00 */
[----:B------:R-:W-:Y:S05]  /*b800*/  WARPSYNC.COLLECTIVE R160, `(.L_x_73) ;  /* 0x00000000a0087348 */ /* 0x000fea0003c00000 */
[----:B------:R0:W1:Y:S02]  /*b810*/  SHFL.BFLY P0, R166, R163, R162, R161 ;  /* 0x0c0000a2a3a67389 */ /* 0x00006400000000a1 */
[----:B01----:R-:W-:Y:S05]  /*b820*/  ENDCOLLECTIVE ;  /* 0x000000000000791b */ /* 0x003fea0003800000 */
.L_x_73:
[----:B------:R-:W-:Y:S02]  /*b830*/  MOV R163, R165 ;  /* 0x000000a500a37202 */ /* 0x000fe40000000f00 */
[----:B------:R-:W-:-:S05]  /*b840*/  MOV R160, R166 ;  /* 0x000000a600a07202 */ /* 0x000fca0000000f00 */
[----:B------:R-:W-:Y:S01]  /*b850*/  FADD.FTZ R164, R164, R160 ;  /* 0x000000a0a4a47221 */ /* 0x000fe20000010000 */
[----:B------:R-:W-:-:S07]  /*b860*/  MOV R160, 0xffffffff ;  /* 0xffffffff00a07802 */ /* 0x000fce0000000f00 */
[----:B------:R-:W-:Y:S05]  /*b870*/  WARPSYNC.COLLECTIVE R160, `(.L_x_74) ;  /* 0x00000000a0087348 */ /* 0x000fea0003c00000 */
[----:B------:R0:W1:Y:S02]  /*b880*/  SHFL.BFLY P0, R166, R163, R162, R161 ;  /* 0x0c0000a2a3a67389 */ /* 0x00006400000000a1 */
[----:B01----:R-:W-:Y:S05]  /*b890*/  ENDCOLLECTIVE ;  /* 0x000000000000791b */ /* 0x003fea0003800000 */
.L_x_74:
[----:B------:R-:W-:Y:S01]  /*b8a0*/  MOV R163, R164 ;  /* 0x000000a400a37202 */ /* 0x000fe20000000f00 */
[----:B------:R-:W-:Y:S01]  /*b8b0*/  HFMA2 R162, -RZ, RZ, 0, 9.5367431640625e-07 ;  /* 0x00000010ffa27431 */ /* 0x000fe200000001ff */
[----:B------:R-:W-:-:S05]  /*b8c0*/  MOV R160, R166 ;  /* 0x000000a600a07202 */ /* 0x000fca0000000f00 */
[----:B------:R-:W-:Y:S01]  /*b8d0*/  FADD.FTZ R165, R165, R160 ;  /* 0x000000a0a5a57221 */ /* 0x000fe20000010000 */
[----:B------:R-:W-:-:S07]  /*b8e0*/  MOV R160, 0xffffffff ;  /* 0xffffffff00a07802 */ /* 0x000fce0000000f00 */
[----:B------:R-:W-:Y:S05]  /*b8f0*/  WARPSYNC.COLLECTIVE R160, `(.L_x_75) ;  /* 0x00000000a0087348 */ /* 0x000fea0003c00000 */
[----:B------:R0:W1:Y:S02]  /*b900*/  SHFL.BFLY P0, R166, R163, R162, R161 ;  /* 0x0c0000a2a3a67389 */ /* 0x00006400000000a1 */
[----:B01----:R-:W-:Y:S05]  /*b910*/  ENDCOLLECTIVE ;  /* 0x000000000000791b */ /* 0x003fea0003800000 */
.L_x_75:
[----:B------:R-:W-:Y:S02]  /*b920*/  MOV R163, R165 ;  /* 0x000000a500a37202 */ /* 0x000fe40000000f00 */
[----:B------:R-:W-:-:S07]  /*b930*/  MOV R167, R166 ;  /* 0x000000a600a77202 */ /* 0x000fce0000000f00 */
[----:B------:R-:W-:Y:S05]  /*b940*/  WARPSYNC.COLLECTIVE R160, `(.L_x_76) ;  /* 0x00000000a0087348 */ /* 0x000fea0003c00000 */
[----:B------:R0:W1:Y:S02]  /*b950*/  SHFL.BFLY P0, R166, R163, R162, R161 ;  /* 0x0c0000a2a3a67389 */ /* 0x00006400000000a1 */
[----:B01----:R-:W-:Y:S05]  /*b960*/  ENDCOLLECTIVE ;  /* 0x000000000000791b */ /* 0x003fea0003800000 */
.L_x_76:
[----:B------:R-:W-:Y:S01]  /*b970*/  MOV R160, R166 ;  /* 0x000000a600a07202 */ /* 0x000fe20000000f00 */
[----:B------:R-:W-:Y:S06]  /*b980*/  BRA `(.L_x_77) ;  /* 0xffffff8000d87947 */ /* 0x000fec000383ffff */
.L_x_78:
[----:B------:R-:W-:-:S00]  /*b990*/  BRA `(.L_x_78) ;  /* 0xfffffffc00fc7947 */ /* 0x000fc0000383ffff */
[----:B------:R-:W-:-:S00]  /*b9a0*/  NOP ;  /* 0x0000000000007918 */ /* 0x000fc00000000000 */
        /* <DEDUP_REMOVED lines=13> */
.L_x_6010:


//--------------------- .text._ZN10layer_norm31ln_parallel_residual_bwd_kernelINS_13Kernel_traitsI13__nv_bfloat16S2_S2_S2_fjLj1024ELj1ELj4ELj1ELj16ENS_18Kernel_traits_baseILj1024ES2_S2_S2_S2_fjLj128EEEEELb0ELb0ELb1EEEvNS_9BwdParamsE --------------------------
	.section	.text._ZN10layer_norm31ln_parallel_residual_bwd_kernelINS_13Kernel_traitsI13__nv_bfloat16S2_S2_S2_fjLj1024ELj1ELj4ELj1ELj16ENS_18Kernel_traits_baseILj1024ES2_S2_S2_S2_fjLj128EEEEELb0ELb0ELb1EEEvNS_9BwdParamsE,"ax",@progbits
	.align	128
        .global         _ZN10layer_norm31ln_parallel_residual_bwd_kernelINS_13Kernel_traitsI13__nv_bfloat16S2_S2_S2_fjLj1024ELj1ELj4ELj1ELj16ENS_18Kernel_traits_baseILj1024ES2_S2_S2_S2_fjLj128EEEEELb0ELb0ELb1EEEvNS_9BwdParamsE
        .type           _ZN10layer_norm31ln_parallel_residual_bwd_kernelINS_13Kernel_traitsI13__nv_bfloat16S2_S2_S2_fjLj1024ELj1ELj4ELj1ELj16ENS_18Kernel_traits_baseILj1024ES2_S2_S2_S2_fjLj128EEEEELb0ELb0ELb1EEEvNS_9BwdParamsE,@function
        .size           _ZN10layer_norm31ln_parallel_residual_bwd_kernelINS_13Kernel_traitsI13__nv_bfloat16S2_S2_S2_fjLj1024ELj1ELj4ELj1ELj16ENS_18Kernel_traits_baseILj1024ES2_S2_S2_S2_fjLj128EEEEELb0ELb0ELb1EEEvNS_9BwdParamsE,(.L_x_6011 - _ZN10layer_norm31ln_parallel_residual_bwd_kernelINS_13Kernel_traitsI13__nv_bfloat16S2_S2_S2_fjLj1024ELj1ELj4ELj1ELj16ENS_18Kernel_traits_baseILj1024ES2_S2_S2_S2_fjLj128EEEEELb0ELb0ELb1EEEvNS_9BwdParamsE)
        .other          _ZN10layer_norm31ln_parallel_residual_bwd_kernelINS_13Kernel_traitsI13__nv_bfloat16S2_S2_S2_fjLj1024ELj1ELj4ELj1ELj16ENS_18Kernel_traits_baseILj1024ES2_S2_S2_S2_fjLj128EEEEELb0ELb0ELb1EEEvNS_9BwdParamsE,@"STO_CUDA_ENTRY STV_DEFAULT"
_ZN10layer_norm31ln_parallel_residual_bwd_kernelINS_13Kernel_traitsI13__nv_bfloat16S2_S2_S2_fjLj1024ELj1ELj4ELj1ELj16ENS_18Kernel_traits_baseILj1024ES2_S2_S2_S2_fjLj128EEEEELb0ELb0ELb1EEEvNS_9BwdParamsE:
.text._ZN10layer_norm31ln_parallel_residual_bwd_kernelINS_13Kernel_traitsI13__nv_bfloat16S2_S2_S2_fjLj1024ELj1ELj4ELj1ELj16ENS_18Kernel_traits_baseILj1024ES2_S2_S2_S2_fjLj128EEEEELb0ELb0ELb1EEEvNS_9BwdParamsE:
[----:B------:R-:W0:Y:S01]  /*0000*/  LDC R1, c[0x0][0x37c] ;  /* 0x0000df00ff017b82 */ /* 0x000e220000000800 */
[----:B------:R-:W1:Y:S07]  /*0010*/  S2R R12, SR_TID.X ;  /* 0x00000000000c7919 */ /* 0x000e6e0000002100 */
[----:B------:R-:W2:Y:S01]  /*0020*/  S2UR UR4, SR_CTAID.X ;  /* 0x00000000000479c3 */ /* 0x000ea20000002500 */
[----:B------:R-:W3:Y:S01]  /*0030*/  LDCU UR5, c[0x0][0x384] ;  /* 0x00007080ff0577ac */ /* 0x000ee20008000800 */
[----:B------:R-:W-:Y:S01]  /*0040*/  BSSY B0, `(.L_x_79) ;  /* 0x000092b000007945 */ /* 0x000fe20003800000 */
[----:B0-----:R-:W-:-:S02]  /*0050*/  IADD3 R1, PT, PT, R1, -0xb8, RZ ;  /* 0xffffff4801017810 */ /* 0x001fc40007ffe0ff */
[----:B------:R-:W-:Y:S01]  /*0060*/  CS2R R180, SRZ ;  /* 0x0000000000b47805 */ /* 0x000fe2000001ff00 */
[----:B------:R-:W0:Y:S01]  /*0070*/  LDCU.64 UR10, c[0x0][0x358] ;  /* 0x00006b00ff0a77ac */ /* 0x000e220008000a00 */
[----:B------:R-:W-:Y:S02]  /*0080*/  CS2R R182, SRZ ;  /* 0x0000000000b67805 */ /* 0x000fe4000001ff00 */
[----:B------:R-:W-:Y:S02]  /*0090*/  CS2R R80, SRZ ;  /* 0x0000000000507805 */ /* 0x000fe4000001ff00 */
[----:B------:R-:W-:Y:S01]  /*00a0*/  CS2R R82, SRZ ;  /* 0x0000000000527805 */ /* 0x000fe2000001ff00 */
[----:B------:R-:W4:Y:S01]  /*00b0*/  LDCU UR13, c[0x0][0x388] ;  /* 0x00007100ff0d77ac */ /* 0x000f220008000800 */
[----:B------:R-:W-:Y:S02]  /*00c0*/  CS2R R64, SRZ ;  /* 0x0000000000407805 */ /* 0x000fe4000001ff00 */
[----:B------:R-:W-:-:S02]  /*00d0*/  CS2R R66, SRZ ;  /* 0x0000000000427805 */ /* 0x000fc4000001ff00 */
[----:B------:R-:W-:Y:S01]  /*00e0*/  CS2R R176, SRZ ;  /* 0x0000000000b07805 */ /* 0x000fe2000001ff00 */
[----:B------:R-:W0:Y:S01]  /*00f0*/  LDCU.U8 UR12, c[0x0][0x410] ;  /* 0x00008200ff0c77ac */ /* 0x000e220008000000 */
[----:B------:R-:W-:Y:S02]  /*0100*/  CS2R R178, SRZ ;  /* 0x0000000000b27805 */ /* 0x000fe4000001ff00 */
[----:B------:R-:W-:Y:S02]  /*0110*/  CS2R R48, SRZ ;  /* 0x0000000000307805 */ /* 0x000fe4000001ff00 */
[----:B------:R-:W-:Y:S01]  /*0120*/  CS2R R50, SRZ ;  /* 0x0000000000327805 */ /* 0x000fe2000001ff00 */
[----:B------:R-:W0:Y:S01]  /*0130*/  LDCU UR16, c[0x0][0x400] ;  /* 0x00008000ff1077ac */ /* 0x000e220008000800 */
[----:B------:R-:W-:Y:S02]  /*0140*/  CS2R R96, SRZ ;  /* 0x0000000000607805 */ /* 0x000fe4000001ff00 */
[----:B------:R-:W-:-:S02]  /*0150*/  CS2R R98, SRZ ;  /* 0x0000000000627805 */ /* 0x000fc4000001ff00 */
[----:B------:R-:W-:Y:S01]  /*0160*/  CS2R R120, SRZ ;  /* 0x0000000000787805 */ /* 0x000fe2000001ff00 */
[----:B------:R-:W0:Y:S01]  /*0170*/  LDCU.64 UR6, c[0x0][0x470] ;  /* 0x00008e00ff0677ac */ /* 0x000e220008000a00 */
[----:B------:R-:W-:Y:S02]  /*0180*/  CS2R R122, SRZ ;  /* 0x00000000007a7805 */ /* 0x000fe4000001ff00 */
[----:B------:R-:W-:Y:S02]  /*0190*/  CS2R R20, SRZ ;  /* 0x0000000000147805 */ /* 0x000fe4000001ff00 */
[----:B------:R-:W-:Y:S01]  /*01a0*/  CS2R R22, SRZ ;  /* 0x0000000000167805 */ /* 0x000fe2000001ff00 */
[----:B--2---:R-:W-:Y:S01]  /*01b0*/  USHF.L.U32 UR4, UR4, 0x2, URZ ;  /* 0x0000000204047899 */ /* 0x004fe200080006ff */
[----:B------:R-:W-:Y:S01]  /*01c0*/  CS2R R10, SRZ ;  /* 0x00000000000a7805 */ /* 0x000fe2000001ff00 */
[----:B------:R-:W2:Y:S01]  /*01d0*/  LDCU.64 UR8, c[0x0][0x478] ;  /* 0x00008f00ff0877ac */ /* 0x000ea20008000a00 */
[----:B------:R-:W-:-:S02]  /*01e0*/  CS2R R8, SRZ ;  /* 0x0000000000087805 */ /* 0x000fc4000001ff00 */
[----:B------:R-:W-:Y:S02]  /*01f0*/  CS2R R118, SRZ ;  /* 0x0000000000767805 */ /* 0x000fe4000001ff00 */
[----:B------:R-:W-:Y:S02]  /*0200*/  CS2R R116, SRZ ;  /* 0x0000000000747805 */ /* 0x000fe4000001ff00 */
[----:B-1----:R-:W-:Y:S01]  /*0210*/  SHF.R.U32.HI R0, RZ, 0x5, R12 ;  /* 0x00000005ff007819 */ /* 0x002fe2000001160c */
[----:B------:R-:W1:Y:S01]  /*0220*/  LDCU.64 UR14, c[0x0][0x438] ;  /* 0x00008700ff0e77ac */ /* 0x000e620008000a00 */
[----:B------:R-:W-:Y:S02]  /*0230*/  CS2R R94, SRZ ;  /* 0x00000000005e7805 */ /* 0x000fe4000001ff00 */
[----:B------:R-:W-:Y:S02]  /*0240*/  CS2R R92, SRZ ;  /* 0x00000000005c7805 */ /* 0x000fe4000001ff00 */
[----:B------:R-:W-:-:S02]  /*0250*/  LOP3.LUT R0, R0, UR4, RZ, 0xfc, !PT ;  /* 0x0000000400007c12 */ /* 0x000fc4000f8efcff */
[----:B------:R-:W-:Y:S02]  /*0260*/  CS2R R42, SRZ ;  /* 0x00000000002a7805 */ /* 0x000fe4000001ff00 */
[----:B------:R-:W-:Y:S02]  /*0270*/  CS2R R40, SRZ ;  /* 0x0000000000287805 */ /* 0x000fe4000001ff00 */
[----:B------:R-:W-:Y:S02]  /*0280*/  CS2R R54, SRZ ;  /* 0x0000000000367805 */ /* 0x000fe4000001ff00 */
[----:B---3--:R-:W-:Y:S02]  /*0290*/  ISETP.GE.AND P0, PT, R0, UR5, PT ;  /* 0x0000000500007c0c */ /* 0x008fe4000bf06270 */
        /* <DEDUP_REMOVED lines=38> */
[----:B------:R-:W-:Y:S01]  /*0500*/  CS2R R192, SRZ ;  /* 0x0000000000c07805 */ /* 0x000fe2000001ff00 */
[----:B012-4-:R-:W-:Y:S06]  /*0510*/  @P0 BRA `(.L_x_80) ;  /* 0x0000008c00740947 */ /* 0x017fec0003800000 */
[----:B------:R-:W0:Y:S01]  /*0520*/  LDC.64 R2, c[0x0][0x3d0] ;  /* 0x0000f400ff027b82 */ /* 0x000e220000000a00 */
[----:B------:R-:W-:-:S07]  /*0530*/  LOP3.LUT R4, R12, 0x1f, RZ, 0xc0, !PT ;  /* 0x0000001f0c047812 */ /* 0x000fce00078ec0ff */
[----:B------:R-:W1:Y:S01]  /*0540*/  LDC.64 R8, c[0x0][0x3d8] ;  /* 0x0000f600ff087b82 */ /* 0x000e620000000a00 */
[----:B0-----:R-:W-:-:S05]  /*0550*/  IMAD.WIDE.U32 R2, R4, 0x10, R2 ;  /* 0x0000001004027825 */ /* 0x001fca00078e0002 */
[----:B------:R-:W2:Y:S01]  /*0560*/  LDG.E.128 R32, desc[UR10][R2.64] ;  /* 0x0000000a02207981 */ /* 0x000ea2000c1e1d00 */
[----:B-1----:R-:W-:-:S03]  /*0570*/  IMAD.WIDE.U32 R8, R4, 0x10, R8 ;  /* 0x0000001004087825 */ /* 0x002fc600078e0008 */
[----:B------:R-:W3:Y:S04]  /*0580*/  LDG.E.128 R24, desc[UR10][R2.64+0x200] ;  /* 0x0002000a02187981 */ /* 0x000ee8000c1e1d00 */
[----:B------:R-:W4:Y:S04]  /*0590*/  LDG.E.128 R28, desc[UR10][R8.64] ;  /* 0x0000000a081c7981 */ /* 0x000f28000c1e1d00 */
[----:B------:R-:W5:Y:S04]  /*05a0*/  LDG.E.128 R20, desc[UR10][R8.64+0x200] ;  /* 0x0002000a08147981 */ /* 0x000f68000c1e1d00 */
[----:B------:R-:W5:Y:S04]  /*05b0*/  LDG.E.128 R16, desc[UR10][R2.64+0x400] ;  /* 0x0004000a02107981 */ /* 0x000f68000c1e1d00 */
[----:B------:R-:W5:Y:S04]  /*05c0*/  LDG.E.128 R12, desc[UR10][R8.64+0x400] ;  /* 0x0004000a080c7981 */ /* 0x000f68000c1e1d00 */
[----:B------:R-:W5:Y:S04]  /*05d0*/  LDG.E.128 R244, desc[UR10][R2.64+0x600] ;  /* 0x0006000a02f47981 */ /* 0x000f68000c1e1d00 */
[----:B------:R0:W5:Y:S01]  /*05e0*/  LDG.E.128 R4, desc[UR10][R8.64+0x600] ;  /* 0x0006000a08047981 */ /* 0x000162000c1e1d00 */
[----:B------:R-:W-:Y:S01]  /*05f0*/  HFMA2 R223, -RZ, RZ, 0, 0 ;  /* 0x00000000ffdf7431 */ /* 0x000fe200000001ff */
[----:B------:R-:W-:Y:S01]  /*0600*/  BSSY B1, `(.L_x_81) ;  /* 0x0000851000017945 */ /* 0x000fe20003800000 */
[----:B------:R-:W-:-:S02]  /*0610*/  CS2R R230, SRZ ;  /* 0x0000000000e67805 */ /* 0x000fc4000001ff00 */
[----:B------:R-:W-:Y:S02]  /*0620*/  CS2R R228, SRZ ;  /* 0x0000000000e47805 */ /* 0x000fe4000001ff00 */
[----:B------:R-:W-:Y:S02]  /*0630*/  CS2R R226, SRZ ;  /* 0x0000000000e27805 */ /* 0x000fe4000001ff00 */
[----:B------:R-:W-:Y:S02]  /*0640*/  CS2R R224, SRZ ;  /* 0x0000000000e07805 */ /* 0x000fe4000001ff00 */
[----:B------:R-:W-:Y:S02]  /*0650*/  CS2R R178, SRZ ;  /* 0x0000000000b27805 */ /* 0x000fe4000001ff00 */
[----:B------:R-:W-:Y:S02]  /*0660*/  CS2R R176, SRZ ;  /* 0x0000000000b07805 */ /* 0x000fe4000001ff00 */
[----:B------:R-:W-:-:S02]  /*0670*/  CS2R R174, SRZ ;  /* 0x0000000000ae7805 */ /* 0x000fc4000001ff00 */
[----:B------:R-:W-:Y:S02]  /*0680*/  MOV R173, RZ ;  /* 0x000000ff00ad7202 */ /* 0x000fe40000000f00 */
[----:B------:R-:W-:Y:S02]  /*0690*/  CS2R R170, SRZ ;  /* 0x0000000000aa7805 */ /* 0x000fe4000001ff00 */
[----:B------:R-:W-:Y:S02]  /*06a0*/  CS2R R232, SRZ ;  /* 0x0000000000e87805 */ /* 0x000fe4000001ff00 */
[----:B0-----:R-:W-:Y:S02]  /*06b0*/  CS2R R8, SRZ ;  /* 0x0000000000087805 */ /* 0x001fe4000001ff00 */
        /* <DEDUP_REMOVED lines=38> */
[----:B--2---:R-:W-:Y:S02]  /*0920*/  SHF.L.U32 R2, R32, 0x10, RZ ;  /* 0x0000001020027819 */ /* 0x004fe400000006ff */
[----:B------:R-:W-:-:S03]  /*0930*/  SHF.L.U32 R3, R33, 0x10, RZ ;  /* 0x0000001021037819 */ /* 0x000fc600000006ff */
[----:B------:R0:W-:Y:S04]  /*0940*/  STL [R1+0xb0], R2 ;  /* 0x0000b00201007387 */ /* 0x0001e80000100800 */
[----:B------:R1:W-:Y:S01]  /*0950*/  STL [R1+0xa0], R3 ;  /* 0x0000a00301007387 */ /* 0x0003e20000100800 */
[----:B0-----:R-:W-:Y:S02]  /*0960*/  SHF.L.U32 R2, R34, 0x10, RZ ;  /* 0x0000001022027819 */ /* 0x001fe400000006ff */
[----:B-1----:R-:W-:-:S03]  /*0970*/  SHF.L.U32 R3, R35, 0x10, RZ ;  /* 0x0000001023037819 */ /* 0x002fc600000006ff */
[----:B------:R4:W-:Y:S04]  /*0980*/  STL [R1+0x90], R2 ;  /* 0x0000900201007387 */ /* 0x0009e80000100800 */
[----:B------:R0:W-:Y:S01]  /*0990*/  STL [R1+0x80], R3 ;  /* 0x0000800301007387 */ /* 0x0001e20000100800 */
[----:B----4-:R-:W-:Y:S02]  /*09a0*/  SHF.L.U32 R2, R28, 0x10, RZ ;  /* 0x000000101c027819 */ /* 0x010fe400000006ff */
[----:B0-----:R-:W-:-:S03]  /*09b0*/  SHF.L.U32 R3, R29, 0x10, RZ ;  /* 0x000000101d037819 */ /* 0x001fc600000006ff */
[----:B------:R0:W-:Y:S04]  /*09c0*/  STL [R1+0xac], R2 ;  /* 0x0000ac0201007387 */ /* 0x0001e80000100800 */
[----:B------:R1:W-:Y:S01]  /*09d0*/  STL [R1+0x9c], R3 ;  /* 0x00009c0301007387 */ /* 0x0003e20000100800 */
[----:B0-----:R-:W-:Y:S02]  /*09e0*/  SHF.L.U32 R2, R30, 0x10, RZ ;  /* 0x000000101e027819 */ /* 0x001fe400000006ff */
[----:B-1----:R-:W-:-:S03]  /*09f0*/  SHF.L.U32 R3, R31, 0x10, RZ ;  /* 0x000000101f037819 */ /* 0x002fc600000006ff */
[----:B------:R3:W-:Y:S04]  /*0a00*/  STL [R1+0x8c], R2 ;  /* 0x00008c0201007387 */ /* 0x0007e80000100800 */
[----:B------:R0:W-:Y:S01]  /*0a10*/  STL [R1+0x7c], R3 ;  /* 0x00007c0301007387 */ /* 0x0001e20000100800 */
[----:B---3--:R-:W-:Y:S02]  /*0a20*/  SHF.L.U32 R2, R24, 0x10, RZ ;  /* 0x0000001018027819 */ /* 0x008fe400000006ff */
[----:B0-----:R-:W-:-:S03]  /*0a30*/  SHF.L.U32 R3, R25, 0x10, RZ ;  /* 0x0000001019037819 */ /* 0x001fc600000006ff */
[----:B------:R0:W-:Y:S04]  /*0a40*/  STL [R1+0x70], R2 ;  /* 0x0000700201007387 */ /* 0x0001e80000100800 */
[----:B------:R1:W-:Y:S01]  /*0a50*/  STL [R1+0x60], R3 ;  /* 0x0000600301007387 */ /* 0x0003e20000100800 */
[----:B0-----:R-:W-:Y:S02]  /*0a60*/  SHF.L.U32 R2, R26, 0x10, RZ ;  /* 0x000000101a027819 */ /* 0x001fe400000006ff */
[----:B-1----:R-:W-:-:S03]  /*0a70*/  SHF.L.U32 R3, R27, 0x10, RZ ;  /* 0x000000101b037819 */ /* 0x002fc600000006ff */
[----:B------:R5:W-:Y:S04]  /*0a80*/  STL [R1+0x50], R2 ;  /* 0x0000500201007387 */ /* 0x000be80000100800 */
[----:B------:R0:W-:Y:S01]  /*0a90*/  STL [R1+0x40], R3 ;  /* 0x0000400301007387 */ /* 0x0001e20000100800 */
[----:B-----5:R-:W-:Y:S02]  /*0aa0*/  SHF.L.U32 R2, R20, 0x10, RZ ;  /* 0x0000001014027819 */ /* 0x020fe400000006ff */
[----:B0-----:R-:W-:-:S03]  /*0ab0*/  SHF.L.U32 R3, R21, 0x10, RZ ;  /* 0x0000001015037819 */ /* 0x001fc600000006ff */
[----:B------:R0:W-:Y:S04]  /*0ac0*/  STL [R1+0x6c], R2 ;  /* 0x00006c0201007387 */ /* 0x0001e80000100800 */
[----:B------:R1:W-:Y:S01]  /*0ad0*/  STL [R1+0x5c], R3 ;  /* 0x00005c0301007387 */ /* 0x0003e20000100800 */
[----:B0-----:R-:W-:Y:S02]  /*0ae0*/  SHF.L.U32 R2, R22, 0x10, RZ ;  /* 0x0000001016027819 */ /* 0x001fe400000006ff */
[----:B-1----:R-:W-:-:S03]  /*0af0*/  SHF.L.U32 R3, R23, 0x10, RZ ;  /* 0x0000001017037819 */ /* 0x002fc600000006ff */
        /* <DEDUP_REMOVED lines=8> */
[----:B------:R0:W-:Y:S01]  /*0b80*/  STL [R1+0x10], R2 ;  /* 0x0000100201007387 */ /* 0x0001e20000100800 */
[----:B------:R-:W-:-:S03]  /*0b90*/  PRMT R48, R32, 0x7632, R48 ;  /* 0x0000763220307816 */ /* 0x000fc60000000030 */
[----:B------:R1:W-:Y:S01]  /*0ba0*/  STL [R1], R3 ;  /* 0x0000000301007387 */ /* 0x0003e20000100800 */
[----:B0-----:R-:W-:Y:S02]  /*0bb0*/  SHF.L.U32 R2, R12, 0x10, RZ ;  /* 0x000000100c027819 */ /* 0x001fe400000006ff */
[----:B------:R-:W-:Y:S02]  /*0bc0*/  PRMT R50, R33, 0x7632, R50 ;  /* 0x0000763221327816 */ /* 0x000fe40000000032 */
[----:B-1----:R-:W-:Y:S01]  /*0bd0*/  SHF.L.U32 R3, R13, 0x10, RZ ;  /* 0x000000100d037819 */ /* 0x002fe200000006ff */
[----:B------:R0:W-:Y:S01]  /*0be0*/  STL [R1+0x2c], R2 ;  /* 0x00002c0201007387 */ /* 0x0001e20000100800 */
[----:B------:R-:W-:Y:S02]  /*0bf0*/  SHF.L.U32 R48, R48, 0x10, RZ ;  /* 0x0000001030307819 */ /* 0x000fe400000006ff */
[----:B------:R-:W-:Y:S01]  /*0c00*/  PRMT R52, R34, 0x7632, R52 ;  /* 0x0000763222347816 */ /* 0x000fe20000000034 */
[----:B------:R-:W-:Y:S01]  /*0c10*/  STL [R1+0x1c], R3 ;  /* 0x00001c0301007387 */ /* 0x000fe20000100800 */
[----:B------:R-:W-:-:S02]  /*0c20*/  PRMT R54, R35, 0x7632, R54 ;  /* 0x0000763223367816 */ /* 0x000fc40000000036 */
[----:B0-----:R-:W-:Y:S02]  /*0c30*/  SHF.L.U32 R2, R14, 0x10, RZ ;  /* 0x000000100e027819 */ /* 0x001fe400000006ff */
[----:B------:R-:W-:Y:S02]  /*0c40*/  SHF.L.U32 R50, R50, 0x10, RZ ;  /* 0x0000001032327819 */ /* 0x000fe400000006ff */
[----:B------:R-:W-:Y:S01]  /*0c50*/  SHF.L.U32 R52, R52, 0x10, RZ ;  /* 0x0000001034347819 */ /* 0x000fe200000006ff */
[----:B------:R-:W-:Y:S01]  /*0c60*/  STL [R1+0xc], R2 ;  /* 0x00000c0201007387 */ /* 0x000fe20000100800 */
[----:B------:R-:W-:-:S03]  /*0c70*/  PRMT R49, R28, 0x7632, R49 ;  /* 0x000076321c317816 */ /* 0x000fc60000000031 */
[----:B------:R0:W-:Y:S01]  /*0c80*/  STL [R1+0xa8], R48 ;  /* 0x0000a83001007387 */ /* 0x0001e20000100800 */
[----:B------:R-:W-:Y:S02]  /*0c90*/  PRMT R51, R29, 0x7632, R51 ;  /* 0x000076321d337816 */ /* 0x000fe40000000033 */
[----:B------:R-:W-:Y:S01]  /*0ca0*/  PRMT R53, R30, 0x7632, R53 ;  /* 0x000076321e357816 */ /* 0x000fe20000000035 */
[----:B------:R1:W-:Y:S01]  /*0cb0*/  STL [R1+0x98], R50 ;  /* 0x0000983201007387 */ /* 0x0003e20000100800 */
[----:B0-----:R-:W-:-:S03]  /*0cc0*/  SHF.L.U32 R48, R54, 0x10, RZ ;  /* 0x0000001036307819 */ /* 0x001fc600000006ff */
[----:B------:R-:W-:Y:S01]  /*0cd0*/  STL [R1+0x88], R52 ;  /* 0x0000883401007387 */ /* 0x000fe20000100800 */
[----:B------:R-:W-:Y:S02]  /*0ce0*/  PRMT R55, R31, 0x7632, R55 ;  /* 0x000076321f377816 */ /* 0x000fe40000000037 */
[----:B-1----:R-:W-:Y:S01]  /*0cf0*/  SHF.L.U32 R50, R49, 0x10, RZ ;  /* 0x0000001031327819 */ /* 0x002fe200000006ff */
[----:B------:R0:W-:Y:S01]  /*0d00*/  STL [R1+0x78], R48 ;  /* 0x0000783001007387 */ /* 0x0001e20000100800 */
[----:B------:R-:W-:Y:S02]  /*0d10*/  SHF.L.U32 R49, R51, 0x10, RZ ;  /* 0x0000001033317819 */ /* 0x000fe400000006ff */
[----:B------:R-:W-:Y:S01]  /*0d20*/  PRMT R56, R24, 0x7632, R56 ;  /* 0x0000763218387816 */ /* 0x000fe20000000038 */
[----:B------:R1:W-:Y:S01]  /*0d30*/  STL [R1+0xa4], R50 ;  /* 0x0000a43201007387 */ /* 0x0003e20000100800 */
[----:B------:R-:W-:Y:S02]  /*0d40*/  PRMT R58, R25, 0x7632, R58 ;  /* 0x00007632193a7816 */ /* 0x000fe4000000003a */
[----:B0-----:R-:W-:Y:S01]  /*0d50*/  SHF.L.U32 R48, R53, 0x10, RZ ;  /* 0x0000001035307819 */ /* 0x001fe200000006ff */
[----:B------:R0:W-:Y:S01]  /*0d60*/  STL [R1+0x94], R49 ;  /* 0x0000943101007387 */ /* 0x0001e20000100800 */
[----:B------:R-:W-:-:S02]  /*0d70*/  PRMT R60, R26, 0x7632, R60 ;  /* 0x000076321a3c7816 */ /* 0x000fc4000000003c */
[----:B-1----:R-:W-:Y:S01]  /*0d80*/  SHF.L.U32 R50, R55, 0x10, RZ ;  /* 0x0000001037327819 */ /* 0x002fe200000006ff */
[----:B------:R1:W-:Y:S01]  /*0d90*/  STL [R1+0x84], R48 ;  /* 0x0000843001007387 */ /* 0x0003e20000100800 */
[----:B------:R-:W-:Y:S02]  /*0da0*/  PRMT R62, R27, 0x7632, R62 ;  /* 0x000076321b3e7816 */ /* 0x000fe4000000003e */
[----:B------:R-:W-:Y:S02]  /*0db0*/  PRMT R57, R20, 0x7632, R57 ;  /* 0x0000763214397816 */ /* 0x000fe40000000039 */
[----:B0-----:R-:W-:Y:S01]  /*0dc0*/  SHF.L.U32 R49, R56, 0x10, RZ ;  /* 0x0000001038317819 */ /* 0x001fe200000006ff */
[----:B------:R0:W-:Y:S01]  /*0dd0*/  STL [R1+0x74], R50 ;  /* 0x0000743201007387 */ /* 0x0001e20000100800 */
[----:B-1----:R-:W-:-:S03]  /*0de0*/  SHF.L.U32 R48, R58, 0x10, RZ ;  /* 0x000000103a307819 */ /* 0x002fc600000006ff */
[----:B------:R1:W-:Y:S01]  /*0df0*/  STL [R1+0x68], R49 ;  /* 0x0000683101007387 */ /* 0x0003e20000100800 */
[----:B------:R-:W-:-:S03]  /*0e00*/  PRMT R59, R21, 0x7632, R59 ;  /* 0x00007632153b7816 */ /* 0x000fc6000000003b */
[----:B------:R2:W-:Y:S01]  /*0e10*/  STL [R1+0x58], R48 ;  /* 0x0000583001007387 */ /* 0x0005e20000100800 */
[----:B0-----:R-:W-:Y:S02]  /*0e20*/  SHF.L.U32 R50, R60, 0x10, RZ ;  /* 0x000000103c327819 */ /* 0x001fe400000006ff */
[----:B------:R-:W-:Y:S02]  /*0e30*/  PRMT R61, R22, 0x7632, R61 ;  /* 0x00007632163d7816 */ /* 0x000fe4000000003d */
[----:B-1----:R-:W-:Y:S01]  /*0e40*/  SHF.L.U32 R49, R62, 0x10, RZ ;  /* 0x000000103e317819 */ /* 0x002fe200000006ff */
[----:B------:R0:W-:Y:S01]  /*0e50*/  STL [R1+0x48], R50 ;  /* 0x0000483201007387 */ /* 0x0001e20000100800 */
[----:B------:R-:W-:Y:S02]  /*0e60*/  PRMT R63, R23, 0x7632, R63 ;  /* 0x00007632173f7816 */ /* 0x000fe4000000003f */
[----:B--2---:R-:W-:Y:S01]  /*0e70*/  SHF.L.U32 R48, R57, 0x10, RZ ;  /* 0x0000001039307819 */ /* 0x004fe200000006ff */
        /* <DEDUP_REMOVED lines=18> */
[----:B------:R1:W-:Y:S04]  /*0fa0*/  STL [R1+0x18], R49 ;  /* 0x0000183101007387 */ /* 0x0003e80000100800 */
[----:B------:R2:W-:Y:S01]  /*0fb0*/  STL [R1+0x8], R48 ;  /* 0x0000083001007387 */ /* 0x0005e20000100800 */
[----:B0-----:R-:W-:-:S02]  /*0fc0*/  SHF.L.U32 R50, R65, 0x10, RZ ;  /* 0x0000001041327819 */ /* 0x001fc400000006ff */
[----:B-1----:R-:W-:-:S03]  /*0fd0*/  SHF.L.U32 R49, R67, 0x10, RZ ;  /* 0x0000001043317819 */ /* 0x002fc600000006ff */
[----:B------:R0:W-:Y:S01]  /*0fe0*/  STL [R1+0x24], R50 ;  /* 0x0000243201007387 */ /* 0x0001e20000100800 */
[----:B--2---:R-:W-:-:S03]  /*0ff0*/  SHF.L.U32 R48, R69, 0x10, RZ ;  /* 0x0000001045307819 */ /* 0x004fc600000006ff */
[----:B------:R0:W-:Y:S04]  /*1000*/  STL [R1+0x14], R49 ;  /* 0x0000143101007387 */ /* 0x0001e80000100800 */
[----:B------:R0:W-:Y:S01]  /*1010*/  STL [R1+0x4], R48 ;  /* 0x0000043001007387 */ /* 0x0001e20000100800 */
[C---:B------:R-:W-:Y:S02]  /*1020*/  PRMT R239, R246.reuse, 0x7632, R239 ;  /* 0x00007632f6ef7816 */ /* 0x040fe400000000ef */
[----:B------:R-:W-:Y:S02]  /*1030*/  SHF.L.U32 R241, R246, 0x10, RZ ;  /* 0x00000010f6f17819 */ /* 0x000fe400000006ff */
[----:B------:R-:W-:Y:S02]  /*1040*/  PRMT R251, R19, 0x7632, R251 ;  /* 0x0000763213fb7816 */ /* 0x000fe400000000fb */
[----:B------:R-:W-:-:S02]  /*1050*/  PRMT R250, R15, 0x7632, R250 ;  /* 0x000076320ffa7816 */ /* 0x000fc400000000fa */
[----:B------:R-:W-:Y:S02]  /*1060*/  PRMT R70, R244, 0x7632, R70 ;  /* 0x00007632f4467816 */ /* 0x000fe40000000046 */
[----:B------:R-:W-:Y:S02]  /*1070*/  PRMT R243, R245, 0x7632, R243 ;  /* 0x00007632f5f37816 */ /* 0x000fe400000000f3 */
[----:B------:R-:W-:Y:S02]  /*1080*/  PRMT R235, R247, 0x7632, R235 ;  /* 0x00007632f7eb7816 */ /* 0x000fe400000000eb */
[----:B------:R-:W-:Y:S02]  /*1090*/  PRMT R246, R4, 0x7632, R246 ;  /* 0x0000763204f67816 */ /* 0x000fe400000000f6 */
[----:B------:R-:W-:Y:S02]  /*10a0*/  PRMT R242, R5, 0x7632, R242 ;  /* 0x0000763205f27816 */ /* 0x000fe400000000f2 */
[----:B------:R-:W-:-:S02]  /*10b0*/  PRMT R238, R6, 0x7632, R238 ;  /* 0x0000763206ee7816 */ /* 0x000fc400000000ee */
[----:B------:R-:W-:Y:S02]  /*10c0*/  PRMT R234, R7, 0x7632, R234 ;  /* 0x0000763207ea7816 */ /* 0x000fe400000000ea */
[----:B------:R-:W-:Y:S02]  /*10d0*/  SHF.L.U32 R249, R244, 0x10, RZ ;  /* 0x00000010f4f97819 */ /* 0x000fe400000006ff */
[----:B------:R-:W-:Y:S02]  /*10e0*/  CS2R R2, SRZ ;  /* 0x0000000000027805 */ /* 0x000fe4000001ff00 */
[----:B------:R-:W-:Y:S02]  /*10f0*/  SHF.L.U32 R252, R15, 0x10, RZ ;  /* 0x000000100ffc7819 */ /* 0x000fe400000006ff */
[----:B------:R-:W-:Y:S02]  /*1100*/  CS2R R12, SRZ ;  /* 0x00000000000c7805 */ /* 0x000fe4000001ff00 */
[----:B------:R-:W-:-:S02]  /*1110*/  SHF.L.U32 R237, R247, 0x10, RZ ;  /* 0x00000010f7ed7819 */ /* 0x000fc400000006ff */
[----:B------:R-:W-:Y:S02]  /*1120*/  CS2R R14, SRZ ;  /* 0x00000000000e7805 */ /* 0x000fe4000001ff00 */
        /* <DEDUP_REMOVED lines=17> */
[----:B------:R-:W-:Y:S02]  /*1240*/  SHF.L.U32 R251, R251, 0x10, RZ ;  /* 0x00000010fbfb7819 */ /* 0x000fe400000006ff */
[----:B------:R-:W-:Y:S02]  /*1250*/  SHF.L.U32 R250, R250, 0x10, RZ ;  /* 0x00000010fafa7819 */ /* 0x000fe400000006ff */
[----:B------:R-:W-:Y:S02]  /*1260*/  SHF.L.U32 R247, R70, 0x10, RZ ;  /* 0x0000001046f77819 */ /* 0x000fe400000006ff */
[----:B------:R-:W-:Y:S02]  /*1270*/  SHF.L.U32 R243, R243, 0x10, RZ ;  /* 0x00000010f3f37819 */ /* 0x000fe400000006ff */
[----:B------:R-:W-:Y:S02]  /*1280*/  SHF.L.U32 R239, R239, 0x10, RZ ;  /* 0x00000010efef7819 */ /* 0x000fe400000006ff */
[----:B------:R-:W-:-:S02]  /*1290*/  SHF.L.U32 R235, R235, 0x10, RZ ;  /* 0x00000010ebeb7819 */ /* 0x000fc400000006ff */
[----:B------:R-:W-:Y:S02]  /*12a0*/  SHF.L.U32 R246, R246, 0x10, RZ ;  /* 0x00000010f6f67819 */ /* 0x000fe400000006ff */
[----:B------:R-:W-:Y:S02]  /*12b0*/  SHF.L.U32 R242, R242, 0x10, RZ ;  /* 0x00000010f2f27819 */ /* 0x000fe400000006ff */
[----:B------:R-:W-:Y:S02]  /*12c0*/  SHF.L.U32 R238, R238, 0x10, RZ ;  /* 0x00000010eeee7819 */ /* 0x000fe400000006ff */
[----:B0-----:R-:W-:-:S07]  /*12d0*/  SHF.L.U32 R234, R234, 0x10, RZ ;  /* 0x00000010eaea7819 */ /* 0x001fce00000006ff */
.L_x_115:
[----:B------:R-:W0:Y:S01]  /*12e0*/  S2R R58, SR_TID.X ;  /* 0x00000000003a7919 */ /* 0x000e220000002100 */
[----:B------:R-:W1:Y:S01]  /*12f0*/  LDC.64 R204, c[0x0][0x3a8] ;  /* 0x0000ea00ffcc7b82 */ /* 0x000e620000000a00 */
[----:B------:R-:W-:Y:S01]  /*1300*/  IMAD R56, R0, UR13, RZ ;  /* 0x0000000d00387c24 */ /* 0x000fe2000f8e02ff */
[----:B------:R-:W2:Y:S04]  /*1310*/  LDL R188, [R1+0xac] ;  /* 0x0000ac0001bc7983 */ /* 0x000ea80000100800 */
[----:B------:R-:W-:Y:S01]  /*1320*/  SHF.R.S32.HI R57, RZ, 0x1f, R56 ;  /* 0x0000001fff397819 */ /* 0x000fe20000011438 */
[----:B------:R-:W3:Y:S01]  /*1330*/  LDL R187, [R1+0xb0] ;  /* 0x0000b00001bb7983 */ /* 0x000ee20000100800 */
[----:B------:R-:W4:Y:S02]  /*1340*/  LDC.64 R52, c[0x0][0x3c0] ;  /* 0x0000f000ff347b82 */ /* 0x000f240000000a00 */
[----:B------:R-:W-:Y:S01]  /*1350*/  LEA.HI R57, R57, R56, RZ, 0x3 ;  /* 0x0000003839397211 */ /* 0x000fe200078f18ff */
[----:B------:R-:W3:Y:S04]  /*1360*/  LDL R200, [R1+0x8c] ;  /* 0x00008c0001c87983 */ /* 0x000ee80000100800 */
[----:B------:R-:W3:Y:S01]  /*1370*/  LDL R195, [R1+0x9c] ;  /* 0x00009c0001c37983 */ /* 0x000ee20000100800 */
[----:B------:R-:W1:Y:S03]  /*1380*/  LDC.64 R210, c[0x0][0x430] ;  /* 0x00010c00ffd27b82 */ /* 0x000e660000000a00 */
[----:B------:R-:W3:Y:S04]  /*1390*/  LDL R197, [R1+0x90] ;  /* 0x0000900001c57983 */ /* 0x000ee80000100800 */
[----:B------:R-:W3:Y:S01]  /*13a0*/  LDL R198, [R1+0xa0] ;  /* 0x0000a00001c67983 */ /* 0x000ee20000100800 */
[----:B------:R-:W1:Y:S03]  /*13b0*/  LDC.64 R212, c[0x0][0x428] ;  /* 0x00010a00ffd47b82 */ /* 0x000e660000000a00 */
[----:B------:R-:W3:Y:S01]  /*13c0*/  LDL R196, [R1+0x7c] ;  /* 0x00007c0001c47983 */ /* 0x000ee20000100800 */
[----:B0-----:R-:W-:-:S04]  /*13d0*/  LOP3.LUT R58, R58, 0x1f, RZ, 0xc0, !PT ;  /* 0x0000001f3a3a7812 */ /* 0x001fc800078ec0ff */
[----:B------:R-:W0:Y:S01]  /*13e0*/  LDC.64 R54, c[0x0][0x3c8] ;  /* 0x0000f200ff367b82 */ /* 0x000e220000000a00 */
[----:B------:R-:W3:Y:S01]  /*13f0*/  LDL R206, [R1+0x80] ;  /* 0x0000800001ce7983 */ /* 0x000ee20000100800 */
[----:B------:R-:W-:Y:S01]  /*1400*/  LEA.HI.SX32 R184, R57, R58, 0x1d ;  /* 0x0000003a39b87211 */ /* 0x000fe200078feaff */
[----:B----4-:R-:W-:Y:S02]  /*1410*/  IMAD.WIDE R52, R0, 0x4, R52 ;  /* 0x0000000400347825 */ /* 0x010fe400078e0234 */
[----:B------:R-:W4:Y:S02]  /*1420*/  LDL R199, [R1+0xa4] ;  /* 0x0000a40001c77983 */ /* 0x000f240000100800 */
[C---:B-1----:R-:W-:Y:S02]  /*1430*/  IMAD.WIDE.U32 R96, R184.reuse, 0x10, R204 ;  /* 0x00000010b8607825 */ /* 0x042fe400078e00cc */
[----:B------:R0:W2:Y:S02]  /*1440*/  LDG.E R185, desc[UR10][R52.64] ;  /* 0x0000000a34b97981 */ /* 0x0000a4000c1e1900 */
[C---:B------:R-:W-:Y:S01]  /*1450*/  IMAD.WIDE.U32 R100, R184.reuse, 0x10, R210 ;  /* 0x00000010b8647825 */ /* 0x040fe200078e00d2 */
[----:B------:R-:W-:Y:S01]  /*1460*/  ISETP.NE.AND P2, PT, RZ, UR12, PT ;  /* 0x0000000cff007c0c */ /* 0x000fe2000bf45270 */
[----:B------:R-:W3:Y:S02]  /*1470*/  LDG.E.128 R96, desc[UR10][R96.64] ;  /* 0x0000000a60607981 */ /* 0x000ee4000c1e1d00 */
[----:B------:R-:W-:-:S02]  /*1480*/  IMAD.WIDE.U32 R104, R184, 0x10, R212 ;  /* 0x00000010b8687825 */ /* 0x000fc400078e00d4 */
[----:B------:R-:W4:Y:S04]  /*1490*/  LDG.E.128 R100, desc[UR10][R100.64] ;  /* 0x0000000a64647981 */ /* 0x000f28000c1e1d00 */
[----:B------:R-:W4:Y:S01]  /*14a0*/  LDG.E.128 R104, desc[UR10][R104.64] ;  /* 0x0000000a68687981 */ /* 0x000f22000c1e1d00 */
[----:B0-----:R-:W-:-:S03]  /*14b0*/  IMAD.WIDE R52, R0, 0x4, R54 ;  /* 0x0000000400347825 */ /* 0x001fc600078e0236 */
[----:B------:R-:W4:Y:S04]  /*14c0*/  LDL R202, [R1+0xa8] ;  /* 0x0000a80001ca7983 */ /* 0x000f280000100800 */
[----:B------:R-:W4:Y:S04]  /*14d0*/  LDG.E R172, desc[UR10][R52.64] ;  /* 0x0000000a34ac7981 */ /* 0x000f28000c1e1900 */
[----:B------:R-:W4:Y:S01]  /*14e0*/  LDL R203, [R1+0x94] ;  /* 0x0000940001cb7983 */ /* 0x000f220000100800 */
[----:B------:R-:W-:-:S03]  /*14f0*/  ISETP.NE.U32.AND P0, PT, RZ, UR14, PT ;  /* 0x0000000eff007c0c */ /* 0x000fc6000bf05070 */
[----:B------:R-:W4:Y:S04]  /*1500*/  LDL R209, [R1+0x50] ;  /* 0x0000500001d17983 */ /* 0x000f280000100800 */
[----:B------:R-:W4:Y:S04]  /*1510*/  LDL R218, [R1+0x3c] ;  /* 0x00003c0001da7983 */ /* 0x000f280000100800 */
[----:B------:R-:W4:Y:S04]  /*1520*/  LDL R216, [R1+0x40] ;  /* 0x0000400001d87983 */ /* 0x000f280000100800 */
[----:B------:R-:W4:Y:S01]  /*1530*/  LDL R219, [R1+0x54] ;  /* 0x0000540001db7983 */ /* 0x000f220000100800 */
[----:B--2---:R-:W-:-:S02]  /*1540*/  FSEL R185, R185, RZ, !P2 ;  /* 0x000000ffb9b97208 */ /* 0x004fc40005000000 */
[----:B---3--:R-:W-:Y:S02]  /*1550*/  SHF.L.U32 R181, R96, 0x10, RZ ;  /* 0x0000001060b57819 */ /* 0x008fe400000006ff */
[----:B------:R-:W-:Y:S02]  /*1560*/  SHF.L.U32 R190, R98, 0x10, RZ ;  /* 0x0000001062be7819 */ /* 0x000fe400000006ff */
[----:B----4-:R-:W-:Y:S01]  /*1570*/  SHF.L.U32 R186, R100, 0x10, RZ ;  /* 0x0000001064ba7819 */ /* 0x010fe200000006ff */
[----:B------:R-:W-:Y:S01]  /*1580*/  FADD.FTZ R181, -R185, R181 ;  /* 0x000000b5b9b57221 */ /* 0x000fe20000010100 */
[C---:B------:R-:W-:Y:S02]  /*1590*/  PRMT R182, R97.reuse, 0x7632, R182 ;  /* 0x0000763261b67816 */ /* 0x040fe400000000b6 */
[----:B------:R-:W-:Y:S02]  /*15a0*/  SHF.L.U32 R191, R97, 0x10, RZ ;  /* 0x0000001061bf7819 */ /* 0x000fe400000006ff */
[----:B------:R-:W-:-:S02]  /*15b0*/  SHF.L.U32 R192, R104, 0x10, RZ ;  /* 0x0000001068c07819 */ /* 0x000fc400000006ff */
[----:B------:R-:W-:Y:S02]  /*15c0*/  PRMT R193, R96, 0x7632, R193 ;  /* 0x0000763260c17816 */ /* 0x000fe400000000c1 */
[----:B------:R-:W-:Y:S01]  /*15d0*/  PRMT R97, R98, 0x7632, R97 ;  /* 0x0000763262617816 */ /* 0x000fe20000000061 */
[----:B------:R-:W-:Y:S01]  /*15e0*/  FMUL.FTZ R98, R188, R186 ;  /* 0x000000babc627220 */ /* 0x000fe20000410000 */
[----:B------:R-:W-:Y:S01]  /*15f0*/  FMUL.FTZ R181, R172, R181 ;  /* 0x000000b5acb57220 */ /* 0x000fe20000410000 */
[----:B------:R-:W-:Y:S01]  /*1600*/  PRMT R96, R99, 0x7632, R96 ;  /* 0x0000763263607816 */ /* 0x000fe20000000060 */
[----:B------:R-:W-:Y:S01]  /*1610*/  FADD.FTZ R190, -R185, R190 ;  /* 0x000000beb9be7221 */ /* 0x000fe20000010100 */
[----:B------:R-:W-:Y:S02]  /*1620*/  SHF.L.U32 R194, R99, 0x10, RZ ;  /* 0x0000001063c27819 */ /* 0x000fe400000006ff */
[----:B------:R-:W-:Y:S01]  /*1630*/  SHF.L.U32 R99, R102, 0x10, RZ ;  /* 0x0000001066637819 */ /* 0x000fe200000006ff */
[----:B------:R-:W-:Y:S01]  /*1640*/  FADD.FTZ R138, R192, R138 ;  /* 0x0000008ac08a7221 */ /* 0x000fe20000010000 */
[-C--:B------:R-:W-:Y:S01]  /*1650*/  FFMA.FTZ R170, R181, R192.reuse, R170 ;  /* 0x000000c0b5aa7223 */ /* 0x080fe200000100aa */
[----:B------:R-:W-:Y:S01]  /*1660*/  FFMA.FTZ R192, R187, R192, R98 ;  /* 0x000000c0bbc07223 */ /* 0x000fe20000010062 */
[----:B------:R-:W-:Y:S01]  /*1670*/  SHF.L.U32 R188, R106, 0x10, RZ ;  /* 0x000000106abc7819 */ /* 0x000fe200000006ff */
[----:B------:R-:W-:Y:S01]  /*1680*/  FADD.FTZ R191, -R185, R191 ;  /* 0x000000bfb9bf7221 */ /* 0x000fe20000010100 */
[----:B------:R-:W-:Y:S01]  /*1690*/  SHF.L.U32 R187, R101, 0x10, RZ ;  /* 0x0000001065bb7819 */ /* 0x000fe200000006ff */
[----:B------:R-:W-:Y:S01]  /*16a0*/  FMUL.FTZ R190, R172, R190 ;  /* 0x000000beacbe7220 */ /* 0x000fe20000410000 */
[----:B------:R-:W-:Y:S01]  /*16b0*/  FMUL.FTZ R98, R200, R99 ;  /* 0x00000063c8627220 */ /* 0x000fe20000410000 */
[----:B------:R-:W-:Y:S01]  /*16c0*/  SHF.L.U32 R189, R105, 0x10, RZ ;  /* 0x0000001069bd7819 */ /* 0x000fe200000006ff */
[----:B------:R-:W-:Y:S01]  /*16d0*/  FMUL.FTZ R191, R172, R191 ;  /* 0x000000bfacbf7220 */ /* 0x000fe20000410000 */
[----:B------:R-:W-:Y:S01]  /*16e0*/  FADD.FTZ R134, R188, R134 ;  /* 0x00000086bc867221 */ /* 0x000fe20000010000 */
[-C--:B------:R-:W-:Y:S01]  /*16f0*/  FFMA.FTZ R166, R190, R188.reuse, R166 ;  /* 0x000000bcbea67223 */ /* 0x080fe200000100a6 */
[----:B------:R-:W-:Y:S01]  /*1700*/  FMUL.FTZ R195, R195, R187 ;  /* 0x000000bbc3c37220 */ /* 0x000fe20000410000 */
[----:B------:R-:W-:Y:S01]  /*1710*/  FFMA.FTZ R188, R197, R188, R98 ;  /* 0x000000bcc5bc7223 */ /* 0x000fe20000010062 */
[----:B------:R-:W-:Y:S01]  /*1720*/  SHF.L.U32 R98, R103, 0x10, RZ ;  /* 0x0000001067627819 */ /* 0x000fe200000006ff */
[----:B------:R-:W-:Y:S01]  /*1730*/  FADD.FTZ R194, -R185, R194 ;  /* 0x000000c2b9c27221 */ /* 0x000fe20000010100 */
[----:B------:R-:W-:Y:S01]  /*1740*/  PRMT R100, R100, 0x7632, R100 ;  /* 0x0000763264647816 */ /* 0x000fe20000000064 */
[----:B------:R-:W-:Y:S01]  /*1750*/  FADD.FTZ R136, R189, R136 ;  /* 0x00000088bd887221 */ /* 0x000fe20000010000 */
[-C--:B------:R-:W-:Y:S01]  /*1760*/  FFMA.FTZ R168, R191, R189.reuse, R168 ;  /* 0x000000bdbfa87223 */ /* 0x080fe200000100a8 */
[--C-:B------:R-:W-:Y:S01]  /*1770*/  FFMA.FTZ R189, R198, R189, R195.reuse ;  /* 0x000000bdc6bd7223 */ /* 0x100fe200000100c3 */
[----:B------:R-:W-:Y:S01]  /*1780*/  SHF.L.U32 R197, R107, 0x10, RZ ;  /* 0x000000106bc57819 */ /* 0x000fe200000006ff */
[----:B------:R-:W-:Y:S01]  /*1790*/  FMUL.FTZ R198, R172, R194 ;  /* 0x000000c2acc67220 */ /* 0x000fe20000410000 */
[----:B------:R-:W-:Y:S01]  /*17a0*/  PRMT R195, R104, 0x7632, R195 ;  /* 0x0000763268c37816 */ /* 0x000fe200000000c3 */
[----:B------:R-:W-:Y:S01]  /*17b0*/  FMUL.FTZ R104, R196, R98 ;  /* 0x00000062c4687220 */ /* 0x000fe20000410000 */
[----:B------:R-:W-:Y:S01]  /*17c0*/  SHF.L.U32 R100, R100, 0x10, RZ ;  /* 0x0000001064647819 */ /* 0x000fe200000006ff */
[----:B------:R-:W2:Y:S01]  /*17d0*/  LDL R200, [R1+0x98] ;  /* 0x0000980001c87983 */ /* 0x000ea20000100800 */
[----:B------:R-:W-:Y:S01]  /*17e0*/  FADD.FTZ R132, R197, R132 ;  /* 0x00000084c5847221 */ /* 0x000fe20000010000 */
[-C--:B------:R-:W-:Y:S01]  /*17f0*/  FFMA.FTZ R164, R198, R197.reuse, R164 ;  /* 0x000000c5c6a47223 */ /* 0x080fe200000100a4 */
[----:B------:R-:W-:Y:S01]  /*1800*/  SHF.L.U32 R193, R193, 0x10, RZ ;  /* 0x00000010c1c17819 */ /* 0x000fe200000006ff */
[----:B------:R-:W-:Y:S01]  /*1810*/  FFMA.FTZ R197, R206, R197, R104 ;  /* 0x000000c5cec57223 */ /* 0x000fe20000010068 */
[----:B------:R-:W-:Y:S01]  /*1820*/  FMUL.FTZ R104, R199, R100 ;  /* 0x00000064c7687220 */ /* 0x000fe20000410000 */
[----:B------:R-:W-:Y:S01]  /*1830*/  ISETP.NE.AND.EX P0, PT, RZ, UR15, PT, P0 ;  /* 0x0000000fff007c0c */ /* 0x000fe2000bf05300 */
[----:B------:R-:W3:Y:S01]  /*1840*/  LDL R199, [R1+0x84] ;  /* 0x0000840001c77983 */ /* 0x000ee20000100800 */
[----:B------:R-:W-:-:S03]  /*1850*/  FADD.FTZ R196, -R185, R193 ;  /* 0x000000c1b9c47221 */ /* 0x000fc60000010100 */
[----:B------:R-:W4:Y:S01]  /*1860*/  LDL R193, [R1+0x88] ;  /* 0x0000880001c17983 */ /* 0x000f220000100800 */
[----:B------:R-:W-:Y:S02]  /*1870*/  IADD3 R183, PT, PT, R184, 0x20, RZ ;  /* 0x00000020b8b77810 */ /* 0x000fe40007ffe0ff */
[----:B------:R-:W-:Y:S01]  /*1880*/  PRMT R201, R105, 0x7632, R201 ;  /* 0x0000763269c97816 */ /* 0x000fe200000000c9 */
[----:B------:R-:W-:Y:S01]  /*1890*/  FMUL.FTZ R196, R172, R196 ;  /* 0x000000c4acc47220 */ /* 0x000fe20000410000 */
[----:B------:R-:W-:Y:S01]  /*18a0*/  SHF.L.U32 R195, R195, 0x10, RZ ;  /* 0x00000010c3c37819 */ /* 0x000fe200000006ff */
[----:B------:R-:W-:Y:S01]  /*18b0*/  IMAD.WIDE.U32 R56, R183, 0x10, R204 ;  /* 0x00000010b7387825 */ /* 0x000fe200078e00cc */
[----:B------:R-:W4:Y:S01]  /*18c0*/  LDL R105, [R1+0x74] ;  /* 0x0000740001697983 */ /* 0x000f220000100800 */
[----:B------:R-:W0:Y:S01]  /*18d0*/  @P0 LDC.64 R214, c[0x0][0x438] ;  /* 0x00010e00ffd60b82 */ /* 0x000e220000000a00 */
[----:B------:R-:W-:Y:S02]  /*18e0*/  SHF.L.U32 R182, R182, 0x10, RZ ;  /* 0x00000010b6b67819 */ /* 0x000fe400000006ff */
[----:B------:R-:W-:Y:S01]  /*18f0*/  PRMT R101, R101, 0x7632, R101 ;  /* 0x0000763265657816 */ /* 0x000fe20000000065 */
[----:B------:R-:W4:Y:S01]  /*1900*/  LDG.E.128 R56, desc[UR10][R56.64] ;  /* 0x0000000a38387981 */ /* 0x000f22000c1e1d00 */
[----:B------:R-:W-:-:S04]  /*1910*/  IMAD.WIDE.U32 R76, R183, 0x10, R210 ;  /* 0x00000010b74c7825 */ /* 0x000fc800078e00d2 */
[----:B------:R-:W-:Y:S01]  /*1920*/  FADD.FTZ R137, R195, R137 ;  /* 0x00000089c3897221 */ /* 0x000fe20000010000 */
[-C--:B------:R-:W-:Y:S01]  /*1930*/  FFMA.FTZ R169, R196, R195.reuse, R169 ;  /* 0x000000c3c4a97223 */ /* 0x080fe200000100a9 */
[----:B------:R-:W-:Y:S01]  /*1940*/  FFMA.FTZ R195, R202, R195, R104 ;  /* 0x000000c3cac37223 */ /* 0x000fe20000010068 */
[----:B------:R-:W-:Y:S01]  /*1950*/  SHF.L.U32 R101, R101, 0x10, RZ ;  /* 0x0000001065657819 */ /* 0x000fe200000006ff */
[----:B------:R-:W-:Y:S01]  /*1960*/  FADD.FTZ R202, -R185, R182 ;  /* 0x000000b6b9ca7221 */ /* 0x000fe20000010100 */
[----:B------:R-:W4:Y:S01]  /*1970*/  LDG.E.128 R76, desc[UR10][R76.64] ;  /* 0x0000000a4c4c7981 */ /* 0x000f22000c1e1d00 */
[----:B------:R-:W-:Y:S02]  /*1980*/  PRMT R103, R102, 0x7632, R103 ;  /* 0x0000763266677816 */ /* 0x000fe40000000067 */
[----:B------:R-:W-:Y:S01]  /*1990*/  SHF.L.U32 R102, R97, 0x10, RZ ;  /* 0x0000001061667819 */ /* 0x000fe200000006ff */
[----:B------:R-:W-:Y:S01]  /*19a0*/  FMUL.FTZ R202, R172, R202 ;  /* 0x000000caacca7220 */ /* 0x000fe20000410000 */
[----:B------:R-:W-:Y:S01]  /*19b0*/  SHF.L.U32 R201, R201, 0x10, RZ ;  /* 0x00000010c9c97819 */ /* 0x000fe200000006ff */
[----:B------:R-:W4:Y:S01]  /*19c0*/  LDL R182, [R1+0x6c] ;  /* 0x00006c0001b67983 */ /* 0x000f220000100800 */
[----:B------:R-:W-:Y:S01]  /*19d0*/  FMUL.FTZ R104, R203, R101 ;  /* 0x00000065cb687220 */ /* 0x000fe20000410000 */
[----:B------:R-:W-:Y:S01]  /*19e0*/  SHF.L.U32 R96, R96, 0x10, RZ ;  /* 0x0000001060607819 */ /* 0x000fe200000006ff */
[----:B------:R-:W-:-:S04]  /*19f0*/  IMAD.WIDE.U32 R72, R183, 0x10, R212 ;  /* 0x00000010b7487825 */ /* 0x000fc800078e00d4 */
[----:B------:R-:W-:Y:S01]  /*1a00*/  FADD.FTZ R102, -R185, R102 ;  /* 0x00000066b9667221 */ /* 0x000fe20000010100 */
[----:B------:R-:W-:Y:S01]  /*1a10*/  PRMT R106, R106, 0x7632, R106 ;  /* 0x000076326a6a7816 */ /* 0x000fe2000000006a */
[----:B------:R-:W4:Y:S01]  /*1a20*/  LDL R194, [R1+0x78] ;  /* 0x0000780001c27983 */ /* 0x000f220000100800 */
[----:B------:R-:W-:Y:S01]  /*1a30*/  FADD.FTZ R135, R201, R135 ;  /* 0x00000087c9877221 */ /* 0x000fe20000010000 */
[----:B------:R-:W-:Y:S01]  /*1a40*/  FFMA.FTZ R167, R202, R201, R167 ;  /* 0x000000c9caa77223 */ /* 0x000fe200000100a7 */
[----:B------:R-:W-:Y:S01]  /*1a50*/  SHF.L.U32 R97, R103, 0x10, RZ ;  /* 0x0000001067617819 */ /* 0x000fe200000006ff */
[----:B------:R-:W-:Y:S01]  /*1a60*/  FADD.FTZ R96, -R185, R96 ;  /* 0x00000060b9607221 */ /* 0x000fe20000010100 */
[----:B------:R-:W4:Y:S01]  /*1a70*/  LDL R203, [R1+0x5c] ;  /* 0x00005c0001cb7983 */ /* 0x000f220000100800 */
[----:B------:R-:W-:-:S03]  /*1a80*/  SHF.L.U32 R106, R106, 0x10, RZ ;  /* 0x000000106a6a7819 */ /* 0x000fc600000006ff */
[----:B------:R-:W4:Y:S01]  /*1a90*/  LDG.E.128 R72, desc[UR10][R72.64] ;  /* 0x0000000a48487981 */ /* 0x000f22000c1e1d00 */
[----:B------:R-:W-:Y:S01]  /*1aa0*/  FMUL.FTZ R208, R172, R96 ;  /* 0x00000060acd07220 */ /* 0x000fe20000410000 */
[----:B------:R-:W-:Y:S01]  /*1ab0*/  FADD.FTZ R226, R97, R226 ;  /* 0x000000e261e27221 */ /* 0x000fe20000010000 */
[----:B------:R-:W-:Y:S01]  /*1ac0*/  FADD.FTZ R133, R106, R133 ;  /* 0x000000856a857221 */ /* 0x000fe20000010000 */
[----:B--2---:R-:W-:Y:S01]  /*1ad0*/  FFMA.FTZ R201, R200, R201, R104 ;  /* 0x000000c9c8c97223 */ /* 0x004fe20000010068 */
[----:B------:R-:W-:-:S04]  /*1ae0*/  FMUL.FTZ R200, R172, R102 ;  /* 0x00000066acc87220 */ /* 0x000fc80000410000 */
[-C--:B------:R-:W-:Y:S01]  /*1af0*/  FFMA.FTZ R41, R200, R97.reuse, R41 ;  /* 0x00000061c8297223 */ /* 0x080fe20000010029 */
[----:B---3--:R-:W-:Y:S01]  /*1b00*/  FMUL.FTZ R199, R199, R97 ;  /* 0x00000061c7c77220 */ /* 0x008fe20000410000 */
[----:B0-----:R-:W-:Y:S02]  /*1b10*/  @P0 IMAD.WIDE.U32 R96, R184, 0x10, R214 ;  /* 0x00000010b8600825 */ /* 0x001fe400078e00d6 */
[----:B------:R-:W2:Y:S02]  /*1b20*/  LDL R214, [R1+0x4c] ;  /* 0x00004c0001d67983 */ /* 0x000ea40000100800 */
[-C--:B----4-:R-:W-:Y:S02]  /*1b30*/  FFMA.FTZ R199, R193, R106.reuse, R199 ;  /* 0x0000006ac1c77223 */ /* 0x090fe400000100c7 */
[----:B------:R-:W3:Y:S01]  /*1b40*/  LDL R193, [R1+0x70] ;  /* 0x0000700001c17983 */ /* 0x000ee20000100800 */
[----:B------:R-:W-:-:S03]  /*1b50*/  FFMA.FTZ R165, R200, R106, R165 ;  /* 0x0000006ac8a57223 */ /* 0x000fc600000100a5 */
[----:B------:R-:W4:Y:S01]  /*1b60*/  LDL R106, [R1+0x60] ;  /* 0x00006000016a7983 */ /* 0x000f220000100800 */
[----:B------:R-:W-:Y:S01]  /*1b70*/  FADD.FTZ R231, R186, R231 ;  /* 0x000000e7bae77221 */ /* 0x000fe20000010000 */
[----:B------:R-:W-:Y:S01]  /*1b80*/  FFMA.FTZ R46, R181, R186, R46 ;  /* 0x000000bab52e7223 */ /* 0x000fe2000001002e */
[----:B------:R-:W-:Y:S01]  /*1b90*/  FADD.FTZ R229, R187, R229 ;  /* 0x000000e5bbe57221 */ /* 0x000fe20000010000 */
[----:B------:R-:W-:Y:S01]  /*1ba0*/  FFMA.FTZ R44, R191, R187, R44 ;  /* 0x000000bbbf2c7223 */ /* 0x000fe2000001002c */
[----:B------:R-:W-:Y:S01]  /*1bb0*/  PRMT R102, R103, 0x7632, R102 ;  /* 0x0000763267667816 */ /* 0x000fe20000000066 */
[----:B------:R-:W0:Y:S01]  /*1bc0*/  @P0 LDC.64 R186, c[0x0][0x438] ;  /* 0x00010e00ffba0b82 */ /* 0x000e220000000a00 */
[----:B------:R-:W-:Y:S01]  /*1bd0*/  FADD.FTZ R230, R100, R230 ;  /* 0x000000e664e67221 */ /* 0x000fe20000010000 */
[----:B------:R-:W-:Y:S01]  /*1be0*/  FFMA.FTZ R45, R196, R100, R45 ;  /* 0x00000064c42d7223 */ /* 0x000fe2000001002d */
[----:B------:R-:W-:Y:S01]  /*1bf0*/  SHF.L.U32 R102, R102, 0x10, RZ ;  /* 0x0000001066667819 */ /* 0x000fe200000006ff */
[----:B------:R-:W-:Y:S01]  /*1c00*/  FADD.FTZ R227, R99, R227 ;  /* 0x000000e363e37221 */ /* 0x000fe20000010000 */
[----:B------:R-:W-:Y:S01]  /*1c10*/  SHF.L.U32 R100, R56, 0x10, RZ ;  /* 0x0000001038647819 */ /* 0x000fe200000006ff */
[----:B------:R-:W-:Y:S01]  /*1c20*/  FFMA.FTZ R42, R190, R99, R42 ;  /* 0x00000063be2a7223 */ /* 0x000fe2000001002a */
[----:B------:R-:W-:Y:S01]  /*1c30*/  FADD.FTZ R225, R98, R225 ;  /* 0x000000e162e17221 */ /* 0x000fe20000010000 */
[----:B------:R-:W-:Y:S01]  /*1c40*/  FMUL.FTZ R207, R105, R102 ;  /* 0x0000006669cf7220 */ /* 0x000fe20000410000 */
[----:B------:R-:W-:Y:S01]  /*1c50*/  FFMA.FTZ R40, R198, R98, R40 ;  /* 0x00000062c6287223 */ /* 0x000fe20000010028 */
[----:B------:R-:W1:Y:S01]  /*1c60*/  @P0 LDC.64 R104, c[0x0][0x438] ;  /* 0x00010e00ff680b82 */ /* 0x000e620000000a00 */
[----:B------:R-:W-:Y:S01]  /*1c70*/  FADD.FTZ R100, -R185, R100 ;  /* 0x00000064b9647221 */ /* 0x000fe20000010100 */
[----:B------:R-:W-:Y:S01]  /*1c80*/  FADD.FTZ R228, R101, R228 ;  /* 0x000000e465e47221 */ /* 0x000fe20000010000 */
[----:B------:R-:W-:Y:S01]  /*1c90*/  FFMA.FTZ R43, R202, R101, R43 ;  /* 0x00000065ca2b7223 */ /* 0x000fe2000001002b */
[----:B------:R-:W-:Y:S01]  /*1ca0*/  PRMT R107, R107, 0x7632, R107 ;  /* 0x000076326b6b7816 */ /* 0x000fe2000000006b */
[----:B-----5:R0:W5:Y:S01]  /*1cb0*/  @P0 LDG.E.128 R60, desc[UR10][R96.64] ;  /* 0x0000000a603c0981 */ /* 0x020162000c1e1d00 */
[----:B------:R-:W-:-:S02]  /*1cc0*/  SHF.L.U32 R101, R76, 0x10, RZ ;  /* 0x000000104c657819 */ /* 0x000fc400000006ff */
[----:B------:R-:W-:Y:S01]  /*1cd0*/  SHF.L.U32 R107, R107, 0x10, RZ ;  /* 0x000000106b6b7819 */ /* 0x000fe200000006ff */
[----:B0-----:R-:W-:-:S04]  /*1ce0*/  @P0 IMAD.WIDE.U32 R98, R183, 0x10, R186 ;  /* 0x00000010b7620825 */ /* 0x001fc800078e00ba */
[----:B------:R-:W-:Y:S01]  /*1cf0*/  FMUL.FTZ R187, R172, R100 ;  /* 0x00000064acbb7220 */ /* 0x000fe20000410000 */
[----:B------:R-:W-:Y:S01]  /*1d00*/  SHF.L.U32 R100, R57, 0x10, RZ ;  /* 0x0000001039647819 */ /* 0x000fe200000006ff */
[-C--:B------:R-:W-:Y:S01]  /*1d10*/  FMUL.FTZ R96, R182, R101.reuse ;  /* 0x00000065b6607220 */ /* 0x080fe20000410000 */
[----:B------:R-:W-:Y:S01]  /*1d20*/  FADD.FTZ R223, R101, R223 ;  /* 0x000000df65df7221 */ /* 0x000fe20000010000 */
[----:B------:R-:W-:Y:S01]  /*1d30*/  FFMA.FTZ R38, R187, R101, R38 ;  /* 0x00000065bb267223 */ /* 0x000fe20000010026 */
[----:B------:R-:W-:Y:S01]  /*1d40*/  SHF.L.U32 R101, R77, 0x10, RZ ;  /* 0x000000104d657819 */ /* 0x000fe200000006ff */
[----:B------:R-:W-:Y:S01]  /*1d50*/  FADD.FTZ R100, -R185, R100 ;  /* 0x00000064b9647221 */ /* 0x000fe20000010100 */
[----:B------:R-:W-:Y:S01]  /*1d60*/  FFMA.FTZ R207, R194, R107, R207 ;  /* 0x0000006bc2cf7223 */ /* 0x000fe200000100cf */
[----:B------:R-:W-:Y:S01]  /*1d70*/  IADD3 R180, PT, PT, R184, 0x40, RZ ;  /* 0x00000040b8b47810 */ /* 0x000fe20007ffe0ff */
[----:B------:R0:W5:Y:S01]  /*1d80*/  @P0 LDG.E.128 R64, desc[UR10][R98.64] ;  /* 0x0000000a62400981 */ /* 0x000162000c1e1d00 */
[----:B------:R-:W-:Y:S01]  /*1d90*/  FMUL.FTZ R194, R172, R100 ;  /* 0x00000064acc27220 */ /* 0x000fe20000410000 */
[----:B------:R-:W-:Y:S01]  /*1da0*/  IADD3 R182, PT, PT, R184, 0x60, RZ ;  /* 0x00000060b8b67810 */ /* 0x000fe20007ffe0ff */
[----:B------:R-:W-:Y:S01]  /*1db0*/  FMUL.FTZ R100, R203, R101 ;  /* 0x00000065cb647220 */ /* 0x000fe20000410000 */
[----:B------:R-:W-:-:S02]  /*1dc0*/  SHF.L.U32 R203, R78, 0x10, RZ ;  /* 0x000000104ecb7819 */ /* 0x000fc400000006ff */
[----:B------:R-:W-:Y:S01]  /*1dd0*/  SHF.L.U32 R186, R72, 0x10, RZ ;  /* 0x0000001048ba7819 */ /* 0x000fe200000006ff */
[----:B------:R-:W-:-:S04]  /*1de0*/  IMAD.WIDE.U32 R52, R180, 0x10, R204 ;  /* 0x00000010b4347825 */ /* 0x000fc800078e00cc */
[----:B------:R-:W-:Y:S01]  /*1df0*/  FADD.FTZ R224, R102, R224 ;  /* 0x000000e066e07221 */ /* 0x000fe20000010000 */
[----:B------:R-:W-:Y:S01]  /*1e00*/  FFMA.FTZ R39, R208, R102, R39 ;  /* 0x00000066d0277223 */ /* 0x000fe20000010027 */
[----:B0-----:R-:W-:Y:S01]  /*1e10*/  IMAD.WIDE.U32 R98, R182, 0x10, R204 ;  /* 0x00000010b6627825 */ /* 0x001fe200078e00cc */
[----:B------:R-:W0:Y:S03]  /*1e20*/  @P0 LDC.64 R102, c[0x0][0x438] ;  /* 0x00010e00ff660b82 */ /* 0x000e260000000a00 */
[----:B------:R-:W-:Y:S01]  /*1e30*/  FADD.FTZ R130, R186, R130 ;  /* 0x00000082ba827221 */ /* 0x000fe20000010000 */
[----:B------:R-:W-:Y:S01]  /*1e40*/  FFMA.FTZ R162, R187, R186, R162 ;  /* 0x000000babba27223 */ /* 0x000fe200000100a2 */
[----:B------:R-:W-:Y:S01]  /*1e50*/  IMAD.WIDE.U32 R84, R180, 0x10, R212 ;  /* 0x00000010b4547825 */ /* 0x000fe200078e00d4 */
[----:B------:R-:W-:-:S03]  /*1e60*/  SHF.L.U32 R206, R58, 0x10, RZ ;  /* 0x000000103ace7819 */ /* 0x000fc600000006ff */
[----:B------:R-:W-:Y:S01]  /*1e70*/  FADD.FTZ R178, R101, R178 ;  /* 0x000000b265b27221 */ /* 0x000fe20000010000 */
[----:B------:R-:W-:Y:S01]  /*1e80*/  SHF.L.U32 R205, R74, 0x10, RZ ;  /* 0x000000104acd7819 */ /* 0x000fe200000006ff */
[----:B------:R-:W-:Y:S01]  /*1e90*/  FFMA.FTZ R36, R194, R101, R36 ;  /* 0x00000065c2247223 */ /* 0x000fe20000010024 */
[----:B------:R-:W-:-:S04]  /*1ea0*/  IMAD.WIDE.U32 R88, R180, 0x10, R210 ;  /* 0x00000010b4587825 */ /* 0x000fc800078e00d2 */
[----:B------:R-:W-:Y:S01]  /*1eb0*/  FADD.FTZ R206, -R185, R206 ;  /* 0x000000ceb9ce7221 */ /* 0x000fe20000010100 */
[----:B------:R-:W-:Y:S01]  /*1ec0*/  PRMT R76, R56, 0x7632, R76 ;  /* 0x00007632384c7816 */ /* 0x000fe2000000004c */
[----:B------:R-:W-:Y:S01]  /*1ed0*/  FADD.FTZ R176, R203, R176 ;  /* 0x000000b0cbb07221 */ /* 0x000fe20000010000 */
[----:B------:R-:W-:Y:S01]  /*1ee0*/  PRMT R57, R57, 0x7632, R57 ;  /* 0x0000763239397816 */ /* 0x000fe20000000039 */
[----:B------:R-:W-:Y:S01]  /*1ef0*/  FMUL.FTZ R206, R172, R206 ;  /* 0x000000ceacce7220 */ /* 0x000fe20000410000 */
[----:B------:R-:W-:Y:S01]  /*1f00*/  FADD.FTZ R126, R205, R126 ;  /* 0x0000007ecd7e7221 */ /* 0x000fe20000010000 */
[----:B------:R-:W4:Y:S02]  /*1f10*/  LDG.E.128 R88, desc[UR10][R88.64] ;  /* 0x0000000a58587981 */ /* 0x000f24000c1e1d00 */
[----:B------:R-:W-:Y:S02]  /*1f20*/  FFMA.FTZ R158, R206, R205, R158 ;  /* 0x000000cdce9e7223 */ /* 0x000fe4000001009e */
[----:B------:R-:W4:Y:S01]  /*1f30*/  LDG.E.128 R52, desc[UR10][R52.64] ;  /* 0x0000000a34347981 */ /* 0x000f22000c1e1d00 */
[----:B--2---:R-:W-:Y:S01]  /*1f40*/  FMUL.FTZ R204, R214, R203 ;  /* 0x000000cbd6cc7220 */ /* 0x004fe20000410000 */
[----:B------:R-:W-:-:S02]  /*1f50*/  PRMT R217, R74, 0x7632, R217 ;  /* 0x000076324ad97816 */ /* 0x000fc400000000d9 */
[----:B------:R-:W2:Y:S01]  /*1f60*/  LDL R214, [R1+0x64] ;  /* 0x0000640001d67983 */ /* 0x000ea20000100800 */
[----:B---3--:R-:W-:Y:S01]  /*1f70*/  FFMA.FTZ R186, R193, R186, R96 ;  /* 0x000000bac1ba7223 */ /* 0x008fe20000010060 */
[----:B-1----:R-:W-:-:S04]  /*1f80*/  @P0 IMAD.WIDE.U32 R96, R180, 0x10, R104 ;  /* 0x00000010b4600825 */ /* 0x002fc800078e0068 */
[----:B------:R-:W-:Y:S01]  /*1f90*/  FFMA.FTZ R205, R209, R205, R204 ;  /* 0x000000cdd1cd7223 */ /* 0x000fe200000100cc */
[----:B------:R-:W-:Y:S01]  /*1fa0*/  PRMT R56, R76, 0x7632, R56 ;  /* 0x000076324c387816 */ /* 0x000fe20000000038 */
[----:B------:R-:W-:Y:S01]  /*1fb0*/  FFMA.FTZ R34, R206, R203, R34 ;  /* 0x000000cbce227223 */ /* 0x000fe20000010022 */
[----:B------:R-:W-:Y:S01]  /*1fc0*/  IMAD.WIDE.U32 R104, R182, 0x10, R212 ;  /* 0x00000010b6687825 */ /* 0x000fe200078e00d4 */
[----:B------:R-:W-:Y:S01]  /*1fd0*/  SHF.L.U32 R193, R73, 0x10, RZ ;  /* 0x0000001049c17819 */ /* 0x000fe200000006ff */
[----:B------:R-:W3:Y:S01]  /*1fe0*/  LDL R212, [R1+0x68] ;  /* 0x0000680001d47983 */ /* 0x000ee20000100800 */
[----:B------:R-:W-:-:S03]  /*1ff0*/  SHF.L.U32 R209, R79, 0x10, RZ ;  /* 0x000000104fd17819 */ /* 0x000fc600000006ff */
[----:B------:R-:W-:Y:S01]  /*2000*/  FADD.FTZ R128, R193, R128 ;  /* 0x00000080c1807221 */ /* 0x000fe20000010000 */
[-C--:B------:R-:W-:Y:S01]  /*2010*/  FFMA.FTZ R160, R194, R193.reuse, R160 ;  /* 0x000000c1c2a07223 */ /* 0x080fe200000100a0 */
[----:B----4-:R-:W-:Y:S01]  /*2020*/  FFMA.FTZ R193, R106, R193, R100 ;  /* 0x000000c16ac17223 */ /* 0x010fe20000010064 */
[C---:B0-----:R-:W-:Y:S01]  /*2030*/  @P0 IMAD.WIDE.U32 R100, R182.reuse, 0x10, R102 ;  /* 0x00000010b6640825 */ /* 0x041fe200078e0066 */
[----:B------:R-:W-:Y:S01]  /*2040*/  SHF.L.U32 R57, R57, 0x10, RZ ;  /* 0x0000001039397819 */ /* 0x000fe200000006ff */
[----:B------:R-:W4:Y:S02]  /*2050*/  LDG.E.128 R84, desc[UR10][R84.64] ;  /* 0x0000000a54547981 */ /* 0x000f24000c1e1d00 */
[----:B------:R-:W-:-:S04]  /*2060*/  IMAD.WIDE.U32 R102, R182, 0x10, R210 ;  /* 0x00000010b6667825 */ /* 0x000fc800078e00d2 */
[-C--:B------:R-:W-:Y:S01]  /*2070*/  FMUL.FTZ R210, R218, R209.reuse ;  /* 0x000000d1dad27220 */ /* 0x080fe20000410000 */
[----:B------:R-:W-:Y:S01]  /*2080*/  SHF.L.U32 R204, R59, 0x10, RZ ;  /* 0x000000103bcc7819 */ /* 0x000fe200000006ff */
[----:B------:R-:W4:Y:S04]  /*2090*/  LDL R218, [R1+0x58] ;  /* 0x0000580001da7983 */ /* 0x000f280000100800 */
[----:B------:R-:W-:Y:S01]  /*20a0*/  FADD.FTZ R204, -R185, R204 ;  /* 0x000000ccb9cc7221 */ /* 0x000fe20000010100 */
[----:B------:R-:W-:Y:S01]  /*20b0*/  SHF.L.U32 R76, R76, 0x10, RZ ;  /* 0x000000104c4c7819 */ /* 0x000fe200000006ff */
[----:B------:R-:W-:Y:S01]  /*20c0*/  FADD.FTZ R174, R209, R174 ;  /* 0x000000aed1ae7221 */ /* 0x000fe20000010000 */
[----:B------:R-:W-:Y:S01]  /*20d0*/  SHF.L.U32 R203, R75, 0x10, RZ ;  /* 0x000000104bcb7819 */ /* 0x000fe200000006ff */
[----:B------:R-:W-:Y:S01]  /*20e0*/  FMUL.FTZ R204, R172, R204 ;  /* 0x000000ccaccc7220 */ /* 0x000fe20000410000 */
[----:B------:R-:W-:Y:S01]  /*20f0*/  SHF.L.U32 R56, R56, 0x10, RZ ;  /* 0x0000001038387819 */ /* 0x000fe200000006ff */
[----:B------:R-:W-:Y:S01]  /*2100*/  FADD.FTZ R76, -R185, R76 ;  /* 0x0000004cb94c7221 */ /* 0x000fe20000010100 */
[----:B------:R-:W-:Y:S01]  /*2110*/  PRMT R213, R73, 0x7632, R213 ;  /* 0x0000763249d57816 */ /* 0x000fe200000000d5 */
[----:B------:R-:W-:Y:S01]  /*2120*/  FFMA.FTZ R32, R204, R209, R32 ;  /* 0x000000d1cc207223 */ /* 0x000fe20000010020 */
[----:B------:R-:W-:Y:S01]  /*2130*/  PRMT R209, R72, 0x7632, R209 ;  /* 0x0000763248d17816 */ /* 0x000fe200000000d1 */
[----:B------:R-:W-:Y:S01]  /*2140*/  FADD.FTZ R124, R203, R124 ;  /* 0x0000007ccb7c7221 */ /* 0x000fe20000010000 */
[-C--:B------:R-:W-:Y:S01]  /*2150*/  FFMA.FTZ R156, R204, R203.reuse, R156 ;  /* 0x000000cbcc9c7223 */ /* 0x080fe2000001009c */
[----:B------:R-:W-:Y:S01]  /*2160*/  FFMA.FTZ R203, R216, R203, R210 ;  /* 0x000000cbd8cb7223 */ /* 0x000fe200000100d2 */
[----:B------:R-:W-:Y:S01]  /*2170*/  SHF.L.U32 R209, R209, 0x10, RZ ;  /* 0x00000010d1d17819 */ /* 0x000fe200000006ff */
[----:B------:R-:W-:Y:S01]  /*2180*/  FMUL.FTZ R210, R172, R76 ;  /* 0x0000004cacd27220 */ /* 0x000fe20000410000 */
[----:B------:R-:W4:Y:S03]  /*2190*/  LDL R216, [R1+0x44] ;  /* 0x0000440001d87983 */ /* 0x000f260000100800 */
[----:B------:R-:W-:Y:S01]  /*21a0*/  FADD.FTZ R129, R209, R129 ;  /* 0x00000081d1817221 */ /* 0x000fe20000010000 */
[----:B------:R-:W-:Y:S01]  /*21b0*/  FFMA.FTZ R161, R210, R209, R161 ;  /* 0x000000d1d2a17223 */ /* 0x000fe200000100a1 */
[----:B------:R-:W-:Y:S01]  /*21c0*/  FADD.FTZ R179, R56, R179 ;  /* 0x000000b338b37221 */ /* 0x000fe20000010000 */
[----:B------:R-:W-:Y:S01]  /*21d0*/  FFMA.FTZ R37, R210, R56, R37 ;  /* 0x00000038d2257223 */ /* 0x000fe20000010025 */
[----:B------:R-:W-:Y:S01]  /*21e0*/  FADD.FTZ R57, -R185, R57 ;  /* 0x00000039b9397221 */ /* 0x000fe20000010100 */
[----:B------:R-:W-:Y:S01]  /*21f0*/  SHF.L.U32 R213, R213, 0x10, RZ ;  /* 0x00000010d5d57819 */ /* 0x000fe200000006ff */
[----:B------:R-:W4:Y:S04]  /*2200*/  LDL R76, [R1+0x38] ;  /* 0x00003800014c7983 */ /* 0x000f280000100800 */
[----:B------:R-:W-:Y:S01]  /*2210*/  FADD.FTZ R127, R213, R127 ;  /* 0x0000007fd57f7221 */ /* 0x000fe20000010000 */
[----:B------:R-:W-:Y:S01]  /*2220*/  SHF.L.U32 R217, R217, 0x10, RZ ;  /* 0x00000010d9d97819 */ /* 0x000fe200000006ff */
[----:B------:R-:W4:Y:S04]  /*2230*/  LDL R74, [R1+0x30] ;  /* 0x00003000014a7983 */ /* 0x000f280000100800 */
[----:B------:R-:W4:Y:S01]  /*2240*/  LDL R73, [R1+0x1c] ;  /* 0x00001c0001497983 */ /* 0x000f220000100800 */
[----:B------:R-:W-:-:S03]  /*2250*/  PRMT R222, R75, 0x7632, R222 ;  /* 0x000076324bde7816 */ /* 0x000fc600000000de */
[----:B------:R0:W5:Y:S04]  /*2260*/  @P0 LDG.E.128 R68, desc[UR10][R96.64] ;  /* 0x0000000a60440981 */ /* 0x000168000c1e1d00 */
[----:B------:R1:W5:Y:S01]  /*2270*/  @P0 LDG.E.128 R48, desc[UR10][R100.64] ;  /* 0x0000000a64300981 */ /* 0x000362000c1e1d00 */
[----:B--2---:R-:W-:Y:S01]  /*2280*/  FMUL.FTZ R72, R214, R56 ;  /* 0x00000038d6487220 */ /* 0x004fe20000410000 */
[----:B------:R-:W-:Y:S01]  /*2290*/  FADD.FTZ R125, R217, R125 ;  /* 0x0000007dd97d7221 */ /* 0x000fe20000010000 */
[----:B------:R-:W-:Y:S01]  /*22a0*/  SHF.L.U32 R222, R222, 0x10, RZ ;  /* 0x00000010dede7819 */ /* 0x000fe200000006ff */
[----:B------:R-:W2:Y:S01]  /*22b0*/  LDG.E.128 R96, desc[UR10][R98.64] ;  /* 0x0000000a62607981 */ /* 0x000ea2000c1e1d00 */
[----:B------:R-:W-:-:S03]  /*22c0*/  SHF.L.U32 R75, R53, 0x10, RZ ;  /* 0x00000010354b7819 */ /* 0x000fc600000006ff */
[----:B------:R-:W2:Y:S01]  /*22d0*/  LDG.E.128 R100, desc[UR10][R102.64] ;  /* 0x0000000a66647981 */ /* 0x000ea2000c1e1d00 */
[----:B---3--:R-:W-:-:S03]  /*22e0*/  FFMA.FTZ R209, R212, R209, R72 ;  /* 0x000000d1d4d17223 */ /* 0x008fc60000010048 */
[----:B------:R-:W3:Y:S01]  /*22f0*/  LDL R212, [R1+0x48] ;  /* 0x0000480001d47983 */ /* 0x000ee20000100800 */
[----:B------:R-:W-:Y:S01]  /*2300*/  PRMT R56, R77, 0x7632, R56 ;  /* 0x000076324d387816 */ /* 0x000fe20000000038 */
[----:B------:R-:W-:Y:S02]  /*2310*/  FMUL.FTZ R214, R172, R57 ;  /* 0x00000039acd67220 */ /* 0x000fe40000410000 */
[----:B------:R-:W2:Y:S01]  /*2320*/  LDL R77, [R1+0x34] ;  /* 0x00003400014d7983 */ /* 0x000ea20000100800 */
[----:B------:R-:W-:Y:S01]  /*2330*/  SHF.L.U32 R56, R56, 0x10, RZ ;  /* 0x0000001038387819 */ /* 0x000fe200000006ff */
[----:B------:R-:W-:Y:S02]  /*2340*/  FFMA.FTZ R159, R214, R213, R159 ;  /* 0x000000d5d69f7223 */ /* 0x000fe4000001009f */
[----:B------:R-:W2:Y:S02]  /*2350*/  LDL R72, [R1+0x20] ;  /* 0x0000200001487983 */ /* 0x000ea40000100800 */
[----:B------:R-:W-:-:S04]  /*2360*/  FMUL.FTZ R57, R219, R56 ;  /* 0x00000038db397220 */ /* 0x000fc80000410000 */
[--C-:B----4-:R-:W-:Y:S01]  /*2370*/  FFMA.FTZ R213, R218, R213, R57.reuse ;  /* 0x000000d5dad57223 */ /* 0x110fe20000010039 */
[----:B------:R-:W-:Y:S02]  /*2380*/  PRMT R57, R58, 0x7632, R57 ;  /* 0x000076323a397816 */ /* 0x000fe40000000039 */
[----:B------:R-:W4:Y:S01]  /*2390*/  LDL R58, [R1+0x2c] ;  /* 0x00002c00013a7983 */ /* 0x000f220000100800 */
[----:B------:R-:W-:Y:S01]  /*23a0*/  FADD.FTZ R177, R56, R177 ;  /* 0x000000b138b17221 */ /* 0x000fe20000010000 */
[----:B------:R-:W-:Y:S01]  /*23b0*/  FFMA.FTZ R35, R214, R56, R35 ;  /* 0x00000038d6237223 */ /* 0x000fe20000010023 */
[----:B------:R-:W-:Y:S02]  /*23c0*/  SHF.L.U32 R57, R57, 0x10, RZ ;  /* 0x0000001039397819 */ /* 0x000fe400000006ff */
[----:B------:R-:W-:-:S03]  /*23d0*/  PRMT R56, R78, 0x7632, R56 ;  /* 0x000076324e387816 */ /* 0x000fc60000000038 */
[----:B------:R-:W-:Y:S01]  /*23e0*/  FADD.FTZ R57, -R185, R57 ;  /* 0x00000039b9397221 */ /* 0x000fe20000010100 */
[----:B------:R-:W-:-:S03]  /*23f0*/  SHF.L.U32 R56, R56, 0x10, RZ ;  /* 0x0000001038387819 */ /* 0x000fc600000006ff */
[----:B------:R-:W-:Y:S02]  /*2400*/  FMUL.FTZ R218, R172, R57 ;  /* 0x00000039acda7220 */ /* 0x000fe40000410000 */
[-C--:B------:R-:W-:Y:S02]  /*2410*/  FMUL.FTZ R57, R216, R56.reuse ;  /* 0x00000038d8397220 */ /* 0x080fe40000410000 */
[----:B------:R-:W-:Y:S01]  /*2420*/  FFMA.FTZ R157, R218, R217, R157 ;  /* 0x000000d9da9d7223 */ /* 0x000fe2000001009d */
[----:B------:R-:W-:Y:S01]  /*2430*/  FADD.FTZ R175, R56, R175 ;  /* 0x000000af38af7221 */ /* 0x000fe20000010000 */
[----:B------:R-:W-:Y:S01]  /*2440*/  FFMA.FTZ R33, R218, R56, R33 ;  /* 0x00000038da217223 */ /* 0x000fe20000010021 */
[----:B------:R-:W-:Y:S01]  /*2450*/  PRMT R56, R79, 0x7632, R56 ;  /* 0x000076324f387816 */ /* 0x000fe20000000038 */
[----:B------:R-:W-:Y:S01]  /*2460*/  FADD.FTZ R123, R222, R123 ;  /* 0x0000007bde7b7221 */ /* 0x000fe20000010000 */
[----:B------:R-:W4:Y:S02]  /*2470*/  LDL R79, [R1] ;  /* 0x00000000014f7983 */ /* 0x000f240000100800 */
[----:B------:R-:W-:-:S02]  /*2480*/  SHF.L.U32 R56, R56, 0x10, RZ ;  /* 0x0000001038387819 */ /* 0x000fc400000006ff */
[----:B------:R-:W4:Y:S03]  /*2490*/  LDL R216, [R1+0x24] ;  /* 0x0000240001d87983 */ /* 0x000f260000100800 */
[----:B------:R-:W-:Y:S01]  /*24a0*/  FADD.FTZ R173, R56, R173 ;  /* 0x000000ad38ad7221 */ /* 0x000fe20000010000 */
[--C-:B---3--:R-:W-:Y:S01]  /*24b0*/  FFMA.FTZ R217, R212, R217, R57.reuse ;  /* 0x000000d9d4d97223 */ /* 0x108fe20000010039 */
[----:B------:R-:W-:Y:S01]  /*24c0*/  PRMT R57, R59, 0x7632, R57 ;  /* 0x000076323b397816 */ /* 0x000fe20000000039 */
[----:B------:R-:W-:Y:S01]  /*24d0*/  FADD.FTZ R75, -R185, R75 ;  /* 0x0000004bb94b7221 */ /* 0x000fe20000010100 */
[----:B------:R-:W3:Y:S02]  /*24e0*/  LDL R59, [R1+0xc] ;  /* 0x00000c00013b7983 */ /* 0x000ee40000100800 */
[----:B------:R-:W-:Y:S02]  /*24f0*/  SHF.L.U32 R57, R57, 0x10, RZ ;  /* 0x0000001039397819 */ /* 0x000fe400000006ff */
[----:B------:R-:W3:Y:S03]  /*2500*/  LDL R212, [R1+0x28] ;  /* 0x0000280001d47983 */ /* 0x000ee60000100800 */
[----:B------:R-:W-:-:S04]  /*2510*/  FADD.FTZ R57, -R185, R57 ;  /* 0x00000039b9397221 */ /* 0x000fc80000010100 */
[----:B------:R-:W-:Y:S01]  /*2520*/  FMUL.FTZ R221, R172, R57 ;  /* 0x00000039acdd7220 */ /* 0x000fe20000410000 */
[----:B--2---:R-:W-:-:S03]  /*2530*/  FMUL.FTZ R57, R77, R56 ;  /* 0x000000384d397220 */ /* 0x004fc60000410000 */
[C---:B------:R-:W-:Y:S01]  /*2540*/  FFMA.FTZ R31, R221.reuse, R56, R31 ;  /* 0x00000038dd1f7223 */ /* 0x040fe2000001001f */
[----:B------:R-:W-:Y:S01]  /*2550*/  SHF.L.U32 R56, R88, 0x10, RZ ;  /* 0x0000001058387819 */ /* 0x000fe200000006ff */
[-C--:B------:R-:W-:Y:S01]  /*2560*/  FFMA.FTZ R155, R221, R222.reuse, R155 ;  /* 0x000000dedd9b7223 */ /* 0x080fe2000001009b */
[----:B------:R-:W-:-:S03]  /*2570*/  FFMA.FTZ R222, R76, R222, R57 ;  /* 0x000000de4cde7223 */ /* 0x000fc60000010039 */
[----:B----4-:R-:W-:Y:S02]  /*2580*/  FMUL.FTZ R57, R58, R56 ;  /* 0x000000383a397220 */ /* 0x010fe40000410000 */
[----:B------:R-:W2:Y:S01]  /*2590*/  LDL R58, [R1+0x10] ;  /* 0x00001000013a7983 */ /* 0x000ea20000100800 */
[----:B------:R-:W-:-:S05]  /*25a0*/  SHF.L.U32 R77, R52, 0x10, RZ ;  /* 0x00000010344d7819 */ /* 0x000fca00000006ff */
[----:B------:R-:W-:Y:S01]  /*25b0*/  FADD.FTZ R77, -R185, R77 ;  /* 0x0000004db94d7221 */ /* 0x000fe20000010100 */
[----:B------:R-:W-:-:S03]  /*25c0*/  SHF.L.U32 R76, R84, 0x10, RZ ;  /* 0x00000010544c7819 */ /* 0x000fc600000006ff */
[----:B------:R-:W-:Y:S01]  /*25d0*/  FMUL.FTZ R77, R172, R77 ;  /* 0x0000004dac4d7220 */ /* 0x000fe20000410000 */
[----:B------:R-:W-:Y:S01]  /*25e0*/  FADD.FTZ R171, R56, R171 ;  /* 0x000000ab38ab7221 */ /* 0x000fe20000010000 */
[----:B------:R-:W-:Y:S02]  /*25f0*/  FMUL.FTZ R75, R172, R75 ;  /* 0x0000004bac4b7220 */ /* 0x000fe40000410000 */
[----:B------:R-:W-:Y:S01]  /*2600*/  FFMA.FTZ R30, R77, R56, R30 ;  /* 0x000000384d1e7223 */ /* 0x000fe2000001001e */
[----:B------:R-:W-:Y:S01]  /*2610*/  SHF.L.U32 R56, R89, 0x10, RZ ;  /* 0x0000001059387819 */ /* 0x000fe200000006ff */
[----:B------:R-:W-:Y:S01]  /*2620*/  FADD.FTZ R122, R76, R122 ;  /* 0x0000007a4c7a7221 */ /* 0x000fe20000010000 */
[-C--:B------:R-:W-:Y:S01]  /*2630*/  FFMA.FTZ R154, R77, R76.reuse, R154 ;  /* 0x0000004c4d9a7223 */ /* 0x080fe2000001009a */
[----:B------:R-:W-:Y:S01]  /*2640*/  FFMA.FTZ R76, R74, R76, R57 ;  /* 0x0000004c4a4c7223 */ /* 0x000fe20000010039 */
[----:B------:R-:W-:Y:S01]  /*2650*/  SHF.L.U32 R74, R85, 0x10, RZ ;  /* 0x00000010554a7819 */ /* 0x000fe200000006ff */
[-C--:B------:R-:W-:Y:S01]  /*2660*/  FMUL.FTZ R57, R73, R56.reuse ;  /* 0x0000003849397220 */ /* 0x080fe20000410000 */
[----:B------:R-:W-:Y:S01]  /*2670*/  FADD.FTZ R3, R56, R3 ;  /* 0x0000000338037221 */ /* 0x000fe20000010000 */
[----:B------:R-:W-:Y:S01]  /*2680*/  FFMA.FTZ R28, R75, R56, R28 ;  /* 0x000000384b1c7223 */ /* 0x000fe2000001001c */
[----:B------:R-:W-:-:S02]  /*2690*/  SHF.L.U32 R73, R54, 0x10, RZ ;  /* 0x0000001036497819 */ /* 0x000fc400000006ff */
[----:B------:R-:W-:Y:S01]  /*26a0*/  SHF.L.U32 R56, R90, 0x10, RZ ;  /* 0x000000105a387819 */ /* 0x000fe200000006ff */
[----:B------:R-:W-:Y:S01]  /*26b0*/  FADD.FTZ R120, R74, R120 ;  /* 0x000000784a787221 */ /* 0x000fe20000010000 */
[-C--:B------:R-:W-:Y:S01]  /*26c0*/  FFMA.FTZ R152, R75, R74.reuse, R152 ;  /* 0x0000004a4b987223 */ /* 0x080fe20000010098 */
[----:B------:R-:W-:Y:S01]  /*26d0*/  FFMA.FTZ R74, R72, R74, R57 ;  /* 0x0000004a484a7223 */ /* 0x000fe20000010039 */
[----:B------:R-:W-:Y:S01]  /*26e0*/  FADD.FTZ R73, -R185, R73 ;  /* 0x00000049b9497221 */ /* 0x000fe20000010100 */
[----:B------:R-:W-:-:S03]  /*26f0*/  SHF.L.U32 R72, R86, 0x10, RZ ;  /* 0x0000001056487819 */ /* 0x000fc600000006ff */
[----:B------:R-:W-:Y:S01]  /*2700*/  FMUL.FTZ R73, R172, R73 ;  /* 0x00000049ac497220 */ /* 0x000fe20000410000 */
[----:B------:R-:W-:-:S03]  /*2710*/  FADD.FTZ R233, R56, R233 ;  /* 0x000000e938e97221 */ /* 0x000fc60000010000 */
[C---:B------:R-:W-:Y:S01]  /*2720*/  FFMA.FTZ R26, R73.reuse, R56, R26 ;  /* 0x00000038491a7223 */ /* 0x040fe2000001001a */
[----:B------:R-:W-:Y:S01]  /*2730*/  FADD.FTZ R118, R72, R118 ;  /* 0x0000007648767221 */ /* 0x000fe20000010000 */
[----:B------:R-:W-:Y:S01]  /*2740*/  FFMA.FTZ R150, R73, R72, R150 ;  /* 0x0000004849967223 */ /* 0x000fe20000010096 */
[----:B------:R-:W-:Y:S02]  /*2750*/  PRMT R78, R84, 0x7632, R78 ;  /* 0x00007632544e7816 */ /* 0x000fe4000000004e */
[----:B------:R-:W4:Y:S01]  /*2760*/  LDL R84, [R1+0x4] ;  /* 0x0000040001547983 */ /* 0x000f220000100800 */
[----:B------:R-:W-:Y:S01]  /*2770*/  FADD.FTZ R131, R107, R131 ;  /* 0x000000836b837221 */ /* 0x000fe20000010000 */
[----:B------:R-:W-:Y:S02]  /*2780*/  FFMA.FTZ R163, R208, R107, R163 ;  /* 0x0000006bd0a37223 */ /* 0x000fe400000100a3 */
[----:B------:R-:W4:Y:S01]  /*2790*/  LDG.E.128 R104, desc[UR10][R104.64] ;  /* 0x0000000a68687981 */ /* 0x000f22000c1e1d00 */
[----:B---3--:R-:W-:Y:S01]  /*27a0*/  FMUL.FTZ R57, R59, R56 ;  /* 0x000000383b397220 */ /* 0x008fe20000410000 */
[----:B------:R-:W-:-:S02]  /*27b0*/  SHF.L.U32 R59, R55, 0x10, RZ ;  /* 0x00000010373b7819 */ /* 0x000fc400000006ff */
[----:B------:R-:W-:-:S03]  /*27c0*/  SHF.L.U32 R56, R91, 0x10, RZ ;  /* 0x000000105b387819 */ /* 0x000fc600000006ff */
[----:B------:R-:W-:-:S04]  /*27d0*/  FADD.FTZ R59, -R185, R59 ;  /* 0x0000003bb93b7221 */ /* 0x000fc80000010100 */
[----:B------:R-:W-:Y:S01]  /*27e0*/  FMUL.FTZ R59, R172, R59 ;  /* 0x0000003bac3b7220 */ /* 0x000fe20000410000 */
[----:B------:R-:W-:-:S03]  /*27f0*/  FADD.FTZ R5, R56, R5 ;  /* 0x0000000538057221 */ /* 0x000fc60000010000 */
[----:B------:R-:W-:Y:S01]  /*2800*/  FFMA.FTZ R24, R59, R56, R24 ;  /* 0x000000383b187223 */ /* 0x000fe20000010018 */
[----:B--2---:R-:W-:Y:S01]  /*2810*/  FFMA.FTZ R72, R58, R72, R57 ;  /* 0x000000483a487223 */ /* 0x004fe20000010039 */
[----:B------:R-:W-:Y:S01]  /*2820*/  FMUL.FTZ R57, R252, R56 ;  /* 0x00000038fc397220 */ /* 0x000fe20000410000 */
[----:B------:R-:W-:Y:S02]  /*2830*/  PRMT R56, R52, 0x7632, R56 ;  /* 0x0000763234387816 */ /* 0x000fe40000000038 */
[----:B------:R-:W-:Y:S02]  /*2840*/  PRMT R52, R88, 0x7632, R52 ;  /* 0x0000763258347816 */ /* 0x000fe40000000034 */
[----:B------:R-:W-:Y:S01]  /*2850*/  SHF.L.U32 R56, R56, 0x10, RZ ;  /* 0x0000001038387819 */ /* 0x000fe200000006ff */
[----:B------:R-:W2:Y:S01]  /*2860*/  LDL R88, [R1+0x18] ;  /* 0x0000180001587983 */ /* 0x000ea20000100800 */
[----:B------:R-:W-:Y:S02]  /*2870*/  SHF.L.U32 R58, R87, 0x10, RZ ;  /* 0x00000010573a7819 */ /* 0x000fe400000006ff */
[----:B------:R-:W-:Y:S01]  /*2880*/  SHF.L.U32 R52, R52, 0x10, RZ ;  /* 0x0000001034347819 */ /* 0x000fe200000006ff */
[----:B------:R-:W-:-:S02]  /*2890*/  FADD.FTZ R56, -R185, R56 ;  /* 0x00000038b9387221 */ /* 0x000fc40000010100 */
[----:B------:R-:W-:Y:S01]  /*28a0*/  FADD.FTZ R116, R58, R116 ;  /* 0x000000743a747221 */ /* 0x000fe20000010000 */
[-C--:B------:R-:W-:Y:S01]  /*28b0*/  FFMA.FTZ R148, R59, R58.reuse, R148 ;  /* 0x0000003a3b947223 */ /* 0x080fe20000010094 */
[----:B------:R-:W-:Y:S01]  /*28c0*/  FFMA.FTZ R58, R79, R58, R57 ;  /* 0x0000003a4f3a7223 */ /* 0x000fe20000010039 */
[----:B------:R-:W-:Y:S01]  /*28d0*/  FMUL.FTZ R79, R172, R56 ;  /* 0x00000038ac4f7220 */ /* 0x000fe20000410000 */
[-C--:B------:R-:W-:Y:S01]  /*28e0*/  FMUL.FTZ R56, R216, R52.reuse ;  /* 0x00000034d8387220 */ /* 0x080fe20000410000 */
[----:B------:R-:W3:Y:S04]  /*28f0*/  LDL R57, [R1+0x8] ;  /* 0x0000080001397983 */ /* 0x000ee80000100800 */
[----:B------:R-:W2:Y:S01]  /*2900*/  LDL R216, [R1+0x14] ;  /* 0x0000140001d87983 */ /* 0x000ea20000100800 */
[----:B------:R-:W-:Y:S01]  /*2910*/  PRMT R53, R53, 0x7632, R53 ;  /* 0x0000763235357816 */ /* 0x000fe20000000035 */
[----:B------:R-:W-:Y:S01]  /*2920*/  FADD.FTZ R2, R52, R2 ;  /* 0x0000000234027221 */ /* 0x000fe20000010000 */
[----:B------:R-:W-:Y:S01]  /*2930*/  FFMA.FTZ R29, R79, R52, R29 ;  /* 0x000000344f1d7223 */ /* 0x000fe2000001001d */
[----:B------:R-:W-:-:S02]  /*2940*/  PRMT R52, R89, 0x7632, R52 ;  /* 0x0000763259347816 */ /* 0x000fc40000000034 */
[----:B------:R-:W-:Y:S02]  /*2950*/  SHF.L.U32 R53, R53, 0x10, RZ ;  /* 0x0000001035357819 */ /* 0x000fe400000006ff */
[----:B------:R-:W-:Y:S02]  /*2960*/  SHF.L.U32 R78, R78, 0x10, RZ ;  /* 0x000000104e4e7819 */ /* 0x000fe400000006ff */
[----:B------:R-:W-:Y:S01]  /*2970*/  PRMT R211, R85, 0x7632, R211 ;  /* 0x0000763255d37816 */ /* 0x000fe200000000d3 */
[----:B------:R-:W-:Y:S01]  /*2980*/  FADD.FTZ R53, -R185, R53 ;  /* 0x00000035b9357221 */ /* 0x000fe20000010100 */
[----:B------:R-:W-:Y:S01]  /*2990*/  SHF.L.U32 R52, R52, 0x10, RZ ;  /* 0x0000001034347819 */ /* 0x000fe200000006ff */
[----:B------:R-:W-:Y:S01]  /*29a0*/  FADD.FTZ R121, R78, R121 ;  /* 0x000000794e797221 */ /* 0x000fe20000010000 */
[-C--:B------:R-:W-:Y:S01]  /*29b0*/  FFMA.FTZ R153, R79, R78.reuse, R153 ;  /* 0x0000004e4f997223 */ /* 0x080fe20000010099 */
[----:B------:R-:W-:Y:S01]  /*29c0*/  FFMA.FTZ R78, R212, R78, R56 ;  /* 0x0000004ed44e7223 */ /* 0x000fe20000010038 */
[----:B------:R-:W-:Y:S01]  /*29d0*/  SHF.L.U32 R211, R211, 0x10, RZ ;  /* 0x00000010d3d37819 */ /* 0x000fe200000006ff */
[----:B------:R-:W-:-:S04]  /*29e0*/  FMUL.FTZ R212, R172, R53 ;  /* 0x00000035acd47220 */ /* 0x000fc80000410000 */
[----:B------:R-:W-:Y:S01]  /*29f0*/  FADD.FTZ R119, R211, R119 ;  /* 0x00000077d3777221 */ /* 0x000fe20000010000 */
[----:B------:R-:W-:Y:S01]  /*2a00*/  FFMA.FTZ R151, R212, R211, R151 ;  /* 0x000000d3d4977223 */ /* 0x000fe20000010097 */
[----:B------:R-:W-:Y:S01]  /*2a10*/  FADD.FTZ R4, R52, R4 ;  /* 0x0000000434047221 */ /* 0x000fe20000010000 */
[----:B------:R-:W-:Y:S01]  /*2a20*/  FFMA.FTZ R27, R212, R52, R27 ;  /* 0x00000034d41b7223 */ /* 0x000fe2000001001b */
[----:B------:R-:W-:-:S04]  /*2a30*/  PRMT R215, R86, 0x7632, R215 ;  /* 0x0000763256d77816 */ /* 0x000fc800000000d7 */
[----:B------:R-:W-:-:S05]  /*2a40*/  SHF.L.U32 R215, R215, 0x10, RZ ;  /* 0x00000010d7d77819 */ /* 0x000fca00000006ff */
[----:B------:R-:W-:Y:S01]  /*2a50*/  FADD.FTZ R117, R215, R117 ;  /* 0x00000075d7757221 */ /* 0x000fe20000010000 */
[----:B------:R-:W-:-:S04]  /*2a60*/  PRMT R220, R87, 0x7632, R220 ;  /* 0x0000763257dc7816 */ /* 0x000fc800000000dc */
[----:B------:R-:W-:-:S05]  /*2a70*/  SHF.L.U32 R220, R220, 0x10, RZ ;  /* 0x00000010dcdc7819 */ /* 0x000fca00000006ff */
[----:B------:R-:W-:Y:S01]  /*2a80*/  FADD.FTZ R115, R220, R115 ;  /* 0x00000073dc737221 */ /* 0x000fe20000010000 */
[----:B------:R-:W-:-:S05]  /*2a90*/  SHF.L.U32 R86, R97, 0x10, RZ ;  /* 0x0000001061567819 */ /* 0x000fca00000006ff */
[----:B------:R-:W-:Y:S01]  /*2aa0*/  FADD.FTZ R86, -R185, R86 ;  /* 0x00000056b9567221 */ /* 0x000fe20000010100 */
[----:B----4-:R-:W-:-:S03]  /*2ab0*/  SHF.L.U32 R85, R104, 0x10, RZ ;  /* 0x0000001068557819 */ /* 0x010fc600000006ff */
[----:B------:R-:W-:Y:S01]  /*2ac0*/  FMUL.FTZ R86, R172, R86 ;  /* 0x00000056ac567220 */ /* 0x000fe20000410000 */
[----:B------:R-:W-:Y:S01]  /*2ad0*/  SHF.L.U32 R87, R105, 0x10, RZ ;  /* 0x0000001069577819 */ /* 0x000fe200000006ff */
[----:B------:R-:W-:Y:S01]  /*2ae0*/  FADD.FTZ R114, R85, R114 ;  /* 0x0000007255727221 */ /* 0x000fe20000010000 */
[----:B------:R-:W-:-:S03]  /*2af0*/  SHF.L.U32 R89, R106, 0x10, RZ ;  /* 0x000000106a597819 */ /* 0x000fc600000006ff */
[----:B------:R-:W-:Y:S01]  /*2b00*/  FADD.FTZ R112, R87, R112 ;  /* 0x0000007057707221 */ /* 0x000fe20000010000 */
[----:B------:R-:W-:Y:S01]  /*2b10*/  FFMA.FTZ R144, R86, R87, R144 ;  /* 0x0000005756907223 */ /* 0x000fe20000010090 */
[----:B------:R-:W-:Y:S01]  /*2b20*/  FADD.FTZ R110, R89, R110 ;  /* 0x0000006e596e7221 */ /* 0x000fe20000010000 */
[----:B--2---:R-:W-:-:S04]  /*2b30*/  FMUL.FTZ R53, R216, R52 ;  /* 0x00000034d8357220 */ /* 0x004fc80000410000 */
[--C-:B------:R-:W-:Y:S01]  /*2b40*/  FFMA.FTZ R211, R88, R211, R53.reuse ;  /* 0x000000d358d37223 */ /* 0x100fe20000010035 */
[----:B------:R-:W-:Y:S02]  /*2b50*/  PRMT R53, R54, 0x7632, R53 ;  /* 0x0000763236357816 */ /* 0x000fe40000000035 */
[----:B------:R-:W-:Y:S02]  /*2b60*/  PRMT R52, R90, 0x7632, R52 ;  /* 0x000076325a347816 */ /* 0x000fe40000000034 */
[----:B------:R-:W-:Y:S02]  /*2b70*/  SHF.L.U32 R53, R53, 0x10, RZ ;  /* 0x0000001035357819 */ /* 0x000fe400000006ff */
[----:B------:R-:W-:-:S03]  /*2b80*/  SHF.L.U32 R52, R52, 0x10, RZ ;  /* 0x0000001034347819 */ /* 0x000fc600000006ff */
[----:B------:R-:W-:-:S04]  /*2b90*/  FADD.FTZ R53, -R185, R53 ;  /* 0x00000035b9357221 */ /* 0x000fc80000010100 */
[----:B------:R-:W-:Y:S01]  /*2ba0*/  FMUL.FTZ R216, R172, R53 ;  /* 0x00000035acd87220 */ /* 0x000fe20000410000 */
[----:B------:R-:W-:-:S03]  /*2bb0*/  FMUL.FTZ R53, R84, R52 ;  /* 0x0000003454357220 */ /* 0x000fc60000410000 */
[-C--:B------:R-:W-:Y:S01]  /*2bc0*/  FFMA.FTZ R149, R216, R215.reuse, R149 ;  /* 0x000000d7d8957223 */ /* 0x080fe20000010095 */
[--C-:B---3--:R-:W-:Y:S01]  /*2bd0*/  FFMA.FTZ R215, R57, R215, R53.reuse ;  /* 0x000000d739d77223 */ /* 0x108fe20000010035 */
[----:B------:R-:W-:Y:S01]  /*2be0*/  PRMT R53, R55, 0x7632, R53 ;  /* 0x0000763237357816 */ /* 0x000fe20000000035 */
[----:B------:R-:W-:Y:S01]  /*2bf0*/  FADD.FTZ R232, R52, R232 ;  /* 0x000000e834e87221 */ /* 0x000fe20000010000 */
[----:B------:R-:W-:Y:S01]  /*2c00*/  FFMA.FTZ R25, R216, R52, R25 ;  /* 0x00000034d8197223 */ /* 0x000fe20000010019 */
[----:B------:R-:W-:Y:S02]  /*2c10*/  PRMT R52, R91, 0x7632, R52 ;  /* 0x000076325b347816 */ /* 0x000fe40000000034 */
[----:B------:R-:W-:Y:S02]  /*2c20*/  SHF.L.U32 R53, R53, 0x10, RZ ;  /* 0x0000001035357819 */ /* 0x000fe400000006ff */
[----:B------:R-:W-:-:S03]  /*2c30*/  SHF.L.U32 R52, R52, 0x10, RZ ;  /* 0x0000001034347819 */ /* 0x000fc600000006ff */
[----:B------:R-:W-:-:S04]  /*2c40*/  FADD.FTZ R53, -R185, R53 ;  /* 0x00000035b9357221 */ /* 0x000fc80000010100 */
[----:B------:R-:W-:Y:S01]  /*2c50*/  FMUL.FTZ R219, R172, R53 ;  /* 0x00000035acdb7220 */ /* 0x000fe20000410000 */
[----:B------:R-:W-:Y:S01]  /*2c60*/  FMUL.FTZ R53, R250, R52 ;  /* 0x00000034fa357220 */ /* 0x000fe20000410000 */
[----:B------:R-:W-:Y:S01]  /*2c70*/  FADD.FTZ R6, R52, R6 ;  /* 0x0000000634067221 */ /* 0x000fe20000010000 */
[----:B------:R-:W-:Y:S01]  /*2c80*/  PRMT R55, R96, 0x7632, R55 ;  /* 0x0000763260377816 */ /* 0x000fe20000000037 */
[C---:B------:R-:W-:Y:S01]  /*2c90*/  FFMA.FTZ R147, R219.reuse, R220, R147 ;  /* 0x000000dcdb937223 */ /* 0x040fe20000010093 */
[----:B------:R-:W-:Y:S01]  /*2ca0*/  FFMA.FTZ R23, R219, R52, R23 ;  /* 0x00000034db177223 */ /* 0x000fe20000010017 */
[--C-:B------:R-:W-:Y:S01]  /*2cb0*/  FFMA.FTZ R220, R251, R220, R53.reuse ;  /* 0x000000dcfbdc7223 */ /* 0x100fe20000010035 */
[----:B------:R-:W-:Y:S02]  /*2cc0*/  PRMT R54, R97, 0x7632, R54 ;  /* 0x0000763261367816 */ /* 0x000fe40000000036 */
[----:B------:R-:W-:Y:S02]  /*2cd0*/  PRMT R52, R98, 0x7632, R52 ;  /* 0x0000763262347816 */ /* 0x000fe40000000034 */
[----:B------:R-:W-:-:S02]  /*2ce0*/  PRMT R53, R99, 0x7632, R53 ;  /* 0x0000763263357816 */ /* 0x000fc40000000035 */
[----:B------:R-:W-:Y:S02]  /*2cf0*/  SHF.L.U32 R84, R96, 0x10, RZ ;  /* 0x0000001060547819 */ /* 0x000fe400000006ff */
[----:B------:R-:W-:Y:S02]  /*2d00*/  SHF.L.U32 R90, R99, 0x10, RZ ;  /* 0x00000010635a7819 */ /* 0x000fe400000006ff */
[----:B------:R-:W-:Y:S02]  /*2d10*/  SHF.L.U32 R88, R98, 0x10, RZ ;  /* 0x0000001062587819 */ /* 0x000fe400000006ff */
[----:B0-----:R-:W-:Y:S02]  /*2d20*/  SHF.L.U32 R96, R55, 0x10, RZ ;  /* 0x0000001037607819 */ /* 0x001fe400000006ff */
[----:B------:R-:W-:Y:S02]  /*2d30*/  SHF.L.U32 R99, R54, 0x10, RZ ;  /* 0x0000001036637819 */ /* 0x000fe400000006ff */
[----:B------:R-:W-:-:S02]  /*2d40*/  SHF.L.U32 R52, R52, 0x10, RZ ;  /* 0x0000001034347819 */ /* 0x000fc400000006ff */
[----:B------:R-:W-:Y:S01]  /*2d50*/  SHF.L.U32 R53, R53, 0x10, RZ ;  /* 0x0000001035357819 */ /* 0x000fe200000006ff */
[C---:B------:R-:W-:Y:S01]  /*2d60*/  FADD.FTZ R84, -R185.reuse, R84 ;  /* 0x00000054b9547221 */ /* 0x040fe20000010100 */
[C---:B------:R-:W-:Y:S01]  /*2d70*/  FADD.FTZ R88, -R185.reuse, R88 ;  /* 0x00000058b9587221 */ /* 0x040fe20000010100 */
[C---:B------:R-:W-:Y:S01]  /*2d80*/  FADD.FTZ R90, -R185.reuse, R90 ;  /* 0x0000005ab95a7221 */ /* 0x040fe20000010100 */
[C---:B------:R-:W-:Y:S01]  /*2d90*/  FADD.FTZ R96, -R185.reuse, R96 ;  /* 0x00000060b9607221 */ /* 0x040fe20000010100 */
[C---:B------:R-:W-:Y:S01]  /*2da0*/  FADD.FTZ R99, -R185.reuse, R99 ;  /* 0x00000063b9637221 */ /* 0x040fe20000010100 */
[C---:B------:R-:W-:Y:S01]  /*2db0*/  FADD.FTZ R52, -R185.reuse, R52 ;  /* 0x00000034b9347221 */ /* 0x040fe20000010100 */
[----:B------:R-:W-:Y:S01]  /*2dc0*/  FADD.FTZ R185, -R185, R53 ;  /* 0x00000035b9b97221 */ /* 0x000fe20000010100 */
[----:B------:R-:W-:Y:S01]  /*2dd0*/  SHF.L.U32 R53, R100, 0x10, RZ ;  /* 0x0000001064357819 */ /* 0x000fe200000006ff */
[----:B------:R-:W-:-:S04]  /*2de0*/  FMUL.FTZ R84, R172, R84 ;  /* 0x00000054ac547220 */ /* 0x000fc80000410000 */
[-C--:B------:R-:W-:Y:S01]  /*2df0*/  FMUL.FTZ R54, R248, R53.reuse ;  /* 0x00000035f8367220 */ /* 0x080fe20000410000 */
[----:B------:R-:W-:Y:S01]  /*2e00*/  FADD.FTZ R7, R53, R7 ;  /* 0x0000000735077221 */ /* 0x000fe20000010000 */
[C---:B------:R-:W-:Y:S01]  /*2e10*/  FFMA.FTZ R22, R84.reuse, R53, R22 ;  /* 0x0000003554167223 */ /* 0x040fe20000010016 */
[----:B------:R-:W-:Y:S01]  /*2e20*/  SHF.L.U32 R53, R101, 0x10, RZ ;  /* 0x0000001065357819 */ /* 0x000fe200000006ff */
[-C--:B------:R-:W-:Y:S01]  /*2e30*/  FFMA.FTZ R146, R84, R85.reuse, R146 ;  /* 0x0000005554927223 */ /* 0x080fe20000010092 */
[----:B------:R-:W-:Y:S01]  /*2e40*/  FFMA.FTZ R85, R249, R85, R54 ;  /* 0x00000055f9557223 */ /* 0x000fe20000010036 */
[----:B------:R-:W-:Y:S02]  /*2e50*/  FMUL.FTZ R88, R172, R88 ;  /* 0x00000058ac587220 */ /* 0x000fe40000410000 */
[-C--:B------:R-:W-:Y:S01]  /*2e60*/  FMUL.FTZ R54, R244, R53.reuse ;  /* 0x00000035f4367220 */ /* 0x080fe20000410000 */
[----:B------:R-:W-:Y:S01]  /*2e70*/  FADD.FTZ R9, R53, R9 ;  /* 0x0000000935097221 */ /* 0x000fe20000010000 */
[----:B------:R-:W-:Y:S01]  /*2e80*/  FFMA.FTZ R20, R86, R53, R20 ;  /* 0x0000003556147223 */ /* 0x000fe20000010014 */
[----:B------:R-:W-:Y:S01]  /*2e90*/  SHF.L.U32 R53, R102, 0x10, RZ ;  /* 0x0000001066357819 */ /* 0x000fe200000006ff */
[----:B------:R-:W-:Y:S01]  /*2ea0*/  FFMA.FTZ R87, R245, R87, R54 ;  /* 0x00000057f5577223 */ /* 0x000fe20000010036 */
[----:B------:R-:W-:-:S03]  /*2eb0*/  FMUL.FTZ R90, R172, R90 ;  /* 0x0000005aac5a7220 */ /* 0x000fc60000410000 */
[-C--:B------:R-:W-:Y:S01]  /*2ec0*/  FMUL.FTZ R54, R240, R53.reuse ;  /* 0x00000035f0367220 */ /* 0x080fe20000410000 */
[----:B------:R-:W-:Y:S01]  /*2ed0*/  FADD.FTZ R11, R53, R11 ;  /* 0x0000000b350b7221 */ /* 0x000fe20000010000 */
[C---:B------:R-:W-:Y:S01]  /*2ee0*/  FFMA.FTZ R18, R88.reuse, R53, R18 ;  /* 0x0000003558127223 */ /* 0x040fe20000010012 */
[----:B------:R-:W-:Y:S01]  /*2ef0*/  SHF.L.U32 R53, R103, 0x10, RZ ;  /* 0x0000001067357819 */ /* 0x000fe200000006ff */
[-C--:B------:R-:W-:Y:S01]  /*2f00*/  FFMA.FTZ R142, R88, R89.reuse, R142 ;  /* 0x00000059588e7223 */ /* 0x080fe2000001008e */
[----:B------:R-:W-:-:S03]  /*2f10*/  FFMA.FTZ R89, R241, R89, R54 ;  /* 0x00000059f1597223 */ /* 0x000fc60000010036 */
[-C--:B------:R-:W-:Y:S01]  /*2f20*/  FMUL.FTZ R54, R236, R53.reuse ;  /* 0x00000035ec367220 */ /* 0x080fe20000410000 */
[----:B------:R-:W-:Y:S01]  /*2f30*/  FADD.FTZ R13, R53, R13 ;  /* 0x0000000d350d7221 */ /* 0x000fe20000010000 */
[----:B------:R-:W-:Y:S01]  /*2f40*/  FFMA.FTZ R16, R90, R53, R16 ;  /* 0x000000355a107223 */ /* 0x000fe20000010010 */
[----:B------:R-:W-:Y:S02]  /*2f50*/  PRMT R53, R100, 0x7632, R53 ;  /* 0x0000763264357816 */ /* 0x000fe40000000035 */
[----:B------:R-:W-:Y:S01]  /*2f60*/  SHF.L.U32 R91, R107, 0x10, RZ ;  /* 0x000000106b5b7819 */ /* 0x000fe200000006ff */
[----:B------:R-:W-:Y:S01]  /*2f70*/  FMUL.FTZ R96, R172, R96 ;  /* 0x00000060ac607220 */ /* 0x000fe20000410000 */
[----:B------:R-:W-:Y:S02]  /*2f80*/  SHF.L.U32 R53, R53, 0x10, RZ ;  /* 0x0000001035357819 */ /* 0x000fe400000006ff */
[----:B------:R-:W-:Y:S01]  /*2f90*/  PRMT R97, R104, 0x7632, R97 ;  /* 0x0000763268617816 */ /* 0x000fe20000000061 */
[----:B------:R-:W-:Y:S01]  /*2fa0*/  FADD.FTZ R108, R91, R108 ;  /* 0x0000006c5b6c7221 */ /* 0x000fe20000010000 */
[-C--:B------:R-:W-:Y:S01]  /*2fb0*/  FFMA.FTZ R140, R90, R91.reuse, R140 ;  /* 0x0000005b5a8c7223 */ /* 0x080fe2000001008c */
[----:B------:R-:W-:Y:S01]  /*2fc0*/  FFMA.FTZ R91, R237, R91, R54 ;  /* 0x0000005bed5b7223 */ /* 0x000fe20000010036 */
[-C--:B------:R-:W-:Y:S01]  /*2fd0*/  FMUL.FTZ R54, R246, R53.reuse ;  /* 0x00000035f6367220 */ /* 0x080fe20000410000 */
[----:B------:R-:W-:Y:S01]  /*2fe0*/  FADD.FTZ R8, R53, R8 ;  /* 0x0000000835087221 */ /* 0x000fe20000010000 */
[----:B------:R-:W-:Y:S01]  /*2ff0*/  FFMA.FTZ R21, R96, R53, R21 ;  /* 0x0000003560157223 */ /* 0x000fe20000010015 */
[----:B------:R-:W-:-:S02]  /*3000*/  PRMT R53, R101, 0x7632, R53 ;  /* 0x0000763265357816 */ /* 0x000fc40000000035 */
[----:B------:R-:W-:Y:S01]  /*3010*/  SHF.L.U32 R97, R97, 0x10, RZ ;  /* 0x0000001061617819 */ /* 0x000fe200000006ff */
[----:B------:R-:W-:Y:S01]  /*3020*/  FMUL.FTZ R99, R172, R99 ;  /* 0x00000063ac637220 */ /* 0x000fe20000410000 */
[----:B------:R-:W-:-:S03]  /*3030*/  SHF.L.U32 R53, R53, 0x10, RZ ;  /* 0x0000001035357819 */ /* 0x000fc600000006ff */
[----:B------:R-:W-:Y:S01]  /*3040*/  FADD.FTZ R113, R97, R113 ;  /* 0x0000007161717221 */ /* 0x000fe20000010000 */
[-C--:B------:R-:W-:Y:S01]  /*3050*/  FFMA.FTZ R145, R96, R97.reuse, R145 ;  /* 0x0000006160917223 */ /* 0x080fe20000010091 */
[----:B------:R-:W-:Y:S01]  /*3060*/  FFMA.FTZ R97, R247, R97, R54 ;  /* 0x00000061f7617223 */ /* 0x000fe20000010036 */
[-C--:B------:R-:W-:Y:S01]  /*3070*/  FMUL.FTZ R54, R242, R53.reuse ;  /* 0x00000035f2367220 */ /* 0x080fe20000410000 */
[----:B------:R-:W-:Y:S01]  /*3080*/  FADD.FTZ R10, R53, R10 ;  /* 0x0000000a350a7221 */ /* 0x000fe20000010000 */
[----:B------:R-:W-:Y:S01]  /*3090*/  FFMA.FTZ R19, R99, R53, R19 ;  /* 0x0000003563137223 */ /* 0x000fe20000010013 */
[----:B------:R-:W-:Y:S02]  /*30a0*/  PRMT R53, R102, 0x7632, R53 ;  /* 0x0000763266357816 */ /* 0x000fe40000000035 */
[----:B-1----:R-:W-:Y:S02]  /*30b0*/  PRMT R100, R106, 0x7632, R100 ;  /* 0x000076326a647816 */ /* 0x002fe40000000064 */
[----:B------:R-:W-:Y:S01]  /*30c0*/  SHF.L.U32 R53, R53, 0x10, RZ ;  /* 0x0000001035357819 */ /* 0x000fe200000006ff */
[----:B------:R-:W-:Y:S01]  /*30d0*/  FMUL.FTZ R101, R172, R52 ;  /* 0x00000034ac657220 */ /* 0x000fe20000410000 */
[----:B------:R-:W-:-:S03]  /*30e0*/  SHF.L.U32 R100, R100, 0x10, RZ ;  /* 0x0000001064647819 */ /* 0x000fc600000006ff */
[-C--:B------:R-:W-:Y:S02]  /*30f0*/  FMUL.FTZ R52, R238, R53.reuse ;  /* 0x00000035ee347220 */ /* 0x080fe40000410000 */
[----:B------:R-:W-:Y:S01]  /*3100*/  FADD.FTZ R109, R100, R109 ;  /* 0x0000006d646d7221 */ /* 0x000fe20000010000 */
[-C--:B------:R-:W-:Y:S01]  /*3110*/  FFMA.FTZ R141, R101, R100.reuse, R141 ;  /* 0x00000064658d7223 */ /* 0x080fe2000001008d */
[--C-:B------:R-:W-:Y:S01]  /*3120*/  FFMA.FTZ R100, R239, R100, R52.reuse ;  /* 0x00000064ef647223 */ /* 0x100fe20000010034 */
[----:B------:R-:W-:Y:S02]  /*3130*/  PRMT R52, R103, 0x7632, R52 ;  /* 0x0000763267347816 */ /* 0x000fe40000000034 */
[----:B------:R-:W-:Y:S02]  /*3140*/  PRMT R103, R107, 0x7632, R103 ;  /* 0x000076326b677816 */ /* 0x000fe40000000067 */
[----:B------:R-:W-:Y:S01]  /*3150*/  SHF.L.U32 R52, R52, 0x10, RZ ;  /* 0x0000001034347819 */ /* 0x000fe200000006ff */
[----:B------:R-:W-:Y:S01]  /*3160*/  FADD.FTZ R12, R53, R12 ;  /* 0x0000000c350c7221 */ /* 0x000fe20000010000 */
[----:B------:R-:W-:Y:S01]  /*3170*/  SHF.L.U32 R103, R103, 0x10, RZ ;  /* 0x0000001067677819 */ /* 0x000fe200000006ff */
[----:B------:R-:W-:Y:S01]  /*3180*/  FFMA.FTZ R17, R101, R53, R17 ;  /* 0x0000003565117223 */ /* 0x000fe20000010011 */
[----:B------:R-:W-:Y:S01]  /*3190*/  FMUL.FTZ R102, R172, R185 ;  /* 0x000000b9ac667220 */ /* 0x000fe20000410000 */
[-C--:B------:R-:W-:Y:S01]  /*31a0*/  FMUL.FTZ R53, R234, R52.reuse ;  /* 0x00000034ea357220 */ /* 0x080fe20000410000 */
[----:B------:R-:W-:Y:S01]  /*31b0*/  FADD.FTZ R14, R52, R14 ;  /* 0x0000000e340e7221 */ /* 0x000fe20000010000 */
[----:B------:R-:W-:Y:S01]  /*31c0*/  FADD.FTZ R47, R103, R47 ;  /* 0x0000002f672f7221 */ /* 0x000fe20000010000 */
[CC--:B------:R-:W-:Y:S01]  /*31d0*/  FFMA.FTZ R139, R102.reuse, R103.reuse, R139 ;  /* 0x00000067668b7223 */ /* 0x0c0fe2000001008b */
[----:B------:R-:W-:Y:S01]  /*31e0*/  FFMA.FTZ R103, R235, R103, R53 ;  /* 0x00000067eb677223 */ /* 0x000fe20000010035 */
[----:B------:R-:W-:Y:S01]  /*31f0*/  FFMA.FTZ R15, R102, R52, R15 ;  /* 0x00000034660f7223 */ /* 0x000fe2000001000f */
[----:B------:R-:W-:Y:S01]  /*3200*/  FFMA.FTZ R53, R181, R192, RZ ;  /* 0x000000c0b5357223 */ /* 0x000fe200000100ff */
[----:B------:R-:W-:-:S03]  /*3210*/  FADD.FTZ R52, RZ, R192 ;  /* 0x000000c0ff347221 */ /* 0x000fc60000010000 */
        /* <DEDUP_REMOVED lines=43> */
[----:B------:R-:W-:Y:S01]  /*34d0*/  FADD.FTZ R52, R58, R52 ;  /* 0x000000343a347221 */ /* 0x000fe20000010000 */
[----:B------:R-:W-:Y:S02]  /*34e0*/  PRMT R98, R105, 0x7632, R98 ;  /* 0x0000763269627816 */ /* 0x000fe40000000062 */
[----:B------:R-:W-:Y:S01]  /*34f0*/  FFMA.FTZ R53, R219, R220, R53 ;  /* 0x000000dcdb357223 */ /* 0x000fe20000010035 */
[----:B------:R-:W-:Y:S01]  /*3500*/  FADD.FTZ R52, R220, R52 ;  /* 0x00000034dc347221 */ /* 0x000fe20000010000 */
[----:B------:R-:W-:Y:S02]  /*3510*/  SHF.L.U32 R98, R98, 0x10, RZ ;  /* 0x0000001062627819 */ /* 0x000fe400000006ff */
[----:B------:R-:W-:Y:S01]  /*3520*/  FFMA.FTZ R53, R84, R85, R53 ;  /* 0x0000005554357223 */ /* 0x000fe20000010035 */
[----:B------:R-:W-:-:S03]  /*3530*/  FADD.FTZ R52, R85, R52 ;  /* 0x0000003455347221 */ /* 0x000fc60000010000 */
[----:B------:R-:W-:Y:S01]  /*3540*/  FFMA.FTZ R53, R96, R97, R53 ;  /* 0x0000006160357223 */ /* 0x000fe20000010035 */
[----:B------:R-:W-:Y:S01]  /*3550*/  FADD.FTZ R52, R52, R97 ;  /* 0x0000006134347221 */ /* 0x000fe20000010000 */
[----:B------:R-:W-:Y:S01]  /*3560*/  FADD.FTZ R111, R98, R111 ;  /* 0x0000006f626f7221 */ /* 0x000fe20000010000 */
[-C--:B------:R-:W-:Y:S01]  /*3570*/  FFMA.FTZ R143, R99, R98.reuse, R143 ;  /* 0x00000062638f7223 */ /* 0x080fe2000001008f */
        /* <DEDUP_REMOVED lines=9> */
[----:B------:R-:W-:Y:S01]  /*3610*/  UMOV UR4, 0xffffffff ;  /* 0xffffffff00047882 */ /* 0x000fe20000000000 */
[----:B------:R-:W-:Y:S01]  /*3620*/  ISETP.NE.U32.AND P1, PT, RZ, UR14, PT ;  /* 0x0000000eff007c0c */ /* 0x000fe2000bf25070 */
[----:B------:R-:W-:Y:S01]  /*3630*/  FFMA.FTZ R53, R90, R91, R53 ;  /* 0x0000005b5a357223 */ /* 0x000fe20000010035 */
[----:B------:R-:W-:Y:S02]  /*3640*/  FADD.FTZ R52, R52, R91 ;  /* 0x0000005b34347221 */ /* 0x000fe40000010000 */
[----:B------:R-:W-:Y:S01]  /*3650*/  ISETP.NE.AND.EX P1, PT, RZ, UR15, PT, P1 ;  /* 0x0000000fff007c0c */ /* 0x000fe2000bf25310 */
[----:B------:R-:W-:Y:S01]  /*3660*/  FFMA.FTZ R53, R102, R103, R53 ;  /* 0x0000006766357223 */ /* 0x000fe20000010035 */
[----:B------:R-:W-:Y:S01]  /*3670*/  FADD.FTZ R52, R52, R103 ;  /* 0x0000006734347221 */ /* 0x000fe20000010000 */
[----:B------:R-:W-:Y:S10]  /*3680*/  BRA.DIV UR4, `(.L_x_82) ;  /* 0x0000007204ac7947 */ /* 0x000ff4000b800000 */
        /* <DEDUP_REMOVED lines=18> */
.L_x_127:
[----:B------:R-:W-:Y:S01]  /*37b0*/  FADD.FTZ R104, R52, R104 ;  /* 0x0000006834687221 */ /* 0x000fe20000010000 */
[----:B0-----:R-:W-:-:S03]  /*37c0*/  FADD.FTZ R54, R53, R54 ;  /* 0x0000003635367221 */ /* 0x001fc60000010000 */
[----:B------:R-:W-:Y:S01]  /*37d0*/  FMUL.FTZ R104, R104, UR16 ;  /* 0x0000001068687c20 */ /* 0x000fe20008410000 */
[----:B------:R-:W-:-:S04]  /*37e0*/  FMUL.FTZ R105, R54, UR16 ;  /* 0x0000001036697c20 */ /* 0x000fc80008410000 */
[----:B------:R-:W-:Y:S01]  /*37f0*/  FSEL R104, R104, RZ, !P2 ;  /* 0x000000ff68687208 */ /* 0x000fe20005000000 */
[----:B------:R-:W-:Y:S06]  /*3800*/  @P1 BRA `(.L_x_83) ;  /* 0x00000008003c1947 */ /* 0x000fec0003800000 */
        /* <DEDUP_REMOVED lines=24> */
[C---:B------:R-:W-:Y:S01]  /*3990*/  FMUL.FTZ R55, R172.reuse, R198 ;  /* 0x000000c6ac377220 */ /* 0x040fe20000410000 */
[C---:B------:R-:W-:Y:S01]  /*39a0*/  FMUL.FTZ R208, R172.reuse, R208 ;  /* 0x000000d0acd07220 */ /* 0x040fe20000410000 */
[C---:B-1----:R-:W-:Y:S01]  /*39b0*/  FMUL.FTZ R52, R172.reuse, R181 ;  /* 0x000000b5ac347220 */ /* 0x042fe20000410000 */
[C---:B------:R-:W-:Y:S01]  /*39c0*/  FMUL.FTZ R53, R172.reuse, R191 ;  /* 0x000000bfac357220 */ /* 0x040fe20000410000 */
[C---:B------:R-:W-:Y:S01]  /*39d0*/  FMUL.FTZ R54, R172.reuse, R190 ;  /* 0x000000beac367220 */ /* 0x040fe20000410000 */
[C---:B------:R-:W-:Y:S01]  /*39e0*/  FMUL.FTZ R200, R172.reuse, R200 ;  /* 0x000000c8acc87220 */ /* 0x040fe20000410000 */
[C---:B------:R-:W-:Y:S01]  /*39f0*/  FMUL.FTZ R202, R172.reuse, R202 ;  /* 0x000000caacca7220 */ /* 0x040fe20000410000 */
[----:B------:R-:W-:Y:S01]  /*3a00*/  FMUL.FTZ R196, R172, R196 ;  /* 0x000000c4acc47220 */ /* 0x000fe20000410000 */
[----:B------:R-:W-:-:S02]  /*3a10*/  F2FP.BF16.F32.PACK_AB R55, R208, R55 ;  /* 0x00000037d037723e */ /* 0x000fc400000010ff */
[----:B------:R-:W-:Y:S02]  /*3a20*/  F2FP.BF16.F32.PACK_AB R54, R200, R54 ;  /* 0x00000036c836723e */ /* 0x000fe400000010ff */
[----:B------:R-:W-:Y:S02]  /*3a30*/  F2FP.BF16.F32.PACK_AB R53, R202, R53 ;  /* 0x00000035ca35723e */ /* 0x000fe400000010ff */
[----:B------:R-:W-:Y:S01]  /*3a40*/  F2FP.BF16.F32.PACK_AB R52, R196, R52 ;  /* 0x00000034c434723e */ /* 0x000fe200000010ff */
[----:B------:R-:W-:Y:S06]  /*3a50*/  BRA `(.L_x_86) ;  /* 0x0000001000a07947 */ /* 0x000fec0003800000 */
.L_x_85:
        /* <DEDUP_REMOVED lines=27> */
[----:B------:R-:W-:Y:S02]  /*3c10*/  F2FP.BF16.F32.PACK_AB R52, R196, R52 ;  /* 0x00000034c434723e */ /* 0x000fe400000010ff */
[----:B------:R-:W-:Y:S02]  /*3c20*/  MOV R95, R55 ;  /* 0x00000037005f7202 */ /* 0x000fe40000000f00 */
[----:B------:R-:W-:Y:S02]  /*3c30*/  MOV R94, R54 ;  /* 0x00000036005e7202 */ /* 0x000fe40000000f00 */
[----:B------:R-:W-:-:S02]  /*3c40*/  MOV R93, R53 ;  /* 0x00000035005d7202 */ /* 0x000fc40000000f00 */
[----:B------:R-:W-:Y:S01]  /*3c50*/  MOV R92, R52 ;  /* 0x00000034005c7202 */ /* 0x000fe20000000f00 */
[----:B------:R-:W-:Y:S06]  /*3c60*/  BRA `(.L_x_86) ;  /* 0x00000010001c7947 */ /* 0x000fec0003800000 */
.L_x_84:
        /* <DEDUP_REMOVED lines=36> */
.L_x_87:
        /* <DEDUP_REMOVED lines=34> */
[----:B------:R-:W-:Y:S02]  /*40d0*/  MOV R81, R53 ;  /* 0x0000003500517202 */ /* 0x000fe40000000f00 */
[----:B------:R-:W-:Y:S01]  /*40e0*/  MOV R80, R52 ;  /* 0x0000003400507202 */ /* 0x000fe20000000f00 */
[----:B------:R-:W-:Y:S06]  /*40f0*/  BRA `(.L_x_86) ;  /* 0x0000000800f87947 */ /* 0x000fec0003800000 */
.L_x_83:
        /* <DEDUP_REMOVED lines=8> */
[----:B-1---5:R-:W-:Y:S01]  /*4180*/  PRMT R52, R63, 0x7632, R52 ;  /* 0x000076323f347816 */ /* 0x022fe20000000034 */
[-CC-:B------:R-:W-:Y:S01]  /*4190*/  FFMA.FTZ R208, R208, R105.reuse, R104.reuse ;  /* 0x00000069d0d07223 */ /* 0x180fe20000010068 */
[-CC-:B------:R-:W-:Y:S01]  /*41a0*/  FFMA.FTZ R190, R190, R105.reuse, R104.reuse ;  /* 0x00000069bebe7223 */ /* 0x180fe20000010068 */
[-C--:B------:R-:W-:Y:S01]  /*41b0*/  FFMA.FTZ R198, R198, R105.reuse, R104 ;  /* 0x00000069c6c67223 */ /* 0x080fe20000010068 */
[----:B------:R-:W-:Y:S01]  /*41c0*/  SHF.L.U32 R52, R52, 0x10, RZ ;  /* 0x0000001034347819 */ /* 0x000fe200000006ff */
[----:B------:R-:W-:Y:S01]  /*41d0*/  FADD.FTZ R208, R207, -R208 ;  /* 0x800000d0cfd07221 */ /* 0x000fe20000010000 */
[----:B------:R-:W-:Y:S01]  /*41e0*/  SHF.L.U32 R57, R63, 0x10, RZ ;  /* 0x000000103f397819 */ /* 0x000fe200000006ff */
[----:B------:R-:W-:Y:S01]  /*41f0*/  FADD.FTZ R190, R188, -R190 ;  /* 0x800000bebcbe7221 */ /* 0x000fe20000010000 */
[----:B------:R-:W-:Y:S01]  /*4200*/  SHF.L.U32 R56, R62, 0x10, RZ ;  /* 0x000000103e387819 */ /* 0x000fe200000006ff */
[----:B------:R-:W-:Y:S01]  /*4210*/  FADD.FTZ R198, R197, -R198 ;  /* 0x800000c6c5c67221 */ /* 0x000fe20000010000 */
[----:B------:R-:W-:Y:S01]  /*4220*/  FFMA.FTZ R55, R172, R208, R52 ;  /* 0x000000d0ac377223 */ /* 0x000fe20000010034 */
[----:B------:R-:W-:Y:S01]  /*4230*/  PRMT R54, R62, 0x7632, R54 ;  /* 0x000076323e367816 */ /* 0x000fe20000000036 */
[-CC-:B------:R-:W-:Y:S01]  /*4240*/  FFMA.FTZ R181, R181, R105.reuse, R104.reuse ;  /* 0x00000069b5b57223 */ /* 0x180fe20000010068 */
[----:B------:R-:W-:Y:S01]  /*4250*/  PRMT R53, R61, 0x7632, R53 ;  /* 0x000076323d357816 */ /* 0x000fe20000000035 */
[-C--:B------:R-:W-:Y:S01]  /*4260*/  FFMA.FTZ R196, R196, R105.reuse, R104 ;  /* 0x00000069c4c47223 */ /* 0x080fe20000010068 */
[----:B------:R-:W-:Y:S01]  /*4270*/  PRMT R52, R60, 0x7632, R52 ;  /* 0x000076323c347816 */ /* 0x000fe20000000034 */
[-CC-:B------:R-:W-:Y:S01]  /*4280*/  FFMA.FTZ R191, R191, R105.reuse, R104.reuse ;  /* 0x00000069bfbf7223 */ /* 0x180fe20000010068 */
[-CC-:B------:R-:W-:Y:S01]  /*4290*/  FFMA.FTZ R202, R202, R105.reuse, R104.reuse ;  /* 0x00000069caca7223 */ /* 0x180fe20000010068 */
[----:B------:R-:W-:Y:S01]  /*42a0*/  FFMA.FTZ R200, R200, R105, R104 ;  /* 0x00000069c8c87223 */ /* 0x000fe20000010068 */
[C---:B------:R-:W-:Y:S01]  /*42b0*/  FFMA.FTZ R198, R172.reuse, R198, R57 ;  /* 0x000000c6acc67223 */ /* 0x040fe20000010039 */
[----:B------:R-:W-:Y:S01]  /*42c0*/  FFMA.FTZ R190, R172, R190, R56 ;  /* 0x000000beacbe7223 */ /* 0x000fe20000010038 */
[----:B------:R-:W-:Y:S01]  /*42d0*/  SHF.L.U32 R54, R54, 0x10, RZ ;  /* 0x0000001036367819 */ /* 0x000fe200000006ff */
[----:B------:R-:W-:Y:S01]  /*42e0*/  FADD.FTZ R181, R192, -R181 ;  /* 0x800000b5c0b57221 */ /* 0x000fe20000010000 */
        /* <DEDUP_REMOVED lines=8> */
[C---:B------:R-:W-:Y:S01]  /*4370*/  FFMA.FTZ R52, R172.reuse, R196, R52 ;  /* 0x000000c4ac347223 */ /* 0x040fe20000010034 */
[C---:B------:R-:W-:Y:S01]  /*4380*/  FFMA.FTZ R53, R172.reuse, R202, R53 ;  /* 0x000000caac357223 */ /* 0x040fe20000010035 */
[C---:B------:R-:W-:Y:S01]  /*4390*/  FFMA.FTZ R191, R172.reuse, R191, R57 ;  /* 0x000000bfacbf7223 */ /* 0x040fe20000010039 */
[C---:B------:R-:W-:Y:S01]  /*43a0*/  FFMA.FTZ R54, R172.reuse, R200, R54 ;  /* 0x000000c8ac367223 */ /* 0x040fe20000010036 */
[----:B------:R-:W-:Y:S01]  /*43b0*/  FFMA.FTZ R181, R172, R181, R56 ;  /* 0x000000b5acb57223 */ /* 0x000fe20000010038 */
[----:B------:R-:W-:-:S02]  /*43c0*/  F2FP.BF16.F32.PACK_AB R55, R55, R198 ;  /* 0x000000c63737723e */ /* 0x000fc400000010ff */
[----:B------:R-:W-:Y:S02]  /*43d0*/  F2FP.BF16.F32.PACK_AB R53, R53, R191 ;  /* 0x000000bf3535723e */ /* 0x000fe400000010ff */
[----:B------:R-:W-:Y:S02]  /*43e0*/  F2FP.BF16.F32.PACK_AB R54, R54, R190 ;  /* 0x000000be3636723e */ /* 0x000fe400000010ff */
[----:B------:R-:W-:Y:S01]  /*43f0*/  F2FP.BF16.F32.PACK_AB R52, R52, R181 ;  /* 0x000000b53434723e */ /* 0x000fe200000010ff */
[----:B------:R-:W-:Y:S06]  /*4400*/  BRA `(.L_x_86) ;  /* 0x0000000800347947 */ /* 0x000fec0003800000 */
.L_x_89:
[-CC-:B------:R-:W-:Y:S01]  /*4410*/  FFMA.FTZ R181, R181, R105.reuse, R104.reuse ;  /* 0x00000069b5b57223 */ /* 0x180fe20000010068 */
[----:B-1---5:R-:W-:Y:S01]  /*4420*/  SHF.L.U32 R53, R60, 0x10, RZ ;  /* 0x000000103c357819 */ /* 0x022fe200000006ff */
[-CC-:B------:R-:W-:Y:S01]  /*4430*/  FFMA.FTZ R56, R196, R105.reuse, R104.reuse ;  /* 0x00000069c4387223 */ /* 0x180fe20000010068 */
[-C--:B------:R-:W-:Y:S01]  /*4440*/  FFMA.FTZ R198, R198, R105.reuse, R104 ;  /* 0x00000069c6c67223 */ /* 0x080fe20000010068 */
[----:B------:R-:W-:Y:S01]  /*4450*/  FADD.FTZ R52, R192, -R181 ;  /* 0x800000b5c0347221 */ /* 0x000fe20000010000 */
[----:B------:R-:W-:Y:S01]  /*4460*/  SHF.L.U32 R57, R63, 0x10, RZ ;  /* 0x000000103f397819 */ /* 0x000fe200000006ff */
[----:B------:R-:W-:Y:S01]  /*4470*/  FADD.FTZ R56, R195, -R56 ;  /* 0x80000038c3387221 */ /* 0x000fe20000010000 */
[----:B------:R-:W-:Y:S01]  /*4480*/  FADD.FTZ R197, R197, -R198 ;  /* 0x800000c6c5c57221 */ /* 0x000fe20000010000 */
[--C-:B------:R-:W-:Y:S01]  /*4490*/  FFMA.FTZ R52, R172, R52, R53.reuse ;  /* 0x00000034ac347223 */ /* 0x100fe20000010035 */
[----:B------:R-:W-:Y:S01]  /*44a0*/  PRMT R53, R60, 0x7632, R53 ;  /* 0x000076323c357816 */ /* 0x000fe20000000035 */
[-C--:B------:R-:W-:Y:S01]  /*44b0*/  FFMA.FTZ R191, R191, R105.reuse, R104 ;  /* 0x00000069bfbf7223 */ /* 0x080fe20000010068 */
[----:B------:R-:W-:Y:S01]  /*44c0*/  PRMT R54, R62, 0x7632, R54 ;  /* 0x000076323e367816 */ /* 0x000fe20000000036 */
[-CC-:B------:R-:W-:Y:S01]  /*44d0*/  FFMA.FTZ R202, R202, R105.reuse, R104.reuse ;  /* 0x00000069caca7223 */ /* 0x180fe20000010068 */
[----:B------:R-:W-:Y:S01]  /*44e0*/  SHF.L.U32 R53, R53, 0x10, RZ ;  /* 0x0000001035357819 */ /* 0x000fe200000006ff */
[-CC-:B------:R-:W-:Y:S01]  /*44f0*/  FFMA.FTZ R190, R190, R105.reuse, R104.reuse ;  /* 0x00000069bebe7223 */ /* 0x180fe20000010068 */
[----:B------:R-:W-:Y:S01]  /*4500*/  PRMT R55, R63, 0x7632, R55 ;  /* 0x000076323f377816 */ /* 0x000fe20000000037 */
[-CC-:B------:R-:W-:Y:S01]  /*4510*/  FFMA.FTZ R200, R200, R105.reuse, R104.reuse ;  /* 0x00000069c8c87223 */ /* 0x180fe20000010068 */
[----:B------:R-:W-:Y:S01]  /*4520*/  FFMA.FTZ R208, R208, R105, R104 ;  /* 0x00000069d0d07223 */ /* 0x000fe20000010068 */
[C-C-:B------:R-:W-:Y:S01]  /*4530*/  FFMA.FTZ R56, R172.reuse, R56, R53.reuse ;  /* 0x00000038ac387223 */ /* 0x140fe20000010035 */
[----:B------:R-:W-:Y:S01]  /*4540*/  PRMT R53, R61, 0x7632, R53 ;  /* 0x000076323d357816 */ /* 0x000fe20000000035 */
        /* <DEDUP_REMOVED lines=25> */
.L_x_88:
[----:B------:R-:W-:-:S04]  /*46e0*/  UISETP.NE.U32.AND UP0, UPT, UR6, URZ, UPT ;  /* 0x000000ff0600728c */ /* 0x000fc8000bf05070 */
[----:B------:R-:W-:-:S09]  /*46f0*/  UISETP.NE.AND.EX UP0, UPT, UR7, URZ, UPT, UP0 ;  /* 0x000000ff0700728c */ /* 0x000fd2000bf05300 */
[----:B------:R-:W-:Y:S05]  /*4700*/  BRA.U UP0, `(.L_x_90) ;  /* 0x0000000100b47547 */ /* 0x000fea000b800000 */
        /* <DEDUP_REMOVED lines=45> */
.L_x_90:
        /* <DEDUP_REMOVED lines=47> */
[----:B------:R-:W-:-:S07]  /*4cd0*/  MOV R80, R52 ;  /* 0x0000003400507202 */ /* 0x000fce0000000f00 */
.L_x_86:
[----:B------:R-:W-:Y:S01]  /*4ce0*/  ISETP.NE.U32.AND P1, PT, RZ, UR4, PT ;  /* 0x00000004ff007c0c */ /* 0x000fe2000bf25070 */
[----:B------:R-:W0:Y:S01]  /*4cf0*/  LDC.64 R106, c[0x0][0x468] ;  /* 0x00011a00ff6a7b82 */ /* 0x000e220000000a00 */
[----:B------:R-:W-:Y:S02]  /*4d00*/  ISETP.NE.U32.AND P2, PT, RZ, UR6, PT ;  /* 0x00000006ff007c0c */ /* 0x000fe4000bf45070 */
[----:B------:R-:W-:Y:S02]  /*4d10*/  ISETP.NE.AND.EX P1, PT, RZ, UR5, PT, P1 ;  /* 0x00000005ff007c0c */ /* 0x000fe4000bf25310 */
[----:B------:R-:W-:-:S11]  /*4d20*/  ISETP.NE.AND.EX P2, PT, RZ, UR7, PT, P2 ;  /* 0x00000007ff007c0c */ /* 0x000fd6000bf45320 */
[----:B------:R-:W1:Y:S02]  /*4d30*/  @P1 LDC.64 R56, c[0x0][0x478] ;  /* 0x00011e00ff381b82 */ /* 0x000e640000000a00 */
[----:B-1----:R-:W-:-:S05]  /*4d40*/  @P1 IMAD.WIDE.U32 R56, R184, 0x10, R56 ;  /* 0x00000010b8381825 */ /* 0x002fca00078e0038 */
[----:B------:R0:W-:Y:S02]  /*4d50*/  @P1 STG.E.128 desc[UR10][R56.64], R80 ;  /* 0x0000005038001986 */ /* 0x0001e4000c101d0a */
[----:B0-----:R-:W-:-:S05]  /*4d60*/  IMAD.WIDE.U32 R56, R184, 0x10, R106 ;  /* 0x00000010b8387825 */ /* 0x001fca00078e006a */
[----:B------:R0:W-:Y:S02]  /*4d70*/  STG.E.128 desc[UR10][R56.64], R52 ;  /* 0x0000003438007986 */ /* 0x0001e4000c101d0a */
[----:B0-----:R-:W0:Y:S02]  /*4d80*/  @P2 LDC.64 R52, c[0x0][0x470] ;  /* 0x00011c00ff342b82 */ /* 0x001e240000000a00 */
[----:B0-----:R-:W-:-:S05]  /*4d90*/  @P2 IMAD.WIDE.U32 R52, R184, 0x10, R52 ;  /* 0x00000010b8342825 */ /* 0x001fca00078e0034 */
[----:B------:R0:W-:Y:S01]  /*4da0*/  @P2 STG.E.128 desc[UR10][R52.64], R92 ;  /* 0x0000005c34002986 */ /* 0x0001e2000c101d0a */
[----:B------:R-:W-:Y:S05]  /*4db0*/  @!P0 BRA `(.L_x_91) ;  /* 0x0000000800dc8947 */ /* 0x000fea0003800000 */
[----:B------:R-:W-:Y:S05]  /*4dc0*/  @!P1 BRA `(.L_x_92) ;  /* 0x00000004007c9947 */ /* 0x000fea0003800000 */
[----:B------:R-:W-:Y:S05]  /*4dd0*/  @!P2 BRA `(.L_x_93) ;  /* 0x0000000000c4a947 */ /* 0x000fea0003800000 */
[-CC-:B------:R-:W-:Y:S01]  /*4de0*/  FFMA.FTZ R187, R187, R105.reuse, R104.reuse ;  /* 0x00000069bbbb7223 */ /* 0x180fe20000010068 */
[----:B0----5:R-:W-:Y:S01]  /*4df0*/  SHF.L.U32 R53, R64, 0x10, RZ ;  /* 0x0000001040357819 */ /* 0x021fe200000006ff */
        /* <DEDUP_REMOVED lines=47> */
.L_x_93:
        /* <DEDUP_REMOVED lines=45> */
.L_x_92:
        /* <DEDUP_REMOVED lines=46> */
.L_x_95:
[----:B0----5:R-:W-:Y:S01]  /*56a0*/  PRMT R52, R67, 0x7632, R52 ;  /* 0x0000763243347816 */ /* 0x021fe20000000034 */
[-CC-:B------:R-:W-:Y:S01]  /*56b0*/  FFMA.FTZ R221, R221, R105.reuse, R104.reuse ;  /* 0x00000069dddd7223 */ /* 0x180fe20000010068 */
[-CC-:B------:R-:W-:Y:S01]  /*56c0*/  FFMA.FTZ R206, R206, R105.reuse, R104.reuse ;  /* 0x00000069cece7223 */ /* 0x180fe20000010068 */
[----:B------:R-:W-:Y:S01]  /*56d0*/  FFMA.FTZ R204, R204, R105, R104 ;  /* 0x00000069cccc7223 */ /* 0x000fe20000010068 */
        /* <DEDUP_REMOVED lines=37> */
.L_x_91:
[----:B------:R-:W-:Y:S05]  /*5930*/  @!P1 BRA `(.L_x_96) ;  /* 0x00000004001c9947 */ /* 0x000fea0003800000 */
        /* <DEDUP_REMOVED lines=19> */
[C---:B0-----:R-:W-:Y:S01]  /*5a70*/  FMUL.FTZ R52, R172.reuse, R187 ;  /* 0x000000bbac347220 */ /* 0x041fe20000410000 */
        /* <DEDUP_REMOVED lines=18> */
.L_x_97:
        /* <DEDUP_REMOVED lines=33> */
.L_x_96:
        /* <DEDUP_REMOVED lines=34> */
.L_x_98:
        /* <DEDUP_REMOVED lines=27> */
[----:B------:R-:W-:-:S07]  /*6180*/  F2FP.BF16.F32.PACK_AB R52, R210, R52 ;  /* 0x00000034d234723e */ /* 0x000fce00000010ff */
.L_x_94:
[----:B------:R-:W0:Y:S02]  /*6190*/  @P1 LDC.64 R56, c[0x0][0x478] ;  /* 0x00011e00ff381b82 */ /* 0x000e240000000a00 */
[----:B0-----:R-:W-:-:S05]  /*61a0*/  @P1 IMAD.WIDE.U32 R56, R183, 0x10, R56 ;  /* 0x00000010b7381825 */ /* 0x001fca00078e0038 */
        /* <DEDUP_REMOVED lines=9> */
[----:B0----5:R-:W-:Y:S01]  /*6240*/  PRMT R52, R68, 0x7632, R52 ;  /* 0x0000763244347816 */ /* 0x021fe20000000034 */
[-CC-:B------:R-:W-:Y:S01]  /*6250*/  FFMA.FTZ R55, R79, R105.reuse, R104.reuse ;  /* 0x000000694f377223 */ /* 0x180fe20000010068 */
[-CC-:B------:R-:W-:Y:S01]  /*6260*/  FFMA.FTZ R59, R59, R105.reuse, R104.reuse ;  /* 0x000000693b3b7223 */ /* 0x180fe20000010068 */
[-C--:B------:R-:W-:Y:S01]  /*6270*/  FFMA.FTZ R57, R75, R105.reuse, R104 ;  /* 0x000000694b397223 */ /* 0x080fe20000010068 */
[----:B------:R-:W-:Y:S01]  /*6280*/  SHF.L.U32 R75, R52, 0x10, RZ ;  /* 0x00000010344b7819 */ /* 0x000fe200000006ff */
[----:B------:R-:W-:Y:S01]  /*6290*/  FADD.FTZ R55, R78, -R55 ;  /* 0x800000374e377221 */ /* 0x000fe20000010000 */
[----:B------:R-:W-:Y:S01]  /*62a0*/  FADD.FTZ R59, R58, -R59 ;  /* 0x8000003b3a3b7221 */ /* 0x000fe20000010000 */
[----:B------:R-:W-:Y:S01]  /*62b0*/  PRMT R54, R69, 0x7632, R54 ;  /* 0x0000763245367816 */ /* 0x000fe20000000036 */
[-C--:B------:R-:W-:Y:S01]  /*62c0*/  FFMA.FTZ R216, R216, R105.reuse, R104 ;  /* 0x00000069d8d87223 */ /* 0x080fe20000010068 */
[----:B------:R-:W-:Y:S01]  /*62d0*/  PRMT R56, R70, 0x7632, R56 ;  /* 0x0000763246387816 */ /* 0x000fe20000000038 */
[----:B------:R-:W-:Y:S01]  /*62e0*/  FFMA.FTZ R219, R219, R105, R104 ;  /* 0x00000069dbdb7223 */ /* 0x000fe20000010068 */
[----:B------:R-:W-:Y:S01]  /*62f0*/  PRMT R58, R71, 0x7632, R58 ;  /* 0x00007632473a7816 */ /* 0x000fe2000000003a */
[----:B------:R-:W-:Y:S01]  /*6300*/  FFMA.FTZ R52, R172, R55, R75 ;  /* 0x00000037ac347223 */ /* 0x000fe2000001004b */
[----:B------:R-:W-:Y:S01]  /*6310*/  SHF.L.U32 R55, R54, 0x10, RZ ;  /* 0x0000001036377819 */ /* 0x000fe200000006ff */
[-C--:B------:R-:W-:Y:S01]  /*6320*/  FFMA.FTZ R73, R73, R105.reuse, R104 ;  /* 0x0000006949497223 */ /* 0x080fe20000010068 */
[----:B------:R-:W-:Y:S01]  /*6330*/  SHF.L.U32 R56, R56, 0x10, RZ ;  /* 0x0000001038387819 */ /* 0x000fe200000006ff */
[----:B------:R-:W-:Y:S01]  /*6340*/  FADD.FTZ R215, R215, -R216 ;  /* 0x800000d8d7d77221 */ /* 0x000fe20000010000 */
[----:B------:R-:W-:Y:S01]  /*6350*/  SHF.L.U32 R54, R58, 0x10, RZ ;  /* 0x000000103a367819 */ /* 0x000fe200000006ff */
[----:B------:R-:W-:Y:S01]  /*6360*/  FFMA.FTZ R212, R212, R105, R104 ;  /* 0x00000069d4d47223 */ /* 0x000fe20000010068 */
[----:B------:R-:W-:Y:S01]  /*6370*/  FADD.FTZ R219, R220, -R219 ;  /* 0x800000dbdcdb7221 */ /* 0x000fe20000010000 */
[----:B------:R-:W-:Y:S01]  /*6380*/  FADD.FTZ R73, R72, -R73 ;  /* 0x8000004948497221 */ /* 0x000fe20000010000 */
[C---:B------:R-:W-:Y:S01]  /*6390*/  FFMA.FTZ R58, R172.reuse, R215, R56 ;  /* 0x000000d7ac3a7223 */ /* 0x040fe20000010038 */
[----:B------:R-:W-:Y:S01]  /*63a0*/  FADD.FTZ R211, R211, -R212 ;  /* 0x800000d4d3d37221 */ /* 0x000fe20000010000 */
[----:B------:R-:W-:Y:S01]  /*63b0*/  FFMA.FTZ R72, R172, R219, R54 ;  /* 0x000000dbac487223 */ /* 0x000fe20000010036 */
[----:B------:R-:W-:Y:S01]  /*63c0*/  SHF.L.U32 R56, R71, 0x10, RZ ;  /* 0x0000001047387819 */ /* 0x000fe200000006ff */
[----:B------:R-:W-:Y:S01]  /*63d0*/  FFMA.FTZ R53, R77, R105, R104 ;  /* 0x000000694d357223 */ /* 0x000fe20000010068 */
[----:B------:R-:W-:Y:S01]  /*63e0*/  SHF.L.U32 R54, R70, 0x10, RZ ;  /* 0x0000001046367819 */ /* 0x000fe200000006ff */
[----:B------:R-:W-:Y:S01]  /*63f0*/  FFMA.FTZ R211, R172, R211, R55 ;  /* 0x000000d3acd37223 */ /* 0x000fe20000010037 */
[----:B------:R-:W-:Y:S01]  /*6400*/  FADD.FTZ R57, R74, -R57 ;  /* 0x800000394a397221 */ /* 0x000fe20000010000 */
[C---:B------:R-:W-:Y:S01]  /*6410*/  FFMA.FTZ R55, R172.reuse, R59, R56 ;  /* 0x0000003bac377223 */ /* 0x040fe20000010038 */
[----:B------:R-:W-:Y:S01]  /*6420*/  SHF.L.U32 R56, R69, 0x10, RZ ;  /* 0x0000001045387819 */ /* 0x000fe200000006ff */
[----:B------:R-:W-:Y:S01]  /*6430*/  FFMA.FTZ R73, R172, R73, R54 ;  /* 0x00000049ac497223 */ /* 0x000fe20000010036 */
[----:B------:R-:W-:Y:S01]  /*6440*/  SHF.L.U32 R54, R68, 0x10, RZ ;  /* 0x0000001044367819 */ /* 0x000fe200000006ff */
[----:B------:R-:W-:Y:S01]  /*6450*/  FADD.FTZ R53, R76, -R53 ;  /* 0x800000354c357221 */ /* 0x000fe20000010000 */
[----:B------:R-:W-:Y:S01]  /*6460*/  F2FP.BF16.F32.PACK_AB R55, R72, R55 ;  /* 0x000000374837723e */ /* 0x000fe200000010ff */
[----:B------:R-:W-:-:S02]  /*6470*/  FFMA.FTZ R56, R172, R57, R56 ;  /* 0x00000039ac387223 */ /* 0x000fc40000010038 */
[----:B------:R-:W-:Y:S01]  /*6480*/  FFMA.FTZ R57, R172, R53, R54 ;  /* 0x00000035ac397223 */ /* 0x000fe20000010036 */
        /* <DEDUP_REMOVED lines=12> */
.L_x_101:
[-CC-:B------:R-:W-:Y:S01]  /*6550*/  FFMA.FTZ R77, R77, R105.reuse, R104.reuse ;  /* 0x000000694d4d7223 */ /* 0x180fe20000010068 */
[C---:B-----5:R-:W-:Y:S01]  /*6560*/  SHF.L.U32 R55, R68.reuse, 0x10, RZ ;  /* 0x0000001044377819 */ /* 0x060fe200000006ff */
[-C--:B0-----:R-:W-:Y:S01]  /*6570*/  FFMA.FTZ R53, R79, R105.reuse, R104 ;  /* 0x000000694f357223 */ /* 0x081fe20000010068 */
[----:B------:R-:W-:Y:S01]  /*6580*/  PRMT R54, R68, 0x7632, R54 ;  /* 0x0000763244367816 */ /* 0x000fe20000000036 */
[----:B------:R-:W-:Y:S01]  /*6590*/  FADD.FTZ R77, R76, -R77 ;  /* 0x8000004d4c4d7221 */ /* 0x000fe20000010000 */
[--C-:B------:R-:W-:Y:S01]  /*65a0*/  FFMA.FTZ R57, R59, R105, R104.reuse ;  /* 0x000000693b397223 */ /* 0x100fe20000010068 */
[----:B------:R-:W-:Y:S01]  /*65b0*/  FADD.FTZ R53, R78, -R53 ;  /* 0x800000354e357221 */ /* 0x000fe20000010000 */
[----:B------:R-:W-:Y:S01]  /*65c0*/  SHF.L.U32 R54, R54, 0x10, RZ ;  /* 0x0000001036367819 */ /* 0x000fe200000006ff */
[----:B------:R-:W-:Y:S01]  /*65d0*/  FFMA.FTZ R52, R172, R77, R55 ;  /* 0x0000004dac347223 */ /* 0x000fe20000010037 */
[----:B------:R-:W-:Y:S01]  /*65e0*/  FFMA.FTZ R55, R73, R105, R104 ;  /* 0x0000006949377223 */ /* 0x000fe20000010068 */
[----:B------:R-:W-:Y:S01]  /*65f0*/  FADD.FTZ R57, R58, -R57 ;  /* 0x800000393a397221 */ /* 0x000fe20000010000 */
[----:B------:R-:W-:Y:S01]  /*6600*/  PRMT R58, R70, 0x7632, R58 ;  /* 0x00007632463a7816 */ /* 0x000fe2000000003a */
[--C-:B------:R-:W-:Y:S01]  /*6610*/  FFMA.FTZ R56, R172, R53, R54.reuse ;  /* 0x00000035ac387223 */ /* 0x100fe20000010036 */
[----:B------:R-:W-:Y:S01]  /*6620*/  FADD.FTZ R55, R72, -R55 ;  /* 0x8000003748377221 */ /* 0x000fe20000010000 */
[----:B------:R-:W-:Y:S01]  /*6630*/  PRMT R54, R69, 0x7632, R54 ;  /* 0x0000763245367816 */ /* 0x000fe20000000036 */
[-C--:B------:R-:W-:Y:S01]  /*6640*/  FFMA.FTZ R59, R219, R105.reuse, R104 ;  /* 0x00000069db3b7223 */ /* 0x080fe20000010068 */
[----:B------:R-:W-:Y:S01]  /*6650*/  PRMT R72, R71, 0x7632, R72 ;  /* 0x0000763247487816 */ /* 0x000fe20000000048 */
[-CC-:B------:R-:W-:Y:S01]  /*6660*/  FFMA.FTZ R53, R75, R105.reuse, R104.reuse ;  /* 0x000000694b357223 */ /* 0x180fe20000010068 */
[----:B------:R-:W-:Y:S01]  /*6670*/  SHF.L.U32 R73, R54, 0x10, RZ ;  /* 0x0000001036497819 */ /* 0x000fe200000006ff */
[----:B------:R-:W-:Y:S01]  /*6680*/  FADD.FTZ R59, R220, -R59 ;  /* 0x8000003bdc3b7221 */ /* 0x000fe20000010000 */
[----:B------:R-:W-:Y:S01]  /*6690*/  SHF.L.U32 R54, R58, 0x10, RZ ;  /* 0x000000103a367819 */ /* 0x000fe200000006ff */
[----:B------:R-:W-:Y:S01]  /*66a0*/  FADD.FTZ R53, R74, -R53 ;  /* 0x800000354a357221 */ /* 0x000fe20000010000 */
[----:B------:R-:W-:Y:S01]  /*66b0*/  SHF.L.U32 R72, R72, 0x10, RZ ;  /* 0x0000001048487819 */ /* 0x000fe200000006ff */
[-CC-:B------:R-:W-:Y:S01]  /*66c0*/  FFMA.FTZ R212, R212, R105.reuse, R104.reuse ;  /* 0x00000069d4d47223 */ /* 0x180fe20000010068 */
[----:B------:R-:W-:Y:S01]  /*66d0*/  SHF.L.U32 R58, R71, 0x10, RZ ;  /* 0x00000010473a7819 */ /* 0x000fe200000006ff */
[----:B------:R-:W-:Y:S01]  /*66e0*/  FFMA.FTZ R216, R216, R105, R104 ;  /* 0x00000069d8d87223 */ /* 0x000fe20000010068 */
[----:B------:R-:W-:Y:S01]  /*66f0*/  F2FP.BF16.F32.PACK_AB R52, R56, R52 ;  /* 0x000000343834723e */ /* 0x000fe200000010ff */
[----:B------:R-:W-:Y:S01]  /*6700*/  FFMA.FTZ R74, R172, R59, R72 ;  /* 0x0000003bac4a7223 */ /* 0x000fe20000010048 */
[----:B------:R-:W-:Y:S01]  /*6710*/  SHF.L.U32 R72, R70, 0x10, RZ ;  /* 0x0000001046487819 */ /* 0x000fe200000006ff */
[C---:B------:R-:W-:Y:S01]  /*6720*/  FFMA.FTZ R59, R172.reuse, R57, R58 ;  /* 0x00000039ac3b7223 */ /* 0x040fe2000001003a */
[----:B------:R-:W-:Y:S01]  /*6730*/  SHF.L.U32 R58, R69, 0x10, RZ ;  /* 0x00000010453a7819 */ /* 0x000fe200000006ff */
[----:B------:R-:W-:Y:S01]  /*6740*/  FADD.FTZ R211, R211, -R212 ;  /* 0x800000d4d3d37221 */ /* 0x000fe20000010000 */
[----:B------:R-:W-:Y:S01]  /*6750*/  FADD.FTZ R215, R215, -R216 ;  /* 0x800000d8d7d77221 */ /* 0x000fe20000010000 */
[----:B------:R-:W-:Y:S01]  /*6760*/  FFMA.FTZ R57, R172, R55, R72 ;  /* 0x00000037ac397223 */ /* 0x000fe20000010048 */
[----:B------:R-:W-:Y:S01]  /*6770*/  F2FP.BF16.F32.PACK_AB R55, R74, R59 ;  /* 0x0000003b4a37723e */ /* 0x000fe200000010ff */
[C---:B------:R-:W-:Y:S01]  /*6780*/  FFMA.FTZ R211, R172.reuse, R211, R73 ;  /* 0x000000d3acd37223 */ /* 0x040fe20000010049 */
[C---:B------:R-:W-:Y:S01]  /*6790*/  FFMA.FTZ R54, R172.reuse, R215, R54 ;  /* 0x000000d7ac367223 */ /* 0x040fe20000010036 */
[----:B------:R-:W-:Y:S01]  /*67a0*/  FFMA.FTZ R58, R172, R53, R58 ;  /* 0x00000035ac3a7223 */ /* 0x000fe2000001003a */
[----:B------:R-:W-:-:S02]  /*67b0*/  MOV R83, R55 ;  /* 0x0000003700537202 */ /* 0x000fc40000000f00 */
[----:B------:R-:W-:Y:S02]  /*67c0*/  MOV R80, R52 ;  /* 0x0000003400507202 */ /* 0x000fe40000000f00 */
[----:B------:R-:W-:Y:S02]  /*67d0*/  F2FP.BF16.F32.PACK_AB R54, R54, R57 ;  /* 0x000000393636723e */ /* 0x000fe400000010ff */
[----:B------:R-:W-:Y:S02]  /*67e0*/  F2FP.BF16.F32.PACK_AB R53, R211, R58 ;  /* 0x0000003ad335723e */ /* 0x000fe400000010ff */
[----:B------:R-:W-:Y:S02]  /*67f0*/  MOV R82, R54 ;  /* 0x0000003600527202 */ /* 0x000fe40000000f00 */
[----:B------:R-:W-:Y:S01]  /*6800*/  MOV R81, R53 ;  /* 0x0000003500517202 */ /* 0x000fe20000000f00 */
[----:B------:R-:W-:Y:S06]  /*6810*/  BRA `(.L_x_102) ;  /* 0x0000000c00747947 */ /* 0x000fec0003800000 */
.L_x_100:
[----:B------:R-:W-:Y:S05]  /*6820*/  @!P2 BRA `(.L_x_103) ;  /* 0x0000000000b4a947 */ /* 0x000fea0003800000 */
        /* <DEDUP_REMOVED lines=45> */
.L_x_103:
[-CC-:B------:R-:W-:Y:S01]  /*6b00*/  FFMA.FTZ R59, R59, R105.reuse, R104.reuse ;  /* 0x000000693b3b7223 */ /* 0x180fe20000010068 */
[-C--:B------:R-:W-:Y:S01]  /*6b10*/  FFMA.FTZ R73, R73, R105.reuse, R104 ;  /* 0x0000006949497223 */ /* 0x080fe20000010068 */
[----:B0----5:R-:W-:Y:S01]  /*6b20*/  PRMT R52, R71, 0x7632, R52 ;  /* 0x0000763247347816 */ /* 0x021fe20000000034 */
[-CC-:B------:R-:W-:Y:S01]  /*6b30*/  FFMA.FTZ R219, R219, R105.reuse, R104.reuse ;  /* 0x00000069dbdb7223 */ /* 0x180fe20000010068 */
[----:B------:R-:W-:Y:S01]  /*6b40*/  FADD.FTZ R59, R58, -R59 ;  /* 0x8000003b3a3b7221 */ /* 0x000fe20000010000 */
[----:B------:R-:W-:Y:S01]  /*6b50*/  SHF.L.U32 R58, R70, 0x10, RZ ;  /* 0x00000010463a7819 */ /* 0x000fe200000006ff */
[----:B------:R-:W-:Y:S01]  /*6b60*/  FADD.FTZ R73, R72, -R73 ;  /* 0x8000004948497221 */ /* 0x000fe20000010000 */
[----:B------:R-:W-:Y:S01]  /*6b70*/  SHF.L.U32 R53, R52, 0x10, RZ ;  /* 0x0000001034357819 */ /* 0x000fe200000006ff */
[-CC-:B------:R-:W-:Y:S01]  /*6b80*/  FFMA.FTZ R77, R77, R105.reuse, R104.reuse ;  /* 0x000000694d4d7223 */ /* 0x180fe20000010068 */
[----:B------:R-:W-:Y:S01]  /*6b90*/  PRMT R57, R70, 0x7632, R57 ;  /* 0x0000763246397816 */ /* 0x000fe20000000039 */
[-CC-:B------:R-:W-:Y:S01]  /*6ba0*/  FFMA.FTZ R79, R79, R105.reuse, R104.reuse ;  /* 0x000000694f4f7223 */ /* 0x180fe20000010068 */
[----:B------:R-:W-:Y:S01]  /*6bb0*/  PRMT R55, R69, 0x7632, R55 ;  /* 0x0000763245377816 */ /* 0x000fe20000000037 */
[-C--:B------:R-:W-:Y:S01]  /*6bc0*/  FFMA.FTZ R75, R75, R105.reuse, R104 ;  /* 0x000000694b4b7223 */ /* 0x080fe20000010068 */
[----:B------:R-:W-:Y:S01]  /*6bd0*/  PRMT R52, R68, 0x7632, R52 ;  /* 0x0000763244347816 */ /* 0x000fe20000000034 */
[-CC-:B------:R-:W-:Y:S01]  /*6be0*/  FFMA.FTZ R212, R212, R105.reuse, R104.reuse ;  /* 0x00000069d4d47223 */ /* 0x180fe20000010068 */
[----:B------:R-:W-:Y:S01]  /*6bf0*/  FFMA.FTZ R216, R216, R105, R104 ;  /* 0x00000069d8d87223 */ /* 0x000fe20000010068 */
[----:B------:R-:W-:Y:S01]  /*6c00*/  SHF.L.U32 R56, R71, 0x10, RZ ;  /* 0x0000001047387819 */ /* 0x000fe200000006ff */
[----:B------:R-:W-:Y:S01]  /*6c10*/  FFMA.FTZ R73, R172, R73, R58 ;  /* 0x00000049ac497223 */ /* 0x000fe2000001003a */
        /* <DEDUP_REMOVED lines=23> */
.L_x_99:
[----:B------:R-:W-:Y:S05]  /*6d90*/  @!P1 BRA `(.L_x_104) ;  /* 0x00000004001c9947 */ /* 0x000fea0003800000 */
[----:B------:R-:W-:Y:S05]  /*6da0*/  @!P2 BRA `(.L_x_105) ;  /* 0x000000000094a947 */ /* 0x000fea0003800000 */
[-CC-:B------:R-:W-:Y:S01]  /*6db0*/  FFMA.FTZ R59, R59, R105.reuse, R104.reuse ;  /* 0x000000693b3b7223 */ /* 0x180fe20000010068 */
[-CC-:B------:R-:W-:Y:S01]  /*6dc0*/  FFMA.FTZ R219, R219, R105.reuse, R104.reuse ;  /* 0x00000069dbdb7223 */ /* 0x180fe20000010068 */
[-CC-:B------:R-:W-:Y:S01]  /*6dd0*/  FFMA.FTZ R57, R77, R105.reuse, R104.reuse ;  /* 0x000000694d397223 */ /* 0x180fe20000010068 */
[-CC-:B0-----:R-:W-:Y:S01]  /*6de0*/  FFMA.FTZ R53, R79, R105.reuse, R104.reuse ;  /* 0x000000694f357223 */ /* 0x181fe20000010068 */
[----:B------:R-:W-:Y:S01]  /*6df0*/  FADD.FTZ R55, R58, -R59 ;  /* 0x8000003b3a377221 */ /* 0x000fe20000010000 */
[----:B------:R-:W-:Y:S01]  /*6e00*/  FADD.FTZ R219, R220, -R219 ;  /* 0x800000dbdcdb7221 */ /* 0x000fe20000010000 */
[-CC-:B------:R-:W-:Y:S01]  /*6e10*/  FFMA.FTZ R75, R75, R105.reuse, R104.reuse ;  /* 0x000000694b4b7223 */ /* 0x180fe20000010068 */
[-CC-:B------:R-:W-:Y:S01]  /*6e20*/  FFMA.FTZ R212, R212, R105.reuse, R104.reuse ;  /* 0x00000069d4d47223 */ /* 0x180fe20000010068 */
[-CC-:B------:R-:W-:Y:S01]  /*6e30*/  FFMA.FTZ R73, R73, R105.reuse, R104.reuse ;  /* 0x0000006949497223 */ /* 0x180fe20000010068 */
[----:B------:R-:W-:Y:S01]  /*6e40*/  FFMA.FTZ R216, R216, R105, R104 ;  /* 0x00000069d8d87223 */ /* 0x000fe20000010068 */
[C---:B------:R-:W-:Y:S01]  /*6e50*/  FMUL.FTZ R55, R172.reuse, R55 ;  /* 0x00000037ac377220 */ /* 0x040fe20000410000 */
[----:B------:R-:W-:Y:S01]  /*6e60*/  FMUL.FTZ R52, R172, R219 ;  /* 0x000000dbac347220 */ /* 0x000fe20000410000 */
[----:B------:R-:W-:Y:S01]  /*6e70*/  FADD.FTZ R57, R76, -R57 ;  /* 0x800000394c397221 */ /* 0x000fe20000010000 */
[----:B------:R-:W-:Y:S01]  /*6e80*/  FADD.FTZ R53, R78, -R53 ;  /* 0x800000354e357221 */ /* 0x000fe20000010000 */
[----:B------:R-:W-:Y:S01]  /*6e90*/  FADD.FTZ R75, R74, -R75 ;  /* 0x8000004b4a4b7221 */ /* 0x000fe20000010000 */
[----:B------:R-:W-:Y:S01]  /*6ea0*/  FADD.FTZ R211, R211, -R212 ;  /* 0x800000d4d3d37221 */ /* 0x000fe20000010000 */
[----:B------:R-:W-:Y:S01]  /*6eb0*/  FADD.FTZ R73, R72, -R73 ;  /* 0x8000004948497221 */ /* 0x000fe20000010000 */
[----:B------:R-:W-:Y:S01]  /*6ec0*/  FADD.FTZ R59, R215, -R216 ;  /* 0x800000d8d73b7221 */ /* 0x000fe20000010000 */
[----:B------:R-:W-:Y:S01]  /*6ed0*/  F2FP.BF16.F32.PACK_AB R55, R52, R55 ;  /* 0x000000373437723e */ /* 0x000fe200000010ff */
[C---:B------:R-:W-:Y:S01]  /*6ee0*/  FMUL.FTZ R52, R172.reuse, R57 ;  /* 0x00000039ac347220 */ /* 0x040fe20000410000 */
[C---:B------:R-:W-:Y:S01]  /*6ef0*/  FMUL.FTZ R75, R172.reuse, R75 ;  /* 0x0000004bac4b7220 */ /* 0x040fe20000410000 */
        /* <DEDUP_REMOVED lines=16> */
.L_x_105:
[-CC-:B------:R-:W-:Y:S01]  /*7000*/  FFMA.FTZ R59, R59, R105.reuse, R104.reuse ;  /* 0x000000693b3b7223 */ /* 0x180fe20000010068 */
[-CC-:B------:R-:W-:Y:S01]  /*7010*/  FFMA.FTZ R219, R219, R105.reuse, R104.reuse ;  /* 0x00000069dbdb7223 */ /* 0x180fe20000010068 */
[-CC-:B------:R-:W-:Y:S01]  /*7020*/  FFMA.FTZ R57, R75, R105.reuse, R104.reuse ;  /* 0x000000694b397223 */ /* 0x180fe20000010068 */
[-CC-:B------:R-:W-:Y:S01]  /*7030*/  FFMA.FTZ R77, R77, R105.reuse, R104.reuse ;  /* 0x000000694d4d7223 */ /* 0x180fe20000010068 */
[----:B------:R-:W-:Y:S01]  /*7040*/  FADD.FTZ R59, R58, -R59 ;  /* 0x8000003b3a3b7221 */ /* 0x000fe20000010000 */
[----:B------:R-:W-:Y:S01]  /*7050*/  FADD.FTZ R219, R220, -R219 ;  /* 0x800000dbdcdb7221 */ /* 0x000fe20000010000 */
[-CC-:B0-----:R-:W-:Y:S01]  /*7060*/  FFMA.FTZ R53, R79, R105.reuse, R104.reuse ;  /* 0x000000694f357223 */ /* 0x181fe20000010068 */
        /* <DEDUP_REMOVED lines=24> */
[----:B------:R-:W-:Y:S01]  /*71f0*/  MOV R80, R52 ;  /* 0x0000003400507202 */ /* 0x000fe20000000f00 */
[----:B------:R-:W-:Y:S06]  /*7200*/  BRA `(.L_x_102) ;  /* 0x0000000000f87947 */ /* 0x000fec0003800000 */
.L_x_104:
[----:B------:R-:W-:Y:S05]  /*7210*/  @!P2 BRA `(.L_x_106) ;  /* 0x000000000084a947 */ /* 0x000fea0003800000 */
        /* <DEDUP_REMOVED lines=33> */
.L_x_106:
[-CC-:B------:R-:W-:Y:S01]  /*7430*/  FFMA.FTZ R59, R59, R105.reuse, R104.reuse ;  /* 0x000000693b3b7223 */ /* 0x180fe20000010068 */
[-CC-:B------:R-:W-:Y:S01]  /*7440*/  FFMA.FTZ R219, R219, R105.reuse, R104.reuse ;  /* 0x00000069dbdb7223 */ /* 0x180fe20000010068 */
[-CC-:B------:R-:W-:Y:S01]  /*7450*/  FFMA.FTZ R77, R77, R105.reuse, R104.reuse ;  /* 0x000000694d4d7223 */ /* 0x180fe20000010068 */
[-CC-:B------:R-:W-:Y:S01]  /*7460*/  FFMA.FTZ R79, R79, R105.reuse, R104.reuse ;  /* 0x000000694f4f7223 */ /* 0x180fe20000010068 */
[----:B------:R-:W-:Y:S01]  /*7470*/  FADD.FTZ R59, R58, -R59 ;  /* 0x8000003b3a3b7221 */ /* 0x000fe20000010000 */
[----:B------:R-:W-:Y:S01]  /*7480*/  FADD.FTZ R219, R220, -R219 ;  /* 0x800000dbdcdb7221 */ /* 0x000fe20000010000 */
[-CC-:B------:R-:W-:Y:S01]  /*7490*/  FFMA.FTZ R75, R75, R105.reuse, R104.reuse ;  /* 0x000000694b4b7223 */ /* 0x180fe20000010068 */
[-CC-:B------:R-:W-:Y:S01]  /*74a0*/  FFMA.FTZ R212, R212, R105.reuse, R104.reuse ;  /* 0x00000069d4d47223 */ /* 0x180fe20000010068 */
[-CC-:B------:R-:W-:Y:S01]  /*74b0*/  FFMA.FTZ R73, R73, R105.reuse, R104.reuse ;  /* 0x0000006949497223 */ /* 0x180fe20000010068 */
[----:B------:R-:W-:Y:S01]  /*74c0*/  FFMA.FTZ R216, R216, R105, R104 ;  /* 0x00000069d8d87223 */ /* 0x000fe20000010068 */
[C---:B------:R-:W-:Y:S01]  /*74d0*/  FMUL.FTZ R55, R172.reuse, R59 ;  /* 0x0000003bac377220 */ /* 0x040fe20000410000 */
[----:B0-----:R-:W-:Y:S01]  /*74e0*/  FMUL.FTZ R52, R172, R219 ;  /* 0x000000dbac347220 */ /* 0x001fe20000410000 */
        /* <DEDUP_REMOVED lines=12> */
[----:B------:R-:W-:-:S03]  /*75b0*/  FMUL.FTZ R79, R172, R79 ;  /* 0x0000004fac4f7220 */ /* 0x000fc60000410000 */
[----:B------:R-:W-:Y:S02]  /*75c0*/  F2FP.BF16.F32.PACK_AB R54, R215, R54 ;  /* 0x00000036d736723e */ /* 0x000fe400000010ff */
[----:B------:R-:W-:Y:S02]  /*75d0*/  F2FP.BF16.F32.PACK_AB R53, R212, R53 ;  /* 0x00000035d435723e */ /* 0x000fe400000010ff */
[----:B------:R-:W-:-:S07]  /*75e0*/  F2FP.BF16.F32.PACK_AB R52, R79, R52 ;  /* 0x000000344f34723e */ /* 0x000fce00000010ff */
.L_x_102:
[----:B------:R-:W0:Y:S08]  /*75f0*/  @P1 LDC.64 R58, c[0x0][0x478] ;  /* 0x00011e00ff3a1b82 */ /* 0x000e300000000a00 */
[----:B------:R-:W1:Y:S01]  /*7600*/  @P2 LDC.64 R56, c[0x0][0x470] ;  /* 0x00011c00ff382b82 */ /* 0x000e620000000a00 */
[----:B0-----:R-:W-:-:S05]  /*7610*/  @P1 IMAD.WIDE.U32 R58, R180, 0x10, R58 ;  /* 0x00000010b43a1825 */ /* 0x001fca00078e003a */
[----:B------:R0:W-:Y:S01]  /*7620*/  @P1 STG.E.128 desc[UR10][R58.64], R80 ;  /* 0x000000503a001986 */ /* 0x0001e2000c101d0a */
[----:B-1----:R-:W-:-:S04]  /*7630*/  @P2 IMAD.WIDE.U32 R56, R180, 0x10, R56 ;  /* 0x00000010b4382825 */ /* 0x002fc800078e0038 */
[----:B0-----:R-:W-:-:S05]  /*7640*/  IMAD.WIDE.U32 R58, R180, 0x10, R106 ;  /* 0x00000010b43a7825 */ /* 0x001fca00078e006a */
[----:B------:R0:W-:Y:S04]  /*7650*/  STG.E.128 desc[UR10][R58.64], R52 ;  /* 0x000000343a007986 */ /* 0x0001e8000c101d0a */
[----:B------:R0:W-:Y:S01]  /*7660*/  @P2 STG.E.128 desc[UR10][R56.64], R92 ;  /* 0x0000005c38002986 */ /* 0x0001e2000c101d0a */
[----:B------:R-:W-:Y:S05]  /*7670*/  @!P0 BRA `(.L_x_107) ;  /* 0x0000000800dc8947 */ /* 0x000fea0003800000 */
[----:B------:R-:W-:Y:S05]  /*7680*/  @!P1 BRA `(.L_x_108) ;  /* 0x00000004007c9947 */ /* 0x000fea0003800000 */
[----:B------:R-:W-:Y:S05]  /*7690*/  @!P2 BRA `(.L_x_109) ;  /* 0x0000000000c4a947 */ /* 0x000fea0003800000 */
[-CC-:B------:R-:W-:Y:S01]  /*76a0*/  FFMA.FTZ R88, R88, R105.reuse, R104.reuse ;  /* 0x0000006958587223 */ /* 0x180fe20000010068 */
[-CC-:B------:R-:W-:Y:S01]  /*76b0*/  FFMA.FTZ R84, R84, R105.reuse, R104.reuse ;  /* 0x0000006954547223 */ /* 0x180fe20000010068 */
[-C--:B------:R-:W-:Y:S01]  /*76c0*/  FFMA.FTZ R86, R86, R105.reuse, R104 ;  /* 0x0000006956567223 */ /* 0x080fe20000010068 */
[----:B0----5:R-:W-:Y:S01]  /*76d0*/  SHF.L.U32 R54, R50, 0x10, RZ ;  /* 0x0000001032367819 */ /* 0x021fe200000006ff */
[----:B------:R-:W-:Y:S01]  /*76e0*/  FADD.FTZ R89, R89, -R88 ;  /* 0x8000005859597221 */ /* 0x000fe20000010000 */
[----:B------:R-:W-:Y:S01]  /*76f0*/  SHF.L.U32 R53, R48, 0x10, RZ ;  /* 0x0000001030357819 */ /* 0x000fe200000006ff */
[----:B------:R-:W-:Y:S01]  /*7700*/  FADD.FTZ R85, R85, -R84 ;  /* 0x8000005455557221 */ /* 0x000fe20000010000 */
[----:B------:R-:W-:Y:S01]  /*7710*/  SHF.L.U32 R52, R49, 0x10, RZ ;  /* 0x0000001031347819 */ /* 0x000fe200000006ff */
[----:B------:R-:W-:Y:S01]  /*7720*/  FADD.FTZ R87, R87, -R86 ;  /* 0x8000005657577221 */ /* 0x000fe20000010000 */
[----:B------:R-:W-:Y:S01]  /*7730*/  PRMT R55, R51, 0x7632, R55 ;  /* 0x0000763233377816 */ /* 0x000fe20000000037 */
[----:B------:R-:W-:Y:S01]  /*7740*/  FFMA.FTZ R102, R102, R105, R104 ;  /* 0x0000006966667223 */ /* 0x000fe20000010068 */
[----:B------:R-:W-:Y:S01]  /*7750*/  FFMA.FTZ R89, R172, R89, R54 ;  /* 0x00000059ac597223 */ /* 0x000fe20000010036 */
[----:B------:R-:W-:Y:S01]  /*7760*/  FFMA.FTZ R90, R90, R105, R104 ;  /* 0x000000695a5a7223 */ /* 0x000fe20000010068 */
[C-C-:B------:R-:W-:Y:S01]  /*7770*/  FFMA.FTZ R85, R172.reuse, R85, R53.reuse ;  /* 0x00000055ac557223 */ /* 0x140fe20000010035 */
[----:B------:R-:W-:Y:S01]  /*7780*/  FFMA.FTZ R87, R172, R87, R52 ;  /* 0x00000057ac577223 */ /* 0x000fe20000010034 */
[----:B------:R-:W-:Y:S01]  /*7790*/  PRMT R54, R50, 0x7632, R54 ;  /* 0x0000763232367816 */ /* 0x000fe20000000036 */
[-C--:B------:R-:W-:Y:S01]  /*77a0*/  FFMA.FTZ R101, R101, R105.reuse, R104 ;  /* 0x0000006965657223 */ /* 0x080fe20000010068 */
[----:B------:R-:W-:Y:S01]  /*77b0*/  PRMT R52, R48, 0x7632, R52 ;  /* 0x0000763230347816 */ /* 0x000fe20000000034 */
[-CC-:B------:R-:W-:Y:S01]  /*77c0*/  FFMA.FTZ R96, R96, R105.reuse, R104.reuse ;  /* 0x0000006960607223 */ /* 0x180fe20000010068 */
        /* <DEDUP_REMOVED lines=16> */
[----:B------:R-:W-:-:S02]  /*78d0*/  FFMA.FTZ R52, R172, R97, R52 ;  /* 0x00000061ac347223 */ /* 0x000fc40000010034 */
        /* <DEDUP_REMOVED lines=13> */
.L_x_109:
        /* <DEDUP_REMOVED lines=43> */
[----:B------:R-:W-:Y:S01]  /*7c60*/  MOV R80, R52 ;  /* 0x0000003400507202 */ /* 0x000fe20000000f00 */
[----:B------:R-:W-:Y:S06]  /*7c70*/  BRA `(.L_x_110) ;  /* 0x0000000c00747947 */ /* 0x000fec0003800000 */
.L_x_108:
        /* <DEDUP_REMOVED lines=46> */
.L_x_111:
[----:B0----5:R-:W-:Y:S01]  /*7f60*/  PRMT R52, R51, 0x7632, R52 ;  /* 0x0000763233347816 */ /* 0x021fe20000000034 */
[-CC-:B------:R-:W-:Y:S01]  /*7f70*/  FFMA.FTZ R102, R102, R105.reuse, R104.reuse ;  /* 0x0000006966667223 */ /* 0x180fe20000010068 */
[-CC-:B------:R-:W-:Y:S01]  /*7f80*/  FFMA.FTZ R88, R88, R105.reuse, R104.reuse ;  /* 0x0000006958587223 */ /* 0x180fe20000010068 */
[-C--:B------:R-:W-:Y:S01]  /*7f90*/  FFMA.FTZ R101, R101, R105.reuse, R104 ;  /* 0x0000006965657223 */ /* 0x080fe20000010068 */
[----:B------:R-:W-:Y:S01]  /*7fa0*/  SHF.L.U32 R55, R52, 0x10, RZ ;  /* 0x0000001034377819 */ /* 0x000fe200000006ff */
[----:B------:R-:W-:Y:S01]  /*7fb0*/  FADD.FTZ R103, R103, -R102 ;  /* 0x8000006667677221 */ /* 0x000fe20000010000 */
[C---:B------:R-:W-:Y:S01]  /*7fc0*/  PRMT R52, R50.reuse, 0x7632, R52 ;  /* 0x0000763232347816 */ /* 0x040fe20000000034 */
[----:B------:R-:W-:Y:S01]  /*7fd0*/  FADD.FTZ R89, R89, -R88 ;  /* 0x8000005859597221 */ /* 0x000fe20000010000 */
[----:B------:R-:W-:Y:S01]  /*7fe0*/  SHF.L.U32 R54, R50, 0x10, RZ ;  /* 0x0000001032367819 */ /* 0x000fe200000006ff */
[----:B------:R-:W-:Y:S01]  /*7ff0*/  FFMA.FTZ R90, R90, R105, R104 ;  /* 0x000000695a5a7223 */ /* 0x000fe20000010068 */
[----:B------:R-:W-:Y:S01]  /*8000*/  SHF.L.U32 R52, R52, 0x10, RZ ;  /* 0x0000001034347819 */ /* 0x000fe200000006ff */
[----:B------:R-:W-:Y:S01]  /*8010*/  FADD.FTZ R101, R100, -R101 ;  /* 0x8000006564657221 */ /* 0x000fe20000010000 */
[C---:B------:R-:W-:Y:S01]  /*8020*/  FFMA.FTZ R74, R172.reuse, R103, R55 ;  /* 0x00000067ac4a7223 */ /* 0x040fe20000010037 */
[----:B------:R-:W-:Y:S01]  /*8030*/  SHF.L.U32 R55, R51, 0x10, RZ ;  /* 0x0000001033377819 */ /* 0x000fe200000006ff */
[C---:B------:R-:W-:Y:S01]  /*8040*/  FFMA.FTZ R89, R172.reuse, R89, R54 ;  /* 0x00000059ac597223 */ /* 0x040fe20000010036 */
[----:B------:R-:W-:Y:S01]  /*8050*/  FADD.FTZ R91, R91, -R90 ;  /* 0x8000005a5b5b7221 */ /* 0x000fe20000010000 */
[----:B------:R-:W-:Y:S01]  /*8060*/  PRMT R54, R49, 0x7632, R54 ;  /* 0x0000763231367816 */ /* 0x000fe20000000036 */
[--C-:B------:R-:W-:Y:S01]  /*8070*/  FFMA.FTZ R72, R172, R101, R52.reuse ;  /* 0x00000065ac487223 */ /* 0x100fe20000010034 */
[----:B------:R-:W-:Y:S01]  /*8080*/  PRMT R52, R48, 0x7632, R52 ;  /* 0x0000763230347816 */ /* 0x000fe20000000034 */
[-CC-:B------:R-:W-:Y:S01]  /*8090*/  FFMA.FTZ R84, R84, R105.reuse, R104.reuse ;  /* 0x0000006954547223 */ /* 0x180fe20000010068 */
[-CC-:B------:R-:W-:Y:S01]  /*80a0*/  FFMA.FTZ R96, R96, R105.reuse, R104.reuse ;  /* 0x0000006960607223 */ /* 0x180fe20000010068 */
[-CC-:B------:R-:W-:Y:S01]  /*80b0*/  FFMA.FTZ R86, R86, R105.reuse, R104.reuse ;  /* 0x0000006956567223 */ /* 0x180fe20000010068 */
[----:B------:R-:W-:Y:S01]  /*80c0*/  FFMA.FTZ R53, R99, R105, R104 ;  /* 0x0000006963357223 */ /* 0x000fe20000010068 */
        /* <DEDUP_REMOVED lines=8> */
[----:B------:R-:W-:-:S02]  /*8150*/  FADD.FTZ R53, R98, -R53 ;  /* 0x8000003562357221 */ /* 0x000fc40000010000 */
[C---:B------:R-:W-:Y:S01]  /*8160*/  FFMA.FTZ R87, R172.reuse, R87, R55 ;  /* 0x00000057ac577223 */ /* 0x040fe20000010037 */
[C---:B------:R-:W-:Y:S01]  /*8170*/  FFMA.FTZ R52, R172.reuse, R85, R54 ;  /* 0x00000055ac347223 */ /* 0x040fe20000010036 */
[C---:B------:R-:W-:Y:S01]  /*8180*/  FFMA.FTZ R58, R172.reuse, R53, R58 ;  /* 0x00000035ac3a7223 */ /* 0x040fe2000001003a */
[----:B------:R-:W-:Y:S01]  /*8190*/  FFMA.FTZ R97, R172, R97, R56 ;  /* 0x00000061ac617223 */ /* 0x000fe20000010038 */
[----:B------:R-:W-:Y:S02]  /*81a0*/  F2FP.BF16.F32.PACK_AB R55, R74, R91 ;  /* 0x0000005b4a37723e */ /* 0x000fe400000010ff */
[----:B------:R-:W-:Y:S02]  /*81b0*/  F2FP.BF16.F32.PACK_AB R54, R72, R89 ;  /* 0x000000594836723e */ /* 0x000fe400000010ff */
[----:B------:R-:W-:Y:S02]  /*81c0*/  F2FP.BF16.F32.PACK_AB R53, R58, R87 ;  /* 0x000000573a35723e */ /* 0x000fe400000010ff */
[----:B------:R-:W-:Y:S01]  /*81d0*/  F2FP.BF16.F32.PACK_AB R52, R97, R52 ;  /* 0x000000346134723e */ /* 0x000fe200000010ff */
[----:B------:R-:W-:Y:S06]  /*81e0*/  BRA `(.L_x_110) ;  /* 0x0000000800187947 */ /* 0x000fec0003800000 */
.L_x_107:
        /* <DEDUP_REMOVED lines=11> */
[----:B0-----:R-:W-:Y:S01]  /*82a0*/  FADD.FTZ R57, R97, -R96 ;  /* 0x8000006061397221 */ /* 0x001fe20000010000 */
        /* <DEDUP_REMOVED lines=27> */
.L_x_113:
        /* <DEDUP_REMOVED lines=16> */
[C---:B0-----:R-:W-:Y:S01]  /*8560*/  FMUL.FTZ R52, R172.reuse, R85 ;  /* 0x00000055ac347220 */ /* 0x041fe20000410000 */
        /* <DEDUP_REMOVED lines=16> */
.L_x_112:
        /* <DEDUP_REMOVED lines=34> */
.L_x_114:
        /* <DEDUP_REMOVED lines=27> */
[----:B------:R-:W-:-:S07]  /*8a40*/  F2FP.BF16.F32.PACK_AB R52, R97, R52 ;  /* 0x000000346134723e */ /* 0x000fce00000010ff */
.L_x_110:
[----:B------:R-:W0:Y:S01]  /*8a50*/  @P1 LDC.64 R72, c[0x0][0x478] ;  /* 0x00011e00ff481b82 */ /* 0x000e220000000a00 */
[----:B------:R-:W-:-:S07]  /*8a60*/  IMAD.WIDE.U32 R58, R182, 0x10, R106 ;  /* 0x00000010b63a7825 */ /* 0x000fce00078e006a */
[----:B------:R-:W1:Y:S08]  /*8a70*/  @P2 LDC.64 R74, c[0x0][0x470] ;  /* 0x00011c00ff4a2b82 */ /* 0x000e700000000a00 */
[----:B------:R-:W2:Y:S01]  /*8a80*/  LDC.64 R56, c[0x0][0x380] ;  /* 0x0000e000ff387b82 */ /* 0x000ea20000000a00 */
[----:B0-----:R-:W-:-:S05]  /*8a90*/  @P1 IMAD.WIDE.U32 R72, R182, 0x10, R72 ;  /* 0x00000010b6481825 */ /* 0x001fca00078e0048 */
[----:B------:R0:W-:Y:S01]  /*8aa0*/  @P1 STG.E.128 desc[UR10][R72.64], R80 ;  /* 0x0000005048001986 */ /* 0x0001e2000c101d0a */
[----:B-1----:R-:W-:-:S03]  /*8ab0*/  @P2 IMAD.WIDE.U32 R74, R182, 0x10, R74 ;  /* 0x00000010b64a2825 */ /* 0x002fc600078e004a */
[----:B------:R0:W-:Y:S04]  /*8ac0*/  STG.E.128 desc[UR10][R58.64], R52 ;  /* 0x000000343a007986 */ /* 0x0001e8000c101d0a */
[----:B------:R0:W-:Y:S01]  /*8ad0*/  @P2 STG.E.128 desc[UR10][R74.64], R92 ;  /* 0x0000005c4a002986 */ /* 0x0001e2000c101d0a */
[----:B--2---:R-:W-:-:S04]  /*8ae0*/  LEA R0, R56, R0, 0x2 ;  /* 0x0000000038007211 */ /* 0x004fc800078e10ff */
[----:B------:R-:W-:-:S13]  /*8af0*/  ISETP.GE.AND P0, PT, R0, R57, PT ;  /* 0x000000390000720c */ /* 0x000fda0003f06270 */
[----:B0-----:R-:W-:Y:S05]  /*8b00*/  @!P0 BRA `(.L_x_115) ;  /* 0xffffff8400f48947 */ /* 0x001fea000383ffff */
[----:B------:R-:W-:Y:S05]  /*8b10*/  BSYNC B1 ;  /* 0x0000000000017941 */ /* 0x000fea0003800000 */
.L_x_81:
[----:B-----5:R-:W-:Y:S02]  /*8b20*/  MOV R68, R38 ;  /* 0x0000002600447202 */ /* 0x020fe40000000f00 */
[----:B------:R-:W-:Y:S02]  /*8b30*/  MOV R69, R37 ;  /* 0x0000002500457202 */ /* 0x000fe40000000f00 */
[----:B------:R-:W-:Y:S02]  /*8b40*/  MOV R70, R36 ;  /* 0x0000002400467202 */ /* 0x000fe40000000f00 */
[----:B------:R-:W-:Y:S02]  /*8b50*/  MOV R88, R118 ;  /* 0x0000007600587202 */ /* 0x000fe40000000f00 */
[----:B------:R-:W-:Y:S02]  /*8b60*/  MOV R187, R43 ;  /* 0x0000002b00bb7202 */ /* 0x000fe40000000f00 */
[----:B------:R-:W-:-:S02]  /*8b70*/  MOV R84, R42 ;  /* 0x0000002a00547202 */ /* 0x000fc40000000f00 */
[----:B------:R-:W-:Y:S02]  /*8b80*/  MOV R85, R41 ;  /* 0x0000002900557202 */ /* 0x000fe40000000f00 */
        /* <DEDUP_REMOVED lines=118> */
.L_x_80:
[----:B------:R-:W-:Y:S05]  /*92f0*/  BSYNC B0 ;  /* 0x0000000000007941 */ /* 0x000fea0003800000 */
.L_x_79:
[----:B------:R-:W0:Y:S01]  /*9300*/  S2R R0, SR_TID.X ;  /* 0x0000000000007919 */ /* 0x000e220000002100 */
[----:B------:R-:W-:Y:S01]  /*9310*/  MOV R12, 0x400 ;  /* 0x00000400000c7802 */ /* 0x000fe20000000f00 */
[----:B------:R-:W-:Y:S05]  /*9320*/  WARPSYNC.ALL ;  /* 0x0000000000007948 */ /* 0x000fea0003800000 */
[----:B------:R-:W1:Y:S01]  /*9330*/  S2R R13, SR_CgaCtaId ;  /* 0x00000000000d7919 */ /* 0x000e620000008800 */
[----:B------:R-:W2:Y:S01]  /*9340*/  S2UR UR4, SR_CTAID.X ;  /* 0x00000000000479c3 */ /* 0x000ea20000002500 */
[----:B------:R-:W3:Y:S01]  /*9350*/  LDCU.128 UR20, c[0x0][0x440] ;  /* 0x00008800ff1477ac */ /* 0x000ee20008000c00 */
[----:B------:R-:W4:Y:S01]  /*9360*/  LDCU.128 UR24, c[0x0][0x450] ;  /* 0x00008a00ff1877ac */ /* 0x000f220008000c00 */
[----:B0-----:R-:W-:-:S02]  /*9370*/  SHF.L.U32 R3, R0, 0x7, RZ ;  /* 0x0000000700037819 */ /* 0x001fc400000006ff */
[C---:B------:R-:W-:Y:S02]  /*9380*/  SHF.L.U32 R2, R0.reuse, 0x5, RZ ;  /* 0x0000000500027819 */ /* 0x040fe400000006ff */
[----:B------:R-:W-:Y:S02]  /*9390*/  LOP3.LUT R3, R3, 0x3000, RZ, 0xc0, !PT ;  /* 0x0000300003037812 */ /* 0x000fe400078ec0ff */
[----:B-1----:R-:W-:Y:S02]  /*93a0*/  LEA R13, R13, R12, 0x18 ;  /* 0x0000000c0d0d7211 */ /* 0x002fe400078ec0ff */
[----:B------:R-:W-:Y:S02]  /*93b0*/  LOP3.LUT R2, R3, 0x3e0, R2, 0xf8, !PT ;  /* 0x000003e003027812 */ /* 0x000fe400078ef802 */
[-C--:B------:R-:W-:Y:S02]  /*93c0*/  LEA R3, R0, R13.reuse, 0x2 ;  /* 0x0000000d00037211 */ /* 0x080fe400078e10ff */
[----:B------:R-:W-:-:S05]  /*93d0*/  IADD3 R2, PT, PT, R2, R13, RZ ;  /* 0x0000000d02027210 */ /* 0x000fca0007ffe0ff */
        /* <DEDUP_REMOVED lines=9> */
[----:B------:R-:W0:Y:S04]  /*9470*/  LDS R14, [R3+0x400] ;  /* 0x00040000030e7984 */ /* 0x000e280000000800 */
[----:B------:R-:W1:Y:S04]  /*9480*/  LDS R15, [R3+0x600] ;  /* 0x00060000030f7984 */ /* 0x000e680000000800 */
[----:B------:R-:W5:Y:S04]  /*9490*/  LDS R25, [R3+0x1400] ;  /* 0x0014000003197984 */ /* 0x000f680000000800 */
[----:B------:R-:W3:Y:S04]  /*94a0*/  LDS R24, [R3+0x1600] ;  /* 0x0016000003187984 */ /* 0x000ee80000000800 */
[----:B------:R-:W4:Y:S04]  /*94b0*/  LDS R12, [R3] ;  /* 0x00000000030c7984 */ /* 0x000f280000000800 */
[----:B------:R-:W2:Y:S04]  /*94c0*/  LDS R13, [R3+0x200] ;  /* 0x00020000030d7984 */ /* 0x000ea80000000800 */
[----:B------:R-:W2:Y:S04]  /*94d0*/  LDS R16, [R3+0x800] ;  /* 0x0008000003107984 */ /* 0x000ea80000000800 */
[----:B------:R-:W2:Y:S04]  /*94e0*/  LDS R17, [R3+0xa00] ;  /* 0x000a000003117984 */ /* 0x000ea80000000800 */
[----:B------:R-:W2:Y:S04]  /*94f0*/  LDS R37, [R3+0x1000] ;  /* 0x0010000003257984 */ /* 0x000ea80000000800 */
[----:B------:R-:W2:Y:S04]  /*9500*/  LDS R36, [R3+0x1200] ;  /* 0x0012000003247984 */ /* 0x000ea80000000800 */
[----:B------:R-:W2:Y:S01]  /*9510*/  LDS R27, [R3+0x1800] ;  /* 0x00180000031b7984 */ /* 0x000ea20000000800 */
[----:B0-----:R-:W-:-:S03]  /*9520*/  FADD.FTZ R14, RZ, R14 ;  /* 0x0000000eff0e7221 */ /* 0x001fc60000010000 */
[----:B------:R-:W0:Y:S01]  /*9530*/  LDS R26, [R3+0x1a00] ;  /* 0x001a0000031a7984 */ /* 0x000e220000000800 */
[----:B-1----:R-:W-:-:S03]  /*9540*/  FADD.FTZ R15, RZ, R15 ;  /* 0x0000000fff0f7221 */ /* 0x002fc60000010000 */
[----:B------:R-:W1:Y:S01]  /*9550*/  LDS R47, [R3+0x2400] ;  /* 0x00240000032f7984 */ /* 0x000e620000000800 */
[----:B-----5:R-:W-:-:S03]  /*9560*/  FADD.FTZ R14, R14, R25 ;  /* 0x000000190e0e7221 */ /* 0x020fc60000010000 */
[----:B------:R-:W5:Y:S01]  /*9570*/  LDS R46, [R3+0x2600] ;  /* 0x00260000032e7984 */ /* 0x000f620000000800 */
[----:B---3--:R-:W-:Y:S01]  /*9580*/  FADD.FTZ R15, R15, R24 ;  /* 0x000000180f0f7221 */ /* 0x008fe20000010000 */
[----:B----4-:R-:W-:Y:S02]  /*9590*/  FADD.FTZ R12, RZ, R12 ;  /* 0x0000000cff0c7221 */ /* 0x010fe40000010000 */
[----:B------:R-:W3:Y:S01]  /*95a0*/  LDS R18, [R3+0xc00] ;  /* 0x000c000003127984 */ /* 0x000ee20000000800 */
[----:B--2---:R-:W-:-:S03]  /*95b0*/  FADD.FTZ R13, RZ, R13 ;  /* 0x0000000dff0d7221 */ /* 0x004fc60000010000 */
[----:B------:R-:W2:Y:S01]  /*95c0*/  LDS R19, [R3+0xe00] ;  /* 0x000e000003137984 */ /* 0x000ea20000000800 */
[----:B------:R-:W-:-:S03]  /*95d0*/  FADD.FTZ R16, RZ, R16 ;  /* 0x00000010ff107221 */ /* 0x000fc60000010000 */
[----:B------:R-:W4:Y:S01]  /*95e0*/  LDS R39, [R3+0x1c00] ;  /* 0x001c000003277984 */ /* 0x000f220000000800 */
[----:B------:R-:W-:-:S03]  /*95f0*/  FADD.FTZ R17, RZ, R17 ;  /* 0x00000011ff117221 */ /* 0x000fc60000010000 */
[----:B------:R-:W4:Y:S01]  /*9600*/  LDS R38, [R3+0x1e00] ;  /* 0x001e000003267984 */ /* 0x000f220000000800 */
[----:B------:R-:W-:-:S03]  /*9610*/  FADD.FTZ R12, R12, R37 ;  /* 0x000000250c0c7221 */ /* 0x000fc60000010000 */
[----:B------:R-:W4:Y:S01]  /*9620*/  LDS R45, [R3+0x2000] ;  /* 0x00200000032d7984 */ /* 0x000f220000000800 */
[----:B------:R-:W-:-:S03]  /*9630*/  FADD.FTZ R13, R13, R36 ;  /* 0x000000240d0d7221 */ /* 0x000fc60000010000 */
[----:B------:R-:W4:Y:S01]  /*9640*/  LDS R44, [R3+0x2200] ;  /* 0x00220000032c7984 */ /* 0x000f220000000800 */
[----:B------:R-:W-:-:S03]  /*9650*/  FADD.FTZ R16, R16, R27 ;  /* 0x0000001b10107221 */ /* 0x000fc60000010000 */
[----:B------:R-:W4:Y:S01]  /*9660*/  LDS R57, [R3+0x2800] ;  /* 0x0028000003397984 */ /* 0x000f220000000800 */
[----:B0-----:R-:W-:-:S03]  /*9670*/  FADD.FTZ R17, R17, R26 ;  /* 0x0000001a11117221 */ /* 0x001fc60000010000 */
[----:B------:R-:W0:Y:S01]  /*9680*/  LDS R56, [R3+0x2a00] ;  /* 0x002a000003387984 */ /* 0x000e220000000800 */
[----:B-1----:R-:W-:-:S03]  /*9690*/  FADD.FTZ R47, R14, R47 ;  /* 0x0000002f0e2f7221 */ /* 0x002fc60000010000 */
[----:B------:R-:W1:Y:S01]  /*96a0*/  LDS R59, [R3+0x2c00] ;  /* 0x002c0000033b7984 */ /* 0x000e620000000800 */
[----:B-----5:R-:W-:-:S03]  /*96b0*/  FADD.FTZ R46, R15, R46 ;  /* 0x0000002e0f2e7221 */ /* 0x020fc60000010000 */
[----:B------:R-:W5:Y:S04]  /*96c0*/  LDS R58, [R3+0x2e00] ;  /* 0x002e0000033a7984 */ /* 0x000f680000000800 */
[----:B------:R-:W5:Y:S01]  /*96d0*/  LDS R15, [R3+0x3000] ;  /* 0x00300000030f7984 */ /* 0x000f620000000800 */
[----:B---3--:R-:W-:-:S03]  /*96e0*/  FADD.FTZ R18, RZ, R18 ;  /* 0x00000012ff127221 */ /* 0x008fc60000010000 */
[----:B------:R-:W3:Y:S01]  /*96f0*/  LDS R14, [R3+0x3200] ;  /* 0x00320000030e7984 */ /* 0x000ee20000000800 */
[----:B--2---:R-:W-:-:S03]  /*9700*/  FADD.FTZ R19, RZ, R19 ;  /* 0x00000013ff137221 */ /* 0x004fc60000010000 */
[----:B------:R-:W-:Y:S01]  /*9710*/  LDS R24, [R3+0x3400] ;  /* 0x0034000003187984 */ /* 0x000fe20000000800 */
[----:B----4-:R-:W-:-:S03]  /*9720*/  FADD.FTZ R18, R18, R39 ;  /* 0x0000002712127221 */ /* 0x010fc60000010000 */
[----:B------:R-:W2:Y:S01]  /*9730*/  LDS R25, [R3+0x3600] ;  /* 0x0036000003197984 */ /* 0x000ea20000000800 */
[----:B------:R-:W-:-:S03]  /*9740*/  FADD.FTZ R19, R19, R38 ;  /* 0x0000002613137221 */ /* 0x000fc60000010000 */
[----:B------:R-:W-:Y:S01]  /*9750*/  LDS R27, [R3+0x3800] ;  /* 0x00380000031b7984 */ /* 0x000fe20000000800 */
[----:B------:R-:W-:-:S03]  /*9760*/  FADD.FTZ R12, R12, R45 ;  /* 0x0000002d0c0c7221 */ /* 0x000fc60000010000 */
[----:B------:R-:W-:Y:S01]  /*9770*/  LDS R26, [R3+0x3a00] ;  /* 0x003a0000031a7984 */ /* 0x000fe20000000800 */
[----:B------:R-:W-:-:S03]  /*9780*/  FADD.FTZ R13, R13, R44 ;  /* 0x0000002c0d0d7221 */ /* 0x000fc60000010000 */
[----:B------:R-:W-:Y:S01]  /*9790*/  LDS R37, [R3+0x3c00] ;  /* 0x003c000003257984 */ /* 0x000fe20000000800 */
[----:B------:R-:W-:-:S03]  /*97a0*/  FADD.FTZ R16, R16, R57 ;  /* 0x0000003910107221 */ /* 0x000fc60000010000 */
[----:B------:R-:W4:Y:S01]  /*97b0*/  LDS R36, [R3+0x3e00] ;  /* 0x003e000003247984 */ /* 0x000f220000000800 */
[----:B0-----:R-:W-:Y:S01]  /*97c0*/  FADD.FTZ R17, R17, R56 ;  /* 0x0000003811117221 */ /* 0x001fe20000010000 */
[----:B------:R-:W-:Y:S01]  /*97d0*/  BAR.SYNC.DEFER_BLOCKING 0x0 ;  /* 0x0000000000007b1d */ /* 0x000fe20000010000 */
[----:B-1----:R-:W-:Y:S01]  /*97e0*/  FADD.FTZ R18, R18, R59 ;  /* 0x0000003b12127221 */ /* 0x002fe20000010000 */
[----:B-----5:R-:W-:Y:S01]  /*97f0*/  FADD.FTZ R19, R19, R58 ;  /* 0x0000003a13137221 */ /* 0x020fe20000010000 */
[----:B------:R-:W-:Y:S01]  /*9800*/  FADD.FTZ R15, R12, R15 ;  /* 0x0000000f0c0f7221 */ /* 0x000fe20000010000 */
[----:B---3--:R-:W-:Y:S01]  /*9810*/  FADD.FTZ R14, R13, R14 ;  /* 0x0000000e0d0e7221 */ /* 0x008fe20000010000 */
[----:B--2---:R-:W-:Y:S01]  /*9820*/  FADD.FTZ R12, R46, R25 ;  /* 0x000000192e0c7221 */ /* 0x004fe20000010000 */
[----:B------:R-:W-:Y:S04]  /*9830*/  STS.128 [R2], R192 ;  /* 0x000000c002007388 */ /* 0x000fe80000000c00 */
[----:B------:R-:W-:Y:S04]  /*9840*/  STS.128 [R2+0x10], R104 ;  /* 0x0000106802007388 */ /* 0x000fe80000000c00 */
[----:B------:R-:W-:Y:S04]  /*9850*/  STS.128 [R2+0x400], R76 ;  /* 0x0004004c02007388 */ /* 0x000fe80000000c00 */
[----:B------:R-:W-:Y:S01]  /*9860*/  STS.128 [R2+0x410], R60 ;  /* 0x0004103c02007388 */ /* 0x000fe20000000c00 */
[----:B----4-:R-:W-:-:S03]  /*9870*/  FADD.FTZ R13, R19, R36 ;  /* 0x00000024130d7221 */ /* 0x010fc60000010000 */
[----:B------:R-:W-:Y:S04]  /*9880*/  STS.128 [R2+0x800], R32 ;  /* 0x0008002002007388 */ /* 0x000fe80000000c00 */
[----:B------:R-:W-:Y:S04]  /*9890*/  STS.128 [R2+0x810], R28 ;  /* 0x0008101c02007388 */ /* 0x000fe80000000c00 */
[----:B------:R0:W-:Y:S04]  /*98a0*/  STS.128 [R2+0xc00], R4 ;  /* 0x000c000402007388 */ /* 0x0001e80000000c00 */
[----:B------:R-:W-:Y:S01]  /*98b0*/  STS.128 [R2+0xc10], R136 ;  /* 0x000c108802007388 */ /* 0x000fe20000000c00 */
[----:B------:R-:W-:Y:S01]  /*98c0*/  BAR.SYNC.DEFER_BLOCKING 0x0 ;  /* 0x0000000000007b1d */ /* 0x000fe20000010000 */
[----:B0-----:R-:W-:Y:S01]  /*98d0*/  FADD.FTZ R7, R16, R27 ;  /* 0x0000001b10077221 */ /* 0x001fe20000010000 */
[----:B------:R-:W-:Y:S01]  /*98e0*/  FADD.FTZ R5, R47, R24 ;  /* 0x000000182f057221 */ /* 0x000fe20000010000 */
[----:B------:R-:W-:Y:S01]  /*98f0*/  FADD.FTZ R4, R17, R26 ;  /* 0x0000001a11047221 */ /* 0x000fe20000010000 */
[----:B------:R-:W-:-:S02]  /*9900*/  FADD.FTZ R6, R18, R37 ;  /* 0x0000002512067221 */ /* 0x000fc40000010000 */
[----:B------:R-:W0:Y:S04]  /*9910*/  LDS R38, [R3] ;  /* 0x0000000003267984 */ /* 0x000e280000000800 */
[----:B------:R-:W1:Y:S04]  /*9920*/  LDS R45, [R3+0x600] ;  /* 0x00060000032d7984 */ /* 0x000e680000000800 */
[----:B------:R-:W2:Y:S04]  /*9930*/  LDS R28, [R3+0x800] ;  /* 0x00080000031c7984 */ /* 0x000ea80000000800 */
[----:B------:R-:W3:Y:S04]  /*9940*/  LDS R30, [R3+0xc00] ;  /* 0x000c0000031e7984 */ /* 0x000ee80000000800 */
[----:B------:R-:W4:Y:S04]  /*9950*/  LDS R31, [R3+0xe00] ;  /* 0x000e0000031f7984 */ /* 0x000f280000000800 */
[----:B------:R-:W5:Y:S04]  /*9960*/  LDS R39, [R3+0x200] ;  /* 0x0002000003277984 */ /* 0x000f680000000800 */
[----:B------:R-:W5:Y:S04]  /*9970*/  LDS R44, [R3+0x400] ;  /* 0x00040000032c7984 */ /* 0x000f680000000800 */
[----:B------:R-:W5:Y:S04]  /*9980*/  LDS R57, [R3+0x1000] ;  /* 0x0010000003397984 */ /* 0x000f680000000800 */
[----:B------:R-:W5:Y:S04]  /*9990*/  LDS R56, [R3+0x1200] ;  /* 0x0012000003387984 */ /* 0x000f680000000800 */
[----:B------:R-:W5:Y:S04]  /*99a0*/  LDS R33, [R3+0x1400] ;  /* 0x0014000003217984 */ /* 0x000f680000000800 */
[----:B------:R-:W5:Y:S01]  /*99b0*/  LDS R32, [R3+0x1600] ;  /* 0x0016000003207984 */ /* 0x000f620000000800 */
[----:B0-----:R-:W-:-:S03]  /*99c0*/  FADD.FTZ R38, RZ, R38 ;  /* 0x00000026ff267221 */ /* 0x001fc60000010000 */
[----:B------:R-:W0:Y:S01]  /*99d0*/  LDS R29, [R3+0xa00] ;  /* 0x000a0000031d7984 */ /* 0x000e220000000800 */
[----:B-1----:R-:W-:-:S03]  /*99e0*/  FADD.FTZ R45, RZ, R45 ;  /* 0x0000002dff2d7221 */ /* 0x002fc60000010000 */
[----:B------:R-:W1:Y:S01]  /*99f0*/  LDS R35, [R3+0x1800] ;  /* 0x0018000003237984 */ /* 0x000e620000000800 */
[----:B--2---:R-:W-:-:S03]  /*9a00*/  FADD.FTZ R28, RZ, R28 ;  /* 0x0000001cff1c7221 */ /* 0x004fc60000010000 */
[----:B------:R-:W2:Y:S01]  /*9a10*/  LDS R34, [R3+0x1a00] ;  /* 0x001a000003227984 */ /* 0x000ea20000000800 */
[----:B---3--:R-:W-:-:S03]  /*9a20*/  FADD.FTZ R30, RZ, R30 ;  /* 0x0000001eff1e7221 */ /* 0x008fc60000010000 */
[----:B------:R-:W3:Y:S01]  /*9a30*/  LDS R59, [R3+0x1c00] ;  /* 0x001c0000033b7984 */ /* 0x000ee20000000800 */
[----:B----4-:R-:W-:-:S03]  /*9a40*/  FADD.FTZ R31, RZ, R31 ;  /* 0x0000001fff1f7221 */ /* 0x010fc60000010000 */
[----:B------:R-:W4:Y:S01]  /*9a50*/  LDS R58, [R3+0x1e00] ;  /* 0x001e0000033a7984 */ /* 0x000f220000000800 */
[----:B-----5:R-:W-:-:S03]  /*9a60*/  FADD.FTZ R39, RZ, R39 ;  /* 0x00000027ff277221 */ /* 0x020fc60000010000 */
[----:B------:R-:W5:Y:S01]  /*9a70*/  LDS R61, [R3+0x2000] ;  /* 0x00200000033d7984 */ /* 0x000f620000000800 */
[----:B------:R-:W-:-:S03]  /*9a80*/  FADD.FTZ R44, RZ, R44 ;  /* 0x0000002cff2c7221 */ /* 0x000fc60000010000 */
[----:B------:R-:W5:Y:S01]  /*9a90*/  LDS R60, [R3+0x2200] ;  /* 0x00220000033c7984 */ /* 0x000f620000000800 */
[----:B------:R-:W-:-:S03]  /*9aa0*/  FADD.FTZ R38, R38, R57 ;  /* 0x0000003926267221 */ /* 0x000fc60000010000 */
[----:B------:R-:W5:Y:S01]  /*9ab0*/  LDS R62, [R3+0x2400] ;  /* 0x00240000033e7984 */ /* 0x000f620000000800 */
[----:B------:R-:W-:-:S03]  /*9ac0*/  FADD.FTZ R39, R39, R56 ;  /* 0x0000003827277221 */ /* 0x000fc60000010000 */
[----:B------:R-:W5:Y:S01]  /*9ad0*/  LDS R63, [R3+0x2600] ;  /* 0x00260000033f7984 */ /* 0x000f620000000800 */
[----:B------:R-:W-:-:S03]  /*9ae0*/  FADD.FTZ R33, R44, R33 ;  /* 0x000000212c217221 */ /* 0x000fc60000010000 */
[----:B------:R-:W5:Y:S01]  /*9af0*/  LDS R73, [R3+0x2800] ;  /* 0x0028000003497984 */ /* 0x000f620000000800 */
[----:B------:R-:W-:-:S03]  /*9b00*/  FADD.FTZ R32, R45, R32 ;  /* 0x000000202d207221 */ /* 0x000fc60000010000 */
[----:B------:R-:W5:Y:S01]  /*9b10*/  LDS R72, [R3+0x2a00] ;  /* 0x002a000003487984 */ /* 0x000f620000000800 */
[----:B0-----:R-:W-:-:S03]  /*9b20*/  FADD.FTZ R29, RZ, R29 ;  /* 0x0000001dff1d7221 */ /* 0x001fc60000010000 */
[----:B------:R-:W0:Y:S01]  /*9b30*/  LDS R75, [R3+0x2c00] ;  /* 0x002c0000034b7984 */ /* 0x000e220000000800 */
[----:B-1----:R-:W-:-:S03]  /*9b40*/  FADD.FTZ R28, R28, R35 ;  /* 0x000000231c1c7221 */ /* 0x002fc60000010000 */
[----:B------:R-:W1:Y:S01]  /*9b50*/  LDS R74, [R3+0x2e00] ;  /* 0x002e0000034a7984 */ /* 0x000e620000000800 */
[----:B--2---:R-:W-:-:S03]  /*9b60*/  FADD.FTZ R29, R29, R34 ;  /* 0x000000221d1d7221 */ /* 0x004fc60000010000 */
[----:B------:R-:W2:Y:S01]  /*9b70*/  LDS R77, [R3+0x3000] ;  /* 0x00300000034d7984 */ /* 0x000ea20000000800 */
[----:B---3--:R-:W-:-:S03]  /*9b80*/  FADD.FTZ R30, R30, R59 ;  /* 0x0000003b1e1e7221 */ /* 0x008fc60000010000 */
[----:B------:R-:W3:Y:S01]  /*9b90*/  LDS R76, [R3+0x3200] ;  /* 0x00320000034c7984 */ /* 0x000ee20000000800 */
[----:B----4-:R-:W-:-:S03]  /*9ba0*/  FADD.FTZ R31, R31, R58 ;  /* 0x0000003a1f1f7221 */ /* 0x010fc60000010000 */
[----:B------:R-:W4:Y:S01]  /*9bb0*/  LDS R78, [R3+0x3400] ;  /* 0x00340000034e7984 */ /* 0x000f220000000800 */
[----:B-----5:R-:W-:-:S03]  /*9bc0*/  FADD.FTZ R38, R38, R61 ;  /* 0x0000003d26267221 */ /* 0x020fc60000010000 */
        /* <DEDUP_REMOVED lines=9> */
[----:B------:R-:W-:Y:S01]  /*9c60*/  FADD.FTZ R29, R29, R72 ;  /* 0x000000481d1d7221 */ /* 0x000fe20000010000 */
[----:B------:R-:W-:Y:S01]  /*9c70*/  BAR.SYNC.DEFER_BLOCKING 0x0 ;  /* 0x0000000000007b1d */ /* 0x000fe20000010000 */
[----:B0-----:R-:W-:Y:S01]  /*9c80*/  FADD.FTZ R30, R30, R75 ;  /* 0x0000004b1e1e7221 */ /* 0x001fe20000010000 */
[----:B-1----:R-:W-:Y:S01]  /*9c90*/  FADD.FTZ R31, R31, R74 ;  /* 0x0000004a1f1f7221 */ /* 0x002fe20000010000 */
[----:B--2---:R-:W-:Y:S01]  /*9ca0*/  FADD.FTZ R77, R38, R77 ;  /* 0x0000004d264d7221 */ /* 0x004fe20000010000 */
[----:B---3--:R-:W-:Y:S01]  /*9cb0*/  FADD.FTZ R39, R39, R76 ;  /* 0x0000004c27277221 */ /* 0x008fe20000010000 */
[----:B----4-:R-:W-:Y:S01]  /*9cc0*/  FADD.FTZ R33, R33, R78 ;  /* 0x0000004e21217221 */ /* 0x010fe20000010000 */
[----:B-----5:R-:W-:Y:S01]  /*9cd0*/  FADD.FTZ R79, R32, R79 ;  /* 0x0000004f204f7221 */ /* 0x020fe20000010000 */
[----:B------:R-:W-:Y:S01]  /*9ce0*/  STS.128 [R2], R180 ;  /* 0x000000b402007388 */ /* 0x000fe20000000c00 */
[----:B------:R-:W-:-:S03]  /*9cf0*/  FADD.FTZ R89, R28, R89 ;  /* 0x000000591c597221 */ /* 0x000fc60000010000 */
[----:B------:R-:W-:Y:S01]  /*9d00*/  STS.128 [R2+0x10], R80 ;  /* 0x0000105002007388 */ /* 0x000fe20000000c00 */
[----:B------:R-:W-:-:S03]  /*9d10*/  FADD.FTZ R29, R29, R88 ;  /* 0x000000581d1d7221 */ /* 0x000fc60000010000 */
[----:B------:R-:W-:Y:S01]  /*9d20*/  STS.128 [R2+0x400], R64 ;  /* 0x0004004002007388 */ /* 0x000fe20000000c00 */
[----:B------:R-:W-:-:S03]  /*9d30*/  FADD.FTZ R91, R30, R91 ;  /* 0x0000005b1e5b7221 */ /* 0x000fc60000010000 */
[----:B------:R-:W-:Y:S01]  /*9d40*/  STS.128 [R2+0x410], R176 ;  /* 0x000410b002007388 */ /* 0x000fe20000000c00 */
[----:B------:R-:W-:-:S03]  /*9d50*/  FADD.FTZ R31, R31, R16 ;  /* 0x000000101f1f7221 */ /* 0x000fc60000010000 */
[----:B------:R-:W-:Y:S04]  /*9d60*/  STS.128 [R2+0x800], R48 ;  /* 0x0008003002007388 */ /* 0x000fe80000000c00 */
[----:B------:R-:W-:Y:S04]  /*9d70*/  STS.128 [R2+0x810], R96 ;  /* 0x0008106002007388 */ /* 0x000fe80000000c00 */
[----:B------:R-:W-:Y:S04]  /*9d80*/  STS.128 [R2+0xc00], R120 ;  /* 0x000c007802007388 */ /* 0x000fe80000000c00 */
[----:B------:R-:W-:Y:S01]  /*9d90*/  STS.128 [R2+0xc10], R20 ;  /* 0x000c101402007388 */ /* 0x000fe20000000c00 */
[----:B------:R-:W-:Y:S06]  /*9da0*/  BAR.SYNC.DEFER_BLOCKING 0x0 ;  /* 0x0000000000007b1d */ /* 0x000fec0000010000 */
        /* <DEDUP_REMOVED lines=13> */
[----:B-1----:R-:W-:-:S03]  /*9e80*/  FADD.FTZ R16, R16, R25 ;  /* 0x0000001910107221 */ /* 0x002fc60000010000 */
[----:B------:R-:W1:Y:S01]  /*9e90*/  LDS R22, [R3+0xc00] ;  /* 0x000c000003167984 */ /* 0x000e620000000800 */
[----:B--2---:R-:W-:-:S03]  /*9ea0*/  FADD.FTZ R17, RZ, R17 ;  /* 0x00000011ff117221 */ /* 0x004fc60000010000 */
[----:B------:R-:W2:Y:S01]  /*9eb0*/  LDS R37, [R3+0x1c00] ;  /* 0x001c000003257984 */ /* 0x000ea20000000800 */
[----:B---3--:R-:W-:-:S03]  /*9ec0*/  FADD.FTZ R17, R17, R24 ;  /* 0x0000001811117221 */ /* 0x008fc60000010000 */
[----:B------:R-:W3:Y:S01]  /*9ed0*/  LDS R23, [R3+0xe00] ;  /* 0x000e000003177984 */ /* 0x000ee20000000800 */
[----:B----4-:R-:W-:-:S03]  /*9ee0*/  FADD.FTZ R18, RZ, R18 ;  /* 0x00000012ff127221 */ /* 0x010fc60000010000 */
[----:B------:R-:W4:Y:S01]  /*9ef0*/  LDS R30, [R3+0x1e00] ;  /* 0x001e0000031e7984 */ /* 0x000f220000000800 */
[----:B-----5:R-:W-:-:S03]  /*9f00*/  FADD.FTZ R18, R18, R27 ;  /* 0x0000001b12127221 */ /* 0x020fc60000010000 */
[----:B------:R-:W5:Y:S01]  /*9f10*/  LDS R45, [R3+0x2000] ;  /* 0x00200000032d7984 */ /* 0x000f620000000800 */
[----:B------:R-:W-:-:S03]  /*9f20*/  FADD.FTZ R19, RZ, R19 ;  /* 0x00000013ff137221 */ /* 0x000fc60000010000 */
[----:B------:R-:W5:Y:S01]  /*9f30*/  LDS R32, [R3+0x2200] ;  /* 0x0022000003207984 */ /* 0x000f620000000800 */
[----:B------:R-:W-:-:S03]  /*9f40*/  FADD.FTZ R19, R19, R26 ;  /* 0x0000001a13137221 */ /* 0x000fc60000010000 */
[----:B------:R-:W5:Y:S01]  /*9f50*/  LDS R47, [R3+0x2400] ;  /* 0x00240000032f7984 */ /* 0x000f620000000800 */
[----:B------:R-:W-:-:S03]  /*9f60*/  FADD.FTZ R20, RZ, R20 ;  /* 0x00000014ff147221 */ /* 0x000fc60000010000 */
[----:B------:R-:W5:Y:S01]  /*9f70*/  LDS R34, [R3+0x2600] ;  /* 0x0026000003227984 */ /* 0x000f620000000800 */
[----:B------:R-:W-:-:S03]  /*9f80*/  FADD.FTZ R20, R20, R35 ;  /* 0x0000002314147221 */ /* 0x000fc60000010000 */
[----:B------:R-:W5:Y:S01]  /*9f90*/  LDS R49, [R3+0x2800] ;  /* 0x0028000003317984 */ /* 0x000f620000000800 */
[----:B------:R-:W-:-:S03]  /*9fa0*/  FADD.FTZ R21, RZ, R21 ;  /* 0x00000015ff157221 */ /* 0x000fc60000010000 */
[----:B------:R-:W5:Y:S01]  /*9fb0*/  LDS R36, [R3+0x2a00] ;  /* 0x002a000003247984 */ /* 0x000f620000000800 */
[----:B0-----:R-:W-:-:S03]  /*9fc0*/  FADD.FTZ R21, R21, R28 ;  /* 0x0000001c15157221 */ /* 0x001fc60000010000 */
[----:B------:R-:W0:Y:S01]  /*9fd0*/  LDS R51, [R3+0x2c00] ;  /* 0x002c000003337984 */ /* 0x000e220000000800 */
[----:B-1----:R-:W-:-:S03]  /*9fe0*/  FADD.FTZ R22, RZ, R22 ;  /* 0x00000016ff167221 */ /* 0x002fc60000010000 */
[----:B------:R-:W1:Y:S01]  /*9ff0*/  LDS R38, [R3+0x2e00] ;  /* 0x002e000003267984 */ /* 0x000e620000000800 */
[----:B--2---:R-:W-:-:S03]  /*a000*/  FADD.FTZ R22, R22, R37 ;  /* 0x0000002516167221 */ /* 0x004fc60000010000 */
[----:B------:R-:W2:Y:S01]  /*a010*/  LDS R57, [R3+0x3000] ;  /* 0x0030000003397984 */ /* 0x000ea20000000800 */
[----:B---3--:R-:W-:-:S03]  /*a020*/  FADD.FTZ R23, RZ, R23 ;  /* 0x00000017ff177221 */ /* 0x008fc60000010000 */
        /* <DEDUP_REMOVED lines=32> */
[----:B------:R0:W-:Y:S01]  /*a230*/  STS.128 [R2+0xc10], R8 ;  /* 0x000c100802007388 */ /* 0x0001e20000000c00 */
[----:B------:R-:W-:Y:S08]  /*a240*/  BAR.SYNC.DEFER_BLOCKING 0x0 ;  /* 0x0000000000007b1d */ /* 0x000ff00000010000 */
[----:B0-----:R-:W0:Y:S01]  /*a250*/  LDC R10, c[0x0][0x388] ;  /* 0x0000e200ff0a7b82 */ /* 0x001e220000000800 */
[----:B------:R-:W1:Y:S04]  /*a260*/  LDS R56, [R3] ;  /* 0x0000000003387984 */ /* 0x000e680000000800 */
[----:B------:R-:W2:Y:S04]  /*a270*/  LDS R41, [R3+0x1000] ;  /* 0x0010000003297984 */ /* 0x000ea80000000800 */
[----:B------:R-:W3:Y:S04]  /*a280*/  LDS R2, [R3+0x2000] ;  /* 0x0020000003027984 */ /* 0x000ee80000000800 */
[----:B------:R-:W4:Y:S01]  /*a290*/  LDS R58, [R3+0x200] ;  /* 0x00020000033a7984 */ /* 0x000f220000000800 */
[----:B0-----:R-:W-:-:S03]  /*a2a0*/  IMAD R19, R10, UR4, RZ ;  /* 0x000000040a137c24 */ /* 0x001fc6000f8e02ff */
[----:B------:R-:W0:Y:S02]  /*a2b0*/  LDS R43, [R3+0x1200] ;  /* 0x00120000032b7984 */ /* 0x000e240000000800 */
[----:B------:R-:W-:Y:S02]  /*a2c0*/  IADD3 R19, P0, PT, R19, R0, RZ ;  /* 0x0000000013137210 */ /* 0x000fe40007f1e0ff */
[----:B------:R-:W5:Y:S02]  /*a2d0*/  LDS R9, [R3+0x3000] ;  /* 0x0030000003097984 */ /* 0x000f640000000800 */
[----:B------:R-:W-:Y:S02]  /*a2e0*/  SHF.L.U32 R18, R19, 0x2, RZ ;  /* 0x0000000213127819 */ /* 0x000fe400000006ff */
[----:B------:R-:W5:Y:S02]  /*a2f0*/  LDS R8, [R3+0x2200] ;  /* 0x0022000003087984 */ /* 0x000f640000000800 */
[----:B------:R-:W-:-:S02]  /*a300*/  IADD3 R10, P1, PT, R18, UR20, RZ ;  /* 0x00000014120a7c10 */ /* 0x000fc4000ff3e0ff */
[----:B------:R-:W5:Y:S04]  /*a310*/  LDS R24, [R3+0x3200] ;  /* 0x0032000003187984 */ /* 0x000f680000000800 */
[----:B------:R-:W5:Y:S04]  /*a320*/  LDS R0, [R3+0x400] ;  /* 0x0004000003007984 */ /* 0x000f680000000800 */
[----:B------:R-:W5:Y:S01]  /*a330*/  LDS R35, [R3+0x1400] ;  /* 0x0014000003237984 */ /* 0x000f620000000800 */
[----:B-1----:R-:W-:-:S03]  /*a340*/  FADD.FTZ R56, RZ, R56 ;  /* 0x00000038ff387221 */ /* 0x002fc60000010000 */
[----:B------:R-:W1:Y:S01]  /*a350*/  LDS R47, [R3+0x2400] ;  /* 0x00240000032f7984 */ /* 0x000e620000000800 */
[----:B--2---:R-:W-:-:S03]  /*a360*/  FADD.FTZ R41, R56, R41 ;  /* 0x0000002938297221 */ /* 0x004fc60000010000 */
[----:B------:R-:W-:Y:S01]  /*a370*/  LDS R37, [R3+0x1600] ;  /* 0x0016000003257984 */ /* 0x000fe20000000800 */
[----:B---3--:R-:W-:-:S03]  /*a380*/  FADD.FTZ R2, R41, R2 ;  /* 0x0000000229027221 */ /* 0x008fc60000010000 */
[----:B------:R-:W2:Y:S01]  /*a390*/  LDS R20, [R3+0x800] ;  /* 0x0008000003147984 */ /* 0x000ea20000000800 */
[----:B----4-:R-:W-:-:S03]  /*a3a0*/  FADD.FTZ R58, RZ, R58 ;  /* 0x0000003aff3a7221 */ /* 0x010fc60000010000 */
[----:B------:R-:W3:Y:S01]  /*a3b0*/  LDS R69, [R3+0x3400] ;  /* 0x0034000003457984 */ /* 0x000ee20000000800 */
[----:B0-----:R-:W-:-:S03]  /*a3c0*/  FADD.FTZ R43, R58, R43 ;  /* 0x0000002b3a2b7221 */ /* 0x001fc60000010000 */
[----:B------:R-:W-:Y:S01]  /*a3d0*/  LDS R49, [R3+0x2600] ;  /* 0x0026000003317984 */ /* 0x000fe20000000800 */
[----:B-----5:R-:W-:-:S03]  /*a3e0*/  FADD.FTZ R65, R2, R9 ;  /* 0x0000000902417221 */ /* 0x020fc60000010000 */
[----:B------:R-:W0:Y:S01]  /*a3f0*/  LDS R41, [R3+0x1800] ;  /* 0x0018000003297984 */ /* 0x000e220000000800 */
[----:B------:R-:W-:-:S03]  /*a400*/  FADD.FTZ R43, R43, R8 ;  /* 0x000000082b2b7221 */ /* 0x000fc60000010000 */
[----:B------:R-:W4:Y:S01]  /*a410*/  LDS R2, [R3+0x600] ;  /* 0x0006000003027984 */ /* 0x000f220000000800 */
[----:B------:R-:W-:Y:S01]  /*a420*/  IADD3.X R8, PT, PT, RZ, RZ, RZ, P0, !PT ;  /* 0x000000ffff087210 */ /* 0x000fe200007fe4ff */
[----:B------:R-:W-:Y:S02]  /*a430*/  FADD.FTZ R67, R43, R24 ;  /* 0x000000182b437221 */ /* 0x000fe40000010000 */
[----:B------:R-:W5:Y:S01]  /*a440*/  LDS R22, [R3+0xa00] ;  /* 0x000a000003167984 */ /* 0x000f620000000800 */
[----:B------:R-:W-:Y:S02]  /*a450*/  SHF.L.U64.HI R19, R19, 0x2, R8 ;  /* 0x0000000213137819 */ /* 0x000fe40000010208 */
[C---:B------:R-:W-:Y:S01]  /*a460*/  IADD3 R8, P0, PT, R18.reuse, UR22, RZ ;  /* 0x0000001612087c10 */ /* 0x040fe2000ff1e0ff */
[----:B------:R-:W5:Y:S01]  /*a470*/  LDS R71, [R3+0x3600] ;  /* 0x0036000003477984 */ /* 0x000f620000000800 */
[C---:B------:R-:W-:Y:S01]  /*a480*/  IADD3.X R11, PT, PT, R19.reuse, UR21, RZ, P1, !PT ;  /* 0x00000015130b7c10 */ /* 0x040fe20008ffe4ff */
[----:B------:R-:W-:Y:S01]  /*a490*/  FADD.FTZ R0, RZ, R0 ;  /* 0x00000000ff007221 */ /* 0x000fe20000010000 */
[C---:B------:R-:W-:Y:S01]  /*a4a0*/  IADD3.X R9, PT, PT, R19.reuse, UR23, RZ, P0, !PT ;  /* 0x0000001713097c10 */ /* 0x040fe200087fe4ff */
[----:B------:R-:W5:Y:S01]  /*a4b0*/  LDS R51, [R3+0x2800] ;  /* 0x0028000003337984 */ /* 0x000f620000000800 */
[----:B------:R-:W-:Y:S01]  /*a4c0*/  IADD3 R16, P0, PT, R18, UR26, RZ ;  /* 0x0000001a12107c10 */ /* 0x000fe2000ff1e0ff */
[----:B------:R-:W-:Y:S01]  /*a4d0*/  FADD.FTZ R0, R0, R35 ;  /* 0x0000002300007221 */ /* 0x000fe20000010000 */
[----:B------:R-:W-:Y:S01]  /*a4e0*/  IADD3 R18, P1, PT, R18, UR24, RZ ;  /* 0x0000001812127c10 */ /* 0x000fe2000ff3e0ff */
[----:B------:R-:W5:Y:S01]  /*a4f0*/  LDS R43, [R3+0x1a00] ;  /* 0x001a0000032b7984 */ /* 0x000f620000000800 */
[C---:B------:R-:W-:Y:S01]  /*a500*/  IADD3.X R17, PT, PT, R19.reuse, UR27, RZ, P0, !PT ;  /* 0x0000001b13117c10 */ /* 0x040fe200087fe4ff */
[----:B-1----:R-:W-:Y:S01]  /*a510*/  FADD.FTZ R0, R0, R47 ;  /* 0x0000002f00007221 */ /* 0x002fe20000010000 */
[----:B------:R-:W-:Y:S01]  /*a520*/  IADD3.X R19, PT, PT, R19, UR25, RZ, P1, !PT ;  /* 0x0000001913137c10 */ /* 0x000fe20008ffe4ff */
[----:B------:R-:W1:Y:S04]  /*a530*/  LDS R24, [R3+0xc00] ;  /* 0x000c000003187984 */ /* 0x000e680000000800 */
[----:B------:R-:W1:Y:S01]  /*a540*/  LDS R73, [R3+0x3800] ;  /* 0x0038000003497984 */ /* 0x000e620000000800 */
[----:B--2---:R-:W-:-:S03]  /*a550*/  FADD.FTZ R20, RZ, R20 ;  /* 0x00000014ff147221 */ /* 0x004fc60000010000 */
[----:B------:R-:W2:Y:S01]  /*a560*/  LDS R53, [R3+0x2a00] ;  /* 0x002a000003357984 */ /* 0x000ea20000000800 */
[----:B---3--:R-:W-:-:S03]  /*a570*/  FADD.FTZ R69, R0, R69 ;  /* 0x0000004500457221 */ /* 0x008fc60000010000 */
[----:B------:R-:W3:Y:S04]  /*a580*/  LDS R45, [R3+0x1c00] ;  /* 0x001c0000032d7984 */ /* 0x000ee80000000800 */
[----:B------:R-:W3:Y:S01]  /*a590*/  LDS R26, [R3+0xe00] ;  /* 0x000e0000031a7984 */ /* 0x000ee20000000800 */
[----:B0-----:R-:W-:-:S03]  /*a5a0*/  FADD.FTZ R20, R20, R41 ;  /* 0x0000002914147221 */ /* 0x001fc60000010000 */
[----:B------:R-:W-:Y:S01]  /*a5b0*/  STG.E desc[UR10][R8.64], R77 ;  /* 0x0000004d08007986 */ /* 0x000fe2000c10190a */
[----:B----4-:R-:W-:-:S03]  /*a5c0*/  FADD.FTZ R2, RZ, R2 ;  /* 0x00000002ff027221 */ /* 0x010fc60000010000 */
[----:B------:R-:W-:Y:S01]  /*a5d0*/  STG.E desc[UR10][R10.64], R15 ;  /* 0x0000000f0a007986 */ /* 0x000fe2000c10190a */
[----:B------:R-:W-:Y:S01]  /*a5e0*/  FADD.FTZ R2, R2, R37 ;  /* 0x0000002502027221 */ /* 0x000fe20000010000 */
[----:B-----5:R-:W-:Y:S02]  /*a5f0*/  FADD.FTZ R22, RZ, R22 ;  /* 0x00000016ff167221 */ /* 0x020fe40000010000 */
[----:B------:R-:W0:Y:S01]  /*a600*/  LDS R75, [R3+0x3a00] ;  /* 0x003a0000034b7984 */ /* 0x000e220000000800 */
[----:B------:R-:W-:-:S03]  /*a610*/  FADD.FTZ R2, R2, R49 ;  /* 0x0000003102027221 */ /* 0x000fc60000010000 */
[----:B------:R-:W4:Y:S01]  /*a620*/  LDS R55, [R3+0x2c00] ;  /* 0x002c000003377984 */ /* 0x000f220000000800 */
[----:B------:R-:W-:Y:S01]  /*a630*/  FADD.FTZ R71, R2, R71 ;  /* 0x0000004702477221 */ /* 0x000fe20000010000 */
[----:B------:R-:W-:Y:S02]  /*a640*/  FADD.FTZ R20, R20, R51 ;  /* 0x0000003314147221 */ /* 0x000fe40000010000 */
[----:B------:R-:W5:Y:S01]  /*a650*/  LDS R15, [R3+0x1e00] ;  /* 0x001e0000030f7984 */ /* 0x000f620000000800 */
[----:B------:R-:W-:-:S03]  /*a660*/  FADD.FTZ R22, R22, R43 ;  /* 0x0000002b16167221 */ /* 0x000fc60000010000 */
[----:B------:R-:W5:Y:S01]  /*a670*/  LDS R35, [R3+0x3c00] ;  /* 0x003c000003237984 */ /* 0x000f620000000800 */
[----:B-1----:R-:W-:-:S03]  /*a680*/  FADD.FTZ R24, RZ, R24 ;  /* 0x00000018ff187221 */ /* 0x002fc60000010000 */
[----:B------:R-:W1:Y:S01]  /*a690*/  LDS R28, [R3+0x2e00] ;  /* 0x002e0000031c7984 */ /* 0x000e620000000800 */
[----:B------:R-:W-:-:S03]  /*a6a0*/  FADD.FTZ R73, R20, R73 ;  /* 0x0000004914497221 */ /* 0x000fc60000010000 */
[----:B------:R-:W1:Y:S01]  /*a6b0*/  LDS R30, [R3+0x3e00] ;  /* 0x003e0000031e7984 */ /* 0x000e620000000800 */
[----:B--2---:R-:W-:-:S03]  /*a6c0*/  FADD.FTZ R22, R22, R53 ;  /* 0x0000003516167221 */ /* 0x004fc60000010000 */
[----:B------:R-:W-:Y:S01]  /*a6d0*/  STG.E desc[UR10][R16.64], R65 ;  /* 0x0000004110007986 */ /* 0x000fe2000c10190a */
[----:B---3--:R-:W-:-:S03]  /*a6e0*/  FADD.FTZ R24, R24, R45 ;  /* 0x0000002d18187221 */ /* 0x008fc60000010000 */
[----:B------:R-:W-:Y:S01]  /*a6f0*/  STG.E desc[UR10][R18.64], R57 ;  /* 0x0000003912007986 */ /* 0x000fe2000c10190a */
[----:B------:R-:W-:-:S03]  /*a700*/  FADD.FTZ R26, RZ, R26 ;  /* 0x0000001aff1a7221 */ /* 0x000fc60000010000 */
[----:B------:R-:W-:Y:S04]  /*a710*/  STG.E desc[UR10][R8.64+0x200], R39 ;  /* 0x0002002708007986 */ /* 0x000fe8000c10190a */
[----:B------:R-:W-:Y:S04]  /*a720*/  STG.E desc[UR10][R10.64+0x200], R14 ;  /* 0x0002000e0a007986 */ /* 0x000fe8000c10190a */
[----:B------:R-:W-:Y:S01]  /*a730*/  STG.E desc[UR10][R16.64+0x200], R67 ;  /* 0x0002004310007986 */ /* 0x000fe2000c10190a */
[----:B0-----:R-:W-:-:S03]  /*a740*/  FADD.FTZ R75, R22, R75 ;  /* 0x0000004b164b7221 */ /* 0x001fc60000010000 */
[----:B------:R-:W-:Y:S01]  /*a750*/  STG.E desc[UR10][R18.64+0x200], R25 ;  /* 0x0002001912007986 */ /* 0x000fe2000c10190a */
[----:B----4-:R-:W-:-:S03]  /*a760*/  FADD.FTZ R24, R24, R55 ;  /* 0x0000003718187221 */ /* 0x010fc60000010000 */
[----:B------:R-:W-:Y:S01]  /*a770*/  STG.E desc[UR10][R8.64+0x400], R33 ;  /* 0x0004002108007986 */ /* 0x000fe2000c10190a */
[----:B-----5:R-:W-:-:S03]  /*a780*/  FADD.FTZ R15, R26, R15 ;  /* 0x0000000f1a0f7221 */ /* 0x020fc60000010000 */
[----:B------:R-:W-:Y:S01]  /*a790*/  STG.E desc[UR10][R10.64+0x400], R5 ;  /* 0x000400050a007986 */ /* 0x000fe2000c10190a */
[----:B------:R-:W-:-:S03]  /*a7a0*/  FADD.FTZ R35, R24, R35 ;  /* 0x0000002318237221 */ /* 0x000fc60000010000 */
[----:B------:R-:W-:Y:S01]  /*a7b0*/  STG.E desc[UR10][R16.64+0x400], R69 ;  /* 0x0004004510007986 */ /* 0x000fe2000c10190a */
[----:B-1----:R-:W-:-:S03]  /*a7c0*/  FADD.FTZ R15, R15, R28 ;  /* 0x0000001c0f0f7221 */ /* 0x002fc60000010000 */
[----:B------:R-:W-:Y:S01]  /*a7d0*/  STG.E desc[UR10][R18.64+0x400], R59 ;  /* 0x0004003b12007986 */ /* 0x000fe2000c10190a */
[----:B------:R-:W-:-:S03]  /*a7e0*/  FADD.FTZ R15, R15, R30 ;  /* 0x0000001e0f0f7221 */ /* 0x000fc60000010000 */
[----:B------:R-:W-:Y:S04]  /*a7f0*/  STG.E desc[UR10][R8.64+0x600], R79 ;  /* 0x0006004f08007986 */ /* 0x000fe8000c10190a */
        /* <DEDUP_REMOVED lines=18> */
[----:B------:R-:W-:Y:S01]  /*a920*/  STG.E desc[UR10][R18.64+0xe00], R23 ;  /* 0x000e001712007986 */ /* 0x000fe2000c10190a */
[----:B------:R-:W-:Y:S05]  /*a930*/  EXIT ;  /* 0x000000000000794d */ /* 0x000fea0003800000 */
.L_x_82:
        /* <DEDUP_REMOVED lines=8> */
.L_x_117:
[----:B------:R-:W-:Y:S05]  /*a9c0*/  BSYNC B2 ;  /* 0x0000000000027941 */ /* 0x000fea0003800000 */
.L_x_116:
[----:B------:R-:W-:Y:S01]  /*a9d0*/  MOV R54, R53 ;  /* 0x0000003500367202 */ /* 0x000fe20000000f00 */
[----:B------:R-:W-:Y:S01]  /*a9e0*/  HFMA2 R55, -RZ, RZ, 0, 5.9604644775390625e-08 ;  /* 0x00000001ff377431 */ /* 0x000fe200000001ff */
[----:B------:R-:W-:Y:S01]  /*a9f0*/  MOV R56, 0x1f ;  /* 0x0000001f00387802 */ /* 0x000fe20000000f00 */
[----:B------:R-:W-:Y:S01]  /*aa00*/  FADD.FTZ R52, R52, R105 ;  /* 0x0000006934347221 */ /* 0x000fe20000010000 */
[----:B------:R-:W-:-:S07]  /*aa10*/  MOV R57, 0xffffffff ;  /* 0xffffffff00397802 */ /* 0x000fce0000000f00 */
[----:B------:R-:W-:Y:S05]  /*aa20*/  WARPSYNC.COLLECTIVE R57, `(.L_x_118) ;  /* 0x0000000039087348 */ /* 0x000fea0003c00000 */
[----:B------:R0:W1:Y:S02]  /*aa30*/  SHFL.BFLY P3, R105, R54, R55, R56 ;  /* 0x0c00003736697389 */ /* 0x0000640000060038 */
[----:B01----:R-:W-:Y:S05]  /*aa40*/  ENDCOLLECTIVE ;  /* 0x000000000000791b */ /* 0x003fea0003800000 */
.L_x_118:
[----:B------:R-:W-:Y:S01]  /*aa50*/  MOV R54, R52 ;  /* 0x0000003400367202 */ /* 0x000fe20000000f00 */
[----:B------:R-:W-:Y:S02]  /*aa60*/  HFMA2 R55, -RZ, RZ, 0, 1.1920928955078125e-07 ;  /* 0x00000002ff377431 */ /* 0x000fe400000001ff */
[----:B------:R-:W-:-:S07]  /*aa70*/  FADD.FTZ R53, R53, R105 ;  /* 0x0000006935357221 */ /* 0x000fce0000010000 */
[----:B------:R-:W-:Y:S05]  /*aa80*/  WARPSYNC.COLLECTIVE R57, `(.L_x_119) ;  /* 0x0000000039087348 */ /* 0x000fea0003c00000 */
[----:B------:R0:W1:Y:S02]  /*aa90*/  SHFL.BFLY P3, R105, R54, R55, R56 ;  /* 0x0c00003736697389 */ /* 0x0000640000060038 */
[----:B01----:R-:W-:Y:S05]  /*aaa0*/  ENDCOLLECTIVE ;  /* 0x000000000000791b */ /* 0x003fea0003800000 */
.L_x_119:
[----:B------:R-:W-:Y:S01]  /*aab0*/  MOV R54, R53 ;  /* 0x0000003500367202 */ /* 0x000fe20000000f00 */
[----:B------:R-:W-:-:S07]  /*aac0*/  FADD.FTZ R52, R52, R105 ;  /* 0x0000006934347221 */ /* 0x000fce0000010000 */
[----:B------:R-:W-:Y:S05]  /*aad0*/  WARPSYNC.COLLECTIVE R57, `(.L_x_120) ;  /* 0x0000000039087348 */ /* 0x000fea0003c00000 */
[----:B------:R0:W1:Y:S02]  /*aae0*/  SHFL.BFLY P3, R105, R54, R55, R56 ;  /* 0x0c00003736697389 */ /* 0x0000640000060038 */
[----:B01----:R-:W-:Y:S05]  /*aaf0*/  ENDCOLLECTIVE ;  /* 0x000000000000791b */ /* 0x003fea0003800000 */
.L_x_120:
[----:B------:R-:W-:Y:S01]  /*ab00*/  MOV R54, R52 ;  /* 0x0000003400367202 */ /* 0x000fe20000000f00 */
[----:B------:R-:W-:Y:S02]  /*ab10*/  HFMA2 R55, -RZ, RZ, 0, 2.384185791015625e-07 ;  /* 0x00000004ff377431 */ /* 0x000fe400000001ff */
[----:B------:R-:W-:-:S07]  /*ab20*/  FADD.FTZ R53, R53, R105 ;  /* 0x0000006935357221 */ /* 0x000fce0000010000 */
[----:B------:R-:W-:Y:S05]  /*ab30*/  WARPSYNC.COLLECTIVE R57, `(.L_x_121) ;  /* 0x0000000039087348 */ /* 0x000fea0003c00000 */
[----:B------:R0:W1:Y:S02]  /*ab40*/  SHFL.BFLY P3, R105, R54, R55, R56 ;  /* 0x0c00003736697389 */ /* 0x0000640000060038 */
[----:B01----:R-:W-:Y:S05]  /*ab50*/  ENDCOLLECTIVE ;  /* 0x000000000000791b */ /* 0x003fea0003800000 */
.L_x_121:
[----:B------:R-:W-:Y:S01]  /*ab60*/  MOV R54, R53 ;  /* 0x0000003500367202 */ /* 0x000fe20000000f00 */
[----:B------:R-:W-:-:S07]  /*ab70*/  FADD.FTZ R52, R52, R105 ;  /* 0x0000006934347221 */ /* 0x000fce0000010000 */
[----:B------:R-:W-:Y:S05]  /*ab80*/  WARPSYNC.COLLECTIVE R57, `(.L_x_122) ;  /* 0x0000000039087348 */ /* 0x000fea0003c00000 */
[----:B------:R0:W1:Y:S02]  /*ab90*/  SHFL.BFLY P3, R105, R54, R55, R56 ;  /* 0x0c00003736697389 */ /* 0x0000640000060038 */
[----:B01----:R-:W-:Y:S05]  /*aba0*/  ENDCOLLECTIVE ;  /* 0x000000000000791b */ /* 0x003fea0003800000 */
.L_x_122:
[----:B------:R-:W-:Y:S01]  /*abb0*/  MOV R54, R52 ;  /* 0x0000003400367202 */ /* 0x000fe20000000f00 */
[----:B------:R-:W-:Y:S02]  /*abc0*/  HFMA2 R55, -RZ, RZ, 0, 4.76837158203125e-07 ;  /* 0x00000008ff377431 */ /* 0x000fe400000001ff */
[----:B------:R-:W-:-:S07]  /*abd0*/  FADD.FTZ R53, R53, R105 ;  /* 0x0000006935357221 */ /* 0x000fce0000010000 */
[----:B------:R-:W-:Y:S05]  /*abe0*/  WARPSYNC.COLLECTIVE R57, `(.L_x_123) ;  /* 0x0000000039087348 */ /* 0x000fea0003c00000 */
[----:B------:R0:W1:Y:S02]  /*abf0*/  SHFL.BFLY P3, R105, R54, R55, R56 ;  /* 0x0c00003736697389 */ /* 0x0000640000060038 */
[----:B01----:R-:W-:Y:S05]  /*ac00*/  ENDCOLLECTIVE ;  /* 0x000000000000791b */ /* 0x003fea0003800000 */
.L_x_123:
[----:B------:R-:W-:Y:S01]  /*ac10*/  MOV R54, R53 ;  /* 0x0000003500367202 */ /* 0x000fe20000000f00 */
[----:B------:R-:W-:-:S07]  /*ac20*/  FADD.FTZ R52, R52, R105 ;  /* 0x0000006934347221 */ /* 0x000fce0000010000 */
[----:B------:R-:W-:Y:S05]  /*ac30*/  WARPSYNC.COLLECTIVE R57, `(.L_x_124) ;  /* 0x0000000039087348 */ /* 0x000fea0003c00000 */
[----:B------:R0:W1:Y:S02]  /*ac40*/  SHFL.BFLY P3, R105, R54, R55, R56 ;  /* 0x0c00003736697389 */ /* 0x0000640000060038 */
[----:B01----:R-:W-:Y:S05]  /*ac50*/  ENDCOLLECTIVE ;  /* 0x000000000000791b */ /* 0x003fea0003800000 */
.L_x_124:
[----:B------:R-:W-:Y:S01]  /*ac60*/  MOV R54, R52 ;  /* 0x0000003400367202 */ /* 0x000fe20000000f00 */
[----:B------:R-:W-:Y:S02]  /*ac70*/  HFMA2 R55, -RZ, RZ, 0, 9.5367431640625e-07 ;  /* 0x00000010ff377431 */ /* 0x000fe400000001ff */
[----:B------:R-:W-:-:S07]  /*ac80*/  FADD.FTZ R53, R53, R105 ;  /* 0x0000006935357221 */ /* 0x000fce0000010000 */
[----:B------:R-:W-:Y:S05]  /*ac90*/  WARPSYNC.COLLECTIVE R57, `(.L_x_125) ;  /* 0x0000000039087348 */ /* 0x000fea0003c00000 */
[----:B------:R0:W1:Y:S02]  /*aca0*/  SHFL.BFLY P3, R105, R54, R55, R56 ;  /* 0x0c00003736697389 */ /* 0x0000640000060038 */
[----:B01----:R-:W-:Y:S05]  /*acb0*/  ENDCOLLECTIVE ;  /* 0x000000000000791b */ /* 0x003fea0003800000 */
.L_x_125:
[----:B------:R-:W-:Y:S02]  /*acc0*/  MOV R54, R53 ;  /* 0x0000003500367202 */ /* 0x000fe40000000f00 */
[----:B------:R-:W-:-:S07]  /*acd0*/  MOV R104, R105 ;  /* 0x0000006900687202 */ /* 0x000fce0000000f00 */
[----:B------:R-:W-:Y:S05]  /*ace0*/  WARPSYNC.COLLECTIVE R57, `(.L_x_126) ;  /* 0x0000000039087348 */ /* 0x000fea0003c00000 */
[----:B------:R0:W1:Y:S02]  /*acf0*/  SHFL.BFLY P3, R105, R54, R55, R56 ;  /* 0x0c00003736697389 */ /* 0x0000640000060038 */
[----:B01----:R-:W-:Y:S05]  /*ad00*/  ENDCOLLECTIVE ;  /* 0x000000000000791b */ /* 0x003fea0003800000 */
.L_x_126:
[----:B------:R-:W-:Y:S01]  /*ad10*/  MOV R54, R105 ;  /* 0x0000006900367202 */ /* 0x000fe20000000f00 */
[----:B------:R-:W-:Y:S06]  /*ad20*/  BRA `(.L_x_127) ;  /* 0xffffff8800a07947 */ /* 0x000fec000383ffff */
.L_x_128:
        /* <DEDUP_REMOVED lines=13> */
.L_x_6011:


//--------------------- .text._ZN10layer_norm31ln_parallel_residual_bwd_kernelINS_13Kernel_traitsI13__nv_bfloat16S2_S2_S2_fjLj1024ELj1ELj4ELj1ELj16ENS_18Kernel_traits_baseILj1024ES2_S2_S2_S2_fjLj128EEEEELb0ELb1ELb0EEEvNS_9BwdParamsE --------------------------
	.section	.text._ZN10layer_norm31ln_parallel_residual_bwd_kernelINS_13Kernel_traitsI13__nv_bfloat16S2_S2_S2_fjLj1024ELj1ELj4ELj1ELj16ENS_18Kernel_traits_baseILj1024ES2_S2_S2_S2_fjLj128EEEEELb0ELb1ELb0EEEvNS_9BwdParamsE,"ax",@progbits
	.align	128
        .global         _ZN10layer_norm31ln_parallel_residual_bwd_kernelINS_13Kernel_traitsI13__nv_bfloat16S2_S2_S2_fjLj1024ELj1ELj4ELj1ELj16ENS_18Kernel_traits_baseILj1024ES2_S2_S2_S2_fjLj128EEEEELb0ELb1ELb0EEEvNS_9BwdParamsE
        .type           _ZN10layer_norm31ln_parallel_residual_bwd_kernelINS_13Kernel_traitsI13__nv_bfloat16S2_S2_S2_fjLj1024ELj1ELj4ELj1ELj16ENS_18Kernel_traits_baseILj1024ES2_S2_S2_S2_fjLj128EEEEELb0ELb1ELb0EEEvNS_9BwdParamsE,@function
        .size           _ZN10layer_norm31ln_parallel_residual_bwd_kernelINS_13Kernel_traitsI13__nv_bfloat16S2_S2_S2_fjLj1024ELj1ELj4ELj1ELj16ENS_18Kernel_traits_baseILj1024ES2_S2_S2_S2_fjLj128EEEEELb0ELb1ELb0EEEvNS_9BwdParamsE,(.L_x_6012 - _ZN10layer_norm31ln_parallel_residual_bwd_kernelINS_13Kernel_traitsI13__nv_bfloat16S2_S2_S2_fjLj1024ELj1ELj4ELj1ELj16ENS_18Kernel_traits_baseILj1024ES2_S2_S2_S2_fjLj128EEEEELb0ELb1ELb0EEEvNS_9BwdParamsE)
        .other          _ZN10layer_norm31ln_parallel_residual_bwd_kernelINS_13Kernel_traitsI13__nv_bfloat16S2_S2_S2_fjLj1024ELj1ELj4ELj1ELj16ENS_18Kernel_traits_baseILj1024ES2_S2_S2_S2_fjLj128EEEEELb0ELb1ELb0EEEvNS_9BwdParamsE,@"STO_CUDA_ENTRY STV_DEFAULT"
_ZN10layer_norm31ln_parallel_residual_bwd_kernelINS_13Kernel_traitsI13__nv_bfloat16S2_S2_S2_fjLj1024ELj1ELj4ELj1ELj16ENS_18Kernel_traits_baseILj1024ES2_S2_S2_S2_fjLj128EEEEELb0ELb1ELb0EEEvNS_9BwdParamsE:
.text._ZN10layer_norm31ln_parallel_residual_bwd_kernelINS_13Kernel_traitsI13__nv_bfloat16S2_S2_S2_fjLj1024ELj1ELj4ELj1ELj16ENS_18Kernel_traits_baseILj1024ES2_S2_S2_S2_fjLj128EEEEELb0ELb1ELb0EEEvNS_9BwdParamsE:
[----:B------:R-:W-:Y:S01]  /*0000*/  LDC R1, c[0x0][0x37c] ;  /* 0x0000df00ff017b82 */ /* 0x000fe20000000800 */
[----:B------:R-:W0:Y:S01]  /*0010*/  S2R R18, SR_TID.X ;  /* 0x0000000000127919 */ /* 0x000e220000002100 */
[----:B------:R-:W1:Y:S01]  /*0020*/  LDCU UR4, c[0x0][0x388] ;  /* 0x00007100ff0477ac */ /* 0x000e620008000800 */
[----:B------:R-:W2:Y:S01]  /*0030*/  LDCU.64 UR10, c[0x0][0x358] ;  /* 0x00006b00ff0a77ac */ /* 0x000ea20008000a00 */
[----:B------:R-:W3:Y:S01]  /*0040*/  LDCU UR5, c[0x0][0x384] ;  /* 0x00007080ff0577ac */ /* 0x000ee20008000800 */
[----:B------:R-:W4:Y:S01]  /*0050*/  LDCU UR20, c[0x0][0x388] ;  /* 0x00007100ff1477ac */ /* 0x000f220008000800 */
[----:B------:R-:W0:Y:S01]  /*0060*/  LDCU.U8 UR13, c[0x0][0x410] ;  /* 0x00008200ff0d77ac */ /* 0x000e220008000000 */
[----:B-1----:R-:W-:Y:S01]  /*0070*/  MOV R21, UR4 ;  /* 0x0000000400157c02 */ /* 0x002fe20008000f00 */
[----:B------:R-:W1:Y:S03]  /*0080*/  LDCU UR12, c[0x0][0x400] ;  /* 0x00008000ff0c77ac */ /* 0x000e660008000800 */
[----:B------:R-:W-:Y:S01]  /*0090*/  SHF.R.S32.HI R0, RZ, 0x1f, R21 ;  /* 0x0000001fff007819 */ /* 0x000fe20000011415 */
[----:B------:R-:W1:Y:S03]  /*00a0*/  LDCU.64 UR6, c[0x0][0x470] ;  /* 0x00008e00ff0677ac */ /* 0x000e660008000a00 */
[----:B------:R-:W-:Y:S01]  /*00b0*/  LEA.HI R0, R0, R21, RZ, 0x3 ;  /* 0x0000001500007211 */ /* 0x000fe200078f18ff */
[----:B------:R-:W1:Y:S01]  /*00c0*/  LDCU.64 UR8, c[0x0][0x478] ;  /* 0x00008f00ff0877ac */ /* 0x000e620008000a00 */
[C---:B0-----:R-:W-:Y:S01]  /*00d0*/  LOP3.LUT R3, R18.reuse, 0x1f, RZ, 0xc, !PT ;  /* 0x0000001f12037812 */ /* 0x041fe200078e0cff */
[----:B------:R-:W0:Y:S01]  /*00e0*/  LDCU.64 UR14, c[0x0][0x438] ;  /* 0x00008700ff0e77ac */ /* 0x000e220008000a00 */
[----:B------:R-:W-:-:S02]  /*00f0*/  LOP3.LUT R19, R18, 0x1f, RZ, 0xc0, !PT ;  /* 0x0000001f12137812 */ /* 0x000fc400078ec0ff */
[----:B------:R-:W-:Y:S02]  /*0100*/  LEA.HI.SX32 R20, R0, R3, 0x1d ;  /* 0x0000000300147211 */ /* 0x000fe400078feaff */
[----:B------:R-:W-:Y:S02]  /*0110*/  MOV R13, R19 ;  /* 0x00000013000d7202 */ /* 0x000fe40000000f00 */
[C---:B------:R-:W-:Y:S02]  /*0120*/  ISETP.GE.U32.AND P0, PT, R20.reuse, 0x20, PT ;  /* 0x000000201400780c */ /* 0x040fe40003f06070 */
[C---:B------:R-:W-:Y:S02]  /*0130*/  ISETP.GE.U32.AND P1, PT, R20.reuse, 0x40, PT ;  /* 0x000000401400780c */ /* 0x040fe40003f26070 */
[C---:B------:R-:W-:Y:S02]  /*0140*/  ISETP.GE.U32.AND P2, PT, R20.reuse, 0x60, PT ;  /* 0x000000601400780c */ /* 0x040fe40003f46070 */
[----:B------:R-:W-:-:S07]  /*0150*/  ISETP.GE.U32.AND P3, PT, R20, 0x80, PT ;  /* 0x000000801400780c */ /* 0x000fce0003f66070 */
[----:B------:R-:W2:Y:S08]  /*0160*/  @P0 LDC.64 R2, c[0x0][0x3d0] ;  /* 0x0000f400ff020b82 */ /* 0x000eb00000000a00 */
[----:B------:R-:W3:Y:S08]  /*0170*/  @P1 LDC.64 R4, c[0x0][0x3d0] ;  /* 0x0000f400ff041b82 */ /* 0x000ef00000000a00 */
[----:B------:R-:W4:Y:S08]  /*0180*/  @P2 LDC.64 R8, c[0x0][0x3d0] ;  /* 0x0000f400ff082b82 */ /* 0x000f300000000a00 */
[----:B------:R-:W1:Y:S01]  /*0190*/  @P3 LDC.64 R10, c[0x0][0x3d0] ;  /* 0x0000f400ff0a3b82 */ /* 0x000e620000000a00 */
[C---:B--2---:R-:W-:Y:S01]  /*01a0*/  @P0 IMAD.WIDE.U32 R2, R13.reuse, 0x10, R2 ;  /* 0x000000100d020825 */ /* 0x044fe200078e0002 */
[----:B------:R-:W-:-:S06]  /*01b0*/  @P0 LOP3.LUT R13, R13, 0x20, RZ, 0xfc, !PT ;  /* 0x000000200d0d0812 */ /* 0x000fcc00078efcff */
[----:B------:R-:W2:Y:S01]  /*01c0*/  S2UR UR4, SR_CTAID.X ;  /* 0x00000000000479c3 */ /* 0x000ea20000002500 */
[C---:B---3--:R-:W-:Y:S01]  /*01d0*/  @P1 IMAD.WIDE.U32 R6, R13.reuse, 0x10, R4 ;  /* 0x000000100d061825 */ /* 0x048fe200078e0004 */
[----:B------:R-:W-:Y:S01]  /*01e0*/  @P1 IADD3 R13, PT, PT, R13, 0x20, RZ ;  /* 0x000000200d0d1810 */ /* 0x000fe20007ffe0ff */
[----:B------:R3:W5:Y:S04]  /*01f0*/  @P0 LDG.E.128 R36, desc[UR10][R2.64] ;  /* 0x0000000a02240981 */ /* 0x000768000c1e1d00 */
[----:B------:R3:W5:Y:S01]  /*0200*/  @P1 LDG.E.128 R40, desc[UR10][R6.64] ;  /* 0x0000000a06281981 */ /* 0x000762000c1e1d00 */
[C---:B----4-:R-:W-:Y:S01]  /*0210*/  @P2 IMAD.WIDE.U32 R8, R13.reuse, 0x10, R8 ;  /* 0x000000100d082825 */ /* 0x050fe200078e0008 */
[----:B------:R-:W-:-:S04]  /*0220*/  @P2 IADD3 R13, PT, PT, R13, 0x20, RZ ;  /* 0x000000200d0d2810 */ /* 0x000fc80007ffe0ff */
[----:B------:R3:W5:Y:S01]  /*0230*/  @P2 LDG.E.128 R44, desc[UR10][R8.64] ;  /* 0x0000000a082c2981 */ /* 0x000762000c1e1d00 */
[----:B-1----:R-:W-:-:S05]  /*0240*/  @P3 IMAD.WIDE.U32 R4, R13, 0x10, R10 ;  /* 0x000000100d043825 */ /* 0x002fca00078e000a */
[----:B------:R3:W5:Y:S01]  /*0250*/  @P3 LDG.E.128 R48, desc[UR10][R4.64] ;  /* 0x0000000a04303981 */ /* 0x000762000c1e1d00 */
[----:B------:R-:W-:Y:S01]  /*0260*/  SHF.R.U32.HI R18, RZ, 0x5, R18 ;  /* 0x00000005ff127819 */ /* 0x000fe20000011612 */
[----:B--2---:R-:W-:-:S06]  /*0270*/  USHF.L.U32 UR4, UR4, 0x2, URZ ;  /* 0x0000000204047899 */ /* 0x004fcc00080006ff */
[----:B------:R-:W-:-:S04]  /*0280*/  LOP3.LUT R18, R18, UR4, RZ, 0xfc, !PT ;  /* 0x0000000412127c12 */ /* 0x000fc8000f8efcff */
[----:B------:R-:W-:Y:S01]  /*0290*/  ISETP.GE.AND P0, PT, R18, UR5, PT ;  /* 0x0000000512007c0c */ /* 0x000fe2000bf06270 */
[----:B------:R-:W-:Y:S01]  /*02a0*/  BSSY B1, `(.L_x_129) ;  /* 0x0000924000017945 */ /* 0x000fe20003800000 */
        /* <DEDUP_REMOVED lines=32> */
[----:B0--3--:R-:W-:Y:S06]  /*04b0*/  @P0 BRA `(.L_x_130) ;  /* 0x0000009000080947 */ /* 0x009fec0003800000 */
[----:B------:R-:W0:Y:S01]  /*04c0*/  LDCU.64 UR4, c[0x0][0x438] ;  /* 0x00008700ff0477ac */ /* 0x000e220008000a00 */
[----:B-----5:R-:W-:Y:S02]  /*04d0*/  PRMT R17, R39, 0x7632, R17 ;  /* 0x0000763227117816 */ /* 0x020fe40000000011 */
[----:B------:R-:W-:Y:S02]  /*04e0*/  CS2R R52, SRZ ;  /* 0x0000000000347805 */ /* 0x000fe4000001ff00 */
[----:B------:R-:W-:Y:S02]  /*04f0*/  PRMT R16, R38, 0x7632, R16 ;  /* 0x0000763226107816 */ /* 0x000fe40000000010 */
[----:B------:R-:W-:Y:S02]  /*0500*/  CS2R R54, SRZ ;  /* 0x0000000000367805 */ /* 0x000fe4000001ff00 */
[----:B------:R-:W-:Y:S02]  /*0510*/  PRMT R15, R37, 0x7632, R15 ;  /* 0x00007632250f7816 */ /* 0x000fe4000000000f */
[----:B------:R-:W-:-:S02]  /*0520*/  CS2R R56, SRZ ;  /* 0x0000000000387805 */ /* 0x000fc4000001ff00 */
[----:B------:R-:W-:Y:S02]  /*0530*/  PRMT R14, R36, 0x7632, R14 ;  /* 0x00007632240e7816 */ /* 0x000fe4000000000e */
        /* <DEDUP_REMOVED lines=9> */
[----:B------:R-:W-:Y:S01]  /*05d0*/  PRMT R9, R47, 0x7632, R9 ;  /* 0x000076322f097816 */ /* 0x000fe20000000009 */
[----:B0-----:R-:W-:Y:S01]  /*05e0*/  UISETP.NE.U32.AND UP0, UPT, UR4, URZ, UPT ;  /* 0x000000ff0400728c */ /* 0x001fe2000bf05070 */
[----:B------:R-:W-:Y:S01]  /*05f0*/  PRMT R8, R46, 0x7632, R8 ;  /* 0x000076322e087816 */ /* 0x000fe20000000008 */
[----:B------:R-:W0:Y:S01]  /*0600*/  LDCU.U8 UR4, c[0x0][0x410] ;  /* 0x00008200ff0477ac */ /* 0x000e220008000000 */
[----:B------:R-:W-:-:S02]  /*0610*/  PRMT R7, R45, 0x7632, R7 ;  /* 0x000076322d077816 */ /* 0x000fc40000000007 */
[----:B------:R-:W-:Y:S02]  /*0620*/  CS2R R92, SRZ ;  /* 0x00000000005c7805 */ /* 0x000fe4000001ff00 */
[----:B------:R-:W-:Y:S01]  /*0630*/  PRMT R6, R44, 0x7632, R6 ;  /* 0x000076322c067816 */ /* 0x000fe20000000006 */
[----:B------:R-:W-:Y:S01]  /*0640*/  UISETP.NE.AND.EX UP0, UPT, UR5, URZ, UPT, UP0 ;  /* 0x000000ff0500728c */ /* 0x000fe2000bf05300 */
        /* <DEDUP_REMOVED lines=8> */
[----:B------:R-:W-:Y:S02]  /*06d0*/  CS2R R70, SRZ ;  /* 0x0000000000467805 */ /* 0x000fe4000001ff00 */
[----:B------:R-:W-:-:S02]  /*06e0*/  CS2R R72, SRZ ;  /* 0x0000000000487805 */ /* 0x000fc4000001ff00 */
[----:B------:R-:W-:Y:S02]  /*06f0*/  CS2R R74, SRZ ;  /* 0x00000000004a7805 */ /* 0x000fe4000001ff00 */
[----:B------:R-:W-:Y:S02]  /*0700*/  CS2R R76, SRZ ;  /* 0x00000000004c7805 */ /* 0x000fe4000001ff00 */
[----:B------:R-:W-:Y:S01]  /*0710*/  CS2R R78, SRZ ;  /* 0x00000000004e7805 */ /* 0x000fe2000001ff00 */
[----:B0-----:R-:W-:Y:S01]  /*0720*/  UISETP.NE.AND UP1, UPT, UR4, URZ, UPT ;  /* 0x000000ff0400728c */ /* 0x001fe2000bf25270 */
        /* <DEDUP_REMOVED lines=11> */
[----:B------:R-:W-:Y:S02]  /*07e0*/  PLOP3.LUT P3, PT, PT, PT, UP1, 0x80, 0x8 ;  /* 0x000000000008781c */ /* 0x000fe40003f6f018 */
[----:B------:R-:W-:Y:S02]  /*07f0*/  CS2R R102, SRZ ;  /* 0x0000000000667805 */ /* 0x000fe4000001ff00 */
[----:B------:R-:W-:Y:S02]  /*0800*/  PLOP3.LUT P2, PT, PT, PT, UP0, 0x80, 0x8 ;  /* 0x000000000008781c */ /* 0x000fe40003f4f008 */
[----:B------:R-:W-:-:S02]  /*0810*/  CS2R R104, SRZ ;  /* 0x0000000000687805 */ /* 0x000fc4000001ff00 */
[----:B------:R-:W-:-:S09]  /*0820*/  CS2R R106, SRZ ;  /* 0x00000000006a7805 */ /* 0x000fd2000001ff00 */
.L_x_187:
[----:B------:R-:W0:Y:S08]  /*0830*/  LDC.64 R142, c[0x0][0x3c0] ;  /* 0x0000f000ff8e7b82 */ /* 0x000e300000000a00 */
[----:B------:R-:W1:Y:S01]  /*0840*/  LDC.64 R140, c[0x0][0x3c8] ;  /* 0x0000f200ff8c7b82 */ /* 0x000e620000000a00 */
[----:B0-----:R-:W-:-:S06]  /*0850*/  IMAD.WIDE R142, R18, 0x4, R142 ;  /* 0x00000004128e7825 */ /* 0x001fcc00078e028e */
[----:B------:R-:W2:Y:S01]  /*0860*/  LDG.E R142, desc[UR10][R142.64] ;  /* 0x0000000a8e8e7981 */ /* 0x000ea2000c1e1900 */
[----:B-1----:R-:W-:-:S05]  /*0870*/  IMAD.WIDE R140, R18, 0x4, R140 ;  /* 0x00000004128c7825 */ /* 0x002fca00078e028c */
[----:B-----5:R0:W5:Y:S01]  /*0880*/  LDG.E R149, desc[UR10][R140.64] ;  /* 0x0000000a8c957981 */ /* 0x020162000c1e1900 */
[----:B------:R-:W-:Y:S01]  /*0890*/  MOV R21, UR20 ;  /* 0x0000001400157c02 */ /* 0x000fe20008000f00 */
[----:B------:R-:W-:Y:S04]  /*08a0*/  BSSY.RECONVERGENT B0, `(.L_x_131) ;  /* 0x000032a000007945 */ /* 0x000fe80003800200 */
[----:B------:R-:W-:-:S05]  /*08b0*/  IMAD R0, R18, R21, RZ ;  /* 0x0000001512007224 */ /* 0x000fca00078e02ff */
[----:B------:R-:W-:-:S04]  /*08c0*/  SHF.R.S32.HI R145, RZ, 0x1f, R0 ;  /* 0x0000001fff917819 */ /* 0x000fc80000011400 */
[----:B------:R-:W-:-:S04]  /*08d0*/  LEA.HI R0, R145, R0, RZ, 0x3 ;  /* 0x0000000091007211 */ /* 0x000fc800078f18ff */
[----:B------:R-:W-:Y:S02]  /*08e0*/  LEA.HI.SX32 R0, R0, R19, 0x1d ;  /* 0x0000001300007211 */ /* 0x000fe400078feaff */
[----:B--2---:R-:W-:Y:S01]  /*08f0*/  FSEL R198, R142, RZ, !P3 ;  /* 0x000000ff8ec67208 */ /* 0x004fe20005800000 */
[----:B0-----:R-:W-:Y:S06]  /*0900*/  @P2 BRA `(.L_x_132) ;  /* 0x0000001800302947 */ /* 0x001fec0003800000 */
[C---:B------:R-:W-:Y:S01]  /*0910*/  ISETP.GE.U32.AND P0, PT, R20.reuse, 0x20, PT ;  /* 0x000000201400780c */ /* 0x040fe20003f06070 */
[----:B------:R-:W-:Y:S01]  /*0920*/  BSSY.RECONVERGENT B2, `(.L_x_133) ;  /* 0x0000066000027945 */ /* 0x000fe20003800200 */
[C---:B------:R-:W-:Y:S02]  /*0930*/  ISETP.GE.U32.AND P6, PT, R20.reuse, 0x40, PT ;  /* 0x000000401400780c */ /* 0x040fe40003fc6070 */
[----:B------:R-:W-:Y:S02]  /*0940*/  CS2R R200, SRZ ;  /* 0x0000000000c87805 */ /* 0x000fe4000001ff00 */
[C---:B------:R-:W-:Y:S02]  /*0950*/  ISETP.GE.U32.AND P5, PT, R20.reuse, 0x60, PT ;  /* 0x000000601400780c */ /* 0x040fe40003fa6070 */
[----:B------:R-:W-:Y:S02]  /*0960*/  ISETP.GE.U32.AND P4, PT, R20, 0x80, PT ;  /* 0x000000801400780c */ /* 0x000fe40003f86070 */
[----:B------:R-:W-:-:S03]  /*0970*/  MOV R203, R0 ;  /* 0x0000000000cb7202 */ /* 0x000fc60000000f00 */
[----:B------:R-:W-:Y:S08]  /*0980*/  @!P0 BRA `(.L_x_134) ;  /* 0x00000004007c8947 */ /* 0x000ff00003800000 */
[----:B------:R-:W0:Y:S08]  /*0990*/  LDC.64 R140, c[0x0][0x3a8] ;  /* 0x0000ea00ff8c7b82 */ /* 0x000e300000000a00 */
[----:B------:R-:W1:Y:S01]  /*09a0*/  LDC.64 R144, c[0x0][0x428] ;  /* 0x00010a00ff907b82 */ /* 0x000e620000000a00 */
[----:B0-----:R-:W-:-:S06]  /*09b0*/  IMAD.WIDE.U32 R140, R0, 0x10, R140 ;  /* 0x00000010008c7825 */ /* 0x001fcc00078e008c */
[----:B------:R-:W2:Y:S01]  /*09c0*/  LDG.E.128 R140, desc[UR10][R140.64] ;  /* 0x0000000a8c8c7981 */ /* 0x000ea2000c1e1d00 */
[----:B-1----:R-:W-:-:S06]  /*09d0*/  IMAD.WIDE.U32 R144, R0, 0x10, R144 ;  /* 0x0000001000907825 */ /* 0x002fcc00078e0090 */
[----:B------:R-:W3:Y:S01]  /*09e0*/  LDG.E.128 R144, desc[UR10][R144.64] ;  /* 0x0000000a90907981 */ /* 0x000ee2000c1e1d00 */
[----:B------:R-:W-:Y:S02]  /*09f0*/  SHF.L.U32 R197, R36, 0x10, RZ ;  /* 0x0000001024c57819 */ /* 0x000fe400000006ff */
[----:B------:R-:W-:Y:S02]  /*0a00*/  SHF.L.U32 R194, R14, 0x10, RZ ;  /* 0x000000100ec27819 */ /* 0x000fe400000006ff */
[----:B------:R-:W-:Y:S02]  /*0a10*/  SHF.L.U32 R190, R15, 0x10, RZ ;  /* 0x000000100fbe7819 */ /* 0x000fe400000006ff */
[----:B------:R-:W-:Y:S02]  /*0a20*/  SHF.L.U32 R193, R37, 0x10, RZ ;  /* 0x0000001025c17819 */ /* 0x000fe400000006ff */
[----:B------:R-:W-:Y:S02]  /*0a30*/  IADD3 R203, PT, PT, R0, 0x20, RZ ;  /* 0x0000002000cb7810 */ /* 0x000fe40007ffe0ff */
[----:B--2---:R-:W-:-:S02]  /*0a40*/  SHF.L.U32 R185, R140, 0x10, RZ ;  /* 0x000000108cb97819 */ /* 0x004fc400000006ff */
[----:B------:R-:W-:Y:S02]  /*0a50*/  PRMT R151, R140, 0x7632, R151 ;  /* 0x000076328c977816 */ /* 0x000fe40000000097 */
[----:B------:R-:W-:Y:S01]  /*0a60*/  SHF.L.U32 R187, R141, 0x10, RZ ;  /* 0x000000108dbb7819 */ /* 0x000fe200000006ff */
[----:B------:R-:W-:Y:S01]  /*0a70*/  FADD.FTZ R140, -R198, R185 ;  /* 0x000000b9c68c7221 */ /* 0x000fe20000010100 */
[----:B------:R-:W-:Y:S02]  /*0a80*/  SHF.L.U32 R189, R142, 0x10, RZ ;  /* 0x000000108ebd7819 */ /* 0x000fe400000006ff */
[----:B------:R-:W-:Y:S01]  /*0a90*/  PRMT R200, R143, 0x7632, R200 ;  /* 0x000076328fc87816 */ /* 0x000fe200000000c8 */
[----:B-----5:R-:W-:Y:S01]  /*0aa0*/  FMUL.FTZ R199, R149, R140 ;  /* 0x0000008c95c77220 */ /* 0x020fe20000410000 */
[----:B------:R-:W-:Y:S01]  /*0ab0*/  SHF.L.U32 R201, R143, 0x10, RZ ;  /* 0x000000108fc97819 */ /* 0x000fe200000006ff */
[----:B------:R-:W-:Y:S01]  /*0ac0*/  FADD.FTZ R140, -R198, R187 ;  /* 0x000000bbc68c7221 */ /* 0x000fe20000010100 */
[----:B---3--:R-:W-:-:S02]  /*0ad0*/  PRMT R188, R146, 0x7632, R188 ;  /* 0x0000763292bc7816 */ /* 0x008fc400000000bc */
[----:B------:R-:W-:Y:S01]  /*0ae0*/  SHF.L.U32 R146, R146, 0x10, RZ ;  /* 0x0000001092927819 */ /* 0x000fe200000006ff */
[----:B------:R-:W-:Y:S01]  /*0af0*/  FMUL.FTZ R195, R149, R140 ;  /* 0x0000008c95c37220 */ /* 0x000fe20000410000 */
[----:B------:R-:W-:Y:S01]  /*0b00*/  SHF.L.U32 R143, R38, 0x10, RZ ;  /* 0x00000010268f7819 */ /* 0x000fe200000006ff */
[----:B------:R-:W-:Y:S01]  /*0b10*/  FADD.FTZ R140, -R198, R189 ;  /* 0x000000bdc68c7221 */ /* 0x000fe20000010100 */
[----:B------:R-:W-:Y:S01]  /*0b20*/  PRMT R152, R141, 0x7632, R152 ;  /* 0x000076328d987816 */ /* 0x000fe20000000098 */
[----:B------:R-:W-:Y:S01]  /*0b30*/  FADD.FTZ R80, R80, R146 ;  /* 0x0000009250507221 */ /* 0x000fe20000010000 */
[----:B------:R-:W-:Y:S01]  /*0b40*/  SHF.L.U32 R151, R151, 0x10, RZ ;  /* 0x0000001097977819 */ /* 0x000fe200000006ff */
[----:B------:R-:W-:Y:S01]  /*0b50*/  FMUL.FTZ R189, R143, R146 ;  /* 0x000000928fbd7220 */ /* 0x000fe20000410000 */
[----:B------:R-:W-:Y:S01]  /*0b60*/  PRMT R141, R144, 0x7632, R141 ;  /* 0x00007632908d7816 */ /* 0x000fe2000000008d */
[----:B------:R-:W-:Y:S01]  /*0b70*/  FMUL.FTZ R191, R149, R140 ;  /* 0x0000008c95bf7220 */ /* 0x000fe20000410000 */
[----:B------:R-:W-:Y:S01]  /*0b80*/  SHF.L.U32 R143, R152, 0x10, RZ ;  /* 0x00000010988f7819 */ /* 0x000fe200000006ff */
[----:B------:R-:W-:Y:S01]  /*0b90*/  FADD.FTZ R196, -R198, R151 ;  /* 0x00000097c6c47221 */ /* 0x000fe20000010100 */
[----:B------:R-:W-:Y:S01]  /*0ba0*/  SHF.L.U32 R144, R144, 0x10, RZ ;  /* 0x0000001090907819 */ /* 0x000fe200000006ff */
[----:B------:R-:W-:Y:S01]  /*0bb0*/  FADD.FTZ R140, -R198, R201 ;  /* 0x000000c9c68c7221 */ /* 0x000fe20000010100 */
[----:B------:R-:W-:Y:S01]  /*0bc0*/  PRMT R186, R142, 0x7632, R186 ;  /* 0x000076328eba7816 */ /* 0x000fe200000000ba */
[----:B------:R-:W-:Y:S01]  /*0bd0*/  FADD.FTZ R192, -R198, R143 ;  /* 0x0000008fc6c07221 */ /* 0x000fe20000010100 */
[----:B------:R-:W-:Y:S01]  /*0be0*/  PRMT R142, R145, 0x7632, R142 ;  /* 0x00007632918e7816 */ /* 0x000fe2000000008e */
[----:B------:R-:W-:Y:S01]  /*0bf0*/  FMUL.FTZ R196, R149, R196 ;  /* 0x000000c495c47220 */ /* 0x000fe20000410000 */
[----:B------:R-:W-:Y:S01]  /*0c00*/  SHF.L.U32 R141, R141, 0x10, RZ ;  /* 0x000000108d8d7819 */ /* 0x000fe200000006ff */
[----:B------:R-:W-:Y:S01]  /*0c10*/  FMUL.FTZ R197, R197, R144 ;  /* 0x00000090c5c57220 */ /* 0x000fe20000410000 */
[----:B------:R-:W-:Y:S01]  /*0c20*/  SHF.L.U32 R142, R142, 0x10, RZ ;  /* 0x000000108e8e7819 */ /* 0x000fe200000006ff */
[----:B------:R-:W-:Y:S01]  /*0c30*/  FMUL.FTZ R192, R149, R192 ;  /* 0x000000c095c07220 */ /* 0x000fe20000410000 */
[----:B------:R-:W-:Y:S01]  /*0c40*/  SHF.L.U32 R145, R145, 0x10, RZ ;  /* 0x0000001091917819 */ /* 0x000fe200000006ff */
[-C--:B------:R-:W-:Y:S01]  /*0c50*/  FMUL.FTZ R194, R194, R141.reuse ;  /* 0x0000008dc2c27220 */ /* 0x080fe20000410000 */
[----:B------:R-:W-:Y:S01]  /*0c60*/  FADD.FTZ R77, R77, R141 ;  /* 0x0000008d4d4d7221 */ /* 0x000fe20000010000 */
[----:B------:R-:W-:Y:S01]  /*0c70*/  FFMA.FTZ R53, R196, R141, R53 ;  /* 0x0000008dc4357223 */ /* 0x000fe20000010035 */
[----:B------:R-:W-:Y:S01]  /*0c80*/  FADD.FTZ R141, RZ, R197 ;  /* 0x000000c5ff8d7221 */ /* 0x000fe20000010000 */
[----:B------:R-:W-:Y:S01]  /*0c90*/  FFMA.FTZ R143, R199, R197, RZ ;  /* 0x000000c5c78f7223 */ /* 0x000fe200000100ff */
[----:B------:R-:W-:Y:S01]  /*0ca0*/  FMUL.FTZ R187, R149, R140 ;  /* 0x0000008c95bb7220 */ /* 0x000fe20000410000 */
[-C--:B------:R-:W-:Y:S01]  /*0cb0*/  FMUL.FTZ R190, R190, R142.reuse ;  /* 0x0000008ebebe7220 */ /* 0x080fe20000410000 */
[----:B------:R-:W-:Y:S01]  /*0cc0*/  FADD.FTZ R79, R79, R142 ;  /* 0x0000008e4f4f7221 */ /* 0x000fe20000010000 */
[----:B------:R-:W-:Y:S01]  /*0cd0*/  FFMA.FTZ R55, R192, R142, R55 ;  /* 0x0000008ec0377223 */ /* 0x000fe20000010037 */
[-C--:B------:R-:W-:Y:S01]  /*0ce0*/  FMUL.FTZ R193, R193, R145.reuse ;  /* 0x00000091c1c17220 */ /* 0x080fe20000410000 */
[----:B------:R-:W-:Y:S01]  /*0cf0*/  FADD.FTZ R140, R141, R194 ;  /* 0x000000c28d8c7221 */ /* 0x000fe20000010000 */
[----:B------:R-:W-:Y:S01]  /*0d00*/  FFMA.FTZ R142, R196, R194, R143 ;  /* 0x000000c2c48e7223 */ /* 0x000fe2000001008f */
[----:B------:R-:W-:Y:S01]  /*0d10*/  FADD.FTZ R78, R78, R145 ;  /* 0x000000914e4e7221 */ /* 0x000fe20000010000 */
[----:B------:R-:W-:Y:S01]  /*0d20*/  FFMA.FTZ R54, R195, R145, R54 ;  /* 0x00000091c3367223 */ /* 0x000fe20000010036 */
[----:B------:R-:W-:Y:S01]  /*0d30*/  SHF.L.U32 R145, R186, 0x10, RZ ;  /* 0x00000010ba917819 */ /* 0x000fe200000006ff */
[----:B------:R-:W-:Y:S01]  /*0d40*/  FADD.FTZ R141, R140, R193 ;  /* 0x000000c18c8d7221 */ /* 0x000fe20000010000 */
[----:B------:R-:W-:Y:S01]  /*0d50*/  PRMT R202, R147, 0x7632, R202 ;  /* 0x0000763293ca7816 */ /* 0x000fe200000000ca */
[----:B------:R-:W-:Y:S01]  /*0d60*/  FFMA.FTZ R143, R195, R193, R142 ;  /* 0x000000c1c38f7223 */ /* 0x000fe2000001008e */
[----:B------:R-:W-:Y:S01]  /*0d70*/  SHF.L.U32 R147, R147, 0x10, RZ ;  /* 0x0000001093937819 */ /* 0x000fe200000006ff */
[----:B------:R-:W-:Y:S01]  /*0d80*/  FADD.FTZ R76, R76, R144 ;  /* 0x000000904c4c7221 */ /* 0x000fe20000010000 */
[----:B------:R-:W-:Y:S01]  /*0d90*/  SHF.L.U32 R185, R39, 0x10, RZ ;  /* 0x0000001027b97819 */ /* 0x000fe200000006ff */
[----:B------:R-:W-:Y:S01]  /*0da0*/  FFMA.FTZ R52, R199, R144, R52 ;  /* 0x00000090c7347223 */ /* 0x000fe20000010034 */
[----:B------:R-:W-:Y:S01]  /*0db0*/  FFMA.FTZ R56, R191, R146, R56 ;  /* 0x00000092bf387223 */ /* 0x000fe20000010038 */
[----:B------:R-:W-:Y:S01]  /*0dc0*/  SHF.L.U32 R144, R16, 0x10, RZ ;  /* 0x0000001010907819 */ /* 0x000fe200000006ff */
[----:B------:R-:W-:Y:S01]  /*0dd0*/  FADD.FTZ R140, R141, R190 ;  /* 0x000000be8d8c7221 */ /* 0x000fe20000010000 */
[----:B------:R-:W-:Y:S01]  /*0de0*/  SHF.L.U32 R146, R188, 0x10, RZ ;  /* 0x00000010bc927819 */ /* 0x000fe200000006ff */
[----:B------:R-:W-:Y:S01]  /*0df0*/  FADD.FTZ R188, -R198, R145 ;  /* 0x00000091c6bc7221 */ /* 0x000fe20000010100 */
[----:B------:R-:W-:Y:S01]  /*0e00*/  FFMA.FTZ R142, R192, R190, R143 ;  /* 0x000000bec08e7223 */ /* 0x000fe2000001008f */
[-C--:B------:R-:W-:Y:S01]  /*0e10*/  FMUL.FTZ R185, R185, R147.reuse ;  /* 0x00000093b9b97220 */ /* 0x080fe20000410000 */
[----:B------:R-:W-:Y:S01]  /*0e20*/  FADD.FTZ R82, R82, R147 ;  /* 0x0000009352527221 */ /* 0x000fe20000010000 */
[----:B------:R-:W-:Y:S01]  /*0e30*/  FFMA.FTZ R58, R187, R147, R58 ;  /* 0x00000093bb3a7223 */ /* 0x000fe2000001003a */
[----:B------:R-:W-:Y:S01]  /*0e40*/  SHF.L.U32 R147, R200, 0x10, RZ ;  /* 0x00000010c8937819 */ /* 0x000fe200000006ff */
[----:B------:R-:W-:Y:S01]  /*0e50*/  FMUL.FTZ R186, R144, R146 ;  /* 0x0000009290ba7220 */ /* 0x000fe20000410000 */
[----:B------:R-:W-:Y:S01]  /*0e60*/  FMUL.FTZ R188, R149, R188 ;  /* 0x000000bc95bc7220 */ /* 0x000fe20000410000 */
[----:B------:R-:W-:Y:S01]  /*0e70*/  FADD.FTZ R141, R140, R189 ;  /* 0x000000bd8c8d7221 */ /* 0x000fe20000010000 */
[----:B------:R-:W-:Y:S01]  /*0e80*/  FFMA.FTZ R143, R191, R189, R142 ;  /* 0x000000bdbf8f7223 */ /* 0x000fe2000001008e */
[----:B------:R-:W-:Y:S01]  /*0e90*/  SHF.L.U32 R151, R17, 0x10, RZ ;  /* 0x0000001011977819 */ /* 0x000fe200000006ff */
[----:B------:R-:W-:Y:S01]  /*0ea0*/  FADD.FTZ R152, -R198, R147 ;  /* 0x00000093c6987221 */ /* 0x000fe20000010100 */
[----:B------:R-:W-:Y:S01]  /*0eb0*/  SHF.L.U32 R202, R202, 0x10, RZ ;  /* 0x00000010caca7819 */ /* 0x000fe200000006ff */
[----:B------:R-:W-:Y:S01]  /*0ec0*/  FADD.FTZ R140, R141, R186 ;  /* 0x000000ba8d8c7221 */ /* 0x000fe20000010000 */
[----:B------:R-:W-:Y:S01]  /*0ed0*/  FFMA.FTZ R142, R188, R186, R143 ;  /* 0x000000babc8e7223 */ /* 0x000fe2000001008f */
[----:B------:R-:W-:Y:S01]  /*0ee0*/  FMUL.FTZ R152, R149, R152 ;  /* 0x0000009895987220 */ /* 0x000fe20000410000 */
[----:B------:R-:W-:Y:S01]  /*0ef0*/  FADD.FTZ R81, R81, R146 ;  /* 0x0000009251517221 */ /* 0x000fe20000010000 */
[----:B------:R-:W-:Y:S01]  /*0f00*/  FMUL.FTZ R151, R151, R202 ;  /* 0x000000ca97977220 */ /* 0x000fe20000410000 */
[----:B------:R-:W-:Y:S01]  /*0f10*/  FADD.FTZ R140, R140, R185 ;  /* 0x000000b98c8c7221 */ /* 0x000fe20000010000 */
[----:B------:R-:W-:Y:S01]  /*0f20*/  FFMA.FTZ R142, R187, R185, R142 ;  /* 0x000000b9bb8e7223 */ /* 0x000fe2000001008e */
[----:B------:R-:W-:Y:S01]  /*0f30*/  FFMA.FTZ R57, R188, R146, R57 ;  /* 0x00000092bc397223 */ /* 0x000fe20000010039 */
[----:B------:R-:W-:Y:S01]  /*0f40*/  FADD.FTZ R83, R83, R202 ;  /* 0x000000ca53537221 */ /* 0x000fe20000010000 */
[----:B------:R-:W-:Y:S01]  /*0f50*/  FFMA.FTZ R59, R152, R202, R59 ;  /* 0x000000ca983b7223 */ /* 0x000fe2000001003b */
[----:B------:R-:W-:Y:S01]  /*0f60*/  FADD.FTZ R201, R140, R151 ;  /* 0x000000978cc97221 */ /* 0x000fe20000010000 */
[----:B------:R-:W-:-:S07]  /*0f70*/  FFMA.FTZ R200, R152, R151, R142 ;  /* 0x0000009798c87223 */ /* 0x000fce000001008e */
.L_x_134:
[----:B------:R-:W-:Y:S05]  /*0f80*/  BSYNC.RECONVERGENT B2 ;  /* 0x0000000000027941 */ /* 0x000fea0003800200 */
.L_x_133:
[----:B------:R-:W-:Y:S04]  /*0f90*/  BSSY.RECONVERGENT B2, `(.L_x_135) ;  /* 0x0000061000027945 */ /* 0x000fe80003800200 */
[----:B------:R-:W-:Y:S05]  /*0fa0*/  @!P6 BRA `(.L_x_136) ;  /* 0x00000004007ce947 */ /* 0x000fea0003800000 */
[----:B------:R-:W0:Y:S08]  /*0fb0*/  LDC.64 R24, c[0x0][0x3a8] ;  /* 0x0000ea00ff187b82 */ /* 0x000e300000000a00 */
[----:B------:R-:W1:Y:S01]  /*0fc0*/  LDC.64 R22, c[0x0][0x428] ;  /* 0x00010a00ff167b82 */ /* 0x000e620000000a00 */
[----:B0-----:R-:W-:-:S06]  /*0fd0*/  IMAD.WIDE.U32 R24, R203, 0x10, R24 ;  /* 0x00000010cb187825 */ /* 0x001fcc00078e0018 */
[----:B------:R-:W2:Y:S01]  /*0fe0*/  LDG.E.128 R24, desc[UR10][R24.64] ;  /* 0x0000000a18187981 */ /* 0x000ea2000c1e1d00 */
[----:B-1----:R-:W-:-:S05]  /*0ff0*/  IMAD.WIDE.U32 R22, R203, 0x10, R22 ;  /* 0x00000010cb167825 */ /* 0x002fca00078e0016 */
[----:B------:R0:W3:Y:S01]  /*1000*/  LDG.E.128 R28, desc[UR10][R22.64] ;  /* 0x0000000a161c7981 */ /* 0x0000e2000c1e1d00 */
[----:B------:R-:W-:Y:S02]  /*1010*/  IADD3 R203, PT, PT, R203, 0x20, RZ ;  /* 0x00000020cbcb7810 */ /* 0x000fe40007ffe0ff */
[C---:B--2---:R-:W-:Y:S02]  /*1020*/  SHF.L.U32 R33, R24.reuse, 0x10, RZ ;  /* 0x0000001018217819 */ /* 0x044fe400000006ff */
[C---:B------:R-:W-:Y:S02]  /*1030*/  SHF.L.U32 R141, R25.reuse, 0x10, RZ ;  /* 0x00000010198d7819 */ /* 0x040fe400000006ff */
[----:B------:R-:W-:Y:S01]  /*1040*/  PRMT R32, R24, 0x7632, R32 ;  /* 0x0000763218207816 */ /* 0x000fe20000000020 */
[----:B0-----:R-:W-:Y:S01]  /*1050*/  FADD.FTZ R22, -R198, R33 ;  /* 0x00000021c6167221 */ /* 0x001fe20000010100 */
[----:B------:R-:W-:Y:S02]  /*1060*/  PRMT R35, R25, 0x7632, R35 ;  /* 0x0000763219237816 */ /* 0x000fe40000000023 */
[----:B------:R-:W-:Y:S01]  /*1070*/  SHF.L.U32 R24, R40, 0x10, RZ ;  /* 0x0000001028187819 */ /* 0x000fe200000006ff */
[----:B-----5:R-:W-:Y:S01]  /*1080*/  FMUL.FTZ R23, R149, R22 ;  /* 0x0000001695177220 */ /* 0x020fe20000410000 */
[----:B---3--:R-:W-:-:S02]  /*1090*/  SHF.L.U32 R25, R28, 0x10, RZ ;  /* 0x000000101c197819 */ /* 0x008fc400000006ff */
[C---:B------:R-:W-:Y:S02]  /*10a0*/  PRMT R143, R26.reuse, 0x7632, R143 ;  /* 0x000076321a8f7816 */ /* 0x040fe4000000008f */
[----:B------:R-:W-:Y:S01]  /*10b0*/  SHF.L.U32 R145, R26, 0x10, RZ ;  /* 0x000000101a917819 */ /* 0x000fe200000006ff */
[----:B------:R-:W-:Y:S01]  /*10c0*/  FADD.FTZ R26, -R198, R141 ;  /* 0x0000008dc61a7221 */ /* 0x000fe20000010100 */
[C---:B------:R-:W-:Y:S01]  /*10d0*/  SHF.L.U32 R205, R27.reuse, 0x10, RZ ;  /* 0x000000101bcd7819 */ /* 0x040fe200000006ff */
[-C--:B------:R-:W-:Y:S01]  /*10e0*/  FMUL.FTZ R22, R24, R25.reuse ;  /* 0x0000001918167220 */ /* 0x080fe20000410000 */
[----:B------:R-:W-:Y:S01]  /*10f0*/  PRMT R146, R27, 0x7632, R146 ;  /* 0x000076321b927816 */ /* 0x000fe20000000092 */
[----:B------:R-:W-:Y:S01]  /*1100*/  FADD.FTZ R84, R84, R25 ;  /* 0x0000001954547221 */ /* 0x000fe20000010000 */
[----:B------:R-:W-:Y:S01]  /*1110*/  PRMT R140, R29, 0x7632, R140 ;  /* 0x000076321d8c7816 */ /* 0x000fe2000000008c */
[----:B------:R-:W-:Y:S01]  /*1120*/  FFMA.FTZ R60, R23, R25, R60 ;  /* 0x00000019173c7223 */ /* 0x000fe2000001003c */
[----:B------:R-:W-:Y:S01]  /*1130*/  SHF.L.U32 R29, R29, 0x10, RZ ;  /* 0x000000101d1d7819 */ /* 0x000fe200000006ff */
[----:B------:R-:W-:Y:S01]  /*1140*/  FMUL.FTZ R25, R149, R26 ;  /* 0x0000001a95197220 */ /* 0x000fe20000410000 */
[----:B------:R-:W-:Y:S01]  /*1150*/  SHF.L.U32 R27, R41, 0x10, RZ ;  /* 0x00000010291b7819 */ /* 0x000fe200000006ff */
[----:B------:R-:W-:Y:S01]  /*1160*/  FADD.FTZ R26, -R198, R145 ;  /* 0x00000091c61a7221 */ /* 0x000fe20000010100 */
[----:B------:R-:W-:Y:S01]  /*1170*/  PRMT R144, R30, 0x7632, R144 ;  /* 0x000076321e907816 */ /* 0x000fe20000000090 */
[----:B------:R-:W-:Y:S01]  /*1180*/  FADD.FTZ R86, R86, R29 ;  /* 0x0000001d56567221 */ /* 0x000fe20000010000 */
[----:B------:R-:W-:Y:S01]  /*1190*/  SHF.L.U32 R147, R30, 0x10, RZ ;  /* 0x000000101e937819 */ /* 0x000fe200000006ff */
[----:B------:R-:W-:Y:S01]  /*11a0*/  FADD.FTZ R30, -R198, R205 ;  /* 0x000000cdc61e7221 */ /* 0x000fe20000010100 */
[----:B------:R-:W-:Y:S01]  /*11b0*/  PRMT R148, R31, 0x7632, R148 ;  /* 0x000076321f947816 */ /* 0x000fe20000000094 */
[-C--:B------:R-:W-:Y:S01]  /*11c0*/  FMUL.FTZ R24, R27, R29.reuse ;  /* 0x0000001d1b187220 */ /* 0x080fe20000410000 */
[----:B------:R-:W-:Y:S01]  /*11d0*/  SHF.L.U32 R142, R31, 0x10, RZ ;  /* 0x000000101f8e7819 */ /* 0x000fe200000006ff */
[----:B------:R-:W-:Y:S01]  /*11e0*/  FFMA.FTZ R62, R25, R29, R62 ;  /* 0x0000001d193e7223 */ /* 0x000fe2000001003e */
[----:B------:R-:W-:Y:S01]  /*11f0*/  SHF.L.U32 R31, R32, 0x10, RZ ;  /* 0x00000010201f7819 */ /* 0x000fe200000006ff */
[C---:B------:R-:W-:Y:S01]  /*1200*/  FMUL.FTZ R29, R149.reuse, R30 ;  /* 0x0000001e951d7220 */ /* 0x040fe20000410000 */
[----:B------:R-:W-:Y:S01]  /*1210*/  PRMT R34, R28, 0x7632, R34 ;  /* 0x000076321c227816 */ /* 0x000fe20000000022 */
[----:B------:R-:W-:Y:S01]  /*1220*/  FMUL.FTZ R27, R149, R26 ;  /* 0x0000001a951b7220 */ /* 0x000fe20000410000 */
[----:B------:R-:W-:Y:S01]  /*1230*/  SHF.L.U32 R28, R42, 0x10, RZ ;  /* 0x000000102a1c7819 */ /* 0x000fe200000006ff */
[----:B------:R-:W-:Y:S01]  /*1240*/  FADD.FTZ R30, -R198, R31 ;  /* 0x0000001fc61e7221 */ /* 0x000fe20000010100 */
[----:B------:R-:W-:Y:S01]  /*1250*/  SHF.L.U32 R33, R43, 0x10, RZ ;  /* 0x000000102b217819 */ /* 0x000fe200000006ff */
[----:B------:R-:W-:Y:S01]  /*1260*/  FADD.FTZ R90, R90, R142 ;  /* 0x0000008e5a5a7221 */ /* 0x000fe20000010000 */
[----:B------:R-:W-:Y:S01]  /*1270*/  SHF.L.U32 R32, R10, 0x10, RZ ;  /* 0x000000100a207819 */ /* 0x000fe200000006ff */
[----:B------:R-:W-:Y:S01]  /*1280*/  FMUL.FTZ R30, R149, R30 ;  /* 0x0000001e951e7220 */ /* 0x000fe20000410000 */
[----:B------:R-:W-:Y:S01]  /*1290*/  SHF.L.U32 R34, R34, 0x10, RZ ;  /* 0x0000001022227819 */ /* 0x000fe200000006ff */
[----:B------:R-:W-:Y:S01]  /*12a0*/  FMUL.FTZ R26, R28, R147 ;  /* 0x000000931c1a7220 */ /* 0x000fe20000410000 */
[----:B------:R-:W-:Y:S01]  /*12b0*/  SHF.L.U32 R35, R35, 0x10, RZ ;  /* 0x0000001023237819 */ /* 0x000fe200000006ff */
[-C--:B------:R-:W-:Y:S01]  /*12c0*/  FMUL.FTZ R28, R33, R142.reuse ;  /* 0x0000008e211c7220 */ /* 0x080fe20000410000 */
[----:B------:R-:W-:Y:S01]  /*12d0*/  FFMA.FTZ R66, R29, R142, R66 ;  /* 0x0000008e1d427223 */ /* 0x000fe20000010042 */
[----:B------:R-:W-:Y:S01]  /*12e0*/  SHF.L.U32 R142, R140, 0x10, RZ ;  /* 0x000000108c8e7819 */ /* 0x000fe200000006ff */
[-C--:B------:R-:W-:Y:S01]  /*12f0*/  FMUL.FTZ R31, R32, R34.reuse ;  /* 0x00000022201f7220 */ /* 0x080fe20000410000 */
[----:B------:R-:W-:Y:S01]  /*1300*/  FADD.FTZ R85, R85, R34 ;  /* 0x0000002255557221 */ /* 0x000fe20000010000 */
[----:B------:R-:W-:Y:S01]  /*1310*/  FFMA.FTZ R61, R30, R34, R61 ;  /* 0x000000221e3d7223 */ /* 0x000fe2000001003d */
[----:B------:R-:W-:Y:S01]  /*1320*/  FADD.FTZ R140, -R198, R35 ;  /* 0x00000023c68c7221 */ /* 0x000fe20000010100 */
[----:B------:R-:W-:Y:S01]  /*1330*/  FADD.FTZ R34, R201, R22 ;  /* 0x00000016c9227221 */ /* 0x000fe20000010000 */
[----:B------:R-:W-:Y:S01]  /*1340*/  FFMA.FTZ R35, R23, R22, R200 ;  /* 0x0000001617237223 */ /* 0x000fe200000100c8 */
[----:B------:R-:W-:Y:S01]  /*1350*/  SHF.L.U32 R33, R11, 0x10, RZ ;  /* 0x000000100b217819 */ /* 0x000fe200000006ff */
[----:B------:R-:W-:Y:S01]  /*1360*/  FMUL.FTZ R32, R149, R140 ;  /* 0x0000008c95207220 */ /* 0x000fe20000410000 */
[----:B------:R-:W-:Y:S01]  /*1370*/  FADD.FTZ R141, R34, R31 ;  /* 0x0000001f228d7221 */ /* 0x000fe20000010000 */
[----:B------:R-:W-:Y:S01]  /*1380*/  FFMA.FTZ R34, R30, R31, R35 ;  /* 0x0000001f1e227223 */ /* 0x000fe20000010023 */
[----:B------:R-:W-:Y:S01]  /*1390*/  SHF.L.U32 R143, R143, 0x10, RZ ;  /* 0x000000108f8f7819 */ /* 0x000fe200000006ff */
[----:B------:R-:W-:Y:S01]  /*13a0*/  FMUL.FTZ R33, R33, R142 ;  /* 0x0000008e21217220 */ /* 0x000fe20000410000 */
[----:B------:R-:W-:Y:S01]  /*13b0*/  FADD.FTZ R140, R141, R24 ;  /* 0x000000188d8c7221 */ /* 0x000fe20000010000 */
[----:B------:R-:W-:Y:S01]  /*13c0*/  FFMA.FTZ R35, R25, R24, R34 ;  /* 0x0000001819237223 */ /* 0x000fe20000010022 */
[----:B------:R-:W-:Y:S01]  /*13d0*/  FADD.FTZ R87, R87, R142 ;  /* 0x0000008e57577221 */ /* 0x000fe20000010000 */
[----:B------:R-:W-:Y:S01]  /*13e0*/  FFMA.FTZ R63, R32, R142, R63 ;  /* 0x0000008e203f7223 */ /* 0x000fe2000001003f */
[----:B------:R-:W-:Y:S01]  /*13f0*/  SHF.L.U32 R145, R146, 0x10, RZ ;  /* 0x0000001092917819 */ /* 0x000fe200000006ff */
[----:B------:R-:W-:Y:S01]  /*1400*/  FADD.FTZ R141, R140, R33 ;  /* 0x000000218c8d7221 */ /* 0x000fe20000010000 */
[----:B------:R-:W-:Y:S01]  /*1410*/  SHF.L.U32 R142, R12, 0x10, RZ ;  /* 0x000000100c8e7819 */ /* 0x000fe200000006ff */
[----:B------:R-:W-:Y:S01]  /*1420*/  FFMA.FTZ R140, R32, R33, R35 ;  /* 0x00000021208c7223 */ /* 0x000fe20000010023 */
[----:B------:R-:W-:Y:S01]  /*1430*/  SHF.L.U32 R144, R144, 0x10, RZ ;  /* 0x0000001090907819 */ /* 0x000fe200000006ff */
[----:B------:R-:W-:Y:S01]  /*1440*/  FADD.FTZ R141, R141, R26 ;  /* 0x0000001a8d8d7221 */ /* 0x000fe20000010000 */
[----:B------:R-:W-:Y:S01]  /*1450*/  SHF.L.U32 R146, R148, 0x10, RZ ;  /* 0x0000001094927819 */ /* 0x000fe200000006ff */
[----:B------:R-:W-:Y:S01]  /*1460*/  FADD.FTZ R148, -R198, R143 ;  /* 0x0000008fc6947221 */ /* 0x000fe20000010100 */
[----:B------:R-:W-:Y:S01]  /*1470*/  FFMA.FTZ R143, R27, R26, R140 ;  /* 0x0000001a1b8f7223 */ /* 0x000fe2000001008c */
[----:B------:R-:W-:Y:S01]  /*1480*/  FMUL.FTZ R34, R142, R144 ;  /* 0x000000908e227220 */ /* 0x000fe20000410000 */
[----:B------:R-:W-:Y:S01]  /*1490*/  FADD.FTZ R88, R88, R147 ;  /* 0x0000009358587221 */ /* 0x000fe20000010000 */
[----:B------:R-:W-:Y:S01]  /*14a0*/  FMUL.FTZ R148, R149, R148 ;  /* 0x0000009495947220 */ /* 0x000fe20000410000 */
[----:B------:R-:W-:Y:S01]  /*14b0*/  FFMA.FTZ R64, R27, R147, R64 ;  /* 0x000000931b407223 */ /* 0x000fe20000010040 */
[----:B------:R-:W-:Y:S01]  /*14c0*/  SHF.L.U32 R147, R13, 0x10, RZ ;  /* 0x000000100d937819 */ /* 0x000fe200000006ff */
[----:B------:R-:W-:Y:S01]  /*14d0*/  FADD.FTZ R150, -R198, R145 ;  /* 0x00000091c6967221 */ /* 0x000fe20000010100 */
[----:B------:R-:W-:Y:S01]  /*14e0*/  FADD.FTZ R141, R141, R34 ;  /* 0x000000228d8d7221 */ /* 0x000fe20000010000 */
[C---:B------:R-:W-:Y:S01]  /*14f0*/  FFMA.FTZ R140, R148.reuse, R34, R143 ;  /* 0x00000022948c7223 */ /* 0x040fe2000001008f */
[----:B------:R-:W-:Y:S01]  /*1500*/  FADD.FTZ R89, R89, R144 ;  /* 0x0000009059597221 */ /* 0x000fe20000010000 */
[----:B------:R-:W-:Y:S01]  /*1510*/  FMUL.FTZ R35, R147, R146 ;  /* 0x0000009293237220 */ /* 0x000fe20000410000 */
        /* <DEDUP_REMOVED lines=8> */
.L_x_136:
[----:B------:R-:W-:Y:S05]  /*15a0*/  BSYNC.RECONVERGENT B2 ;  /* 0x0000000000027941 */ /* 0x000fea0003800200 */
.L_x_135:
[----:B------:R-:W-:Y:S04]  /*15b0*/  BSSY.RECONVERGENT B2, `(.L_x_137) ;  /* 0x0000061000027945 */ /* 0x000fe80003800200 */
[----:B------:R-:W-:Y:S05]  /*15c0*/  @!P5 BRA `(.L_x_138) ;  /* 0x00000004007cd947 */ /* 0x000fea0003800000 */
        /* <DEDUP_REMOVED lines=10> */
[----:B------:R-:W-:Y:S02]  /*1670*/  SHF.L.U32 R165, R8, 0x10, RZ ;  /* 0x0000001008a57819 */ /* 0x000fe400000006ff */
[----:B------:R-:W-:-:S02]  /*1680*/  SHF.L.U32 R167, R9, 0x10, RZ ;  /* 0x0000001009a77819 */ /* 0x000fc400000006ff */
[----:B------:R-:W-:Y:S02]  /*1690*/  IADD3 R203, PT, PT, R203, 0x20, RZ ;  /* 0x00000020cbcb7810 */ /* 0x000fe40007ffe0ff */
[C---:B--2---:R-:W-:Y:S02]  /*16a0*/  SHF.L.U32 R153, R140.reuse, 0x10, RZ ;  /* 0x000000108c997819 */ /* 0x044fe400000006ff */
        /* <DEDUP_REMOVED lines=8> */
[----:B---3--:R-:W-:-:S02]  /*1730*/  SHF.L.U32 R143, R144, 0x10, RZ ;  /* 0x00000010908f7819 */ /* 0x008fc400000006ff */
[----:B------:R-:W-:Y:S01]  /*1740*/  PRMT R166, R142, 0x7632, R166 ;  /* 0x000076328ea67816 */ /* 0x000fe200000000a6 */
[----:B------:R-:W-:Y:S01]  /*1750*/  FMUL.FTZ R155, R149, R140 ;  /* 0x0000008c959b7220 */ /* 0x000fe20000410000 */
[C---:B------:R-:W-:Y:S01]  /*1760*/  PRMT R142, R145.reuse, 0x7632, R142 ;  /* 0x00007632918e7816 */ /* 0x040fe2000000008e */
[----:B------:R-:W-:Y:S01]  /*1770*/  FADD.FTZ R140, -R198, R157 ;  /* 0x0000009dc68c7221 */ /* 0x000fe20000010100 */
[----:B------:R-:W-:Y:S01]  /*1780*/  SHF.L.U32 R145, R145, 0x10, RZ ;  /* 0x0000001091917819 */ /* 0x000fe200000006ff */
[----:B------:R-:W-:Y:S01]  /*1790*/  FMUL.FTZ R154, R143, R154 ;  /* 0x0000009a8f9a7220 */ /* 0x000fe20000410000 */
[----:B------:R-:W-:Y:S01]  /*17a0*/  FADD.FTZ R112, R112, R143 ;  /* 0x0000008f70707221 */ /* 0x000fe20000010000 */
[----:B------:R-:W-:Y:S01]  /*17b0*/  FFMA.FTZ R92, R153, R143, R92 ;  /* 0x0000008f995c7223 */ /* 0x000fe2000001005c */
[----:B------:R-:W-:Y:S01]  /*17c0*/  PRMT R162, R141, 0x7632, R162 ;  /* 0x000076328da27816 */ /* 0x000fe200000000a2 */
[----:B------:R-:W-:Y:S01]  /*17d0*/  FMUL.FTZ R157, R149, R140 ;  /* 0x0000008c959d7220 */ /* 0x000fe20000410000 */
[----:B------:R-:W-:Y:S01]  /*17e0*/  SHF.L.U32 R143, R161, 0x10, RZ ;  /* 0x00000010a18f7819 */ /* 0x000fe200000006ff */
[----:B------:R-:W-:Y:S01]  /*17f0*/  FMUL.FTZ R156, R145, R156 ;  /* 0x0000009c919c7220 */ /* 0x000fe20000410000 */
[----:B------:R-:W-:Y:S01]  /*1800*/  SHF.L.U32 R159, R146, 0x10, RZ ;  /* 0x00000010929f7819 */ /* 0x000fe200000006ff */
[----:B------:R-:W-:Y:S01]  /*1810*/  FADD.FTZ R114, R114, R145 ;  /* 0x0000009172727221 */ /* 0x000fe20000010000 */
[----:B------:R-:W-:Y:S01]  /*1820*/  FFMA.FTZ R94, R155, R145, R94 ;  /* 0x000000919b5e7223 */ /* 0x000fe2000001005e */
[----:B------:R-:W-:Y:S01]  /*1830*/  FADD.FTZ R140, -R198, R163 ;  /* 0x000000a3c68c7221 */ /* 0x000fe20000010100 */
[----:B------:R-:W-:Y:S01]  /*1840*/  PRMT R141, R144, 0x7632, R141 ;  /* 0x00007632908d7816 */ /* 0x000fe2000000008d */
[----:B------:R-:W-:Y:S01]  /*1850*/  FMUL.FTZ R158, R159, R158 ;  /* 0x0000009e9f9e7220 */ /* 0x000fe20000410000 */
[----:B------:R-:W-:Y:S01]  /*1860*/  SHF.L.U32 R145, R162, 0x10, RZ ;  /* 0x00000010a2917819 */ /* 0x000fe200000006ff */
[----:B------:R-:W-:Y:S01]  /*1870*/  FADD.FTZ R162, -R198, R143 ;  /* 0x0000008fc6a27221 */ /* 0x000fe20000010100 */
[----:B------:R-:W-:Y:S01]  /*1880*/  FADD.FTZ R120, R120, R159 ;  /* 0x0000009f78787221 */ /* 0x000fe20000010000 */
[----:B------:R-:W-:Y:S01]  /*1890*/  FFMA.FTZ R96, R157, R159, R96 ;  /* 0x0000009f9d607223 */ /* 0x000fe20000010060 */
[C---:B------:R-:W-:Y:S01]  /*18a0*/  FMUL.FTZ R159, R149.reuse, R140 ;  /* 0x0000008c959f7220 */ /* 0x040fe20000410000 */
[----:B------:R-:W-:Y:S01]  /*18b0*/  SHF.L.U32 R161, R6, 0x10, RZ ;  /* 0x0000001006a17819 */ /* 0x000fe200000006ff */
[----:B------:R-:W-:Y:S01]  /*18c0*/  FMUL.FTZ R162, R149, R162 ;  /* 0x000000a295a27220 */ /* 0x000fe20000410000 */
[----:B------:R-:W-:Y:S01]  /*18d0*/  SHF.L.U32 R140, R141, 0x10, RZ ;  /* 0x000000108d8c7819 */ /* 0x000fe200000006ff */
[----:B------:R-:W-:Y:S01]  /*18e0*/  FADD.FTZ R164, -R198, R145 ;  /* 0x00000091c6a47221 */ /* 0x000fe20000010100 */
[----:B------:R-:W-:Y:S01]  /*18f0*/  FFMA.FTZ R141, R153, R154, R200 ;  /* 0x0000009a998d7223 */ /* 0x000fe200000100c8 */
[----:B------:R-:W-:-:S02]  /*1900*/  SHF.L.U32 R163, R7, 0x10, RZ ;  /* 0x0000001007a37819 */ /* 0x000fc400000006ff */
[----:B------:R-:W-:Y:S01]  /*1910*/  FMUL.FTZ R161, R140, R161 ;  /* 0x000000a18ca17220 */ /* 0x000fe20000410000 */
[----:B------:R-:W-:Y:S01]  /*1920*/  FADD.FTZ R113, R113, R140 ;  /* 0x0000008c71717221 */ /* 0x000fe20000010000 */
[----:B------:R-:W-:Y:S01]  /*1930*/  FFMA.FTZ R93, R162, R140, R93 ;  /* 0x0000008ca25d7223 */ /* 0x000fe2000001005d */
[----:B------:R-:W-:Y:S01]  /*1940*/  FADD.FTZ R140, R201, R154 ;  /* 0x0000009ac98c7221 */ /* 0x000fe20000010000 */
[----:B------:R-:W-:Y:S01]  /*1950*/  SHF.L.U32 R142, R142, 0x10, RZ ;  /* 0x000000108e8e7819 */ /* 0x000fe200000006ff */
[----:B------:R-:W-:Y:S01]  /*1960*/  FMUL.FTZ R164, R149, R164 ;  /* 0x000000a495a47220 */ /* 0x000fe20000410000 */
[----:B------:R-:W-:Y:S01]  /*1970*/  PRMT R144, R146, 0x7632, R144 ;  /* 0x0000763292907816 */ /* 0x000fe20000000090 */
[----:B------:R-:W-:Y:S01]  /*1980*/  FADD.FTZ R143, R140, R161 ;  /* 0x000000a18c8f7221 */ /* 0x000fe20000010000 */
[----:B------:R-:W-:Y:S01]  /*1990*/  FFMA.FTZ R140, R162, R161, R141 ;  /* 0x000000a1a28c7223 */ /* 0x000fe2000001008d */
[----:B------:R-:W-:Y:S01]  /*19a0*/  FMUL.FTZ R163, R142, R163 ;  /* 0x000000a38ea37220 */ /* 0x000fe20000410000 */
[----:B------:R-:W-:Y:S01]  /*19b0*/  FADD.FTZ R115, R115, R142 ;  /* 0x0000008e73737221 */ /* 0x000fe20000010000 */
[----:B------:R-:W-:Y:S01]  /*19c0*/  FFMA.FTZ R95, R164, R142, R95 ;  /* 0x0000008ea45f7223 */ /* 0x000fe2000001005f */
[----:B------:R-:W-:Y:S01]  /*19d0*/  SHF.L.U32 R145, R166, 0x10, RZ ;  /* 0x00000010a6917819 */ /* 0x000fe200000006ff */
[----:B------:R-:W-:Y:S01]  /*19e0*/  FADD.FTZ R142, R143, R156 ;  /* 0x0000009c8f8e7221 */ /* 0x000fe20000010000 */
[----:B------:R-:W-:Y:S01]  /*19f0*/  PRMT R146, R147, 0x7632, R146 ;  /* 0x0000763293927816 */ /* 0x000fe20000000092 */
        /* <DEDUP_REMOVED lines=16> */
[----:B------:R-:W-:Y:S01]  /*1b00*/  FADD.FTZ R143, R142, R165 ;  /* 0x000000a58e8f7221 */ /* 0x000fe20000010000 */
[----:B------:R-:W-:Y:S01]  /*1b10*/  FFMA.FTZ R140, R166, R165, R141 ;  /* 0x000000a5a68c7223 */ /* 0x000fe2000001008d */
        /* <DEDUP_REMOVED lines=10> */
.L_x_138:
[----:B------:R-:W-:Y:S05]  /*1bc0*/  BSYNC.RECONVERGENT B2 ;  /* 0x0000000000027941 */ /* 0x000fea0003800200 */
.L_x_137:
        /* <DEDUP_REMOVED lines=9> */
[C---:B--2---:R-:W-:Y:S02]  /*1c60*/  PRMT R169, R140.reuse, 0x7632, R169 ;  /* 0x000076328ca97816 */ /* 0x044fe400000000a9 */
[----:B------:R-:W-:Y:S02]  /*1c70*/  SHF.L.U32 R171, R140, 0x10, RZ ;  /* 0x000000108cab7819 */ /* 0x000fe400000006ff */
[----:B------:R-:W-:Y:S02]  /*1c80*/  PRMT R170, R141, 0x7632, R170 ;  /* 0x000076328daa7816 */ /* 0x000fe400000000aa */
[----:B------:R-:W-:Y:S01]  /*1c90*/  PRMT R172, R142, 0x7632, R172 ;  /* 0x000076328eac7816 */ /* 0x000fe200000000ac */
[----:B------:R-:W-:Y:S01]  /*1ca0*/  FADD.FTZ R140, -R198, R171 ;  /* 0x000000abc68c7221 */ /* 0x000fe20000010100 */
[----:B------:R-:W-:-:S02]  /*1cb0*/  SHF.L.U32 R169, R169, 0x10, RZ ;  /* 0x00000010a9a97819 */ /* 0x000fc400000006ff */
[----:B------:R-:W-:Y:S02]  /*1cc0*/  SHF.L.U32 R175, R142, 0x10, RZ ;  /* 0x000000108eaf7819 */ /* 0x000fe400000006ff */
[----:B------:R-:W-:Y:S01]  /*1cd0*/  SHF.L.U32 R173, R141, 0x10, RZ ;  /* 0x000000108dad7819 */ /* 0x000fe200000006ff */
[C---:B------:R-:W-:Y:S01]  /*1ce0*/  FADD.FTZ R178, -R198.reuse, R169 ;  /* 0x000000a9c6b27221 */ /* 0x040fe20000010100 */
[C---:B------:R-:W-:Y:S01]  /*1cf0*/  PRMT R176, R143.reuse, 0x7632, R176 ;  /* 0x000076328fb07816 */ /* 0x040fe200000000b0 */
[----:B------:R-:W-:Y:S01]  /*1d00*/  FADD.FTZ R174, -R198, R175 ;  /* 0x000000afc6ae7221 */ /* 0x000fe20000010100 */
[----:B------:R-:W-:Y:S01]  /*1d10*/  SHF.L.U32 R177, R143, 0x10, RZ ;  /* 0x000000108fb17819 */ /* 0x000fe200000006ff */
[C---:B-----5:R-:W-:Y:S01]  /*1d20*/  FMUL.FTZ R169, R149.reuse, R140 ;  /* 0x0000008c95a97220 */ /* 0x060fe20000410000 */
[----:B------:R-:W-:Y:S01]  /*1d30*/  SHF.L.U32 R141, R170, 0x10, RZ ;  /* 0x00000010aa8d7819 */ /* 0x000fe200000006ff */
[----:B------:R-:W-:Y:S01]  /*1d40*/  FADD.FTZ R142, -R198, R173 ;  /* 0x000000adc68e7221 */ /* 0x000fe20000010100 */
[----:B------:R-:W-:Y:S01]  /*1d50*/  SHF.L.U32 R143, R172, 0x10, RZ ;  /* 0x00000010ac8f7819 */ /* 0x000fe200000006ff */
[C---:B------:R-:W-:Y:S01]  /*1d60*/  FMUL.FTZ R173, R149.reuse, R174 ;  /* 0x000000ae95ad7220 */ /* 0x040fe20000410000 */
[----:B---3--:R-:W-:Y:S01]  /*1d70*/  SHF.L.U32 R175, R146, 0x10, RZ ;  /* 0x0000001092af7819 */ /* 0x008fe200000006ff */
[----:B------:R-:W-:Y:S01]  /*1d80*/  FADD.FTZ R180, -R198, R141 ;  /* 0x0000008dc6b47221 */ /* 0x000fe20000010100 */
[----:B------:R-:W-:Y:S01]  /*1d90*/  SHF.L.U32 R140, R50, 0x10, RZ ;  /* 0x00000010328c7819 */ /* 0x000fe200000006ff */
[----:B------:R-:W-:Y:S01]  /*1da0*/  FADD.FTZ R182, -R198, R143 ;  /* 0x0000008fc6b67221 */ /* 0x000fe20000010100 */
[----:B------:R-:W-:Y:S01]  /*1db0*/  PRMT R141, R144, 0x7632, R141 ;  /* 0x00007632908d7816 */ /* 0x000fe2000000008d */
[----:B------:R-:W-:Y:S01]  /*1dc0*/  FMUL.FTZ R178, R149, R178 ;  /* 0x000000b295b27220 */ /* 0x000fe20000410000 */
[----:B------:R-:W-:Y:S01]  /*1dd0*/  SHF.L.U32 R170, R48, 0x10, RZ ;  /* 0x0000001030aa7819 */ /* 0x000fe200000006ff */
[----:B------:R-:W-:Y:S01]  /*1de0*/  FMUL.FTZ R174, R140, R175 ;  /* 0x000000af8cae7220 */ /* 0x000fe20000410000 */
[----:B------:R-:W-:Y:S01]  /*1df0*/  SHF.L.U32 R143, R144, 0x10, RZ ;  /* 0x00000010908f7819 */ /* 0x000fe200000006ff */
[----:B------:R-:W-:Y:S01]  /*1e00*/  FADD.FTZ R104, R104, R175 ;  /* 0x000000af68687221 */ /* 0x000fe20000010000 */
[----:B------:R-:W-:Y:S01]  /*1e10*/  SHF.L.U32 R171, R176, 0x10, RZ ;  /* 0x00000010b0ab7819 */ /* 0x000fe200000006ff */
[----:B------:R-:W-:Y:S01]  /*1e20*/  FADD.FTZ R176, -R198, R177 ;  /* 0x000000b1c6b07221 */ /* 0x000fe20000010100 */
[----:B------:R-:W-:Y:S01]  /*1e30*/  SHF.L.U32 R177, R2, 0x10, RZ ;  /* 0x0000001002b17819 */ /* 0x000fe200000006ff */
[-C--:B------:R-:W-:Y:S01]  /*1e40*/  FMUL.FTZ R170, R170, R143.reuse ;  /* 0x0000008faaaa7220 */ /* 0x080fe20000410000 */
[----:B------:R-:W-:Y:S01]  /*1e50*/  SHF.L.U32 R140, R141, 0x10, RZ ;  /* 0x000000108d8c7819 */ /* 0x000fe200000006ff */
[----:B------:R-:W-:Y:S01]  /*1e60*/  FADD.FTZ R184, -R198, R171 ;  /* 0x000000abc6b87221 */ /* 0x000fe20000010100 */
[----:B------:R-:W-:Y:S01]  /*1e70*/  PRMT R144, R145, 0x7632, R144 ;  /* 0x0000763291907816 */ /* 0x000fe20000000090 */
[----:B------:R-:W-:Y:S01]  /*1e80*/  FFMA.FTZ R141, R169, R170, R200 ;  /* 0x000000aaa98d7223 */ /* 0x000fe200000100c8 */
[----:B------:R-:W-:Y:S01]  /*1e90*/  SHF.L.U32 R145, R145, 0x10, RZ ;  /* 0x0000001091917819 */ /* 0x000fe200000006ff */
[-C--:B------:R-:W-:Y:S01]  /*1ea0*/  FMUL.FTZ R177, R177, R140.reuse ;  /* 0x0000008cb1b17220 */ /* 0x080fe20000410000 */
[----:B------:R-:W-:Y:S01]  /*1eb0*/  FADD.FTZ R101, R101, R140 ;  /* 0x0000008c65657221 */ /* 0x000fe20000010000 */
[----:B------:R-:W-:Y:S01]  /*1ec0*/  FFMA.FTZ R69, R178, R140, R69 ;  /* 0x0000008cb2457223 */ /* 0x000fe20000010045 */
[----:B------:R-:W-:Y:S01]  /*1ed0*/  SHF.L.U32 R172, R49, 0x10, RZ ;  /* 0x0000001031ac7819 */ /* 0x000fe200000006ff */
[----:B------:R-:W-:Y:S01]  /*1ee0*/  FADD.FTZ R140, R201, R170 ;  /* 0x000000aac98c7221 */ /* 0x000fe20000010000 */
[----:B------:R-:W-:Y:S01]  /*1ef0*/  PRMT R181, R146, 0x7632, R181 ;  /* 0x0000763292b57816 */ /* 0x000fe200000000b5 */
[----:B------:R-:W-:Y:S01]  /*1f00*/  FMUL.FTZ R171, R149, R142 ;  /* 0x0000008e95ab7220 */ /* 0x000fe20000410000 */
[C---:B------:R-:W-:Y:S01]  /*1f10*/  PRMT R146, R147.reuse, 0x7632, R146 ;  /* 0x0000763293927816 */ /* 0x040fe20000000092 */
[----:B------:R-:W-:Y:S01]  /*1f20*/  FADD.FTZ R100, R100, R143 ;  /* 0x0000008f64647221 */ /* 0x000fe20000010000 */
[----:B------:R-:W-:Y:S01]  /*1f30*/  SHF.L.U32 R147, R147, 0x10, RZ ;  /* 0x0000001093937819 */ /* 0x000fe200000006ff */
[----:B------:R-:W-:Y:S01]  /*1f40*/  FFMA.FTZ R68, R169, R143, R68 ;  /* 0x0000008fa9447223 */ /* 0x000fe20000010044 */
[----:B------:R-:W-:Y:S01]  /*1f50*/  SHF.L.U32 R142, R51, 0x10, RZ ;  /* 0x00000010338e7819 */ /* 0x000fe200000006ff */
[----:B------:R-:W-:Y:S01]  /*1f60*/  FADD.FTZ R143, R140, R177 ;  /* 0x000000b18c8f7221 */ /* 0x000fe20000010000 */
[----:B------:R-:W-:Y:S01]  /*1f70*/  SHF.L.U32 R144, R144, 0x10, RZ ;  /* 0x0000001090907819 */ /* 0x000fe200000006ff */
[----:B------:R-:W-:Y:S01]  /*1f80*/  FMUL.FTZ R172, R172, R145 ;  /* 0x00000091acac7220 */ /* 0x000fe20000410000 */
[----:B------:R-:W-:Y:S01]  /*1f90*/  FFMA.FTZ R140, R178, R177, R141 ;  /* 0x000000b1b28c7223 */ /* 0x000fe2000001008d */
[----:B------:R-:W-:Y:S01]  /*1fa0*/  FFMA.FTZ R72, R173, R175, R72 ;  /* 0x000000afad487223 */ /* 0x000fe20000010048 */
[C---:B------:R-:W-:Y:S01]  /*1fb0*/  FMUL.FTZ R175, R149.reuse, R176 ;  /* 0x000000b095af7220 */ /* 0x040fe20000410000 */
[----:B------:R-:W-:Y:S01]  /*1fc0*/  FMUL.FTZ R180, R149, R180 ;  /* 0x000000b495b47220 */ /* 0x000fe20000410000 */
[----:B------:R-:W-:Y:S01]  /*1fd0*/  FMUL.FTZ R176, R142, R147 ;  /* 0x000000938eb07220 */ /* 0x000fe20000410000 */
[----:B------:R-:W-:Y:S01]  /*1fe0*/  FMUL.FTZ R179, R179, R144 ;  /* 0x00000090b3b37220 */ /* 0x000fe20000410000 */
[----:B------:R-:W-:Y:S01]  /*1ff0*/  FADD.FTZ R142, R143, R172 ;  /* 0x000000ac8f8e7221 */ /* 0x000fe20000010000 */
[C---:B------:R-:W-:Y:S01]  /*2000*/  FFMA.FTZ R141, R171.reuse, R172, R140 ;  /* 0x000000acab8d7223 */ /* 0x040fe2000001008c */
        /* <DEDUP_REMOVED lines=8> */
[----:B------:R-:W-:Y:S01]  /*2090*/  FMUL.FTZ R182, R149, R182 ;  /* 0x000000b695b67220 */ /* 0x000fe20000410000 */
[----:B------:R-:W-:Y:S01]  /*20a0*/  FADD.FTZ R142, R143, R174 ;  /* 0x000000ae8f8e7221 */ /* 0x000fe20000010000 */
[----:B------:R-:W-:Y:S01]  /*20b0*/  SHF.L.U32 R146, R146, 0x10, RZ ;  /* 0x0000001092927819 */ /* 0x000fe200000006ff */
[----:B------:R-:W-:Y:S01]  /*20c0*/  FMUL.FTZ R181, R144, R145 ;  /* 0x0000009190b57220 */ /* 0x000fe20000410000 */
[----:B------:R-:W-:Y:S01]  /*20d0*/  FFMA.FTZ R140, R173, R174, R140 ;  /* 0x000000aead8c7223 */ /* 0x000fe2000001008c */
[----:B------:R-:W-:Y:S01]  /*20e0*/  FMUL.FTZ R184, R149, R184 ;  /* 0x000000b895b87220 */ /* 0x000fe20000410000 */
[----:B------:R-:W-:Y:S01]  /*20f0*/  FADD.FTZ R106, R106, R147 ;  /* 0x000000936a6a7221 */ /* 0x000fe20000010000 */
[----:B------:R-:W-:Y:S01]  /*2100*/  FADD.FTZ R141, R142, R181 ;  /* 0x000000b58e8d7221 */ /* 0x000fe20000010000 */
[C---:B------:R-:W-:Y:S01]  /*2110*/  FFMA.FTZ R140, R182.reuse, R181, R140 ;  /* 0x000000b5b68c7223 */ /* 0x040fe2000001008c */
[----:B------:R-:W-:Y:S01]  /*2120*/  FMUL.FTZ R183, R183, R146 ;  /* 0x00000092b7b77220 */ /* 0x000fe20000410000 */
[----:B------:R-:W-:Y:S01]  /*2130*/  FFMA.FTZ R74, R175, R147, R74 ;  /* 0x00000093af4a7223 */ /* 0x000fe2000001004a */
[----:B------:R-:W-:Y:S01]  /*2140*/  FADD.FTZ R142, R141, R176 ;  /* 0x000000b08d8e7221 */ /* 0x000fe20000010000 */
[----:B------:R-:W-:Y:S01]  /*2150*/  FFMA.FTZ R140, R175, R176, R140 ;  /* 0x000000b0af8c7223 */ /* 0x000fe2000001008c */
[----:B------:R-:W-:Y:S01]  /*2160*/  FADD.FTZ R105, R105, R145 ;  /* 0x0000009169697221 */ /* 0x000fe20000010000 */
[----:B------:R-:W-:Y:S01]  /*2170*/  FFMA.FTZ R73, R182, R145, R73 ;  /* 0x00000091b6497223 */ /* 0x000fe20000010049 */
[----:B------:R-:W-:Y:S01]  /*2180*/  FADD.FTZ R107, R107, R146 ;  /* 0x000000926b6b7221 */ /* 0x000fe20000010000 */
[----:B------:R-:W-:Y:S01]  /*2190*/  FFMA.FTZ R75, R184, R146, R75 ;  /* 0x00000092b84b7223 */ /* 0x000fe2000001004b */
[----:B------:R-:W-:Y:S01]  /*21a0*/  FADD.FTZ R201, R142, R183 ;  /* 0x000000b78ec97221 */ /* 0x000fe20000010000 */
[----:B------:R-:W-:Y:S01]  /*21b0*/  FFMA.FTZ R200, R184, R183, R140 ;  /* 0x000000b7b8c87223 */ /* 0x000fe2000001008c */
[----:B------:R-:W-:Y:S06]  /*21c0*/  BRA `(.L_x_139) ;  /* 0x00000018005c7947 */ /* 0x000fec0003800000 */
.L_x_132:
        /* <DEDUP_REMOVED lines=12> */
[C---:B-1----:R-:W-:Y:S02]  /*2290*/  IMAD.WIDE.U32 R144, R0.reuse, 0x10, R128 ;  /* 0x0000001000907825 */ /* 0x042fe400078e0080 */
[----:B------:R-:W0:Y:S04]  /*22a0*/  LDC.64 R128, c[0x0][0x438] ;  /* 0x00010e00ff807b82 */ /* 0x000e280000000a00 */
[----:B------:R-:W3:Y:S01]  /*22b0*/  LDG.E.128 R144, desc[UR10][R144.64] ;  /* 0x0000000a90907981 */ /* 0x000ee2000c1e1d00 */
[----:B0-----:R-:W-:-:S06]  /*22c0*/  IMAD.WIDE.U32 R128, R0, 0x10, R128 ;  /* 0x0000001000807825 */ /* 0x001fcc00078e0080 */
[----:B------:R-:W5:Y:S01]  /*22d0*/  LDG.E.128 R128, desc[UR10][R128.64] ;  /* 0x0000000a80807981 */ /* 0x000f62000c1e1d00 */
        /* <DEDUP_REMOVED lines=89> */
.L_x_141:
[----:B------:R-:W-:Y:S05]  /*2870*/  BSYNC.RECONVERGENT B2 ;  /* 0x0000000000027941 */ /* 0x000fea0003800200 */
.L_x_140:
[----:B------:R-:W-:Y:S04]  /*2880*/  BSSY.RECONVERGENT B2, `(.L_x_142) ;  /* 0x0000064000027945 */ /* 0x000fe80003800200 */
[----:B------:R-:W-:Y:S05]  /*2890*/  @!P6 BRA `(.L_x_143) ;  /* 0x000000040088e947 */ /* 0x000fea0003800000 */
[----:B------:R-:W0:Y:S08]  /*28a0*/  LDC.64 R24, c[0x0][0x3a8] ;  /* 0x0000ea00ff187b82 */ /* 0x000e300000000a00 */
[----:B------:R-:W1:Y:S01]  /*28b0*/  LDC.64 R22, c[0x0][0x428] ;  /* 0x00010a00ff167b82 */ /* 0x000e620000000a00 */
[----:B0-----:R-:W-:-:S06]  /*28c0*/  IMAD.WIDE.U32 R24, R203, 0x10, R24 ;  /* 0x00000010cb187825 */ /* 0x001fcc00078e0018 */
[----:B------:R-:W2:Y:S01]  /*28d0*/  LDG.E.128 R24, desc[UR10][R24.64] ;  /* 0x0000000a18187981 */ /* 0x000ea2000c1e1d00 */
[C---:B-1----:R-:W-:Y:S02]  /*28e0*/  IMAD.WIDE.U32 R28, R203.reuse, 0x10, R22 ;  /* 0x00000010cb1c7825 */ /* 0x042fe400078e0016 */
[----:B------:R-:W0:Y:S04]  /*28f0*/  LDC.64 R22, c[0x0][0x438] ;  /* 0x00010e00ff167b82 */ /* 0x000e280000000a00 */
[----:B------:R-:W3:Y:S01]  /*2900*/  LDG.E.128 R28, desc[UR10][R28.64] ;  /* 0x0000000a1c1c7981 */ /* 0x000ee2000c1e1d00 */
[----:B0-----:R-:W-:-:S05]  /*2910*/  IMAD.WIDE.U32 R22, R203, 0x10, R22 ;  /* 0x00000010cb167825 */ /* 0x001fca00078e0016 */
[----:B------:R0:W5:Y:S01]  /*2920*/  LDG.E.128 R132, desc[UR10][R22.64] ;  /* 0x0000000a16847981 */ /* 0x000162000c1e1d00 */
[----:B------:R-:W-:Y:S02]  /*2930*/  SHF.L.U32 R150, R43, 0x10, RZ ;  /* 0x000000102b967819 */ /* 0x000fe400000006ff */
[----:B------:R-:W-:Y:S02]  /*2940*/  SHF.L.U32 R205, R13, 0x10, RZ ;  /* 0x000000100dcd7819 */ /* 0x000fe400000006ff */
[----:B------:R-:W-:Y:S02]  /*2950*/  IADD3 R203, PT, PT, R203, 0x20, RZ ;  /* 0x00000020cbcb7810 */ /* 0x000fe40007ffe0ff */
[----:B--2---:R-:W-:Y:S02]  /*2960*/  SHF.L.U32 R33, R24, 0x10, RZ ;  /* 0x0000001018217819 */ /* 0x004fe400000006ff */
[C---:B------:R-:W-:Y:S02]  /*2970*/  SHF.L.U32 R141, R25.reuse, 0x10, RZ ;  /* 0x00000010198d7819 */ /* 0x040fe400000006ff */
[----:B------:R-:W-:Y:S01]  /*2980*/  PRMT R35, R25, 0x7632, R35 ;  /* 0x0000763219237816 */ /* 0x000fe20000000023 */
[----:B0-----:R-:W-:Y:S01]  /*2990*/  FADD.FTZ R22, -R198, R33 ;  /* 0x00000021c6167221 */ /* 0x001fe20000010100 */
[----:B------:R-:W-:-:S02]  /*29a0*/  PRMT R142, R26, 0x7632, R142 ;  /* 0x000076321a8e7816 */ /* 0x000fc4000000008e */
[----:B------:R-:W-:Y:S01]  /*29b0*/  SHF.L.U32 R143, R26, 0x10, RZ ;  /* 0x000000101a8f7819 */ /* 0x000fe200000006ff */
[----:B-----5:R-:W-:Y:S01]  /*29c0*/  FMUL.FTZ R23, R149, R22 ;  /* 0x0000001695177220 */ /* 0x020fe20000410000 */
[----:B------:R-:W-:Y:S02]  /*29d0*/  SHF.L.U32 R26, R40, 0x10, RZ ;  /* 0x00000010281a7819 */ /* 0x000fe400000006ff */
[----:B---3--:R-:W-:Y:S02]  /*29e0*/  SHF.L.U32 R25, R28, 0x10, RZ ;  /* 0x000000101c197819 */ /* 0x008fe400000006ff */
[----:B------:R-:W-:Y:S01]  /*29f0*/  PRMT R32, R24, 0x7632, R32 ;  /* 0x0000763218207816 */ /* 0x000fe20000000020 */
[----:B------:R-:W-:Y:S01]  /*2a00*/  FADD.FTZ R24, -R198, R141 ;  /* 0x0000008dc6187221 */ /* 0x000fe20000010100 */
[----:B------:R-:W-:Y:S01]  /*2a10*/  PRMT R34, R28, 0x7632, R34 ;  /* 0x000076321c227816 */ /* 0x000fe20000000022 */
[-C--:B------:R-:W-:Y:S01]  /*2a20*/  FMUL.FTZ R22, R26, R25.reuse ;  /* 0x000000191a167220 */ /* 0x080fe20000410000 */
[C---:B------:R-:W-:Y:S01]  /*2a30*/  PRMT R140, R29.reuse, 0x7632, R140 ;  /* 0x000076321d8c7816 */ /* 0x040fe2000000008c */
[----:B------:R-:W-:Y:S01]  /*2a40*/  FADD.FTZ R84, R84, R25 ;  /* 0x0000001954547221 */ /* 0x000fe20000010000 */
[----:B------:R-:W-:Y:S01]  /*2a50*/  SHF.L.U32 R29, R29, 0x10, RZ ;  /* 0x000000101d1d7819 */ /* 0x000fe200000006ff */
[----:B------:R-:W-:Y:S01]  /*2a60*/  FFMA.FTZ R60, R23, R25, R60 ;  /* 0x00000019173c7223 */ /* 0x000fe2000001003c */
[----:B------:R-:W-:Y:S01]  /*2a70*/  SHF.L.U32 R28, R41, 0x10, RZ ;  /* 0x00000010291c7819 */ /* 0x000fe200000006ff */
[----:B------:R-:W-:Y:S01]  /*2a80*/  FMUL.FTZ R25, R149, R24 ;  /* 0x0000001895197220 */ /* 0x000fe20000410000 */
[----:B------:R-:W-:Y:S01]  /*2a90*/  SHF.L.U32 R147, R27, 0x10, RZ ;  /* 0x000000101b937819 */ /* 0x000fe200000006ff */
[----:B------:R-:W-:Y:S01]  /*2aa0*/  FADD.FTZ R26, -R198, R143 ;  /* 0x0000008fc61a7221 */ /* 0x000fe20000010100 */
[----:B------:R-:W-:Y:S01]  /*2ab0*/  PRMT R144, R30, 0x7632, R144 ;  /* 0x000076321e907816 */ /* 0x000fe20000000090 */
[-C--:B------:R-:W-:Y:S01]  /*2ac0*/  FMUL.FTZ R24, R28, R29.reuse ;  /* 0x0000001d1c187220 */ /* 0x080fe20000410000 */
[----:B------:R-:W-:Y:S01]  /*2ad0*/  SHF.L.U32 R145, R30, 0x10, RZ ;  /* 0x000000101e917819 */ /* 0x000fe200000006ff */
[----:B------:R-:W-:Y:S01]  /*2ae0*/  FADD.FTZ R28, -R198, R147 ;  /* 0x00000093c61c7221 */ /* 0x000fe20000010100 */
[C---:B------:R-:W-:Y:S01]  /*2af0*/  PRMT R148, R31.reuse, 0x7632, R148 ;  /* 0x000076321f947816 */ /* 0x040fe20000000094 */
[----:B------:R-:W-:Y:S01]  /*2b00*/  FADD.FTZ R86, R86, R29 ;  /* 0x0000001d56567221 */ /* 0x000fe20000010000 */
[----:B------:R-:W-:Y:S01]  /*2b10*/  SHF.L.U32 R33, R31, 0x10, RZ ;  /* 0x000000101f217819 */ /* 0x000fe200000006ff */
[----:B------:R-:W-:Y:S01]  /*2b20*/  FFMA.FTZ R62, R25, R29, R62 ;  /* 0x0000001d193e7223 */ /* 0x000fe2000001003e */
[----:B------:R-:W-:Y:S01]  /*2b30*/  SHF.L.U32 R30, R42, 0x10, RZ ;  /* 0x000000102a1e7819 */ /* 0x000fe200000006ff */
[----:B------:R-:W-:Y:S01]  /*2b40*/  FMUL.FTZ R29, R149, R28 ;  /* 0x0000001c951d7220 */ /* 0x000fe20000410000 */
[----:B------:R-:W-:Y:S01]  /*2b50*/  SHF.L.U32 R31, R32, 0x10, RZ ;  /* 0x00000010201f7819 */ /* 0x000fe200000006ff */
[----:B------:R-:W-:Y:S01]  /*2b60*/  FMUL.FTZ R28, R150, R33 ;  /* 0x00000021961c7220 */ /* 0x000fe20000410000 */
[----:B------:R-:W-:Y:S01]  /*2b70*/  PRMT R146, R27, 0x7632, R146 ;  /* 0x000076321b927816 */ /* 0x000fe20000000092 */
[----:B------:R-:W-:Y:S01]  /*2b80*/  FMUL.FTZ R27, R149, R26 ;  /* 0x0000001a951b7220 */ /* 0x000fe20000410000 */
[----:B------:R-:W-:Y:S01]  /*2b90*/  FMUL.FTZ R26, R30, R145 ;  /* 0x000000911e1a7220 */ /* 0x000fe20000410000 */
[----:B------:R-:W-:Y:S01]  /*2ba0*/  FADD.FTZ R30, -R198, R31 ;  /* 0x0000001fc61e7221 */ /* 0x000fe20000010100 */
[----:B------:R-:W-:Y:S01]  /*2bb0*/  FADD.FTZ R90, R90, R33 ;  /* 0x000000215a5a7221 */ /* 0x000fe20000010000 */
[----:B------:R-:W-:Y:S01]  /*2bc0*/  FFMA.FTZ R66, R29, R33, R66 ;  /* 0x000000211d427223 */ /* 0x000fe20000010042 */
[----:B------:R-:W-:Y:S01]  /*2bd0*/  SHF.L.U32 R33, R10, 0x10, RZ ;  /* 0x000000100a217819 */ /* 0x000fe200000006ff */
[----:B------:R-:W-:Y:S01]  /*2be0*/  FMUL.FTZ R30, R149, R30 ;  /* 0x0000001e951e7220 */ /* 0x000fe20000410000 */
[----:B------:R-:W-:Y:S01]  /*2bf0*/  SHF.L.U32 R35, R35, 0x10, RZ ;  /* 0x0000001023237819 */ /* 0x000fe200000006ff */
[----:B------:R-:W-:Y:S01]  /*2c00*/  FADD.FTZ R88, R88, R145 ;  /* 0x0000009158587221 */ /* 0x000fe20000010000 */
[----:B------:R-:W-:Y:S01]  /*2c10*/  SHF.L.U32 R34, R34, 0x10, RZ ;  /* 0x0000001022227819 */ /* 0x000fe200000006ff */
[----:B------:R-:W-:Y:S01]  /*2c20*/  FFMA.FTZ R64, R27, R145, R64 ;  /* 0x000000911b407223 */ /* 0x000fe20000010040 */
[----:B------:R-:W-:Y:S01]  /*2c30*/  SHF.L.U32 R141, R11, 0x10, RZ ;  /* 0x000000100b8d7819 */ /* 0x000fe200000006ff */
[----:B------:R-:W-:Y:S01]  /*2c40*/  FADD.FTZ R32, -R198, R35 ;  /* 0x00000023c6207221 */ /* 0x000fe20000010100 */
[----:B------:R-:W-:Y:S01]  /*2c50*/  SHF.L.U32 R140, R140, 0x10, RZ ;  /* 0x000000108c8c7819 */ /* 0x000fe200000006ff */
[-C--:B------:R-:W-:Y:S01]  /*2c60*/  FMUL.FTZ R31, R33, R34.reuse ;  /* 0x00000022211f7220 */ /* 0x080fe20000410000 */
[----:B------:R-:W-:Y:S01]  /*2c70*/  FADD.FTZ R85, R85, R34 ;  /* 0x0000002255557221 */ /* 0x000fe20000010000 */
[----:B------:R-:W-:Y:S01]  /*2c80*/  FFMA.FTZ R61, R30, R34, R61 ;  /* 0x000000221e3d7223 */ /* 0x000fe2000001003d */
[----:B------:R-:W-:Y:S01]  /*2c90*/  FADD.FTZ R34, R201, R22 ;  /* 0x00000016c9227221 */ /* 0x000fe20000010000 */
[----:B------:R-:W-:Y:S01]  /*2ca0*/  FFMA.FTZ R35, R23, R22, R200 ;  /* 0x0000001617237223 */ /* 0x000fe200000100c8 */
[----:B------:R-:W-:Y:S01]  /*2cb0*/  FMUL.FTZ R32, R149, R32 ;  /* 0x0000002095207220 */ /* 0x000fe20000410000 */
[-C--:B------:R-:W-:Y:S01]  /*2cc0*/  FMUL.FTZ R33, R141, R140.reuse ;  /* 0x0000008c8d217220 */ /* 0x080fe20000410000 */
[----:B------:R-:W-:Y:S01]  /*2cd0*/  FADD.FTZ R141, R34, R31 ;  /* 0x0000001f228d7221 */ /* 0x000fe20000010000 */
[----:B------:R-:W-:Y:S01]  /*2ce0*/  FFMA.FTZ R34, R30, R31, R35 ;  /* 0x0000001f1e227223 */ /* 0x000fe20000010023 */
[----:B------:R-:W-:Y:S01]  /*2cf0*/  FADD.FTZ R87, R87, R140 ;  /* 0x0000008c57577221 */ /* 0x000fe20000010000 */
[----:B------:R-:W-:Y:S01]  /*2d00*/  FFMA.FTZ R63, R32, R140, R63 ;  /* 0x0000008c203f7223 */ /* 0x000fe2000001003f */
[----:B------:R-:W-:Y:S01]  /*2d10*/  SHF.L.U32 R143, R142, 0x10, RZ ;  /* 0x000000108e8f7819 */ /* 0x000fe200000006ff */
[----:B------:R-:W-:Y:S01]  /*2d20*/  FADD.FTZ R140, R141, R24 ;  /* 0x000000188d8c7221 */ /* 0x000fe20000010000 */
[----:B------:R-:W-:Y:S01]  /*2d30*/  FFMA.FTZ R35, R25, R24, R34 ;  /* 0x0000001819237223 */ /* 0x000fe20000010022 */
[----:B------:R-:W-:-:S02]  /*2d40*/  SHF.L.U32 R145, R146, 0x10, RZ ;  /* 0x0000001092917819 */ /* 0x000fc400000006ff */
[----:B------:R-:W-:Y:S01]  /*2d50*/  SHF.L.U32 R147, R12, 0x10, RZ ;  /* 0x000000100c937819 */ /* 0x000fe200000006ff */
[----:B------:R-:W-:Y:S01]  /*2d60*/  FADD.FTZ R141, R140, R33 ;  /* 0x000000218c8d7221 */ /* 0x000fe20000010000 */
[----:B------:R-:W-:Y:S01]  /*2d70*/  SHF.L.U32 R144, R144, 0x10, RZ ;  /* 0x0000001090907819 */ /* 0x000fe200000006ff */
[----:B------:R-:W-:Y:S01]  /*2d80*/  FFMA.FTZ R140, R32, R33, R35 ;  /* 0x00000021208c7223 */ /* 0x000fe20000010023 */
[----:B------:R-:W-:Y:S01]  /*2d90*/  SHF.L.U32 R146, R148, 0x10, RZ ;  /* 0x0000001094927819 */ /* 0x000fe200000006ff */
[C---:B------:R-:W-:Y:S01]  /*2da0*/  FADD.FTZ R148, -R198.reuse, R143 ;  /* 0x0000008fc6947221 */ /* 0x040fe20000010100 */
[----:B------:R-:W-:Y:S01]  /*2db0*/  FADD.FTZ R141, R141, R26 ;  /* 0x0000001a8d8d7221 */ /* 0x000fe20000010000 */
[----:B------:R-:W-:Y:S01]  /*2dc0*/  FMUL.FTZ R34, R147, R144 ;  /* 0x0000009093227220 */ /* 0x000fe20000410000 */
[----:B------:R-:W-:Y:S01]  /*2dd0*/  FFMA.FTZ R143, R27, R26, R140 ;  /* 0x0000001a1b8f7223 */ /* 0x000fe2000001008c */
[----:B------:R-:W-:Y:S01]  /*2de0*/  FMUL.FTZ R148, R149, R148 ;  /* 0x0000009495947220 */ /* 0x000fe20000410000 */
[----:B------:R-:W-:Y:S01]  /*2df0*/  FADD.FTZ R150, -R198, R145 ;  /* 0x00000091c6967221 */ /* 0x000fe20000010100 */
[----:B------:R-:W-:Y:S01]  /*2e00*/  FADD.FTZ R141, R141, R34 ;  /* 0x000000228d8d7221 */ /* 0x000fe20000010000 */
[----:B------:R-:W-:Y:S01]  /*2e10*/  FMUL.FTZ R35, R205, R146 ;  /* 0x00000092cd237220 */ /* 0x000fe20000410000 */
[C---:B------:R-:W-:Y:S01]  /*2e20*/  FFMA.FTZ R140, R148.reuse, R34, R143 ;  /* 0x00000022948c7223 */ /* 0x040fe2000001008f */
[----:B------:R-:W-:Y:S01]  /*2e30*/  FMUL.FTZ R150, R149, R150 ;  /* 0x0000009695967220 */ /* 0x000fe20000410000 */
[----:B------:R-:W-:Y:S01]  /*2e40*/  FADD.FTZ R142, R141, R28 ;  /* 0x0000001c8d8e7221 */ /* 0x000fe20000010000 */
[----:B------:R-:W-:Y:S01]  /*2e50*/  FADD.FTZ R89, R89, R144 ;  /* 0x0000009059597221 */ /* 0x000fe20000010000 */
[----:B------:R-:W-:Y:S01]  /*2e60*/  FFMA.FTZ R140, R29, R28, R140 ;  /* 0x0000001c1d8c7223 */ /* 0x000fe2000001008c */
[----:B------:R-:W-:Y:S01]  /*2e70*/  FFMA.FTZ R65, R148, R144, R65 ;  /* 0x0000009094417223 */ /* 0x000fe20000010041 */
[----:B------:R-:W-:Y:S01]  /*2e80*/  FADD.FTZ R91, R91, R146 ;  /* 0x000000925b5b7221 */ /* 0x000fe20000010000 */
[----:B------:R-:W-:Y:S01]  /*2e90*/  FFMA.FTZ R67, R150, R146, R67 ;  /* 0x0000009296437223 */ /* 0x000fe20000010043 */
[----:B------:R-:W-:Y:S01]  /*2ea0*/  FADD.FTZ R201, R142, R35 ;  /* 0x000000238ec97221 */ /* 0x000fe20000010000 */
[----:B------:R-:W-:-:S07]  /*2eb0*/  FFMA.FTZ R200, R150, R35, R140 ;  /* 0x0000002396c87223 */ /* 0x000fce000001008c */
.L_x_143:
[----:B------:R-:W-:Y:S05]  /*2ec0*/  BSYNC.RECONVERGENT B2 ;  /* 0x0000000000027941 */ /* 0x000fea0003800200 */
.L_x_142:
[----:B------:R-:W-:Y:S04]  /*2ed0*/  BSSY.RECONVERGENT B2, `(.L_x_144) ;  /* 0x0000064000027945 */ /* 0x000fe80003800200 */
[----:B------:R-:W-:Y:S05]  /*2ee0*/  @!P5 BRA `(.L_x_145) ;  /* 0x000000040088d947 */ /* 0x000fea0003800000 */
[----:B------:R-:W0:Y:S08]  /*2ef0*/  LDC.64 R136, c[0x0][0x3a8] ;  /* 0x0000ea00ff887b82 */ /* 0x000e300000000a00 */
[----:B------:R-:W1:Y:S01]  /*2f00*/  LDC.64 R144, c[0x0][0x428] ;  /* 0x00010a00ff907b82 */ /* 0x000e620000000a00 */
[----:B0-----:R-:W-:-:S07]  /*2f10*/  IMAD.WIDE.U32 R140, R203, 0x10, R136 ;  /* 0x00000010cb8c7825 */ /* 0x001fce00078e0088 */
[----:B------:R-:W0:Y:S01]  /*2f20*/  LDC.64 R136, c[0x0][0x438] ;  /* 0x00010e00ff887b82 */ /* 0x000e220000000a00 */
[----:B------:R-:W2:Y:S01]  /*2f30*/  LDG.E.128 R140, desc[UR10][R140.64] ;  /* 0x0000000a8c8c7981 */ /* 0x000ea2000c1e1d00 */
[----:B-1----:R-:W-:-:S06]  /*2f40*/  IMAD.WIDE.U32 R144, R203, 0x10, R144 ;  /* 0x00000010cb907825 */ /* 0x002fcc00078e0090 */
[----:B------:R-:W3:Y:S01]  /*2f50*/  LDG.E.128 R144, desc[UR10][R144.64] ;  /* 0x0000000a90907981 */ /* 0x000ee2000c1e1d00 */
[----:B0-----:R-:W-:-:S06]  /*2f60*/  IMAD.WIDE.U32 R136, R203, 0x10, R136 ;  /* 0x00000010cb887825 */ /* 0x001fcc00078e0088 */
[----:B------:R-:W5:Y:S01]  /*2f70*/  LDG.E.128 R136, desc[UR10][R136.64] ;  /* 0x0000000a88887981 */ /* 0x000f62000c1e1d00 */
[----:B------:R-:W-:Y:S02]  /*2f80*/  SHF.L.U32 R156, R45, 0x10, RZ ;  /* 0x000000102d9c7819 */ /* 0x000fe400000006ff */
[----:B------:R-:W-:Y:S02]  /*2f90*/  SHF.L.U32 R154, R44, 0x10, RZ ;  /* 0x000000102c9a7819 */ /* 0x000fe400000006ff */
[----:B------:R-:W-:Y:S02]  /*2fa0*/  SHF.L.U32 R158, R46, 0x10, RZ ;  /* 0x000000102e9e7819 */ /* 0x000fe400000006ff */
[----:B------:R-:W-:Y:S02]  /*2fb0*/  SHF.L.U32 R163, R7, 0x10, RZ ;  /* 0x0000001007a37819 */ /* 0x000fe400000006ff */
[----:B------:R-:W-:Y:S02]  /*2fc0*/  SHF.L.U32 R167, R9, 0x10, RZ ;  /* 0x0000001009a77819 */ /* 0x000fe400000006ff */
[----:B------:R-:W-:-:S02]  /*2fd0*/  IADD3 R203, PT, PT, R203, 0x20, RZ ;  /* 0x00000020cbcb7810 */ /* 0x000fc40007ffe0ff */
[C---:B--2---:R-:W-:Y:S02]  /*2fe0*/  SHF.L.U32 R153, R140.reuse, 0x10, RZ ;  /* 0x000000108c997819 */ /* 0x044fe400000006ff */
[----:B------:R-:W-:Y:S02]  /*2ff0*/  PRMT R160, R140, 0x7632, R160 ;  /* 0x000076328ca07816 */ /* 0x000fe400000000a0 */
[----:B------:R-:W-:Y:S01]  /*3000*/  SHF.L.U32 R155, R141, 0x10, RZ ;  /* 0x000000108d9b7819 */ /* 0x000fe200000006ff */
[----:B------:R-:W-:Y:S01]  /*3010*/  FADD.FTZ R140, -R198, R153 ;  /* 0x00000099c68c7221 */ /* 0x000fe20000010100 */
[C---:B------:R-:W-:Y:S02]  /*3020*/  PRMT R165, R142.reuse, 0x7632, R165 ;  /* 0x000076328ea57816 */ /* 0x040fe400000000a5 */
[----:B------:R-:W-:Y:S01]  /*3030*/  SHF.L.U32 R157, R142, 0x10, RZ ;  /* 0x000000108e9d7819 */ /* 0x000fe200000006ff */
[----:B-----5:R-:W-:Y:S01]  /*3040*/  FMUL.FTZ R153, R149, R140 ;  /* 0x0000008c95997220 */ /* 0x020fe20000410000 */
[----:B------:R-:W-:Y:S01]  /*3050*/  FADD.FTZ R140, -R198, R155 ;  /* 0x0000009bc68c7221 */ /* 0x000fe20000010100 */
[----:B---3--:R-:W-:-:S02]  /*3060*/  PRMT R142, R145, 0x7632, R142 ;  /* 0x00007632918e7816 */ /* 0x008fc4000000008e */
[----:B------:R-:W-:Y:S01]  /*3070*/  SHF.L.U32 R145, R145, 0x10, RZ ;  /* 0x0000001091917819 */ /* 0x000fe200000006ff */
[----:B------:R-:W-:Y:S01]  /*3080*/  FMUL.FTZ R155, R149, R140 ;  /* 0x0000008c959b7220 */ /* 0x000fe20000410000 */
[C---:B------:R-:W-:Y:S01]  /*3090*/  PRMT R166, R143.reuse, 0x7632, R166 ;  /* 0x000076328fa67816 */ /* 0x040fe200000000a6 */
[----:B------:R-:W-:Y:S01]  /*30a0*/  FADD.FTZ R140, -R198, R157 ;  /* 0x0000009dc68c7221 */ /* 0x000fe20000010100 */
[----:B------:R-:W-:Y:S01]  /*30b0*/  SHF.L.U32 R161, R143, 0x10, RZ ;  /* 0x000000108fa17819 */ /* 0x000fe200000006ff */
[-C--:B------:R-:W-:Y:S01]  /*30c0*/  FMUL.FTZ R156, R156, R145.reuse ;  /* 0x000000919c9c7220 */ /* 0x080fe20000410000 */
[----:B------:R-:W-:Y:S01]  /*30d0*/  PRMT R162, R141, 0x7632, R162 ;  /* 0x000076328da27816 */ /* 0x000fe200000000a2 */
[----:B------:R-:W-:Y:S01]  /*30e0*/  FADD.FTZ R114, R114, R145 ;  /* 0x0000009172727221 */ /* 0x000fe20000010000 */
[C---:B------:R-:W-:Y:S01]  /*30f0*/  SHF.L.U32 R143, R144.reuse, 0x10, RZ ;  /* 0x00000010908f7819 */ /* 0x040fe200000006ff */
[----:B------:R-:W-:Y:S01]  /*3100*/  FFMA.FTZ R94, R155, R145, R94 ;  /* 0x000000919b5e7223 */ /* 0x000fe2000001005e */
[----:B------:R-:W-:Y:S01]  /*3110*/  PRMT R141, R144, 0x7632, R141 ;  /* 0x00007632908d7816 */ /* 0x000fe2000000008d */
[----:B------:R-:W-:Y:S01]  /*3120*/  FMUL.FTZ R157, R149, R140 ;  /* 0x0000008c959d7220 */ /* 0x000fe20000410000 */
[----:B------:R-:W-:Y:S01]  /*3130*/  PRMT R144, R146, 0x7632, R144 ;  /* 0x0000763292907816 */ /* 0x000fe20000000090 */
[-C--:B------:R-:W-:Y:S01]  /*3140*/  FMUL.FTZ R154, R154, R143.reuse ;  /* 0x0000008f9a9a7220 */ /* 0x080fe20000410000 */
[----:B------:R-:W-:Y:S01]  /*3150*/  SHF.L.U32 R159, R146, 0x10, RZ ;  /* 0x00000010929f7819 */ /* 0x000fe200000006ff */
[----:B------:R-:W-:Y:S01]  /*3160*/  FADD.FTZ R112, R112, R143 ;  /* 0x0000008f70707221 */ /* 0x000fe20000010000 */
[----:B------:R-:W-:Y:S01]  /*3170*/  PRMT R146, R147, 0x7632, R146 ;  /* 0x0000763293927816 */ /* 0x000fe20000000092 */
[----:B------:R-:W-:Y:S01]  /*3180*/  FFMA.FTZ R92, R153, R143, R92 ;  /* 0x0000008f995c7223 */ /* 0x000fe2000001005c */
[----:B------:R-:W-:Y:S01]  /*3190*/  SHF.L.U32 R147, R147, 0x10, RZ ;  /* 0x0000001093937819 */ /* 0x000fe200000006ff */
[----:B------:R-:W-:Y:S01]  /*31a0*/  FADD.FTZ R140, -R198, R161 ;  /* 0x000000a1c68c7221 */ /* 0x000fe20000010100 */
[----:B------:R-:W-:Y:S01]  /*31b0*/  SHF.L.U32 R145, R47, 0x10, RZ ;  /* 0x000000102f917819 */ /* 0x000fe200000006ff */
[-C--:B------:R-:W-:Y:S01]  /*31c0*/  FMUL.FTZ R158, R158, R159.reuse ;  /* 0x0000009f9e9e7220 */ /* 0x080fe20000410000 */
[----:B------:R-:W-:Y:S01]  /*31d0*/  SHF.L.U32 R143, R160, 0x10, RZ ;  /* 0x00000010a08f7819 */ /* 0x000fe200000006ff */
[----:B------:R-:W-:Y:S01]  /*31e0*/  FADD.FTZ R120, R120, R159 ;  /* 0x0000009f78787221 */ /* 0x000fe20000010000 */
[----:B------:R-:W-:Y:S01]  /*31f0*/  FFMA.FTZ R96, R157, R159, R96 ;  /* 0x0000009f9d607223 */ /* 0x000fe20000010060 */
[----:B------:R-:W-:Y:S01]  /*3200*/  FMUL.FTZ R160, R145, R147 ;  /* 0x0000009391a07220 */ /* 0x000fe20000410000 */
[----:B------:R-:W-:Y:S01]  /*3210*/  SHF.L.U32 R145, R162, 0x10, RZ ;  /* 0x00000010a2917819 */ /* 0x000fe200000006ff */
[----:B------:R-:W-:Y:S01]  /*3220*/  FADD.FTZ R162, -R198, R143 ;  /* 0x0000008fc6a27221 */ /* 0x000fe20000010100 */
[----:B------:R-:W-:Y:S01]  /*3230*/  FMUL.FTZ R159, R149, R140 ;  /* 0x0000008c959f7220 */ /* 0x000fe20000410000 */
[----:B------:R-:W-:Y:S01]  /*3240*/  SHF.L.U32 R161, R6, 0x10, RZ ;  /* 0x0000001006a17819 */ /* 0x000fe200000006ff */
[----:B------:R-:W-:Y:S01]  /*3250*/  FADD.FTZ R122, R122, R147 ;  /* 0x000000937a7a7221 */ /* 0x000fe20000010000 */
[----:B------:R-:W-:Y:S01]  /*3260*/  SHF.L.U32 R140, R141, 0x10, RZ ;  /* 0x000000108d8c7819 */ /* 0x000fe200000006ff */
[----:B------:R-:W-:Y:S01]  /*3270*/  FMUL.FTZ R162, R149, R162 ;  /* 0x000000a295a27220 */ /* 0x000fe20000410000 */
[----:B------:R-:W-:Y:S01]  /*3280*/  FADD.FTZ R164, -R198, R145 ;  /* 0x00000091c6a47221 */ /* 0x000fe20000010100 */
[----:B------:R-:W-:Y:S01]  /*3290*/  FFMA.FTZ R141, R153, R154, R200 ;  /* 0x0000009a998d7223 */ /* 0x000fe200000100c8 */
[----:B------:R-:W-:Y:S01]  /*32a0*/  SHF.L.U32 R142, R142, 0x10, RZ ;  /* 0x000000108e8e7819 */ /* 0x000fe200000006ff */
[-C--:B------:R-:W-:Y:S01]  /*32b0*/  FMUL.FTZ R161, R161, R140.reuse ;  /* 0x0000008ca1a17220 */ /* 0x080fe20000410000 */
[----:B------:R-:W-:Y:S01]  /*32c0*/  FADD.FTZ R113, R113, R140 ;  /* 0x0000008c71717221 */ /* 0x000fe20000010000 */
[----:B------:R-:W-:Y:S01]  /*32d0*/  FFMA.FTZ R93, R162, R140, R93 ;  /* 0x0000008ca25d7223 */ /* 0x000fe2000001005d */
[----:B------:R-:W-:Y:S01]  /*32e0*/  FADD.FTZ R140, R201, R154 ;  /* 0x0000009ac98c7221 */ /* 0x000fe20000010000 */
[----:B------:R-:W-:Y:S01]  /*32f0*/  FMUL.FTZ R164, R149, R164 ;  /* 0x000000a495a47220 */ /* 0x000fe20000410000 */
[-C--:B------:R-:W-:Y:S01]  /*3300*/  FMUL.FTZ R163, R163, R142.reuse ;  /* 0x0000008ea3a37220 */ /* 0x080fe20000410000 */
[----:B------:R-:W-:Y:S01]  /*3310*/  FADD.FTZ R115, R115, R142 ;  /* 0x0000008e73737221 */ /* 0x000fe20000010000 */
[----:B------:R-:W-:Y:S01]  /*3320*/  FADD.FTZ R143, R140, R161 ;  /* 0x000000a18c8f7221 */ /* 0x000fe20000010000 */
[----:B------:R-:W-:Y:S01]  /*3330*/  FFMA.FTZ R140, R162, R161, R141 ;  /* 0x000000a1a28c7223 */ /* 0x000fe2000001008d */
[----:B------:R-:W-:Y:S01]  /*3340*/  FFMA.FTZ R95, R164, R142, R95 ;  /* 0x0000008ea45f7223 */ /* 0x000fe2000001005f */
[----:B------:R-:W-:Y:S01]  /*3350*/  SHF.L.U32 R165, R165, 0x10, RZ ;  /* 0x00000010a5a57819 */ /* 0x000fe200000006ff */
[----:B------:R-:W-:Y:S01]  /*3360*/  FADD.FTZ R142, R143, R156 ;  /* 0x0000009c8f8e7221 */ /* 0x000fe20000010000 */
[----:B------:R-:W-:Y:S01]  /*3370*/  FFMA.FTZ R141, R155, R156, R140 ;  /* 0x0000009c9b8d7223 */ /* 0x000fe2000001008c */
[----:B------:R-:W-:Y:S01]  /*3380*/  FFMA.FTZ R98, R159, R147, R98 ;  /* 0x000000939f627223 */ /* 0x000fe20000010062 */
[----:B------:R-:W-:Y:S01]  /*3390*/  SHF.L.U32 R145, R8, 0x10, RZ ;  /* 0x0000001008917819 */ /* 0x000fe200000006ff */
[----:B------:R-:W-:Y:S01]  /*33a0*/  FADD.FTZ R143, R142, R163 ;  /* 0x000000a38e8f7221 */ /* 0x000fe20000010000 */
[----:B------:R-:W-:Y:S01]  /*33b0*/  SHF.L.U32 R147, R166, 0x10, RZ ;  /* 0x00000010a6937819 */ /* 0x000fe200000006ff */
[----:B------:R-:W-:Y:S01]  /*33c0*/  FADD.FTZ R166, -R198, R165 ;  /* 0x000000a5c6a67221 */ /* 0x000fe20000010100 */
[----:B------:R-:W-:Y:S01]  /*33d0*/  SHF.L.U32 R144, R144, 0x10, RZ ;  /* 0x0000001090907819 */ /* 0x000fe200000006ff */
[----:B------:R-:W-:Y:S01]  /*33e0*/  FFMA.FTZ R140, R164, R163, R141 ;  /* 0x000000a3a48c7223 */ /* 0x000fe2000001008d */
[----:B------:R-:W-:Y:S01]  /*33f0*/  FADD.FTZ R142, R143, R158 ;  /* 0x0000009e8f8e7221 */ /* 0x000fe20000010000 */
[----:B------:R-:W-:Y:S01]  /*3400*/  FMUL.FTZ R166, R149, R166 ;  /* 0x000000a695a67220 */ /* 0x000fe20000410000 */
[----:B------:R-:W-:Y:S01]  /*3410*/  SHF.L.U32 R146, R146, 0x10, RZ ;  /* 0x0000001092927819 */ /* 0x000fe200000006ff */
[----:B------:R-:W-:Y:S01]  /*3420*/  FMUL.FTZ R165, R145, R144 ;  /* 0x0000009091a57220 */ /* 0x000fe20000410000 */
[----:B------:R-:W-:Y:S01]  /*3430*/  FFMA.FTZ R141, R157, R158, R140 ;  /* 0x0000009e9d8d7223 */ /* 0x000fe2000001008c */
[----:B------:R-:W-:Y:S01]  /*3440*/  FADD.FTZ R168, -R198, R147 ;  /* 0x00000093c6a87221 */ /* 0x000fe20000010100 */
[----:B------:R-:W-:Y:S01]  /*3450*/  FADD.FTZ R121, R121, R144 ;  /* 0x0000009079797221 */ /* 0x000fe20000010000 */
[----:B------:R-:W-:Y:S01]  /*3460*/  FADD.FTZ R143, R142, R165 ;  /* 0x000000a58e8f7221 */ /* 0x000fe20000010000 */
[C---:B------:R-:W-:Y:S01]  /*3470*/  FFMA.FTZ R140, R166.reuse, R165, R141 ;  /* 0x000000a5a68c7223 */ /* 0x040fe2000001008d */
        /* <DEDUP_REMOVED lines=9> */
.L_x_145:
[----:B------:R-:W-:Y:S05]  /*3510*/  BSYNC.RECONVERGENT B2 ;  /* 0x0000000000027941 */ /* 0x000fea0003800200 */
.L_x_144:
        /* <DEDUP_REMOVED lines=97> */
[----:B------:R-:W-:-:S07]  /*3b30*/  FFMA.FTZ R200, R184, R183, R140 ;  /* 0x000000b7b8c87223 */ /* 0x000fce000001008c */
.L_x_139:
[----:B------:R-:W-:Y:S05]  /*3b40*/  BSYNC.RECONVERGENT B0 ;  /* 0x0000000000007941 */ /* 0x000fea0003800200 */
.L_x_131:
[----:B------:R-:W-:Y:S01]  /*3b50*/  UISETP.NE.AND UP0, UPT, UR13, URZ, UPT ;  /* 0x000000ff0d00728c */ /* 0x000fe2000bf05270 */
[----:B------:R-:W-:-:S05]  /*3b60*/  UMOV UR4, 0xffffffff ;  /* 0xffffffff00047882 */ /* 0x000fca0000000000 */
[----:B------:R-:W-:Y:S01]  /*3b70*/  PLOP3.LUT P3, PT, PT, PT, UP0, 0x80, 0x8 ;  /* 0x000000000008781c */ /* 0x000fe20003f6f008 */
[----:B------:R-:W-:-:S12]  /*3b80*/  BRA.DIV UR4, `(.L_x_146) ;  /* 0x0000006a045c7947 */ /* 0x000fd8000b800000 */
[----:B------:R-:W0:Y:S04]  /*3b90*/  SHFL.BFLY PT, R140, R201, 0x1, 0x1f ;  /* 0x0c201f00c98c7f89 */ /* 0x000e2800000e0000 */
[----:B------:R-:W1:Y:S01]  /*3ba0*/  SHFL.BFLY PT, R141, R200, 0x1, 0x1f ;  /* 0x0c201f00c88d7f89 */ /* 0x000e6200000e0000 */
[----:B0-----:R-:W-:Y:S01]  /*3bb0*/  FADD.FTZ R140, R140, R201 ;  /* 0x000000c98c8c7221 */ /* 0x001fe20000010000 */
[----:B-1----:R-:W-:-:S04]  /*3bc0*/  FADD.FTZ R141, R141, R200 ;  /* 0x000000c88d8d7221 */ /* 0x002fc80000010000 */
        /* <DEDUP_REMOVED lines=12> */
[----:B------:R0:W1:Y:S04]  /*3c90*/  SHFL.BFLY PT, R140, R147, 0x10, 0x1f ;  /* 0x0e001f00938c7f89 */ /* 0x00006800000e0000 */
[----:B------:R0:W2:Y:S02]  /*3ca0*/  SHFL.BFLY PT, R141, R146, 0x10, 0x1f ;  /* 0x0e001f00928d7f89 */ /* 0x0000a400000e0000 */
.L_x_199:
[----:B-1----:R-:W-:Y:S01]  /*3cb0*/  FADD.FTZ R140, R147, R140 ;  /* 0x0000008c938c7221 */ /* 0x002fe20000010000 */
[----:B--2---:R-:W-:Y:S01]  /*3cc0*/  FADD.FTZ R141, R146, R141 ;  /* 0x0000008d928d7221 */ /* 0x004fe20000010000 */
[----:B------:R-:W-:Y:S02]  /*3cd0*/  BSSY.RECONVERGENT B0, `(.L_x_147) ;  /* 0x0000160000007945 */ /* 0x000fe40003800200 */
[----:B------:R-:W-:Y:S01]  /*3ce0*/  FMUL.FTZ R140, R140, UR12 ;  /* 0x0000000c8c8c7c20 */ /* 0x000fe20008410000 */
[----:B------:R-:W-:-:S04]  /*3cf0*/  FMUL.FTZ R198, R141, UR12 ;  /* 0x0000000c8dc67c20 */ /* 0x000fc80008410000 */
[----:B------:R-:W-:Y:S01]  /*3d00*/  FSEL R203, R140, RZ, !P3 ;  /* 0x000000ff8ccb7208 */ /* 0x000fe20005800000 */
[----:B------:R-:W-:Y:S06]  /*3d10*/  @!P0 BRA `(.L_x_148) ;  /* 0x00000014006c8947 */ /* 0x000fec0003800000 */
[----:B------:R-:W-:Y:S01]  /*3d20*/  UISETP.NE.U32.AND UP0, UPT, UR14, URZ, UPT ;  /* 0x000000ff0e00728c */ /* 0x000fe2000bf05070 */
[C---:B------:R-:W-:Y:S02]  /*3d30*/  PRMT R145, R129.reuse, 0x7632, R145 ;  /* 0x0000763281917816 */ /* 0x040fe40000000091 */
[----:B------:R-:W-:Y:S01]  /*3d40*/  PRMT R140, R129, 0x7632, R140 ;  /* 0x00007632818c7816 */ /* 0x000fe2000000008c */
[----:B------:R-:W-:Y:S01]  /*3d50*/  UISETP.NE.AND.EX UP0, UPT, UR15, URZ, UPT, UP0 ;  /* 0x000000ff0f00728c */ /* 0x000fe2000bf05300 */
[C---:B------:R-:W-:Y:S02]  /*3d60*/  PRMT R201, R128.reuse, 0x7632, R201 ;  /* 0x0000763280c97816 */ /* 0x040fe400000000c9 */
[----:B------:R-:W-:-:S03]  /*3d70*/  PRMT R141, R128, 0x7632, R141 ;  /* 0x00007632808d7816 */ /* 0x000fc6000000008d */
[----:B------:R-:W-:-:S13]  /*3d80*/  PLOP3.LUT P2, PT, PT, PT, UP0, 0x80, 0x8 ;  /* 0x000000000008781c */ /* 0x000fda0003f4f008 */
[----:B------:R-:W-:Y:S05]  /*3d90*/  @P2 BRA `(.L_x_149) ;  /* 0x00000008003c2947 */ /* 0x000fea0003800000 */
        /* <DEDUP_REMOVED lines=19> */
[----:B0-----:R-:W-:Y:S01]  /*3ed0*/  FADD.FTZ R146, R190, -R143 ;  /* 0x8000008fbe927221 */ /* 0x001fe20000010000 */
        /* <DEDUP_REMOVED lines=17> */
.L_x_151:
        /* <DEDUP_REMOVED lines=13> */
[----:B0-----:R-:W-:Y:S01]  /*40c0*/  FADD.FTZ R146, R186, -R141 ;  /* 0x8000008dba927221 */ /* 0x001fe20000010000 */
        /* <DEDUP_REMOVED lines=19> */
.L_x_150:
        /* <DEDUP_REMOVED lines=36> */
.L_x_153:
[-CC-:B------:R-:W-:Y:S01]  /*4440*/  FFMA.FTZ R140, R191, R198.reuse, R203.reuse ;  /* 0x000000c6bf8c7223 */ /* 0x180fe200000100cb */
[-CC-:B------:R-:W-:Y:S01]  /*4450*/  FFMA.FTZ R117, R188, R198.reuse, R203.reuse ;  /* 0x000000c6bc757223 */ /* 0x180fe200000100cb */
[-CC-:B------:R-:W-:Y:S01]  /*4460*/  FFMA.FTZ R108, R199, R198.reuse, R203.reuse ;  /* 0x000000c6c76c7223 */ /* 0x180fe200000100cb */
[-CC-:B------:R-:W-:Y:S01]  /*4470*/  FFMA.FTZ R109, R196, R198.reuse, R203.reuse ;  /* 0x000000c6c46d7223 */ /* 0x180fe200000100cb */
[-CC-:B------:R-:W-:Y:S01]  /*4480*/  FFMA.FTZ R116, R195, R198.reuse, R203.reuse ;  /* 0x000000c6c3747223 */ /* 0x180fe200000100cb */
[-CC-:B------:R-:W-:Y:S01]  /*4490*/  FFMA.FTZ R111, R192, R198.reuse, R203.reuse ;  /* 0x000000c6c06f7223 */ /* 0x180fe200000100cb */
[-CC-:B------:R-:W-:Y:S01]  /*44a0*/  FFMA.FTZ R144, R187, R198.reuse, R203.reuse ;  /* 0x000000c6bb907223 */ /* 0x180fe200000100cb */
[----:B0-----:R-:W-:Y:S01]  /*44b0*/  FFMA.FTZ R146, R152, R198, R203 ;  /* 0x000000c698927223 */ /* 0x001fe200000100cb */
        /* <DEDUP_REMOVED lines=29> */
.L_x_149:
        /* <DEDUP_REMOVED lines=8> */
[-C--:B0-----:R-:W-:Y:S01]  /*4710*/  FFMA.FTZ R146, R187, R198.reuse, R203 ;  /* 0x000000c6bb927223 */ /* 0x081fe200000100cb */
[C---:B------:R-:W-:Y:S01]  /*4720*/  PRMT R141, R131.reuse, 0x7632, R141 ;  /* 0x00007632838d7816 */ /* 0x040fe2000000008d */
[-CC-:B------:R-:W-:Y:S01]  /*4730*/  FFMA.FTZ R204, R152, R198.reuse, R203.reuse ;  /* 0x000000c698cc7223 */ /* 0x180fe200000100cb */
[----:B------:R-:W-:Y:S01]  /*4740*/  SHF.L.U32 R144, R131, 0x10, RZ ;  /* 0x0000001083907819 */ /* 0x000fe200000006ff */
[-CC-:B------:R-:W-:Y:S01]  /*4750*/  FFMA.FTZ R143, R188, R198.reuse, R203.reuse ;  /* 0x000000c6bc8f7223 */ /* 0x180fe200000100cb */
[----:B------:R-:W-:Y:S01]  /*4760*/  PRMT R140, R130, 0x7632, R140 ;  /* 0x00007632828c7816 */ /* 0x000fe2000000008c */
[----:B------:R-:W-:Y:S01]  /*4770*/  FADD.FTZ R202, R185, -R146 ;  /* 0x80000092b9ca7221 */ /* 0x000fe20000010000 */
[----:B------:R-:W-:Y:S01]  /*4780*/  SHF.L.U32 R146, R141, 0x10, RZ ;  /* 0x000000108d927819 */ /* 0x000fe200000006ff */
[----:B------:R-:W-:Y:S01]  /*4790*/  FADD.FTZ R205, R151, -R204 ;  /* 0x800000cc97cd7221 */ /* 0x000fe20000010000 */
[----:B------:R-:W-:Y:S01]  /*47a0*/  FFMA.FTZ R200, R191, R198, R203 ;  /* 0x000000c6bfc87223 */ /* 0x000fe200000100cb */
[----:B------:R-:W-:Y:S01]  /*47b0*/  SHF.L.U32 R140, R140, 0x10, RZ ;  /* 0x000000108c8c7819 */ /* 0x000fe200000006ff */
[----:B------:R-:W-:Y:S01]  /*47c0*/  FADD.FTZ R141, R186, -R143 ;  /* 0x8000008fba8d7221 */ /* 0x000fe20000010000 */
[C---:B-----5:R-:W-:Y:S01]  /*47d0*/  FFMA.FTZ R143, R149.reuse, R202, R144 ;  /* 0x000000ca958f7223 */ /* 0x060fe20000010090 */
[----:B------:R-:W-:Y:S01]  /*47e0*/  FFMA.FTZ R202, R149, R205, R146 ;  /* 0x000000cd95ca7223 */ /* 0x000fe20000010092 */
[----:B------:R-:W-:Y:S01]  /*47f0*/  SHF.L.U32 R142, R130, 0x10, RZ ;  /* 0x00000010828e7819 */ /* 0x000fe200000006ff */
[----:B------:R-:W-:Y:S01]  /*4800*/  FADD.FTZ R147, R189, -R200 ;  /* 0x800000c8bd937221 */ /* 0x000fe20000010000 */
[----:B------:R-:W-:Y:S01]  /*4810*/  SHF.L.U32 R146, R145, 0x10, RZ ;  /* 0x0000001091927819 */ /* 0x000fe200000006ff */
[-CC-:B------:R-:W-:Y:S01]  /*4820*/  FFMA.FTZ R145, R192, R198.reuse, R203.reuse ;  /* 0x000000c6c0917223 */ /* 0x180fe200000100cb */
[----:B------:R-:W-:Y:S01]  /*4830*/  FFMA.FTZ R200, R149, R141, R140 ;  /* 0x0000008d95c87223 */ /* 0x000fe2000001008c */
        /* <DEDUP_REMOVED lines=10> */
[----:B------:R-:W-:Y:S01]  /*48e0*/  FADD.FTZ R201, R194, -R141 ;  /* 0x8000008dc2c97221 */ /* 0x000fe20000010000 */
        /* <DEDUP_REMOVED lines=9> */
.L_x_155:
[-CC-:B------:R-:W-:Y:S01]  /*4980*/  FFMA.FTZ R116, R199, R198.reuse, R203.reuse ;  /* 0x000000c6c7747223 */ /* 0x180fe200000100cb */
[-CC-:B------:R-:W-:Y:S01]  /*4990*/  FFMA.FTZ R142, R195, R198.reuse, R203.reuse ;  /* 0x000000c6c38e7223 */ /* 0x180fe200000100cb */
[-CC-:B------:R-:W-:Y:S01]  /*49a0*/  FFMA.FTZ R144, R191, R198.reuse, R203.reuse ;  /* 0x000000c6bf907223 */ /* 0x180fe200000100cb */
[----:B------:R-:W-:Y:S01]  /*49b0*/  SHF.L.U32 R118, R128, 0x10, RZ ;  /* 0x0000001080767819 */ /* 0x000fe200000006ff */
[----:B------:R-:W-:Y:S01]  /*49c0*/  FADD.FTZ R116, R197, -R116 ;  /* 0x80000074c5747221 */ /* 0x000fe20000010000 */
[----:B------:R-:W-:Y:S01]  /*49d0*/  SHF.L.U32 R119, R129, 0x10, RZ ;  /* 0x0000001081777819 */ /* 0x000fe200000006ff */
[----:B------:R-:W-:Y:S01]  /*49e0*/  FADD.FTZ R142, R193, -R142 ;  /* 0x8000008ec18e7221 */ /* 0x000fe20000010000 */
[----:B------:R-:W-:Y:S01]  /*49f0*/  SHF.L.U32 R143, R130, 0x10, RZ ;  /* 0x00000010828f7819 */ /* 0x000fe200000006ff */
[----:B0-----:R-:W-:Y:S01]  /*4a00*/  FFMA.FTZ R146, R187, R198, R203 ;  /* 0x000000c6bb927223 */ /* 0x001fe200000100cb */
[----:B------:R-:W-:Y:S01]  /*4a10*/  FADD.FTZ R144, R189, -R144 ;  /* 0x80000090bd907221 */ /* 0x000fe20000010000 */
[----:B------:R-:W-:Y:S01]  /*4a20*/  SHF.L.U32 R147, R131, 0x10, RZ ;  /* 0x0000001083937819 */ /* 0x000fe200000006ff */
[C---:B-----5:R-:W-:Y:S01]  /*4a30*/  FFMA.FTZ R117, R149.reuse, R116, R118 ;  /* 0x0000007495757223 */ /* 0x060fe20000010076 */
[----:B------:R-:W-:Y:S01]  /*4a40*/  FFMA.FTZ R145, R149, R142, R119 ;  /* 0x0000008e95917223 */ /* 0x000fe20000010077 */
[----:B------:R-:W-:Y:S01]  /*4a50*/  FADD.FTZ R146, R185, -R146 ;  /* 0x80000092b9927221 */ /* 0x000fe20000010000 */
[----:B------:R-:W-:Y:S01]  /*4a60*/  FFMA.FTZ R142, R149, R144, R143 ;  /* 0x00000090958e7223 */ /* 0x000fe2000001008f */
[----:B------:R-:W-:Y:S01]  /*4a70*/  SHF.L.U32 R116, R141, 0x10, RZ ;  /* 0x000000108d747819 */ /* 0x000fe200000006ff */
[-CC-:B------:R-:W-:Y:S01]  /*4a80*/  FFMA.FTZ R141, R192, R198.reuse, R203.reuse ;  /* 0x000000c6c08d7223 */ /* 0x180fe200000100cb */
[----:B------:R-:W-:Y:S01]  /*4a90*/  PRMT R118, R130, 0x7632, R118 ;  /* 0x0000763282767816 */ /* 0x000fe20000000076 */
[-CC-:B------:R-:W-:Y:S01]  /*4aa0*/  FFMA.FTZ R119, R196, R198.reuse, R203.reuse ;  /* 0x000000c6c4777223 */ /* 0x180fe200000100cb */
[----:B------:R-:W-:Y:S01]  /*4ab0*/  PRMT R144, R131, 0x7632, R144 ;  /* 0x0000763283907816 */ /* 0x000fe20000000090 */
        /* <DEDUP_REMOVED lines=10> */
[----:B------:R-:W-:-:S02]  /*4b60*/  FFMA.FTZ R140, R149, R141, R140 ;  /* 0x0000008d958c7223 */ /* 0x000fc4000001008c */
[C---:B------:R-:W-:Y:S01]  /*4b70*/  FFMA.FTZ R143, R149.reuse, R200, R144 ;  /* 0x000000c8958f7223 */ /* 0x040fe20000010090 */
[C---:B------:R-:W-:Y:S01]  /*4b80*/  FFMA.FTZ R147, R149.reuse, R118, R147 ;  /* 0x0000007695937223 */ /* 0x040fe20000010093 */
[----:B------:R-:W-:Y:S01]  /*4b90*/  FFMA.FTZ R116, R149, R119, R116 ;  /* 0x0000007795747223 */ /* 0x000fe20000010074 */
[----:B------:R-:W-:Y:S02]  /*4ba0*/  F2FP.BF16.F32.PACK_AB R141, R140, R145 ;  /* 0x000000918c8d723e */ /* 0x000fe400000010ff */
[----:B------:R-:W-:Y:S02]  /*4bb0*/  F2FP.BF16.F32.PACK_AB R143, R143, R146 ;  /* 0x000000928f8f723e */ /* 0x000fe400000010ff */
[----:B------:R-:W-:Y:S02]  /*4bc0*/  F2FP.BF16.F32.PACK_AB R142, R147, R142 ;  /* 0x0000008e938e723e */ /* 0x000fe400000010ff */
[----:B------:R-:W-:Y:S02]  /*4bd0*/  F2FP.BF16.F32.PACK_AB R140, R116, R117 ;  /* 0x00000075748c723e */ /* 0x000fe400000010ff */
[----:B------:R-:W-:-:S02]  /*4be0*/  MOV R119, R143 ;  /* 0x0000008f00777202 */ /* 0x000fc40000000f00 */
[----:B------:R-:W-:Y:S02]  /*4bf0*/  MOV R118, R142 ;  /* 0x0000008e00767202 */ /* 0x000fe40000000f00 */
[----:B------:R-:W-:Y:S02]  /*4c00*/  MOV R117, R141 ;  /* 0x0000008d00757202 */ /* 0x000fe40000000f00 */
[----:B------:R-:W-:Y:S01]  /*4c10*/  MOV R116, R140 ;  /* 0x0000008c00747202 */ /* 0x000fe20000000f00 */
[----:B------:R-:W-:Y:S06]  /*4c20*/  BRA `(.L_x_152) ;  /* 0x0000000400707947 */ /* 0x000fec0003800000 */
.L_x_154:
[----:B------:R-:W-:-:S04]  /*4c30*/  UISETP.NE.U32.AND UP0, UPT, UR6, URZ, UPT ;  /* 0x000000ff0600728c */ /* 0x000fc8000bf05070 */
[----:B------:R-:W-:-:S09]  /*4c40*/  UISETP.NE.AND.EX UP0, UPT, UR7, URZ, UPT, UP0 ;  /* 0x000000ff0700728c */ /* 0x000fd2000bf05300 */
[----:B------:R-:W-:Y:S05]  /*4c50*/  BRA.U UP0, `(.L_x_156) ;  /* 0x0000000100ac7547 */ /* 0x000fea000b800000 */
[-CC-:B------:R-:W-:Y:S01]  /*4c60*/  FFMA.FTZ R142, R191, R198.reuse, R203.reuse ;  /* 0x000000c6bf8e7223 */ /* 0x180fe200000100cb */
        /* <DEDUP_REMOVED lines=8> */
[----:B0-----:R-:W-:Y:S01]  /*4cf0*/  FADD.FTZ R146, R185, -R144 ;  /* 0x80000090b9927221 */ /* 0x001fe20000010000 */
[----:B------:R-:W-:Y:S01]  /*4d00*/  SHF.L.U32 R109, R129, 0x10, RZ ;  /* 0x00000010816d7819 */ /* 0x000fe200000006ff */
[----:B------:R-:W-:Y:S01]  /*4d10*/  FADD.FTZ R140, R193, -R140 ;  /* 0x8000008cc18c7221 */ /* 0x000fe20000010000 */
[C---:B-----5:R-:W-:Y:S01]  /*4d20*/  FFMA.FTZ R144, R149.reuse, R142, R111 ;  /* 0x0000008e95907223 */ /* 0x060fe2000001006f */
[C---:B------:R-:W-:Y:S01]  /*4d30*/  FFMA.FTZ R108, R149.reuse, R108, R110 ;  /* 0x0000006c956c7223 */ /* 0x040fe2000001006e */
[----:B------:R-:W-:Y:S01]  /*4d40*/  FFMA.FTZ R200, R149, R146, R143 ;  /* 0x0000009295c87223 */ /* 0x000fe2000001008f */
[----:B------:R-:W-:Y:S01]  /*4d50*/  PRMT R142, R131, 0x7632, R142 ;  /* 0x00007632838e7816 */ /* 0x000fe2000000008e */
[----:B------:R-:W-:Y:S01]  /*4d60*/  FFMA.FTZ R140, R149, R140, R109 ;  /* 0x0000008c958c7223 */ /* 0x000fe2000001006d */
[-CC-:B------:R-:W-:Y:S01]  /*4d70*/  FFMA.FTZ R111, R192, R198.reuse, R203.reuse ;  /* 0x000000c6c06f7223 */ /* 0x180fe200000100cb */
[----:B------:R-:W-:Y:S01]  /*4d80*/  PRMT R110, R130, 0x7632, R110 ;  /* 0x00007632826e7816 */ /* 0x000fe2000000006e */
        /* <DEDUP_REMOVED lines=12> */
[----:B------:R-:W-:-:S02]  /*4e50*/  FFMA.FTZ R143, R149, R202, R204 ;  /* 0x000000ca958f7223 */ /* 0x000fc400000100cc */
        /* <DEDUP_REMOVED lines=11> */
.L_x_156:
[-CC-:B------:R-:W-:Y:S01]  /*4f10*/  FFMA.FTZ R108, R199, R198.reuse, R203.reuse ;  /* 0x000000c6c76c7223 */ /* 0x180fe200000100cb */
[-CC-:B------:R-:W-:Y:S01]  /*4f20*/  FFMA.FTZ R118, R191, R198.reuse, R203.reuse ;  /* 0x000000c6bf767223 */ /* 0x180fe200000100cb */
[-CC-:B------:R-:W-:Y:S01]  /*4f30*/  FFMA.FTZ R140, R187, R198.reuse, R203.reuse ;  /* 0x000000c6bb8c7223 */ /* 0x180fe200000100cb */
[----:B------:R-:W-:Y:S01]  /*4f40*/  FFMA.FTZ R116, R195, R198, R203 ;  /* 0x000000c6c3747223 */ /* 0x000fe200000100cb */
[----:B------:R-:W-:Y:S01]  /*4f50*/  SHF.L.U32 R110, R128, 0x10, RZ ;  /* 0x00000010806e7819 */ /* 0x000fe200000006ff */
[----:B------:R-:W-:Y:S01]  /*4f60*/  FADD.FTZ R108, R197, -R108 ;  /* 0x8000006cc56c7221 */ /* 0x000fe20000010000 */
[C---:B------:R-:W-:Y:S01]  /*4f70*/  SHF.L.U32 R111, R130.reuse, 0x10, RZ ;  /* 0x00000010826f7819 */ /* 0x040fe200000006ff */
[----:B------:R-:W-:Y:S01]  /*4f80*/  FADD.FTZ R118, R189, -R118 ;  /* 0x80000076bd767221 */ /* 0x000fe20000010000 */
[----:B------:R-:W-:Y:S01]  /*4f90*/  SHF.L.U32 R117, R131, 0x10, RZ ;  /* 0x0000001083757819 */ /* 0x000fe200000006ff */
[----:B------:R-:W-:Y:S01]  /*4fa0*/  FADD.FTZ R140, R185, -R140 ;  /* 0x8000008cb98c7221 */ /* 0x000fe20000010000 */
[----:B------:R-:W-:Y:S01]  /*4fb0*/  SHF.L.U32 R109, R129, 0x10, RZ ;  /* 0x00000010816d7819 */ /* 0x000fe200000006ff */
[----:B------:R-:W-:Y:S01]  /*4fc0*/  FADD.FTZ R116, R193, -R116 ;  /* 0x80000074c1747221 */ /* 0x000fe20000010000 */
[C-C-:B-----5:R-:W-:Y:S01]  /*4fd0*/  FFMA.FTZ R108, R149.reuse, R108, R110.reuse ;  /* 0x0000006c956c7223 */ /* 0x160fe2000001006e */
[C---:B------:R-:W-:Y:S01]  /*4fe0*/  FFMA.FTZ R142, R149.reuse, R118, R111 ;  /* 0x00000076958e7223 */ /* 0x040fe2000001006f */
[C---:B------:R-:W-:Y:S01]  /*4ff0*/  FFMA.FTZ R143, R149.reuse, R140, R117 ;  /* 0x0000008c958f7223 */ /* 0x040fe20000010075 */
[----:B------:R-:W-:Y:S01]  /*5000*/  FFMA.FTZ R116, R149, R116, R109 ;  /* 0x0000007495747223 */ /* 0x000fe2000001006d */
[----:B------:R-:W-:Y:S01]  /*5010*/  PRMT R110, R130, 0x7632, R110 ;  /* 0x00007632826e7816 */ /* 0x000fe2000000006e */
        /* <DEDUP_REMOVED lines=11> */
[----:B0-----:R-:W-:Y:S01]  /*50d0*/  SHF.L.U32 R146, R118, 0x10, RZ ;  /* 0x0000001076927819 */ /* 0x001fe200000006ff */
[----:B------:R-:W-:-:S02]  /*50e0*/  FADD.FTZ R118, R190, -R111 ;  /* 0x8000006fbe767221 */ /* 0x000fc40000010000 */
[C---:B------:R-:W-:Y:S01]  /*50f0*/  FFMA.FTZ R119, R149.reuse, R140, R119 ;  /* 0x0000008c95777223 */ /* 0x040fe20000010077 */
[C---:B------:R-:W-:Y:S01]  /*5100*/  FFMA.FTZ R201, R149.reuse, R110, R201 ;  /* 0x0000006e95c97223 */ /* 0x040fe200000100c9 */
[C---:B------:R-:W-:Y:S01]  /*5110*/  FFMA.FTZ R144, R149.reuse, R144, R146 ;  /* 0x0000009095907223 */ /* 0x040fe20000010092 */
[----:B------:R-:W-:Y:S02]  /*5120*/  FFMA.FTZ R141, R149, R118, R145 ;  /* 0x00000076958d7223 */ /* 0x000fe40000010091 */
[----:B------:R-:W-:Y:S02]  /*5130*/  F2FP.BF16.F32.PACK_AB R142, R119, R142 ;  /* 0x0000008e778e723e */ /* 0x000fe400000010ff */
[----:B------:R-:W-:Y:S02]  /*5140*/  F2FP.BF16.F32.PACK_AB R143, R144, R143 ;  /* 0x0000008f908f723e */ /* 0x000fe400000010ff */
[----:B------:R-:W-:Y:S02]  /*5150*/  F2FP.BF16.F32.PACK_AB R141, R141, R116 ;  /* 0x000000748d8d723e */ /* 0x000fe400000010ff */
[----:B------:R-:W-:-:S02]  /*5160*/  F2FP.BF16.F32.PACK_AB R140, R201, R108 ;  /* 0x0000006cc98c723e */ /* 0x000fc400000010ff */
[----:B------:R-:W-:Y:S02]  /*5170*/  MOV R119, R143 ;  /* 0x0000008f00777202 */ /* 0x000fe40000000f00 */
[----:B------:R-:W-:Y:S02]  /*5180*/  MOV R118, R142 ;  /* 0x0000008e00767202 */ /* 0x000fe40000000f00 */
[----:B------:R-:W-:Y:S02]  /*5190*/  MOV R117, R141 ;  /* 0x0000008d00757202 */ /* 0x000fe40000000f00 */
[----:B------:R-:W-:Y:S02]  /*51a0*/  MOV R116, R140 ;  /* 0x0000008c00747202 */ /* 0x000fe40000000f00 */
[----:B------:R-:W-:Y:S02]  /*51b0*/  MOV R111, R143 ;  /* 0x0000008f006f7202 */ /* 0x000fe40000000f00 */
[----:B------:R-:W-:-:S02]  /*51c0*/  MOV R110, R142 ;  /* 0x0000008e006e7202 */ /* 0x000fc40000000f00 */
[----:B------:R-:W-:Y:S02]  /*51d0*/  MOV R109, R141 ;  /* 0x0000008d006d7202 */ /* 0x000fe40000000f00 */
[----:B------:R-:W-:-:S07]  /*51e0*/  MOV R108, R140 ;  /* 0x0000008c006c7202 */ /* 0x000fce0000000f00 */
.L_x_152:
[----:B------:R-:W-:Y:S01]  /*51f0*/  ISETP.NE.U32.AND P0, PT, RZ, UR4, PT ;  /* 0x00000004ff007c0c */ /* 0x000fe2000bf05070 */
[----:B------:R-:W0:Y:S01]  /*5200*/  LDC.64 R146, c[0x0][0x468] ;  /* 0x00011a00ff927b82 */ /* 0x000e220000000a00 */
[----:B------:R-:W-:Y:S02]  /*5210*/  ISETP.NE.U32.AND P1, PT, RZ, UR6, PT ;  /* 0x00000006ff007c0c */ /* 0x000fe4000bf25070 */
[----:B------:R-:W-:Y:S02]  /*5220*/  ISETP.NE.AND.EX P0, PT, RZ, UR5, PT, P0 ;  /* 0x00000005ff007c0c */ /* 0x000fe4000bf05300 */
[----:B------:R-:W-:-:S11]  /*5230*/  ISETP.NE.AND.EX P1, PT, RZ, UR7, PT, P1 ;  /* 0x00000007ff007c0c */ /* 0x000fd6000bf25310 */
[----:B------:R-:W1:Y:S08]  /*5240*/  @P0 LDC.64 R200, c[0x0][0x478] ;  /* 0x00011e00ffc80b82 */ /* 0x000e700000000a00 */
[----:B------:R-:W2:Y:S01]  /*5250*/  @P1 LDC.64 R144, c[0x0][0x470] ;  /* 0x00011c00ff901b82 */ /* 0x000ea20000000a00 */
[----:B0-----:R-:W-:-:S04]  /*5260*/  IMAD.WIDE.U32 R146, R0, 0x10, R146 ;  /* 0x0000001000927825 */ /* 0x001fc800078e0092 */
[----:B-1----:R-:W-:-:S05]  /*5270*/  @P0 IMAD.WIDE.U32 R200, R0, 0x10, R200 ;  /* 0x0000001000c80825 */ /* 0x002fca00078e00c8 */
[----:B------:R1:W-:Y:S01]  /*5280*/  @P0 STG.E.128 desc[UR10][R200.64], R108 ;  /* 0x0000006cc8000986 */ /* 0x0003e2000c101d0a */
[----:B--2---:R-:W-:-:S03]  /*5290*/  @P1 IMAD.WIDE.U32 R144, R0, 0x10, R144 ;  /* 0x0000001000901825 */ /* 0x004fc600078e0090 */
[----:B------:R1:W-:Y:S01]  /*52a0*/  STG.E.128 desc[UR10][R146.64], R140 ;  /* 0x0000008c92007986 */ /* 0x0003e2000c101d0a */
[----:B------:R-:W-:-:S03]  /*52b0*/  IADD3 R0, PT, PT, R0, 0x20, RZ ;  /* 0x0000002000007810 */ /* 0x000fc60007ffe0ff */
[----:B------:R1:W-:Y:S04]  /*52c0*/  @P1 STG.E.128 desc[UR10][R144.64], R116 ;  /* 0x0000007490001986 */ /* 0x0003e8000c101d0a */
.L_x_148:
[----:B------:R-:W-:Y:S05]  /*52d0*/  BSYNC.RECONVERGENT B0 ;  /* 0x0000000000007941 */ /* 0x000fea0003800200 */
.L_x_147:
        /* <DEDUP_REMOVED lines=13> */
[-CC-:B-1----:R-:W-:Y:S01]  /*53b0*/  FFMA.FTZ R109, R23, R198.reuse, R203.reuse ;  /* 0x000000c6176d7223 */ /* 0x182fe200000100cb */
        /* <DEDUP_REMOVED lines=11> */
[C---:B-----5:R-:W-:Y:S01]  /*5470*/  FFMA.FTZ R110, R149.reuse, R108, R110 ;  /* 0x0000006c956e7223 */ /* 0x060fe2000001006e */
[C---:B------:R-:W-:Y:S01]  /*5480*/  FFMA.FTZ R145, R149.reuse, R140, R145 ;  /* 0x0000008c95917223 */ /* 0x040fe20000010091 */
[----:B------:R-:W-:Y:S01]  /*5490*/  PRMT R108, R132, 0x7632, R108 ;  /* 0x00007632846c7816 */ /* 0x000fe2000000006c */
[C---:B------:R-:W-:Y:S01]  /*54a0*/  FFMA.FTZ R117, R149.reuse, R116, R117 ;  /* 0x0000007495757223 */ /* 0x040fe20000010075 */
[----:B------:R-:W-:Y:S01]  /*54b0*/  PRMT R119, R134, 0x7632, R119 ;  /* 0x0000763286777816 */ /* 0x000fe20000000077 */
[----:B------:R-:W-:Y:S01]  /*54c0*/  FFMA.FTZ R141, R149, R118, R141 ;  /* 0x00000076958d7223 */ /* 0x000fe2000001008d */
[----:B------:R-:W-:Y:S01]  /*54d0*/  PRMT R140, R135, 0x7632, R140 ;  /* 0x00007632878c7816 */ /* 0x000fe2000000008c */
[-C--:B------:R-:W-:Y:S01]  /*54e0*/  FFMA.FTZ R143, R148, R198.reuse, R203 ;  /* 0x000000c6948f7223 */ /* 0x080fe200000100cb */
        /* <DEDUP_REMOVED lines=23> */
[----:B------:R-:W-:Y:S02]  /*5660*/  MOV R116, R140 ;  /* 0x0000008c00747202 */ /* 0x000fe40000000f00 */
[----:B------:R-:W-:Y:S02]  /*5670*/  MOV R111, R143 ;  /* 0x0000008f006f7202 */ /* 0x000fe40000000f00 */
[----:B------:R-:W-:Y:S02]  /*5680*/  MOV R110, R142 ;  /* 0x0000008e006e7202 */ /* 0x000fe40000000f00 */
[----:B------:R-:W-:-:S02]  /*5690*/  MOV R109, R141 ;  /* 0x0000008d006d7202 */ /* 0x000fc40000000f00 */
[----:B------:R-:W-:Y:S01]  /*56a0*/  MOV R108, R140 ;  /* 0x0000008c006c7202 */ /* 0x000fe20000000f00 */
[----:B------:R-:W-:Y:S06]  /*56b0*/  BRA `(.L_x_162) ;  /* 0x0000001000587947 */ /* 0x000fec0003800000 */
.L_x_161:
[-CC-:B01----:R-:W-:Y:S01]  /*56c0*/  FFMA.FTZ R147, R29, R198.reuse, R203.reuse ;  /* 0x000000c61d937223 */ /* 0x183fe200000100cb */
        /* <DEDUP_REMOVED lines=12> */
[----:B------:R-:W-:Y:S01]  /*5790*/  FFMA.FTZ R110, R149, R108, R110 ;  /* 0x0000006c956e7223 */ /* 0x000fe2000001006e */
[----:B------:R-:W-:Y:S01]  /*57a0*/  PRMT R144, R135, 0x7632, R144 ;  /* 0x0000763287907816 */ /* 0x000fe20000000090 */
[----:B------:R-:W-:Y:S01]  /*57b0*/  FFMA.FTZ R146, R150, R198, R203 ;  /* 0x000000c696927223 */ /* 0x000fe200000100cb */
[----:B------:R-:W-:Y:S01]  /*57c0*/  PRMT R108, R132, 0x7632, R108 ;  /* 0x00007632846c7816 */ /* 0x000fe2000000006c */
[C---:B------:R-:W-:Y:S01]  /*57d0*/  FFMA.FTZ R141, R149.reuse, R140, R141 ;  /* 0x0000008c958d7223 */ /* 0x040fe2000001008d */
[----:B------:R-:W-:Y:S01]  /*57e0*/  PRMT R143, R134, 0x7632, R143 ;  /* 0x00007632868f7816 */ /* 0x000fe2000000008f */
[----:B------:R-:W-:Y:S01]  /*57f0*/  FFMA.FTZ R145, R149, R142, R145 ;  /* 0x0000008e95917223 */ /* 0x000fe20000010091 */
        /* <DEDUP_REMOVED lines=25> */
.L_x_160:
[----:B-1----:R-:W1:Y:S02]  /*5990*/  LDC.64 R140, c[0x0][0x470] ;  /* 0x00011c00ff8c7b82 */ /* 0x002e640000000a00 */
[----:B-1----:R-:W-:-:S04]  /*59a0*/  ISETP.NE.U32.AND P1, PT, R140, RZ, PT ;  /* 0x000000ff8c00720c */ /* 0x002fc80003f25070 */
[----:B------:R-:W-:-:S13]  /*59b0*/  ISETP.NE.AND.EX P1, PT, R141, RZ, PT, P1 ;  /* 0x000000ff8d00720c */ /* 0x000fda0003f25310 */
[----:B------:R-:W-:Y:S05]  /*59c0*/  @!P1 BRA `(.L_x_163) ;  /* 0x0000000000b49947 */ /* 0x000fea0003800000 */
[-CC-:B0-----:R-:W-:Y:S01]  /*59d0*/  FFMA.FTZ R147, R29, R198.reuse, R203.reuse ;  /* 0x000000c61d937223 */ /* 0x181fe200000100cb */
        /* <DEDUP_REMOVED lines=44> */
.L_x_163:
[-CC-:B0-----:R-:W-:Y:S01]  /*5ca0*/  FFMA.FTZ R147, R29, R198.reuse, R203.reuse ;  /* 0x000000c61d937223 */ /* 0x181fe200000100cb */
[----:B------:R-:W-:Y:S01]  /*5cb0*/  PRMT R140, R135, 0x7632, R140 ;  /* 0x00007632878c7816 */ /* 0x000fe2000000008c */
[-CC-:B------:R-:W-:Y:S01]  /*5cc0*/  FFMA.FTZ R141, R27, R198.reuse, R203.reuse ;  /* 0x000000c61b8d7223 */ /* 0x180fe200000100cb */
[----:B------:R-:W-:Y:S01]  /*5cd0*/  PRMT R142, R134, 0x7632, R142 ;  /* 0x00007632868e7816 */ /* 0x000fe2000000008e */
[-C--:B------:R-:W-:Y:S01]  /*5ce0*/  FFMA.FTZ R145, R148, R198.reuse, R203 ;  /* 0x000000c694917223 */ /* 0x080fe200000100cb */
[----:B------:R-:W-:Y:S01]  /*5cf0*/  FADD.FTZ R144, R28, -R147 ;  /* 0x800000931c907221 */ /* 0x000fe20000010000 */
[----:B------:R-:W-:Y:S01]  /*5d00*/  SHF.L.U32 R147, R140, 0x10, RZ ;  /* 0x000000108c937819 */ /* 0x000fe200000006ff */
[----:B------:R-:W-:Y:S01]  /*5d10*/  FADD.FTZ R140, R26, -R141 ;  /* 0x8000008d1a8c7221 */ /* 0x000fe20000010000 */
[----:B------:R-:W-:Y:S01]  /*5d20*/  SHF.L.U32 R143, R134, 0x10, RZ ;  /* 0x00000010868f7819 */ /* 0x000fe200000006ff */
[----:B------:R-:W-:Y:S01]  /*5d30*/  FFMA.FTZ R200, R150, R198, R203 ;  /* 0x000000c696c87223 */ /* 0x000fe200000100cb */
[----:B------:R-:W-:Y:S01]  /*5d40*/  SHF.L.U32 R141, R142, 0x10, RZ ;  /* 0x000000108e8d7819 */ /* 0x000fe200000006ff */
[----:B------:R-:W-:Y:S01]  /*5d50*/  FADD.FTZ R142, R34, -R145 ;  /* 0x80000091228e7221 */ /* 0x000fe20000010000 */
[----:B------:R-:W-:Y:S01]  /*5d60*/  SHF.L.U32 R146, R135, 0x10, RZ ;  /* 0x0000001087927819 */ /* 0x000fe200000006ff */
[----:B-----5:R-:W-:Y:S01]  /*5d70*/  FFMA.FTZ R201, R149, R140, R143 ;  /* 0x0000008c95c97223 */ /* 0x020fe2000001008f */
[----:B------:R-:W-:Y:S01]  /*5d80*/  FFMA.FTZ R145, R25, R198, R203 ;  /* 0x000000c619917223 */ /* 0x000fe200000100cb */
[----:B------:R-:W-:Y:S01]  /*5d90*/  FFMA.FTZ R204, R149, R142, R141 ;  /* 0x0000008e95cc7223 */ /* 0x000fe2000001008d */
[----:B------:R-:W-:Y:S01]  /*5da0*/  PRMT R140, R133, 0x7632, R140 ;  /* 0x00007632858c7816 */ /* 0x000fe2000000008c */
[----:B------:R-:W-:Y:S01]  /*5db0*/  FADD.FTZ R200, R35, -R200 ;  /* 0x800000c823c87221 */ /* 0x000fe20000010000 */
[--C-:B------:R-:W-:Y:S01]  /*5dc0*/  FFMA.FTZ R141, R23, R198, R203.reuse ;  /* 0x000000c6178d7223 */ /* 0x100fe200000100cb */
[C---:B------:R-:W-:Y:S01]  /*5dd0*/  FFMA.FTZ R205, R149.reuse, R144, R146 ;  /* 0x0000009095cd7223 */ /* 0x040fe20000010092 */
[-CC-:B------:R-:W-:Y:S01]  /*5de0*/  FFMA.FTZ R202, R32, R198.reuse, R203.reuse ;  /* 0x000000c620ca7223 */ /* 0x180fe200000100cb */
[----:B------:R-:W-:Y:S01]  /*5df0*/  PRMT R142, R132, 0x7632, R142 ;  /* 0x00007632848e7816 */ /* 0x000fe2000000008e */
[----:B------:R-:W-:Y:S01]  /*5e00*/  FFMA.FTZ R144, R30, R198, R203 ;  /* 0x000000c61e907223 */ /* 0x000fe200000100cb */
[----:B------:R-:W-:Y:S01]  /*5e10*/  FADD.FTZ R146, R24, -R145 ;  /* 0x8000009118927221 */ /* 0x000fe20000010000 */
        /* <DEDUP_REMOVED lines=8> */
[C---:B------:R-:W-:Y:S01]  /*5ea0*/  FFMA.FTZ R147, R149.reuse, R202, R145 ;  /* 0x000000ca95937223 */ /* 0x040fe20000010091 */
[C---:B------:R-:W-:Y:S01]  /*5eb0*/  FFMA.FTZ R146, R149.reuse, R146, R200 ;  /* 0x0000009295927223 */ /* 0x040fe200000100c8 */
[C---:B------:R-:W-:Y:S01]  /*5ec0*/  FFMA.FTZ R140, R149.reuse, R140, R143 ;  /* 0x0000008c958c7223 */ /* 0x040fe2000001008f */
[----:B------:R-:W-:Y:S01]  /*5ed0*/  F2FP.BF16.F32.PACK_AB R143, R206, R205 ;  /* 0x000000cdce8f723e */ /* 0x000fe200000010ff */
[----:B------:R-:W-:Y:S01]  /*5ee0*/  FFMA.FTZ R145, R149, R144, R141 ;  /* 0x0000009095917223 */ /* 0x000fe2000001008d */
[----:B------:R-:W-:-:S02]  /*5ef0*/  F2FP.BF16.F32.PACK_AB R142, R204, R201 ;  /* 0x000000c9cc8e723e */ /* 0x000fc400000010ff */
[----:B------:R-:W-:Y:S02]  /*5f00*/  F2FP.BF16.F32.PACK_AB R141, R147, R146 ;  /* 0x00000092938d723e */ /* 0x000fe400000010ff */
[----:B------:R-:W-:Y:S01]  /*5f10*/  F2FP.BF16.F32.PACK_AB R140, R145, R140 ;  /* 0x0000008c918c723e */ /* 0x000fe200000010ff */
[----:B------:R-:W-:Y:S06]  /*5f20*/  BRA `(.L_x_162) ;  /* 0x00000008003c7947 */ /* 0x000fec0003800000 */
.L_x_159:
[----:B-1----:R-:W1:Y:S02]  /*5f30*/  LDC.64 R140, c[0x0][0x478] ;  /* 0x00011e00ff8c7b82 */ /* 0x002e640000000a00 */
[----:B-1----:R-:W-:-:S04]  /*5f40*/  ISETP.NE.U32.AND P0, PT, R140, RZ, PT ;  /* 0x000000ff8c00720c */ /* 0x002fc80003f05070 */
[----:B------:R-:W-:-:S13]  /*5f50*/  ISETP.NE.AND.EX P0, PT, R141, RZ, PT, P0 ;  /* 0x000000ff8d00720c */ /* 0x000fda0003f05300 */
[----:B------:R-:W-:Y:S05]  /*5f60*/  @!P0 BRA `(.L_x_164) ;  /* 0x0000000400288947 */ /* 0x000fea0003800000 */
[----:B------:R-:W1:Y:S02]  /*5f70*/  LDC.64 R108, c[0x0][0x470] ;  /* 0x00011c00ff6c7b82 */ /* 0x000e640000000a00 */
[----:B-1----:R-:W-:-:S04]  /*5f80*/  ISETP.NE.U32.AND P1, PT, R108, RZ, PT ;  /* 0x000000ff6c00720c */ /* 0x002fc80003f25070 */
        /* <DEDUP_REMOVED lines=39> */
.L_x_165:
        /* <DEDUP_REMOVED lines=33> */
.L_x_164:
        /* <DEDUP_REMOVED lines=37> */
.L_x_166:
[-CC-:B------:R-:W-:Y:S01]  /*6660*/  FFMA.FTZ R141, R23, R198.reuse, R203.reuse ;  /* 0x000000c6178d7223 */ /* 0x180fe200000100cb */
[-CC-:B------:R-:W-:Y:S01]  /*6670*/  FFMA.FTZ R142, R30, R198.reuse, R203.reuse ;  /* 0x000000c61e8e7223 */ /* 0x180fe200000100cb */
[-CC-:B------:R-:W-:Y:S01]  /*6680*/  FFMA.FTZ R143, R25, R198.reuse, R203.reuse ;  /* 0x000000c6198f7223 */ /* 0x180fe200000100cb */
[-CC-:B0-----:R-:W-:Y:S01]  /*6690*/  FFMA.FTZ R146, R32, R198.reuse, R203.reuse ;  /* 0x000000c620927223 */ /* 0x181fe200000100cb */
        /* <DEDUP_REMOVED lines=24> */
.L_x_162:
[----:B------:R-:W1:Y:S08]  /*6820*/  @P0 LDC.64 R200, c[0x0][0x478] ;  /* 0x00011e00ffc80b82 */ /* 0x000e700000000a00 */
[----:B0-----:R-:W0:Y:S08]  /*6830*/  LDC.64 R146, c[0x0][0x468] ;  /* 0x00011a00ff927b82 */ /* 0x001e300000000a00 */
[----:B------:R-:W2:Y:S01]  /*6840*/  @P1 LDC.64 R144, c[0x0][0x470] ;  /* 0x00011c00ff901b82 */ /* 0x000ea20000000a00 */
[----:B-1----:R-:W-:-:S05]  /*6850*/  @P0 IMAD.WIDE.U32 R200, R0, 0x10, R200 ;  /* 0x0000001000c80825 */ /* 0x002fca00078e00c8 */
[----:B------:R3:W-:Y:S01]  /*6860*/  @P0 STG.E.128 desc[UR10][R200.64], R108 ;  /* 0x0000006cc8000986 */ /* 0x0007e2000c101d0a */
[----:B0-----:R-:W-:-:S05]  /*6870*/  IMAD.WIDE.U32 R146, R0, 0x10, R146 ;  /* 0x0000001000927825 */ /* 0x001fca00078e0092 */
[----:B------:R3:W-:Y:S01]  /*6880*/  STG.E.128 desc[UR10][R146.64], R140 ;  /* 0x0000008c92007986 */ /* 0x0007e2000c101d0a */
[C---:B--2---:R-:W-:Y:S01]  /*6890*/  @P1 IMAD.WIDE.U32 R144, R0.reuse, 0x10, R144 ;  /* 0x0000001000901825 */ /* 0x044fe200078e0090 */
[----:B------:R-:W-:-:S04]  /*68a0*/  IADD3 R0, PT, PT, R0, 0x20, RZ ;  /* 0x0000002000007810 */ /* 0x000fc80007ffe0ff */
[----:B------:R3:W-:Y:S03]  /*68b0*/  @P1 STG.E.128 desc[UR10][R144.64], R116 ;  /* 0x0000007490001986 */ /* 0x0007e6000c101d0a */
.L_x_158:
[----:B------:R-:W-:Y:S05]  /*68c0*/  BSYNC.RECONVERGENT B0 ;  /* 0x0000000000007941 */ /* 0x000fea0003800200 */
.L_x_157:
        /* <DEDUP_REMOVED lines=13> */
[-CC-:B-1-3--:R-:W-:Y:S01]  /*69a0*/  FFMA.FTZ R109, R153, R198.reuse, R203.reuse ;  /* 0x000000c6996d7223 */ /* 0x18afe200000100cb */
        /* <DEDUP_REMOVED lines=11> */
[----:B------:R-:W-:Y:S01]  /*6a60*/  PRMT R142, R139, 0x7632, R142 ;  /* 0x000076328b8e7816 */ /* 0x000fe2000000008e */
[C---:B-----5:R-:W-:Y:S01]  /*6a70*/  FFMA.FTZ R110, R149.reuse, R108, R110 ;  /* 0x0000006c956e7223 */ /* 0x060fe2000001006e */
[C---:B------:R-:W-:Y:S01]  /*6a80*/  FFMA.FTZ R143, R149.reuse, R140, R145 ;  /* 0x0000008c958f7223 */ /* 0x040fe20000010091 */
[----:B------:R-:W-:Y:S01]  /*6a90*/  PRMT R119, R138, 0x7632, R119 ;  /* 0x000076328a777816 */ /* 0x000fe20000000077 */
[----:B------:R-:W-:Y:S01]  /*6aa0*/  FFMA.FTZ R144, R168, R198, R203 ;  /* 0x000000c6a8907223 */ /* 0x000fe200000100cb */
[C---:B------:R-:W-:Y:S01]  /*6ab0*/  FFMA.FTZ R117, R149.reuse, R116, R117 ;  /* 0x0000007495757223 */ /* 0x040fe20000010075 */
[----:B------:R-:W-:Y:S01]  /*6ac0*/  FFMA.FTZ R141, R149, R118, R141 ;  /* 0x00000076958d7223 */ /* 0x000fe2000001008d */
[----:B------:R-:W-:Y:S01]  /*6ad0*/  PRMT R108, R136, 0x7632, R108 ;  /* 0x00007632886c7816 */ /* 0x000fe2000000006c */
[-C--:B------:R-:W-:Y:S01]  /*6ae0*/  FFMA.FTZ R140, R166, R198.reuse, R203 ;  /* 0x000000c6a68c7223 */ /* 0x080fe200000100cb */
[----:B------:R-:W-:Y:S01]  /*6af0*/  PRMT R111, R137, 0x7632, R111 ;  /* 0x00007632896f7816 */ /* 0x000fe2000000006f */
        /* <DEDUP_REMOVED lines=27> */
.L_x_171:
[-CC-:B-1-3--:R-:W-:Y:S01]  /*6cb0*/  FFMA.FTZ R109, R153, R198.reuse, R203.reuse ;  /* 0x000000c6996d7223 */ /* 0x18afe200000100cb */
[-CC-:B------:R-:W-:Y:S01]  /*6cc0*/  FFMA.FTZ R111, R155, R198.reuse, R203.reuse ;  /* 0x000000c69b6f7223 */ /* 0x180fe200000100cb */
[-CC-:B------:R-:W-:Y:S01]  /*6cd0*/  FFMA.FTZ R143, R157, R198.reuse, R203.reuse ;  /* 0x000000c69d8f7223 */ /* 0x180fe200000100cb */
[----:B0-----:R-:W-:Y:S01]  /*6ce0*/  FFMA.FTZ R147, R159, R198, R203 ;  /* 0x000000c69f937223 */ /* 0x001fe200000100cb */
        /* <DEDUP_REMOVED lines=10> */
[C---:B------:R-:W-:Y:S01]  /*6d90*/  FFMA.FTZ R145, R149.reuse, R142, R145 ;  /* 0x0000008e95917223 */ /* 0x040fe20000010091 */
[----:B------:R-:W-:Y:S01]  /*6da0*/  FFMA.FTZ R201, R149, R144, R201 ;  /* 0x0000009095c97223 */ /* 0x000fe200000100c9 */
[----:B------:R-:W-:Y:S01]  /*6db0*/  PRMT R108, R136, 0x7632, R108 ;  /* 0x00007632886c7816 */ /* 0x000fe2000000006c */
[-C--:B------:R-:W-:Y:S01]  /*6dc0*/  FFMA.FTZ R140, R162, R198.reuse, R203 ;  /* 0x000000c6a28c7223 */ /* 0x080fe200000100cb */
        /* <DEDUP_REMOVED lines=25> */
[----:B------:R-:W-:Y:S01]  /*6f60*/  MOV R108, R140 ;  /* 0x0000008c006c7202 */ /* 0x000fe20000000f00 */
[----:B------:R-:W-:Y:S06]  /*6f70*/  BRA `(.L_x_172) ;  /* 0x0000000c00a47947 */ /* 0x000fec0003800000 */
.L_x_170:
[----:B-1-3--:R-:W1:Y:S02]  /*6f80*/  LDC.64 R140, c[0x0][0x470] ;  /* 0x00011c00ff8c7b82 */ /* 0x00ae640000000a00 */
[----:B-1----:R-:W-:-:S04]  /*6f90*/  ISETP.NE.U32.AND P1, PT, R140, RZ, PT ;  /* 0x000000ff8c00720c */ /* 0x002fc80003f25070 */
[----:B------:R-:W-:-:S13]  /*6fa0*/  ISETP.NE.AND.EX P1, PT, R141, RZ, PT, P1 ;  /* 0x000000ff8d00720c */ /* 0x000fda0003f25310 */
[----:B------:R-:W-:Y:S05]  /*6fb0*/  @!P1 BRA `(.L_x_173) ;  /* 0x0000000000b49947 */ /* 0x000fea0003800000 */
[-CC-:B------:R-:W-:Y:S01]  /*6fc0*/  FFMA.FTZ R117, R153, R198.reuse, R203.reuse ;  /* 0x000000c699757223 */ /* 0x180fe200000100cb */
        /* <DEDUP_REMOVED lines=44> */
.L_x_173:
[-CC-:B------:R-:W-:Y:S01]  /*7290*/  FFMA.FTZ R145, R159, R198.reuse, R203.reuse ;  /* 0x000000c69f917223 */ /* 0x180fe200000100cb */
[----:B------:R-:W-:Y:S01]  /*72a0*/  PRMT R140, R139, 0x7632, R140 ;  /* 0x000076328b8c7816 */ /* 0x000fe2000000008c */
[-CC-:B------:R-:W-:Y:S01]  /*72b0*/  FFMA.FTZ R202, R168, R198.reuse, R203.reuse ;  /* 0x000000c6a8ca7223 */ /* 0x180fe200000100cb */
[-CC-:B------:R-:W-:Y:S01]  /*72c0*/  FFMA.FTZ R141, R157, R198.reuse, R203.reuse ;  /* 0x000000c69d8d7223 */ /* 0x180fe200000100cb */
[----:B------:R-:W-:Y:S01]  /*72d0*/  PRMT R142, R138, 0x7632, R142 ;  /* 0x000076328a8e7816 */ /* 0x000fe2000000008e */
[----:B------:R-:W-:Y:S01]  /*72e0*/  FFMA.FTZ R144, R166, R198, R203 ;  /* 0x000000c6a6907223 */ /* 0x000fe200000100cb */
[----:B0-----:R-:W-:Y:S01]  /*72f0*/  FADD.FTZ R146, R160, -R145 ;  /* 0x80000091a0927221 */ /* 0x001fe20000010000 */
[----:B------:R-:W-:Y:S01]  /*7300*/  SHF.L.U32 R145, R140, 0x10, RZ ;  /* 0x000000108c917819 */ /* 0x000fe200000006ff */
[----:B------:R-:W-:Y:S01]  /*7310*/  FADD.FTZ R202, R167, -R202 ;  /* 0x800000caa7ca7221 */ /* 0x000fe20000010000 */
[----:B------:R-:W-:Y:S01]  /*7320*/  SHF.L.U32 R143, R138, 0x10, RZ ;  /* 0x000000108a8f7819 */ /* 0x000fe200000006ff */
[----:B------:R-:W-:Y:S01]  /*7330*/  FADD.FTZ R140, R158, -R141 ;  /* 0x8000008d9e8c7221 */ /* 0x000fe20000010000 */
[----:B------:R-:W-:Y:S01]  /*7340*/  SHF.L.U32 R141, R142, 0x10, RZ ;  /* 0x000000108e8d7819 */ /* 0x000fe200000006ff */
[----:B------:R-:W-:Y:S01]  /*7350*/  FADD.FTZ R144, R165, -R144 ;  /* 0x80000090a5907221 */ /* 0x000fe20000010000 */
[----:B------:R-:W-:Y:S01]  /*7360*/  SHF.L.U32 R200, R139, 0x10, RZ ;  /* 0x000000108bc87819 */ /* 0x000fe200000006ff */
[C---:B-----5:R-:W-:Y:S01]  /*7370*/  FFMA.FTZ R206, R149.reuse, R202, R145 ;  /* 0x000000ca95ce7223 */ /* 0x060fe20000010091 */
[----:B------:R-:W-:Y:S01]  /*7380*/  FFMA.FTZ R201, R149, R140, R143 ;  /* 0x0000008c95c97223 */ /* 0x000fe2000001008f */
[----:B------:R-:W-:Y:S01]  /*7390*/  FFMA.FTZ R145, R155, R198, R203 ;  /* 0x000000c69b917223 */ /* 0x000fe200000100cb */
[----:B------:R-:W-:Y:S01]  /*73a0*/  FFMA.FTZ R204, R149, R144, R141 ;  /* 0x0000009095cc7223 */ /* 0x000fe2000001008d */
[----:B------:R-:W-:Y:S01]  /*73b0*/  PRMT R140, R137, 0x7632, R140 ;  /* 0x00007632898c7816 */ /* 0x000fe2000000008c */
[--C-:B------:R-:W-:Y:S01]  /*73c0*/  FFMA.FTZ R141, R153, R198, R203.reuse ;  /* 0x000000c6998d7223 */ /* 0x100fe200000100cb */
[----:B------:R-:W-:Y:S01]  /*73d0*/  FFMA.FTZ R205, R149, R146, R200 ;  /* 0x0000009295cd7223 */ /* 0x000fe200000100c8 */
[-CC-:B------:R-:W-:Y:S01]  /*73e0*/  FFMA.FTZ R202, R164, R198.reuse, R203.reuse ;  /* 0x000000c6a4ca7223 */ /* 0x180fe200000100cb */
[----:B------:R-:W-:Y:S01]  /*73f0*/  PRMT R142, R136, 0x7632, R142 ;  /* 0x00007632888e7816 */ /* 0x000fe2000000008e */
        /* <DEDUP_REMOVED lines=18> */
.L_x_169:
[----:B-1-3--:R-:W1:Y:S02]  /*7520*/  LDC.64 R140, c[0x0][0x478] ;  /* 0x00011e00ff8c7b82 */ /* 0x00ae640000000a00 */
        /* <DEDUP_REMOVED lines=44> */
.L_x_175:
[-CC-:B------:R-:W-:Y:S01]  /*77f0*/  FFMA.FTZ R111, R155, R198.reuse, R203.reuse ;  /* 0x000000c69b6f7223 */ /* 0x180fe200000100cb */
[-CC-:B------:R-:W-:Y:S01]  /*7800*/  FFMA.FTZ R142, R164, R198.reuse, R203.reuse ;  /* 0x000000c6a48e7223 */ /* 0x180fe200000100cb */
[-CC-:B------:R-:W-:Y:S01]  /*7810*/  FFMA.FTZ R109, R153, R198.reuse, R203.reuse ;  /* 0x000000c6996d7223 */ /* 0x180fe200000100cb */
[-CC-:B------:R-:W-:Y:S01]  /*7820*/  FFMA.FTZ R110, R162, R198.reuse, R203.reuse ;  /* 0x000000c6a26e7223 */ /* 0x180fe200000100cb */
[-CC-:B------:R-:W-:Y:S01]  /*7830*/  FFMA.FTZ R141, R157, R198.reuse, R203.reuse ;  /* 0x000000c69d8d7223 */ /* 0x180fe200000100cb */
[-CC-:B0-----:R-:W-:Y:S01]  /*7840*/  FFMA.FTZ R146, R166, R198.reuse, R203.reuse ;  /* 0x000000c6a6927223 */ /* 0x181fe200000100cb */
        /* <DEDUP_REMOVED lines=27> */
.L_x_174:
        /* <DEDUP_REMOVED lines=37> */
.L_x_176:
        /* <DEDUP_REMOVED lines=28> */
.L_x_172:
        /* <DEDUP_REMOVED lines=10> */
.L_x_168:
[----:B------:R-:W-:Y:S05]  /*7eb0*/  BSYNC.RECONVERGENT B0 ;  /* 0x0000000000007941 */ /* 0x000fea0003800200 */
.L_x_167:
        /* <DEDUP_REMOVED lines=13> */
[-CC-:B-1-34-:R-:W-:Y:S01]  /*7f90*/  FFMA.FTZ R109, R169, R198.reuse, R203.reuse ;  /* 0x000000c6a96d7223 */ /* 0x19afe200000100cb */
[-CC-:B------:R-:W-:Y:S01]  /*7fa0*/  FFMA.FTZ R111, R171, R198.reuse, R203.reuse ;  /* 0x000000c6ab6f7223 */ /* 0x180fe200000100cb */
[----:B------:R-:W-:Y:S01]  /*7fb0*/  SHF.L.U32 R110, R124, 0x10, RZ ;  /* 0x000000107c6e7819 */ /* 0x000fe200000006ff */
[-C--:B0-----:R-:W-:Y:S01]  /*7fc0*/  FFMA.FTZ R146, R184, R198.reuse, R203 ;  /* 0x000000c6b8927223 */ /* 0x081fe200000100cb */
[----:B------:R-:W-:Y:S01]  /*7fd0*/  SHF.L.U32 R117, R125, 0x10, RZ ;  /* 0x000000107d757819 */ /* 0x000fe200000006ff */
[----:B------:R-:W-:Y:S01]  /*7fe0*/  FADD.FTZ R108, R170, -R109 ;  /* 0x8000006daa6c7221 */ /* 0x000fe20000010000 */
[----:B------:R-:W-:Y:S01]  /*7ff0*/  PRMT R143, R127, 0x7632, R143 ;  /* 0x000076327f8f7816 */ /* 0x000fe2000000008f */
[----:B------:R-:W-:Y:S01]  /*8000*/  FADD.FTZ R118, R172, -R111 ;  /* 0x8000006fac767221 */ /* 0x000fe20000010000 */
[----:B------:R-:W-:Y:S01]  /*8010*/  FFMA.FTZ R119, R173, R198, R203 ;  /* 0x000000c6ad777223 */ /* 0x000fe200000100cb */
[----:B------:R-:W-:Y:S01]  /*8020*/  FADD.FTZ R146, R183, -R146 ;  /* 0x80000092b7927221 */ /* 0x000fe20000010000 */
[----:B------:R-:W-:Y:S01]  /*8030*/  SHF.L.U32 R143, R143, 0x10, RZ ;  /* 0x000000108f8f7819 */ /* 0x000fe200000006ff */
[C---:B-----5:R-:W-:Y:S01]  /*8040*/  FFMA.FTZ R110, R149.reuse, R108, R110 ;  /* 0x0000006c956e7223 */ /* 0x060fe2000001006e */
[----:B------:R-:W-:Y:S01]  /*8050*/  FFMA.FTZ R117, R149, R118, R117 ;  /* 0x0000007695757223 */ /* 0x000fe20000010075 */
[----:B------:R-:W-:Y:S01]  /*8060*/  PRMT R111, R125, 0x7632, R111 ;  /* 0x000076327d6f7816 */ /* 0x000fe2000000006f */
[-CC-:B------:R-:W-:Y:S01]  /*8070*/  FFMA.FTZ R116, R178, R198.reuse, R203.reuse ;  /* 0x000000c6b2747223 */ /* 0x180fe200000100cb */
[-CC-:B------:R-:W-:Y:S01]  /*8080*/  FFMA.FTZ R140, R180, R198.reuse, R203.reuse ;  /* 0x000000c6b48c7223 */ /* 0x180fe200000100cb */
[-CC-:B------:R-:W-:Y:S01]  /*8090*/  FFMA.FTZ R144, R182, R198.reuse, R203.reuse ;  /* 0x000000c6b6907223 */ /* 0x180fe200000100cb */
[----:B------:R-:W-:Y:S01]  /*80a0*/  PRMT R108, R124, 0x7632, R108 ;  /* 0x000076327c6c7816 */ /* 0x000fe2000000006c */
[----:B------:R-:W-:Y:S01]  /*80b0*/  FFMA.FTZ R203, R175, R198, R203 ;  /* 0x000000c6afcb7223 */ /* 0x000fe200000100cb */
[----:B------:R-:W-:Y:S01]  /*80c0*/  PRMT R118, R126, 0x7632, R118 ;  /* 0x000076327e767816 */ /* 0x000fe20000000076 */
[----:B------:R-:W-:Y:S01]  /*80d0*/  FADD.FTZ R142, R174, -R119 ;  /* 0x80000077ae8e7221 */ /* 0x000fe20000010000 */
        /* <DEDUP_REMOVED lines=28> */
.L_x_181:
[-CC-:B-1-34-:R-:W-:Y:S01]  /*82a0*/  FFMA.FTZ R109, R169, R198.reuse, R203.reuse ;  /* 0x000000c6a96d7223 */ /* 0x19afe200000100cb */
[-CC-:B------:R-:W-:Y:S01]  /*82b0*/  FFMA.FTZ R111, R171, R198.reuse, R203.reuse ;  /* 0x000000c6ab6f7223 */ /* 0x180fe200000100cb */
[----:B------:R-:W-:Y:S01]  /*82c0*/  SHF.L.U32 R110, R124, 0x10, RZ ;  /* 0x000000107c6e7819 */ /* 0x000fe200000006ff */
[----:B------:R-:W-:Y:S01]  /*82d0*/  FFMA.FTZ R143, R173, R198, R203 ;  /* 0x000000c6ad8f7223 */ /* 0x000fe200000100cb */
[----:B------:R-:W-:Y:S01]  /*82e0*/  SHF.L.U32 R141, R125, 0x10, RZ ;  /* 0x000000107d8d7819 */ /* 0x000fe200000006ff */
[----:B------:R-:W-:Y:S01]  /*82f0*/  FADD.FTZ R108, R170, -R109 ;  /* 0x8000006daa6c7221 */ /* 0x000fe20000010000 */
[----:B------:R-:W-:Y:S01]  /*8300*/  FADD.FTZ R142, R172, -R111 ;  /* 0x8000006fac8e7221 */ /* 0x000fe20000010000 */
[----:B------:R-:W-:Y:S01]  /*8310*/  SHF.L.U32 R145, R126, 0x10, RZ ;  /* 0x000000107e917819 */ /* 0x000fe200000006ff */
[----:B0-----:R-:W-:Y:S01]  /*8320*/  FADD.FTZ R146, R174, -R143 ;  /* 0x8000008fae927221 */ /* 0x001fe20000010000 */
[C---:B-----5:R-:W-:Y:S01]  /*8330*/  FFMA.FTZ R110, R149.reuse, R108, R110 ;  /* 0x0000006c956e7223 */ /* 0x060fe2000001006e */
[----:B------:R-:W-:Y:S01]  /*8340*/  FFMA.FTZ R141, R149, R142, R141 ;  /* 0x0000008e958d7223 */ /* 0x000fe2000001008d */
[-CC-:B------:R-:W-:Y:S01]  /*8350*/  FFMA.FTZ R140, R178, R198.reuse, R203.reuse ;  /* 0x000000c6b28c7223 */ /* 0x180fe200000100cb */
[-CC-:B------:R-:W-:Y:S01]  /*8360*/  FFMA.FTZ R144, R180, R198.reuse, R203.reuse ;  /* 0x000000c6b4907223 */ /* 0x180fe200000100cb */
[-CC-:B------:R-:W-:Y:S01]  /*8370*/  FFMA.FTZ R200, R182, R198.reuse, R203.reuse ;  /* 0x000000c6b6c87223 */ /* 0x180fe200000100cb */
[-C--:B------:R-:W-:Y:S01]  /*8380*/  FFMA.FTZ R202, R184, R198.reuse, R203 ;  /* 0x000000c6b8ca7223 */ /* 0x080fe200000100cb */
[----:B------:R-:W-:Y:S01]  /*8390*/  PRMT R147, R127, 0x7632, R147 ;  /* 0x000076327f937816 */ /* 0x000fe20000000093 */
[----:B------:R-:W-:Y:S01]  /*83a0*/  FFMA.FTZ R203, R175, R198, R203 ;  /* 0x000000c6afcb7223 */ /* 0x000fe200000100cb */
[----:B------:R-:W-:Y:S01]  /*83b0*/  PRMT R108, R124, 0x7632, R108 ;  /* 0x000076327c6c7816 */ /* 0x000fe2000000006c */
[----:B------:R-:W-:Y:S01]  /*83c0*/  FFMA.FTZ R145, R149, R146, R145 ;  /* 0x0000009295917223 */ /* 0x000fe20000010091 */
[----:B------:R-:W-:Y:S01]  /*83d0*/  PRMT R111, R125, 0x7632, R111 ;  /* 0x000076327d6f7816 */ /* 0x000fe2000000006f */
[----:B------:R-:W-:Y:S01]  /*83e0*/  FADD.FTZ R202, R183, -R202 ;  /* 0x800000cab7ca7221 */ /* 0x000fe20000010000 */
[----:B------:R-:W-:Y:S01]  /*83f0*/  PRMT R142, R126, 0x7632, R142 ;  /* 0x000076327e8e7816 */ /* 0x000fe2000000008e */
        /* <DEDUP_REMOVED lines=9> */
[----:B------:R-:W-:Y:S01]  /*8490*/  SHF.L.U32 R143, R142, 0x10, RZ ;  /* 0x000000108e8f7819 */ /* 0x000fe200000006ff */
[C---:B------:R-:W-:Y:S01]  /*84a0*/  FFMA.FTZ R108, R149.reuse, R108, R146 ;  /* 0x0000006c956c7223 */ /* 0x040fe20000010092 */
[C---:B------:R-:W-:Y:S01]  /*84b0*/  FFMA.FTZ R109, R149.reuse, R140, R109 ;  /* 0x0000008c956d7223 */ /* 0x040fe2000001006d */
[----:B------:R-:W-:-:S02]  /*84c0*/  FFMA.FTZ R144, R149, R144, R111 ;  /* 0x0000009095907223 */ /* 0x000fc4000001006f */
[----:B------:R-:W-:Y:S01]  /*84d0*/  FFMA.FTZ R142, R149, R200, R143 ;  /* 0x000000c8958e7223 */ /* 0x000fe2000001008f */
        /* <DEDUP_REMOVED lines=9> */
.L_x_180:
[----:B-1-34-:R-:W1:Y:S02]  /*8570*/  LDC.64 R140, c[0x0][0x470] ;  /* 0x00011c00ff8c7b82 */ /* 0x01ae640000000a00 */
[----:B-1----:R-:W-:-:S04]  /*8580*/  ISETP.NE.U32.AND P1, PT, R140, RZ, PT ;  /* 0x000000ff8c00720c */ /* 0x002fc80003f25070 */
[----:B------:R-:W-:-:S13]  /*8590*/  ISETP.NE.AND.EX P1, PT, R141, RZ, PT, P1 ;  /* 0x000000ff8d00720c */ /* 0x000fda0003f25310 */
[----:B------:R-:W-:Y:S05]  /*85a0*/  @!P1 BRA `(.L_x_183) ;  /* 0x0000000000b49947 */ /* 0x000fea0003800000 */
[-CC-:B------:R-:W-:Y:S01]  /*85b0*/  FFMA.FTZ R117, R169, R198.reuse, R203.reuse ;  /* 0x000000c6a9757223 */ /* 0x180fe200000100cb */
        /* <DEDUP_REMOVED lines=44> */
.L_x_183:
[----:B------:R-:W-:Y:S01]  /*8880*/  PRMT R140, R127, 0x7632, R140 ;  /* 0x000076327f8c7816 */ /* 0x000fe2000000008c */
[-CC-:B------:R-:W-:Y:S01]  /*8890*/  FFMA.FTZ R143, R173, R198.reuse, R203.reuse ;  /* 0x000000c6ad8f7223 */ /* 0x180fe200000100cb */
[-CC-:B0-----:R-:W-:Y:S01]  /*88a0*/  FFMA.FTZ R146, R184, R198.reuse, R203.reuse ;  /* 0x000000c6b8927223 */ /* 0x181fe200000100cb */
[----:B------:R-:W-:Y:S01]  /*88b0*/  PRMT R142, R126, 0x7632, R142 ;  /* 0x000076327e8e7816 */ /* 0x000fe2000000008e */
[-CC-:B------:R-:W-:Y:S01]  /*88c0*/  FFMA.FTZ R144, R182, R198.reuse, R203.reuse ;  /* 0x000000c6b6907223 */ /* 0x180fe200000100cb */
[----:B------:R-:W-:Y:S01]  /*88d0*/  SHF.L.U32 R147, R126, 0x10, RZ ;  /* 0x000000107e937819 */ /* 0x000fe200000006ff */
[-C--:B------:R-:W-:Y:S01]  /*88e0*/  FFMA.FTZ R201, R175, R198.reuse, R203 ;  /* 0x000000c6afc97223 */ /* 0x080fe200000100cb */
[----:B------:R-:W-:Y:S01]  /*88f0*/  SHF.L.U32 R204, R140, 0x10, RZ ;  /* 0x000000108ccc7819 */ /* 0x000fe200000006ff */
[----:B------:R-:W-:Y:S01]  /*8900*/  FADD.FTZ R140, R174, -R143 ;  /* 0x8000008fae8c7221 */ /* 0x000fe20000010000 */
[-CC-:B------:R-:W-:Y:S01]  /*8910*/  FFMA.FTZ R145, R171, R198.reuse, R203.reuse ;  /* 0x000000c6ab917223 */ /* 0x180fe200000100cb */
[-CC-:B------:R-:W-:Y:S01]  /*8920*/  FFMA.FTZ R200, R180, R198.reuse, R203.reuse ;  /* 0x000000c6b4c87223 */ /* 0x180fe200000100cb */
[-CC-:B------:R-:W-:Y:S01]  /*8930*/  FFMA.FTZ R141, R169, R198.reuse, R203.reuse ;  /* 0x000000c6a98d7223 */ /* 0x180fe200000100cb */
[----:B------:R-:W-:Y:S01]  /*8940*/  FADD.FTZ R202, R183, -R146 ;  /* 0x80000092b7ca7221 */ /* 0x000fe20000010000 */
[----:B------:R-:W-:Y:S01]  /*8950*/  SHF.L.U32 R143, R142, 0x10, RZ ;  /* 0x000000108e8f7819 */ /* 0x000fe200000006ff */
[----:B------:R-:W-:Y:S01]  /*8960*/  FFMA.FTZ R198, R178, R198, R203 ;  /* 0x000000c6b2c67223 */ /* 0x000fe200000100cb */
[----:B------:R-:W-:Y:S01]  /*8970*/  FADD.FTZ R144, R181, -R144 ;  /* 0x80000090b5907221 */ /* 0x000fe20000010000 */
[----:B------:R-:W-:Y:S01]  /*8980*/  SHF.L.U32 R203, R127, 0x10, RZ ;  /* 0x000000107fcb7819 */ /* 0x000fe200000006ff */
[----:B-----5:R-:W-:Y:S01]  /*8990*/  FFMA.FTZ R147, R149, R140, R147 ;  /* 0x0000008c95937223 */ /* 0x020fe20000010093 */
[----:B------:R-:W-:Y:S01]  /*89a0*/  FADD.FTZ R146, R176, -R201 ;  /* 0x800000c9b0927221 */ /* 0x000fe20000010000 */
[----:B------:R-:W-:Y:S01]  /*89b0*/  PRMT R140, R125, 0x7632, R140 ;  /* 0x000076327d8c7816 */ /* 0x000fe2000000008c */
[C---:B------:R-:W-:Y:S01]  /*89c0*/  FFMA.FTZ R204, R149.reuse, R202, R204 ;  /* 0x000000ca95cc7223 */ /* 0x040fe200000100cc */
[C---:B------:R-:W-:Y:S01]  /*89d0*/  FFMA.FTZ R202, R149.reuse, R144, R143 ;  /* 0x0000009095ca7223 */ /* 0x040fe2000001008f */
        /* <DEDUP_REMOVED lines=19> */
.L_x_179:
[----:B-1-34-:R-:W1:Y:S02]  /*8b10*/  LDC.64 R140, c[0x0][0x478] ;  /* 0x00011e00ff8c7b82 */ /* 0x01ae640000000a00 */
        /* <DEDUP_REMOVED lines=22> */
[----:B0-----:R-:W-:Y:S01]  /*8c80*/  FADD.FTZ R146, R176, -R203 ;  /* 0x800000cbb0927221 */ /* 0x001fe20000010000 */
        /* <DEDUP_REMOVED lines=21> */
.L_x_185:
[-CC-:B------:R-:W-:Y:S01]  /*8de0*/  FFMA.FTZ R108, R184, R198.reuse, R203.reuse ;  /* 0x000000c6b86c7223 */ /* 0x180fe200000100cb */
[-CC-:B------:R-:W-:Y:S01]  /*8df0*/  FFMA.FTZ R109, R169, R198.reuse, R203.reuse ;  /* 0x000000c6a96d7223 */ /* 0x180fe200000100cb */
[-CC-:B------:R-:W-:Y:S01]  /*8e00*/  FFMA.FTZ R110, R178, R198.reuse, R203.reuse ;  /* 0x000000c6b26e7223 */ /* 0x180fe200000100cb */
[-CC-:B------:R-:W-:Y:S01]  /*8e10*/  FFMA.FTZ R111, R171, R198.reuse, R203.reuse ;  /* 0x000000c6ab6f7223 */ /* 0x180fe200000100cb */
[-CC-:B------:R-:W-:Y:S01]  /*8e20*/  FFMA.FTZ R142, R180, R198.reuse, R203.reuse ;  /* 0x000000c6b48e7223 */ /* 0x180fe200000100cb */
[-CC-:B------:R-:W-:Y:S01]  /*8e30*/  FFMA.FTZ R141, R173, R198.reuse, R203.reuse ;  /* 0x000000c6ad8d7223 */ /* 0x180fe200000100cb */
[-CC-:B0-----:R-:W-:Y:S01]  /*8e40*/  FFMA.FTZ R146, R182, R198.reuse, R203.reuse ;  /* 0x000000c6b6927223 */ /* 0x181fe200000100cb */
        /* <DEDUP_REMOVED lines=26> */
.L_x_184:
        /* <DEDUP_REMOVED lines=37> */
.L_x_186:
[-CC-:B------:R-:W-:Y:S01]  /*9240*/  FFMA.FTZ R140, R184, R198.reuse, R203.reuse ;  /* 0x000000c6b88c7223 */ /* 0x180fe200000100cb */
[-CC-:B------:R-:W-:Y:S01]  /*9250*/  FFMA.FTZ R141, R169, R198.reuse, R203.reuse ;  /* 0x000000c6a98d7223 */ /* 0x180fe200000100cb */
[-CC-:B------:R-:W-:Y:S01]  /*9260*/  FFMA.FTZ R142, R178, R198.reuse, R203.reuse ;  /* 0x000000c6b28e7223 */ /* 0x180fe200000100cb */
[-CC-:B------:R-:W-:Y:S01]  /*9270*/  FFMA.FTZ R143, R171, R198.reuse, R203.reuse ;  /* 0x000000c6ab8f7223 */ /* 0x180fe200000100cb */
[-CC-:B0-----:R-:W-:Y:S01]  /*9280*/  FFMA.FTZ R146, R180, R198.reuse, R203.reuse ;  /* 0x000000c6b4927223 */ /* 0x181fe200000100cb */
        /* <DEDUP_REMOVED lines=23> */
.L_x_182:
[----:B------:R-:W0:Y:S08]  /*9400*/  @P0 LDC.64 R200, c[0x0][0x478] ;  /* 0x00011e00ffc80b82 */ /* 0x000e300000000a00 */
[----:B------:R-:W1:Y:S08]  /*9410*/  LDC.64 R146, c[0x0][0x468] ;  /* 0x00011a00ff927b82 */ /* 0x000e700000000a00 */
[----:B------:R-:W2:Y:S01]  /*9420*/  @P1 LDC.64 R144, c[0x0][0x470] ;  /* 0x00011c00ff901b82 */ /* 0x000ea20000000a00 */
[----:B0-----:R-:W-:-:S05]  /*9430*/  @P0 IMAD.WIDE.U32 R200, R0, 0x10, R200 ;  /* 0x0000001000c80825 */ /* 0x001fca00078e00c8 */
[----:B------:R0:W-:Y:S01]  /*9440*/  @P0 STG.E.128 desc[UR10][R200.64], R108 ;  /* 0x0000006cc8000986 */ /* 0x0001e2000c101d0a */
[----:B-1----:R-:W-:-:S05]  /*9450*/  IMAD.WIDE.U32 R146, R0, 0x10, R146 ;  /* 0x0000001000927825 */ /* 0x002fca00078e0092 */
[----:B------:R0:W-:Y:S01]  /*9460*/  STG.E.128 desc[UR10][R146.64], R140 ;  /* 0x0000008c92007986 */ /* 0x0001e2000c101d0a */
[----:B--2---:R-:W-:-:S05]  /*9470*/  @P1 IMAD.WIDE.U32 R144, R0, 0x10, R144 ;  /* 0x0000001000901825 */ /* 0x004fca00078e0090 */
[----:B------:R0:W-:Y:S02]  /*9480*/  @P1 STG.E.128 desc[UR10][R144.64], R116 ;  /* 0x0000007490001986 */ /* 0x0001e4000c101d0a */
.L_x_178:
[----:B------:R-:W-:Y:S05]  /*9490*/  BSYNC.RECONVERGENT B0 ;  /* 0x0000000000007941 */ /* 0x000fea0003800200 */
.L_x_177:
[----:B01-34-:R-:W0:Y:S02]  /*94a0*/  LDC.64 R140, c[0x0][0x380] ;  /* 0x0000e000ff8c7b82 */ /* 0x01be240000000a00 */
[----:B0-----:R-:W-:-:S04]  /*94b0*/  LEA R18, R140, R18, 0x2 ;  /* 0x000000128c127211 */ /* 0x001fc800078e10ff */
[----:B------:R-:W-:-:S13]  /*94c0*/  ISETP.GE.AND P0, PT, R18, R141, PT ;  /* 0x0000008d1200720c */ /* 0x000fda0003f06270 */
[----:B------:R-:W-:Y:S05]  /*94d0*/  @!P0 BRA `(.L_x_187) ;  /* 0xffffff7000d48947 */ /* 0x000fea000383ffff */
.L_x_130:
[----:B------:R-:W-:Y:S05]  /*94e0*/  BSYNC B1 ;  /* 0x0000000000017941 */ /* 0x000fea0003800000 */
.L_x_129:
[----:B-----5:R-:W0:Y:S01]  /*94f0*/  S2R R44, SR_TID.X ;  /* 0x00000000002c7919 */ /* 0x020e220000002100 */
[----:B------:R-:W-:Y:S01]  /*9500*/  MOV R4, 0x400 ;  /* 0x0000040000047802 */ /* 0x000fe20000000f00 */
[----:B------:R-:W-:Y:S05]  /*9510*/  WARPSYNC.ALL ;  /* 0x0000000000007948 */ /* 0x000fea0003800000 */
[----:B------:R-:W1:Y:S01]  /*9520*/  S2R R5, SR_CgaCtaId ;  /* 0x0000000000057919 */ /* 0x000e620000008800 */
[----:B------:R-:W2:Y:S01]  /*9530*/  S2UR UR4, SR_CTAID.X ;  /* 0x00000000000479c3 */ /* 0x000ea20000002500 */
[----:B------:R-:W3:Y:S01]  /*9540*/  LDCU.128 UR16, c[0x0][0x440] ;  /* 0x00008800ff1077ac */ /* 0x000ee20008000c00 */
[C---:B0-----:R-:W-:Y:S01]  /*9550*/  SHF.L.U32 R2, R44.reuse, 0x7, RZ ;  /* 0x000000072c027819 */ /* 0x041fe200000006ff */
[----:B--2---:R-:W-:Y:S01]  /*9560*/  IMAD R43, R21, UR4, RZ ;  /* 0x00000004152b7c24 */ /* 0x004fe2000f8e02ff */
[----:B------:R-:W-:-:S02]  /*9570*/  SHF.L.U32 R0, R44, 0x5, RZ ;  /* 0x000000052c007819 */ /* 0x000fc400000006ff */
[----:B------:R-:W-:Y:S02]  /*9580*/  LOP3.LUT R3, R2, 0x3000, RZ, 0xc0, !PT ;  /* 0x0000300002037812 */ /* 0x000fe400078ec0ff */
[C---:B------:R-:W-:Y:S02]  /*9590*/  LOP3.LUT R38, R44.reuse, 0x7f, RZ, 0x3c, !PT ;  /* 0x0000007f2c267812 */ /* 0x040fe400078e3cff */
[----:B-1----:R-:W-:Y:S02]  /*95a0*/  LEA R5, R5, R4, 0x18 ;  /* 0x0000000405057211 */ /* 0x002fe400078ec0ff */
[----:B------:R-:W-:Y:S02]  /*95b0*/  LOP3.LUT R0, R3, 0x3e0, R0, 0xf8, !PT ;  /* 0x000003e003007812 */ /* 0x000fe400078ef800 */
[-C--:B------:R-:W-:Y:S02]  /*95c0*/  LEA R6, R44, R5.reuse, 0x2 ;  /* 0x000000052c067211 */ /* 0x080fe400078e10ff */
[----:B------:R-:W-:-:S02]  /*95d0*/  IADD3 R0, PT, PT, R0, R5, RZ ;  /* 0x0000000500007210 */ /* 0x000fc40007ffe0ff */
[----:B------:R-:W-:Y:S02]  /*95e0*/  IADD3 R38, PT, PT, R38, R21, RZ ;  /* 0x0000001526267210 */ /* 0x000fe40007ffe0ff */
[----:B------:R-:W-:Y:S01]  /*95f0*/  IADD3 R44, P0, PT, R43, R44, RZ ;  /* 0x0000002c2b2c7210 */ /* 0x000fe20007f1e0ff */
[----:B------:R-:W-:Y:S01]  /*9600*/  STS.128 [R0], R76 ;  /* 0x0000004c00007388 */ /* 0x000fe20000000c00 */
[----:B------:R-:W-:Y:S02]  /*9610*/  ISETP.GE.U32.AND P5, PT, R38, 0x80, PT ;  /* 0x000000802600780c */ /* 0x000fe40003fa6070 */
[----:B------:R-:W-:Y:S01]  /*9620*/  IADD3.X R21, PT, PT, RZ, RZ, RZ, P0, !PT ;  /* 0x000000ffff157210 */ /* 0x000fe200007fe4ff */
[----:B------:R-:W-:Y:S01]  /*9630*/  STS.128 [R0+0x10], R80 ;  /* 0x0000105000007388 */ /* 0x000fe20000000c00 */
[C---:B------:R-:W-:Y:S02]  /*9640*/  SHF.L.U32 R43, R44.reuse, 0x2, RZ ;  /* 0x000000022c2b7819 */ /* 0x040fe400000006ff */
[----:B------:R-:W-:Y:S01]  /*9650*/  SHF.L.U64.HI R44, R44, 0x2, R21 ;  /* 0x000000022c2c7819 */ /* 0x000fe20000010215 */
[----:B------:R-:W-:Y:S01]  /*9660*/  STS.128 [R0+0x400], R84 ;  /* 0x0004005400007388 */ /* 0x000fe20000000c00 */
[----:B---3--:R-:W-:-:S02]  /*9670*/  IADD3 R45, P0, PT, R43, UR18, RZ ;  /* 0x000000122b2d7c10 */ /* 0x008fc4000ff1e0ff */
[----:B------:R-:W-:Y:S01]  /*9680*/  IADD3 R43, P1, PT, R43, UR16, RZ ;  /* 0x000000102b2b7c10 */ /* 0x000fe2000ff3e0ff */
[----:B------:R-:W-:Y:S01]  /*9690*/  STS.128 [R0+0x410], R88 ;  /* 0x0004105800007388 */ /* 0x000fe20000000c00 */
[----:B------:R-:W-:Y:S02]  /*96a0*/  IADD3.X R46, PT, PT, R44, UR19, RZ, P0, !PT ;  /* 0x000000132c2e7c10 */ /* 0x000fe400087fe4ff */
[----:B------:R-:W-:Y:S01]  /*96b0*/  ISETP.GE.U32.AND P0, PT, R38, 0x100, PT ;  /* 0x000001002600780c */ /* 0x000fe20003f06070 */
[----:B------:R-:W-:Y:S01]  /*96c0*/  STS.128 [R0+0x800], R112 ;  /* 0x0008007000007388 */ /* 0x000fe20000000c00 */
[----:B------:R-:W-:Y:S02]  /*96d0*/  IADD3.X R44, PT, PT, R44, UR17, RZ, P1, !PT ;  /* 0x000000112c2c7c10 */ /* 0x000fe40008ffe4ff */
[C---:B------:R-:W-:Y:S01]  /*96e0*/  ISETP.GE.U32.AND P4, PT, R38.reuse, 0x180, PT ;  /* 0x000001802600780c */ /* 0x040fe20003f86070 */
[----:B------:R-:W-:Y:S01]  /*96f0*/  STS.128 [R0+0x810], R120 ;  /* 0x0008107800007388 */ /* 0x000fe20000000c00 */
[----:B------:R-:W-:-:S02]  /*9700*/  ISETP.GE.U32.AND P3, PT, R38, 0x200, PT ;  /* 0x000002002600780c */ /* 0x000fc40003f66070 */
[----:B------:R-:W-:Y:S01]  /*9710*/  ISETP.GE.U32.AND P2, PT, R38, 0x280, PT ;  /* 0x000002802600780c */ /* 0x000fe20003f46070 */
        /* <DEDUP_REMOVED lines=8> */
[----:B------:R-:W4:Y:S04]  /*97a0*/  LDS R15, [R6+0x1400] ;  /* 0x00140000060f7984 */ /* 0x000f280000000800 */
[----:B------:R-:W4:Y:S04]  /*97b0*/  LDS R9, [R6+0x600] ;  /* 0x0006000006097984 */ /* 0x000f280000000800 */
[----:B------:R-:W4:Y:S04]  /*97c0*/  LDS R16, [R6+0x1600] ;  /* 0x0016000006107984 */ /* 0x000f280000000800 */
[----:B------:R-:W4:Y:S04]  /*97d0*/  LDS R10, [R6+0x800] ;  /* 0x00080000060a7984 */ /* 0x000f280000000800 */
[----:B------:R-:W4:Y:S04]  /*97e0*/  LDS R17, [R6+0x1800] ;  /* 0x0018000006117984 */ /* 0x000f280000000800 */
[----:B------:R-:W4:Y:S01]  /*97f0*/  LDS R11, [R6+0xa00] ;  /* 0x000a0000060b7984 */ /* 0x000f220000000800 */
[----:B0-----:R-:W-:-:S03]  /*9800*/  FADD.FTZ R2, RZ, R2 ;  /* 0x00000002ff027221 */ /* 0x001fc60000010000 */
[----:B------:R-:W0:Y:S01]  /*9810*/  LDS R18, [R6+0x1a00] ;  /* 0x001a000006127984 */ /* 0x000e220000000800 */
[----:B-1----:R-:W-:Y:S01]  /*9820*/  FADD.FTZ R2, R2, R3 ;  /* 0x0000000302027221 */ /* 0x002fe20000010000 */
[----:B------:R-:W-:Y:S02]  /*9830*/  @P5 MOV R3, R46 ;  /* 0x0000002e00035202 */ /* 0x000fe40000000f00 */
[----:B------:R-:W1:Y:S01]  /*9840*/  LDS R12, [R6+0xc00] ;  /* 0x000c0000060c7984 */ /* 0x000e620000000800 */
[----:B--2---:R-:W-:-:S03]  /*9850*/  FADD.FTZ R7, RZ, R7 ;  /* 0x00000007ff077221 */ /* 0x004fc60000010000 */
[----:B------:R-:W2:Y:S01]  /*9860*/  LDS R19, [R6+0x1c00] ;  /* 0x001c000006137984 */ /* 0x000ea20000000800 */
[----:B---3--:R-:W-:-:S03]  /*9870*/  FADD.FTZ R7, R7, R14 ;  /* 0x0000000e07077221 */ /* 0x008fc60000010000 */
[----:B------:R-:W3:Y:S01]  /*9880*/  LDS R13, [R6+0xe00] ;  /* 0x000e0000060d7984 */ /* 0x000ee20000000800 */
[----:B----4-:R-:W-:-:S03]  /*9890*/  FADD.FTZ R8, RZ, R8 ;  /* 0x00000008ff087221 */ /* 0x010fc60000010000 */
[----:B------:R-:W4:Y:S01]  /*98a0*/  LDS R20, [R6+0x1e00] ;  /* 0x001e000006147984 */ /* 0x000f220000000800 */
[----:B------:R-:W-:-:S03]  /*98b0*/  FADD.FTZ R8, R8, R15 ;  /* 0x0000000f08087221 */ /* 0x000fc60000010000 */
[----:B------:R-:W4:Y:S01]  /*98c0*/  LDS R5, [R6+0x2000] ;  /* 0x0020000006057984 */ /* 0x000f220000000800 */
[----:B------:R-:W-:-:S03]  /*98d0*/  FADD.FTZ R9, RZ, R9 ;  /* 0x00000009ff097221 */ /* 0x000fc60000010000 */
        /* <DEDUP_REMOVED lines=19> */
[----:B------:R-:W-:-:S03]  /*9a10*/  FADD.FTZ R2, R2, R5 ;  /* 0x0000000502027221 */ /* 0x000fc60000010000 */
        /* <DEDUP_REMOVED lines=9> */
[----:B------:R-:W-:Y:S01]  /*9ab0*/  FADD.FTZ R11, R11, R26 ;  /* 0x0000001a0b0b7221 */ /* 0x000fe20000010000 */
[----:B------:R-:W-:Y:S01]  /*9ac0*/  BAR.SYNC.DEFER_BLOCKING 0x0 ;  /* 0x0000000000007b1d */ /* 0x000fe20000010000 */
[----:B0-----:R-:W-:Y:S01]  /*9ad0*/  FADD.FTZ R12, R12, R27 ;  /* 0x0000001b0c0c7221 */ /* 0x001fe20000010000 */
[----:B-1----:R-:W-:Y:S01]  /*9ae0*/  FADD.FTZ R13, R13, R28 ;  /* 0x0000001c0d0d7221 */ /* 0x002fe20000010000 */
[----:B--2---:R-:W-:Y:S01]  /*9af0*/  FADD.FTZ R29, R2, R29 ;  /* 0x0000001d021d7221 */ /* 0x004fe20000010000 */
[----:B------:R-:W-:Y:S02]  /*9b00*/  @P5 MOV R2, R45 ;  /* 0x0000002d00025202 */ /* 0x000fe40000000f00 */
[----:B------:R-:W-:Y:S01]  /*9b10*/  @P5 IADD3 R45, P1, PT, R45, 0x200, RZ ;  /* 0x000002002d2d5810 */ /* 0x000fe20007f3e0ff */
[----:B---3--:R-:W-:-:S03]  /*9b20*/  FADD.FTZ R7, R7, R30 ;  /* 0x0000001e07077221 */ /* 0x008fc60000010000 */
[----:B------:R-:W-:Y:S01]  /*9b30*/  @P5 IADD3.X R46, PT, PT, RZ, R46, RZ, P1, !PT ;  /* 0x0000002eff2e5210 */ /* 0x000fe20000ffe4ff */
[----:B----4-:R-:W-:Y:S01]  /*9b40*/  FADD.FTZ R31, R8, R31 ;  /* 0x0000001f081f7221 */ /* 0x010fe20000010000 */
[----:B------:R-:W-:Y:S01]  /*9b50*/  ISETP.GE.U32.AND P1, PT, R38, 0x300, PT ;  /* 0x000003002600780c */ /* 0x000fe20003f26070 */
[----:B------:R-:W-:Y:S01]  /*9b60*/  FADD.FTZ R9, R9, R32 ;  /* 0x0000002009097221 */ /* 0x000fe20000010000 */
        /* <DEDUP_REMOVED lines=19> */
[----:B------:R-:W-:Y:S04]  /*9ca0*/  LDS R40, [R6+0x2400] ;  /* 0x0024000006287984 */ /* 0x000fe80000000800 */
[----:B------:R-:W4:Y:S04]  /*9cb0*/  LDS R14, [R6+0x600] ;  /* 0x00060000060e7984 */ /* 0x000f280000000800 */
[----:B------:R-:W-:Y:S04]  /*9cc0*/  LDS R42, [R6+0x3400] ;  /* 0x00340000062a7984 */ /* 0x000fe80000000800 */
[----:B------:R-:W4:Y:S01]  /*9cd0*/  LDS R17, [R6+0x1600] ;  /* 0x0016000006117984 */ /* 0x000f220000000800 */
[----:B0-----:R-:W-:-:S03]  /*9ce0*/  FADD.FTZ R4, RZ, R4 ;  /* 0x00000004ff047221 */ /* 0x001fc60000010000 */
[----:B------:R-:W0:Y:S01]  /*9cf0*/  LDS R23, [R6+0x2600] ;  /* 0x0026000006177984 */ /* 0x000e220000000800 */
[----:B-1----:R-:W-:-:S03]  /*9d00*/  FADD.FTZ R4, R4, R37 ;  /* 0x0000002504047221 */ /* 0x002fc60000010000 */
[----:B------:R-:W1:Y:S01]  /*9d10*/  LDS R15, [R6+0x800] ;  /* 0x00080000060f7984 */ /* 0x000e620000000800 */
[----:B--2---:R-:W-:-:S03]  /*9d20*/  FADD.FTZ R4, R4, R39 ;  /* 0x0000002704047221 */ /* 0x004fc60000010000 */
[----:B------:R-:W-:Y:S01]  /*9d30*/  LDS R37, [R6+0x2200] ;  /* 0x0022000006257984 */ /* 0x000fe20000000800 */
[----:B---3--:R-:W-:-:S03]  /*9d40*/  FADD.FTZ R41, R4, R41 ;  /* 0x0000002904297221 */ /* 0x008fc60000010000 */
[----:B------:R-:W-:Y:S01]  /*9d50*/  LDS R39, [R6+0x3200] ;  /* 0x0032000006277984 */ /* 0x000fe20000000800 */
[----:B----4-:R-:W-:-:S03]  /*9d60*/  FADD.FTZ R0, RZ, R0 ;  /* 0x00000000ff007221 */ /* 0x010fc60000010000 */
[----:B------:R2:W-:Y:S01]  /*9d70*/  @P5 STG.E desc[UR10][R2.64], R41 ;  /* 0x0000002902005986 */ /* 0x0005e2000c10190a */
[----:B------:R-:W-:-:S03]  /*9d80*/  FADD.FTZ R21, RZ, R21 ;  /* 0x00000015ff157221 */ /* 0x000fc60000010000 */
[----:B------:R-:W3:Y:S04]  /*9d90*/  LDS R41, [R6+0x3600] ;  /* 0x0036000006297984 */ /* 0x000ee80000000800 */
[----:B------:R-:W4:Y:S01]  /*9da0*/  LDS R16, [R6+0x1800] ;  /* 0x0018000006107984 */ /* 0x000f220000000800 */
[----:B------:R-:W-:Y:S01]  /*9db0*/  FADD.FTZ R14, RZ, R14 ;  /* 0x0000000eff0e7221 */ /* 0x000fe20000010000 */
[----:B--2---:R-:W-:Y:S02]  /*9dc0*/  @P5 MOV R2, R43 ;  /* 0x0000002b00025202 */ /* 0x004fe40000000f00 */
[----:B------:R-:W2:Y:S01]  /*9dd0*/  LDS R18, [R6+0x2800] ;  /* 0x0028000006127984 */ /* 0x000ea20000000800 */
[----:B------:R-:W-:Y:S02]  /*9de0*/  @P5 MOV R3, R44 ;  /* 0x0000002c00035202 */ /* 0x000fe40000000f00 */
[----:B------:R-:W-:Y:S01]  /*9df0*/  @P5 IADD3 R43, P6, PT, R43, 0x200, RZ ;  /* 0x000002002b2b5810 */ /* 0x000fe20007fde0ff */
[----:B------:R-:W2:Y:S01]  /*9e00*/  LDS R20, [R6+0x3800] ;  /* 0x0038000006147984 */ /* 0x000ea20000000800 */
[----:B------:R-:W-:-:S02]  /*9e10*/  FADD.FTZ R14, R14, R17 ;  /* 0x000000110e0e7221 */ /* 0x000fc40000010000 */
[----:B------:R-:W-:Y:S01]  /*9e20*/  @P5 IADD3.X R44, PT, PT, RZ, R44, RZ, P6, !PT ;  /* 0x0000002cff2c5210 */ /* 0x000fe200037fe4ff */
[----:B------:R1:W-:Y:S01]  /*9e30*/  @P5 STG.E desc[UR10][R2.64], R29 ;  /* 0x0000001d02005986 */ /* 0x0003e2000c10190a */
[----:B------:R-:W-:Y:S02]  /*9e40*/  @P0 MOV R4, R43 ;  /* 0x0000002b00040202 */ /* 0x000fe40000000f00 */
[----:B------:R-:W-:Y:S01]  /*9e50*/  @P0 MOV R5, R44 ;  /* 0x0000002c00050202 */ /* 0x000fe20000000f00 */
[----:B------:R-:W2:Y:S01]  /*9e60*/  LDS R29, [R6+0x1200] ;  /* 0x00120000061d7984 */ /* 0x000ea20000000800 */
[----:B------:R-:W-:Y:S01]  /*9e70*/  ISETP.GE.U32.AND P5, PT, R38, 0x380, PT ;  /* 0x000003802600780c */ /* 0x000fe20003fa6070 */
[----:B0-----:R-:W-:Y:S01]  /*9e80*/  FADD.FTZ R14, R14, R23 ;  /* 0x000000170e0e7221 */ /* 0x001fe20000010000 */
[----:B-1----:R-:W-:Y:S01]  /*9e90*/  FADD.FTZ R15, RZ, R15 ;  /* 0x0000000fff0f7221 */ /* 0x002fe20000010000 */
[----:B------:R-:W-:Y:S01]  /*9ea0*/  LDS R19, [R6+0x1a00] ;  /* 0x001a000006137984 */ /* 0x000fe20000000800 */
[----:B------:R-:W-:-:S03]  /*9eb0*/  @P0 MOV R2, R45 ;  /* 0x0000002d00020202 */ /* 0x000fc60000000f00 */
[----:B------:R-:W0:Y:S01]  /*9ec0*/  LDS R8, [R6+0xc00] ;  /* 0x000c000006087984 */ /* 0x000e220000000800 */
[----:B------:R-:W-:Y:S02]  /*9ed0*/  @P0 IADD3 R45, P6, PT, R45, 0x200, RZ ;  /* 0x000002002d2d0810 */ /* 0x000fe40007fde0ff */
[-C--:B------:R-:W-:Y:S01]  /*9ee0*/  @P0 MOV R3, R46.reuse ;  /* 0x0000002e00030202 */ /* 0x080fe20000000f00 */
[----:B------:R-:W1:Y:S01]  /*9ef0*/  LDS R17, [R6+0x1c00] ;  /* 0x001c000006117984 */ /* 0x000e620000000800 */
[----:B------:R-:W-:Y:S02]  /*9f00*/  @P0 IADD3.X R46, PT, PT, RZ, R46, RZ, P6, !PT ;  /* 0x0000002eff2e0210 */ /* 0x000fe400037fe4ff */
[----:B------:R-:W-:Y:S01]  /*9f10*/  @P0 IADD3 R43, P6, PT, R43, 0x200, RZ ;  /* 0x000002002b2b0810 */ /* 0x000fe20007fde0ff */
[----:B------:R-:W-:Y:S01]  /*9f20*/  LDS R27, [R6+0x3a00] ;  /* 0x003a0000061b7984 */ /* 0x000fe20000000800 */
[----:B---3--:R-:W-:Y:S02]  /*9f30*/  FADD.FTZ R41, R14, R41 ;  /* 0x000000290e297221 */ /* 0x008fe40000010000 */
[----:B------:R-:W-:Y:S01]  /*9f40*/  @P0 IADD3.X R44, PT, PT, RZ, R44, RZ, P6, !PT ;  /* 0x0000002cff2c0210 */ /* 0x000fe200037fe4ff */
[----:B------:R-:W3:Y:S01]  /*9f50*/  LDS R23, [R6+0x2c00] ;  /* 0x002c000006177984 */ /* 0x000ee20000000800 */
[----:B------:R-:W-:Y:S01]  /*9f60*/  ISETP.GE.U32.AND P6, PT, R38, 0x400, PT ;  /* 0x000004002600780c */ /* 0x000fe20003fc6070 */
[----:B----4-:R-:W-:-:S02]  /*9f70*/  FADD.FTZ R15, R15, R16 ;  /* 0x000000100f0f7221 */ /* 0x010fc40000010000 */
[----:B------:R-:W4:Y:S02]  /*9f80*/  LDS R38, [R6+0x1400] ;  /* 0x0014000006267984 */ /* 0x000f240000000800 */
[----:B--2---:R-:W-:Y:S02]  /*9f90*/  FADD.FTZ R15, R15, R18 ;  /* 0x000000120f0f7221 */ /* 0x004fe40000010000 */
[----:B------:R-:W-:Y:S02]  /*9fa0*/  LDS R10, [R6+0x1e00] ;  /* 0x001e0000060a7984 */ /* 0x000fe40000000800 */
[----:B------:R-:W-:Y:S01]  /*9fb0*/  FADD.FTZ R15, R15, R20 ;  /* 0x000000140f0f7221 */ /* 0x000fe20000010000 */
[----:B------:R-:W-:Y:S02]  /*9fc0*/  FADD.FTZ R0, R0, R29 ;  /* 0x0000001d00007221 */ /* 0x000fe40000010000 */
[----:B------:R-:W2:Y:S02]  /*9fd0*/  LDS R29, [R6+0x3c00] ;  /* 0x003c0000061d7984 */ /* 0x000ea40000000800 */
[----:B------:R-:W-:-:S04]  /*9fe0*/  FADD.FTZ R0, R0, R37 ;  /* 0x0000002500007221 */ /* 0x000fc80000010000 */
[----:B------:R-:W-:Y:S01]  /*9ff0*/  FADD.FTZ R39, R0, R39 ;  /* 0x0000002700277221 */ /* 0x000fe20000010000 */
[----:B0-----:R-:W-:Y:S01]  /*a000*/  FADD.FTZ R8, RZ, R8 ;  /* 0x00000008ff087221 */ /* 0x001fe20000010000 */
[----:B------:R-:W0:Y:S03]  /*a010*/  LDS R0, [R6+0xa00] ;  /* 0x000a000006007984 */ /* 0x000e260000000800 */
[----:B-1----:R-:W-:Y:S01]  /*a020*/  FADD.FTZ R8, R8, R17 ;  /* 0x0000001108087221 */ /* 0x002fe20000010000 */
[----:B------:R1:W-:Y:S04]  /*a030*/  @P0 STG.E desc[UR10][R2.64], R39 ;  /* 0x0000002702000986 */ /* 0x0003e8000c10190a */
[----:B------:R-:W-:Y:S01]  /*a040*/  @P0 STG.E desc[UR10][R4.64], R7 ;  /* 0x0000000704000986 */ /* 0x000fe2000c10190a */
[----:B---3--:R-:W-:-:S03]  /*a050*/  FADD.FTZ R8, R8, R23 ;  /* 0x0000001708087221 */ /* 0x008fc60000010000 */
[----:B------:R-:W3:Y:S01]  /*a060*/  LDS R7, [R6+0xe00] ;  /* 0x000e000006077984 */ /* 0x000ee20000000800 */
[----:B----4-:R-:W-:Y:S01]  /*a070*/  FADD.FTZ R21, R21, R38 ;  /* 0x0000002615157221 */ /* 0x010fe20000010000 */
[----:B-1----:R-:W-:Y:S02]  /*a080*/  @P4 MOV R2, R45 ;  /* 0x0000002d00024202 */ /* 0x002fe40000000f00 */
[----:B------:R-:W-:Y:S01]  /*a090*/  @P4 MOV R3, R46 ;  /* 0x0000002e00034202 */ /* 0x000fe20000000f00 */
[----:B------:R-:W-:Y:S01]  /*a0a0*/  FADD.FTZ R21, R21, R40 ;  /* 0x0000002815157221 */ /* 0x000fe20000010000 */
[----:B------:R-:W-:-:S03]  /*a0b0*/  @P4 IADD3 R45, P0, PT, R45, 0x200, RZ ;  /* 0x000002002d2d4810 */ /* 0x000fc60007f1e0ff */
[----:B------:R-:W-:Y:S01]  /*a0c0*/  FADD.FTZ R25, R21, R42 ;  /* 0x0000002a15197221 */ /* 0x000fe20000010000 */
[----:B------:R-:W-:Y:S01]  /*a0d0*/  @P4 IADD3.X R46, PT, PT, RZ, R46, RZ, P0, !PT ;  /* 0x0000002eff2e4210 */ /* 0x000fe200007fe4ff */
[----:B------:R-:W1:Y:S04]  /*a0e0*/  LDS R21, [R6+0x2a00] ;  /* 0x002a000006157984 */ /* 0x000e680000000800 */
[----:B------:R4:W-:Y:S01]  /*a0f0*/  @P4 STG.E desc[UR10][R2.64], R25 ;  /* 0x0000001902004986 */ /* 0x0009e2000c10190a */
[----:B--2---:R-:W-:-:S03]  /*a100*/  FADD.FTZ R29, R8, R29 ;  /* 0x0000001d081d7221 */ /* 0x004fc60000010000 */
[----:B------:R-:W2:Y:S01]  /*a110*/  LDS R25, [R6+0x2e00] ;  /* 0x002e000006197984 */ /* 0x000ea20000000800 */
[----:B0-----:R-:W-:Y:S01]  /*a120*/  FADD.FTZ R0, RZ, R0 ;  /* 0x00000000ff007221 */ /* 0x001fe20000010000 */
[----:B----4-:R-:W-:Y:S02]  /*a130*/  @P4 MOV R2, R43 ;  /* 0x0000002b00024202 */ /* 0x010fe40000000f00 */
[----:B------:R-:W-:Y:S01]  /*a140*/  @P4 MOV R3, R44 ;  /* 0x0000002c00034202 */ /* 0x000fe20000000f00 */
[----:B------:R-:W-:Y:S01]  /*a150*/  FADD.FTZ R0, R0, R19 ;  /* 0x0000001300007221 */ /* 0x000fe20000010000 */
[----:B------:R-:W-:-:S03]  /*a160*/  @P4 IADD3 R43, P0, PT, R43, 0x200, RZ ;  /* 0x000002002b2b4810 */ /* 0x000fc60007f1e0ff */
[----:B------:R0:W-:Y:S01]  /*a170*/  @P4 STG.E desc[UR10][R2.64], R31 ;  /* 0x0000001f02004986 */ /* 0x0001e2000c10190a */
[----:B------:R-:W-:-:S03]  /*a180*/  @P4 IADD3.X R44, PT, PT, RZ, R44, RZ, P0, !PT ;  /* 0x0000002cff2c4210 */ /* 0x000fc600007fe4ff */
[----:B------:R-:W4:Y:S01]  /*a190*/  LDS R31, [R6+0x3e00] ;  /* 0x003e0000061f7984 */ /* 0x000f220000000800 */
[----:B---3--:R-:W-:-:S04]  /*a1a0*/  FADD.FTZ R7, RZ, R7 ;  /* 0x00000007ff077221 */ /* 0x008fc80000010000 */
[----:B------:R-:W-:Y:S01]  /*a1b0*/  FADD.FTZ R10, R7, R10 ;  /* 0x0000000a070a7221 */ /* 0x000fe20000010000 */
[----:B0-----:R-:W-:Y:S02]  /*a1c0*/  @P3 MOV R2, R45 ;  /* 0x0000002d00023202 */ /* 0x001fe40000000f00 */
[-C--:B------:R-:W-:Y:S02]  /*a1d0*/  @P3 MOV R3, R46.reuse ;  /* 0x0000002e00033202 */ /* 0x080fe40000000f00 */
[----:B------:R-:W-:Y:S01]  /*a1e0*/  @P3 IADD3 R45, P0, PT, R45, 0x200, RZ ;  /* 0x000002002d2d3810 */ /* 0x000fe20007f1e0ff */
[----:B-1----:R-:W-:Y:S02]  /*a1f0*/  FADD.FTZ R0, R0, R21 ;  /* 0x0000001500007221 */ /* 0x002fe40000010000 */
[----:B------:R0:W-:Y:S01]  /*a200*/  @P3 STG.E desc[UR10][R2.64], R41 ;  /* 0x0000002902003986 */ /* 0x0001e2000c10190a */
[----:B------:R-:W-:Y:S01]  /*a210*/  @P3 IADD3.X R46, PT, PT, RZ, R46, RZ, P0, !PT ;  /* 0x0000002eff2e3210 */ /* 0x000fe200007fe4ff */
[----:B------:R-:W-:Y:S01]  /*a220*/  FADD.FTZ R27, R0, R27 ;  /* 0x0000001b001b7221 */ /* 0x000fe20000010000 */
[----:B--2---:R-:W-:Y:S01]  /*a230*/  FADD.FTZ R10, R10, R25 ;  /* 0x000000190a0a7221 */ /* 0x004fe20000010000 */
[----:B0-----:R-:W-:-:S02]  /*a240*/  @P3 MOV R2, R43 ;  /* 0x0000002b00023202 */ /* 0x001fc40000000f00 */
[----:B------:R-:W-:Y:S02]  /*a250*/  @P3 MOV R3, R44 ;  /* 0x0000002c00033202 */ /* 0x000fe40000000f00 */
[----:B------:R-:W-:-:S03]  /*a260*/  @P3 IADD3 R43, P4, PT, R43, 0x200, RZ ;  /* 0x000002002b2b3810 */ /* 0x000fc60007f9e0ff */
[----:B------:R0:W-:Y:S01]  /*a270*/  @P3 STG.E desc[UR10][R2.64], R9 ;  /* 0x0000000902003986 */ /* 0x0001e2000c10190a */
[----:B------:R-:W-:Y:S01]  /*a280*/  @P3 IADD3.X R44, PT, PT, RZ, R44, RZ, P4, !PT ;  /* 0x0000002cff2c3210 */ /* 0x000fe200027fe4ff */
[----:B----4-:R-:W-:Y:S01]  /*a290*/  FADD.FTZ R31, R10, R31 ;  /* 0x0000001f0a1f7221 */ /* 0x010fe20000010000 */
[----:B0-----:R-:W-:Y:S02]  /*a2a0*/  @P2 MOV R2, R45 ;  /* 0x0000002d00022202 */ /* 0x001fe40000000f00 */
[----:B------:R-:W-:Y:S02]  /*a2b0*/  @P2 MOV R3, R46 ;  /* 0x0000002e00032202 */ /* 0x000fe40000000f00 */
[----:B------:R-:W-:-:S03]  /*a2c0*/  @P2 IADD3 R45, P0, PT, R45, 0x200, RZ ;  /* 0x000002002d2d2810 */ /* 0x000fc60007f1e0ff */
[----:B------:R0:W-:Y:S01]  /*a2d0*/  @P2 STG.E desc[UR10][R2.64], R15 ;  /* 0x0000000f02002986 */ /* 0x0001e2000c10190a */
[----:B------:R-:W-:Y:S02]  /*a2e0*/  @P2 IADD3.X R46, PT, PT, RZ, R46, RZ, P0, !PT ;  /* 0x0000002eff2e2210 */ /* 0x000fe400007fe4ff */
[----:B0-----:R-:W-:Y:S02]  /*a2f0*/  @P2 MOV R2, R43 ;  /* 0x0000002b00022202 */ /* 0x001fe40000000f00 */
[----:B------:R-:W-:Y:S02]  /*a300*/  @P2 MOV R3, R44 ;  /* 0x0000002c00032202 */ /* 0x000fe40000000f00 */
[----:B------:R-:W-:-:S03]  /*a310*/  @P2 IADD3 R43, P3, PT, R43, 0x200, RZ ;  /* 0x000002002b2b2810 */ /* 0x000fc60007f7e0ff */
[----:B------:R0:W-:Y:S01]  /*a320*/  @P2 STG.E desc[UR10][R2.64], R33 ;  /* 0x0000002102002986 */ /* 0x0001e2000c10190a */
[----:B------:R-:W-:Y:S02]  /*a330*/  @P2 IADD3.X R44, PT, PT, RZ, R44, RZ, P3, !PT ;  /* 0x0000002cff2c2210 */ /* 0x000fe40001ffe4ff */
[----:B------:R-:W-:Y:S02]  /*a340*/  @P1 MOV R4, R43 ;  /* 0x0000002b00041202 */ /* 0x000fe40000000f00 */
[----:B------:R-:W-:Y:S02]  /*a350*/  @P1 IADD3 R43, P2, PT, R43, 0x200, RZ ;  /* 0x000002002b2b1810 */ /* 0x000fe40007f5e0ff */
[-C--:B------:R-:W-:Y:S02]  /*a360*/  @P1 MOV R5, R44.reuse ;  /* 0x0000002c00051202 */ /* 0x080fe40000000f00 */
[----:B------:R-:W-:Y:S02]  /*a370*/  @P1 IADD3.X R44, PT, PT, RZ, R44, RZ, P2, !PT ;  /* 0x0000002cff2c1210 */ /* 0x000fe400017fe4ff */
[----:B------:R-:W-:-:S02]  /*a380*/  @P5 MOV R6, R43 ;  /* 0x0000002b00065202 */ /* 0x000fc40000000f00 */
[----:B0-----:R-:W-:Y:S02]  /*a390*/  @P1 MOV R2, R45 ;  /* 0x0000002d00021202 */ /* 0x001fe40000000f00 */
[----:B------:R-:W-:Y:S02]  /*a3a0*/  @P1 IADD3 R45, P0, PT, R45, 0x200, RZ ;  /* 0x000002002d2d1810 */ /* 0x000fe40007f1e0ff */
[-C--:B------:R-:W-:Y:S02]  /*a3b0*/  @P1 MOV R3, R46.reuse ;  /* 0x0000002e00031202 */ /* 0x080fe40000000f00 */
[----:B------:R-:W-:Y:S02]  /*a3c0*/  @P1 IADD3.X R46, PT, PT, RZ, R46, RZ, P0, !PT ;  /* 0x0000002eff2e1210 */ /* 0x000fe400007fe4ff */
[----:B------:R-:W-:Y:S01]  /*a3d0*/  @P5 MOV R7, R44 ;  /* 0x0000002c00075202 */ /* 0x000fe20000000f00 */
[----:B------:R0:W-:Y:S01]  /*a3e0*/  @P1 STG.E desc[UR10][R2.64], R27 ;  /* 0x0000001b02001986 */ /* 0x0001e2000c10190a */
[----:B------:R-:W-:-:S03]  /*a3f0*/  @P5 IADD3 R43, P2, PT, R43, 0x200, RZ ;  /* 0x000002002b2b5810 */ /* 0x000fc60007f5e0ff */
[----:B------:R1:W-:Y:S01]  /*a400*/  @P1 STG.E desc[UR10][R4.64], R11 ;  /* 0x0000000b04001986 */ /* 0x0003e2000c10190a */
[----:B------:R-:W-:Y:S02]  /*a410*/  @P5 IADD3.X R44, PT, PT, RZ, R44, RZ, P2, !PT ;  /* 0x0000002cff2c5210 */ /* 0x000fe400017fe4ff */
[----:B0-----:R-:W-:Y:S02]  /*a420*/  @P5 MOV R2, R45 ;  /* 0x0000002d00025202 */ /* 0x001fe40000000f00 */
[-C--:B------:R-:W-:Y:S02]  /*a430*/  @P5 MOV R3, R46.reuse ;  /* 0x0000002e00035202 */ /* 0x080fe40000000f00 */
[----:B------:R-:W-:Y:S02]  /*a440*/  @P5 IADD3 R45, P0, PT, R45, 0x200, RZ ;  /* 0x000002002d2d5810 */ /* 0x000fe40007f1e0ff */
[----:B-1----:R-:W-:Y:S01]  /*a450*/  MOV R4, R43 ;  /* 0x0000002b00047202 */ /* 0x002fe20000000f00 */
[----:B------:R0:W-:Y:S01]  /*a460*/  @P5 STG.E desc[UR10][R2.64], R29 ;  /* 0x0000001d02005986 */ /* 0x0001e2000c10190a */
[----:B------:R-:W-:-:S02]  /*a470*/  @P5 IADD3.X R46, PT, PT, RZ, R46, RZ, P0, !PT ;  /* 0x0000002eff2e5210 */ /* 0x000fc400007fe4ff */
[----:B------:R-:W-:Y:S01]  /*a480*/  MOV R5, R44 ;  /* 0x0000002c00057202 */ /* 0x000fe20000000f00 */
[----:B------:R1:W-:Y:S01]  /*a490*/  @P5 STG.E desc[UR10][R6.64], R35 ;  /* 0x0000002306005986 */ /* 0x0003e2000c10190a */
[----:B0-----:R-:W-:Y:S02]  /*a4a0*/  MOV R2, R45 ;  /* 0x0000002d00027202 */ /* 0x001fe40000000f00 */
[----:B------:R-:W-:Y:S01]  /*a4b0*/  MOV R3, R46 ;  /* 0x0000002e00037202 */ /* 0x000fe20000000f00 */
[----:B------:R-:W-:Y:S06]  /*a4c0*/  @!P6 EXIT ;  /* 0x000000000000e94d */ /* 0x000fec0003800000 */
[----:B------:R-:W-:Y:S04]  /*a4d0*/  STG.E desc[UR10][R2.64], R31 ;  /* 0x0000001f02007986 */ /* 0x000fe8000c10190a */
[----:B------:R-:W-:Y:S01]  /*a4e0*/  STG.E desc[UR10][R4.64], R13 ;  /* 0x0000000d04007986 */ /* 0x000fe2000c10190a */
[----:B------:R-:W-:Y:S05]  /*a4f0*/  EXIT ;  /* 0x000000000000794d */ /* 0x000fea0003800000 */
.L_x_146:
        /* <DEDUP_REMOVED lines=8> */
.L_x_189:
[----:B------:R-:W-:Y:S05]  /*a580*/  BSYNC B0 ;  /* 0x0000000000007941 */ /* 0x000fea0003800000 */
.L_x_188:
[----:B------:R-:W-:Y:S01]  /*a590*/  MOV R203, R200 ;  /* 0x000000c800cb7202 */ /* 0x000fe20000000f00 */
[----:B------:R-:W-:Y:S01]  /*a5a0*/  HFMA2 R204, -RZ, RZ, 0, 5.9604644775390625e-08 ;  /* 0x00000001ffcc7431 */ /* 0x000fe200000001ff */
[----:B------:R-:W-:Y:S02]  /*a5b0*/  MOV R205, 0x1f ;  /* 0x0000001f00cd7802 */ /* 0x000fe40000000f00 */
[----:B------:R-:W-:Y:S02]  /*a5c0*/  MOV R198, 0xffffffff ;  /* 0xffffffff00c67802 */ /* 0x000fe40000000f00 */
[----:B------:R-:W-:-:S07]  /*a5d0*/  MOV R140, R202 ;  /* 0x000000ca008c7202 */ /* 0x000fce0000000f00 */
[----:B------:R-:W-:Y:S05]  /*a5e0*/  WARPSYNC.COLLECTIVE R198, `(.L_x_190) ;  /* 0x00000000c6087348 */ /* 0x000fea0003c00000 */
[----:B------:R0:W1:Y:S02]  /*a5f0*/  SHFL.BFLY P1, R202, R203, R204, R205 ;  /* 0x0c0000cccbca7389 */ /* 0x00006400000200cd */
[----:B01----:R-:W-:Y:S05]  /*a600*/  ENDCOLLECTIVE ;  /* 0x000000000000791b */ /* 0x003fea0003800000 */
.L_x_190:
[----:B------:R-:W-:-:S05]  /*a610*/  FADD.FTZ R140, R140, R201 ;  /* 0x000000c98c8c7221 */ /* 0x000fca0000010000 */
[----:B------:R-:W-:Y:S01]  /*a620*/  MOV R203, R140 ;  /* 0x0000008c00cb7202 */ /* 0x000fe20000000f00 */
[----:B------:R-:W-:Y:S01]  /*a630*/  HFMA2 R204, -RZ, RZ, 0, 1.1920928955078125e-07 ;  /* 0x00000002ffcc7431 */ /* 0x000fe200000001ff */
[----:B------:R-:W-:-:S07]  /*a640*/  MOV R141, R202 ;  /* 0x000000ca008d7202 */ /* 0x000fce0000000f00 */
[----:B------:R-:W-:Y:S05]  /*a650*/  WARPSYNC.COLLECTIVE R198, `(.L_x_191) ;  /* 0x00000000c6087348 */ /* 0x000fea0003c00000 */
[----:B------:R0:W1:Y:S02]  /*a660*/  SHFL.BFLY P1, R202, R203, R204, R205 ;  /* 0x0c0000cccbca7389 */ /* 0x00006400000200cd */
[----:B01----:R-:W-:Y:S05]  /*a670*/  ENDCOLLECTIVE ;  /* 0x000000000000791b */ /* 0x003fea0003800000 */
.L_x_191:
[----:B------:R-:W-:-:S05]  /*a680*/  FADD.FTZ R141, R141, R200 ;  /* 0x000000c88d8d7221 */ /* 0x000fca0000010000 */
[----:B------:R-:W-:Y:S02]  /*a690*/  MOV R203, R141 ;  /* 0x0000008d00cb7202 */ /* 0x000fe40000000f00 */
[----:B------:R-:W-:-:S07]  /*a6a0*/  MOV R143, R202 ;  /* 0x000000ca008f7202 */ /* 0x000fce0000000f00 */
[----:B------:R-:W-:Y:S05]  /*a6b0*/  WARPSYNC.COLLECTIVE R198, `(.L_x_192) ;  /* 0x00000000c6087348 */ /* 0x000fea0003c00000 */
[----:B------:R0:W1:Y:S02]  /*a6c0*/  SHFL.BFLY P1, R202, R203, R204, R205 ;  /* 0x0c0000cccbca7389 */ /* 0x00006400000200cd */
[----:B01----:R-:W-:Y:S05]  /*a6d0*/  ENDCOLLECTIVE ;  /* 0x000000000000791b */ /* 0x003fea0003800000 */
.L_x_192:
[----:B------:R-:W-:-:S05]  /*a6e0*/  FADD.FTZ R143, R140, R143 ;  /* 0x0000008f8c8f7221 */ /* 0x000fca0000010000 */
[----:B------:R-:W-:Y:S01]  /*a6f0*/  MOV R203, R143 ;  /* 0x0000008f00cb7202 */ /* 0x000fe20000000f00 */
[----:B------:R-:W-:Y:S01]  /*a700*/  HFMA2 R204, -RZ, RZ, 0, 2.384185791015625e-07 ;  /* 0x00000004ffcc7431 */ /* 0x000fe200000001ff */
[----:B------:R-:W-:-:S07]  /*a710*/  MOV R142, R202 ;  /* 0x000000ca008e7202 */ /* 0x000fce0000000f00 */
[----:B------:R-:W-:Y:S05]  /*a720*/  WARPSYNC.COLLECTIVE R198, `(.L_x_193) ;  /* 0x00000000c6087348 */ /* 0x000fea0003c00000 */
[----:B------:R0:W1:Y:S02]  /*a730*/  SHFL.BFLY P1, R202, R203, R204, R205 ;  /* 0x0c0000cccbca7389 */ /* 0x00006400000200cd */
[----:B01----:R-:W-:Y:S05]  /*a740*/  ENDCOLLECTIVE ;  /* 0x000000000000791b */ /* 0x003fea0003800000 */
.L_x_193:
[----:B------:R-:W-:-:S05]  /*a750*/  FADD.FTZ R142, R141, R142 ;  /* 0x0000008e8d8e7221 */ /* 0x000fca0000010000 */
[----:B------:R-:W-:Y:S02]  /*a760*/  MOV R203, R142 ;  /* 0x0000008e00cb7202 */ /* 0x000fe40000000f00 */
[----:B------:R-:W-:-:S07]  /*a770*/  MOV R144, R202 ;  /* 0x000000ca00907202 */ /* 0x000fce0000000f00 */
[----:B------:R-:W-:Y:S05]  /*a780*/  WARPSYNC.COLLECTIVE R198, `(.L_x_194) ;  /* 0x00000000c6087348 */ /* 0x000fea0003c00000 */
[----:B------:R0:W1:Y:S02]  /*a790*/  SHFL.BFLY P1, R202, R203, R204, R205 ;  /* 0x0c0000cccbca7389 */ /* 0x00006400000200cd */
[----:B01----:R-:W-:Y:S05]  /*a7a0*/  ENDCOLLECTIVE ;  /* 0x000000000000791b */ /* 0x003fea0003800000 */
.L_x_194:
[----:B------:R-:W-:-:S05]  /*a7b0*/  FADD.FTZ R144, R143, R144 ;  /* 0x000000908f907221 */ /* 0x000fca0000010000 */
[----:B------:R-:W-:Y:S01]  /*a7c0*/  MOV R203, R144 ;  /* 0x0000009000cb7202 */ /* 0x000fe20000000f00 */
[----:B------:R-:W-:Y:S01]  /*a7d0*/  HFMA2 R204, -RZ, RZ, 0, 4.76837158203125e-07 ;  /* 0x00000008ffcc7431 */ /* 0x000fe200000001ff */
[----:B------:R-:W-:-:S07]  /*a7e0*/  MOV R145, R202 ;  /* 0x000000ca00917202 */ /* 0x000fce0000000f00 */
[----:B------:R-:W-:Y:S05]  /*a7f0*/  WARPSYNC.COLLECTIVE R198, `(.L_x_195) ;  /* 0x00000000c6087348 */ /* 0x000fea0003c00000 */
[----:B------:R0:W1:Y:S02]  /*a800*/  SHFL.BFLY P1, R202, R203, R204, R205 ;  /* 0x0c0000cccbca7389 */ /* 0x00006400000200cd */
[----:B01----:R-:W-:Y:S05]  /*a810*/  ENDCOLLECTIVE ;  /* 0x000000000000791b */ /* 0x003fea0003800000 */
.L_x_195:
[----:B------:R-:W-:-:S05]  /*a820*/  FADD.FTZ R145, R142, R145 ;  /* 0x000000918e917221 */ /* 0x000fca0000010000 */
[----:B------:R-:W-:Y:S02]  /*a830*/  MOV R203, R145 ;  /* 0x0000009100cb7202 */ /* 0x000fe40000000f00 */
[----:B------:R-:W-:-:S07]  /*a840*/  MOV R147, R202 ;  /* 0x000000ca00937202 */ /* 0x000fce0000000f00 */
[----:B------:R-:W-:Y:S05]  /*a850*/  WARPSYNC.COLLECTIVE R198, `(.L_x_196) ;  /* 0x00000000c6087348 */ /* 0x000fea0003c00000 */
[----:B------:R0:W1:Y:S02]  /*a860*/  SHFL.BFLY P1, R202, R203, R204, R205 ;  /* 0x0c0000cccbca7389 */ /* 0x00006400000200cd */
[----:B01----:R-:W-:Y:S05]  /*a870*/  ENDCOLLECTIVE ;  /* 0x000000000000791b */ /* 0x003fea0003800000 */
.L_x_196:
[----:B------:R-:W-:-:S05]  /*a880*/  FADD.FTZ R147, R144, R147 ;  /* 0x0000009390937221 */ /* 0x000fca0000010000 */
[----:B------:R-:W-:Y:S01]  /*a890*/  MOV R203, R147 ;  /* 0x0000009300cb7202 */ /* 0x000fe20000000f00 */
[----:B------:R-:W-:Y:S01]  /*a8a0*/  HFMA2 R204, -RZ, RZ, 0, 9.5367431640625e-07 ;  /* 0x00000010ffcc7431 */ /* 0x000fe200000001ff */
[----:B------:R-:W-:-:S07]  /*a8b0*/  MOV R146, R202 ;  /* 0x000000ca00927202 */ /* 0x000fce0000000f00 */
[----:B------:R-:W-:Y:S05]  /*a8c0*/  WARPSYNC.COLLECTIVE R198, `(.L_x_197) ;  /* 0x00000000c6087348 */ /* 0x000fea0003c00000 */
[----:B------:R0:W1:Y:S02]  /*a8d0*/  SHFL.BFLY P1, R202, R203, R204, R205 ;  /* 0x0c0000cccbca7389 */ /* 0x00006400000200cd */
[----:B01----:R-:W-:Y:S05]  /*a8e0*/  ENDCOLLECTIVE ;  /* 0x000000000000791b */ /* 0x003fea0003800000 */
.L_x_197:
[----:B------:R-:W-:-:S05]  /*a8f0*/  FADD.FTZ R146, R145, R146 ;  /* 0x0000009291927221 */ /* 0x000fca0000010000 */
[----:B------:R-:W-:Y:S02]  /*a900*/  MOV R203, R146 ;  /* 0x0000009200cb7202 */ /* 0x000fe40000000f00 */
[----:B------:R-:W-:-:S07]  /*a910*/  MOV R140, R202 ;  /* 0x000000ca008c7202 */ /* 0x000fce0000000f00 */
[----:B------:R-:W-:Y:S05]  /*a920*/  WARPSYNC.COLLECTIVE R198, `(.L_x_198) ;  /* 0x00000000c6087348 */ /* 0x000fea0003c00000 */
[----:B------:R0:W1:Y:S02]  /*a930*/  SHFL.BFLY P1, R202, R203, R204, R205 ;  /* 0x0c0000cccbca7389 */ /* 0x00006400000200cd */
[----:B01----:R-:W-:Y:S05]  /*a940*/  ENDCOLLECTIVE ;  /* 0x000000000000791b */ /* 0x003fea0003800000 */
.L_x_198:
[----:B------:R-:W-:Y:S01]  /*a950*/  MOV R141, R202 ;  /* 0x000000ca008d7202 */ /* 0x000fe20000000f00 */
[----:B------:R-:W-:Y:S06]  /*a960*/  BRA `(.L_x_199) ;  /* 0xffffff9000d07947 */ /* 0x000fec000383ffff */
.L_x_200:
        /* <DEDUP_REMOVED lines=9> */
.L_x_6012:


//--------------------- .text._ZN10layer_norm31ln_parallel_residual_bwd_kernelINS_13Kernel_traitsI13__nv_bfloat16S2_S2_S2_fjLj1024ELj1ELj4ELj1ELj16ENS_18Kernel_traits_baseILj1024ES2_S2_S2_S2_fjLj128EEEEELb0ELb1ELb1EEEvNS_9BwdParamsE --------------------------
	.section	.text._ZN10layer_norm31ln_parallel_residual_bwd_kernelINS_13Kernel_traitsI13__nv_bfloat16S2_S2_S2_fjLj1024ELj1ELj4ELj1ELj16ENS_18Kernel_traits_baseILj1024ES2_S2_S2_S2_fjLj128EEEEELb0ELb1ELb1EEEvNS_9BwdParamsE,"ax",@progbits
	.align	128
        .global         _ZN10layer_norm31ln_parallel_residual_bwd_kernelINS_13Kernel_traitsI13__nv_bfloat16S2_S2_S2_fjLj1024ELj1ELj4ELj1ELj16ENS_18Kernel_traits_baseILj1024ES2_S2_S2_S2_fjLj128EEEEELb0ELb1ELb1EEEvNS_9BwdParamsE
        .type           _ZN10layer_norm31ln_parallel_residual_bwd_kernelINS_13Kernel_traitsI13__nv_bfloat16S2_S2_S2_fjLj1024ELj1ELj4ELj1ELj16ENS_18Kernel_traits_baseILj1024ES2_S2_S2_S2_fjLj128EEEEELb0ELb1ELb1EEEvNS_9BwdParamsE,@function
        .size           _ZN10layer_norm31ln_parallel_residual_bwd_kernelINS_13Kernel_traitsI13__nv_bfloat16S2_S2_S2_fjLj1024ELj1ELj4ELj1ELj16ENS_18Kernel_traits_baseILj1024ES2_S2_S2_S2_fjLj128EEEEELb0ELb1ELb1EEEvNS_9BwdParamsE,(.L_x_6013 - _ZN10layer_norm31ln_parallel_residual_bwd_kernelINS_13Kernel_traitsI13__nv_bfloat16S2_S2_S2_fjLj1024ELj1ELj4ELj1ELj16ENS_18Kernel_traits_baseILj1024ES2_S2_S2_S2_fjLj128EEEEELb0ELb1ELb1EEEvNS_9BwdParamsE)
        .other          _ZN10layer_norm31ln_parallel_residual_bwd_kernelINS_13Kernel_traitsI13__nv_bfloat16S2_S2_S2_fjLj1024ELj1ELj4ELj1ELj16ENS_18Kernel_traits_baseILj1024ES2_S2_S2_S2_fjLj128EEEEELb0ELb1ELb1EEEvNS_9BwdParamsE,@"STO_CUDA_ENTRY STV_DEFAULT"
_ZN10layer_norm31ln_parallel_residual_bwd_kernelINS_13Kernel_traitsI13__nv_bfloat16S2_S2_S2_fjLj1024ELj1ELj4ELj1ELj16ENS_18Kernel_traits_baseILj1024ES2_S2_S2_S2_fjLj128EEEEELb0ELb1ELb1EEEvNS_9BwdParamsE:
.text._ZN10layer_norm31ln_parallel_residual_bwd_kernelINS_13Kernel_traitsI13__nv_bfloat16S2_S2_S2_fjLj1024ELj1ELj4ELj1ELj16ENS_18Kernel_traits_baseILj1024ES2_S2_S2_S2_fjLj128EEEEELb0ELb1ELb1EEEvNS_9BwdParamsE:
[----:B------:R-:W-:Y:S01]  /*0000*/  LDC R1, c[0x0][0x37c] ;  /* 0x0000df00ff017b82 */ /* 0x000fe20000000800 */
[----:B------:R-:W0:Y:S07]  /*0010*/  S2R R142, SR_TID.X ;  /* 0x00000000008e7919 */ /* 0x000e2e0000002100 */
[----:B------:R-:W1:Y:S01]  /*0020*/  S2UR UR4, SR_CTAID.X ;  /* 0x00000000000479c3 */ /* 0x000e620000002500 */
[----:B------:R-:W2:Y:S01]  /*0030*/  LDCU UR5, c[0x0][0x384] ;  /* 0x00007080ff0577ac */ /* 0x000ea20008000800 */
[----:B------:R-:W-:Y:S01]  /*0040*/  BSSY B0, `(.L_x_201) ;  /* 0x00008e7000007945 */ /* 0x000fe20003800000 */
[----:B------:R-:W-:-:S02]  /*0050*/  CS2R R4, SRZ ;  /* 0x0000000000047805 */ /* 0x000fc4000001ff00 */
[----:B------:R-:W-:Y:S01]  /*0060*/  CS2R R6, SRZ ;  /* 0x0000000000067805 */ /* 0x000fe2000001ff00 */
[----:B------:R-:W3:Y:S01]  /*0070*/  LDCU.64 UR10, c[0x0][0x358] ;  /* 0x00006b00ff0a77ac */ /* 0x000ee20008000a00 */
        /* <DEDUP_REMOVED lines=15> */
[----:B------:R-:W2:Y:S01]  /*0170*/  LDCU.64 UR6, c[0x0][0x470] ;  /* 0x00008e00ff0677ac */ /* 0x000ea20008000a00 */
[----:B------:R-:W-:Y:S02]  /*0180*/  CS2R R32, SRZ ;  /* 0x0000000000207805 */ /* 0x000fe4000001ff00 */
[----:B------:R-:W-:Y:S02]  /*0190*/  CS2R R34, SRZ ;  /* 0x0000000000227805 */ /* 0x000fe4000001ff00 */
[----:B------:R-:W-:Y:S01]  /*01a0*/  CS2R R36, SRZ ;  /* 0x0000000000247805 */ /* 0x000fe2000001ff00 */
[----:B-1----:R-:W-:Y:S01]  /*01b0*/  USHF.L.U32 UR4, UR4, 0x2, URZ ;  /* 0x0000000204047899 */ /* 0x002fe200080006ff */
[----:B------:R-:W-:Y:S01]  /*01c0*/  CS2R R38, SRZ ;  /* 0x0000000000267805 */ /* 0x000fe2000001ff00 */
[----:B------:R-:W1:Y:S01]  /*01d0*/  LDCU.64 UR8, c[0x0][0x478] ;  /* 0x00008f00ff0877ac */ /* 0x000e620008000a00 */
[----:B------:R-:W-:-:S02]  /*01e0*/  CS2R R40, SRZ ;  /* 0x0000000000287805 */ /* 0x000fc4000001ff00 */
[----:B------:R-:W-:Y:S02]  /*01f0*/  CS2R R42, SRZ ;  /* 0x00000000002a7805 */ /* 0x000fe4000001ff00 */
[----:B------:R-:W-:Y:S02]  /*0200*/  CS2R R44, SRZ ;  /* 0x00000000002c7805 */ /* 0x000fe4000001ff00 */
[----:B0-----:R-:W-:Y:S02]  /*0210*/  SHF.R.U32.HI R0, RZ, 0x5, R142 ;  /* 0x00000005ff007819 */ /* 0x001fe4000001168e */
[----:B------:R-:W-:Y:S02]  /*0220*/  CS2R R46, SRZ ;  /* 0x00000000002e7805 */ /* 0x000fe4000001ff00 */
[----:B------:R-:W-:Y:S02]  /*0230*/  CS2R R48, SRZ ;  /* 0x0000000000307805 */ /* 0x000fe4000001ff00 */
[----:B------:R-:W-:-:S02]  /*0240*/  CS2R R50, SRZ ;  /* 0x0000000000327805 */ /* 0x000fc4000001ff00 */
[----:B------:R-:W-:Y:S02]  /*0250*/  LOP3.LUT R141, R0, UR4, RZ, 0xfc, !PT ;  /* 0x00000004008d7c12 */ /* 0x000fe4000f8efcff */
[----:B------:R-:W-:Y:S02]  /*0260*/  CS2R R86, SRZ ;  /* 0x0000000000567805 */ /* 0x000fe4000001ff00 */
[----:B------:R-:W-:Y:S02]  /*0270*/  CS2R R84, SRZ ;  /* 0x0000000000547805 */ /* 0x000fe4000001ff00 */
[----:B------:R-:W-:Y:S02]  /*0280*/  CS2R R82, SRZ ;  /* 0x0000000000527805 */ /* 0x000fe4000001ff00 */
[----:B--2---:R-:W-:Y:S02]  /*0290*/  ISETP.GE.AND P0, PT, R141, UR5, PT ;  /* 0x000000058d007c0c */ /* 0x004fe4000bf06270 */
[----:B------:R-:W-:-:S02]  /*02a0*/  CS2R R80, SRZ ;  /* 0x0000000000507805 */ /* 0x000fc4000001ff00 */
[----:B------:R-:W-:Y:S02]  /*02b0*/  CS2R R78, SRZ ;  /* 0x00000000004e7805 */ /* 0x000fe4000001ff00 */
[----:B------:R-:W-:Y:S02]  /*02c0*/  CS2R R76, SRZ ;  /* 0x00000000004c7805 */ /* 0x000fe4000001ff00 */
[----:B------:R-:W-:Y:S02]  /*02d0*/  CS2R R74, SRZ ;  /* 0x00000000004a7805 */ /* 0x000fe4000001ff00 */
[----:B------:R-:W-:-:S03]  /*02e0*/  CS2R R72, SRZ ;  /* 0x0000000000487805 */ /* 0x000fc6000001ff00 */
[----:B-1-34-:R-:W-:Y:S05]  /*02f0*/  @P0 BRA `(.L_x_202) ;  /* 0x0000008800ec0947 */ /* 0x01afea0003800000 */
[----:B------:R-:W0:Y:S01]  /*0300*/  LDC.64 R2, c[0x0][0x3d0] ;  /* 0x0000f400ff027b82 */ /* 0x000e220000000a00 */
[----:B------:R-:W-:-:S05]  /*0310*/  LOP3.LUT R142, R142, 0x1f, RZ, 0xc0, !PT ;  /* 0x0000001f8e8e7812 */ /* 0x000fca00078ec0ff */
[----:B0-----:R-:W-:-:S05]  /*0320*/  IMAD.WIDE.U32 R2, R142, 0x10, R2 ;  /* 0x000000108e027825 */ /* 0x001fca00078e0002 */
[----:B------:R-:W2:Y:S04]  /*0330*/  LDG.E.128 R92, desc[UR10][R2.64+0x600] ;  /* 0x0006000a025c7981 */ /* 0x000ea8000c1e1d00 */
[----:B------:R-:W3:Y:S04]  /*0340*/  LDG.E.128 R12, desc[UR10][R2.64+0x400] ;  /* 0x0004000a020c7981 */ /* 0x000ee8000c1e1d00 */
[----:B------:R0:W5:Y:S04]  /*0350*/  LDG.E.128 R8, desc[UR10][R2.64+0x200] ;  /* 0x0002000a02087981 */ /* 0x000168000c1e1d00 */
[----:B------:R0:W5:Y:S01]  /*0360*/  LDG.E.128 R4, desc[UR10][R2.64] ;  /* 0x0000000a02047981 */ /* 0x000162000c1e1d00 */
[----:B------:R-:W-:Y:S01]  /*0370*/  HFMA2 R140, -RZ, RZ, 0, 0 ;  /* 0x00000000ff8c7431 */ /* 0x000fe200000001ff */
[----:B------:R-:W-:Y:S01]  /*0380*/  BSSY B1, `(.L_x_203) ;  /* 0x0000882000017945 */ /* 0x000fe20003800000 */
[----:B------:R-:W-:-:S02]  /*0390*/  MOV R138, RZ ;  /* 0x000000ff008a7202 */ /* 0x000fc40000000f00 */
        /* <DEDUP_REMOVED lines=31> */
[----:B--2---:R-:W-:Y:S02]  /*0590*/  PRMT R162, R92, 0x7632, R162 ;  /* 0x000076325ca27816 */ /* 0x004fe400000000a2 */
[----:B------:R-:W-:Y:S02]  /*05a0*/  PRMT R161, R93, 0x7632, R161 ;  /* 0x000076325da17816 */ /* 0x000fe400000000a1 */
[----:B------:R-:W-:Y:S02]  /*05b0*/  PRMT R160, R94, 0x7632, R160 ;  /* 0x000076325ea07816 */ /* 0x000fe400000000a0 */
[----:B------:R-:W-:Y:S02]  /*05c0*/  PRMT R159, R95, 0x7632, R159 ;  /* 0x000076325f9f7816 */ /* 0x000fe4000000009f */
[----:B---3--:R-:W-:-:S02]  /*05d0*/  PRMT R158, R13, 0x7632, R158 ;  /* 0x000076320d9e7816 */ /* 0x008fc4000000009e */
[----:B------:R-:W-:Y:S02]  /*05e0*/  PRMT R157, R14, 0x7632, R157 ;  /* 0x000076320e9d7816 */ /* 0x000fe4000000009d */
[----:B0-----:R-:W-:-:S07]  /*05f0*/  PRMT R156, R15, 0x7632, R156 ;  /* 0x000076320f9c7816 */ /* 0x001fce000000009c */
.L_x_239:
[----:B------:R-:W0:Y:S08]  /*0600*/  LDC.64 R40, c[0x0][0x3c0] ;  /* 0x0000f000ff287b82 */ /* 0x000e300000000a00 */
[----:B------:R-:W1:Y:S08]  /*0610*/  LDC.64 R144, c[0x0][0x3c8] ;  /* 0x0000f200ff907b82 */ /* 0x000e700000000a00 */
[----:B------:R-:W2:Y:S01]  /*0620*/  LDC.64 R2, c[0x0][0x438] ;  /* 0x00010e00ff027b82 */ /* 0x000ea20000000a00 */
[----:B0-----:R-:W-:-:S05]  /*0630*/  IMAD.WIDE R40, R141, 0x4, R40 ;  /* 0x000000048d287825 */ /* 0x001fca00078e0228 */
[----:B------:R-:W3:Y:S01]  /*0640*/  LDG.E R0, desc[UR10][R40.64] ;  /* 0x0000000a28007981 */ /* 0x000ee2000c1e1900 */
[----:B-1----:R-:W-:-:S06]  /*0650*/  IMAD.WIDE R144, R141, 0x4, R144 ;  /* 0x000000048d907825 */ /* 0x002fcc00078e0290 */
[----:B-----5:R0:W5:Y:S01]  /*0660*/  LDG.E R144, desc[UR10][R144.64] ;  /* 0x0000000a90907981 */ /* 0x020162000c1e1900 */
[----:B------:R-:W-:Y:S01]  /*0670*/  IMAD R42, R141, UR13, RZ ;  /* 0x0000000d8d2a7c24 */ /* 0x000fe2000f8e02ff */
[----:B--2---:R-:W-:Y:S02]  /*0680*/  ISETP.NE.U32.AND P0, PT, R2, RZ, PT ;  /* 0x000000ff0200720c */ /* 0x004fe40003f05070 */
[----:B------:R-:W-:Y:S02]  /*0690*/  ISETP.NE.AND P1, PT, RZ, UR12, PT ;  /* 0x0000000cff007c0c */ /* 0x000fe4000bf25270 */
[----:B------:R-:W-:Y:S02]  /*06a0*/  ISETP.NE.AND.EX P0, PT, R3, RZ, PT, P0 ;  /* 0x000000ff0300720c */ /* 0x000fe40003f05300 */
[----:B------:R-:W-:-:S04]  /*06b0*/  SHF.R.S32.HI R43, RZ, 0x1f, R42 ;  /* 0x0000001fff2b7819 */ /* 0x000fc8000001142a */
[----:B------:R-:W-:-:S04]  /*06c0*/  LEA.HI R43, R43, R42, RZ, 0x3 ;  /* 0x0000002a2b2b7211 */ /* 0x000fc800078f18ff */
[----:B------:R-:W-:Y:S02]  /*06d0*/  LEA.HI.SX32 R147, R43, R142, 0x1d ;  /* 0x0000008e2b937211 */ /* 0x000fe400078feaff */
[----:B---3--:R-:W-:Y:S01]  /*06e0*/  FSEL R0, R0, RZ, !P1 ;  /* 0x000000ff00007208 */ /* 0x008fe20004800000 */
[----:B0-----:R-:W-:Y:S06]  /*06f0*/  @P0 BRA `(.L_x_204) ;  /* 0x00000014007c0947 */ /* 0x001fec0003800000 */
[----:B------:R-:W0:Y:S01]  /*0700*/  LDC.64 R52, c[0x0][0x3a8] ;  /* 0x0000ea00ff347b82 */ /* 0x000e220000000a00 */
[C---:B------:R-:W-:Y:S02]  /*0710*/  IADD3 R145, PT, PT, R147.reuse, 0x20, RZ ;  /* 0x0000002093917810 */ /* 0x040fe40007ffe0ff */
[----:B------:R-:W-:-:S05]  /*0720*/  IADD3 R143, PT, PT, R147, 0x40, RZ ;  /* 0x00000040938f7810 */ /* 0x000fca0007ffe0ff */
[----:B------:R-:W1:Y:S01]  /*0730*/  LDC.64 R68, c[0x0][0x428] ;  /* 0x00010a00ff447b82 */ /* 0x000e620000000a00 */
[C---:B------:R-:W-:Y:S01]  /*0740*/  IADD3 R139, PT, PT, R147.reuse, 0x60, RZ ;  /* 0x00000060938b7810 */ /* 0x040fe20007ffe0ff */
[----:B0-----:R-:W-:-:S04]  /*0750*/  IMAD.WIDE.U32 R40, R147, 0x10, R52 ;  /* 0x0000001093287825 */ /* 0x001fc800078e0034 */
[--C-:B------:R-:W-:Y:S02]  /*0760*/  IMAD.WIDE.U32 R44, R145, 0x10, R52.reuse ;  /* 0x00000010912c7825 */ /* 0x100fe400078e0034 */
[----:B------:R-:W2:Y:S02]  /*0770*/  LDG.E.128 R40, desc[UR10][R40.64] ;  /* 0x0000000a28287981 */ /* 0x000ea4000c1e1d00 */
[--C-:B------:R-:W-:Y:S02]  /*0780*/  IMAD.WIDE.U32 R48, R143, 0x10, R52.reuse ;  /* 0x000000108f307825 */ /* 0x100fe400078e0034 */
[----:B------:R-:W3:Y:S02]  /*0790*/  LDG.E.128 R44, desc[UR10][R44.64] ;  /* 0x0000000a2c2c7981 */ /* 0x000ee4000c1e1d00 */
[----:B------:R-:W-:Y:S02]  /*07a0*/  IMAD.WIDE.U32 R52, R139, 0x10, R52 ;  /* 0x000000108b347825 */ /* 0x000fe400078e0034 */
[----:B------:R-:W4:Y:S04]  /*07b0*/  LDG.E.128 R48, desc[UR10][R48.64] ;  /* 0x0000000a30307981 */ /* 0x000f28000c1e1d00 */
[----:B------:R-:W4:Y:S01]  /*07c0*/  LDG.E.128 R52, desc[UR10][R52.64] ;  /* 0x0000000a34347981 */ /* 0x000f22000c1e1d00 */
[----:B-1----:R-:W-:-:S04]  /*07d0*/  IMAD.WIDE.U32 R56, R147, 0x10, R68 ;  /* 0x0000001093387825 */ /* 0x002fc800078e0044 */
[--C-:B------:R-:W-:Y:S02]  /*07e0*/  IMAD.WIDE.U32 R60, R145, 0x10, R68.reuse ;  /* 0x00000010913c7825 */ /* 0x100fe400078e0044 */
[----:B------:R-:W4:Y:S02]  /*07f0*/  LDG.E.128 R56, desc[UR10][R56.64] ;  /* 0x0000000a38387981 */ /* 0x000f24000c1e1d00 */
[--C-:B------:R-:W-:Y:S02]  /*0800*/  IMAD.WIDE.U32 R64, R143, 0x10, R68.reuse ;  /* 0x000000108f407825 */ /* 0x100fe400078e0044 */
[----:B------:R-:W4:Y:S02]  /*0810*/  LDG.E.128 R60, desc[UR10][R60.64] ;  /* 0x0000000a3c3c7981 */ /* 0x000f24000c1e1d00 */
[----:B------:R-:W-:Y:S02]  /*0820*/  IMAD.WIDE.U32 R68, R139, 0x10, R68 ;  /* 0x000000108b447825 */ /* 0x000fe400078e0044 */
[----:B------:R-:W4:Y:S04]  /*0830*/  LDG.E.128 R64, desc[UR10][R64.64] ;  /* 0x0000000a40407981 */ /* 0x000f28000c1e1d00 */
[----:B------:R-:W4:Y:S01]  /*0840*/  LDG.E.128 R68, desc[UR10][R68.64] ;  /* 0x0000000a44447981 */ /* 0x000f22000c1e1d00 */
[----:B------:R-:W-:-:S02]  /*0850*/  PRMT R235, R4, 0x7632, R235 ;  /* 0x0000763204eb7816 */ /* 0x000fc400000000eb */
[----:B------:R-:W-:Y:S02]  /*0860*/  PRMT R233, R5, 0x7632, R233 ;  /* 0x0000763205e97816 */ /* 0x000fe400000000e9 */
[----:B------:R-:W-:Y:S02]  /*0870*/  SHF.L.U32 R235, R235, 0x10, RZ ;  /* 0x00000010ebeb7819 */ /* 0x000fe400000006ff */
[----:B------:R-:W-:Y:S02]  /*0880*/  SHF.L.U32 R233, R233, 0x10, RZ ;  /* 0x00000010e9e97819 */ /* 0x000fe400000006ff */
[----:B------:R-:W-:Y:S02]  /*0890*/  PRMT R231, R6, 0x7632, R231 ;  /* 0x0000763206e77816 */ /* 0x000fe400000000e7 */
[----:B------:R-:W-:Y:S02]  /*08a0*/  SHF.L.U32 R239, R8, 0x10, RZ ;  /* 0x0000001008ef7819 */ /* 0x000fe400000006ff */
[----:B------:R-:W-:-:S02]  /*08b0*/  SHF.L.U32 R231, R231, 0x10, RZ ;  /* 0x00000010e7e77819 */ /* 0x000fc400000006ff */
[C---:B------:R-:W-:Y:S02]  /*08c0*/  SHF.L.U32 R241, R9.reuse, 0x10, RZ ;  /* 0x0000001009f17819 */ /* 0x040fe400000006ff */
[----:B------:R-:W-:Y:S02]  /*08d0*/  PRMT R229, R9, 0x7632, R229 ;  /* 0x0000763209e57816 */ /* 0x000fe400000000e5 */
[----:B------:R-:W-:Y:S02]  /*08e0*/  SHF.L.U32 R243, R10, 0x10, RZ ;  /* 0x000000100af37819 */ /* 0x000fe400000006ff */
[----:B------:R-:W-:Y:S02]  /*08f0*/  SHF.L.U32 R229, R229, 0x10, RZ ;  /* 0x00000010e5e57819 */ /* 0x000fe400000006ff */
[----:B------:R-:W-:Y:S02]  /*0900*/  SHF.L.U32 R245, R11, 0x10, RZ ;  /* 0x000000100bf57819 */ /* 0x000fe400000006ff */
[----:B------:R-:W-:-:S02]  /*0910*/  SHF.L.U32 R247, R12, 0x10, RZ ;  /* 0x000000100cf77819 */ /* 0x000fc400000006ff */
[----:B------:R-:W-:Y:S02]  /*0920*/  PRMT R227, R12, 0x7632, R227 ;  /* 0x000076320ce37816 */ /* 0x000fe400000000e3 */
[----:B------:R-:W-:Y:S02]  /*0930*/  SHF.L.U32 R223, R158, 0x10, RZ ;  /* 0x000000109edf7819 */ /* 0x000fe400000006ff */
[----:B------:R-:W-:Y:S02]  /*0940*/  SHF.L.U32 R227, R227, 0x10, RZ ;  /* 0x00000010e3e37819 */ /* 0x000fe400000006ff */
[----:B------:R-:W-:Y:S02]  /*0950*/  SHF.L.U32 R249, R14, 0x10, RZ ;  /* 0x000000100ef97819 */ /* 0x000fe400000006ff */
[----:B------:R-:W-:Y:S02]  /*0960*/  SHF.L.U32 R251, R92, 0x10, RZ ;  /* 0x000000105cfb7819 */ /* 0x000fe400000006ff */
[----:B------:R-:W-:-:S02]  /*0970*/  SHF.L.U32 R237, R94, 0x10, RZ ;  /* 0x000000105eed7819 */ /* 0x000fc400000006ff */
[C---:B--2---:R-:W-:Y:S02]  /*0980*/  PRMT R146, R40.reuse, 0x7632, R146 ;  /* 0x0000763228927816 */ /* 0x044fe40000000092 */
[----:B------:R-:W-:Y:S02]  /*0990*/  SHF.L.U32 R149, R40, 0x10, RZ ;  /* 0x0000001028957819 */ /* 0x000fe400000006ff */
[C---:B------:R-:W-:Y:S02]  /*09a0*/  PRMT R40, R41.reuse, 0x7632, R40 ;  /* 0x0000763229287816 */ /* 0x040fe40000000028 */
[----:B------:R-:W-:Y:S02]  /*09b0*/  SHF.L.U32 R207, R41, 0x10, RZ ;  /* 0x0000001029cf7819 */ /* 0x000fe400000006ff */
[C---:B------:R-:W-:Y:S02]  /*09c0*/  PRMT R41, R42.reuse, 0x7632, R41 ;  /* 0x000076322a297816 */ /* 0x040fe40000000029 */
[----:B------:R-:W-:Y:S01]  /*09d0*/  SHF.L.U32 R203, R42, 0x10, RZ ;  /* 0x000000102acb7819 */ /* 0x000fe200000006ff */
[----:B------:R-:W-:Y:S01]  /*09e0*/  FADD.FTZ R207, -R0, R207 ;  /* 0x000000cf00cf7221 */ /* 0x000fe20000010100 */
[----:B------:R-:W-:-:S02]  /*09f0*/  PRMT R42, R43, 0x7632, R42 ;  /* 0x000076322b2a7816 */ /* 0x000fc4000000002a */
[----:B------:R-:W-:Y:S01]  /*0a00*/  SHF.L.U32 R199, R43, 0x10, RZ ;  /* 0x000000102bc77819 */ /* 0x000fe200000006ff */
[----:B------:R-:W-:Y:S01]  /*0a10*/  FADD.FTZ R203, -R0, R203 ;  /* 0x000000cb00cb7221 */ /* 0x000fe20000010100 */
[----:B---3--:R-:W-:Y:S01]  /*0a20*/  PRMT R43, R44, 0x7632, R43 ;  /* 0x000076322c2b7816 */ /* 0x008fe2000000002b */
[----:B-----5:R-:W-:Y:S01]  /*0a30*/  FMUL.FTZ R207, R144, R207 ;  /* 0x000000cf90cf7220 */ /* 0x020fe20000410000 */
[----:B------:R-:W-:Y:S01]  /*0a40*/  SHF.L.U32 R183, R44, 0x10, RZ ;  /* 0x000000102cb77819 */ /* 0x000fe200000006ff */
[----:B------:R-:W-:Y:S01]  /*0a50*/  FADD.FTZ R199, -R0, R199 ;  /* 0x000000c700c77221 */ /* 0x000fe20000010100 */
[C---:B------:R-:W-:Y:S01]  /*0a60*/  PRMT R44, R45.reuse, 0x7632, R44 ;  /* 0x000076322d2c7816 */ /* 0x040fe2000000002c */
[----:B------:R-:W-:Y:S01]  /*0a70*/  FMUL.FTZ R203, R144, R203 ;  /* 0x000000cb90cb7220 */ /* 0x000fe20000410000 */
[----:B------:R-:W-:Y:S01]  /*0a80*/  SHF.L.U32 R181, R45, 0x10, RZ ;  /* 0x000000102db57819 */ /* 0x000fe200000006ff */
[----:B------:R-:W-:Y:S01]  /*0a90*/  FADD.FTZ R183, -R0, R183 ;  /* 0x000000b700b77221 */ /* 0x000fe20000010100 */
[----:B------:R-:W-:Y:S01]  /*0aa0*/  PRMT R45, R46, 0x7632, R45 ;  /* 0x000076322e2d7816 */ /* 0x000fe2000000002d */
[----:B------:R-:W-:Y:S01]  /*0ab0*/  FMUL.FTZ R199, R144, R199 ;  /* 0x000000c790c77220 */ /* 0x000fe20000410000 */
[----:B------:R-:W-:Y:S01]  /*0ac0*/  SHF.L.U32 R179, R46, 0x10, RZ ;  /* 0x000000102eb37819 */ /* 0x000fe200000006ff */
[----:B------:R-:W-:Y:S01]  /*0ad0*/  FADD.FTZ R181, -R0, R181 ;  /* 0x000000b500b57221 */ /* 0x000fe20000010100 */
[C---:B------:R-:W-:Y:S01]  /*0ae0*/  PRMT R46, R47.reuse, 0x7632, R46 ;  /* 0x000076322f2e7816 */ /* 0x040fe2000000002e */
[----:B------:R-:W-:Y:S01]  /*0af0*/  FMUL.FTZ R183, R144, R183 ;  /* 0x000000b790b77220 */ /* 0x000fe20000410000 */
[----:B------:R-:W-:Y:S01]  /*0b00*/  SHF.L.U32 R175, R47, 0x10, RZ ;  /* 0x000000102faf7819 */ /* 0x000fe200000006ff */
[----:B------:R-:W-:Y:S01]  /*0b10*/  FADD.FTZ R179, -R0, R179 ;  /* 0x000000b300b37221 */ /* 0x000fe20000010100 */
[----:B----4-:R-:W-:Y:S01]  /*0b20*/  PRMT R47, R48, 0x7632, R47 ;  /* 0x00007632302f7816 */ /* 0x010fe2000000002f */
[----:B------:R-:W-:Y:S01]  /*0b30*/  FMUL.FTZ R181, R144, R181 ;  /* 0x000000b590b57220 */ /* 0x000fe20000410000 */
        /* <DEDUP_REMOVED lines=14> */
[----:B------:R-:W-:-:S02]  /*0c20*/  PRMT R51, R52, 0x7632, R51 ;  /* 0x0000763234337816 */ /* 0x000fc40000000033 */
[----:B------:R-:W-:Y:S01]  /*0c30*/  SHF.L.U32 R191, R52, 0x10, RZ ;  /* 0x0000001034bf7819 */ /* 0x000fe200000006ff */
[----:B------:R-:W-:Y:S01]  /*0c40*/  FADD.FTZ R193, -R0, R193 ;  /* 0x000000c100c17221 */ /* 0x000fe20000010100 */
[----:B------:R-:W-:Y:S01]  /*0c50*/  PRMT R148, R54, 0x7632, R148 ;  /* 0x0000763236947816 */ /* 0x000fe20000000094 */
[----:B------:R-:W-:Y:S01]  /*0c60*/  FMUL.FTZ R153, R144, R153 ;  /* 0x0000009990997220 */ /* 0x000fe20000410000 */
[----:B------:R-:W-:Y:S01]  /*0c70*/  SHF.L.U32 R187, R54, 0x10, RZ ;  /* 0x0000001036bb7819 */ /* 0x000fe200000006ff */
[C---:B------:R-:W-:Y:S01]  /*0c80*/  FADD.FTZ R191, -R0.reuse, R191 ;  /* 0x000000bf00bf7221 */ /* 0x040fe20000010100 */
[----:B------:R-:W-:Y:S02]  /*0c90*/  PRMT R52, R53, 0x7632, R52 ;  /* 0x0000763235347816 */ /* 0x000fe40000000034 */
[C---:B------:R-:W-:Y:S01]  /*0ca0*/  PRMT R54, R55.reuse, 0x7632, R54 ;  /* 0x0000763237367816 */ /* 0x040fe20000000036 */
[C---:B------:R-:W-:Y:S01]  /*0cb0*/  FADD.FTZ R187, -R0.reuse, R187 ;  /* 0x000000bb00bb7221 */ /* 0x040fe20000010100 */
[----:B------:R-:W-:Y:S01]  /*0cc0*/  SHF.L.U32 R185, R55, 0x10, RZ ;  /* 0x0000001037b97819 */ /* 0x000fe200000006ff */
[----:B------:R-:W-:Y:S01]  /*0cd0*/  FADD.FTZ R55, -R0, R149 ;  /* 0x0000009500377221 */ /* 0x000fe20000010100 */
[----:B------:R-:W-:-:S02]  /*0ce0*/  SHF.L.U32 R189, R53, 0x10, RZ ;  /* 0x0000001035bd7819 */ /* 0x000fc400000006ff */
[----:B------:R-:W-:Y:S01]  /*0cf0*/  SHF.L.U32 R41, R41, 0x10, RZ ;  /* 0x0000001029297819 */ /* 0x000fe200000006ff */
[C---:B------:R-:W-:Y:S01]  /*0d00*/  FADD.FTZ R185, -R0.reuse, R185 ;  /* 0x000000b900b97221 */ /* 0x040fe20000010100 */
[----:B------:R-:W-:Y:S01]  /*0d10*/  SHF.L.U32 R43, R43, 0x10, RZ ;  /* 0x000000102b2b7819 */ /* 0x000fe200000006ff */
[C---:B------:R-:W-:Y:S01]  /*0d20*/  FADD.FTZ R189, -R0.reuse, R189 ;  /* 0x000000bd00bd7221 */ /* 0x040fe20000010100 */
[----:B------:R-:W-:Y:S01]  /*0d30*/  SHF.L.U32 R45, R45, 0x10, RZ ;  /* 0x000000102d2d7819 */ /* 0x000fe200000006ff */
[C---:B------:R-:W-:Y:S01]  /*0d40*/  FADD.FTZ R201, -R0.reuse, R41 ;  /* 0x0000002900c97221 */ /* 0x040fe20000010100 */
[----:B------:R-:W-:Y:S01]  /*0d50*/  SHF.L.U32 R47, R47, 0x10, RZ ;  /* 0x000000102f2f7819 */ /* 0x000fe200000006ff */
[----:B------:R-:W-:Y:S01]  /*0d60*/  FADD.FTZ R225, -R0, R43 ;  /* 0x0000002b00e17221 */ /* 0x000fe20000010100 */
        /* <DEDUP_REMOVED lines=11> */
[C---:B------:R-:W-:Y:S01]  /*0e20*/  FADD.FTZ R173, -R0.reuse, R173 ;  /* 0x000000ad00ad7221 */ /* 0x040fe20000010100 */
[----:B------:R-:W-:Y:S01]  /*0e30*/  SHF.L.U32 R49, R49, 0x10, RZ ;  /* 0x0000001031317819 */ /* 0x000fe200000006ff */
[----:B------:R-:W-:Y:S01]  /*0e40*/  FADD.FTZ R169, -R0, R169 ;  /* 0x000000a900a97221 */ /* 0x000fe20000010100 */
        /* <DEDUP_REMOVED lines=10> */
[----:B------:R-:W-:Y:S01]  /*0ef0*/  PRMT R236, R56, 0x7632, R236 ;  /* 0x0000763238ec7816 */ /* 0x000fe200000000ec */
[----:B------:R-:W-:Y:S01]  /*0f00*/  FADD.FTZ R43, -R0, R149 ;  /* 0x00000095002b7221 */ /* 0x000fe20000010100 */
[----:B------:R-:W-:Y:S01]  /*0f10*/  SHF.L.U32 R149, R56, 0x10, RZ ;  /* 0x0000001038957819 */ /* 0x000fe200000006ff */
[----:B------:R-:W-:Y:S01]  /*0f20*/  FADD.FTZ R41, -R0, R177 ;  /* 0x000000b100297221 */ /* 0x000fe20000010100 */
[----:B------:R-:W-:Y:S01]  /*0f30*/  SHF.L.U32 R0, R4, 0x10, RZ ;  /* 0x0000001004007819 */ /* 0x000fe200000006ff */
[C---:B------:R-:W-:Y:S01]  /*0f40*/  FMUL.FTZ R209, R144.reuse, R209 ;  /* 0x000000d190d17220 */ /* 0x040fe20000410000 */
[----:B------:R-:W-:Y:S01]  /*0f50*/  SHF.L.U32 R40, R57, 0x10, RZ ;  /* 0x0000001039287819 */ /* 0x000fe200000006ff */
[----:B------:R-:W-:Y:S01]  /*0f60*/  FMUL.FTZ R205, R144, R205 ;  /* 0x000000cd90cd7220 */ /* 0x000fe20000410000 */
[----:B------:R-:W-:Y:S01]  /*0f70*/  PRMT R211, R60, 0x7632, R211 ;  /* 0x000076323cd37816 */ /* 0x000fe200000000d3 */
[----:B------:R-:W-:Y:S01]  /*0f80*/  FMUL.FTZ R213, R0, R149 ;  /* 0x0000009500d57220 */ /* 0x000fe20000410000 */
[----:B------:R-:W-:Y:S01]  /*0f90*/  SHF.L.U32 R44, R60, 0x10, RZ ;  /* 0x000000103c2c7819 */ /* 0x000fe200000006ff */
[C---:B------:R-:W-:Y:S01]  /*0fa0*/  FMUL.FTZ R0, R144.reuse, R55 ;  /* 0x0000003790007220 */ /* 0x040fe20000410000 */
[----:B------:R-:W-:Y:S01]  /*0fb0*/  SHF.L.U32 R53, R5, 0x10, RZ ;  /* 0x0000001005357819 */ /* 0x000fe200000006ff */
[----:B------:R-:W-:Y:S01]  /*0fc0*/  FADD.FTZ R55, RZ, R213 ;  /* 0x000000d5ff377221 */ /* 0x000fe20000010000 */
[----:B------:R-:W-:Y:S01]  /*0fd0*/  SHF.L.U32 R215, R69, 0x10, RZ ;  /* 0x0000001045d77819 */ /* 0x000fe200000006ff */
[----:B------:R-:W-:Y:S01]  /*0fe0*/  FMUL.FTZ R201, R144, R201 ;  /* 0x000000c990c97220 */ /* 0x000fe20000410000 */
[----:B------:R-:W-:Y:S01]  /*0ff0*/  SHF.L.U32 R60, R93, 0x10, RZ ;  /* 0x000000105d3c7819 */ /* 0x000fe200000006ff */
[----:B------:R-:W-:Y:S01]  /*1000*/  FMUL.FTZ R232, R53, R40 ;  /* 0x0000002835e87220 */ /* 0x000fe20000410000 */
[----:B------:R-:W-:Y:S01]  /*1010*/  SHF.L.U32 R236, R236, 0x10, RZ ;  /* 0x00000010ecec7819 */ /* 0x000fe200000006ff */
[----:B------:R-:W-:Y:S01]  /*1020*/  FMUL.FTZ R197, R144, R197 ;  /* 0x000000c590c57220 */ /* 0x000fe20000410000 */
[----:B------:R-:W-:Y:S01]  /*1030*/  PRMT R234, R57, 0x7632, R234 ;  /* 0x0000763239ea7816 */ /* 0x000fe200000000ea */
[----:B------:R-:W-:Y:S01]  /*1040*/  FMUL.FTZ R53, R60, R215 ;  /* 0x000000d73c357220 */ /* 0x000fe20000410000 */
[----:B------:R-:W-:Y:S01]  /*1050*/  FFMA.FTZ R60, R0, R213, RZ ;  /* 0x000000d5003c7223 */ /* 0x000fe200000100ff */
[----:B------:R-:W-:Y:S01]  /*1060*/  FMUL.FTZ R212, R235, R236 ;  /* 0x000000ecebd47220 */ /* 0x000fe20000410000 */
[----:B------:R-:W-:Y:S01]  /*1070*/  SHF.L.U32 R234, R234, 0x10, RZ ;  /* 0x00000010eaea7819 */ /* 0x000fe200000006ff */
[----:B------:R-:W-:Y:S01]  /*1080*/  FMUL.FTZ R184, R239, R44 ;  /* 0x0000002cefb87220 */ /* 0x000fe20000410000 */
[----:B------:R-:W-:Y:S01]  /*1090*/  PRMT R217, R69, 0x7632, R217 ;  /* 0x0000763245d97816 */ /* 0x000fe200000000d9 */
[----:B------:R-:W-:Y:S01]  /*10a0*/  FADD.FTZ R55, R55, R212 ;  /* 0x000000d437377221 */ /* 0x000fe20000010000 */
[----:B------:R-:W-:Y:S01]  /*10b0*/  FFMA.FTZ R60, R209, R212, R60 ;  /* 0x000000d4d13c7223 */ /* 0x000fe2000001003c */
[C---:B------:R-:W-:Y:S01]  /*10c0*/  PRMT R230, R58.reuse, 0x7632, R230 ;  /* 0x000076323ae67816 */ /* 0x040fe200000000e6 */
[----:B------:R-:W-:Y:S01]  /*10d0*/  FMUL.FTZ R210, R233, R234 ;  /* 0x000000eae9d27220 */ /* 0x000fe20000410000 */
[----:B------:R-:W-:Y:S01]  /*10e0*/  SHF.L.U32 R42, R58, 0x10, RZ ;  /* 0x000000103a2a7819 */ /* 0x000fe200000006ff */
[----:B------:R-:W-:Y:S01]  /*10f0*/  FADD.FTZ R233, R55, R232 ;  /* 0x000000e837e97221 */ /* 0x000fe20000010000 */
[----:B------:R-:W-:Y:S01]  /*1100*/  SHF.L.U32 R69, R6, 0x10, RZ ;  /* 0x0000001006457819 */ /* 0x000fe200000006ff */
[----:B------:R-:W-:Y:S01]  /*1110*/  FFMA.FTZ R60, R207, R232, R60 ;  /* 0x000000e8cf3c7223 */ /* 0x000fe2000001003c */
[----:B------:R-:W-:Y:S01]  /*1120*/  SHF.L.U32 R230, R230, 0x10, RZ ;  /* 0x00000010e6e67819 */ /* 0x000fe200000006ff */
[----:B------:R-:W-:Y:S01]  /*1130*/  FADD.FTZ R233, R233, R210 ;  /* 0x000000d2e9e97221 */ /* 0x000fe20000010000 */
[----:B------:R-:W-:Y:S01]  /*1140*/  PRMT R221, R71, 0x7632, R221 ;  /* 0x0000763247dd7816 */ /* 0x000fe200000000dd */
[----:B------:R-:W-:Y:S01]  /*1150*/  FMUL.FTZ R228, R69, R42 ;  /* 0x0000002a45e47220 */ /* 0x000fe20000410000 */
[----:B------:R-:W-:Y:S01]  /*1160*/  FFMA.FTZ R60, R205, R210, R60 ;  /* 0x000000d2cd3c7223 */ /* 0x000fe2000001003c */
[----:B------:R-:W-:Y:S01]  /*1170*/  SHF.L.U32 R219, R71, 0x10, RZ ;  /* 0x0000001047db7819 */ /* 0x000fe200000006ff */
[----:B------:R-:W-:Y:S01]  /*1180*/  FMUL.FTZ R208, R231, R230 ;  /* 0x000000e6e7d07220 */ /* 0x000fe20000410000 */
[----:B------:R-:W-:Y:S01]  /*1190*/  PRMT R226, R59, 0x7632, R226 ;  /* 0x000076323be27816 */ /* 0x000fe200000000e2 */
[----:B------:R-:W-:Y:S01]  /*11a0*/  FADD.FTZ R233, R233, R228 ;  /* 0x000000e4e9e97221 */ /* 0x000fe20000010000 */
[----:B------:R-:W-:Y:S01]  /*11b0*/  SHF.L.U32 R166, R59, 0x10, RZ ;  /* 0x000000103ba67819 */ /* 0x000fe200000006ff */
[----:B------:R-:W-:Y:S01]  /*11c0*/  FFMA.FTZ R60, R203, R228, R60 ;  /* 0x000000e4cb3c7223 */ /* 0x000fe2000001003c */
[----:B------:R-:W-:Y:S01]  /*11d0*/  SHF.L.U32 R71, R7, 0x10, RZ ;  /* 0x0000001007477819 */ /* 0x000fe200000006ff */
[----:B------:R-:W-:Y:S01]  /*11e0*/  FADD.FTZ R233, R233, R208 ;  /* 0x000000d0e9e97221 */ /* 0x000fe20000010000 */
[----:B------:R-:W-:Y:S01]  /*11f0*/  PRMT R177, R7, 0x7632, R177 ;  /* 0x0000763207b17816 */ /* 0x000fe200000000b1 */
[----:B------:R-:W-:Y:S01]  /*1200*/  FFMA.FTZ R60, R201, R208, R60 ;  /* 0x000000d0c93c7223 */ /* 0x000fe2000001003c */
[----:B------:R-:W-:Y:S01]  /*1210*/  SHF.L.U32 R226, R226, 0x10, RZ ;  /* 0x00000010e2e27819 */ /* 0x000fe200000006ff */
[----:B------:R-:W-:Y:S01]  /*1220*/  FMUL.FTZ R224, R71, R166 ;  /* 0x000000a647e07220 */ /* 0x000fe20000410000 */
[----:B------:R-:W-:Y:S01]  /*1230*/  SHF.L.U32 R177, R177, 0x10, RZ ;  /* 0x00000010b1b17819 */ /* 0x000fe200000006ff */
[----:B------:R-:W-:Y:S01]  /*1240*/  FMUL.FTZ R176, R144, R225 ;  /* 0x000000e190b07220 */ /* 0x000fe20000410000 */
[----:B------:R-:W-:Y:S01]  /*1250*/  PRMT R56, R8, 0x7632, R56 ;  /* 0x0000763208387816 */ /* 0x000fe20000000038 */
[----:B------:R-:W-:Y:S01]  /*1260*/  FADD.FTZ R233, R233, R224 ;  /* 0x000000e0e9e97221 */ /* 0x000fe20000010000 */
[----:B------:R-:W-:Y:S01]  /*1270*/  FFMA.FTZ R60, R199, R224, R60 ;  /* 0x000000e0c73c7223 */ /* 0x000fe2000001003c */
[----:B------:R-:W-:Y:S01]  /*1280*/  FMUL.FTZ R206, R177, R226 ;  /* 0x000000e2b1ce7220 */ /* 0x000fe20000410000 */
[----:B------:R-:W-:Y:S01]  /*1290*/  SHF.L.U32 R56, R56, 0x10, RZ ;  /* 0x0000001038387819 */ /* 0x000fe200000006ff */
[C---:B------:R-:W-:Y:S01]  /*12a0*/  FMUL.FTZ R173, R144.reuse, R173 ;  /* 0x000000ad90ad7220 */ /* 0x040fe20000410000 */
[----:B------:R-:W-:Y:S01]  /*12b0*/  SHF.L.U32 R211, R211, 0x10, RZ ;  /* 0x00000010d3d37819 */ /* 0x000fe200000006ff */
[----:B------:R-:W-:Y:S01]  /*12c0*/  FADD.FTZ R233, R233, R206 ;  /* 0x000000cee9e97221 */ /* 0x000fe20000010000 */
[----:B------:R-:W-:Y:S01]  /*12d0*/  FFMA.FTZ R60, R197, R206, R60 ;  /* 0x000000cec53c7223 */ /* 0x000fe2000001003c */
[C---:B------:R-:W-:Y:S01]  /*12e0*/  PRMT R222, R61.reuse, 0x7632, R222 ;  /* 0x000076323dde7816 */ /* 0x040fe200000000de */
[----:B------:R-:W-:Y:S01]  /*12f0*/  FMUL.FTZ R171, R144, R171 ;  /* 0x000000ab90ab7220 */ /* 0x000fe20000410000 */
        /* <DEDUP_REMOVED lines=8> */
[C---:B------:R-:W-:Y:S01]  /*1380*/  PRMT R220, R62.reuse, 0x7632, R220 ;  /* 0x000076323edc7816 */ /* 0x040fe200000000dc */
[----:B------:R-:W-:Y:S01]  /*1390*/  FMUL.FTZ R174, R229, R222 ;  /* 0x000000dee5ae7220 */ /* 0x000fe20000410000 */
[----:B------:R-:W-:Y:S01]  /*13a0*/  SHF.L.U32 R46, R62, 0x10, RZ ;  /* 0x000000103e2e7819 */ /* 0x000fe200000006ff */
[----:B------:R-:W-:Y:S01]  /*13b0*/  FADD.FTZ R231, R231, R182 ;  /* 0x000000b6e7e77221 */ /* 0x000fe20000010000 */
[----:B------:R-:W-:Y:S01]  /*13c0*/  PRMT R57, R10, 0x7632, R57 ;  /* 0x000076320a397816 */ /* 0x000fe20000000039 */
[----:B------:R-:W-:Y:S01]  /*13d0*/  FFMA.FTZ R56, R181, R182, R56 ;  /* 0x000000b6b5387223 */ /* 0x000fe20000010038 */
[----:B------:R-:W-:Y:S01]  /*13e0*/  SHF.L.U32 R220, R220, 0x10, RZ ;  /* 0x00000010dcdc7819 */ /* 0x000fe200000006ff */
[----:B------:R-:W-:Y:S01]  /*13f0*/  FMUL.FTZ R180, R243, R46 ;  /* 0x0000002ef3b47220 */ /* 0x000fe20000410000 */
[----:B------:R-:W-:Y:S01]  /*1400*/  SHF.L.U32 R57, R57, 0x10, RZ ;  /* 0x0000001039397819 */ /* 0x000fe200000006ff */
[----:B------:R-:W-:Y:S01]  /*1410*/  FADD.FTZ R231, R231, R174 ;  /* 0x000000aee7e77221 */ /* 0x000fe20000010000 */
[----:B------:R-:W-:Y:S01]  /*1420*/  FFMA.FTZ R56, R173, R174, R56 ;  /* 0x000000aead387223 */ /* 0x000fe20000010038 */
[C---:B------:R-:W-:Y:S01]  /*1430*/  PRMT R218, R63.reuse, 0x7632, R218 ;  /* 0x000076323fda7816 */ /* 0x040fe200000000da */
[----:B------:R-:W-:Y:S01]  /*1440*/  FMUL.FTZ R169, R144, R169 ;  /* 0x000000a990a97220 */ /* 0x000fe20000410000 */
[----:B------:R-:W-:Y:S01]  /*1450*/  SHF.L.U32 R186, R63, 0x10, RZ ;  /* 0x000000103fba7819 */ /* 0x000fe200000006ff */
[----:B------:R-:W-:Y:S01]  /*1460*/  FMUL.FTZ R172, R57, R220 ;  /* 0x000000dc39ac7220 */ /* 0x000fe20000410000 */
[----:B------:R-:W-:Y:S01]  /*1470*/  PRMT R59, R11, 0x7632, R59 ;  /* 0x000076320b3b7816 */ /* 0x000fe2000000003b */
        /* <DEDUP_REMOVED lines=8> */
[----:B------:R-:W-:Y:S01]  /*1500*/  PRMT R216, R64, 0x7632, R216 ;  /* 0x0000763240d87816 */ /* 0x000fe200000000d8 */
[----:B------:R-:W-:Y:S01]  /*1510*/  FMUL.FTZ R55, R58, R219 ;  /* 0x000000db3a377220 */ /* 0x000fe20000410000 */
        /* <DEDUP_REMOVED lines=11> */
[----:B------:R-:W-:Y:S01]  /*15d0*/  PRMT R238, R66, 0x7632, R238 ;  /* 0x0000763242ee7816 */ /* 0x000fe200000000ee */
[C---:B------:R-:W-:Y:S01]  /*15e0*/  FMUL.FTZ R146, R144.reuse, R195 ;  /* 0x000000c390927220 */ /* 0x040fe20000410000 */
[----:B------:R-:W-:Y:S01]  /*15f0*/  PRMT R214, R65, 0x7632, R214 ;  /* 0x0000763241d67816 */ /* 0x000fe200000000d6 */
[----:B------:R-:W-:Y:S01]  /*1600*/  FMUL.FTZ R150, R227, R216 ;  /* 0x000000d8e3967220 */ /* 0x000fe20000410000 */
[----:B------:R-:W-:Y:S01]  /*1610*/  SHF.L.U32 R49, R65, 0x10, RZ ;  /* 0x0000001041317819 */ /* 0x000fe200000006ff */
[----:B------:R-:W-:Y:S01]  /*1620*/  FADD.FTZ R231, R231, R68 ;  /* 0x00000044e7e77221 */ /* 0x000fe20000010000 */
[----:B------:R-:W-:Y:S01]  /*1630*/  SHF.L.U32 R52, R13, 0x10, RZ ;  /* 0x000000100d347819 */ /* 0x000fe200000006ff */
[----:B------:R-:W-:Y:S01]  /*1640*/  FFMA.FTZ R60, R151, R68, R58 ;  /* 0x00000044973c7223 */ /* 0x000fe2000001003a */
[C---:B------:R-:W-:Y:S01]  /*1650*/  PRMT R240, R67.reuse, 0x7632, R240 ;  /* 0x0000763243f07816 */ /* 0x040fe200000000f0 */
[----:B------:R-:W-:Y:S01]  /*1660*/  FMUL.FTZ R58, R144, R185 ;  /* 0x000000b9903a7220 */ /* 0x000fe20000410000 */
[----:B------:R-:W-:Y:S01]  /*1670*/  SHF.L.U32 R51, R67, 0x10, RZ ;  /* 0x0000001043337819 */ /* 0x000fe200000006ff */
[----:B------:R-:W-:Y:S01]  /*1680*/  FMUL.FTZ R69, R52, R49 ;  /* 0x0000003134457220 */ /* 0x000fe20000410000 */
[----:B------:R-:W-:Y:S01]  /*1690*/  SHF.L.U32 R67, R157, 0x10, RZ ;  /* 0x000000109d437819 */ /* 0x000fe200000006ff */
[----:B------:R-:W-:Y:S01]  /*16a0*/  FFMA.FTZ R185, R155, R150, R60 ;  /* 0x000000969bb97223 */ /* 0x000fe2000001003c */
[----:B------:R-:W-:Y:S01]  /*16b0*/  SHF.L.U32 R238, R238, 0x10, RZ ;  /* 0x00000010eeee7819 */ /* 0x000fe200000006ff */
[----:B------:R-:W-:Y:S01]  /*16c0*/  FMUL.FTZ R163, R144, R163 ;  /* 0x000000a390a37220 */ /* 0x000fe20000410000 */
[----:B------:R-:W-:Y:S01]  /*16d0*/  SHF.L.U32 R50, R66, 0x10, RZ ;  /* 0x0000001042327819 */ /* 0x000fe200000006ff */
[----:B------:R-:W-:Y:S01]  /*16e0*/  FADD.FTZ R66, R231, R150 ;  /* 0x00000096e7427221 */ /* 0x000fe20000010000 */
[----:B------:R-:W-:Y:S01]  /*16f0*/  SHF.L.U32 R214, R214, 0x10, RZ ;  /* 0x00000010d6d67819 */ /* 0x000fe200000006ff */
[----:B------:R-:W-:Y:S01]  /*1700*/  FMUL.FTZ R154, R67, R238 ;  /* 0x000000ee439a7220 */ /* 0x000fe20000410000 */
[----:B------:R-:W-:Y:S01]  /*1710*/  PRMT R246, R70, 0x7632, R246 ;  /* 0x0000763246f67816 */ /* 0x000fe200000000f6 */
[----:B------:R-:W-:Y:S01]  /*1720*/  FADD.FTZ R67, R66, R69 ;  /* 0x0000004542437221 */ /* 0x000fe20000010000 */
[----:B------:R-:W-:Y:S01]  /*1730*/  FFMA.FTZ R66, R146, R69, R185 ;  /* 0x0000004592427223 */ /* 0x000fe200000100b9 */
[----:B------:R-:W-:Y:S01]  /*1740*/  FMUL.FTZ R152, R223, R214 ;  /* 0x000000d6df987220 */ /* 0x000fe20000410000 */
[----:B------:R-:W-:Y:S01]  /*1750*/  SHF.L.U32 R244, R70, 0x10, RZ ;  /* 0x0000001046f47819 */ /* 0x000fe200000006ff */
[----:B------:R-:W-:Y:S01]  /*1760*/  FMUL.FTZ R70, R249, R50 ;  /* 0x00000032f9467220 */ /* 0x000fe20000410000 */
[----:B------:R-:W-:Y:S01]  /*1770*/  SHF.L.U32 R61, R162, 0x10, RZ ;  /* 0x00000010a23d7819 */ /* 0x000fe200000006ff */
[----:B------:R-:W-:Y:S01]  /*1780*/  FADD.FTZ R67, R67, R152 ;  /* 0x0000009843437221 */ /* 0x000fe20000010000 */
[----:B------:R-:W-:Y:S01]  /*1790*/  SHF.L.U32 R242, R242, 0x10, RZ ;  /* 0x00000010f2f27819 */ /* 0x000fe200000006ff */
[----:B------:R-:W-:Y:S01]  /*17a0*/  FFMA.FTZ R66, R163, R152, R66 ;  /* 0x00000098a3427223 */ /* 0x000fe20000010042 */
[----:B------:R-:W-:Y:S01]  /*17b0*/  SHF.L.U32 R62, R161, 0x10, RZ ;  /* 0x00000010a13e7819 */ /* 0x000fe200000006ff */
[----:B------:R-:W-:Y:S01]  /*17c0*/  FADD.FTZ R67, R67, R70 ;  /* 0x0000004643437221 */ /* 0x000fe20000010000 */
[----:B------:R-:W-:Y:S01]  /*17d0*/  SHF.L.U32 R217, R217, 0x10, RZ ;  /* 0x00000010d9d97819 */ /* 0x000fe200000006ff */
[----:B------:R-:W-:Y:S01]  /*17e0*/  FMUL.FTZ R60, R61, R242 ;  /* 0x000000f23d3c7220 */ /* 0x000fe20000410000 */
[----:B------:R-:W-:Y:S01]  /*17f0*/  SHF.L.U32 R63, R160, 0x10, RZ ;  /* 0x00000010a03f7819 */ /* 0x000fe200000006ff */
        /* <DEDUP_REMOVED lines=8> */
[----:B------:R-:W-:Y:S01]  /*1880*/  FMUL.FTZ R148, R144, R193 ;  /* 0x000000c190947220 */ /* 0x000fe20000410000 */
[----:B------:R-:W-:Y:S01]  /*1890*/  SHF.L.U32 R65, R156, 0x10, RZ ;  /* 0x000000109c417819 */ /* 0x000fe200000006ff */
[----:B------:R-:W-:Y:S01]  /*18a0*/  FMUL.FTZ R63, R64, R221 ;  /* 0x000000dd403f7220 */ /* 0x000fe20000410000 */
[----:B------:R-:W-:Y:S01]  /*18b0*/  SHF.L.U32 R240, R240, 0x10, RZ ;  /* 0x00000010f0f07819 */ /* 0x000fe200000006ff */
[----:B------:R-:W-:Y:S01]  /*18c0*/  FMUL.FTZ R71, R54, R51 ;  /* 0x0000003336477220 */ /* 0x000fe20000410000 */
[----:B------:R-:W-:Y:S01]  /*18d0*/  FADD.FTZ R64, R67, R154 ;  /* 0x0000009a43407221 */ /* 0x000fe20000010000 */
[----:B------:R-:W-:Y:S01]  /*18e0*/  FFMA.FTZ R67, R165, R154, R66 ;  /* 0x0000009aa5437223 */ /* 0x000fe20000010042 */
[C---:B------:R-:W-:Y:S01]  /*18f0*/  FMUL.FTZ R167, R144.reuse, R167 ;  /* 0x000000a790a77220 */ /* 0x040fe20000410000 */
[----:B------:R-:W-:Y:S01]  /*1900*/  FMUL.FTZ R164, R65, R240 ;  /* 0x000000f041a47220 */ /* 0x000fe20000410000 */
[----:B------:R-:W-:Y:S01]  /*1910*/  FMUL.FTZ R65, R144, R47 ;  /* 0x0000002f90417220 */ /* 0x000fe20000410000 */
[----:B------:R-:W-:Y:S01]  /*1920*/  FADD.FTZ R47, R64, R71 ;  /* 0x00000047402f7221 */ /* 0x000fe20000010000 */
[----:B------:R-:W-:Y:S01]  /*1930*/  FFMA.FTZ R66, R148, R71, R67 ;  /* 0x0000004794427223 */ /* 0x000fe20000010043 */
[----:B------:R-:W-:Y:S01]  /*1940*/  FMUL.FTZ R52, R251, R188 ;  /* 0x000000bcfb347220 */ /* 0x000fe20000410000 */
[C---:B------:R-:W-:Y:S01]  /*1950*/  FMUL.FTZ R57, R144.reuse, R191 ;  /* 0x000000bf90397220 */ /* 0x040fe20000410000 */
[----:B------:R-:W-:Y:S01]  /*1960*/  FADD.FTZ R47, R47, R164 ;  /* 0x000000a42f2f7221 */ /* 0x000fe20000010000 */
[----:B------:R-:W-:Y:S01]  /*1970*/  FFMA.FTZ R190, R167, R164, R66 ;  /* 0x000000a4a7be7223 */ /* 0x000fe20000010042 */
[C---:B------:R-:W-:Y:S01]  /*1980*/  FMUL.FTZ R66, R144.reuse, R41 ;  /* 0x0000002990427220 */ /* 0x040fe20000410000 */
[C---:B------:R-:W-:Y:S01]  /*1990*/  FMUL.FTZ R56, R144.reuse, R189 ;  /* 0x000000bd90387220 */ /* 0x040fe20000410000 */
[----:B------:R-:W-:Y:S01]  /*19a0*/  FADD.FTZ R47, R47, R52 ;  /* 0x000000342f2f7221 */ /* 0x000fe20000010000 */
[----:B------:R-:W-:Y:S01]  /*19b0*/  FFMA.FTZ R190, R57, R52, R190 ;  /* 0x0000003439be7223 */ /* 0x000fe200000100be */
[C---:B------:R-:W-:Y:S01]  /*19c0*/  FMUL.FTZ R64, R144.reuse, R45 ;  /* 0x0000002d90407220 */ /* 0x040fe20000410000 */
[C---:B------:R-:W-:Y:S01]  /*19d0*/  FMUL.FTZ R67, R144.reuse, R43 ;  /* 0x0000002b90437220 */ /* 0x040fe20000410000 */
[----:B------:R-:W-:Y:S01]  /*19e0*/  FADD.FTZ R192, R47, R60 ;  /* 0x0000003c2fc07221 */ /* 0x000fe20000010000 */
[----:B------:R-:W-:Y:S01]  /*19f0*/  FFMA.FTZ R41, R65, R60, R190 ;  /* 0x0000003c41297223 */ /* 0x000fe200000100be */
[----:B------:R-:W-:Y:S01]  /*1a00*/  FMUL.FTZ R54, R237, R244 ;  /* 0x000000f4ed367220 */ /* 0x000fe20000410000 */
[----:B------:R-:W-:Y:S01]  /*1a10*/  FMUL.FTZ R59, R144, R187 ;  /* 0x000000bb903b7220 */ /* 0x000fe20000410000 */
        /* <DEDUP_REMOVED lines=44> */
[----:B------:R-:W-:Y:S06]  /*1ce0*/  BRA `(.L_x_205) ;  /* 0x00000014009c7947 */ /* 0x000fec0003800000 */
.L_x_204:
[----:B------:R-:W0:Y:S01]  /*1cf0*/  LDC.64 R36, c[0x0][0x3a8] ;  /* 0x0000ea00ff247b82 */ /* 0x000e220000000a00 */
[C---:B------:R-:W-:Y:S02]  /*1d00*/  IADD3 R145, PT, PT, R147.reuse, 0x20, RZ ;  /* 0x0000002093917810 */ /* 0x040fe40007ffe0ff */
[----:B------:R-:W-:-:S05]  /*1d10*/  IADD3 R143, PT, PT, R147, 0x40, RZ ;  /* 0x00000040938f7810 */ /* 0x000fca0007ffe0ff */
[----:B------:R-:W1:Y:S01]  /*1d20*/  LDC.64 R52, c[0x0][0x428] ;  /* 0x00010a00ff347b82 */ /* 0x000e620000000a00 */
[----:B------:R-:W-:-:S07]  /*1d30*/  IADD3 R139, PT, PT, R147, 0x60, RZ ;  /* 0x00000060938b7810 */ /* 0x000fce0007ffe0ff */
[----:B------:R-:W2:Y:S01]  /*1d40*/  LDC.64 R56, c[0x0][0x438] ;  /* 0x00010e00ff387b82 */ /* 0x000ea20000000a00 */
[----:B0-----:R-:W-:-:S04]  /*1d50*/  IMAD.WIDE.U32 R24, R147, 0x10, R36 ;  /* 0x0000001093187825 */ /* 0x001fc800078e0024 */
[--C-:B------:R-:W-:Y:S02]  /*1d60*/  IMAD.WIDE.U32 R28, R145, 0x10, R36.reuse ;  /* 0x00000010911c7825 */ /* 0x100fe400078e0024 */
[----:B------:R-:W3:Y:S02]  /*1d70*/  LDG.E.128 R24, desc[UR10][R24.64] ;  /* 0x0000000a18187981 */ /* 0x000ee4000c1e1d00 */
[--C-:B------:R-:W-:Y:S02]  /*1d80*/  IMAD.WIDE.U32 R32, R143, 0x10, R36.reuse ;  /* 0x000000108f207825 */ /* 0x100fe400078e0024 */
[----:B------:R-:W4:Y:S04]  /*1d90*/  LDG.E.128 R28, desc[UR10][R28.64] ;  /* 0x0000000a1c1c7981 */ /* 0x000f28000c1e1d00 */
[----:B------:R-:W4:Y:S01]  /*1da0*/  LDG.E.128 R32, desc[UR10][R32.64] ;  /* 0x0000000a20207981 */ /* 0x000f22000c1e1d00 */
[----:B------:R-:W-:-:S06]  /*1db0*/  IMAD.WIDE.U32 R36, R139, 0x10, R36 ;  /* 0x000000108b247825 */ /* 0x000fcc00078e0024 */
        /* <DEDUP_REMOVED lines=9> */
[----:B------:R-:W-:-:S04]  /*1e50*/  PRMT R235, R4, 0x7632, R235 ;  /* 0x0000763204eb7816 */ /* 0x000fc800000000eb */
[----:B------:R-:W-:Y:S02]  /*1e60*/  SHF.L.U32 R235, R235, 0x10, RZ ;  /* 0x00000010ebeb7819 */ /* 0x000fe400000006ff */
[----:B------:R-:W-:-:S04]  /*1e70*/  PRMT R233, R6, 0x7632, R233 ;  /* 0x0000763206e97816 */ /* 0x000fc800000000e9 */
[----:B------:R-:W-:Y:S02]  /*1e80*/  SHF.L.U32 R233, R233, 0x10, RZ ;  /* 0x00000010e9e97819 */ /* 0x000fe400000006ff */
[----:B------:R-:W-:-:S04]  /*1e90*/  PRMT R231, R7, 0x7632, R231 ;  /* 0x0000763207e77816 */ /* 0x000fc800000000e7 */
[----:B------:R-:W-:Y:S02]  /*1ea0*/  SHF.L.U32 R231, R231, 0x10, RZ ;  /* 0x00000010e7e77819 */ /* 0x000fe400000006ff */
[----:B------:R-:W-:Y:S02]  /*1eb0*/  SHF.L.U32 R239, R8, 0x10, RZ ;  /* 0x0000001008ef7819 */ /* 0x000fe400000006ff */
[C---:B------:R-:W-:Y:S02]  /*1ec0*/  SHF.L.U32 R241, R9.reuse, 0x10, RZ ;  /* 0x0000001009f17819 */ /* 0x040fe400000006ff */
[----:B------:R-:W-:-:S04]  /*1ed0*/  PRMT R229, R9, 0x7632, R229 ;  /* 0x0000763209e57816 */ /* 0x000fc800000000e5 */
[----:B------:R-:W-:Y:S02]  /*1ee0*/  SHF.L.U32 R229, R229, 0x10, RZ ;  /* 0x00000010e5e57819 */ /* 0x000fe400000006ff */
[C---:B------:R-:W-:Y:S02]  /*1ef0*/  SHF.L.U32 R243, R10.reuse, 0x10, RZ ;  /* 0x000000100af37819 */ /* 0x040fe400000006ff */
[----:B------:R-:W-:-:S04]  /*1f00*/  PRMT R227, R10, 0x7632, R227 ;  /* 0x000076320ae37816 */ /* 0x000fc800000000e3 */
[----:B------:R-:W-:Y:S02]  /*1f10*/  SHF.L.U32 R227, R227, 0x10, RZ ;  /* 0x00000010e3e37819 */ /* 0x000fe400000006ff */
[C---:B------:R-:W-:Y:S02]  /*1f20*/  SHF.L.U32 R245, R11.reuse, 0x10, RZ ;  /* 0x000000100bf57819 */ /* 0x040fe400000006ff */
[----:B------:R-:W-:Y:S02]  /*1f30*/  PRMT R225, R11, 0x7632, R225 ;  /* 0x000076320be17816 */ /* 0x000fe400000000e1 */
[C---:B---3--:R-:W-:Y:S02]  /*1f40*/  PRMT R58, R24.reuse, 0x7632, R58 ;  /* 0x00007632183a7816 */ /* 0x048fe4000000003a */
[----:B------:R-:W-:Y:S02]  /*1f50*/  SHF.L.U32 R177, R24, 0x10, RZ ;  /* 0x0000001018b17819 */ /* 0x000fe400000006ff */
[----:B------:R-:W-:-:S02]  /*1f60*/  PRMT R59, R25, 0x7632, R59 ;  /* 0x00007632193b7816 */ /* 0x000fc4000000003b */
[----:B------:R-:W-:Y:S01]  /*1f70*/  SHF.L.U32 R207, R25, 0x10, RZ ;  /* 0x0000001019cf7819 */ /* 0x000fe200000006ff */
[----:B--2---:R-:W-:Y:S01]  /*1f80*/  IMAD.WIDE.U32 R24, R147, 0x10, R56 ;  /* 0x0000001093187825 */ /* 0x004fe200078e0038 */
[C---:B----4-:R-:W-:Y:S02]  /*1f90*/  PRMT R62, R28.reuse, 0x7632, R62 ;  /* 0x000076321c3e7816 */ /* 0x050fe4000000003e */
[----:B------:R-:W-:Y:S02]  /*1fa0*/  SHF.L.U32 R183, R28, 0x10, RZ ;  /* 0x000000101cb77819 */ /* 0x000fe400000006ff */
[C---:B------:R-:W-:Y:S02]  /*1fb0*/  PRMT R63, R29.reuse, 0x7632, R63 ;  /* 0x000076321d3f7816 */ /* 0x040fe4000000003f */
[----:B------:R-:W-:Y:S01]  /*1fc0*/  SHF.L.U32 R181, R29, 0x10, RZ ;  /* 0x000000101db57819 */ /* 0x000fe200000006ff */
[----:B------:R-:W-:Y:S01]  /*1fd0*/  IMAD.WIDE.U32 R28, R145, 0x10, R56 ;  /* 0x00000010911c7825 */ /* 0x000fe200078e0038 */
[----:B------:R-:W-:-:S02]  /*1fe0*/  PRMT R66, R32, 0x7632, R66 ;  /* 0x0000763220427816 */ /* 0x000fc40000000042 */
[----:B------:R-:W-:Y:S02]  /*1ff0*/  SHF.L.U32 R151, R32, 0x10, RZ ;  /* 0x0000001020977819 */ /* 0x000fe400000006ff */
[C---:B------:R-:W-:Y:S02]  /*2000*/  PRMT R67, R33.reuse, 0x7632, R67 ;  /* 0x0000763221437816 */ /* 0x040fe40000000043 */
[----:B------:R-:W-:Y:S01]  /*2010*/  SHF.L.U32 R191, R33, 0x10, RZ ;  /* 0x0000001021bf7819 */ /* 0x000fe200000006ff */
[----:B------:R-:W-:Y:S01]  /*2020*/  IMAD.WIDE.U32 R32, R143, 0x10, R56 ;  /* 0x000000108f207825 */ /* 0x000fe200078e0038 */
[C---:B------:R-:W-:Y:S02]  /*2030*/  PRMT R60, R26.reuse, 0x7632, R60 ;  /* 0x000076321a3c7816 */ /* 0x040fe4000000003c */
[----:B------:R-:W-:Y:S01]  /*2040*/  SHF.L.U32 R203, R26, 0x10, RZ ;  /* 0x000000101acb7819 */ /* 0x000fe200000006ff */
[----:B------:R-:W-:Y:S01]  /*2050*/  IMAD.WIDE.U32 R56, R139, 0x10, R56 ;  /* 0x000000108b387825 */ /* 0x000fe200078e0038 */
[----:B------:R-:W-:-:S02]  /*2060*/  PRMT R61, R27, 0x7632, R61 ;  /* 0x000076321b3d7816 */ /* 0x000fc4000000003d */
[----:B------:R-:W-:Y:S02]  /*2070*/  SHF.L.U32 R199, R27, 0x10, RZ ;  /* 0x000000101bc77819 */ /* 0x000fe400000006ff */
[C---:B------:R-:W-:Y:S01]  /*2080*/  PRMT R64, R30.reuse, 0x7632, R64 ;  /* 0x000076321e407816 */ /* 0x040fe20000000040 */
[----:B------:R-:W5:Y:S01]  /*2090*/  LDG.E.128 R24, desc[UR10][R24.64] ;  /* 0x0000000a18187981 */ /* 0x000f62000c1e1d00 */
[----:B------:R-:W-:Y:S02]  /*20a0*/  SHF.L.U32 R179, R30, 0x10, RZ ;  /* 0x000000101eb37819 */ /* 0x000fe400000006ff */
[C---:B------:R-:W-:Y:S02]  /*20b0*/  PRMT R65, R31.reuse, 0x7632, R65 ;  /* 0x000076321f417816 */ /* 0x040fe40000000041 */
[----:B------:R-:W-:Y:S02]  /*20c0*/  SHF.L.U32 R175, R31, 0x10, RZ ;  /* 0x000000101faf7819 */ /* 0x000fe400000006ff */
[C---:B------:R-:W-:Y:S01]  /*20d0*/  PRMT R68, R34.reuse, 0x7632, R68 ;  /* 0x0000763222447816 */ /* 0x040fe20000000044 */
[----:B------:R-:W5:Y:S01]  /*20e0*/  LDG.E.128 R28, desc[UR10][R28.64] ;  /* 0x0000000a1c1c7981 */ /* 0x000f62000c1e1d00 */
[----:B------:R-:W-:-:S02]  /*20f0*/  SHF.L.U32 R153, R34, 0x10, RZ ;  /* 0x0000001022997819 */ /* 0x000fc400000006ff */
[C---:B------:R-:W-:Y:S02]  /*2100*/  PRMT R69, R35.reuse, 0x7632, R69 ;  /* 0x0000763223457816 */ /* 0x040fe40000000045 */
[----:B------:R-:W-:Y:S02]  /*2110*/  SHF.L.U32 R189, R35, 0x10, RZ ;  /* 0x0000001023bd7819 */ /* 0x000fe400000006ff */
[----:B------:R-:W5:Y:S01]  /*2120*/  LDG.E.128 R32, desc[UR10][R32.64] ;  /* 0x0000000a20207981 */ /* 0x000f62000c1e1d00 */
[C---:B------:R-:W-:Y:S02]  /*2130*/  SHF.L.U32 R71, R36.reuse, 0x10, RZ ;  /* 0x0000001024477819 */ /* 0x040fe400000006ff */
[C---:B------:R-:W-:Y:S02]  /*2140*/  SHF.L.U32 R149, R37.reuse, 0x10, RZ ;  /* 0x0000001025957819 */ /* 0x040fe400000006ff */
[----:B------:R-:W-:Y:S02]  /*2150*/  PRMT R70, R36, 0x7632, R70 ;  /* 0x0000763224467816 */ /* 0x000fe40000000046 */
[----:B------:R-:W-:-:S02]  /*2160*/  PRMT R146, R37, 0x7632, R146 ;  /* 0x0000763225927816 */ /* 0x000fc40000000092 */
[C---:B------:R-:W-:Y:S02]  /*2170*/  PRMT R148, R38.reuse, 0x7632, R148 ;  /* 0x0000763226947816 */ /* 0x040fe40000000094 */
[C---:B------:R-:W-:Y:S02]  /*2180*/  PRMT R150, R39.reuse, 0x7632, R150 ;  /* 0x0000763227967816 */ /* 0x040fe40000000096 */
[----:B------:R-:W-:Y:S02]  /*2190*/  SHF.L.U32 R163, R38, 0x10, RZ ;  /* 0x0000001026a37819 */ /* 0x000fe400000006ff */
[----:B------:R-:W-:Y:S02]  /*21a0*/  SHF.L.U32 R167, R39, 0x10, RZ ;  /* 0x0000001027a77819 */ /* 0x000fe400000006ff */
[----:B------:R0:W5:Y:S01]  /*21b0*/  LDG.E.128 R36, desc[UR10][R56.64] ;  /* 0x0000000a38247981 */ /* 0x000162000c1e1d00 */
[----:B------:R-:W-:Y:S01]  /*21c0*/  SHF.L.U32 R173, R63, 0x10, RZ ;  /* 0x000000103fad7819 */ /* 0x000fe200000006ff */
[----:B------:R-:W-:Y:S01]  /*21d0*/  FADD.FTZ R63, -R0, R149 ;  /* 0x00000095003f7221 */ /* 0x000fe20000010100 */
[----:B------:R-:W-:-:S02]  /*21e0*/  SHF.L.U32 R65, R65, 0x10, RZ ;  /* 0x0000001041417819 */ /* 0x000fc400000006ff */
[----:B------:R-:W-:Y:S02]  /*21f0*/  SHF.L.U32 R67, R67, 0x10, RZ ;  /* 0x0000001043437819 */ /* 0x000fe400000006ff */
[----:B------:R-:W-:Y:S02]  /*2200*/  SHF.L.U32 R209, R58, 0x10, RZ ;  /* 0x000000103ad17819 */ /* 0x000fe400000006ff */
[----:B------:R-:W-:Y:S01]  /*2210*/  SHF.L.U32 R205, R59, 0x10, RZ ;  /* 0x000000103bcd7819 */ /* 0x000fe200000006ff */
[----:B0-----:R-:W-:Y:S01]  /*2220*/  FADD.FTZ R57, -R0, R71 ;  /* 0x0000004700397221 */ /* 0x001fe20000010100 */
[----:B------:R-:W-:Y:S02]  /*2230*/  SHF.L.U32 R201, R60, 0x10, RZ ;  /* 0x000000103cc97819 */ /* 0x000fe400000006ff */
[----:B------:R-:W-:Y:S02]  /*2240*/  SHF.L.U32 R197, R61, 0x10, RZ ;  /* 0x000000103dc57819 */ /* 0x000fe400000006ff */
[----:B------:R-:W-:-:S02]  /*2250*/  SHF.L.U32 R195, R62, 0x10, RZ ;  /* 0x000000103ec37819 */ /* 0x000fc400000006ff */
[----:B------:R-:W-:Y:S02]  /*2260*/  SHF.L.U32 R171, R64, 0x10, RZ ;  /* 0x0000001040ab7819 */ /* 0x000fe400000006ff */
[----:B------:R-:W-:Y:S02]  /*2270*/  SHF.L.U32 R155, R66, 0x10, RZ ;  /* 0x00000010429b7819 */ /* 0x000fe400000006ff */
[----:B------:R-:W-:Y:S02]  /*2280*/  SHF.L.U32 R165, R68, 0x10, RZ ;  /* 0x0000001044a57819 */ /* 0x000fe400000006ff */
[----:B------:R-:W-:Y:S02]  /*2290*/  SHF.L.U32 R69, R69, 0x10, RZ ;  /* 0x0000001045457819 */ /* 0x000fe400000006ff */
[----:B------:R-:W-:Y:S02]  /*22a0*/  SHF.L.U32 R71, R70, 0x10, RZ ;  /* 0x0000001046477819 */ /* 0x000fe400000006ff */
[----:B------:R-:W-:-:S02]  /*22b0*/  SHF.L.U32 R187, R146, 0x10, RZ ;  /* 0x0000001092bb7819 */ /* 0x000fc400000006ff */
[----:B------:R-:W-:Y:S02]  /*22c0*/  SHF.L.U32 R149, R148, 0x10, RZ ;  /* 0x0000001094957819 */ /* 0x000fe400000006ff */
[----:B------:R-:W-:Y:S01]  /*22d0*/  SHF.L.U32 R185, R150, 0x10, RZ ;  /* 0x0000001096b97819 */ /* 0x000fe200000006ff */
[C---:B------:R-:W-:Y:S01]  /*22e0*/  FADD.FTZ R59, -R0.reuse, R163 ;  /* 0x000000a3003b7221 */ /* 0x040fe20000010100 */
        /* <DEDUP_REMOVED lines=28> */
[----:B------:R-:W-:Y:S01]  /*24b0*/  FADD.FTZ R185, -R0, R185 ;  /* 0x000000b900b97221 */ /* 0x000fe20000010100 */
[----:B------:R-:W-:-:S02]  /*24c0*/  PRMT R236, R40, 0x7632, R236 ;  /* 0x0000763228ec7816 */ /* 0x000fc400000000ec */
[----:B------:R-:W-:Y:S02]  /*24d0*/  SHF.L.U32 R149, R40, 0x10, RZ ;  /* 0x0000001028957819 */ /* 0x000fe400000006ff */
[----:B------:R-:W-:Y:S02]  /*24e0*/  SHF.L.U32 R0, R4, 0x10, RZ ;  /* 0x0000001004007819 */ /* 0x000fe400000006ff */
[C---:B------:R-:W-:Y:S02]  /*24f0*/  PRMT R217, R53.reuse, 0x7632, R217 ;  /* 0x0000763235d97816 */ /* 0x040fe400000000d9 */
[----:B------:R-:W-:Y:S02]  /*2500*/  SHF.L.U32 R215, R53, 0x10, RZ ;  /* 0x0000001035d77819 */ /* 0x000fe400000006ff */
[----:B------:R-:W-:Y:S02]  /*2510*/  SHF.L.U32 R40, R41, 0x10, RZ ;  /* 0x0000001029287819 */ /* 0x000fe400000006ff */
[----:B------:R-:W-:Y:S01]  /*2520*/  SHF.L.U32 R53, R5, 0x10, RZ ;  /* 0x0000001005357819 */ /* 0x000fe200000006ff */
[----:B------:R-:W-:Y:S01]  /*2530*/  FMUL.FTZ R213, R0, R149 ;  /* 0x0000009500d57220 */ /* 0x000fe20000410000 */
[----:B------:R-:W-:-:S02]  /*2540*/  SHF.L.U32 R60, R93, 0x10, RZ ;  /* 0x000000105d3c7819 */ /* 0x000fc400000006ff */
[----:B------:R-:W-:Y:S01]  /*2550*/  SHF.L.U32 R236, R236, 0x10, RZ ;  /* 0x00000010ecec7819 */ /* 0x000fe200000006ff */
[----:B-----5:R-:W-:Y:S01]  /*2560*/  FMUL.FTZ R0, R144, R177 ;  /* 0x000000b190007220 */ /* 0x020fe20000410000 */
[----:B------:R-:W-:Y:S01]  /*2570*/  PRMT R221, R55, 0x7632, R221 ;  /* 0x0000763237dd7816 */ /* 0x000fe200000000dd */
[----:B------:R-:W-:Y:S01]  /*2580*/  FMUL.FTZ R232, R53, R40 ;  /* 0x0000002835e87220 */ /* 0x000fe20000410000 */
[----:B------:R-:W-:Y:S01]  /*2590*/  SHF.L.U32 R219, R55, 0x10, RZ ;  /* 0x0000001037db7819 */ /* 0x000fe200000006ff */
[----:B------:R-:W-:Y:S01]  /*25a0*/  FMUL.FTZ R53, R60, R215 ;  /* 0x000000d73c357220 */ /* 0x000fe20000410000 */
[----:B------:R-:W-:Y:S01]  /*25b0*/  PRMT R234, R41, 0x7632, R234 ;  /* 0x0000763229ea7816 */ /* 0x000fe200000000ea */
[----:B------:R-:W-:Y:S01]  /*25c0*/  FMUL.FTZ R212, R235, R236 ;  /* 0x000000ecebd47220 */ /* 0x000fe20000410000 */
[----:B------:R-:W-:Y:S01]  /*25d0*/  PRMT R55, R5, 0x7632, R55 ;  /* 0x0000763205377816 */ /* 0x000fe20000000037 */
[----:B------:R-:W-:Y:S01]  /*25e0*/  FADD.FTZ R177, RZ, R213 ;  /* 0x000000d5ffb17221 */ /* 0x000fe20000010000 */
[----:B------:R-:W-:Y:S01]  /*25f0*/  FMUL.FTZ R209, R144, R209 ;  /* 0x000000d190d17220 */ /* 0x000fe20000410000 */
[----:B------:R-:W-:Y:S01]  /*2600*/  FFMA.FTZ R60, R0, R213, RZ ;  /* 0x000000d5003c7223 */ /* 0x000fe200000100ff */
[----:B------:R-:W-:Y:S01]  /*2610*/  SHF.L.U32 R55, R55, 0x10, RZ ;  /* 0x0000001037377819 */ /* 0x000fe200000006ff */
[----:B------:R-:W-:Y:S01]  /*2620*/  FADD.FTZ R177, R177, R212 ;  /* 0x000000d4b1b17221 */ /* 0x000fe20000010000 */
[----:B------:R-:W-:Y:S01]  /*2630*/  SHF.L.U32 R234, R234, 0x10, RZ ;  /* 0x00000010eaea7819 */ /* 0x000fe200000006ff */
[----:B------:R-:W-:Y:S01]  /*2640*/  FMUL.FTZ R207, R144, R207 ;  /* 0x000000cf90cf7220 */ /* 0x000fe20000410000 */
[----:B------:R-:W-:Y:S01]  /*2650*/  FFMA.FTZ R60, R209, R212, R60 ;  /* 0x000000d4d13c7223 */ /* 0x000fe2000001003c */
[C---:B------:R-:W-:Y:S01]  /*2660*/  PRMT R230, R42.reuse, 0x7632, R230 ;  /* 0x000076322ae67816 */ /* 0x040fe200000000e6 */
[----:B------:R-:W-:Y:S01]  /*2670*/  FADD.FTZ R177, R177, R232 ;  /* 0x000000e8b1b17221 */ /* 0x000fe20000010000 */
[----:B------:R-:W-:Y:S01]  /*2680*/  SHF.L.U32 R42, R42, 0x10, RZ ;  /* 0x000000102a2a7819 */ /* 0x000fe200000006ff */
[----:B------:R-:W-:Y:S01]  /*2690*/  FMUL.FTZ R210, R55, R234 ;  /* 0x000000ea37d27220 */ /* 0x000fe20000410000 */
[----:B------:R-:W-:Y:S01]  /*26a0*/  SHF.L.U32 R69, R6, 0x10, RZ ;  /* 0x0000001006457819 */ /* 0x000fe200000006ff */
[----:B------:R-:W-:Y:S01]  /*26b0*/  FMUL.FTZ R205, R144, R205 ;  /* 0x000000cd90cd7220 */ /* 0x000fe20000410000 */
[----:B------:R-:W-:Y:S01]  /*26c0*/  FFMA.FTZ R60, R207, R232, R60 ;  /* 0x000000e8cf3c7223 */ /* 0x000fe2000001003c */
[----:B------:R-:W-:Y:S01]  /*26d0*/  SHF.L.U32 R230, R230, 0x10, RZ ;  /* 0x00000010e6e67819 */ /* 0x000fe200000006ff */
[----:B------:R-:W-:Y:S01]  /*26e0*/  FADD.FTZ R177, R177, R210 ;  /* 0x000000d2b1b17221 */ /* 0x000fe20000010000 */
[----:B------:R-:W-:Y:S01]  /*26f0*/  FMUL.FTZ R228, R69, R42 ;  /* 0x0000002a45e47220 */ /* 0x000fe20000410000 */
[C---:B------:R-:W-:Y:S01]  /*2700*/  FMUL.FTZ R203, R144.reuse, R203 ;  /* 0x000000cb90cb7220 */ /* 0x040fe20000410000 */
[----:B------:R-:W-:Y:S01]  /*2710*/  FFMA.FTZ R60, R205, R210, R60 ;  /* 0x000000d2cd3c7223 */ /* 0x000fe2000001003c */
[----:B------:R-:W-:Y:S01]  /*2720*/  PRMT R226, R43, 0x7632, R226 ;  /* 0x000076322be27816 */ /* 0x000fe200000000e2 */
[----:B------:R-:W-:Y:S01]  /*2730*/  FMUL.FTZ R208, R233, R230 ;  /* 0x000000e6e9d07220 */ /* 0x000fe20000410000 */
[----:B------:R-:W-:Y:S01]  /*2740*/  SHF.L.U32 R166, R43, 0x10, RZ ;  /* 0x000000102ba67819 */ /* 0x000fe200000006ff */
[----:B------:R-:W-:Y:S01]  /*2750*/  FADD.FTZ R177, R177, R228 ;  /* 0x000000e4b1b17221 */ /* 0x000fe20000010000 */
[----:B------:R-:W-:Y:S01]  /*2760*/  SHF.L.U32 R71, R7, 0x10, RZ ;  /* 0x0000001007477819 */ /* 0x000fe200000006ff */
[----:B------:R-:W-:Y:S01]  /*2770*/  FMUL.FTZ R201, R144, R201 ;  /* 0x000000c990c97220 */ /* 0x000fe20000410000 */
[----:B------:R-:W-:Y:S01]  /*2780*/  FFMA.FTZ R60, R203, R228, R60 ;  /* 0x000000e4cb3c7223 */ /* 0x000fe2000001003c */
[----:B------:R-:W-:Y:S01]  /*2790*/  SHF.L.U32 R226, R226, 0x10, RZ ;  /* 0x00000010e2e27819 */ /* 0x000fe200000006ff */
[----:B------:R-:W-:Y:S01]  /*27a0*/  FADD.FTZ R177, R177, R208 ;  /* 0x000000d0b1b17221 */ /* 0x000fe20000010000 */
[----:B------:R-:W-:Y:S01]  /*27b0*/  FMUL.FTZ R224, R71, R166 ;  /* 0x000000a647e07220 */ /* 0x000fe20000410000 */
[----:B------:R-:W-:Y:S01]  /*27c0*/  FMUL.FTZ R199, R144, R199 ;  /* 0x000000c790c77220 */ /* 0x000fe20000410000 */
[----:B------:R-:W-:Y:S01]  /*27d0*/  FFMA.FTZ R60, R201, R208, R60 ;  /* 0x000000d0c93c7223 */ /* 0x000fe2000001003c */
[----:B------:R-:W-:-:S02]  /*27e0*/  PRMT R211, R44, 0x7632, R211 ;  /* 0x000076322cd37816 */ /* 0x000fc400000000d3 */
[----:B------:R-:W-:Y:S01]  /*27f0*/  PRMT R56, R8, 0x7632, R56 ;  /* 0x0000763208387816 */ /* 0x000fe20000000038 */
[----:B------:R-:W-:Y:S01]  /*2800*/  FMUL.FTZ R206, R231, R226 ;  /* 0x000000e2e7ce7220 */ /* 0x000fe20000410000 */
[----:B------:R-:W-:Y:S01]  /*2810*/  SHF.L.U32 R44, R44, 0x10, RZ ;  /* 0x000000102c2c7819 */ /* 0x000fe200000006ff */
[----:B------:R-:W-:Y:S01]  /*2820*/  FADD.FTZ R177, R177, R224 ;  /* 0x000000e0b1b17221 */ /* 0x000fe20000010000 */
[----:B------:R-:W-:Y:S01]  /*2830*/  FMUL.FTZ R197, R144, R197 ;  /* 0x000000c590c57220 */ /* 0x000fe20000410000 */
[----:B------:R-:W-:Y:S01]  /*2840*/  FFMA.FTZ R60, R199, R224, R60 ;  /* 0x000000e0c73c7223 */ /* 0x000fe2000001003c */
[----:B------:R-:W-:Y:S02]  /*2850*/  SHF.L.U32 R56, R56, 0x10, RZ ;  /* 0x0000001038387819 */ /* 0x000fe400000006ff */
[----:B------:R-:W-:Y:S01]  /*2860*/  SHF.L.U32 R211, R211, 0x10, RZ ;  /* 0x00000010d3d37819 */ /* 0x000fe200000006ff */
[----:B------:R-:W-:Y:S01]  /*2870*/  FMUL.FTZ R184, R239, R44 ;  /* 0x0000002cefb87220 */ /* 0x000fe20000410000 */
[----:B------:R-:W-:Y:S01]  /*2880*/  FADD.FTZ R231, R177, R206 ;  /* 0x000000ceb1e77221 */ /* 0x000fe20000010000 */
[----:B------:R-:W-:Y:S01]  /*2890*/  FMUL.FTZ R183, R144, R183 ;  /* 0x000000b790b77220 */ /* 0x000fe20000410000 */
        /* <DEDUP_REMOVED lines=15> */
[----:B------:R-:W-:Y:S01]  /*2990*/  FADD.FTZ R231, R231, R182 ;  /* 0x000000b6e7e77221 */ /* 0x000fe20000010000 */
[----:B------:R-:W-:Y:S01]  /*29a0*/  FMUL.FTZ R173, R144, R173 ;  /* 0x000000ad90ad7220 */ /* 0x000fe20000410000 */
[----:B------:R-:W-:Y:S01]  /*29b0*/  FFMA.FTZ R56, R181, R182, R56 ;  /* 0x000000b6b5387223 */ /* 0x000fe20000010038 */
[----:B------:R-:W-:Y:S01]  /*29c0*/  SHF.L.U32 R220, R220, 0x10, RZ ;  /* 0x00000010dcdc7819 */ /* 0x000fe200000006ff */
[----:B------:R-:W-:Y:S01]  /*29d0*/  FMUL.FTZ R180, R243, R46 ;  /* 0x0000002ef3b47220 */ /* 0x000fe20000410000 */
[----:B------:R-:W-:Y:S01]  /*29e0*/  FADD.FTZ R231, R231, R174 ;  /* 0x000000aee7e77221 */ /* 0x000fe20000010000 */
[C---:B------:R-:W-:Y:S01]  /*29f0*/  FMUL.FTZ R179, R144.reuse, R179 ;  /* 0x000000b390b37220 */ /* 0x040fe20000410000 */
[----:B------:R-:W-:Y:S01]  /*2a00*/  FFMA.FTZ R56, R173, R174, R56 ;  /* 0x000000aead387223 */ /* 0x000fe20000010038 */
[----:B------:R-:W-:Y:S01]  /*2a10*/  PRMT R218, R47, 0x7632, R218 ;  /* 0x000076322fda7816 */ /* 0x000fe200000000da */
[----:B------:R-:W-:Y:S01]  /*2a20*/  FMUL.FTZ R172, R227, R220 ;  /* 0x000000dce3ac7220 */ /* 0x000fe20000410000 */
[----:B------:R-:W-:Y:S01]  /*2a30*/  SHF.L.U32 R186, R47, 0x10, RZ ;  /* 0x000000102fba7819 */ /* 0x000fe200000006ff */
[----:B------:R-:W-:Y:S01]  /*2a40*/  FADD.FTZ R231, R231, R180 ;  /* 0x000000b4e7e77221 */ /* 0x000fe20000010000 */
[----:B------:R-:W-:Y:S01]  /*2a50*/  FMUL.FTZ R171, R144, R171 ;  /* 0x000000ab90ab7220 */ /* 0x000fe20000410000 */
[----:B------:R-:W-:Y:S01]  /*2a60*/  FFMA.FTZ R56, R179, R180, R56 ;  /* 0x000000b4b3387223 */ /* 0x000fe20000010038 */
[----:B------:R-:W-:Y:S01]  /*2a70*/  SHF.L.U32 R58, R95, 0x10, RZ ;  /* 0x000000105f3a7819 */ /* 0x000fe200000006ff */
[----:B------:R-:W-:Y:S01]  /*2a80*/  FMUL.FTZ R178, R245, R186 ;  /* 0x000000baf5b27220 */ /* 0x000fe20000410000 */
[----:B------:R-:W-:Y:S01]  /*2a90*/  SHF.L.U32 R225, R225, 0x10, RZ ;  /* 0x00000010e1e17819 */ /* 0x000fe200000006ff */
[----:B------:R-:W-:Y:S01]  /*2aa0*/  FADD.FTZ R231, R231, R172 ;  /* 0x000000ace7e77221 */ /* 0x000fe20000010000 */
[----:B------:R-:W-:Y:S01]  /*2ab0*/  SHF.L.U32 R218, R218, 0x10, RZ ;  /* 0x00000010dada7819 */ /* 0x000fe200000006ff */
[----:B------:R-:W-:Y:S01]  /*2ac0*/  FMUL.FTZ R175, R144, R175 ;  /* 0x000000af90af7220 */ /* 0x000fe20000410000 */
[----:B------:R-:W-:Y:S01]  /*2ad0*/  FFMA.FTZ R56, R171, R172, R56 ;  /* 0x000000acab387223 */ /* 0x000fe20000010038 */
[----:B------:R-:W-:Y:S01]  /*2ae0*/  PRMT R216, R48, 0x7632, R216 ;  /* 0x0000763230d87816 */ /* 0x000fe200000000d8 */
[----:B------:R-:W-:Y:S01]  /*2af0*/  FMUL.FTZ R55, R58, R219 ;  /* 0x000000db3a377220 */ /* 0x000fe20000410000 */
[----:B------:R-:W-:Y:S01]  /*2b00*/  SHF.L.U32 R48, R48, 0x10, RZ ;  /* 0x0000001030307819 */ /* 0x000fe200000006ff */
[----:B------:R-:W-:Y:S01]  /*2b10*/  FMUL.FTZ R170, R225, R218 ;  /* 0x000000dae1aa7220 */ /* 0x000fe20000410000 */
[C---:B------:R-:W-:Y:S01]  /*2b20*/  SHF.L.U32 R247, R12.reuse, 0x10, RZ ;  /* 0x000000100cf77819 */ /* 0x040fe200000006ff */
[----:B------:R-:W-:Y:S01]  /*2b30*/  FADD.FTZ R231, R231, R178 ;  /* 0x000000b2e7e77221 */ /* 0x000fe20000010000 */
[----:B------:R-:W-:Y:S01]  /*2b40*/  PRMT R223, R12, 0x7632, R223 ;  /* 0x000076320cdf7816 */ /* 0x000fe200000000df */
[----:B------:R-:W-:Y:S01]  /*2b50*/  FMUL.FTZ R169, R144, R169 ;  /* 0x000000a990a97220 */ /* 0x000fe20000410000 */
[----:B------:R-:W-:Y:S01]  /*2b60*/  FFMA.FTZ R58, R175, R178, R56 ;  /* 0x000000b2af3a7223 */ /* 0x000fe20000010038 */
[----:B------:R-:W-:Y:S01]  /*2b70*/  SHF.L.U32 R216, R216, 0x10, RZ ;  /* 0x00000010d8d87819 */ /* 0x000fe200000006ff */
[----:B------:R-:W-:Y:S01]  /*2b80*/  FMUL.FTZ R68, R247, R48 ;  /* 0x00000030f7447220 */ /* 0x000fe20000410000 */
[----:B------:R-:W-:Y:S01]  /*2b90*/  SHF.L.U32 R223, R223, 0x10, RZ ;  /* 0x00000010dfdf7819 */ /* 0x000fe200000006ff */
[----:B------:R-:W-:Y:S01]  /*2ba0*/  FADD.FTZ R231, R231, R170 ;  /* 0x000000aae7e77221 */ /* 0x000fe20000010000 */
[----:B------:R-:W-:Y:S01]  /*2bb0*/  FMUL.FTZ R151, R144, R151 ;  /* 0x0000009790977220 */ /* 0x000fe20000410000 */
[----:B------:R-:W-:Y:S01]  /*2bc0*/  FFMA.FTZ R58, R169, R170, R58 ;  /* 0x000000aaa93a7223 */ /* 0x000fe2000001003a */
[----:B------:R-:W-:-:S02]  /*2bd0*/  PRMT R214, R49, 0x7632, R214 ;  /* 0x0000763231d67816 */ /* 0x000fc400000000d6 */
[----:B------:R-:W-:Y:S02]  /*2be0*/  PRMT R238, R50, 0x7632, R238 ;  /* 0x0000763232ee7816 */ /* 0x000fe400000000ee */
[C---:B------:R-:W-:Y:S02]  /*2bf0*/  PRMT R242, R52.reuse, 0x7632, R242 ;  /* 0x0000763234f27816 */ /* 0x040fe400000000f2 */
[----:B------:R-:W-:Y:S01]  /*2c00*/  SHF.L.U32 R188, R52, 0x10, RZ ;  /* 0x0000001034bc7819 */ /* 0x000fe200000006ff */
[----:B------:R-:W-:Y:S01]  /*2c10*/  FMUL.FTZ R150, R223, R216 ;  /* 0x000000d8df967220 */ /* 0x000fe20000410000 */
[----:B------:R-:W-:Y:S01]  /*2c20*/  SHF.L.U32 R49, R49, 0x10, RZ ;  /* 0x0000001031317819 */ /* 0x000fe200000006ff */
[----:B------:R-:W-:Y:S01]  /*2c30*/  FADD.FTZ R231, R231, R68 ;  /* 0x00000044e7e77221 */ /* 0x000fe20000010000 */
[----:B------:R-:W-:Y:S01]  /*2c40*/  SHF.L.U32 R52, R13, 0x10, RZ ;  /* 0x000000100d347819 */ /* 0x000fe200000006ff */
[----:B------:R-:W-:Y:S01]  /*2c50*/  FMUL.FTZ R155, R144, R155 ;  /* 0x0000009b909b7220 */ /* 0x000fe20000410000 */
[----:B------:R-:W-:Y:S01]  /*2c60*/  FFMA.FTZ R60, R151, R68, R58 ;  /* 0x00000044973c7223 */ /* 0x000fe2000001003a */
[----:B------:R-:W-:-:S02]  /*2c70*/  SHF.L.U32 R47, R157, 0x10, RZ ;  /* 0x000000109d2f7819 */ /* 0x000fc400000006ff */
[----:B------:R-:W-:Y:S01]  /*2c80*/  SHF.L.U32 R238, R238, 0x10, RZ ;  /* 0x00000010eeee7819 */ /* 0x000fe200000006ff */
[----:B------:R-:W-:Y:S01]  /*2c90*/  FMUL.FTZ R69, R52, R49 ;  /* 0x0000003134457220 */ /* 0x000fe20000410000 */
[----:B------:R-:W-:Y:S01]  /*2ca0*/  SHF.L.U32 R193, R158, 0x10, RZ ;  /* 0x000000109ec17819 */ /* 0x000fe200000006ff */
        /* <DEDUP_REMOVED lines=8> */
[----:B------:R-:W-:Y:S01]  /*2d30*/  FMUL.FTZ R152, R193, R214 ;  /* 0x000000d6c1987220 */ /* 0x000fe20000410000 */
[----:B------:R-:W-:Y:S01]  /*2d40*/  FADD.FTZ R47, R66, R69 ;  /* 0x00000045422f7221 */ /* 0x000fe20000010000 */
[----:B------:R-:W-:Y:S01]  /*2d50*/  FMUL.FTZ R163, R144, R163 ;  /* 0x000000a390a37220 */ /* 0x000fe20000410000 */
[----:B------:R-:W-:Y:S01]  /*2d60*/  FFMA.FTZ R66, R146, R69, R61 ;  /* 0x0000004592427223 */ /* 0x000fe2000001003d */
[----:B------:R-:W-:Y:S01]  /*2d70*/  PRMT R246, R54, 0x7632, R246 ;  /* 0x0000763236f67816 */ /* 0x000fe200000000f6 */
[----:B------:R-:W-:Y:S01]  /*2d80*/  FMUL.FTZ R70, R249, R50 ;  /* 0x00000032f9467220 */ /* 0x000fe20000410000 */
[----:B------:R-:W-:Y:S01]  /*2d90*/  FADD.FTZ R47, R47, R152 ;  /* 0x000000982f2f7221 */ /* 0x000fe20000010000 */
[----:B------:R-:W-:Y:S01]  /*2da0*/  FMUL.FTZ R153, R144, R153 ;  /* 0x0000009990997220 */ /* 0x000fe20000410000 */
[----:B------:R-:W-:Y:S01]  /*2db0*/  FFMA.FTZ R66, R163, R152, R66 ;  /* 0x00000098a3427223 */ /* 0x000fe20000010042 */
[----:B------:R-:W-:-:S02]  /*2dc0*/  PRMT R240, R51, 0x7632, R240 ;  /* 0x0000763233f07816 */ /* 0x000fc400000000f0 */
[----:B------:R-:W-:Y:S02]  /*2dd0*/  SHF.L.U32 R244, R54, 0x10, RZ ;  /* 0x0000001036f47819 */ /* 0x000fe400000006ff */
[----:B------:R-:W-:Y:S02]  /*2de0*/  SHF.L.U32 R62, R161, 0x10, RZ ;  /* 0x00000010a13e7819 */ /* 0x000fe400000006ff */
[----:B------:R-:W-:Y:S02]  /*2df0*/  SHF.L.U32 R64, R159, 0x10, RZ ;  /* 0x000000109f407819 */ /* 0x000fe400000006ff */
[----:B------:R-:W-:Y:S02]  /*2e00*/  SHF.L.U32 R217, R217, 0x10, RZ ;  /* 0x00000010d9d97819 */ /* 0x000fe400000006ff */
[----:B------:R-:W-:Y:S01]  /*2e10*/  SHF.L.U32 R221, R221, 0x10, RZ ;  /* 0x00000010dddd7819 */ /* 0x000fe200000006ff */
[----:B------:R-:W-:Y:S01]  /*2e20*/  FADD.FTZ R47, R47, R70 ;  /* 0x000000462f2f7221 */ /* 0x000fe20000010000 */
[----:B------:R-:W-:-:S02]  /*2e30*/  SHF.L.U32 R51, R51, 0x10, RZ ;  /* 0x0000001033337819 */ /* 0x000fc400000006ff */
[----:B------:R-:W-:Y:S02]  /*2e40*/  SHF.L.U32 R54, R15, 0x10, RZ ;  /* 0x000000100f367819 */ /* 0x000fe400000006ff */
[----:B------:R-:W-:Y:S02]  /*2e50*/  SHF.L.U32 R41, R160, 0x10, RZ ;  /* 0x00000010a0297819 */ /* 0x000fe400000006ff */
[----:B------:R-:W-:Y:S01]  /*2e60*/  SHF.L.U32 R246, R246, 0x10, RZ ;  /* 0x00000010f6f67819 */ /* 0x000fe200000006ff */
[----:B------:R-:W-:Y:S01]  /*2e70*/  FMUL.FTZ R165, R144, R165 ;  /* 0x000000a590a57220 */ /* 0x000fe20000410000 */
        /* <DEDUP_REMOVED lines=9> */
[----:B------:R-:W-:Y:S01]  /*2f10*/  FMUL.FTZ R62, R41, R246 ;  /* 0x000000f6293e7220 */ /* 0x000fe20000410000 */
[----:B------:R-:W-:Y:S01]  /*2f20*/  FADD.FTZ R64, R47, R154 ;  /* 0x0000009a2f407221 */ /* 0x000fe20000010000 */
[----:B------:R-:W-:Y:S01]  /*2f30*/  FMUL.FTZ R148, R144, R189 ;  /* 0x000000bd90947220 */ /* 0x000fe20000410000 */
[----:B------:R-:W-:Y:S01]  /*2f40*/  FFMA.FTZ R41, R165, R154, R66 ;  /* 0x0000009aa5297223 */ /* 0x000fe20000010042 */
[----:B------:R-:W-:Y:S01]  /*2f50*/  SHF.L.U32 R251, R92, 0x10, RZ ;  /* 0x000000105cfb7819 */ /* 0x000fe200000006ff */
[----:B------:R-:W-:Y:S01]  /*2f60*/  FMUL.FTZ R60, R43, R242 ;  /* 0x000000f22b3c7220 */ /* 0x000fe20000410000 */
[----:B------:R-:W-:Y:S01]  /*2f70*/  FMUL.FTZ R164, R45, R240 ;  /* 0x000000f02da47220 */ /* 0x000fe20000410000 */
[----:B------:R-:W-:Y:S01]  /*2f80*/  FADD.FTZ R43, R64, R71 ;  /* 0x00000047402b7221 */ /* 0x000fe20000010000 */
[----:B------:R-:W-:Y:S01]  /*2f90*/  FMUL.FTZ R167, R144, R167 ;  /* 0x000000a790a77220 */ /* 0x000fe20000410000 */
[----:B------:R-:W-:Y:S01]  /*2fa0*/  FFMA.FTZ R66, R148, R71, R41 ;  /* 0x0000004794427223 */ /* 0x000fe20000010029 */
[----:B------:R-:W-:Y:S01]  /*2fb0*/  FMUL.FTZ R52, R251, R188 ;  /* 0x000000bcfb347220 */ /* 0x000fe20000410000 */
[----:B------:R-:W-:Y:S01]  /*2fc0*/  FADD.FTZ R43, R43, R164 ;  /* 0x000000a42b2b7221 */ /* 0x000fe20000010000 */
[C---:B------:R-:W-:Y:S01]  /*2fd0*/  FMUL.FTZ R57, R144.reuse, R57 ;  /* 0x0000003990397220 */ /* 0x040fe20000410000 */
[----:B------:R-:W-:Y:S01]  /*2fe0*/  FFMA.FTZ R190, R167, R164, R66 ;  /* 0x000000a4a7be7223 */ /* 0x000fe20000010042 */
[----:B------:R-:W-:Y:S01]  /*2ff0*/  FMUL.FTZ R65, R144, R65 ;  /* 0x0000004190417220 */ /* 0x000fe20000410000 */
[----:B------:R-:W-:-:S02]  /*3000*/  FADD.FTZ R43, R43, R52 ;  /* 0x000000342b2b7221 */ /* 0x000fc40000010000 */
[----:B------:R-:W-:Y:S02]  /*3010*/  FFMA.FTZ R190, R57, R52, R190 ;  /* 0x0000003439be7223 */ /* 0x000fe400000100be */
[----:B------:R-:W-:Y:S02]  /*3020*/  FADD.FTZ R192, R43, R60 ;  /* 0x0000003c2bc07221 */ /* 0x000fe40000010000 */
[----:B------:R-:W-:Y:S01]  /*3030*/  FFMA.FTZ R41, R65, R60, R190 ;  /* 0x0000003c41297223 */ /* 0x000fe200000100be */
[----:B------:R-:W-:Y:S01]  /*3040*/  SHF.L.U32 R237, R94, 0x10, RZ ;  /* 0x000000105eed7819 */ /* 0x000fe200000006ff */
[----:B------:R-:W-:Y:S01]  /*3050*/  FADD.FTZ R192, R192, R53 ;  /* 0x00000035c0c07221 */ /* 0x000fe20000010000 */
[----:B------:R-:W-:Y:S01]  /*3060*/  FMUL.FTZ R64, R144, R187 ;  /* 0x000000bb90407220 */ /* 0x000fe20000410000 */
[----:B------:R-:W-:Y:S01]  /*3070*/  FFMA.FTZ R41, R56, R53, R41 ;  /* 0x0000003538297223 */ /* 0x000fe20000010029 */
[----:B------:R-:W-:Y:S01]  /*3080*/  FMUL.FTZ R59, R144, R59 ;  /* 0x0000003b903b7220 */ /* 0x000fe20000410000 */
[----:B------:R-:W-:Y:S01]  /*3090*/  FMUL.FTZ R54, R237, R244 ;  /* 0x000000f4ed367220 */ /* 0x000fe20000410000 */
[----:B------:R-:W-:Y:S01]  /*30a0*/  FADD.FTZ R43, R192, R61 ;  /* 0x0000003dc02b7221 */ /* 0x000fe20000010000 */
[----:B------:R-:W-:Y:S01]  /*30b0*/  FFMA.FTZ R190, R64, R61, R41 ;  /* 0x0000003d40be7223 */ /* 0x000fe20000010029 */
[----:B------:R-:W-:-:S02]  /*30c0*/  FMUL.FTZ R67, R144, R67 ;  /* 0x0000004390437220 */ /* 0x000fc40000410000 */
[----:B------:R-:W-:Y:S01]  /*30d0*/  FADD.FTZ R43, R43, R54 ;  /* 0x000000362b2b7221 */ /* 0x000fe20000010000 */
[----:B------:R-:W-:-:S03]  /*30e0*/  FFMA.FTZ R190, R59, R54, R190 ;  /* 0x000000363bbe7223 */ /* 0x000fc600000100be */
[----:B------:R-:W-:Y:S01]  /*30f0*/  FADD.FTZ R192, R43, R62 ;  /* 0x0000003e2bc07221 */ /* 0x000fe20000010000 */
[----:B------:R-:W-:Y:S01]  /*3100*/  FFMA.FTZ R41, R67, R62, R190 ;  /* 0x0000003e43297223 */ /* 0x000fe200000100be */
[----:B------:R-:W-:Y:S02]  /*3110*/  FMUL.FTZ R66, R144, R185 ;  /* 0x000000b990427220 */ /* 0x000fe40000410000 */
[----:B------:R-:W-:Y:S01]  /*3120*/  FADD.FTZ R192, R192, R55 ;  /* 0x00000037c0c07221 */ /* 0x000fe20000010000 */
[----:B------:R-:W-:Y:S01]  /*3130*/  FFMA.FTZ R41, R58, R55, R41 ;  /* 0x000000373a297223 */ /* 0x000fe20000010029 */
[----:B------:R-:W-:Y:S02]  /*3140*/  FMUL.FTZ R243, R0, R149 ;  /* 0x0000009500f37220 */ /* 0x000fe40000410000 */
        /* <DEDUP_REMOVED lines=32> */
[----:B------:R-:W-:-:S07]  /*3350*/  FMUL.FTZ R41, R66, R221 ;  /* 0x000000dd42297220 */ /* 0x000fce0000410000 */
.L_x_205:
[----:B------:R-:W-:Y:S01]  /*3360*/  UMOV UR4, 0xffffffff ;  /* 0xffffffff00047882 */ /* 0x000fe20000000000 */
        /* <DEDUP_REMOVED lines=64> */
[----:B------:R-:W-:Y:S06]  /*3770*/  BRA.DIV UR4, `(.L_x_206) ;  /* 0x0000006204bc7947 */ /* 0x000fec000b800000 */
[----:B------:R-:W0:Y:S01]  /*3780*/  SHFL.BFLY PT, R40, R193, 0x1, 0x1f ;  /* 0x0c201f00c1287f89 */ /* 0x000e2200000e0000 */
[----:B------:R-:W-:Y:S02]  /*3790*/  PRMT R42, R26, 0x7632, R42 ;  /* 0x000076321a2a7816 */ /* 0x000fe4000000002a */
[C---:B------:R-:W-:Y:S01]  /*37a0*/  PRMT R45, R25.reuse, 0x7632, R45 ;  /* 0x00007632192d7816 */ /* 0x040fe2000000002d */
[----:B------:R-:W1:Y:S01]  /*37b0*/  SHFL.BFLY PT, R41, R192, 0x1, 0x1f ;  /* 0x0c201f00c0297f89 */ /* 0x000e6200000e0000 */
[----:B------:R-:W-:Y:S02]  /*37c0*/  PRMT R43, R25, 0x7632, R43 ;  /* 0x00007632192b7816 */ /* 0x000fe4000000002b */
[----:B------:R-:W-:Y:S01]  /*37d0*/  PRMT R44, R24, 0x7632, R44 ;  /* 0x00007632182c7816 */ /* 0x000fe2000000002c */
        /* <DEDUP_REMOVED lines=16> */
.L_x_251:
[----:B-1----:R-:W-:Y:S01]  /*38e0*/  FADD.FTZ R47, R40, R47 ;  /* 0x0000002f282f7221 */ /* 0x002fe20000010000 */
[----:B--2---:R-:W-:-:S03]  /*38f0*/  FADD.FTZ R46, R41, R46 ;  /* 0x0000002e292e7221 */ /* 0x004fc60000010000 */
        /* <DEDUP_REMOVED lines=12> */
[C-C-:B------:R-:W-:Y:S01]  /*39c0*/  FFMA.FTZ R0, R166.reuse, R0, R149.reuse ;  /* 0x00000000a6007223 */ /* 0x140fe20000010095 */
[C-C-:B------:R-:W-:Y:S01]  /*39d0*/  FFMA.FTZ R209, R166.reuse, R209, R149.reuse ;  /* 0x000000d1a6d17223 */ /* 0x140fe20000010095 */
[C-C-:B------:R-:W-:Y:S01]  /*39e0*/  FFMA.FTZ R207, R166.reuse, R207, R149.reuse ;  /* 0x000000cfa6cf7223 */ /* 0x140fe20000010095 */
[C-C-:B------:R-:W-:Y:S01]  /*39f0*/  FFMA.FTZ R205, R166.reuse, R205, R149.reuse ;  /* 0x000000cda6cd7223 */ /* 0x140fe20000010095 */
[C-C-:B------:R-:W-:Y:S01]  /*3a00*/  FFMA.FTZ R203, R166.reuse, R203, R149.reuse ;  /* 0x000000cba6cb7223 */ /* 0x140fe20000010095 */
[C-C-:B------:R-:W-:Y:S01]  /*3a10*/  FFMA.FTZ R201, R166.reuse, R201, R149.reuse ;  /* 0x000000c9a6c97223 */ /* 0x140fe20000010095 */
[C-C-:B------:R-:W-:Y:S01]  /*3a20*/  FFMA.FTZ R199, R166.reuse, R199, R149.reuse ;  /* 0x000000c7a6c77223 */ /* 0x140fe20000010095 */
[----:B------:R-:W-:Y:S01]  /*3a30*/  FFMA.FTZ R197, R166, R197, R149 ;  /* 0x000000c5a6c57223 */ /* 0x000fe20000010095 */
[----:B------:R-:W-:Y:S01]  /*3a40*/  FADD.FTZ R213, -R0, R213 ;  /* 0x000000d500d57221 */ /* 0x000fe20000010100 */
[----:B------:R-:W-:Y:S01]  /*3a50*/  FADD.FTZ R209, -R209, R212 ;  /* 0x000000d4d1d17221 */ /* 0x000fe20000010100 */
[----:B------:R-:W-:Y:S01]  /*3a60*/  FADD.FTZ R207, -R207, R232 ;  /* 0x000000e8cfcf7221 */ /* 0x000fe20000010100 */
[----:B------:R-:W-:Y:S01]  /*3a70*/  FADD.FTZ R205, -R205, R210 ;  /* 0x000000d2cdcd7221 */ /* 0x000fe20000010100 */
[----:B------:R-:W-:Y:S01]  /*3a80*/  FADD.FTZ R203, -R203, R228 ;  /* 0x000000e4cbcb7221 */ /* 0x000fe20000010100 */
[----:B------:R-:W-:Y:S01]  /*3a90*/  FADD.FTZ R201, -R201, R208 ;  /* 0x000000d0c9c97221 */ /* 0x000fe20000010100 */
[----:B------:R-:W-:Y:S01]  /*3aa0*/  FADD.FTZ R199, -R199, R224 ;  /* 0x000000e0c7c77221 */ /* 0x000fe20000010100 */
[----:B------:R-:W-:Y:S01]  /*3ab0*/  FADD.FTZ R197, -R197, R206 ;  /* 0x000000cec5c57221 */ /* 0x000fe20000010100 */
        /* <DEDUP_REMOVED lines=11> */
[----:B------:R-:W-:Y:S01]  /*3b70*/  F2FP.BF16.F32.PACK_AB R40, R209, R40 ;  /* 0x00000028d128723e */ /* 0x000fe200000010ff */
[----:B------:R-:W-:Y:S06]  /*3b80*/  BRA `(.L_x_210) ;  /* 0x0000001000707947 */ /* 0x000fec0003800000 */
.L_x_209:
        /* <DEDUP_REMOVED lines=33> */
.L_x_208:
        /* <DEDUP_REMOVED lines=36> */
.L_x_211:
        /* <DEDUP_REMOVED lines=37> */
.L_x_207:
        /* <DEDUP_REMOVED lines=11> */
[----:B------:R-:W-:Y:S01]  /*42e0*/  FFMA.FTZ R201, R166, R201, R149 ;  /* 0x000000c9a6c97223 */ /* 0x000fe20000010095 */
[----:B0-----:R-:W-:Y:S01]  /*42f0*/  SHF.L.U32 R41, R44, 0x10, RZ ;  /* 0x000000102c297819 */ /* 0x001fe200000006ff */
[----:B------:R-:W-:Y:S01]  /*4300*/  FADD.FTZ R40, -R0, R213 ;  /* 0x000000d500287221 */ /* 0x000fe20000010100 */
[----:B------:R-:W-:Y:S01]  /*4310*/  SHF.L.U32 R43, R43, 0x10, RZ ;  /* 0x000000102b2b7819 */ /* 0x000fe200000006ff */
[----:B------:R-:W-:Y:S01]  /*4320*/  FADD.FTZ R45, -R209, R212 ;  /* 0x000000d4d12d7221 */ /* 0x000fe20000010100 */
[----:B------:R-:W-:Y:S01]  /*4330*/  SHF.L.U32 R49, R42, 0x10, RZ ;  /* 0x000000102a317819 */ /* 0x000fe200000006ff */
[----:B------:R-:W-:Y:S01]  /*4340*/  FADD.FTZ R210, -R205, R210 ;  /* 0x000000d2cdd27221 */ /* 0x000fe20000010100 */
[----:B------:R-:W-:Y:S01]  /*4350*/  FADD.FTZ R208, -R201, R208 ;  /* 0x000000d0c9d07221 */ /* 0x000fe20000010100 */
[C---:B------:R-:W-:Y:S01]  /*4360*/  PRMT R0, R27.reuse, 0x7632, R0 ;  /* 0x000076321b007816 */ /* 0x040fe20000000000 */
[C-C-:B------:R-:W-:Y:S01]  /*4370*/  FFMA.FTZ R207, R166.reuse, R207, R149.reuse ;  /* 0x000000cfa6cf7223 */ /* 0x140fe20000010095 */
[C-C-:B------:R-:W-:Y:S01]  /*4380*/  FFMA.FTZ R203, R166.reuse, R203, R149.reuse ;  /* 0x000000cba6cb7223 */ /* 0x140fe20000010095 */
[C-C-:B------:R-:W-:Y:S01]  /*4390*/  FFMA.FTZ R199, R166.reuse, R199, R149.reuse ;  /* 0x000000c7a6c77223 */ /* 0x140fe20000010095 */
[----:B------:R-:W-:Y:S01]  /*43a0*/  FFMA.FTZ R197, R166, R197, R149 ;  /* 0x000000c5a6c57223 */ /* 0x000fe20000010095 */
[C---:B------:R-:W-:Y:S01]  /*43b0*/  FFMA.FTZ R45, R144.reuse, R45, R41 ;  /* 0x0000002d902d7223 */ /* 0x040fe20000010029 */
[C---:B------:R-:W-:Y:S01]  /*43c0*/  FFMA.FTZ R47, R144.reuse, R210, R43 ;  /* 0x000000d2902f7223 */ /* 0x040fe2000001002b */
[----:B------:R-:W-:Y:S01]  /*43d0*/  FFMA.FTZ R51, R144, R208, R49 ;  /* 0x000000d090337223 */ /* 0x000fe20000010031 */
        /* <DEDUP_REMOVED lines=17> */
[----:B------:R-:W-:Y:S01]  /*44f0*/  F2FP.BF16.F32.PACK_AB R40, R45, R40 ;  /* 0x000000282d28723e */ /* 0x000fe200000010ff */
[----:B------:R-:W-:Y:S06]  /*4500*/  BRA `(.L_x_210) ;  /* 0x0000000800107947 */ /* 0x000fec0003800000 */
.L_x_213:
[C-C-:B------:R-:W-:Y:S01]  /*4510*/  FFMA.FTZ R0, R166.reuse, R0, R149.reuse ;  /* 0x00000000a6007223 */ /* 0x140fe20000010095 */
[C-C-:B------:R-:W-:Y:S01]  /*4520*/  FFMA.FTZ R199, R166.reuse, R199, R149.reuse ;  /* 0x000000c7a6c77223 */ /* 0x140fe20000010095 */
[C-C-:B------:R-:W-:Y:S01]  /*4530*/  FFMA.FTZ R197, R166.reuse, R197, R149.reuse ;  /* 0x000000c5a6c57223 */ /* 0x140fe20000010095 */
[----:B------:R-:W-:Y:S01]  /*4540*/  FFMA.FTZ R209, R166, R209, R149 ;  /* 0x000000d1a6d17223 */ /* 0x000fe20000010095 */
[----:B------:R-:W-:Y:S01]  /*4550*/  FADD.FTZ R213, -R0, R213 ;  /* 0x000000d500d57221 */ /* 0x000fe20000010100 */
[C---:B------:R-:W-:Y:S01]  /*4560*/  PRMT R0, R27.reuse, 0x7632, R0 ;  /* 0x000076321b007816 */ /* 0x040fe20000000000 */
        /* <DEDUP_REMOVED lines=36> */
.L_x_212:
[----:B------:R-:W-:-:S04]  /*47b0*/  UISETP.NE.U32.AND UP0, UPT, UR6, URZ, UPT ;  /* 0x000000ff0600728c */ /* 0x000fc8000bf05070 */
[----:B------:R-:W-:-:S09]  /*47c0*/  UISETP.NE.AND.EX UP0, UPT, UR7, URZ, UPT, UP0 ;  /* 0x000000ff0700728c */ /* 0x000fd2000bf05300 */
[----:B------:R-:W-:Y:S05]  /*47d0*/  BRA.U UP0, `(.L_x_214) ;  /* 0x0000000100a87547 */ /* 0x000fea000b800000 */
[C-C-:B------:R-:W-:Y:S01]  /*47e0*/  FFMA.FTZ R0, R166.reuse, R0, R149.reuse ;  /* 0x00000000a6007223 */ /* 0x140fe20000010095 */
[C-C-:B------:R-:W-:Y:S01]  /*47f0*/  FFMA.FTZ R205, R166.reuse, R205, R149.reuse ;  /* 0x000000cda6cd7223 */ /* 0x140fe20000010095 */
[----:B------:R-:W-:Y:S01]  /*4800*/  PRMT R20, R27, 0x7632, R20 ;  /* 0x000076321b147816 */ /* 0x000fe20000000014 */
[----:B------:R-:W-:Y:S01]  /*4810*/  FFMA.FTZ R199, R166, R199, R149 ;  /* 0x000000c7a6c77223 */ /* 0x000fe20000010095 */
[----:B------:R-:W-:Y:S01]  /*4820*/  FADD.FTZ R213, -R0, R213 ;  /* 0x000000d500d57221 */ /* 0x000fe20000010100 */
[----:B------:R-:W-:Y:S01]  /*4830*/  SHF.L.U32 R0, R45, 0x10, RZ ;  /* 0x000000102d007819 */ /* 0x000fe200000006ff */
[----:B------:R-:W-:Y:S01]  /*4840*/  FADD.FTZ R205, -R205, R210 ;  /* 0x000000d2cdcd7221 */ /* 0x000fe20000010100 */
[C-C-:B------:R-:W-:Y:S01]  /*4850*/  FFMA.FTZ R197, R166.reuse, R197, R149.reuse ;  /* 0x000000c5a6c57223 */ /* 0x140fe20000010095 */
[C-C-:B------:R-:W-:Y:S01]  /*4860*/  FFMA.FTZ R209, R166.reuse, R209, R149.reuse ;  /* 0x000000d1a6d17223 */ /* 0x140fe20000010095 */
[C-C-:B------:R-:W-:Y:S01]  /*4870*/  FFMA.FTZ R207, R166.reuse, R207, R149.reuse ;  /* 0x000000cfa6cf7223 */ /* 0x140fe20000010095 */
[C-C-:B------:R-:W-:Y:S01]  /*4880*/  FFMA.FTZ R203, R166.reuse, R203, R149.reuse ;  /* 0x000000cba6cb7223 */ /* 0x140fe20000010095 */
[----:B------:R-:W-:Y:S01]  /*4890*/  FFMA.FTZ R201, R166, R201, R149 ;  /* 0x000000c9a6c97223 */ /* 0x000fe20000010095 */
[----:B0-----:R-:W-:Y:S01]  /*48a0*/  FFMA.FTZ R41, R144, R205, R0 ;  /* 0x000000cd90297223 */ /* 0x001fe20000010000 */
        /* <DEDUP_REMOVED lines=29> */
.L_x_214:
        /* <DEDUP_REMOVED lines=44> */
[----:B------:R-:W-:-:S07]  /*4d40*/  MOV R20, R40 ;  /* 0x0000002800147202 */ /* 0x000fce0000000f00 */
.L_x_210:
[----:B------:R-:W-:Y:S01]  /*4d50*/  ISETP.NE.U32.AND P0, PT, RZ, UR4, PT ;  /* 0x00000004ff007c0c */ /* 0x000fe2000bf05070 */
[----:B------:R-:W0:Y:S01]  /*4d60*/  LDC.64 R44, c[0x0][0x468] ;  /* 0x00011a00ff2c7b82 */ /* 0x000e220000000a00 */
[----:B------:R-:W-:Y:S02]  /*4d70*/  ISETP.NE.U32.AND P1, PT, RZ, UR6, PT ;  /* 0x00000006ff007c0c */ /* 0x000fe4000bf25070 */
[----:B------:R-:W-:Y:S02]  /*4d80*/  ISETP.NE.AND.EX P0, PT, RZ, UR5, PT, P0 ;  /* 0x00000005ff007c0c */ /* 0x000fe4000bf05300 */
[----:B------:R-:W-:Y:S02]  /*4d90*/  ISETP.NE.AND.EX P1, PT, RZ, UR7, PT, P1 ;  /* 0x00000007ff007c0c */ /* 0x000fe4000bf25310 */
[----:B------:R-:W-:-:S04]  /*4da0*/  ISETP.NE.U32.AND P2, PT, R2, RZ, PT ;  /* 0x000000ff0200720c */ /* 0x000fc80003f45070 */
[----:B------:R-:W-:-:S05]  /*4db0*/  ISETP.NE.AND.EX P2, PT, R3, RZ, PT, P2 ;  /* 0x000000ff0300720c */ /* 0x000fca0003f45320 */
[----:B------:R-:W1:Y:S08]  /*4dc0*/  @P0 LDC.64 R48, c[0x0][0x478] ;  /* 0x00011e00ff300b82 */ /* 0x000e700000000a00 */
[----:B------:R-:W2:Y:S01]  /*4dd0*/  @P1 LDC.64 R46, c[0x0][0x470] ;  /* 0x00011c00ff2e1b82 */ /* 0x000ea20000000a00 */
[----:B0-----:R-:W-:-:S04]  /*4de0*/  IMAD.WIDE.U32 R50, R147, 0x10, R44 ;  /* 0x0000001093327825 */ /* 0x001fc800078e002c */
[----:B-1----:R-:W-:-:S05]  /*4df0*/  @P0 IMAD.WIDE.U32 R48, R147, 0x10, R48 ;  /* 0x0000001093300825 */ /* 0x002fca00078e0030 */
[----:B------:R0:W-:Y:S01]  /*4e00*/  @P0 STG.E.128 desc[UR10][R48.64], R20 ;  /* 0x0000001430000986 */ /* 0x0001e2000c101d0a */
[----:B--2---:R-:W-:-:S03]  /*4e10*/  @P1 IMAD.WIDE.U32 R46, R147, 0x10, R46 ;  /* 0x00000010932e1825 */ /* 0x004fc600078e002e */
[----:B------:R0:W-:Y:S04]  /*4e20*/  STG.E.128 desc[UR10][R50.64], R40 ;  /* 0x0000002832007986 */ /* 0x0001e8000c101d0a */
[----:B------:R0:W-:Y:S01]  /*4e30*/  @P1 STG.E.128 desc[UR10][R46.64], R16 ;  /* 0x000000102e001986 */ /* 0x0001e2000c101d0a */
[----:B------:R-:W-:Y:S05]  /*4e40*/  @!P2 BRA `(.L_x_215) ;  /* 0x0000000800dca947 */ /* 0x000fea0003800000 */
[----:B------:R-:W-:Y:S05]  /*4e50*/  @!P0 BRA `(.L_x_216) ;  /* 0x00000004007c8947 */ /* 0x000fea0003800000 */
[----:B------:R-:W-:Y:S05]  /*4e60*/  @!P1 BRA `(.L_x_217) ;  /* 0x0000000000c49947 */ /* 0x000fea0003800000 */
[C-C-:B------:R-:W-:Y:S01]  /*4e70*/  FFMA.FTZ R181, R166.reuse, R181, R149.reuse ;  /* 0x000000b5a6b57223 */ /* 0x140fe20000010095 */
[C-C-:B------:R-:W-:Y:S01]  /*4e80*/  FFMA.FTZ R179, R166.reuse, R179, R149.reuse ;  /* 0x000000b3a6b37223 */ /* 0x140fe20000010095 */
[----:B------:R-:W-:Y:S01]  /*4e90*/  SHF.L.U32 R0, R29, 0x10, RZ ;  /* 0x000000101d007819 */ /* 0x000fe200000006ff */
[----:B------:R-:W-:Y:S01]  /*4ea0*/  FFMA.FTZ R183, R166, R183, R149 ;  /* 0x000000b7a6b77223 */ /* 0x000fe20000010095 */
[----:B------:R-:W-:Y:S01]  /*4eb0*/  SHF.L.U32 R2, R30, 0x10, RZ ;  /* 0x000000101e027819 */ /* 0x000fe200000006ff */
[----:B------:R-:W-:Y:S01]  /*4ec0*/  FADD.FTZ R181, -R181, R182 ;  /* 0x000000b6b5b57221 */ /* 0x000fe20000010100 */
[----:B------:R-:W-:Y:S01]  /*4ed0*/  FADD.FTZ R179, -R179, R180 ;  /* 0x000000b4b3b37221 */ /* 0x000fe20000010100 */
[----:B0-----:R-:W-:Y:S01]  /*4ee0*/  PRMT R17, R31, 0x7632, R17 ;  /* 0x000076321f117816 */ /* 0x001fe20000000011 */
[--C-:B------:R-:W-:Y:S01]  /*4ef0*/  FFMA.FTZ R176, R166, R176, R149.reuse ;  /* 0x000000b0a6b07223 */ /* 0x100fe20000010095 */
[C---:B------:R-:W-:Y:S01]  /*4f00*/  FFMA.FTZ R41, R144.reuse, R181, R0 ;  /* 0x000000b590297223 */ /* 0x040fe20000010000 */
[----:B------:R-:W-:Y:S01]  /*4f10*/  FFMA.FTZ R42, R144, R179, R2 ;  /* 0x000000b3902a7223 */ /* 0x000fe20000010002 */
[----:B------:R-:W-:Y:S01]  /*4f20*/  PRMT R0, R28, 0x7632, R0 ;  /* 0x000076321c007816 */ /* 0x000fe20000000000 */
[--C-:B------:R-:W-:Y:S01]  /*4f30*/  FFMA.FTZ R173, R166, R173, R149.reuse ;  /* 0x000000ada6ad7223 */ /* 0x100fe20000010095 */
[----:B------:R-:W-:Y:S01]  /*4f40*/  PRMT R16, R30, 0x7632, R16 ;  /* 0x000076321e107816 */ /* 0x000fe20000000010 */
[C-C-:B------:R-:W-:Y:S01]  /*4f50*/  FFMA.FTZ R171, R166.reuse, R171, R149.reuse ;  /* 0x000000aba6ab7223 */ /* 0x140fe20000010095 */
[----:B------:R-:W-:Y:S01]  /*4f60*/  PRMT R2, R29, 0x7632, R2 ;  /* 0x000076321d027816 */ /* 0x000fe20000000002 */
[C-C-:B------:R-:W-:Y:S01]  /*4f70*/  FFMA.FTZ R175, R166.reuse, R175, R149.reuse ;  /* 0x000000afa6af7223 */ /* 0x140fe20000010095 */
        /* <DEDUP_REMOVED lines=32> */
.L_x_217:
        /* <DEDUP_REMOVED lines=45> */
.L_x_216:
        /* <DEDUP_REMOVED lines=46> */
.L_x_219:
[----:B------:R-:W-:Y:S01]  /*5730*/  PRMT R0, R31, 0x7632, R0 ;  /* 0x000076321f007816 */ /* 0x000fe20000000000 */
[C-C-:B------:R-:W-:Y:S01]  /*5740*/  FFMA.FTZ R169, R166.reuse, R169, R149.reuse ;  /* 0x000000a9a6a97223 */ /* 0x140fe20000010095 */
[C-C-:B------:R-:W-:Y:S01]  /*5750*/  FFMA.FTZ R179, R166.reuse, R179, R149.reuse ;  /* 0x000000b3a6b37223 */ /* 0x140fe20000010095 */
[--C-:B------:R-:W-:Y:S01]  /*5760*/  FFMA.FTZ R175, R166, R175, R149.reuse ;  /* 0x000000afa6af7223 */ /* 0x100fe20000010095 */
[----:B------:R-:W-:Y:S01]  /*5770*/  SHF.L.U32 R2, R0, 0x10, RZ ;  /* 0x0000001000027819 */ /* 0x000fe200000006ff */
[----:B------:R-:W-:Y:S01]  /*5780*/  FADD.FTZ R169, -R169, R170 ;  /* 0x000000aaa9a97221 */ /* 0x000fe20000010100 */
[----:B------:R-:W-:Y:S01]  /*5790*/  SHF.L.U32 R3, R31, 0x10, RZ ;  /* 0x000000101f037819 */ /* 0x000fe200000006ff */
[----:B------:R-:W-:Y:S01]  /*57a0*/  FADD.FTZ R179, -R179, R180 ;  /* 0x000000b4b3b37221 */ /* 0x000fe20000010100 */
[----:B------:R-:W-:Y:S01]  /*57b0*/  SHF.L.U32 R0, R30, 0x10, RZ ;  /* 0x000000101e007819 */ /* 0x000fe200000006ff */
[----:B------:R-:W-:Y:S01]  /*57c0*/  FADD.FTZ R175, -R175, R178 ;  /* 0x000000b2afaf7221 */ /* 0x000fe20000010100 */
[--C-:B0-----:R-:W-:Y:S01]  /*57d0*/  FFMA.FTZ R48, R144, R169, R2.reuse ;  /* 0x000000a990307223 */ /* 0x101fe20000010002 */
[C---:B------:R-:W-:Y:S01]  /*57e0*/  PRMT R2, R29.reuse, 0x7632, R2 ;  /* 0x000076321d027816 */ /* 0x040fe20000000002 */
[----:B------:R-:W-:Y:S01]  /*57f0*/  FFMA.FTZ R181, R166, R181, R149 ;  /* 0x000000b5a6b57223 */ /* 0x000fe20000010095 */
[C---:B------:R-:W-:Y:S01]  /*5800*/  FFMA.FTZ R43, R144.reuse, R175, R3 ;  /* 0x000000af902b7223 */ /* 0x040fe20000010003 */
[--C-:B------:R-:W-:Y:S01]  /*5810*/  FFMA.FTZ R179, R144, R179, R0.reuse ;  /* 0x000000b390b37223 */ /* 0x100fe20000010000 */
[----:B------:R-:W-:Y:S01]  /*5820*/  FFMA.FTZ R173, R166, R173, R149 ;  /* 0x000000ada6ad7223 */ /* 0x000fe20000010095 */
[----:B------:R-:W-:Y:S01]  /*5830*/  PRMT R3, R30, 0x7632, R3 ;  /* 0x000076321e037816 */ /* 0x000fe20000000003 */
[--C-:B------:R-:W-:Y:S01]  /*5840*/  FFMA.FTZ R183, R166, R183, R149.reuse ;  /* 0x000000b7a6b77223 */ /* 0x100fe20000010095 */
        /* <DEDUP_REMOVED lines=23> */
.L_x_215:
[----:B------:R-:W-:Y:S05]  /*59c0*/  @!P0 BRA `(.L_x_220) ;  /* 0x00000004001c8947 */ /* 0x000fea0003800000 */
[----:B------:R-:W-:Y:S05]  /*59d0*/  @!P1 BRA `(.L_x_221) ;  /* 0x0000000000949947 */ /* 0x000fea0003800000 */
        /* <DEDUP_REMOVED lines=10> */
[----:B0-----:R-:W-:Y:S01]  /*5a80*/  FADD.FTZ R41, -R181, R182 ;  /* 0x000000b6b5297221 */ /* 0x001fe20000010100 */
[----:B------:R-:W-:Y:S01]  /*5a90*/  FADD.FTZ R173, -R173, R174 ;  /* 0x000000aeadad7221 */ /* 0x000fe20000010100 */
[----:B------:R-:W-:Y:S01]  /*5aa0*/  FADD.FTZ R179, -R179, R180 ;  /* 0x000000b4b3b37221 */ /* 0x000fe20000010100 */
[----:B------:R-:W-:Y:S01]  /*5ab0*/  FADD.FTZ R17, -R171, R172 ;  /* 0x000000acab117221 */ /* 0x000fe20000010100 */
[----:B------:R-:W-:Y:S01]  /*5ac0*/  FADD.FTZ R43, -R175, R178 ;  /* 0x000000b2af2b7221 */ /* 0x000fe20000010100 */
[----:B------:R-:W-:Y:S01]  /*5ad0*/  FADD.FTZ R169, -R169, R170 ;  /* 0x000000aaa9a97221 */ /* 0x000fe20000010100 */
        /* <DEDUP_REMOVED lines=21> */
.L_x_221:
        /* <DEDUP_REMOVED lines=33> */
.L_x_220:
        /* <DEDUP_REMOVED lines=34> */
.L_x_222:
        /* <DEDUP_REMOVED lines=28> */
.L_x_218:
[----:B------:R-:W0:Y:S01]  /*6220*/  @P0 LDC.64 R46, c[0x0][0x478] ;  /* 0x00011e00ff2e0b82 */ /* 0x000e220000000a00 */
[----:B------:R-:W-:-:S07]  /*6230*/  IMAD.WIDE.U32 R48, R145, 0x10, R44 ;  /* 0x0000001091307825 */ /* 0x000fce00078e002c */
[----:B------:R-:W1:Y:S01]  /*6240*/  @P1 LDC.64 R2, c[0x0][0x470] ;  /* 0x00011c00ff021b82 */ /* 0x000e620000000a00 */
[----:B0-----:R-:W-:-:S05]  /*6250*/  @P0 IMAD.WIDE.U32 R46, R145, 0x10, R46 ;  /* 0x00000010912e0825 */ /* 0x001fca00078e002e */
[----:B------:R0:W-:Y:S01]  /*6260*/  @P0 STG.E.128 desc[UR10][R46.64], R20 ;  /* 0x000000142e000986 */ /* 0x0001e2000c101d0a */
[----:B-1----:R-:W-:-:S03]  /*6270*/  @P1 IMAD.WIDE.U32 R2, R145, 0x10, R2 ;  /* 0x0000001091021825 */ /* 0x002fc600078e0002 */
        /* <DEDUP_REMOVED lines=9> */
[----:B0-----:R-:W-:Y:S01]  /*6310*/  SHF.L.U32 R2, R34, 0x10, RZ ;  /* 0x0000001022027819 */ /* 0x001fe200000006ff */
[----:B------:R-:W-:Y:S01]  /*6320*/  FADD.FTZ R69, -R146, R69 ;  /* 0x0000004592457221 */ /* 0x000fe20000010100 */
[----:B------:R-:W-:Y:S01]  /*6330*/  FADD.FTZ R153, -R153, R70 ;  /* 0x0000004699997221 */ /* 0x000fe20000010100 */
[----:B------:R-:W-:Y:S01]  /*6340*/  PRMT R17, R35, 0x7632, R17 ;  /* 0x0000763223117816 */ /* 0x000fe20000000011 */
        /* <DEDUP_REMOVED lines=41> */
.L_x_225:
        /* <DEDUP_REMOVED lines=45> */
.L_x_224:
        /* <DEDUP_REMOVED lines=46> */
.L_x_227:
[----:B------:R-:W-:Y:S01]  /*6b90*/  PRMT R0, R35, 0x7632, R0 ;  /* 0x0000763223007816 */ /* 0x000fe20000000000 */
        /* <DEDUP_REMOVED lines=9> */
[--C-:B------:R-:W-:Y:S01]  /*6c30*/  FFMA.FTZ R48, R144, R167, R2.reuse ;  /* 0x000000a790307223 */ /* 0x100fe20000010002 */
        /* <DEDUP_REMOVED lines=30> */
.L_x_223:
        /* <DEDUP_REMOVED lines=11> */
[----:B0-----:R-:W-:Y:S01]  /*6ed0*/  FADD.FTZ R3, -R155, R150 ;  /* 0x000000969b037221 */ /* 0x001fe20000010100 */
[----:B------:R-:W-:Y:S01]  /*6ee0*/  FADD.FTZ R41, -R146, R69 ;  /* 0x0000004592297221 */ /* 0x000fe20000010100 */
        /* <DEDUP_REMOVED lines=26> */
.L_x_229:
        /* <DEDUP_REMOVED lines=33> */
.L_x_228:
        /* <DEDUP_REMOVED lines=34> */
.L_x_230:
        /* <DEDUP_REMOVED lines=28> */
.L_x_226:
        /* <DEDUP_REMOVED lines=60> */
.L_x_233:
        /* <DEDUP_REMOVED lines=45> */
.L_x_232:
        /* <DEDUP_REMOVED lines=46> */
.L_x_235:
[C---:B------:R-:W-:Y:S01]  /*7ff0*/  PRMT R0, R39.reuse, 0x7632, R0 ;  /* 0x0000763227007816 */ /* 0x040fe20000000000 */
        /* <DEDUP_REMOVED lines=9> */
[----:B------:R-:W-:Y:S01]  /*8090*/  FFMA.FTZ R56, R166, R56, R149 ;  /* 0x00000038a6387223 */ /* 0x000fe20000010095 */
[C-C-:B------:R-:W-:Y:S01]  /*80a0*/  FFMA.FTZ R43, R144.reuse, R55, R2.reuse ;  /* 0x00000037902b7223 */ /* 0x140fe20000010002 */
[C---:B------:R-:W-:Y:S01]  /*80b0*/  PRMT R2, R37.reuse, 0x7632, R2 ;  /* 0x0000763225027816 */ /* 0x040fe20000000002 */
        /* <DEDUP_REMOVED lines=28> */
.L_x_231:
        /* <DEDUP_REMOVED lines=39> */
.L_x_237:
        /* <DEDUP_REMOVED lines=33> */
.L_x_236:
        /* <DEDUP_REMOVED lines=34> */
.L_x_238:
        /* <DEDUP_REMOVED lines=28> */
.L_x_234:
        /* <DEDUP_REMOVED lines=13> */
.L_x_203:
        /* <DEDUP_REMOVED lines=48> */
.L_x_202:
[----:B------:R-:W-:Y:S05]  /*8eb0*/  BSYNC B0 ;  /* 0x0000000000007941 */ /* 0x000fea0003800000 */
.L_x_201:
[----:B------:R-:W0:Y:S01]  /*8ec0*/  S2R R54, SR_TID.X ;  /* 0x0000000000367919 */ /* 0x000e220000002100 */
[----:B------:R-:W-:Y:S01]  /*8ed0*/  MOV R52, 0x400 ;  /* 0x0000040000347802 */ /* 0x000fe20000000f00 */
[----:B------:R-:W-:Y:S05]  /*8ee0*/  WARPSYNC.ALL ;  /* 0x0000000000007948 */ /* 0x000fea0003800000 */
[----:B------:R-:W1:Y:S01]  /*8ef0*/  S2R R53, SR_CgaCtaId ;  /* 0x0000000000357919 */ /* 0x000e620000008800 */
[----:B------:R-:W2:Y:S01]  /*8f00*/  S2UR UR4, SR_CTAID.X ;  /* 0x00000000000479c3 */ /* 0x000ea20000002500 */
[----:B------:R-:W3:Y:S01]  /*8f10*/  LDCU.128 UR16, c[0x0][0x440] ;  /* 0x00008800ff1077ac */ /* 0x000ee20008000c00 */
[----:B0-----:R-:W-:-:S02]  /*8f20*/  SHF.L.U32 R2, R54, 0x7, RZ ;  /* 0x0000000736027819 */ /* 0x001fc400000006ff */
[----:B------:R-:W-:Y:S02]  /*8f30*/  SHF.L.U32 R0, R54, 0x5, RZ ;  /* 0x0000000536007819 */ /* 0x000fe400000006ff */
[----:B------:R-:W-:Y:S02]  /*8f40*/  LOP3.LUT R3, R2, 0x3000, RZ, 0xc0, !PT ;  /* 0x0000300002037812 */ /* 0x000fe400078ec0ff */
[----:B-1----:R-:W-:Y:S02]  /*8f50*/  LEA R53, R53, R52, 0x18 ;  /* 0x0000003435357211 */ /* 0x002fe400078ec0ff */
        /* <DEDUP_REMOVED lines=13> */
[----:B------:R-:W1:Y:S04]  /*9030*/  LDS R3, [R53+0x200] ;  /* 0x0002000035037984 */ /* 0x000e680000000800 */
[----:B------:R-:W4:Y:S04]  /*9040*/  LDS R20, [R53+0x400] ;  /* 0x0004000035147984 */ /* 0x000f280000000800 */
[----:B------:R-:W5:Y:S04]  /*9050*/  LDS R23, [R53+0x1000] ;  /* 0x0010000035177984 */ /* 0x000f680000000800 */
[----:B------:R-:W3:Y:S04]  /*9060*/  LDS R22, [R53+0x1200] ;  /* 0x0012000035167984 */ /* 0x000ee80000000800 */
[----:B------:R-:W2:Y:S04]  /*9070*/  LDS R25, [R53+0x1400] ;  /* 0x0014000035197984 */ /* 0x000ea80000000800 */
[----:B------:R-:W2:Y:S04]  /*9080*/  LDS R21, [R53+0x600] ;  /* 0x0006000035157984 */ /* 0x000ea80000000800 */
[----:B------:R-:W2:Y:S04]  /*9090*/  LDS R26, [R53+0x1600] ;  /* 0x00160000351a7984 */ /* 0x000ea80000000800 */
[----:B------:R-:W-:Y:S04]  /*90a0*/  LDS R27, [R53+0x1800] ;  /* 0x00180000351b7984 */ /* 0x000fe80000000800 */
[----:B------:R-:W-:Y:S01]  /*90b0*/  LDS R28, [R53+0x1a00] ;  /* 0x001a0000351c7984 */ /* 0x000fe20000000800 */
[----:B0-----:R-:W-:-:S03]  /*90c0*/  FADD.FTZ R2, RZ, R2 ;  /* 0x00000002ff027221 */ /* 0x001fc60000010000 */
[----:B------:R-:W-:Y:S01]  /*90d0*/  LDS R29, [R53+0x1c00] ;  /* 0x001c0000351d7984 */ /* 0x000fe20000000800 */
[----:B-1----:R-:W-:-:S03]  /*90e0*/  FADD.FTZ R3, RZ, R3 ;  /* 0x00000003ff037221 */ /* 0x002fc60000010000 */
[----:B------:R-:W-:Y:S01]  /*90f0*/  LDS R31, [R53+0x1e00] ;  /* 0x001e0000351f7984 */ /* 0x000fe20000000800 */
[----:B----4-:R-:W-:-:S03]  /*9100*/  FADD.FTZ R20, RZ, R20 ;  /* 0x00000014ff147221 */ /* 0x010fc60000010000 */
[----:B------:R-:W0:Y:S01]  /*9110*/  LDS R30, [R53+0x2000] ;  /* 0x00200000351e7984 */ /* 0x000e220000000800 */
[----:B-----5:R-:W-:-:S03]  /*9120*/  FADD.FTZ R23, R2, R23 ;  /* 0x0000001702177221 */ /* 0x020fc60000010000 */
[----:B------:R-:W1:Y:S01]  /*9130*/  LDS R33, [R53+0x2200] ;  /* 0x0022000035217984 */ /* 0x000e620000000800 */
[----:B---3--:R-:W-:-:S03]  /*9140*/  FADD.FTZ R24, R3, R22 ;  /* 0x0000001603187221 */ /* 0x008fc60000010000 */
[----:B------:R-:W3:Y:S01]  /*9150*/  LDS R2, [R53+0x800] ;  /* 0x0008000035027984 */ /* 0x000ee20000000800 */
[----:B--2---:R-:W-:-:S03]  /*9160*/  FADD.FTZ R25, R20, R25 ;  /* 0x0000001914197221 */ /* 0x004fc60000010000 */
[----:B------:R-:W2:Y:S01]  /*9170*/  LDS R3, [R53+0xa00] ;  /* 0x000a000035037984 */ /* 0x000ea20000000800 */
[----:B------:R-:W-:-:S03]  /*9180*/  FADD.FTZ R21, RZ, R21 ;  /* 0x00000015ff157221 */ /* 0x000fc60000010000 */
[----:B------:R-:W4:Y:S01]  /*9190*/  LDS R20, [R53+0xc00] ;  /* 0x000c000035147984 */ /* 0x000f220000000800 */
[----:B------:R-:W-:-:S03]  /*91a0*/  FADD.FTZ R21, R21, R26 ;  /* 0x0000001a15157221 */ /* 0x000fc60000010000 */
[----:B------:R-:W5:Y:S04]  /*91b0*/  LDS R22, [R53+0xe00] ;  /* 0x000e000035167984 */ /* 0x000f680000000800 */
[----:B------:R-:W5:Y:S04]  /*91c0*/  LDS R32, [R53+0x2400] ;  /* 0x0024000035207984 */ /* 0x000f680000000800 */
[----:B------:R-:W5:Y:S04]  /*91d0*/  LDS R34, [R53+0x2600] ;  /* 0x0026000035227984 */ /* 0x000f680000000800 */
[----:B------:R-:W5:Y:S04]  /*91e0*/  LDS R35, [R53+0x2800] ;  /* 0x0028000035237984 */ /* 0x000f680000000800 */
[----:B------:R-:W5:Y:S04]  /*91f0*/  LDS R36, [R53+0x2a00] ;  /* 0x002a000035247984 */ /* 0x000f680000000800 */
[----:B------:R-:W5:Y:S01]  /*9200*/  LDS R37, [R53+0x2c00] ;  /* 0x002c000035257984 */ /* 0x000f620000000800 */
[----:B0-----:R-:W-:-:S03]  /*9210*/  FADD.FTZ R23, R23, R30 ;  /* 0x0000001e17177221 */ /* 0x001fc60000010000 */
[----:B------:R-:W0:Y:S01]  /*9220*/  LDS R39, [R53+0x2e00] ;  /* 0x002e000035277984 */ /* 0x000e220000000800 */
[----:B-1----:R-:W-:-:S03]  /*9230*/  FADD.FTZ R24, R24, R33 ;  /* 0x0000002118187221 */ /* 0x002fc60000010000 */
[----:B------:R-:W1:Y:S01]  /*9240*/  LDS R38, [R53+0x3000] ;  /* 0x0030000035267984 */ /* 0x000e620000000800 */
[----:B---3--:R-:W-:-:S03]  /*9250*/  FADD.FTZ R2, RZ, R2 ;  /* 0x00000002ff027221 */ /* 0x008fc60000010000 */
[----:B------:R-:W3:Y:S01]  /*9260*/  LDS R41, [R53+0x3200] ;  /* 0x0032000035297984 */ /* 0x000ee20000000800 */
[----:B--2---:R-:W-:Y:S01]  /*9270*/  FADD.FTZ R3, RZ, R3 ;  /* 0x00000003ff037221 */ /* 0x004fe20000010000 */
[----:B------:R-:W-:Y:S02]  /*9280*/  FADD.FTZ R2, R2, R27 ;  /* 0x0000001b02027221 */ /* 0x000fe40000010000 */
[----:B------:R-:W2:Y:S01]  /*9290*/  LDS R40, [R53+0x3400] ;  /* 0x0034000035287984 */ /* 0x000ea20000000800 */
[----:B------:R-:W-:Y:S01]  /*92a0*/  FADD.FTZ R3, R3, R28 ;  /* 0x0000001c03037221 */ /* 0x000fe20000010000 */
[----:B----4-:R-:W-:Y:S02]  /*92b0*/  FADD.FTZ R20, RZ, R20 ;  /* 0x00000014ff147221 */ /* 0x010fe40000010000 */
[----:B------:R-:W4:Y:S01]  /*92c0*/  LDS R42, [R53+0x3600] ;  /* 0x00360000352a7984 */ /* 0x000f220000000800 */
[----:B-----5:R-:W-:Y:S01]  /*92d0*/  FADD.FTZ R22, RZ, R22 ;  /* 0x00000016ff167221 */ /* 0x020fe20000010000 */
[----:B------:R-:W-:-:S02]  /*92e0*/  FADD.FTZ R20, R20, R29 ;  /* 0x0000001d14147221 */ /* 0x000fc40000010000 */
[----:B------:R-:W5:Y:S01]  /*92f0*/  LDS R43, [R53+0x3800] ;  /* 0x00380000352b7984 */ /* 0x000f620000000800 */
[----:B------:R-:W-:Y:S01]  /*9300*/  FADD.FTZ R22, R22, R31 ;  /* 0x0000001f16167221 */ /* 0x000fe20000010000 */
[----:B------:R-:W-:Y:S02]  /*9310*/  FADD.FTZ R25, R25, R32 ;  /* 0x0000002019197221 */ /* 0x000fe40000010000 */
[----:B------:R-:W-:Y:S01]  /*9320*/  LDS R44, [R53+0x3a00] ;  /* 0x003a0000352c7984 */ /* 0x000fe20000000800 */
[----:B------:R-:W-:-:S03]  /*9330*/  FADD.FTZ R21, R21, R34 ;  /* 0x0000002215157221 */ /* 0x000fc60000010000 */
[----:B------:R-:W5:Y:S01]  /*9340*/  LDS R45, [R53+0x3c00] ;  /* 0x003c0000352d7984 */ /* 0x000f620000000800 */
[----:B------:R-:W-:-:S03]  /*9350*/  FADD.FTZ R2, R2, R35 ;  /* 0x0000002302027221 */ /* 0x000fc60000010000 */
[----:B------:R-:W5:Y:S01]  /*9360*/  LDS R47, [R53+0x3e00] ;  /* 0x003e0000352f7984 */ /* 0x000f620000000800 */
[----:B------:R-:W-:Y:S01]  /*9370*/  FADD.FTZ R3, R3, R36 ;  /* 0x0000002403037221 */ /* 0x000fe20000010000 */
[----:B------:R-:W-:Y:S01]  /*9380*/  BAR.SYNC.DEFER_BLOCKING 0x0 ;  /* 0x0000000000007b1d */ /* 0x000fe20000010000 */
[----:B------:R-:W-:Y:S01]  /*9390*/  FADD.FTZ R20, R20, R37 ;  /* 0x0000002514147221 */ /* 0x000fe20000010000 */
[----:B0-----:R-:W-:Y:S01]  /*93a0*/  FADD.FTZ R22, R22, R39 ;  /* 0x0000002716167221 */ /* 0x001fe20000010000 */
[----:B-1----:R-:W-:Y:S01]  /*93b0*/  FADD.FTZ R23, R23, R38 ;  /* 0x0000002617177221 */ /* 0x002fe20000010000 */
[----:B---3--:R-:W-:Y:S01]  /*93c0*/  FADD.FTZ R41, R24, R41 ;  /* 0x0000002918297221 */ /* 0x008fe20000010000 */
[----:B--2---:R-:W-:Y:S01]  /*93d0*/  FADD.FTZ R25, R25, R40 ;  /* 0x0000002819197221 */ /* 0x004fe20000010000 */
[----:B----4-:R-:W-:Y:S01]  /*93e0*/  FADD.FTZ R21, R21, R42 ;  /* 0x0000002a15157221 */ /* 0x010fe20000010000 */
[----:B------:R-:W-:Y:S01]  /*93f0*/  STS.128 [R0], R72 ;  /* 0x0000004800007388 */ /* 0x000fe20000000c00 */
[----:B-----5:R-:W-:-:S03]  /*9400*/  FADD.FTZ R43, R2, R43 ;  /* 0x0000002b022b7221 */ /* 0x020fc60000010000 */
[----:B------:R-:W-:Y:S04]  /*9410*/  STS.128 [R0+0x10], R76 ;  /* 0x0000104c00007388 */ /* 0x000fe80000000c00 */
[----:B------:R-:W-:Y:S01]  /*9420*/  STS.128 [R0+0x400], R80 ;  /* 0x0004005000007388 */ /* 0x000fe20000000c00 */
[----:B------:R-:W-:-:S03]  /*9430*/  FADD.FTZ R45, R20, R45 ;  /* 0x0000002d142d7221 */ /* 0x000fc60000010000 */
[----:B------:R-:W-:Y:S01]  /*9440*/  STS.128 [R0+0x410], R84 ;  /* 0x0004105400007388 */ /* 0x000fe20000000c00 */
[----:B------:R-:W-:-:S03]  /*9450*/  FADD.FTZ R47, R22, R47 ;  /* 0x0000002f162f7221 */ /* 0x000fc60000010000 */
[----:B------:R0:W-:Y:S04]  /*9460*/  STS.128 [R0+0x800], R4 ;  /* 0x0008000400007388 */ /* 0x0001e80000000c00 */
[----:B------:R1:W-:Y:S04]  /*9470*/  STS.128 [R0+0x810], R8 ;  /* 0x0008100800007388 */ /* 0x0003e80000000c00 */
[----:B------:R-:W-:Y:S04]  /*9480*/  STS.128 [R0+0xc00], R12 ;  /* 0x000c000c00007388 */ /* 0x000fe80000000c00 */
[----:B------:R-:W-:Y:S01]  /*9490*/  STS.128 [R0+0xc10], R16 ;  /* 0x000c101000007388 */ /* 0x000fe20000000c00 */
[----:B------:R-:W-:Y:S01]  /*94a0*/  BAR.SYNC.DEFER_BLOCKING 0x0 ;  /* 0x0000000000007b1d */ /* 0x000fe20000010000 */
[----:B0-----:R-:W-:-:S07]  /*94b0*/  FADD.FTZ R7, R3, R44 ;  /* 0x0000002c03077221 */ /* 0x001fce0000010000 */
[----:B-1----:R-:W0:Y:S01]  /*94c0*/  LDC R10, c[0x0][0x388] ;  /* 0x0000e200ff0a7b82 */ /* 0x002e220000000800 */
[----:B------:R-:W1:Y:S04]  /*94d0*/  LDS R46, [R53] ;  /* 0x00000000352e7984 */ /* 0x000e680000000800 */
[----:B------:R-:W2:Y:S04]  /*94e0*/  LDS R48, [R53+0x200] ;  /* 0x0002000035307984 */ /* 0x000ea80000000800 */
[----:B------:R-:W3:Y:S04]  /*94f0*/  LDS R51, [R53+0x1000] ;  /* 0x0010000035337984 */ /* 0x000ee80000000800 */
[----:B------:R-:W4:Y:S04]  /*9500*/  LDS R5, [R53+0x1200] ;  /* 0x0012000035057984 */ /* 0x000f280000000800 */
[----:B------:R-:W5:Y:S04]  /*9510*/  LDS R9, [R53+0x2000] ;  /* 0x0020000035097984 */ /* 0x000f680000000800 */
[----:B------:R-:W0:Y:S04]  /*9520*/  LDS R8, [R53+0x2200] ;  /* 0x0022000035087984 */ /* 0x000e280000000800 */
[----:B------:R-:W0:Y:S04]  /*9530*/  LDS R49, [R53+0x400] ;  /* 0x0004000035317984 */ /* 0x000e280000000800 */
[----:B------:R-:W0:Y:S04]  /*9540*/  LDS R4, [R53+0x1400] ;  /* 0x0014000035047984 */ /* 0x000e280000000800 */
[----:B------:R-:W0:Y:S04]  /*9550*/  LDS R0, [R53+0x600] ;  /* 0x0006000035007984 */ /* 0x000e280000000800 */
[----:B------:R-:W0:Y:S01]  /*9560*/  LDS R3, [R53+0x2400] ;  /* 0x0024000035037984 */ /* 0x000e220000000800 */
[----:B-1----:R-:W-:-:S03]  /*9570*/  FADD.FTZ R46, RZ, R46 ;  /* 0x0000002eff2e7221 */ /* 0x002fc60000010000 */
[----:B------:R-:W1:Y:S01]  /*9580*/  LDS R6, [R53+0x800] ;  /* 0x0008000035067984 */ /* 0x000e620000000800 */
[----:B--2---:R-:W-:-:S03]  /*9590*/  FADD.FTZ R48, RZ, R48 ;  /* 0x00000030ff307221 */ /* 0x004fc60000010000 */
[----:B------:R-:W2:Y:S01]  /*95a0*/  LDS R11, [R53+0x1600] ;  /* 0x00160000350b7984 */ /* 0x000ea20000000800 */
[----:B---3--:R-:W-:-:S03]  /*95b0*/  FADD.FTZ R46, R46, R51 ;  /* 0x000000332e2e7221 */ /* 0x008fc60000010000 */
[----:B------:R-:W3:Y:S01]  /*95c0*/  LDS R33, [R53+0x3000] ;  /* 0x0030000035217984 */ /* 0x000ee20000000800 */
[----:B----4-:R-:W-:-:S03]  /*95d0*/  FADD.FTZ R5, R48, R5 ;  /* 0x0000000530057221 */ /* 0x010fc60000010000 */
[----:B------:R-:W4:Y:S01]  /*95e0*/  LDS R18, [R53+0x3200] ;  /* 0x0032000035127984 */ /* 0x000f220000000800 */
[----:B-----5:R-:W-:Y:S01]  /*95f0*/  FADD.FTZ R46, R46, R9 ;  /* 0x000000092e2e7221 */ /* 0x020fe20000010000 */
[----:B0-----:R-:W-:Y:S02]  /*9600*/  IMAD R9, R10, UR4, RZ ;  /* 0x000000040a097c24 */ /* 0x001fe4000f8e02ff */
[----:B------:R-:W0:Y:S01]  /*9610*/  LDS R13, [R53+0x1800] ;  /* 0x00180000350d7984 */ /* 0x000e220000000800 */
[----:B------:R-:W-:-:S03]  /*9620*/  FADD.FTZ R5, R5, R8 ;  /* 0x0000000805057221 */ /* 0x000fc60000010000 */
[----:B------:R-:W5:Y:S01]  /*9630*/  LDS R8, [R53+0xa00] ;  /* 0x000a000035087984 */ /* 0x000f620000000800 */
[----:B------:R-:W-:Y:S01]  /*9640*/  IADD3 R24, P0, PT, R9, R54, RZ ;  /* 0x0000003609187210 */ /* 0x000fe20007f1e0ff */
[----:B------:R-:W-:Y:S02]  /*9650*/  FADD.FTZ R49, RZ, R49 ;  /* 0x00000031ff317221 */ /* 0x000fe40000010000 */
[----:B------:R-:W5:Y:S01]  /*9660*/  LDS R9, [R53+0xc00] ;  /* 0x000c000035097984 */ /* 0x000f620000000800 */
[----:B------:R-:W-:Y:S01]  /*9670*/  IADD3.X R35, PT, PT, RZ, RZ, RZ, P0, !PT ;  /* 0x000000ffff237210 */ /* 0x000fe200007fe4ff */
[----:B------:R-:W-:Y:S01]  /*9680*/  FADD.FTZ R4, R49, R4 ;  /* 0x0000000431047221 */ /* 0x000fe20000010000 */
[C---:B------:R-:W-:Y:S01]  /*9690*/  SHF.L.U32 R22, R24.reuse, 0x2, RZ ;  /* 0x0000000218167819 */ /* 0x040fe200000006ff */
[----:B------:R-:W5:Y:S01]  /*96a0*/  LDS R19, [R53+0x2600] ;  /* 0x0026000035137984 */ /* 0x000f620000000800 */
[----:B------:R-:W-:Y:S01]  /*96b0*/  SHF.L.U64.HI R24, R24, 0x2, R35 ;  /* 0x0000000218187819 */ /* 0x000fe20000010223 */
[----:B------:R-:W-:Y:S01]  /*96c0*/  FADD.FTZ R0, RZ, R0 ;  /* 0x00000000ff007221 */ /* 0x000fe20000010000 */
[----:B------:R-:W-:Y:S01]  /*96d0*/  IADD3 R2, P0, PT, R22, UR18, RZ ;  /* 0x0000001216027c10 */ /* 0x000fe2000ff1e0ff */
[----:B------:R-:W5:Y:S01]  /*96e0*/  LDS R15, [R53+0x1a00] ;  /* 0x001a0000350f7984 */ /* 0x000f620000000800 */
[----:B------:R-:W-:Y:S01]  /*96f0*/  FADD.FTZ R14, R4, R3 ;  /* 0x00000003040e7221 */ /* 0x000fe20000010000 */
[----:B------:R-:W-:-:S02]  /*9700*/  IADD3 R4, P1, PT, R22, UR16, RZ ;  /* 0x0000001016047c10 */ /* 0x000fc4000ff3e0ff */
[----:B------:R-:W5:Y:S01]  /*9710*/  LDS R10, [R53+0xe00] ;  /* 0x000e0000350a7984 */ /* 0x000f620000000800 */
[----:B------:R-:W-:Y:S01]  /*9720*/  IADD3.X R3, PT, PT, R24, UR19, RZ, P0, !PT ;  /* 0x0000001318037c10 */ /* 0x000fe200087fe4ff */
[----:B-1----:R-:W-:Y:S02]  /*9730*/  FADD.FTZ R6, RZ, R6 ;  /* 0x00000006ff067221 */ /* 0x002fe40000010000 */
[----:B------:R-:W1:Y:S01]  /*9740*/  LDS R37, [R53+0x3400] ;  /* 0x0034000035257984 */ /* 0x000e620000000800 */
[----:B--2---:R-:W-:-:S03]  /*9750*/  FADD.FTZ R0, R0, R11 ;  /* 0x0000000b00007221 */ /* 0x004fc60000010000 */
[----:B------:R-:W2:Y:S01]  /*9760*/  LDS R27, [R53+0x2800] ;  /* 0x00280000351b7984 */ /* 0x000ea20000000800 */
[----:B---3--:R-:W-:-:S03]  /*9770*/  FADD.FTZ R33, R46, R33 ;  /* 0x000000212e217221 */ /* 0x008fc60000010000 */
[----:B------:R-:W3:Y:S01]  /*9780*/  LDS R12, [R53+0x1c00] ;  /* 0x001c0000350c7984 */ /* 0x000ee20000000800 */
[----:B----4-:R-:W-:-:S03]  /*9790*/  FADD.FTZ R35, R5, R18 ;  /* 0x0000001205237221 */ /* 0x010fc60000010000 */
[----:B------:R-:W4:Y:S01]  /*97a0*/  LDS R39, [R53+0x3600] ;  /* 0x0036000035277984 */ /* 0x000f220000000800 */
[----:B------:R-:W-:-:S03]  /*97b0*/  IADD3.X R5, PT, PT, R24, UR17, RZ, P1, !PT ;  /* 0x0000001118057c10 */ /* 0x000fc60008ffe4ff */
[----:B------:R-:W4:Y:S01]  /*97c0*/  LDS R29, [R53+0x2a00] ;  /* 0x002a0000351d7984 */ /* 0x000f220000000800 */
[----:B0-----:R-:W-:-:S03]  /*97d0*/  FADD.FTZ R6, R6, R13 ;  /* 0x0000000d06067221 */ /* 0x001fc60000010000 */
[----:B------:R-:W0:Y:S01]  /*97e0*/  LDS R17, [R53+0x1e00] ;  /* 0x001e000035117984 */ /* 0x000e220000000800 */
        /* <DEDUP_REMOVED lines=8> */
[----:B------:R-:W-:-:S03]  /*9870*/  FADD.FTZ R10, RZ, R10 ;  /* 0x0000000aff0a7221 */ /* 0x000fc60000010000 */
[----:B------:R-:W5:Y:S01]  /*9880*/  LDS R20, [R53+0x3c00] ;  /* 0x003c000035147984 */ /* 0x000f620000000800 */
[----:B-1----:R-:W-:-:S03]  /*9890*/  FADD.FTZ R37, R14, R37 ;  /* 0x000000250e257221 */ /* 0x002fc60000010000 */
[----:B------:R-:W1:Y:S01]  /*98a0*/  LDS R55, [R53+0x3e00] ;  /* 0x003e000035377984 */ /* 0x000e620000000800 */
[----:B--2---:R-:W-:Y:S01]  /*98b0*/  FADD.FTZ R6, R6, R27 ;  /* 0x0000001b06067221 */ /* 0x004fe20000010000 */
[----:B---3--:R-:W-:Y:S02]  /*98c0*/  FADD.FTZ R9, R9, R12 ;  /* 0x0000000c09097221 */ /* 0x008fe40000010000 */
[----:B------:R-:W-:Y:S01]  /*98d0*/  STG.E desc[UR10][R2.64], R33 ;  /* 0x0000002102007986 */ /* 0x000fe2000c10190a */
[----:B----4-:R-:W-:-:S03]  /*98e0*/  FADD.FTZ R39, R0, R39 ;  /* 0x0000002700277221 */ /* 0x010fc60000010000 */
[----:B------:R-:W-:Y:S01]  /*98f0*/  STG.E desc[UR10][R4.64], R23 ;  /* 0x0000001704007986 */ /* 0x000fe2000c10190a */
[----:B------:R-:W-:-:S03]  /*9900*/  FADD.FTZ R8, R8, R29 ;  /* 0x0000001d08087221 */ /* 0x000fc60000010000 */
[----:B------:R-:W-:Y:S01]  /*9910*/  STG.E desc[UR10][R2.64+0x200], R35 ;  /* 0x0002002302007986 */ /* 0x000fe2000c10190a */
[----:B0-----:R-:W-:-:S03]  /*9920*/  FADD.FTZ R10, R10, R17 ;  /* 0x000000110a0a7221 */ /* 0x001fc60000010000 */
[----:B------:R-:W-:Y:S01]  /*9930*/  STG.E desc[UR10][R4.64+0x200], R41 ;  /* 0x0002002904007986 */ /* 0x000fe2000c10190a */
[----:B-----5:R-:W-:-:S03]  /*9940*/  FADD.FTZ R49, R6, R49 ;  /* 0x0000003106317221 */ /* 0x020fc60000010000 */
[----:B------:R-:W-:Y:S01]  /*9950*/  STG.E desc[UR10][R2.64+0x400], R37 ;  /* 0x0004002502007986 */ /* 0x000fe2000c10190a */
[----:B------:R-:W-:-:S03]  /*9960*/  FADD.FTZ R9, R9, R16 ;  /* 0x0000001009097221 */ /* 0x000fc60000010000 */
[----:B------:R-:W-:Y:S01]  /*9970*/  STG.E desc[UR10][R4.64+0x400], R25 ;  /* 0x0004001904007986 */ /* 0x000fe2000c10190a */
[----:B------:R-:W-:-:S03]  /*9980*/  FADD.FTZ R51, R8, R51 ;  /* 0x0000003308337221 */ /* 0x000fc60000010000 */
[----:B------:R-:W-:Y:S01]  /*9990*/  STG.E desc[UR10][R2.64+0x600], R39 ;  /* 0x0006002702007986 */ /* 0x000fe2000c10190a */
[----:B------:R-:W-:-:S03]  /*99a0*/  FADD.FTZ R10, R10, R31 ;  /* 0x0000001f0a0a7221 */ /* 0x000fc60000010000 */
[----:B------:R-:W-:Y:S01]  /*99b0*/  STG.E desc[UR10][R4.64+0x600], R21 ;  /* 0x0006001504007986 */ /* 0x000fe2000c10190a */
[----:B------:R-:W-:-:S03]  /*99c0*/  FADD.FTZ R9, R9, R20 ;  /* 0x0000001409097221 */ /* 0x000fc60000010000 */
[----:B------:R-:W-:Y:S01]  /*99d0*/  STG.E desc[UR10][R2.64+0x800], R49 ;  /* 0x0008003102007986 */ /* 0x000fe2000c10190a */
[----:B-1----:R-:W-:-:S03]  /*99e0*/  FADD.FTZ R55, R10, R55 ;  /* 0x000000370a377221 */ /* 0x002fc60000010000 */
        /* <DEDUP_REMOVED lines=8> */
.L_x_206:
[----:B------:R-:W-:Y:S01]  /*9a70*/  HFMA2 R44, -RZ, RZ, 0, 5.9604644775390625e-08 ;  /* 0x00000001ff2c7431 */ /* 0x000fe200000001ff */
[----:B------:R-:W-:Y:S01]  /*9a80*/  BSSY B2, `(.L_x_240) ;  /* 0x0000007000027945 */ /* 0x000fe20003800000 */
[----:B------:R-:W-:Y:S02]  /*9a90*/  MOV R45, R193 ;  /* 0x000000c1002d7202 */ /* 0x000fe40000000f00 */
[----:B------:R-:W-:Y:S02]  /*9aa0*/  MOV R43, 0x1f ;  /* 0x0000001f002b7802 */ /* 0x000fe40000000f00 */
[----:B------:R-:W-:-:S07]  /*9ab0*/  MOV R42, 0xffffffff ;  /* 0xffffffff002a7802 */ /* 0x000fce0000000f00 */
[----:B------:R-:W-:Y:S05]  /*9ac0*/  WARPSYNC.COLLECTIVE R42, `(.L_x_241) ;  /* 0x000000002a087348 */ /* 0x000fea0003c00000 */
[----:B------:R0:W1:Y:S02]  /*9ad0*/  SHFL.BFLY P2, R50, R45, R44, R43 ;  /* 0x0c00002c2d327389 */ /* 0x000064000004002b */
[----:B01----:R-:W-:Y:S05]  /*9ae0*/  ENDCOLLECTIVE ;  /* 0x000000000000791b */ /* 0x003fea0003800000 */
.L_x_241:
[----:B------:R-:W-:Y:S05]  /*9af0*/  BSYNC B2 ;  /* 0x0000000000027941 */ /* 0x000fea0003800000 */
.L_x_240:
        /* <DEDUP_REMOVED lines=8> */
.L_x_242:
[----:B------:R-:W-:-:S05]  /*9b80*/  FADD.FTZ R40, R40, R193 ;  /* 0x000000c128287221 */ /* 0x000fca0000010000 */
[----:B------:R-:W-:Y:S01]  /*9b90*/  MOV R45, R40 ;  /* 0x00000028002d7202 */ /* 0x000fe20000000f00 */
[----:B------:R-:W-:Y:S01]  /*9ba0*/  HFMA2 R44, -RZ, RZ, 0, 1.1920928955078125e-07 ;  /* 0x00000002ff2c7431 */ /* 0x000fe200000001ff */
[----:B------:R-:W-:-:S07]  /*9bb0*/  MOV R41, R50 ;  /* 0x0000003200297202 */ /* 0x000fce0000000f00 */
[----:B------:R-:W-:Y:S05]  /*9bc0*/  WARPSYNC.COLLECTIVE R42, `(.L_x_243) ;  /* 0x000000002a087348 */ /* 0x000fea0003c00000 */
[----:B------:R0:W1:Y:S02]  /*9bd0*/  SHFL.BFLY P2, R50, R45, R44, R43 ;  /* 0x0c00002c2d327389 */ /* 0x000064000004002b */
[----:B01----:R-:W-:Y:S05]  /*9be0*/  ENDCOLLECTIVE ;  /* 0x000000000000791b */ /* 0x003fea0003800000 */
.L_x_243:
[----:B------:R-:W-:-:S05]  /*9bf0*/  FADD.FTZ R41, R41, R192 ;  /* 0x000000c029297221 */ /* 0x000fca0000010000 */
[----:B------:R-:W-:Y:S02]  /*9c00*/  MOV R45, R41 ;  /* 0x00000029002d7202 */ /* 0x000fe40000000f00 */
[----:B------:R-:W-:-:S07]  /*9c10*/  MOV R47, R50 ;  /* 0x00000032002f7202 */ /* 0x000fce0000000f00 */
[----:B------:R-:W-:Y:S05]  /*9c20*/  WARPSYNC.COLLECTIVE R42, `(.L_x_244) ;  /* 0x000000002a087348 */ /* 0x000fea0003c00000 */
[----:B------:R0:W1:Y:S02]  /*9c30*/  SHFL.BFLY P2, R50, R45, R44, R43 ;  /* 0x0c00002c2d327389 */ /* 0x000064000004002b */
[----:B01----:R-:W-:Y:S05]  /*9c40*/  ENDCOLLECTIVE ;  /* 0x000000000000791b */ /* 0x003fea0003800000 */
.L_x_244:
[----:B------:R-:W-:-:S05]  /*9c50*/  FADD.FTZ R47, R40, R47 ;  /* 0x0000002f282f7221 */ /* 0x000fca0000010000 */
[----:B------:R-:W-:Y:S01]  /*9c60*/  MOV R45, R47 ;  /* 0x0000002f002d7202 */ /* 0x000fe20000000f00 */
[----:B------:R-:W-:Y:S01]  /*9c70*/  HFMA2 R44, -RZ, RZ, 0, 2.384185791015625e-07 ;  /* 0x00000004ff2c7431 */ /* 0x000fe200000001ff */
[----:B------:R-:W-:-:S07]  /*9c80*/  MOV R46, R50 ;  /* 0x00000032002e7202 */ /* 0x000fce0000000f00 */
[----:B------:R-:W-:Y:S05]  /*9c90*/  WARPSYNC.COLLECTIVE R42, `(.L_x_245) ;  /* 0x000000002a087348 */ /* 0x000fea0003c00000 */
[----:B------:R0:W1:Y:S02]  /*9ca0*/  SHFL.BFLY P2, R50, R45, R44, R43 ;  /* 0x0c00002c2d327389 */ /* 0x000064000004002b */
[----:B01----:R-:W-:Y:S05]  /*9cb0*/  ENDCOLLECTIVE ;  /* 0x000000000000791b */ /* 0x003fea0003800000 */
.L_x_245:
[----:B------:R-:W-:-:S05]  /*9cc0*/  FADD.FTZ R46, R41, R46 ;  /* 0x0000002e292e7221 */ /* 0x000fca0000010000 */
[----:B------:R-:W-:Y:S02]  /*9cd0*/  MOV R45, R46 ;  /* 0x0000002e002d7202 */ /* 0x000fe40000000f00 */
[----:B------:R-:W-:-:S07]  /*9ce0*/  MOV R48, R50 ;  /* 0x0000003200307202 */ /* 0x000fce0000000f00 */
[----:B------:R-:W-:Y:S05]  /*9cf0*/  WARPSYNC.COLLECTIVE R42, `(.L_x_246) ;  /* 0x000000002a087348 */ /* 0x000fea0003c00000 */
[----:B------:R0:W1:Y:S02]  /*9d00*/  SHFL.BFLY P2, R50, R45, R44, R43 ;  /* 0x0c00002c2d327389 */ /* 0x000064000004002b */
[----:B01----:R-:W-:Y:S05]  /*9d10*/  ENDCOLLECTIVE ;  /* 0x000000000000791b */ /* 0x003fea0003800000 */
.L_x_246:
[----:B------:R-:W-:-:S05]  /*9d20*/  FADD.FTZ R48, R47, R48 ;  /* 0x000000302f307221 */ /* 0x000fca0000010000 */
[----:B------:R-:W-:Y:S01]  /*9d30*/  MOV R45, R48 ;  /* 0x00000030002d7202 */ /* 0x000fe20000000f00 */
[----:B------:R-:W-:Y:S01]  /*9d40*/  HFMA2 R44, -RZ, RZ, 0, 4.76837158203125e-07 ;  /* 0x00000008ff2c7431 */ /* 0x000fe200000001ff */
[----:B------:R-:W-:-:S07]  /*9d50*/  MOV R49, R50 ;  /* 0x0000003200317202 */ /* 0x000fce0000000f00 */
[----:B------:R-:W-:Y:S05]  /*9d60*/  WARPSYNC.COLLECTIVE R42, `(.L_x_247) ;  /* 0x000000002a087348 */ /* 0x000fea0003c00000 */
[----:B------:R0:W1:Y:S02]  /*9d70*/  SHFL.BFLY P2, R50, R45, R44, R43 ;  /* 0x0c00002c2d327389 */ /* 0x000064000004002b */
[----:B01----:R-:W-:Y:S05]  /*9d80*/  ENDCOLLECTIVE ;  /* 0x000000000000791b */ /* 0x003fea0003800000 */
.L_x_247:
[----:B------:R-:W-:-:S05]  /*9d90*/  FADD.FTZ R49, R46, R49 ;  /* 0x000000312e317221 */ /* 0x000fca0000010000 */
[----:B------:R-:W-:Y:S02]  /*9da0*/  MOV R45, R49 ;  /* 0x00000031002d7202 */ /* 0x000fe40000000f00 */
[----:B------:R-:W-:-:S07]  /*9db0*/  MOV R51, R50 ;  /* 0x0000003200337202 */ /* 0x000fce0000000f00 */
[----:B------:R-:W-:Y:S05]  /*9dc0*/  WARPSYNC.COLLECTIVE R42, `(.L_x_248) ;  /* 0x000000002a087348 */ /* 0x000fea0003c00000 */
[----:B------:R0:W1:Y:S02]  /*9dd0*/  SHFL.BFLY P2, R50, R45, R44, R43 ;  /* 0x0c00002c2d327389 */ /* 0x000064000004002b */
[----:B01----:R-:W-:Y:S05]  /*9de0*/  ENDCOLLECTIVE ;  /* 0x000000000000791b */ /* 0x003fea0003800000 */
.L_x_248:
[----:B------:R-:W-:-:S05]  /*9df0*/  FADD.FTZ R40, R48, R51 ;  /* 0x0000003330287221 */ /* 0x000fca0000010000 */
[----:B------:R-:W-:Y:S01]  /*9e00*/  MOV R45, R40 ;  /* 0x00000028002d7202 */ /* 0x000fe20000000f00 */
[----:B------:R-:W-:Y:S02]  /*9e10*/  HFMA2 R44, -RZ, RZ, 0, 9.5367431640625e-07 ;  /* 0x00000010ff2c7431 */ /* 0x000fe400000001ff */
[----:B------:R-:W-:-:S07]  /*9e20*/  FADD.FTZ R41, R49, R50 ;  /* 0x0000003231297221 */ /* 0x000fce0000010000 */
[----:B------:R-:W-:Y:S05]  /*9e30*/  WARPSYNC.COLLECTIVE R42, `(.L_x_249) ;  /* 0x000000002a087348 */ /* 0x000fea0003c00000 */
[----:B------:R0:W1:Y:S02]  /*9e40*/  SHFL.BFLY P2, R50, R45, R44, R43 ;  /* 0x0c00002c2d327389 */ /* 0x000064000004002b */
[----:B01----:R-:W-:Y:S05]  /*9e50*/  ENDCOLLECTIVE ;  /* 0x000000000000791b */ /* 0x003fea0003800000 */
.L_x_249:
[----:B------:R-:W-:Y:S02]  /*9e60*/  MOV R45, R41 ;  /* 0x00000029002d7202 */ /* 0x000fe40000000f00 */
[----:B------:R-:W-:-:S07]  /*9e70*/  MOV R47, R50 ;  /* 0x00000032002f7202 */ /* 0x000fce0000000f00 */
[----:B------:R-:W-:Y:S05]  /*9e80*/  WARPSYNC.COLLECTIVE R42, `(.L_x_250) ;  /* 0x000000002a087348 */ /* 0x000fea0003c00000 */
[----:B------:R0:W1:Y:S02]  /*9e90*/  SHFL.BFLY P2, R50, R45, R44, R43 ;  /* 0x0c00002c2d327389 */ /* 0x000064000004002b */
[----:B01----:R-:W-:Y:S05]  /*9ea0*/  ENDCOLLECTIVE ;  /* 0x000000000000791b */ /* 0x003fea0003800000 */
.L_x_250:
[----:B------:R-:W-:Y:S02]  /*9eb0*/  PRMT R42, R26, 0x7632, R42 ;  /* 0x000076321a2a7816 */ /* 0x000fe4000000002a */
[C---:B------:R-:W-:Y:S02]  /*9ec0*/  PRMT R45, R25.reuse, 0x7632, R45 ;  /* 0x00007632192d7816 */ /* 0x040fe4000000002d */
[----:B------:R-:W-:Y:S02]  /*9ed0*/  PRMT R43, R25, 0x7632, R43 ;  /* 0x00007632192b7816 */ /* 0x000fe4000000002b */
[----:B------:R-:W-:Y:S02]  /*9ee0*/  PRMT R44, R24, 0x7632, R44 ;  /* 0x00007632182c7816 */ /* 0x000fe4000000002c */
[----:B------:R-:W-:Y:S01]  /*9ef0*/  MOV R46, R50 ;  /* 0x00000032002e7202 */ /* 0x000fe20000000f00 */
[----:B------:R-:W-:Y:S06]  /*9f00*/  BRA `(.L_x_251) ;  /* 0xffffff9800747947 */ /* 0x000fec000383ffff */
.L_x_252:
        /* <DEDUP_REMOVED lines=15> */
.L_x_6013:


//--------------------- .text._ZN10layer_norm31ln_parallel_residual_bwd_kernelINS_13Kernel_traitsI13__nv_bfloat16S2_S2_S2_fjLj1024ELj1ELj4ELj1ELj16ENS_18Kernel_traits_baseILj1024ES2_S2_S2_S2_fjLj128EEEEELb1ELb0ELb0EEEvNS_9BwdParamsE --------------------------
	.section	.text._ZN10layer_norm31ln_parallel_residual_bwd_kernelINS_13Kernel_traitsI13__nv_bfloat16S2_S2_S2_fjLj1024ELj1ELj4ELj1ELj16ENS_18Kernel_traits_baseILj1024ES2_S2_S2_S2_fjLj128EEEEELb1ELb0ELb0EEEvNS_9BwdParamsE,"ax",@progbits
	.align	128
        .global         _ZN10layer_norm31ln_parallel_residual_bwd_kernelINS_13Kernel_traitsI13__nv_bfloat16S2_S2_S2_fjLj1024ELj1ELj4ELj1ELj16ENS_18Kernel_traits_baseILj1024ES2_S2_S2_S2_fjLj128EEEEELb1ELb0ELb0EEEvNS_9BwdParamsE
        .type           _ZN10layer_norm31ln_parallel_residual_bwd_kernelINS_13Kernel_traitsI13__nv_bfloat16S2_S2_S2_fjLj1024ELj1ELj4ELj1ELj16ENS_18Kernel_traits_baseILj1024ES2_S2_S2_S2_fjLj128EEEEELb1ELb0ELb0EEEvNS_9BwdParamsE,@function
        .size           _ZN10layer_norm31ln_parallel_residual_bwd_kernelINS_13Kernel_traitsI13__nv_bfloat16S2_S2_S2_fjLj1024ELj1ELj4ELj1ELj16ENS_18Kernel_traits_baseILj1024ES2_S2_S2_S2_fjLj128EEEEELb1ELb0ELb0EEEvNS_9BwdParamsE,(.L_x_6014 - _ZN10layer_norm31ln_parallel_residual_bwd_kernelINS_13Kernel_traitsI13__nv_bfloat16S2_S2_S2_fjLj1024ELj1ELj4ELj1ELj16ENS_18Kernel_traits_baseILj1024ES2_S2_S2_S2_fjLj128EEEEELb1ELb0ELb0EEEvNS_9BwdParamsE)
        .other          _ZN10layer_norm31ln_parallel_residual_bwd_kernelINS_13Kernel_traitsI13__nv_bfloat16S2_S2_S2_fjLj1024ELj1ELj4ELj1ELj16ENS_18Kernel_traits_baseILj1024ES2_S2_S2_S2_fjLj128EEEEELb1ELb0ELb0EEEvNS_9BwdParamsE,@"STO_CUDA_ENTRY STV_DEFAULT"
_ZN10layer_norm31ln_parallel_residual_bwd_kernelINS_13Kernel_traitsI13__nv_bfloat16S2_S2_S2_fjLj1024ELj1ELj4ELj1ELj16ENS_18Kernel_traits_baseILj1024ES2_S2_S2_S2_fjLj128EEEEELb1ELb0ELb0EEEvNS_9BwdParamsE:
.text._ZN10layer_norm31ln_parallel_residual_bwd_kernelINS_13Kernel_traitsI13__nv_bfloat16S2_S2_S2_fjLj1024ELj1ELj4ELj1ELj16ENS_18Kernel_traits_baseILj1024ES2_S2_S2_S2_fjLj128EEEEELb1ELb0ELb0EEEvNS_9BwdParamsE:
[----:B------:R-:W0:Y:S01]  /*0000*/  LDC R1, c[0x0][0x37c] ;  /* 0x0000df00ff017b82 */ /* 0x000e220000000800 */
[----:B------:R-:W1:Y:S01]  /*0010*/  LDCU UR4, c[0x0][0x388] ;  /* 0x00007100ff0477ac */ /* 0x000e620008000800 */
[----:B0-----:R-:W-:Y:S01]  /*0020*/  IADD3 R1, PT, PT, R1, -0x108, RZ ;  /* 0xfffffef801017810 */ /* 0x001fe20007ffe0ff */
[----:B------:R-:W0:Y:S05]  /*0030*/  S2R R227, SR_TID.X ;  /* 0x0000000000e37919 */ /* 0x000e2a0000002100 */
[----:B------:R-:W2:Y:S01]  /*0040*/  LDC.64 R2, c[0x0][0x3d0] ;  /* 0x0000f400ff027b82 */ /* 0x000ea20000000a00 */
[----:B------:R-:W3:Y:S01]  /*0050*/  LDCU.64 UR8, c[0x0][0x358] ;  /* 0x00006b00ff0877ac */ /* 0x000ee20008000a00 */
[----:B------:R-:W4:Y:S06]  /*0060*/  LDCU UR5, c[0x0][0x384] ;  /* 0x00007080ff0577ac */ /* 0x000f2c0008000800 */
[----:B------:R-:W5:Y:S01]  /*0070*/  LDC.64 R4, c[0x0][0x3d8] ;  /* 0x0000f600ff047b82 */ /* 0x000f620000000a00 */
[----:B------:R-:W0:Y:S01]  /*0080*/  LDCU UR13, c[0x0][0x408] ;  /* 0x00008100ff0d77ac */ /* 0x000e220008000800 */
[----:B------:R-:W2:Y:S01]  /*0090*/  LDCU UR15, c[0x0][0x388] ;  /* 0x00007100ff0f77ac */ /* 0x000ea20008000800 */
[----:B-1----:R-:W-:-:S05]  /*00a0*/  IMAD.U32 R6, RZ, RZ, UR4 ;  /* 0x00000004ff067e24 */ /* 0x002fca000f8e00ff */
[----:B------:R-:W1:Y:S01]  /*00b0*/  LDC.64 R8, c[0x0][0x3d8] ;  /* 0x0000f600ff087b82 */ /* 0x000e620000000a00 */
[----:B------:R-:W1:Y:S01]  /*00c0*/  LDCU.U8 UR14, c[0x0][0x410] ;  /* 0x00008200ff0e77ac */ /* 0x000e620008000000 */
[----:B------:R3:W-:Y:S01]  /*00d0*/  STL [R1+0x80], R6 ;  /* 0x0000800601007387 */ /* 0x0007e20000100800 */
[----:B------:R-:W-:Y:S01]  /*00e0*/  SHF.R.S32.HI R0, RZ, 0x1f, R6 ;  /* 0x0000001fff007819 */ /* 0x000fe20000011406 */
[----:B------:R-:W1:Y:S02]  /*00f0*/  LDCU UR12, c[0x0][0x400] ;  /* 0x00008000ff0c77ac */ /* 0x000e640008000800 */
[----:B------:R1:W4:Y:S01]  /*0100*/  LDL.64 R32, [R1+0x70] ;  /* 0x0000700001207983 */ /* 0x0003220000100a00 */
[----:B------:R-:W-:Y:S01]  /*0110*/  LEA.HI R0, R0, R6, RZ, 0x3 ;  /* 0x0000000600007211 */ /* 0x000fe200078f18ff */
[----:B------:R-:W1:Y:S01]  /*0120*/  LDC.64 R14, c[0x0][0x3d0] ;  /* 0x0000f400ff0e7b82 */ /* 0x000e620000000a00 */
[----:B------:R-:W1:Y:S01]  /*0130*/  LDCU.64 UR6, c[0x0][0x478] ;  /* 0x00008f00ff0677ac */ /* 0x000e620008000a00 */
[----:B------:R1:W4:Y:S01]  /*0140*/  LDL.64 R34, [R1+0x78] ;  /* 0x0000780001227983 */ /* 0x0003220000100a00 */
[----:B0-----:R-:W-:-:S03]  /*0150*/  LOP3.LUT R7, R227, 0x1f, RZ, 0xc, !PT ;  /* 0x0000001fe3077812 */ /* 0x001fc600078e0cff */
[----:B------:R0:W5:Y:S01]  /*0160*/  LDL.64 R56, [R1+0x60] ;  /* 0x0000600001387983 */ /* 0x0001620000100a00 */
[----:B------:R-:W0:Y:S01]  /*0170*/  LDCU.64 UR24, c[0x0][0x438] ;  /* 0x00008700ff1877ac */ /* 0x000e220008000a00 */
[----:B------:R-:W0:Y:S01]  /*0180*/  LDC.64 R16, c[0x0][0x3d8] ;  /* 0x0000f600ff107b82 */ /* 0x000e220000000a00 */
[----:B------:R-:W-:Y:S01]  /*0190*/  LEA.HI.SX32 R252, R0, R7, 0x1d ;  /* 0x0000000700fc7211 */ /* 0x000fe200078feaff */
[----:B------:R0:W5:Y:S01]  /*01a0*/  LDL.64 R58, [R1+0x68] ;  /* 0x00006800013a7983 */ /* 0x0001620000100a00 */
[----:B------:R-:W0:Y:S02]  /*01b0*/  LDCU.64 UR10, c[0x0][0x470] ;  /* 0x00008e00ff0a77ac */ /* 0x000e240008000a00 */
[----:B------:R-:W-:Y:S01]  /*01c0*/  ISETP.GE.U32.AND P3, PT, R252, 0x20, PT ;  /* 0x00000020fc00780c */ /* 0x000fe20003f66070 */
[----:B------:R0:W5:Y:S01]  /*01d0*/  LDL.64 R52, [R1+0x50] ;  /* 0x0000500001347983 */ /* 0x0001620000100a00 */
[----:B------:R-:W-:Y:S01]  /*01e0*/  LOP3.LUT R10, R227, 0x1f, RZ, 0xc0, !PT ;  /* 0x0000001fe30a7812 */ /* 0x000fe200078ec0ff */
[----:B---3--:R-:W3:Y:S02]  /*01f0*/  LDC.64 R6, c[0x0][0x3d0] ;  /* 0x0000f400ff067b82 */ /* 0x008ee40000000a00 */
[----:B------:R0:W3:Y:S01]  /*0200*/  LDL.64 R54, [R1+0x58] ;  /* 0x0000580001367983 */ /* 0x0000e20000100a00 */
[----:B------:R-:W-:-:S03]  /*0210*/  MOV R23, R10 ;  /* 0x0000000a00177202 */ /* 0x000fc60000000f00 */
[----:B------:R0:W3:Y:S02]  /*0220*/  LDL.64 R48, [R1+0x40] ;  /* 0x0000400001307983 */ /* 0x0000e40000100a00 */
[----:B------:R-:W0:Y:S02]  /*0230*/  LDC.64 R18, c[0x0][0x3d0] ;  /* 0x0000f400ff127b82 */ /* 0x000e240000000a00 */
[C---:B--2---:R-:W-:Y:S01]  /*0240*/  @P3 IMAD.WIDE.U32 R2, R23.reuse, 0x10, R2 ;  /* 0x0000001017023825 */ /* 0x044fe200078e0002 */
[----:B------:R2:W2:Y:S04]  /*0250*/  LDL.64 R50, [R1+0x48] ;  /* 0x0000480001327983 */ /* 0x0004a80000100a00 */
[----:B------:R0:W2:Y:S01]  /*0260*/  LDL.64 R44, [R1+0x30] ;  /* 0x00003000012c7983 */ /* 0x0000a20000100a00 */
[----:B------:R-:W0:Y:S03]  /*0270*/  LDC.64 R20, c[0x0][0x3d8] ;  /* 0x0000f600ff147b82 */ /* 0x000e260000000a00 */
[----:B------:R0:W2:Y:S04]  /*0280*/  LDL.64 R46, [R1+0x38] ;  /* 0x00003800012e7983 */ /* 0x0000a80000100a00 */
[----:B------:R0:W2:Y:S04]  /*0290*/  LDL.64 R40, [R1+0x20] ;  /* 0x0000200001287983 */ /* 0x0000a80000100a00 */
[----:B------:R0:W2:Y:S04]  /*02a0*/  LDL.64 R42, [R1+0x28] ;  /* 0x00002800012a7983 */ /* 0x0000a80000100a00 */
[----:B----4-:R-:W4:Y:S01]  /*02b0*/  @P3 LDG.E.128 R32, desc[UR8][R2.64] ;  /* 0x0000000802203981 */ /* 0x010f22000c1e1d00 */
[----:B------:R-:W-:Y:S01]  /*02c0*/  ISETP.GE.U32.AND P0, PT, R252, 0x40, PT ;  /* 0x00000040fc00780c */ /* 0x000fe20003f06070 */
[C---:B-----5:R-:W-:Y:S01]  /*02d0*/  @P3 IMAD.WIDE.U32 R4, R23.reuse, 0x10, R4 ;  /* 0x0000001017043825 */ /* 0x060fe200078e0004 */
[----:B------:R-:W-:-:S02]  /*02e0*/  @P3 LOP3.LUT R23, R23, 0x20, RZ, 0xfc, !PT ;  /* 0x0000002017173812 */ /* 0x000fc400078efcff */
[C---:B------:R-:W-:Y:S02]  /*02f0*/  ISETP.GE.U32.AND P1, PT, R252.reuse, 0x60, PT ;  /* 0x00000060fc00780c */ /* 0x040fe40003f26070 */
[----:B------:R-:W-:Y:S01]  /*0300*/  ISETP.GE.U32.AND P2, PT, R252, 0x80, PT ;  /* 0x00000080fc00780c */ /* 0x000fe20003f46070 */
[----:B------:R-:W5:Y:S06]  /*0310*/  @P3 LDG.E.128 R56, desc[UR8][R4.64] ;  /* 0x0000000804383981 */ /* 0x000f6c000c1e1d00 */
[----:B---3--:R-:W-:Y:S01]  /*0320*/  @P0 IMAD.WIDE.U32 R10, R23, 0x10, R6 ;  /* 0x00000010170a0825 */ /* 0x008fe200078e0006 */
[----:B----4-:R3:W-:Y:S03]  /*0330*/  @P3 STL.64 [R1+0x70], R32 ;  /* 0x0000702001003387 */ /* 0x0107e60000100a00 */
[----:B------:R-:W-:Y:S01]  /*0340*/  IMAD.MOV.U32 R139, RZ, RZ, R35 ;  /* 0x000000ffff8b7224 */ /* 0x000fe200078e0023 */
[----:B------:R-:W-:Y:S01]  /*0350*/  MOV R137, R34 ;  /* 0x0000002200897202 */ /* 0x000fe20000000f00 */
[----:B------:R4:W-:Y:S01]  /*0360*/  @P3 STL.64 [R1+0x78], R34 ;  /* 0x0000782201003387 */ /* 0x0009e20000100a00 */
[----:B------:R-:W-:Y:S01]  /*0370*/  IMAD.MOV.U32 R135, RZ, RZ, R33 ;  /* 0x000000ffff877224 */ /* 0x000fe200078e0021 */
[----:B------:R-:W-:-:S02]  /*0380*/  MOV R133, R32 ;  /* 0x0000002000857202 */ /* 0x000fc40000000f00 */
[----:B------:R0:W5:Y:S04]  /*0390*/  LDL.64 R36, [R1+0x10] ;  /* 0x0000100001247983 */ /* 0x0001680000100a00 */
[----:B------:R0:W5:Y:S04]  /*03a0*/  LDL.64 R38, [R1+0x18] ;  /* 0x0000180001267983 */ /* 0x0001680000100a00 */
[----:B---3--:R3:W3:Y:S04]  /*03b0*/  LDL.64 R32, [R1] ;  /* 0x0000000001207983 */ /* 0x0086e80000100a00 */
[----:B----4-:R4:W3:Y:S01]  /*03c0*/  LDL.64 R34, [R1+0x8] ;  /* 0x0000080001227983 */ /* 0x0108e20000100a00 */
[----:B-1----:R-:W-:-:S03]  /*03d0*/  @P0 IMAD.WIDE.U32 R12, R23, 0x10, R8 ;  /* 0x00000010170c0825 */ /* 0x002fc600078e0008 */
[----:B------:R-:W4:Y:S01]  /*03e0*/  @P0 LDG.E.128 R52, desc[UR8][R10.64] ;  /* 0x000000080a340981 */ /* 0x000f22000c1e1d00 */
[----:B------:R-:W-:-:S03]  /*03f0*/  @P0 VIADD R23, R23, 0x20 ;  /* 0x0000002017170836 */ /* 0x000fc60000000000 */
[----:B--2---:R-:W2:Y:S01]  /*0400*/  @P0 LDG.E.128 R48, desc[UR8][R12.64] ;  /* 0x000000080c300981 */ /* 0x004ea2000c1e1d00 */
[----:B------:R-:W-:-:S04]  /*0410*/  @P1 IMAD.WIDE.U32 R14, R23, 0x10, R14 ;  /* 0x00000010170e1825 */ /* 0x000fc800078e000e */
[C---:B0-----:R-:W-:Y:S01]  /*0420*/  @P1 IMAD.WIDE.U32 R16, R23.reuse, 0x10, R16 ;  /* 0x0000001017101825 */ /* 0x041fe200078e0010 */
[----:B------:R-:W-:Y:S01]  /*0430*/  @P1 IADD3 R23, PT, PT, R23, 0x20, RZ ;  /* 0x0000002017171810 */ /* 0x000fe20007ffe0ff */
[----:B------:R-:W2:Y:S04]  /*0440*/  @P1 LDG.E.128 R44, desc[UR8][R14.64] ;  /* 0x000000080e2c1981 */ /* 0x000ea8000c1e1d00 */
[C---:B------:R-:W-:Y:S01]  /*0450*/  @P2 IMAD.WIDE.U32 R6, R23.reuse, 0x10, R18 ;  /* 0x0000001017062825 */ /* 0x040fe200078e0012 */
[----:B------:R-:W2:Y:S03]  /*0460*/  @P1 LDG.E.128 R40, desc[UR8][R16.64] ;  /* 0x0000000810281981 */ /* 0x000ea6000c1e1d00 */
[----:B------:R-:W-:Y:S01]  /*0470*/  @P2 IMAD.WIDE.U32 R8, R23, 0x10, R20 ;  /* 0x0000001017082825 */ /* 0x000fe200078e0014 */
[----:B------:R-:W0:Y:S01]  /*0480*/  S2UR UR4, SR_CTAID.X ;  /* 0x00000000000479c3 */ /* 0x000e220000002500 */
[----:B-----5:R-:W5:Y:S04]  /*0490*/  @P2 LDG.E.128 R36, desc[UR8][R6.64] ;  /* 0x0000000806242981 */ /* 0x020f68000c1e1d00 */
[----:B---3--:R-:W3:Y:S01]  /*04a0*/  @P2 LDG.E.128 R32, desc[UR8][R8.64] ;  /* 0x0000000808202981 */ /* 0x008ee2000c1e1d00 */
[----:B0-----:R-:W-:Y:S01]  /*04b0*/  USHF.L.U32 UR4, UR4, 0x2, URZ ;  /* 0x0000000204047899 */ /* 0x001fe200080006ff */
[----:B------:R-:W-:-:S02]  /*04c0*/  SHF.R.U32.HI R227, RZ, 0x5, R227 ;  /* 0x00000005ffe37819 */ /* 0x000fc400000116e3 */
[----:B------:R0:W-:Y:S03]  /*04d0*/  @P3 STL.64 [R1+0x60], R56 ;  /* 0x0000603801003387 */ /* 0x0001e60000100a00 */
[----:B------:R-:W-:Y:S01]  /*04e0*/  LOP3.LUT R227, R227, UR4, RZ, 0xfc, !PT ;  /* 0x00000004e3e37c12 */ /* 0x000fe2000f8efcff */
[----:B------:R1:W-:Y:S04]  /*04f0*/  @P3 STL.64 [R1+0x68], R58 ;  /* 0x0000683a01003387 */ /* 0x0003e80000100a00 */
[----:B----4-:R4:W-:Y:S04]  /*0500*/  @P0 STL.64 [R1+0x50], R52 ;  /* 0x0000503401000387 */ /* 0x0109e80000100a00 */
[----:B------:R4:W-:Y:S04]  /*0510*/  @P0 STL.64 [R1+0x58], R54 ;  /* 0x0000583601000387 */ /* 0x0009e80000100a00 */
[----:B--2---:R-:W-:Y:S04]  /*0520*/  @P0 STL.64 [R1+0x40], R48 ;  /* 0x0000403001000387 */ /* 0x004fe80000100a00 */
[----:B------:R-:W-:Y:S01]  /*0530*/  @P0 STL.64 [R1+0x48], R50 ;  /* 0x0000483201000387 */ /* 0x000fe20000100a00 */
[----:B------:R-:W-:-:S03]  /*0540*/  ISETP.GE.AND P0, PT, R227, UR5, PT ;  /* 0x00000005e3007c0c */ /* 0x000fc6000bf06270 */
[----:B------:R-:W-:Y:S04]  /*0550*/  @P1 STL.64 [R1+0x30], R44 ;  /* 0x0000302c01001387 */ /* 0x000fe80000100a00 */
[----:B------:R-:W-:Y:S01]  /*0560*/  @P1 STL.64 [R1+0x38], R46 ;  /* 0x0000382e01001387 */ /* 0x000fe20000100a00 */
[----:B------:R-:W-:Y:S03]  /*0570*/  BSSY B0, `(.L_x_253) ;  /* 0x0000d7d000007945 */ /* 0x000fe60003800000 */
[----:B------:R2:W-:Y:S04]  /*0580*/  @P1 STL.64 [R1+0x20], R40 ;  /* 0x0000202801001387 */ /* 0x0005e80000100a00 */
[----:B------:R2:W-:Y:S01]  /*0590*/  @P1 STL.64 [R1+0x28], R42 ;  /* 0x0000282a01001387 */ /* 0x0005e20000100a00 */
[----:B------:R-:W-:Y:S01]  /*05a0*/  IMAD.MOV.U32 R140, RZ, RZ, R59 ;  /* 0x000000ffff8c7224 */ /* 0x000fe200078e003b */
[----:B------:R-:W-:Y:S01]  /*05b0*/  MOV R138, R58 ;  /* 0x0000003a008a7202 */ /* 0x000fe20000000f00 */
        /* <DEDUP_REMOVED lines=17> */
[----:B------:R-:W-:-:S02]  /*06d0*/  MOV R20, R40 ;  /* 0x0000002800147202 */ /* 0x000fc40000000f00 */
        /* <DEDUP_REMOVED lines=18> */
[----:B0-----:R-:W-:Y:S02]  /*0800*/  CS2R R56, SRZ ;  /* 0x0000000000387805 */ /* 0x001fe4000001ff00 */
[----:B-1----:R-:W-:Y:S02]  /*0810*/  CS2R R58, SRZ ;  /* 0x00000000003a7805 */ /* 0x002fe4000001ff00 */
[----:B----4-:R-:W-:Y:S02]  /*0820*/  CS2R R52, SRZ ;  /* 0x0000000000347805 */ /* 0x010fe4000001ff00 */
[----:B------:R-:W-:Y:S02]  /*0830*/  CS2R R54, SRZ ;  /* 0x0000000000367805 */ /* 0x000fe4000001ff00 */
[----:B--2---:R-:W-:Y:S02]  /*0840*/  CS2R R40, SRZ ;  /* 0x0000000000287805 */ /* 0x004fe4000001ff00 */
        /* <DEDUP_REMOVED lines=36> */
[----:B------:R-:W-:Y:S01]  /*0a90*/  CS2R R122, SRZ ;  /* 0x00000000007a7805 */ /* 0x000fe2000001ff00 */
[----:B-----5:R0:W-:Y:S01]  /*0aa0*/  @P2 STL.64 [R1+0x10], R36 ;  /* 0x0000102401002387 */ /* 0x0201e20000100a00 */
[----:B------:R-:W-:Y:S01]  /*0ab0*/  IMAD.MOV.U32 R14, RZ, RZ, R39 ;  /* 0x000000ffff0e7224 */ /* 0x000fe200078e0027 */
[----:B------:R-:W-:-:S02]  /*0ac0*/  MOV R10, R38 ;  /* 0x00000026000a7202 */ /* 0x000fc40000000f00 */
[----:B------:R1:W-:Y:S01]  /*0ad0*/  @P2 STL.64 [R1+0x18], R38 ;  /* 0x0000182601002387 */ /* 0x0003e20000100a00 */
[----:B------:R-:W-:Y:S01]  /*0ae0*/  IMAD.MOV.U32 R6, RZ, RZ, R37 ;  /* 0x000000ffff067224 */ /* 0x000fe200078e0025 */
[----:B------:R-:W-:Y:S02]  /*0af0*/  MOV R2, R36 ;  /* 0x0000002400027202 */ /* 0x000fe40000000f00 */
[----:B---3--:R2:W-:Y:S01]  /*0b00*/  @P2 STL.64 [R1], R32 ;  /* 0x0000002001002387 */ /* 0x0085e20000100a00 */
[----:B------:R-:W-:Y:S01]  /*0b10*/  IMAD.MOV.U32 R16, RZ, RZ, R35 ;  /* 0x000000ffff107224 */ /* 0x000fe200078e0023 */
[----:B------:R-:W-:Y:S01]  /*0b20*/  MOV R12, R34 ;  /* 0x00000022000c7202 */ /* 0x000fe20000000f00 */
[----:B------:R-:W-:Y:S01]  /*0b30*/  IMAD.MOV.U32 R8, RZ, RZ, R33 ;  /* 0x000000ffff087224 */ /* 0x000fe200078e0021 */
[----:B------:R3:W-:Y:S01]  /*0b40*/  @P2 STL.64 [R1+0x8], R34 ;  /* 0x0000082201002387 */ /* 0x0007e20000100a00 */
[----:B------:R-:W-:Y:S02]  /*0b50*/  MOV R4, R32 ;  /* 0x0000002000047202 */ /* 0x000fe40000000f00 */
[----:B0-----:R-:W-:-:S02]  /*0b60*/  CS2R R36, SRZ ;  /* 0x0000000000247805 */ /* 0x001fc4000001ff00 */
[----:B-1----:R-:W-:Y:S02]  /*0b70*/  CS2R R38, SRZ ;  /* 0x0000000000267805 */ /* 0x002fe4000001ff00 */
[----:B--2---:R-:W-:Y:S02]  /*0b80*/  CS2R R32, SRZ ;  /* 0x0000000000207805 */ /* 0x004fe4000001ff00 */
[----:B---3--:R-:W-:Y:S01]  /*0b90*/  CS2R R34, SRZ ;  /* 0x0000000000227805 */ /* 0x008fe2000001ff00 */
[----:B------:R-:W-:Y:S06]  /*0ba0*/  @P0 BRA `(.L_x_254) ;  /* 0x000000d000640947 */ /* 0x000fec0003800000 */
        /* <DEDUP_REMOVED lines=74> */
[----:B0-----:R-:W-:-:S02]  /*1050*/  CS2R R40, SRZ ;  /* 0x0000000000287805 */ /* 0x001fc4000001ff00 */
        /* <DEDUP_REMOVED lines=56> */
.L_x_304:
[----:B------:R-:W0:Y:S02]  /*13e0*/  LDC.64 R148, c[0x0][0x3c0] ;  /* 0x0000f000ff947b82 */ /* 0x000e240000000a00 */
[----:B0-----:R-:W-:-:S05]  /*13f0*/  IMAD.WIDE R148, R227, 0x4, R148 ;  /* 0x00000004e3947825 */ /* 0x001fca00078e0294 */
[----:B------:R0:W3:Y:S01]  /*1400*/  LDG.E R150, desc[UR8][R148.64] ;  /* 0x0000000894967981 */ /* 0x0000e2000c1e1900 */
[----:B------:R-:W1:Y:S01]  /*1410*/  S2R R151, SR_TID.X ;  /* 0x0000000000977919 */ /* 0x000e620000002100 */
[----:B0-----:R-:W0:Y:S01]  /*1420*/  LDC.64 R148, c[0x0][0x3c8] ;  /* 0x0000f200ff947b82 */ /* 0x001e220000000a00 */
[----:B--2---:R-:W-:-:S05]  /*1430*/  IMAD.U32 R27, RZ, RZ, UR15 ;  /* 0x0000000fff1b7e24 */ /* 0x004fca000f8e00ff */
        /* <DEDUP_REMOVED lines=27> */
[----:B------:R-:W4:Y:S01]  /*15f0*/  LDG.E.128 R152, desc[UR8][R22.64] ;  /* 0x0000000816987981 */ /* 0x000f22000c1e1d00 */
[----:B-1----:R-:W-:-:S03]  /*1600*/  IMAD.WIDE.U32 R20, R27, 0x10, R20 ;  /* 0x000000101b147825 */ /* 0x002fc600078e0014 */
[----:B------:R-:W4:Y:S04]  /*1610*/  LDL R199, [R1+0x7c] ;  /* 0x00007c0001c77983 */ /* 0x000f280000100800 */
[----:B------:R-:W4:Y:S01]  /*1620*/  LDG.E.128 R148, desc[UR8][R20.64] ;  /* 0x0000000814947981 */ /* 0x000f22000c1e1d00 */
[----:B------:R-:W-:-:S03]  /*1630*/  IMAD.WIDE.U32 R24, R27, 0x10, R24 ;  /* 0x000000101b187825 */ /* 0x000fc600078e0018 */
[----:B------:R-:W4:Y:S04]  /*1640*/  LDL R203, [R1+0xe8] ;  /* 0x0000e80001cb7983 */ /* 0x000f280000100800 */
[----:B------:R0:W4:Y:S01]  /*1650*/  LDG.E.128 R156, desc[UR8][R24.64] ;  /* 0x00000008189c7981 */ /* 0x000122000c1e1d00 */
[----:B------:R-:W-:Y:S02]  /*1660*/  ISETP.NE.U32.AND P3, PT, RZ, UR10, PT ;  /* 0x0000000aff007c0c */ /* 0x000fe4000bf65070 */
[----:B------:R-:W-:Y:S01]  /*1670*/  ISETP.NE.U32.AND P0, PT, RZ, UR24, PT ;  /* 0x00000018ff007c0c */ /* 0x000fe2000bf05070 */
[----:B------:R-:W4:Y:S01]  /*1680*/  LDL R204, [R1+0xe4] ;  /* 0x0000e40001cc7983 */ /* 0x000f220000100800 */
[----:B------:R-:W-:Y:S02]  /*1690*/  ISETP.NE.AND.EX P3, PT, RZ, UR11, PT, P3 ;  /* 0x0000000bff007c0c */ /* 0x000fe4000bf65330 */
[----:B------:R-:W-:Y:S01]  /*16a0*/  ISETP.NE.AND.EX P0, PT, RZ, UR25, PT, P0 ;  /* 0x00000019ff007c0c */ /* 0x000fe2000bf05300 */
[----:B0-----:R-:W0:Y:S10]  /*16b0*/  LDC.64 R24, c[0x0][0x3b0] ;  /* 0x0000ec00ff187b82 */ /* 0x001e340000000a00 */
[----:B------:R-:W1:Y:S08]  /*16c0*/  @P3 LDC.64 R20, c[0x0][0x3b8] ;  /* 0x0000ee00ff143b82 */ /* 0x000e700000000a00 */
[----:B------:R-:W0:Y:S01]  /*16d0*/  @P0 LDC.64 R22, c[0x0][0x438] ;  /* 0x00010e00ff160b82 */ /* 0x000e220000000a00 */
[----:B-1----:R-:W-:-:S05]  /*16e0*/  @P3 IMAD.WIDE.U32 R20, R27, 0x8, R20 ;  /* 0x000000081b143825 */ /* 0x002fca00078e0014 */
[----:B------:R0:W5:Y:S02]  /*16f0*/  @P3 LDG.E.64 R164, desc[UR8][R20.64] ;  /* 0x0000000814a43981 */ /* 0x000164000c1e1b00 */
[----:B0-----:R-:W-:-:S05]  /*1700*/  @P0 IMAD.WIDE.U32 R20, R27, 0x10, R22 ;  /* 0x000000101b140825 */ /* 0x001fca00078e0016 */
[----:B------:R0:W5:Y:S02]  /*1710*/  @P0 LDG.E.128 R128, desc[UR8][R20.64] ;  /* 0x0000000814800981 */ /* 0x000164000c1e1d00 */
[----:B0-----:R-:W-:-:S05]  /*1720*/  IMAD.WIDE.U32 R20, R27, 0x8, R24 ;  /* 0x000000081b147825 */ /* 0x001fca00078e0018 */
[----:B------:R0:W5:Y:S01]  /*1730*/  LDG.E.64 R162, desc[UR8][R20.64] ;  /* 0x0000000814a27981 */ /* 0x000162000c1e1b00 */
[----:B--2---:R-:W-:Y:S01]  /*1740*/  IMAD.U32 R22, R0, 0x10000, RZ ;  /* 0x0001000000167824 */ /* 0x004fe200078e00ff */
[----:B---3--:R-:W-:Y:S01]  /*1750*/  SHF.L.U32 R23, R26, 0x10, RZ ;  /* 0x000000101a177819 */ /* 0x008fe200000006ff */
[----:B----4-:R-:W-:-:S04]  /*1760*/  IMAD.U32 R0, R152, 0x10000, RZ ;  /* 0x0001000098007824 */ /* 0x010fc800078e00ff */
[----:B------:R-:W-:Y:S01]  /*1770*/  FADD.FTZ R0, -R211, R0 ;  /* 0x00000000d3007221 */ /* 0x000fe20000010100 */
[----:B0-----:R-:W-:-:S03]  /*1780*/  SHF.L.U32 R20, R148, 0x10, RZ ;  /* 0x0000001094147819 */ /* 0x001fc600000006ff */
[----:B-----5:R-:W-:Y:S02]  /*1790*/  FMUL.FTZ R0, R28, R0 ;  /* 0x000000001c007220 */ /* 0x020fe40000410000 */
[-C--:B------:R-:W-:Y:S01]  /*17a0*/  FMUL.FTZ R22, R22, R20.reuse ;  /* 0x0000001416167220 */ /* 0x080fe20000410000 */
[----:B------:R-:W-:Y:S02]  /*17b0*/  IMAD.U32 R21, R156, 0x10000, RZ ;  /* 0x000100009c157824 */ /* 0x000fe400078e00ff */
[----:B------:R-:W-:Y:S02]  /*17c0*/  FADD.FTZ R100, R100, R20 ;  /* 0x0000001464647221 */ /* 0x000fe40000010000 */
[-C--:B------:R-:W-:Y:S01]  /*17d0*/  FFMA.FTZ R26, R23, R21.reuse, R22 ;  /* 0x00000015171a7223 */ /* 0x080fe20000010016 */
[----:B------:R-:W-:Y:S01]  /*17e0*/  FADD.FTZ R212, R212, R21 ;  /* 0x00000015d4d47221 */ /* 0x000fe20000010000 */
[C---:B------:R-:W-:Y:S01]  /*17f0*/  FFMA.FTZ R248, R0.reuse, R21, R248 ;  /* 0x0000001500f87223 */ /* 0x040fe200000100f8 */
[----:B------:R-:W-:Y:S01]  /*1800*/  SHF.L.U32 R21, R153, 0x10, RZ ;  /* 0x0000001099157819 */ /* 0x000fe200000006ff */
[----:B------:R-:W-:Y:S01]  /*1810*/  FFMA.FTZ R76, R0, R20, R76 ;  /* 0x00000014004c7223 */ /* 0x000fe2000001004c */
[----:B------:R-:W-:Y:S01]  /*1820*/  SHF.L.U32 R22, R176, 0x10, RZ ;  /* 0x00000010b0167819 */ /* 0x000fe200000006ff */
[----:B------:R-:W-:-:S02]  /*1830*/  IMAD.U32 R20, R149, 0x10000, RZ ;  /* 0x0001000095147824 */ /* 0x000fc400078e00ff */
[----:B------:R-:W-:Y:S01]  /*1840*/  FADD.FTZ R25, -R211, R21 ;  /* 0x00000015d3197221 */ /* 0x000fe20000010100 */
[----:B------:R-:W-:Y:S01]  /*1850*/  SHF.L.U32 R21, R157, 0x10, RZ ;  /* 0x000000109d157819 */ /* 0x000fe200000006ff */
[-C--:B------:R-:W-:Y:S01]  /*1860*/  FMUL.FTZ R22, R22, R20.reuse ;  /* 0x0000001416167220 */ /* 0x080fe20000410000 */
[----:B------:R-:W-:Y:S02]  /*1870*/  IMAD.U32 R23, R31, 0x10000, RZ ;  /* 0x000100001f177824 */ /* 0x000fe400078e00ff */
[----:B------:R-:W-:Y:S02]  /*1880*/  FMUL.FTZ R25, R28, R25 ;  /* 0x000000191c197220 */ /* 0x000fe40000410000 */
[----:B------:R-:W-:Y:S01]  /*1890*/  FFMA.FTZ R24, R23, R21, R22 ;  /* 0x0000001517187223 */ /* 0x000fe20000010016 */
[----:B------:R-:W-:Y:S02]  /*18a0*/  IMAD.U32 R23, R154, 0x10000, RZ ;  /* 0x000100009a177824 */ /* 0x000fe400078e00ff */
[----:B------:R-:W-:Y:S01]  /*18b0*/  FADD.FTZ R102, R102, R20 ;  /* 0x0000001466667221 */ /* 0x000fe20000010000 */
[----:B------:R-:W-:Y:S01]  /*18c0*/  FFMA.FTZ R78, R25, R20, R78 ;  /* 0x00000014194e7223 */ /* 0x000fe2000001004e */
[----:B------:R-:W-:Y:S01]  /*18d0*/  SHF.L.U32 R20, R150, 0x10, RZ ;  /* 0x0000001096147819 */ /* 0x000fe200000006ff */
[----:B------:R-:W-:-:S02]  /*18e0*/  IMAD.U32 R22, R190, 0x10000, RZ ;  /* 0x00010000be167824 */ /* 0x000fc400078e00ff */
[----:B------:R-:W-:Y:S01]  /*18f0*/  FADD.FTZ R23, -R211, R23 ;  /* 0x00000017d3177221 */ /* 0x000fe20000010100 */
[----:B------:R-:W-:Y:S01]  /*1900*/  FADD.FTZ R214, R214, R21 ;  /* 0x00000015d6d67221 */ /* 0x000fe20000010000 */
[----:B------:R-:W-:Y:S01]  /*1910*/  FFMA.FTZ R250, R25, R21, R250 ;  /* 0x0000001519fa7223 */ /* 0x000fe200000100fa */
[----:B------:R-:W-:Y:S01]  /*1920*/  SHF.L.U32 R31, R189, 0x10, RZ ;  /* 0x00000010bd1f7819 */ /* 0x000fe200000006ff */
[----:B------:R-:W-:Y:S01]  /*1930*/  FMUL.FTZ R22, R22, R20 ;  /* 0x0000001416167220 */ /* 0x000fe20000410000 */
[----:B------:R-:W-:Y:S02]  /*1940*/  IMAD.U32 R21, R158, 0x10000, RZ ;  /* 0x000100009e157824 */ /* 0x000fe400078e00ff */
[----:B------:R-:W-:Y:S01]  /*1950*/  FMUL.FTZ R23, R28, R23 ;  /* 0x000000171c177220 */ /* 0x000fe20000410000 */
[----:B------:R-:W-:Y:S01]  /*1960*/  FADD.FTZ R104, R104, R20 ;  /* 0x0000001468687221 */ /* 0x000fe20000010000 */
[----:B------:R-:W-:Y:S02]  /*1970*/  IMAD.U32 R176, R159, 0x10000, RZ ;  /* 0x000100009fb07824 */ /* 0x000fe400078e00ff */
[-C--:B------:R-:W-:Y:S01]  /*1980*/  FFMA.FTZ R22, R31, R21.reuse, R22 ;  /* 0x000000151f167223 */ /* 0x080fe20000010016 */
[----:B------:R-:W-:Y:S01]  /*1990*/  FADD.FTZ R56, R56, R21 ;  /* 0x0000001538387221 */ /* 0x000fe20000010000 */
[----:B------:R-:W-:Y:S01]  /*19a0*/  FFMA.FTZ R244, R23, R21, R244 ;  /* 0x0000001517f47223 */ /* 0x000fe200000100f4 */
[----:B------:R-:W-:Y:S01]  /*19b0*/  SHF.L.U32 R21, R200, 0x10, RZ ;  /* 0x00000010c8157819 */ /* 0x000fe200000006ff */
[----:B------:R-:W-:-:S02]  /*19c0*/  IMAD.U32 R31, R151, 0x10000, RZ ;  /* 0x00010000971f7824 */ /* 0x000fc400078e00ff */
[----:B------:R-:W-:Y:S01]  /*19d0*/  FFMA.FTZ R80, R23, R20, R80 ;  /* 0x0000001417507223 */ /* 0x000fe20000010050 */
[----:B------:R-:W-:Y:S01]  /*19e0*/  SHF.L.U32 R20, R199, 0x10, RZ ;  /* 0x00000010c7147819 */ /* 0x000fe200000006ff */
[----:B------:R-:W2:Y:S01]  /*19f0*/  LDL R190, [R1+0xf0] ;  /* 0x0000f00001be7983 */ /* 0x000ea20000100800 */
[----:B------:R-:W-:-:S03]  /*1a00*/  FMUL.FTZ R21, R21, R31 ;  /* 0x0000001f15157220 */ /* 0x000fc60000410000 */
[----:B------:R-:W3:Y:S01]  /*1a10*/  LDL R189, [R1+0xec] ;  /* 0x0000ec0001bd7983 */ /* 0x000ee20000100800 */
[----:B------:R-:W-:Y:S01]  /*1a20*/  FFMA.FTZ R21, R20, R176, R21 ;  /* 0x000000b014157223 */ /* 0x000fe20000010015 */
[----:B------:R-:W-:Y:S01]  /*1a30*/  SHF.L.U32 R20, R155, 0x10, RZ ;  /* 0x000000109b147819 */ /* 0x000fe200000006ff */
[----:B------:R-:W-:Y:S01]  /*1a40*/  FADD.FTZ R106, R106, R31 ;  /* 0x0000001f6a6a7221 */ /* 0x000fe20000010000 */
[----:B------:R-:W4:Y:S03]  /*1a50*/  LDL R200, [R1+0xf8] ;  /* 0x0000f80001c87983 */ /* 0x000f260000100800 */
[----:B------:R-:W-:Y:S01]  /*1a60*/  FADD.FTZ R20, -R211, R20 ;  /* 0x00000014d3147221 */ /* 0x000fe20000010100 */
[----:B------:R-:W-:Y:S01]  /*1a70*/  PRMT R149, R156, 0x7632, R149 ;  /* 0x000076329c957816 */ /* 0x000fe20000000095 */
[----:B------:R-:W-:Y:S01]  /*1a80*/  FADD.FTZ R58, R58, R176 ;  /* 0x000000b03a3a7221 */ /* 0x000fe20000010000 */
[----:B------:R-:W-:Y:S01]  /*1a90*/  PRMT R148, R148, 0x7632, R148 ;  /* 0x0000763294947816 */ /* 0x000fe20000000094 */
[----:B------:R-:W-:Y:S01]  /*1aa0*/  FMUL.FTZ R20, R28, R20 ;  /* 0x000000141c147220 */ /* 0x000fe20000410000 */
[----:B------:R-:W4:Y:S03]  /*1ab0*/  LDL R199, [R1+0xf4] ;  /* 0x0000f40001c77983 */ /* 0x000f260000100800 */
[----:B------:R-:W-:Y:S01]  /*1ac0*/  FFMA.FTZ R82, R20, R31, R82 ;  /* 0x0000001f14527223 */ /* 0x000fe20000010052 */
[----:B------:R-:W-:-:S04]  /*1ad0*/  PRMT R31, R152, 0x7632, R31 ;  /* 0x00007632981f7816 */ /* 0x000fc8000000001f */
[----:B------:R-:W-:Y:S01]  /*1ae0*/  SHF.L.U32 R156, R31, 0x10, RZ ;  /* 0x000000101f9c7819 */ /* 0x000fe200000006ff */
[----:B------:R-:W-:-:S04]  /*1af0*/  FFMA.FTZ R246, R20, R176, R246 ;  /* 0x000000b014f67223 */ /* 0x000fc800000100f6 */
[----:B------:R-:W-:Y:S01]  /*1b00*/  FADD.FTZ R176, -R211, R156 ;  /* 0x0000009cd3b07221 */ /* 0x000fe20000010100 */
[----:B------:R-:W-:Y:S02]  /*1b10*/  IMAD.U32 R148, R148, 0x10000, RZ ;  /* 0x0001000094947824 */ /* 0x000fe400078e00ff */
[----:B------:R-:W-:Y:S02]  /*1b20*/  IMAD.U32 R31, R203, 0x10000, RZ ;  /* 0x00010000cb1f7824 */ /* 0x000fe400078e00ff */
[----:B------:R-:W-:Y:S01]  /*1b30*/  FMUL.FTZ R176, R28, R176 ;  /* 0x000000b01cb07220 */ /* 0x000fe20000410000 */
[----:B------:R-:W4:Y:S01]  /*1b40*/  LDL R203, [R1+0x100] ;  /* 0x0001000001cb7983 */ /* 0x000f220000100800 */
[----:B------:R-:W-:Y:S01]  /*1b50*/  FADD.FTZ R101, R101, R148 ;  /* 0x0000009465657221 */ /* 0x000fe20000010000 */
[-C--:B------:R-:W-:Y:S01]  /*1b60*/  FMUL.FTZ R31, R31, R148.reuse ;  /* 0x000000941f1f7220 */ /* 0x080fe20000410000 */
[----:B------:R-:W-:Y:S01]  /*1b70*/  FFMA.FTZ R77, R176, R148, R77 ;  /* 0x00000094b04d7223 */ /* 0x000fe2000001004d */
[----:B------:R-:W-:-:S02]  /*1b80*/  SHF.L.U32 R152, R149, 0x10, RZ ;  /* 0x0000001095987819 */ /* 0x000fc400000006ff */
[----:B------:R-:W-:Y:S02]  /*1b90*/  PRMT R148, R149, 0x7632, R148 ;  /* 0x0000763295947816 */ /* 0x000fe40000000094 */
[----:B------:R-:W-:Y:S02]  /*1ba0*/  PRMT R149, R157, 0x7632, R149 ;  /* 0x000076329d957816 */ /* 0x000fe40000000095 */
[----:B------:R-:W4:Y:S01]  /*1bb0*/  LDL R157, [R1+0xfc] ;  /* 0x0000fc00019d7983 */ /* 0x000f220000100800 */
[----:B------:R-:W-:Y:S01]  /*1bc0*/  PRMT R150, R153, 0x7632, R150 ;  /* 0x0000763299967816 */ /* 0x000fe20000000096 */
[----:B------:R-:W-:-:S04]  /*1bd0*/  IMAD.U32 R156, R204, 0x10000, RZ ;  /* 0x00010000cc9c7824 */ /* 0x000fc800078e00ff */
[----:B------:R-:W-:Y:S02]  /*1be0*/  IMAD.U32 R153, R150, 0x10000, RZ ;  /* 0x0001000096997824 */ /* 0x000fe400078e00ff */
[-C--:B------:R-:W-:Y:S01]  /*1bf0*/  FFMA.FTZ R31, R156, R152.reuse, R31 ;  /* 0x000000989c1f7223 */ /* 0x080fe2000001001f */
[----:B------:R-:W-:Y:S01]  /*1c00*/  FADD.FTZ R213, R213, R152 ;  /* 0x00000098d5d57221 */ /* 0x000fe20000010000 */
[----:B------:R-:W-:Y:S01]  /*1c10*/  FADD.FTZ R156, -R211, R153 ;  /* 0x00000099d39c7221 */ /* 0x000fe20000010100 */
[----:B------:R-:W-:Y:S01]  /*1c20*/  FFMA.FTZ R249, R176, R152, R249 ;  /* 0x00000098b0f97223 */ /* 0x000fe200000100f9 */
[----:B------:R-:W-:Y:S01]  /*1c30*/  SHF.L.U32 R148, R148, 0x10, RZ ;  /* 0x0000001094947819 */ /* 0x000fe200000006ff */
[----:B------:R-:W-:-:S04]  /*1c40*/  IMAD.U32 R149, R149, 0x10000, RZ ;  /* 0x0001000095957824 */ /* 0x000fc800078e00ff */
[----:B------:R-:W-:Y:S01]  /*1c50*/  FADD.FTZ R103, R103, R148 ;  /* 0x0000009467677221 */ /* 0x000fe20000010000 */
[----:B------:R-:W-:Y:S01]  /*1c60*/  FADD.FTZ R215, R215, R149 ;  /* 0x00000095d7d77221 */ /* 0x000fe20000010000 */
[----:B------:R-:W-:Y:S01]  /*1c70*/  VIADD R226, R27, 0x20 ;  /* 0x000000201be27836 */ /* 0x000fe20000000000 */
[----:B--2---:R-:W-:Y:S01]  /*1c80*/  SHF.L.U32 R152, R190, 0x10, RZ ;  /* 0x00000010be987819 */ /* 0x004fe200000006ff */
[----:B------:R-:W-:Y:S01]  /*1c90*/  FMUL.FTZ R190, R28, R156 ;  /* 0x0000009c1cbe7220 */ /* 0x000fe20000410000 */
[----:B---3--:R-:W-:-:S03]  /*1ca0*/  SHF.L.U32 R153, R189, 0x10, RZ ;  /* 0x00000010bd997819 */ /* 0x008fc600000006ff */
[-C--:B------:R-:W-:Y:S01]  /*1cb0*/  FMUL.FTZ R152, R152, R148.reuse ;  /* 0x0000009498987220 */ /* 0x080fe20000410000 */
[----:B------:R-:W-:Y:S01]  /*1cc0*/  FFMA.FTZ R79, R190, R148, R79 ;  /* 0x00000094be4f7223 */ /* 0x000fe2000001004f */
[----:B------:R-:W-:Y:S02]  /*1cd0*/  PRMT R148, R150, 0x7632, R148 ;  /* 0x0000763296947816 */ /* 0x000fe40000000094 */
[----:B------:R-:W-:Y:S01]  /*1ce0*/  PRMT R150, R154, 0x7632, R150 ;  /* 0x000076329a967816 */ /* 0x000fe20000000096 */
[----:B------:R-:W-:-:S03]  /*1cf0*/  FFMA.FTZ R189, R153, R149, R152 ;  /* 0x0000009599bd7223 */ /* 0x000fc60000010098 */
[----:B------:R-:W-:Y:S01]  /*1d00*/  SHF.L.U32 R153, R150, 0x10, RZ ;  /* 0x0000001096997819 */ /* 0x000fe200000006ff */
[----:B----4-:R-:W-:-:S04]  /*1d10*/  IMAD.U32 R150, R200, 0x10000, RZ ;  /* 0x00010000c8967824 */ /* 0x010fc800078e00ff */
[----:B------:R-:W-:Y:S01]  /*1d20*/  FADD.FTZ R153, -R211, R153 ;  /* 0x00000099d3997221 */ /* 0x000fe20000010100 */
[----:B------:R-:W-:-:S03]  /*1d30*/  IMAD.U32 R148, R148, 0x10000, RZ ;  /* 0x0001000094947824 */ /* 0x000fc600078e00ff */
[----:B------:R-:W-:Y:S01]  /*1d40*/  FMUL.FTZ R200, R28, R153 ;  /* 0x000000991cc87220 */ /* 0x000fe20000410000 */
[----:B------:R-:W-:Y:S01]  /*1d50*/  FFMA.FTZ R251, R190, R149, R251 ;  /* 0x00000095befb7223 */ /* 0x000fe200000100fb */
[----:B------:R-:W-:Y:S01]  /*1d60*/  PRMT R149, R158, 0x7632, R149 ;  /* 0x000076329e957816 */ /* 0x000fe20000000095 */
[-C--:B------:R-:W-:Y:S01]  /*1d70*/  FMUL.FTZ R150, R150, R148.reuse ;  /* 0x0000009496967220 */ /* 0x080fe20000410000 */
[--C-:B------:R-:W-:Y:S01]  /*1d80*/  FADD.FTZ R105, R105, R148.reuse ;  /* 0x0000009469697221 */ /* 0x100fe20000010000 */
[----:B------:R-:W-:Y:S01]  /*1d90*/  FFMA.FTZ R81, R200, R148, R81 ;  /* 0x00000094c8517223 */ /* 0x000fe20000010051 */
[----:B------:R-:W-:Y:S02]  /*1da0*/  PRMT R148, R151, 0x7632, R148 ;  /* 0x0000763297947816 */ /* 0x000fe40000000094 */
[----:B------:R-:W-:Y:S01]  /*1db0*/  PRMT R151, R155, 0x7632, R151 ;  /* 0x000076329b977816 */ /* 0x000fe20000000097 */
[----:B------:R-:W-:Y:S01]  /*1dc0*/  IMAD.U32 R152, R199, 0x10000, RZ ;  /* 0x00010000c7987824 */ /* 0x000fe200078e00ff */
[----:B------:R-:W-:-:S03]  /*1dd0*/  SHF.L.U32 R149, R149, 0x10, RZ ;  /* 0x0000001095957819 */ /* 0x000fc600000006ff */
[----:B------:R-:W-:Y:S01]  /*1de0*/  IMAD.U32 R151, R151, 0x10000, RZ ;  /* 0x0001000097977824 */ /* 0x000fe200078e00ff */
[----:B------:R-:W-:Y:S01]  /*1df0*/  SHF.L.U32 R148, R148, 0x10, RZ ;  /* 0x0000001094947819 */ /* 0x000fe200000006ff */
[-C--:B------:R-:W-:Y:S01]  /*1e00*/  FFMA.FTZ R199, R152, R149.reuse, R150 ;  /* 0x0000009598c77223 */ /* 0x080fe20000010096 */
[----:B------:R-:W-:Y:S01]  /*1e10*/  FADD.FTZ R57, R57, R149 ;  /* 0x0000009539397221 */ /* 0x000fe20000010000 */
[----:B------:R-:W-:Y:S01]  /*1e20*/  FFMA.FTZ R245, R200, R149, R245 ;  /* 0x00000095c8f57223 */ /* 0x000fe200000100f5 */
[----:B------:R-:W-:Y:S01]  /*1e30*/  PRMT R149, R159, 0x7632, R149 ;  /* 0x000076329f957816 */ /* 0x000fe20000000095 */
[----:B------:R-:W-:Y:S01]  /*1e40*/  FADD.FTZ R152, -R211, R151 ;  /* 0x00000097d3987221 */ /* 0x000fe20000010100 */
[----:B------:R-:W-:Y:S02]  /*1e50*/  SHF.L.U32 R150, R203, 0x10, RZ ;  /* 0x00000010cb967819 */ /* 0x000fe400000006ff */
[----:B------:R-:W-:Y:S01]  /*1e60*/  SHF.L.U32 R151, R157, 0x10, RZ ;  /* 0x000000109d977819 */ /* 0x000fe200000006ff */
[----:B------:R-:W-:-:S02]  /*1e70*/  IMAD.U32 R149, R149, 0x10000, RZ ;  /* 0x0001000095957824 */ /* 0x000fc400078e00ff */
[----:B------:R-:W-:Y:S01]  /*1e80*/  FMUL.FTZ R203, R28, R152 ;  /* 0x000000981ccb7220 */ /* 0x000fe20000410000 */
[-C--:B------:R-:W-:Y:S01]  /*1e90*/  FMUL.FTZ R150, R150, R148.reuse ;  /* 0x0000009496967220 */ /* 0x080fe20000410000 */
[----:B------:R-:W-:Y:S01]  /*1ea0*/  FADD.FTZ R107, R107, R148 ;  /* 0x000000946b6b7221 */ /* 0x000fe20000010000 */
[----:B------:R-:W-:Y:S01]  /*1eb0*/  FADD.FTZ R59, R59, R149 ;  /* 0x000000953b3b7221 */ /* 0x000fe20000010000 */
[-C--:B------:R-:W-:Y:S01]  /*1ec0*/  FFMA.FTZ R247, R203, R149.reuse, R247 ;  /* 0x00000095cbf77223 */ /* 0x080fe200000100f7 */
[----:B------:R-:W-:Y:S01]  /*1ed0*/  FFMA.FTZ R204, R151, R149, R150 ;  /* 0x0000009597cc7223 */ /* 0x000fe20000010096 */
[----:B------:R-:W-:Y:S01]  /*1ee0*/  FFMA.FTZ R83, R203, R148, R83 ;  /* 0x00000094cb537223 */ /* 0x000fe20000010053 */
[----:B------:R-:W-:Y:S01]  /*1ef0*/  FADD.FTZ R149, RZ, R26 ;  /* 0x0000001aff957221 */ /* 0x000fe20000010000 */
[----:B------:R-:W-:-:S03]  /*1f00*/  FFMA.FTZ R148, R0, R26, RZ ;  /* 0x0000001a00947223 */ /* 0x000fc600000100ff */
        /* <DEDUP_REMOVED lines=13> */
[----:B------:R-:W-:-:S07]  /*1fe0*/  FFMA.FTZ R225, R203, R204, R148 ;  /* 0x000000cccbe17223 */ /* 0x000fce0000010094 */
.L_x_256:
[----:B------:R-:W-:Y:S05]  /*1ff0*/  BSYNC.RECONVERGENT B1 ;  /* 0x0000000000017941 */ /* 0x000fea0003800200 */
.L_x_255:
[----:B------:R-:W-:Y:S04]  /*2000*/  BSSY.RECONVERGENT B1, `(.L_x_257) ;  /* 0x00000ad000017945 */ /* 0x000fe80003800200 */
[----:B------:R-:W-:Y:S05]  /*2010*/  @!P1 BRA `(.L_x_258) ;  /* 0x0000000800ac9947 */ /* 0x000fea0003800000 */
[----:B------:R-:W2:Y:S01]  /*2020*/  LDL R170, [R1+0x50] ;  /* 0x0000500001aa7983 */ /* 0x000ea20000100800 */
[----:B------:R-:W0:Y:S03]  /*2030*/  LDC.64 R16, c[0x0][0x3a8] ;  /* 0x0000ea00ff107b82 */ /* 0x000e260000000a00 */
[----:B------:R-:W3:Y:S04]  /*2040*/  LDL R188, [R1+0x54] ;  /* 0x0000540001bc7983 */ /* 0x000ee80000100800 */
[----:B------:R-:W4:Y:S01]  /*2050*/  LDL R181, [R1+0x40] ;  /* 0x0000400001b57983 */ /* 0x000f220000100800 */
[----:B------:R-:W1:Y:S03]  /*2060*/  LDC.64 R14, c[0x0][0x430] ;  /* 0x00010c00ff0e7b82 */ /* 0x000e660000000a00 */
[----:B------:R-:W4:Y:S04]  /*2070*/  LDL R171, [R1+0x44] ;  /* 0x0000440001ab7983 */ /* 0x000f280000100800 */
[----:B------:R-:W4:Y:S01]  /*2080*/  LDL R198, [R1+0x48] ;  /* 0x0000480001c67983 */ /* 0x000f220000100800 */
[----:B------:R-:W1:Y:S03]  /*2090*/  LDC.64 R18, c[0x0][0x428] ;  /* 0x00010a00ff127b82 */ /* 0x000e660000000a00 */
[----:B------:R-:W4:Y:S04]  /*20a0*/  LDL R197, [R1+0x58] ;  /* 0x0000580001c57983 */ /* 0x000f280000100800 */
[----:B------:R-:W4:Y:S01]  /*20b0*/  LDL R206, [R1+0xc4] ;  /* 0x0000c40001ce7983 */ /* 0x000f220000100800 */
[----:B0-----:R-:W-:-:S03]  /*20c0*/  IMAD.WIDE.U32 R16, R226, 0x10, R16 ;  /* 0x00000010e2107825 */ /* 0x001fc600078e0010 */
[----:B------:R-:W4:Y:S04]  /*20d0*/  LDL R205, [R1+0xc8] ;  /* 0x0000c80001cd7983 */ /* 0x000f280000100800 */
[----:B------:R2:W4:Y:S01]  /*20e0*/  LDG.E.128 R152, desc[UR8][R16.64] ;  /* 0x0000000810987981 */ /* 0x000522000c1e1d00 */
[----:B-1----:R-:W-:-:S03]  /*20f0*/  IMAD.WIDE.U32 R14, R226, 0x10, R14 ;  /* 0x00000010e20e7825 */ /* 0x002fc600078e000e */
[----:B------:R-:W4:Y:S04]  /*2100*/  LDL R183, [R1+0xcc] ;  /* 0x0000cc0001b77983 */ /* 0x000f280000100800 */
[----:B------:R-:W4:Y:S01]  /*2110*/  LDG.E.128 R148, desc[UR8][R14.64] ;  /* 0x000000080e947981 */ /* 0x000f22000c1e1d00 */
[----:B------:R-:W-:-:S03]  /*2120*/  IMAD.WIDE.U32 R18, R226, 0x10, R18 ;  /* 0x00000010e2127825 */ /* 0x000fc600078e0012 */
[----:B------:R-:W4:Y:S04]  /*2130*/  LDL R182, [R1+0x4c] ;  /* 0x00004c0001b67983 */ /* 0x000f280000100800 */
[----:B------:R4:W4:Y:S01]  /*2140*/  LDG.E.128 R156, desc[UR8][R18.64] ;  /* 0x00000008129c7981 */ /* 0x000922000c1e1d00 */
[----:B--2---:R-:W-:Y:S01]  /*2150*/  IMAD.U32 R16, R170, 0x10000, RZ ;  /* 0x00010000aa107824 */ /* 0x004fe200078e00ff */
[----:B---3--:R-:W-:Y:S02]  /*2160*/  SHF.L.U32 R170, R188, 0x10, RZ ;  /* 0x00000010bcaa7819 */ /* 0x008fe400000006ff */
[----:B------:R-:W2:Y:S01]  /*2170*/  LDL R188, [R1+0xd0] ;  /* 0x0000d00001bc7983 */ /* 0x000ea20000100800 */
[----:B----4-:R-:W-:-:S03]  /*2180*/  SHF.L.U32 R18, R181, 0x10, RZ ;  /* 0x00000010b5127819 */ /* 0x010fc600000006ff */
[----:B------:R-:W3:Y:S01]  /*2190*/  LDL R181, [R1+0x5c] ;  /* 0x00005c0001b57983 */ /* 0x000ee20000100800 */
[----:B------:R-:W-:-:S05]  /*21a0*/  SHF.L.U32 R15, R152, 0x10, RZ ;  /* 0x00000010980f7819 */ /* 0x000fca00000006ff */
[----:B------:R-:W-:Y:S01]  /*21b0*/  FADD.FTZ R19, -R211, R15 ;  /* 0x0000000fd3137221 */ /* 0x000fe20000010100 */
[----:B------:R-:W-:-:S03]  /*21c0*/  IMAD.U32 R14, R148, 0x10000, RZ ;  /* 0x00010000940e7824 */ /* 0x000fc600078e00ff */
[----:B-----5:R-:W-:Y:S01]  /*21d0*/  FMUL.FTZ R19, R28, R19 ;  /* 0x000000131c137220 */ /* 0x020fe20000410000 */
[----:B------:R-:W-:Y:S01]  /*21e0*/  FMUL.FTZ R18, R18, R14 ;  /* 0x0000000e12127220 */ /* 0x000fe20000410000 */
[----:B------:R-:W-:-:S05]  /*21f0*/  SHF.L.U32 R15, R156, 0x10, RZ ;  /* 0x000000109c0f7819 */ /* 0x000fca00000006ff */
[-C--:B------:R-:W-:Y:S01]  /*2200*/  FFMA.FTZ R18, R16, R15.reuse, R18 ;  /* 0x0000000f10127223 */ /* 0x080fe20000010012 */
[----:B------:R-:W-:Y:S01]  /*2210*/  FADD.FTZ R52, R52, R15 ;  /* 0x0000000f34347221 */ /* 0x000fe20000010000 */
[----:B------:R-:W-:Y:S01]  /*2220*/  FFMA.FTZ R240, R19, R15, R240 ;  /* 0x0000000f13f07223 */ /* 0x000fe200000100f0 */
[----:B------:R-:W-:Y:S02]  /*2230*/  IMAD.U32 R15, R153, 0x10000, RZ ;  /* 0x00010000990f7824 */ /* 0x000fe400078e00ff */
[----:B------:R-:W-:Y:S01]  /*2240*/  FADD.FTZ R48, R48, R14 ;  /* 0x0000000e30307221 */ /* 0x000fe20000010000 */
[----:B------:R-:W-:Y:S01]  /*2250*/  FFMA.FTZ R44, R19, R14, R44 ;  /* 0x0000000e132c7223 */ /* 0x000fe2000001002c */
[----:B------:R-:W-:Y:S01]  /*2260*/  SHF.L.U32 R14, R149, 0x10, RZ ;  /* 0x00000010950e7819 */ /* 0x000fe200000006ff */
[----:B------:R-:W-:Y:S01]  /*2270*/  FADD.FTZ R17, -R211, R15 ;  /* 0x0000000fd3117221 */ /* 0x000fe20000010100 */
[----:B------:R-:W-:-:S03]  /*2280*/  IMAD.U32 R16, R171, 0x10000, RZ ;  /* 0x00010000ab107824 */ /* 0x000fc600078e00ff */
[----:B------:R-:W-:Y:S01]  /*2290*/  FMUL.FTZ R17, R28, R17 ;  /* 0x000000111c117220 */ /* 0x000fe20000410000 */
[-C--:B------:R-:W-:Y:S01]  /*22a0*/  FMUL.FTZ R16, R16, R14.reuse ;  /* 0x0000000e10107220 */ /* 0x080fe20000410000 */
[----:B------:R-:W-:Y:S02]  /*22b0*/  IMAD.U32 R15, R157, 0x10000, RZ ;  /* 0x000100009d0f7824 */ /* 0x000fe400078e00ff */
[----:B------:R-:W-:Y:S01]  /*22c0*/  FADD.FTZ R50, R50, R14 ;  /* 0x0000000e32327221 */ /* 0x000fe20000010000 */
[C---:B------:R-:W-:Y:S01]  /*22d0*/  FFMA.FTZ R46, R17.reuse, R14, R46 ;  /* 0x0000000e112e7223 */ /* 0x040fe2000001002e */
[----:B------:R-:W-:Y:S01]  /*22e0*/  SHF.L.U32 R14, R198, 0x10, RZ ;  /* 0x00000010c60e7819 */ /* 0x000fe200000006ff */
[-C--:B------:R-:W-:Y:S01]  /*22f0*/  FFMA.FTZ R16, R170, R15.reuse, R16 ;  /* 0x0000000faa107223 */ /* 0x080fe20000010010 */
[----:B------:R-:W-:Y:S01]  /*2300*/  FADD.FTZ R54, R54, R15 ;  /* 0x0000000f36367221 */ /* 0x000fe20000010000 */
[----:B------:R-:W-:Y:S01]  /*2310*/  FFMA.FTZ R242, R17, R15, R242 ;  /* 0x0000000f11f27223 */ /* 0x000fe200000100f2 */
[----:B------:R-:W4:Y:S01]  /*2320*/  LDL R198, [R1+0xd8] ;  /* 0x0000d80001c67983 */ /* 0x000f220000100800 */
[----:B------:R-:W-:Y:S01]  /*2330*/  SHF.L.U32 R15, R154, 0x10, RZ ;  /* 0x000000109a0f7819 */ /* 0x000fe200000006ff */
[----:B------:R-:W-:-:S02]  /*2340*/  IMAD.U32 R177, R197, 0x10000, RZ ;  /* 0x00010000c5b17824 */ /* 0x000fc400078e00ff */
[----:B------:R-:W4:Y:S02]  /*2350*/  LDL R197, [R1+0xd4] ;  /* 0x0000d40001c57983 */ /* 0x000f240000100800 */
[----:B------:R-:W-:Y:S01]  /*2360*/  FADD.FTZ R15, -R211, R15 ;  /* 0x0000000fd30f7221 */ /* 0x000fe20000010100 */
[----:B------:R-:W-:-:S03]  /*2370*/  IMAD.U32 R170, R150, 0x10000, RZ ;  /* 0x0001000096aa7824 */ /* 0x000fc600078e00ff */
[----:B------:R-:W-:Y:S01]  /*2380*/  FMUL.FTZ R15, R28, R15 ;  /* 0x0000000f1c0f7220 */ /* 0x000fe20000410000 */
[-C--:B------:R-:W-:Y:S01]  /*2390*/  FMUL.FTZ R14, R14, R170.reuse ;  /* 0x000000aa0e0e7220 */ /* 0x080fe20000410000 */
[----:B------:R-:W-:Y:S02]  /*23a0*/  FADD.FTZ R36, R36, R170 ;  /* 0x000000aa24247221 */ /* 0x000fe40000010000 */
[----:B------:R-:W-:Y:S01]  /*23b0*/  FFMA.FTZ R32, R15, R170, R32 ;  /* 0x000000aa0f207223 */ /* 0x000fe20000010020 */
[----:B------:R-:W-:Y:S01]  /*23c0*/  IMAD.U32 R170, R206, 0x10000, RZ ;  /* 0x00010000ceaa7824 */ /* 0x000fe200078e00ff */
[----:B------:R-:W-:Y:S01]  /*23d0*/  PRMT R149, R156, 0x7632, R149 ;  /* 0x000076329c957816 */ /* 0x000fe20000000095 */
[----:B------:R-:W4:Y:S01]  /*23e0*/  LDL R206, [R1+0xe0] ;  /* 0x0000e00001ce7983 */ /* 0x000f220000100800 */
[----:B------:R-:W-:-:S03]  /*23f0*/  IMAD.U32 R156, R205, 0x10000, RZ ;  /* 0x00010000cd9c7824 */ /* 0x000fc600078e00ff */
[----:B------:R-:W4:Y:S01]  /*2400*/  LDL R205, [R1+0xdc] ;  /* 0x0000dc0001cd7983 */ /* 0x000f220000100800 */
[----:B------:R-:W-:Y:S02]  /*2410*/  SHF.L.U32 R171, R158, 0x10, RZ ;  /* 0x000000109eab7819 */ /* 0x000fe400000006ff */
[----:B------:R-:W-:-:S03]  /*2420*/  PRMT R150, R152, 0x7632, R150 ;  /* 0x0000763298967816 */ /* 0x000fc60000000096 */
[-C--:B------:R-:W-:Y:S01]  /*2430*/  FFMA.FTZ R14, R177, R171.reuse, R14 ;  /* 0x000000abb10e7223 */ /* 0x080fe2000001000e */
[----:B------:R-:W-:Y:S01]  /*2440*/  FADD.FTZ R40, R40, R171 ;  /* 0x000000ab28287221 */ /* 0x000fe20000010000 */
[----:B------:R-:W-:Y:S01]  /*2450*/  FFMA.FTZ R236, R15, R171, R236 ;  /* 0x000000ab0fec7223 */ /* 0x000fe200000100ec */
[----:B------:R-:W-:Y:S02]  /*2460*/  SHF.L.U32 R171, R150, 0x10, RZ ;  /* 0x0000001096ab7819 */ /* 0x000fe400000006ff */
[----:B------:R-:W-:-:S03]  /*2470*/  PRMT R148, R148, 0x7632, R148 ;  /* 0x0000763294947816 */ /* 0x000fc60000000094 */
[----:B------:R-:W-:Y:S02]  /*2480*/  FADD.FTZ R171, -R211, R171 ;  /* 0x000000abd3ab7221 */ /* 0x000fe40000010100 */
[----:B------:R-:W-:Y:S02]  /*2490*/  IMAD.U32 R148, R148, 0x10000, RZ ;  /* 0x0001000094947824 */ /* 0x000fe400078e00ff */
        /* <DEDUP_REMOVED lines=9> */
[----:B------:R-:W-:-:S02]  /*2530*/  PRMT R149, R157, 0x7632, R149 ;  /* 0x000076329d957816 */ /* 0x000fc40000000095 */
[----:B------:R-:W-:Y:S02]  /*2540*/  SHF.L.U32 R152, R148, 0x10, RZ ;  /* 0x0000001094987819 */ /* 0x000fe400000006ff */
[----:B------:R-:W-:Y:S01]  /*2550*/  SHF.L.U32 R156, R149, 0x10, RZ ;  /* 0x00000010959c7819 */ /* 0x000fe200000006ff */
[----:B------:R-:W-:Y:S01]  /*2560*/  IMAD.U32 R149, R183, 0x10000, RZ ;  /* 0x00010000b7957824 */ /* 0x000fe200078e00ff */
[----:B------:R-:W-:-:S04]  /*2570*/  ISETP.NE.U32.AND P0, PT, RZ, UR24, PT ;  /* 0x00000018ff007c0c */ /* 0x000fc8000bf05070 */
[----:B------:R-:W-:Y:S02]  /*2580*/  ISETP.NE.AND.EX P0, PT, RZ, UR25, PT, P0 ;  /* 0x00000019ff007c0c */ /* 0x000fe4000bf05300 */
[----:B------:R-:W-:-:S04]  /*2590*/  ISETP.NE.U32.AND P3, PT, RZ, UR10, PT ;  /* 0x0000000aff007c0c */ /* 0x000fc8000bf65070 */
[----:B------:R-:W-:Y:S01]  /*25a0*/  ISETP.NE.AND.EX P3, PT, RZ, UR11, PT, P3 ;  /* 0x0000000bff007c0c */ /* 0x000fe2000bf65330 */
[----:B------:R-:W-:Y:S01]  /*25b0*/  FADD.FTZ R51, R51, R152 ;  /* 0x0000009833337221 */ /* 0x000fe20000010000 */
[----:B--2---:R-:W-:-:S04]  /*25c0*/  IMAD.U32 R148, R188, 0x10000, RZ ;  /* 0x00010000bc947824 */ /* 0x004fc800078e00ff */
[----:B------:R-:W-:-:S04]  /*25d0*/  FMUL.FTZ R148, R148, R152 ;  /* 0x0000009894947220 */ /* 0x000fc80000410000 */
[----:B------:R-:W-:Y:S01]  /*25e0*/  FFMA.FTZ R183, R149, R156, R148 ;  /* 0x0000009c95b77223 */ /* 0x000fe20000010094 */
[----:B------:R-:W-:Y:S01]  /*25f0*/  SHF.L.U32 R148, R155, 0x10, RZ ;  /* 0x000000109b947819 */ /* 0x000fe200000006ff */
[----:B------:R-:W-:Y:S01]  /*2600*/  IMAD.U32 R188, R151, 0x10000, RZ ;  /* 0x0001000097bc7824 */ /* 0x000fe200078e00ff */
[----:B------:R-:W-:-:S03]  /*2610*/  SHF.L.U32 R149, R182, 0x10, RZ ;  /* 0x00000010b6957819 */ /* 0x000fc600000006ff */
[----:B------:R-:W-:Y:S01]  /*2620*/  FADD.FTZ R170, -R211, R148 ;  /* 0x00000094d3aa7221 */ /* 0x000fe20000010100 */
[----:B------:R-:W-:Y:S01]  /*2630*/  SHF.L.U32 R148, R159, 0x10, RZ ;  /* 0x000000109f947819 */ /* 0x000fe200000006ff */
[----:B------:R-:W-:Y:S01]  /*2640*/  FMUL.FTZ R149, R149, R188 ;  /* 0x000000bc95957220 */ /* 0x000fe20000410000 */
[----:B---3--:R-:W-:Y:S02]  /*2650*/  IMAD.U32 R157, R181, 0x10000, RZ ;  /* 0x00010000b59d7824 */ /* 0x008fe400078e00ff */
[----:B------:R-:W-:Y:S01]  /*2660*/  FMUL.FTZ R182, R28, R170 ;  /* 0x000000aa1cb67220 */ /* 0x000fe20000410000 */
[----:B------:R-:W-:Y:S01]  /*2670*/  FADD.FTZ R42, R42, R148 ;  /* 0x000000942a2a7221 */ /* 0x000fe20000010000 */
[-C--:B------:R-:W-:Y:S02]  /*2680*/  FFMA.FTZ R181, R157, R148.reuse, R149 ;  /* 0x000000949db57223 */ /* 0x080fe40000010095 */
[----:B------:R-:W-:Y:S02]  /*2690*/  FFMA.FTZ R238, R182, R148, R238 ;  /* 0x00000094b6ee7223 */ /* 0x000fe400000100ee */
[----:B------:R-:W0:Y:S02]  /*26a0*/  @P0 LDC.64 R148, c[0x0][0x438] ;  /* 0x00010e00ff940b82 */ /* 0x000e240000000a00 */
[----:B0-----:R-:W-:-:S05]  /*26b0*/  @P0 IMAD.WIDE.U32 R148, R226, 0x10, R148 ;  /* 0x00000010e2940825 */ /* 0x001fca00078e0094 */
[----:B------:R0:W5:Y:S02]  /*26c0*/  @P0 LDG.E.128 R136, desc[UR8][R148.64] ;  /* 0x0000000894880981 */ /* 0x000164000c1e1d00 */
[----:B0-----:R-:W0:Y:S02]  /*26d0*/  @P3 LDC.64 R148, c[0x0][0x3b8] ;  /* 0x0000ee00ff943b82 */ /* 0x001e240000000a00 */
[----:B0-----:R-:W-:-:S05]  /*26e0*/  @P3 IMAD.WIDE.U32 R148, R226, 0x8, R148 ;  /* 0x00000008e2943825 */ /* 0x001fca00078e0094 */
[----:B------:R0:W5:Y:S02]  /*26f0*/  @P3 LDG.E.64 R160, desc[UR8][R148.64] ;  /* 0x0000000894a03981 */ /* 0x000164000c1e1b00 */
[----:B0-----:R-:W0:Y:S01]  /*2700*/  LDC.64 R148, c[0x0][0x3b0] ;  /* 0x0000ec00ff947b82 */ /* 0x001e220000000a00 */
[----:B------:R-:W-:Y:S01]  /*2710*/  FADD.FTZ R38, R38, R188 ;  /* 0x000000bc26267221 */ /* 0x000fe20000010000 */
[----:B------:R-:W-:Y:S01]  /*2720*/  FFMA.FTZ R34, R182, R188, R34 ;  /* 0x000000bcb6227223 */ /* 0x000fe20000010022 */
[----:B0-----:R-:W-:-:S05]  /*2730*/  IMAD.WIDE.U32 R148, R226, 0x8, R148 ;  /* 0x00000008e2947825 */ /* 0x001fca00078e0094 */
[----:B------:R0:W5:Y:S02]  /*2740*/  LDG.E.64 R170, desc[UR8][R148.64] ;  /* 0x0000000894aa7981 */ /* 0x000164000c1e1b00 */
[----:B0-----:R-:W-:-:S05]  /*2750*/  PRMT R148, R153, 0x7632, R148 ;  /* 0x0000763299947816 */ /* 0x001fca0000000094 */
[----:B------:R-:W-:-:S04]  /*2760*/  IMAD.U32 R148, R148, 0x10000, RZ ;  /* 0x0001000094947824 */ /* 0x000fc800078e00ff */
[----:B------:R-:W-:-:S04]  /*2770*/  FADD.FTZ R148, -R211, R148 ;  /* 0x00000094d3947221 */ /* 0x000fc80000010100 */
[----:B------:R-:W-:Y:S01]  /*2780*/  FMUL.FTZ R188, R28, R148 ;  /* 0x000000941cbc7220 */ /* 0x000fe20000410000 */
[----:B------:R-:W-:Y:S02]  /*2790*/  PRMT R148, R150, 0x7632, R148 ;  /* 0x0000763296947816 */ /* 0x000fe40000000094 */
[----:B------:R-:W-:-:S05]  /*27a0*/  PRMT R150, R154, 0x7632, R150 ;  /* 0x000076329a967816 */ /* 0x000fca0000000096 */
[----:B------:R-:W-:Y:S01]  /*27b0*/  IMAD.U32 R153, R150, 0x10000, RZ ;  /* 0x0001000096997824 */ /* 0x000fe200078e00ff */
[----:B------:R-:W-:-:S03]  /*27c0*/  SHF.L.U32 R148, R148, 0x10, RZ ;  /* 0x0000001094947819 */ /* 0x000fc600000006ff */
[----:B------:R-:W-:Y:S01]  /*27d0*/  FADD.FTZ R153, -R211, R153 ;  /* 0x00000099d3997221 */ /* 0x000fe20000010100 */
[----:B----4-:R-:W-:-:S03]  /*27e0*/  SHF.L.U32 R150, R198, 0x10, RZ ;  /* 0x00000010c6967819 */ /* 0x010fc600000006ff */
[----:B------:R-:W-:Y:S01]  /*27f0*/  FMUL.FTZ R198, R28, R153 ;  /* 0x000000991cc67220 */ /* 0x000fe20000410000 */
[----:B------:R-:W-:Y:S01]  /*2800*/  PRMT R149, R158, 0x7632, R149 ;  /* 0x000076329e957816 */ /* 0x000fe20000000095 */
[-C--:B------:R-:W-:Y:S01]  /*2810*/  FMUL.FTZ R150, R150, R148.reuse ;  /* 0x0000009496967220 */ /* 0x080fe20000410000 */
[--C-:B------:R-:W-:Y:S01]  /*2820*/  FADD.FTZ R37, R37, R148.reuse ;  /* 0x0000009425257221 */ /* 0x100fe20000010000 */
[----:B------:R-:W-:Y:S01]  /*2830*/  FFMA.FTZ R33, R198, R148, R33 ;  /* 0x00000094c6217223 */ /* 0x000fe20000010021 */
[----:B------:R-:W-:Y:S01]  /*2840*/  PRMT R148, R151, 0x7632, R148 ;  /* 0x0000763297947816 */ /* 0x000fe20000000094 */
[----:B------:R-:W-:Y:S01]  /*2850*/  FFMA.FTZ R47, R188, R152, R47 ;  /* 0x00000098bc2f7223 */ /* 0x000fe2000001002f */
[----:B------:R-:W-:Y:S01]  /*2860*/  PRMT R151, R155, 0x7632, R151 ;  /* 0x000076329b977816 */ /* 0x000fe20000000097 */
[----:B------:R-:W-:Y:S01]  /*2870*/  IMAD.U32 R149, R149, 0x10000, RZ ;  /* 0x0001000095957824 */ /* 0x000fe200078e00ff */
[----:B------:R-:W-:Y:S02]  /*2880*/  SHF.L.U32 R152, R197, 0x10, RZ ;  /* 0x00000010c5987819 */ /* 0x000fe400000006ff */
[----:B------:R-:W-:Y:S01]  /*2890*/  SHF.L.U32 R151, R151, 0x10, RZ ;  /* 0x0000001097977819 */ /* 0x000fe200000006ff */
[----:B------:R-:W-:Y:S01]  /*28a0*/  FADD.FTZ R41, R41, R149 ;  /* 0x0000009529297221 */ /* 0x000fe20000010000 */
[-C--:B------:R-:W-:Y:S01]  /*28b0*/  FFMA.FTZ R237, R198, R149.reuse, R237 ;  /* 0x00000095c6ed7223 */ /* 0x080fe200000100ed */
[----:B------:R-:W-:Y:S01]  /*28c0*/  FFMA.FTZ R197, R152, R149, R150 ;  /* 0x0000009598c57223 */ /* 0x000fe20000010096 */
[----:B------:R-:W-:Y:S01]  /*28d0*/  PRMT R149, R159, 0x7632, R149 ;  /* 0x000076329f957816 */ /* 0x000fe20000000095 */
[----:B------:R-:W-:-:S02]  /*28e0*/  IMAD.U32 R148, R148, 0x10000, RZ ;  /* 0x0001000094947824 */ /* 0x000fc400078e00ff */
[----:B------:R-:W-:Y:S01]  /*28f0*/  FADD.FTZ R152, -R211, R151 ;  /* 0x00000097d3987221 */ /* 0x000fe20000010100 */
[----:B------:R-:W-:Y:S01]  /*2900*/  IMAD.U32 R150, R206, 0x10000, RZ ;  /* 0x00010000ce967824 */ /* 0x000fe200078e00ff */
[----:B------:R-:W-:Y:S01]  /*2910*/  SHF.L.U32 R149, R149, 0x10, RZ ;  /* 0x0000001095957819 */ /* 0x000fe200000006ff */
[----:B------:R-:W-:Y:S02]  /*2920*/  IMAD.U32 R151, R205, 0x10000, RZ ;  /* 0x00010000cd977824 */ /* 0x000fe400078e00ff */
[----:B------:R-:W-:Y:S01]  /*2930*/  FMUL.FTZ R205, R28, R152 ;  /* 0x000000981ccd7220 */ /* 0x000fe20000410000 */
        /* <DEDUP_REMOVED lines=20> */
[----:B------:R-:W-:Y:S01]  /*2a80*/  FADD.FTZ R55, R55, R156 ;  /* 0x0000009c37377221 */ /* 0x000fe20000010000 */
[----:B------:R-:W-:Y:S01]  /*2a90*/  FFMA.FTZ R243, R188, R156, R243 ;  /* 0x0000009cbcf37223 */ /* 0x000fe200000100f3 */
[----:B------:R-:W-:Y:S01]  /*2aa0*/  IADD3 R226, PT, PT, R226, 0x20, RZ ;  /* 0x00000020e2e27810 */ /* 0x000fe20007ffe0ff */
[----:B------:R-:W-:Y:S01]  /*2ab0*/  FADD.FTZ R224, R148, R206 ;  /* 0x000000ce94e07221 */ /* 0x000fe20000010000 */
[----:B------:R-:W-:-:S07]  /*2ac0*/  FFMA.FTZ R225, R205, R206, R149 ;  /* 0x000000cecde17223 */ /* 0x000fce0000010095 */
.L_x_258:
[----:B------:R-:W-:Y:S05]  /*2ad0*/  BSYNC.RECONVERGENT B1 ;  /* 0x0000000000017941 */ /* 0x000fea0003800200 */
.L_x_257:
        /* <DEDUP_REMOVED lines=14> */
[----:B------:R-:W4:Y:S01]  /*2bc0*/  LDG.E.128 R148, desc[UR8][R8.64] ;  /* 0x0000000808947981 */ /* 0x000f22000c1e1d00 */
[----:B-1----:R-:W-:-:S03]  /*2bd0*/  IMAD.WIDE.U32 R10, R226, 0x10, R10 ;  /* 0x00000010e20a7825 */ /* 0x002fc600078e000a */
[----:B------:R-:W4:Y:S04]  /*2be0*/  LDL R184, [R1+0xac] ;  /* 0x0000ac0001b87983 */ /* 0x000f280000100800 */
[----:B------:R2:W4:Y:S01]  /*2bf0*/  LDG.E.128 R152, desc[UR8][R10.64] ;  /* 0x000000080a987981 */ /* 0x000522000c1e1d00 */
[----:B------:R-:W-:-:S03]  /*2c00*/  IMAD.WIDE.U32 R12, R226, 0x10, R12 ;  /* 0x00000010e20c7825 */ /* 0x000fc600078e000c */
[----:B------:R-:W4:Y:S04]  /*2c10*/  LDL R185, [R1+0x3c] ;  /* 0x00003c0001b97983 */ /* 0x000f280000100800 */
[----:B------:R0:W4:Y:S01]  /*2c20*/  LDG.E.128 R156, desc[UR8][R12.64] ;  /* 0x000000080c9c7981 */ /* 0x000122000c1e1d00 */
[----:B--2---:R-:W-:Y:S01]  /*2c30*/  SHF.L.U32 R11, R172, 0x10, RZ ;  /* 0x00000010ac0b7819 */ /* 0x004fe200000006ff */
[----:B---3--:R-:W-:Y:S02]  /*2c40*/  IMAD.U32 R172, R187, 0x10000, RZ ;  /* 0x00010000bbac7824 */ /* 0x008fe400078e00ff */
[----:B------:R-:W2:Y:S01]  /*2c50*/  LDL R187, [R1+0xb0] ;  /* 0x0000b00001bb7983 */ /* 0x000ea20000100800 */
[----:B----4-:R-:W-:-:S03]  /*2c60*/  IMAD.U32 R10, R186, 0x10000, RZ ;  /* 0x00010000ba0a7824 */ /* 0x010fc600078e00ff */
[----:B------:R-:W3:Y:S01]  /*2c70*/  LDL R186, [R1+0x2c] ;  /* 0x00002c0001ba7983 */ /* 0x000ee20000100800 */
[----:B------:R-:W-:Y:S01]  /*2c80*/  SHF.L.U32 R8, R148, 0x10, RZ ;  /* 0x0000001094087819 */ /* 0x000fe200000006ff */
[----:B------:R-:W-:-:S04]  /*2c90*/  IMAD.U32 R9, R152, 0x10000, RZ ;  /* 0x0001000098097824 */ /* 0x000fc800078e00ff */
[----:B------:R-:W-:Y:S01]  /*2ca0*/  FMUL.FTZ R10, R10, R8 ;  /* 0x000000080a0a7220 */ /* 0x000fe20000410000 */
[----:B0-----:R-:W-:Y:S01]  /*2cb0*/  FADD.FTZ R13, -R211, R9 ;  /* 0x00000009d30d7221 */ /* 0x001fe20000010100 */
[----:B------:R-:W-:-:S03]  /*2cc0*/  IMAD.U32 R9, R156, 0x10000, RZ ;  /* 0x000100009c097824 */ /* 0x000fc600078e00ff */
[----:B-----5:R-:W-:Y:S01]  /*2cd0*/  FMUL.FTZ R13, R28, R13 ;  /* 0x0000000d1c0d7220 */ /* 0x020fe20000410000 */
[-C--:B------:R-:W-:Y:S01]  /*2ce0*/  FFMA.FTZ R12, R11, R9.reuse, R10 ;  /* 0x000000090b0c7223 */ /* 0x080fe2000001000a */
[----:B------:R-:W-:Y:S01]  /*2cf0*/  SHF.L.U32 R11, R153, 0x10, RZ ;  /* 0x00000010990b7819 */ /* 0x000fe200000006ff */
[----:B------:R-:W-:Y:S01]  /*2d00*/  FADD.FTZ R108, R108, R8 ;  /* 0x000000086c6c7221 */ /* 0x000fe20000010000 */
[----:B------:R-:W-:Y:S01]  /*2d10*/  FFMA.FTZ R84, R13, R8, R84 ;  /* 0x000000080d547223 */ /* 0x000fe20000010054 */
[----:B------:R-:W-:Y:S02]  /*2d20*/  SHF.L.U32 R10, R173, 0x10, RZ ;  /* 0x00000010ad0a7819 */ /* 0x000fe400000006ff */
[----:B------:R-:W-:Y:S01]  /*2d30*/  FADD.FTZ R11, -R211, R11 ;  /* 0x0000000bd30b7221 */ /* 0x000fe20000010100 */
[----:B------:R-:W-:Y:S02]  /*2d40*/  IMAD.U32 R8, R149, 0x10000, RZ ;  /* 0x0001000095087824 */ /* 0x000fe400078e00ff */
[----:B------:R-:W-:Y:S01]  /*2d50*/  FADD.FTZ R60, R60, R9 ;  /* 0x000000093c3c7221 */ /* 0x000fe20000010000 */
[----:B------:R-:W-:Y:S01]  /*2d60*/  FFMA.FTZ R232, R13, R9, R232 ;  /* 0x000000090de87223 */ /* 0x000fe200000100e8 */
[----:B------:R-:W-:Y:S01]  /*2d70*/  FMUL.FTZ R11, R28, R11 ;  /* 0x0000000b1c0b7220 */ /* 0x000fe20000410000 */
[----:B------:R-:W-:Y:S01]  /*2d80*/  SHF.L.U32 R9, R157, 0x10, RZ ;  /* 0x000000109d097819 */ /* 0x000fe200000006ff */
[-C--:B------:R-:W-:Y:S01]  /*2d90*/  FMUL.FTZ R10, R10, R8.reuse ;  /* 0x000000080a0a7220 */ /* 0x080fe20000410000 */
[----:B------:R-:W-:Y:S01]  /*2da0*/  FADD.FTZ R110, R110, R8 ;  /* 0x000000086e6e7221 */ /* 0x000fe20000010000 */
[----:B------:R-:W-:Y:S01]  /*2db0*/  FFMA.FTZ R86, R11, R8, R86 ;  /* 0x000000080b567223 */ /* 0x000fe20000010056 */
[----:B------:R-:W-:-:S02]  /*2dc0*/  IMAD.U32 R8, R196, 0x10000, RZ ;  /* 0x00010000c4087824 */ /* 0x000fc400078e00ff */
[-C--:B------:R-:W-:Y:S01]  /*2dd0*/  FFMA.FTZ R10, R172, R9.reuse, R10 ;  /* 0x00000009ac0a7223 */ /* 0x080fe2000001000a */
[----:B------:R-:W-:Y:S01]  /*2de0*/  FADD.FTZ R62, R62, R9 ;  /* 0x000000093e3e7221 */ /* 0x000fe20000010000 */
[----:B------:R-:W-:Y:S01]  /*2df0*/  FFMA.FTZ R234, R11, R9, R234 ;  /* 0x000000090bea7223 */ /* 0x000fe200000100ea */
[----:B------:R-:W4:Y:S01]  /*2e00*/  LDL R196, [R1+0xb8] ;  /* 0x0000b80001c47983 */ /* 0x000f220000100800 */
[----:B------:R-:W-:Y:S01]  /*2e10*/  IMAD.U32 R9, R154, 0x10000, RZ ;  /* 0x000100009a097824 */ /* 0x000fe200078e00ff */
[----:B------:R-:W-:-:S03]  /*2e20*/  SHF.L.U32 R172, R150, 0x10, RZ ;  /* 0x0000001096ac7819 */ /* 0x000fc600000006ff */
[----:B------:R-:W-:Y:S01]  /*2e30*/  FADD.FTZ R9, -R211, R9 ;  /* 0x00000009d3097221 */ /* 0x000fe20000010100 */
[----:B------:R-:W-:Y:S02]  /*2e40*/  SHF.L.U32 R179, R195, 0x10, RZ ;  /* 0x00000010c3b37819 */ /* 0x000fe400000006ff */
[----:B------:R-:W4:Y:S01]  /*2e50*/  LDL R195, [R1+0xb4] ;  /* 0x0000b40001c37983 */ /* 0x000f220000100800 */
[----:B------:R-:W-:Y:S01]  /*2e60*/  FMUL.FTZ R9, R28, R9 ;  /* 0x000000091c097220 */ /* 0x000fe20000410000 */
[-C--:B------:R-:W-:Y:S01]  /*2e70*/  FMUL.FTZ R8, R8, R172.reuse ;  /* 0x000000ac08087220 */ /* 0x080fe20000410000 */
[----:B------:R-:W-:Y:S02]  /*2e80*/  FADD.FTZ R112, R112, R172 ;  /* 0x000000ac70707221 */ /* 0x000fe40000010000 */
[----:B------:R-:W-:Y:S01]  /*2e90*/  FFMA.FTZ R88, R9, R172, R88 ;  /* 0x000000ac09587223 */ /* 0x000fe20000010058 */
[----:B------:R-:W-:Y:S02]  /*2ea0*/  SHF.L.U32 R172, R208, 0x10, RZ ;  /* 0x00000010d0ac7819 */ /* 0x000fe400000006ff */
[----:B------:R-:W4:Y:S01]  /*2eb0*/  LDL R208, [R1+0xc0] ;  /* 0x0000c00001d07983 */ /* 0x000f220000100800 */
[----:B------:R-:W-:-:S02]  /*2ec0*/  PRMT R149, R156, 0x7632, R149 ;  /* 0x000076329c957816 */ /* 0x000fc40000000095 */
[----:B------:R-:W-:Y:S02]  /*2ed0*/  SHF.L.U32 R156, R207, 0x10, RZ ;  /* 0x00000010cf9c7819 */ /* 0x000fe400000006ff */
[----:B------:R-:W4:Y:S01]  /*2ee0*/  LDL R207, [R1+0xbc] ;  /* 0x0000bc0001cf7983 */ /* 0x000f220000100800 */
[----:B------:R-:W-:Y:S01]  /*2ef0*/  IMAD.U32 R173, R158, 0x10000, RZ ;  /* 0x000100009ead7824 */ /* 0x000fe200078e00ff */
[----:B------:R-:W-:-:S03]  /*2f00*/  PRMT R150, R152, 0x7632, R150 ;  /* 0x0000763298967816 */ /* 0x000fc60000000096 */
[-C--:B------:R-:W-:Y:S01]  /*2f10*/  FFMA.FTZ R8, R179, R173.reuse, R8 ;  /* 0x000000adb3087223 */ /* 0x080fe20000010008 */
[----:B------:R-:W-:Y:S01]  /*2f20*/  FADD.FTZ R64, R64, R173 ;  /* 0x000000ad40407221 */ /* 0x000fe20000010000 */
[----:B------:R-:W-:Y:S01]  /*2f30*/  FFMA.FTZ R228, R9, R173, R228 ;  /* 0x000000ad09e47223 */ /* 0x000fe200000100e4 */
[----:B------:R-:W-:Y:S01]  /*2f40*/  IMAD.U32 R173, R150, 0x10000, RZ ;  /* 0x0001000096ad7824 */ /* 0x000fe200078e00ff */
[----:B------:R-:W-:-:S03]  /*2f50*/  PRMT R148, R148, 0x7632, R148 ;  /* 0x0000763294947816 */ /* 0x000fc60000000094 */
[----:B------:R-:W-:Y:S01]  /*2f60*/  FADD.FTZ R173, -R211, R173 ;  /* 0x000000add3ad7221 */ /* 0x000fe20000010100 */
[----:B------:R-:W-:-:S03]  /*2f70*/  SHF.L.U32 R148, R148, 0x10, RZ ;  /* 0x0000001094947819 */ /* 0x000fc600000006ff */
[----:B------:R-:W-:Y:S01]  /*2f80*/  FMUL.FTZ R179, R28, R173 ;  /* 0x000000ad1cb37220 */ /* 0x000fe20000410000 */
[----:B------:R-:W-:Y:S02]  /*2f90*/  IMAD.U32 R152, R149, 0x10000, RZ ;  /* 0x0001000095987824 */ /* 0x000fe400078e00ff */
[-C--:B------:R-:W-:Y:S01]  /*2fa0*/  FMUL.FTZ R156, R156, R148.reuse ;  /* 0x000000949c9c7220 */ /* 0x080fe20000410000 */
[--C-:B------:R-:W-:Y:S01]  /*2fb0*/  FADD.FTZ R109, R109, R148.reuse ;  /* 0x000000946d6d7221 */ /* 0x100fe20000010000 */
[----:B------:R-:W-:Y:S01]  /*2fc0*/  FFMA.FTZ R85, R179, R148, R85 ;  /* 0x00000094b3557223 */ /* 0x000fe20000010055 */
[----:B------:R-:W-:Y:S01]  /*2fd0*/  PRMT R148, R149, 0x7632, R148 ;  /* 0x0000763295947816 */ /* 0x000fe20000000094 */
[-C--:B------:R-:W-:Y:S01]  /*2fe0*/  FFMA.FTZ R180, R172, R152.reuse, R156 ;  /* 0x00000098acb47223 */ /* 0x080fe2000001009c */
[----:B------:R-:W-:Y:S01]  /*2ff0*/  FADD.FTZ R61, R61, R152 ;  /* 0x000000983d3d7221 */ /* 0x000fe20000010000 */
[----:B------:R-:W-:Y:S01]  /*3000*/  FFMA.FTZ R233, R179, R152, R233 ;  /* 0x00000098b3e97223 */ /* 0x000fe200000100e9 */
[----:B------:R-:W-:Y:S01]  /*3010*/  PRMT R149, R157, 0x7632, R149 ;  /* 0x000076329d957816 */ /* 0x000fe20000000095 */
[----:B------:R-:W-:Y:S01]  /*3020*/  IMAD.U32 R152, R148, 0x10000, RZ ;  /* 0x0001000094987824 */ /* 0x000fe200078e00ff */
[----:B------:R-:W-:-:S03]  /*3030*/  ISETP.NE.U32.AND P0, PT, RZ, UR24, PT ;  /* 0x00000018ff007c0c */ /* 0x000fc6000bf05070 */
[----:B------:R-:W-:Y:S01]  /*3040*/  IMAD.U32 R156, R149, 0x10000, RZ ;  /* 0x00010000959c7824 */ /* 0x000fe200078e00ff */
[----:B------:R-:W-:Y:S02]  /*3050*/  SHF.L.U32 R149, R184, 0x10, RZ ;  /* 0x00000010b8957819 */ /* 0x000fe400000006ff */
[----:B------:R-:W-:Y:S02]  /*3060*/  ISETP.NE.AND.EX P0, PT, RZ, UR25, PT, P0 ;  /* 0x00000019ff007c0c */ /* 0x000fe4000bf05300 */
[----:B------:R-:W-:Y:S02]  /*3070*/  SHF.L.U32 R157, R185, 0x10, RZ ;  /* 0x00000010b99d7819 */ /* 0x000fe400000006ff */
[----:B------:R-:W-:-:S04]  /*3080*/  ISETP.NE.U32.AND P3, PT, RZ, UR10, PT ;  /* 0x0000000aff007c0c */ /* 0x000fc8000bf65070 */
[----:B------:R-:W-:Y:S01]  /*3090*/  ISETP.NE.AND.EX P3, PT, RZ, UR11, PT, P3 ;  /* 0x0000000bff007c0c */ /* 0x000fe2000bf65330 */
[----:B------:R-:W-:Y:S01]  /*30a0*/  FADD.FTZ R111, R111, R152 ;  /* 0x000000986f6f7221 */ /* 0x000fe20000010000 */
[----:B--2---:R-:W-:-:S05]  /*30b0*/  SHF.L.U32 R148, R187, 0x10, RZ ;  /* 0x00000010bb947819 */ /* 0x004fca00000006ff */
[----:B------:R-:W-:Y:S01]  /*30c0*/  FMUL.FTZ R148, R148, R152 ;  /* 0x0000009894947220 */ /* 0x000fe20000410000 */
[----:B------:R-:W-:-:S03]  /*30d0*/  SHF.L.U32 R187, R151, 0x10, RZ ;  /* 0x0000001097bb7819 */ /* 0x000fc600000006ff */
[----:B------:R-:W-:Y:S01]  /*30e0*/  FFMA.FTZ R184, R149, R156, R148 ;  /* 0x0000009c95b87223 */ /* 0x000fe20000010094 */
[----:B------:R-:W-:Y:S02]  /*30f0*/  IMAD.U32 R148, R155, 0x10000, RZ ;  /* 0x000100009b947824 */ /* 0x000fe400078e00ff */
[----:B---3--:R-:W-:Y:S02]  /*3100*/  IMAD.U32 R149, R186, 0x10000, RZ ;  /* 0x00010000ba957824 */ /* 0x008fe400078e00ff */
[----:B------:R-:W-:Y:S01]  /*3110*/  FADD.FTZ R172, -R211, R148 ;  /* 0x00000094d3ac7221 */ /* 0x000fe20000010100 */
[----:B------:R-:W-:Y:S02]  /*3120*/  IMAD.U32 R148, R159, 0x10000, RZ ;  /* 0x000100009f947824 */ /* 0x000fe400078e00ff */
[----:B------:R-:W-:Y:S01]  /*3130*/  FMUL.FTZ R149, R149, R187 ;  /* 0x000000bb95957220 */ /* 0x000fe20000410000 */
[----:B------:R-:W-:Y:S01]  /*3140*/  FMUL.FTZ R185, R28, R172 ;  /* 0x000000ac1cb97220 */ /* 0x000fe20000410000 */
[----:B------:R-:W-:-:S02]  /*3150*/  FADD.FTZ R66, R66, R148 ;  /* 0x0000009442427221 */ /* 0x000fc40000010000 */
[-C--:B------:R-:W-:Y:S01]  /*3160*/  FFMA.FTZ R186, R157, R148.reuse, R149 ;  /* 0x000000949dba7223 */ /* 0x080fe20000010095 */
        /* <DEDUP_REMOVED lines=12> */
[----:B0-----:R-:W-:-:S04]  /*3230*/  PRMT R148, R153, 0x7632, R148 ;  /* 0x0000763299947816 */ /* 0x001fc80000000094 */
[----:B------:R-:W-:-:S05]  /*3240*/  SHF.L.U32 R148, R148, 0x10, RZ ;  /* 0x0000001094947819 */ /* 0x000fca00000006ff */
[----:B------:R-:W-:-:S04]  /*3250*/  FADD.FTZ R148, -R211, R148 ;  /* 0x00000094d3947221 */ /* 0x000fc80000010100 */
[----:B------:R-:W-:Y:S01]  /*3260*/  FMUL.FTZ R187, R28, R148 ;  /* 0x000000941cbb7220 */ /* 0x000fe20000410000 */
[----:B------:R-:W-:Y:S02]  /*3270*/  PRMT R148, R150, 0x7632, R148 ;  /* 0x0000763296947816 */ /* 0x000fe40000000094 */
[----:B------:R-:W-:-:S04]  /*3280*/  PRMT R150, R154, 0x7632, R150 ;  /* 0x000076329a967816 */ /* 0x000fc80000000096 */
[----:B------:R-:W-:Y:S01]  /*3290*/  SHF.L.U32 R153, R150, 0x10, RZ ;  /* 0x0000001096997819 */ /* 0x000fe200000006ff */
[----:B----4-:R-:W-:-:S04]  /*32a0*/  IMAD.U32 R150, R196, 0x10000, RZ ;  /* 0x00010000c4967824 */ /* 0x010fc800078e00ff */
[----:B------:R-:W-:Y:S01]  /*32b0*/  FADD.FTZ R153, -R211, R153 ;  /* 0x00000099d3997221 */ /* 0x000fe20000010100 */
[----:B------:R-:W-:-:S03]  /*32c0*/  IMAD.U32 R148, R148, 0x10000, RZ ;  /* 0x0001000094947824 */ /* 0x000fc600078e00ff */
[----:B------:R-:W-:Y:S01]  /*32d0*/  FMUL.FTZ R196, R28, R153 ;  /* 0x000000991cc47220 */ /* 0x000fe20000410000 */
[----:B------:R-:W-:Y:S01]  /*32e0*/  PRMT R149, R158, 0x7632, R149 ;  /* 0x000076329e957816 */ /* 0x000fe20000000095 */
[-C--:B------:R-:W-:Y:S01]  /*32f0*/  FMUL.FTZ R150, R150, R148.reuse ;  /* 0x0000009496967220 */ /* 0x080fe20000410000 */
[--C-:B------:R-:W-:Y:S01]  /*3300*/  FADD.FTZ R113, R113, R148.reuse ;  /* 0x0000009471717221 */ /* 0x100fe20000010000 */
[----:B------:R-:W-:Y:S01]  /*3310*/  FFMA.FTZ R89, R196, R148, R89 ;  /* 0x00000094c4597223 */ /* 0x000fe20000010059 */
[----:B------:R-:W-:Y:S02]  /*3320*/  PRMT R148, R151, 0x7632, R148 ;  /* 0x0000763297947816 */ /* 0x000fe40000000094 */
[----:B------:R-:W-:Y:S01]  /*3330*/  PRMT R151, R155, 0x7632, R151 ;  /* 0x000076329b977816 */ /* 0x000fe20000000097 */
[----:B------:R-:W-:Y:S01]  /*3340*/  FFMA.FTZ R87, R187, R152, R87 ;  /* 0x00000098bb577223 */ /* 0x000fe20000010057 */
[----:B------:R-:W-:Y:S01]  /*3350*/  SHF.L.U32 R149, R149, 0x10, RZ ;  /* 0x0000001095957819 */ /* 0x000fe200000006ff */
[----:B------:R-:W-:-:S02]  /*3360*/  IMAD.U32 R152, R195, 0x10000, RZ ;  /* 0x00010000c3987824 */ /* 0x000fc400078e00ff */
        /* <DEDUP_REMOVED lines=33> */
[----:B------:R-:W-:Y:S02]  /*3580*/  VIADD R226, R226, 0x20 ;  /* 0x00000020e2e27836 */ /* 0x000fe40000000000 */
[----:B------:R-:W-:Y:S01]  /*3590*/  FADD.FTZ R224, R148, R208 ;  /* 0x000000d094e07221 */ /* 0x000fe20000010000 */
[----:B------:R-:W-:-:S07]  /*35a0*/  FFMA.FTZ R225, R207, R208, R149 ;  /* 0x000000d0cfe17223 */ /* 0x000fce0000010095 */
.L_x_260:
[----:B------:R-:W-:Y:S05]  /*35b0*/  BSYNC.RECONVERGENT B1 ;  /* 0x0000000000017941 */ /* 0x000fea0003800200 */
.L_x_259:
        /* <DEDUP_REMOVED lines=19> */
[----:B------:R2:W4:Y:S04]  /*36f0*/  LDG.E.128 R156, desc[UR8][R6.64] ;  /* 0x00000008069c7981 */ /* 0x000528000c1e1d00 */
[----:B------:R-:W4:Y:S01]  /*3700*/  LDL R210, [R1+0x1c] ;  /* 0x00001c0001d27983 */ /* 0x000f220000100800 */
[----:B--2---:R-:W-:Y:S01]  /*3710*/  SHF.L.U32 R6, R191, 0x10, RZ ;  /* 0x00000010bf067819 */ /* 0x004fe200000006ff */
[----:B---3--:R-:W-:Y:S01]  /*3720*/  IMAD.U32 R4, R192, 0x10000, RZ ;  /* 0x00010000c0047824 */ /* 0x008fe200078e00ff */
[----:B----4-:R-:W-:-:S05]  /*3730*/  SHF.L.U32 R3, R152, 0x10, RZ ;  /* 0x0000001098037819 */ /* 0x010fca00000006ff */
[----:B------:R-:W-:Y:S01]  /*3740*/  FADD.FTZ R7, -R211, R3 ;  /* 0x00000003d3077221 */ /* 0x000fe20000010100 */
[----:B------:R-:W-:-:S03]  /*3750*/  IMAD.U32 R2, R148, 0x10000, RZ ;  /* 0x0001000094027824 */ /* 0x000fc600078e00ff */
[----:B-----5:R-:W-:Y:S01]  /*3760*/  FMUL.FTZ R7, R28, R7 ;  /* 0x000000071c077220 */ /* 0x020fe20000410000 */
[-C--:B------:R-:W-:Y:S01]  /*3770*/  FMUL.FTZ R6, R6, R2.reuse ;  /* 0x0000000206067220 */ /* 0x080fe20000410000 */
[----:B------:R-:W-:Y:S01]  /*3780*/  SHF.L.U32 R3, R156, 0x10, RZ ;  /* 0x000000109c037819 */ /* 0x000fe200000006ff */
[----:B------:R-:W-:Y:S01]  /*3790*/  FADD.FTZ R116, R116, R2 ;  /* 0x0000000274747221 */ /* 0x000fe20000010000 */
[----:B------:R-:W-:-:S03]  /*37a0*/  FFMA.FTZ R92, R7, R2, R92 ;  /* 0x00000002075c7223 */ /* 0x000fc6000001005c */
[-C--:B------:R-:W-:Y:S01]  /*37b0*/  FFMA.FTZ R6, R4, R3.reuse, R6 ;  /* 0x0000000304067223 */ /* 0x080fe20000010006 */
[----:B------:R-:W-:Y:S01]  /*37c0*/  FADD.FTZ R68, R68, R3 ;  /* 0x0000000344447221 */ /* 0x000fe20000010000 */
[----:B------:R-:W-:Y:S01]  /*37d0*/  FFMA.FTZ R220, R7, R3, R220 ;  /* 0x0000000307dc7223 */ /* 0x000fe200000100dc */
[----:B------:R-:W-:Y:S01]  /*37e0*/  IMAD.U32 R3, R153, 0x10000, RZ ;  /* 0x0001000099037824 */ /* 0x000fe200078e00ff */
[----:B------:R-:W-:Y:S01]  /*37f0*/  SHF.L.U32 R2, R149, 0x10, RZ ;  /* 0x0000001095027819 */ /* 0x000fe200000006ff */
[----:B------:R-:W-:Y:S02]  /*3800*/  IMAD.U32 R4, R194, 0x10000, RZ ;  /* 0x00010000c2047824 */ /* 0x000fe400078e00ff */
[----:B------:R-:W-:Y:S01]  /*3810*/  FADD.FTZ R5, -R211, R3 ;  /* 0x00000003d3057221 */ /* 0x000fe20000010100 */
[----:B------:R-:W-:Y:S01]  /*3820*/  SHF.L.U32 R29, R174, 0x10, RZ ;  /* 0x00000010ae1d7819 */ /* 0x000fe200000006ff */
[----:B------:R-:W-:Y:S01]  /*3830*/  FMUL.FTZ R4, R4, R2 ;  /* 0x0000000204047220 */ /* 0x000fe20000410000 */
[----:B------:R-:W-:-:S02]  /*3840*/  IMAD.U32 R3, R157, 0x10000, RZ ;  /* 0x000100009d037824 */ /* 0x000fc400078e00ff */
[----:B------:R-:W-:Y:S01]  /*3850*/  FMUL.FTZ R5, R28, R5 ;  /* 0x000000051c057220 */ /* 0x000fe20000410000 */
[----:B------:R-:W-:Y:S01]  /*3860*/  FADD.FTZ R118, R118, R2 ;  /* 0x0000000276767221 */ /* 0x000fe20000010000 */
[----:B------:R-:W-:Y:S01]  /*3870*/  SHF.L.U32 R30, R158, 0x10, RZ ;  /* 0x000000109e1e7819 */ /* 0x000fe200000006ff */
[-C--:B------:R-:W-:Y:S01]  /*3880*/  FFMA.FTZ R4, R29, R3.reuse, R4 ;  /* 0x000000031d047223 */ /* 0x080fe20000010004 */
[----:B------:R-:W-:Y:S01]  /*3890*/  FADD.FTZ R70, R70, R3 ;  /* 0x0000000346467221 */ /* 0x000fe20000010000 */
[C---:B------:R-:W-:Y:S01]  /*38a0*/  FFMA.FTZ R222, R5.reuse, R3, R222 ;  /* 0x0000000305de7223 */ /* 0x040fe200000100de */
[----:B------:R-:W-:Y:S01]  /*38b0*/  SHF.L.U32 R3, R154, 0x10, RZ ;  /* 0x000000109a037819 */ /* 0x000fe200000006ff */
[----:B------:R-:W-:Y:S01]  /*38c0*/  FFMA.FTZ R94, R5, R2, R94 ;  /* 0x00000002055e7223 */ /* 0x000fe2000001005e */
[----:B------:R-:W-:Y:S01]  /*38d0*/  SHF.L.U32 R2, R175, 0x10, RZ ;  /* 0x00000010af027819 */ /* 0x000fe200000006ff */
[----:B------:R-:W2:Y:S02]  /*38e0*/  LDL R194, [R1+0x8c] ;  /* 0x00008c0001c27983 */ /* 0x000ea40000100800 */
[----:B------:R-:W-:Y:S01]  /*38f0*/  FADD.FTZ R3, -R211, R3 ;  /* 0x00000003d3037221 */ /* 0x000fe20000010100 */
[----:B------:R-:W-:-:S03]  /*3900*/  IMAD.U32 R29, R150, 0x10000, RZ ;  /* 0x00010000961d7824 */ /* 0x000fc600078e00ff */
[----:B------:R-:W-:Y:S01]  /*3910*/  FMUL.FTZ R3, R28, R3 ;  /* 0x000000031c037220 */ /* 0x000fe20000410000 */
[-C--:B------:R-:W-:Y:S01]  /*3920*/  FMUL.FTZ R2, R2, R29.reuse ;  /* 0x0000001d02027220 */ /* 0x080fe20000410000 */
[--C-:B------:R-:W-:Y:S01]  /*3930*/  FADD.FTZ R120, R120, R29.reuse ;  /* 0x0000001d78787221 */ /* 0x100fe20000010000 */
[----:B------:R-:W-:Y:S02]  /*3940*/  IMAD.U32 R174, R193, 0x10000, RZ ;  /* 0x00010000c1ae7824 */ /* 0x000fe400078e00ff */
[----:B------:R-:W-:Y:S01]  /*3950*/  FFMA.FTZ R96, R3, R29, R96 ;  /* 0x0000001d03607223 */ /* 0x000fe20000010060 */
[----:B------:R-:W-:Y:S01]  /*3960*/  PRMT R29, R148, 0x7632, R29 ;  /* 0x00007632941d7816 */ /* 0x000fe2000000001d */
[----:B------:R-:W-:-:S04]  /*3970*/  FFMA.FTZ R2, R174, R30, R2 ;  /* 0x0000001eae027223 */ /* 0x000fc80000010002 */
[----:B------:R-:W-:Y:S01]  /*3980*/  IMAD.U32 R174, R29, 0x10000, RZ ;  /* 0x000100001dae7824 */ /* 0x000fe200078e00ff */
[----:B------:R-:W-:Y:S02]  /*3990*/  SHF.L.U32 R29, R201, 0x10, RZ ;  /* 0x00000010c91d7819 */ /* 0x000fe400000006ff */
[----:B------:R-:W3:Y:S01]  /*39a0*/  LDL R201, [R1+0x90] ;  /* 0x0000900001c97983 */ /* 0x000ee20000100800 */
[----:B------:R-:W-:Y:S01]  /*39b0*/  FADD.FTZ R72, R72, R30 ;  /* 0x0000001e48487221 */ /* 0x000fe20000010000 */
[----:B------:R-:W-:Y:S01]  /*39c0*/  FFMA.FTZ R216, R3, R30, R216 ;  /* 0x0000001e03d87223 */ /* 0x000fe200000100d8 */
[----:B------:R-:W-:Y:S01]  /*39d0*/  PRMT R30, R156, 0x7632, R30 ;  /* 0x000076329c1e7816 */ /* 0x000fe2000000001e */
[----:B------:R-:W-:Y:S01]  /*39e0*/  FMUL.FTZ R29, R29, R174 ;  /* 0x000000ae1d1d7220 */ /* 0x000fe20000410000 */
[----:B------:R-:W-:Y:S02]  /*39f0*/  SHF.L.U32 R148, R202, 0x10, RZ ;  /* 0x00000010ca947819 */ /* 0x000fe400000006ff */
[----:B------:R-:W-:Y:S01]  /*3a00*/  SHF.L.U32 R193, R151, 0x10, RZ ;  /* 0x0000001097c17819 */ /* 0x000fe200000006ff */
[----:B------:R-:W-:Y:S01]  /*3a10*/  IMAD.U32 R175, R30, 0x10000, RZ ;  /* 0x000100001eaf7824 */ /* 0x000fe200078e00ff */
[----:B------:R-:W-:Y:S01]  /*3a20*/  SHF.L.U32 R192, R159, 0x10, RZ ;  /* 0x000000109fc07819 */ /* 0x000fe200000006ff */
[----:B------:R-:W-:Y:S01]  /*3a30*/  IMAD.U32 R30, R209, 0x10000, RZ ;  /* 0x00010000d11e7824 */ /* 0x000fe200078e00ff */
[----:B------:R-:W-:Y:S01]  /*3a40*/  PRMT R150, R154, 0x7632, R150 ;  /* 0x000076329a967816 */ /* 0x000fe20000000096 */
[----:B------:R-:W-:Y:S01]  /*3a50*/  FFMA.FTZ R29, R148, R175, R29 ;  /* 0x000000af941d7223 */ /* 0x000fe2000001001d */
[----:B------:R-:W-:-:S02]  /*3a60*/  IMAD.U32 R148, R210, 0x10000, RZ ;  /* 0x00010000d2947824 */ /* 0x000fc400078e00ff */
[----:B------:R-:W-:Y:S01]  /*3a70*/  FMUL.FTZ R30, R30, R193 ;  /* 0x000000c11e1e7220 */ /* 0x000fe20000410000 */
[----:B------:R-:W-:Y:S01]  /*3a80*/  PRMT R151, R153, 0x7632, R151 ;  /* 0x0000763299977816 */ /* 0x000fe20000000097 */
[----:B------:R-:W4:Y:S01]  /*3a90*/  LDL R202, [R1+0x94] ;  /* 0x0000940001ca7983 */ /* 0x000f220000100800 */
[C---:B------:R-:W-:Y:S01]  /*3aa0*/  PRMT R149, R155.reuse, 0x7632, R149 ;  /* 0x000076329b957816 */ /* 0x040fe20000000095 */
[----:B------:R-:W-:Y:S01]  /*3ab0*/  FFMA.FTZ R30, R148, R192, R30 ;  /* 0x000000c0941e7223 */ /* 0x000fe2000001001e */
[----:B------:R-:W-:Y:S01]  /*3ac0*/  PRMT R148, R152, 0x7632, R148 ;  /* 0x0000763298947816 */ /* 0x000fe20000000094 */
[----:B------:R-:W-:Y:S01]  /*3ad0*/  IMAD.U32 R152, R155, 0x10000, RZ ;  /* 0x000100009b987824 */ /* 0x000fe200078e00ff */
[----:B------:R-:W-:Y:S01]  /*3ae0*/  SHF.L.U32 R155, R150, 0x10, RZ ;  /* 0x00000010969b7819 */ /* 0x000fe200000006ff */
[----:B------:R-:W-:Y:S01]  /*3af0*/  IMAD.U32 R154, R151, 0x10000, RZ ;  /* 0x00010000979a7824 */ /* 0x000fe200078e00ff */
[----:B------:R-:W-:Y:S01]  /*3b00*/  SHF.L.U32 R148, R148, 0x10, RZ ;  /* 0x0000001094947819 */ /* 0x000fe200000006ff */
[----:B------:R-:W-:-:S02]  /*3b10*/  IMAD.U32 R153, R149, 0x10000, RZ ;  /* 0x0001000095997824 */ /* 0x000fc400078e00ff */
[C---:B------:R-:W-:Y:S01]  /*3b20*/  FADD.FTZ R152, -R211.reuse, R152 ;  /* 0x00000098d3987221 */ /* 0x040fe20000010100 */
[C---:B------:R-:W-:Y:S01]  /*3b30*/  FADD.FTZ R154, -R211.reuse, R154 ;  /* 0x0000009ad39a7221 */ /* 0x040fe20000010100 */
[C---:B------:R-:W-:Y:S01]  /*3b40*/  FADD.FTZ R155, -R211.reuse, R155 ;  /* 0x0000009bd39b7221 */ /* 0x040fe20000010100 */
[C---:B------:R-:W-:Y:S01]  /*3b50*/  FADD.FTZ R148, -R211.reuse, R148 ;  /* 0x00000094d3947221 */ /* 0x040fe20000010100 */
[----:B------:R-:W-:Y:S01]  /*3b60*/  FADD.FTZ R156, -R211, R153 ;  /* 0x00000099d39c7221 */ /* 0x000fe20000010100 */
[----:B------:R-:W4:Y:S04]  /*3b70*/  LDL R210, [R1+0xa0] ;  /* 0x0000a00001d27983 */ /* 0x000f280000100800 */
[----:B------:R-:W4:Y:S04]  /*3b80*/  LDL R211, [R1+0x98] ;  /* 0x0000980001d37983 */ /* 0x000f280000100800 */
[----:B------:R-:W4:Y:S01]  /*3b90*/  LDL R209, [R1+0x9c] ;  /* 0x00009c0001d17983 */ /* 0x000f220000100800 */
[----:B------:R-:W-:-:S04]  /*3ba0*/  ISETP.NE.U32.AND P0, PT, RZ, UR24, PT ;  /* 0x00000018ff007c0c */ /* 0x000fc8000bf05070 */
[----:B------:R-:W-:Y:S01]  /*3bb0*/  ISETP.NE.AND.EX P0, PT, RZ, UR25, PT, P0 ;  /* 0x00000019ff007c0c */ /* 0x000fe2000bf05300 */
[----:B------:R-:W-:-:S12]  /*3bc0*/  FMUL.FTZ R191, R28, R152 ;  /* 0x000000981cbf7220 */ /* 0x000fd80000410000 */
[----:B------:R-:W0:Y:S01]  /*3bd0*/  @P0 LDC.64 R152, c[0x0][0x438] ;  /* 0x00010e00ff980b82 */ /* 0x000e220000000a00 */
[----:B------:R-:W-:Y:S01]  /*3be0*/  FADD.FTZ R74, R74, R192 ;  /* 0x000000c04a4a7221 */ /* 0x000fe20000010000 */
[----:B------:R-:W-:Y:S01]  /*3bf0*/  FFMA.FTZ R218, R191, R192, R218 ;  /* 0x000000c0bfda7223 */ /* 0x000fe200000100da */
[----:B------:R-:W-:Y:S01]  /*3c00*/  FMUL.FTZ R192, R28, R148 ;  /* 0x000000941cc07220 */ /* 0x000fe20000410000 */
[----:B------:R-:W-:Y:S02]  /*3c10*/  PRMT R148, R149, 0x7632, R148 ;  /* 0x0000763295947816 */ /* 0x000fe40000000094 */
[----:B------:R-:W-:Y:S02]  /*3c20*/  PRMT R149, R157, 0x7632, R149 ;  /* 0x000076329d957816 */ /* 0x000fe40000000095 */
[----:B------:R-:W-:Y:S01]  /*3c30*/  SHF.L.U32 R157, R148, 0x10, RZ ;  /* 0x00000010949d7819 */ /* 0x000fe200000006ff */
[----:B0-----:R-:W-:-:S05]  /*3c40*/  @P0 IMAD.WIDE.U32 R152, R226, 0x10, R152 ;  /* 0x00000010e2980825 */ /* 0x001fca00078e0098 */
[----:B------:R0:W5:Y:S01]  /*3c50*/  @P0 LDG.E.128 R144, desc[UR8][R152.64] ;  /* 0x0000000898900981 */ /* 0x000162000c1e1d00 */
[----:B------:R-:W-:-:S04]  /*3c60*/  ISETP.NE.U32.AND P0, PT, RZ, UR10, PT ;  /* 0x0000000aff007c0c */ /* 0x000fc8000bf05070 */
[----:B------:R-:W-:Y:S01]  /*3c70*/  ISETP.NE.AND.EX P0, PT, RZ, UR11, PT, P0 ;  /* 0x0000000bff007c0c */ /* 0x000fe2000bf05300 */
[----:B------:R-:W-:Y:S01]  /*3c80*/  FADD.FTZ R69, R69, R175 ;  /* 0x000000af45457221 */ /* 0x000fe20000010000 */
[C---:B------:R-:W-:Y:S01]  /*3c90*/  FFMA.FTZ R221, R192.reuse, R175, R221 ;  /* 0x000000afc0dd7223 */ /* 0x040fe200000100dd */
[----:B------:R-:W-:Y:S01]  /*3ca0*/  FADD.FTZ R117, R117, R174 ;  /* 0x000000ae75757221 */ /* 0x000fe20000010000 */
[----:B------:R-:W-:Y:S02]  /*3cb0*/  FFMA.FTZ R93, R192, R174, R93 ;  /* 0x000000aec05d7223 */ /* 0x000fe4000001005d */
[----:B------:R-:W1:Y:S01]  /*3cc0*/  LDC.64 R174, c[0x0][0x3b0] ;  /* 0x0000ec00ffae7b82 */ /* 0x000e620000000a00 */
[----:B------:R-:W-:Y:S01]  /*3cd0*/  FADD.FTZ R122, R122, R193 ;  /* 0x000000c17a7a7221 */ /* 0x000fe20000010000 */
[----:B------:R-:W-:Y:S01]  /*3ce0*/  FFMA.FTZ R98, R191, R193, R98 ;  /* 0x000000c1bf627223 */ /* 0x000fe20000010062 */
[----:B------:R-:W-:Y:S01]  /*3cf0*/  FMUL.FTZ R193, R28, R154 ;  /* 0x0000009a1cc17220 */ /* 0x000fe20000410000 */
[----:B------:R-:W-:-:S03]  /*3d00*/  FADD.FTZ R119, R119, R157 ;  /* 0x0000009d77777221 */ /* 0x000fc60000010000 */
[-C--:B------:R-:W-:Y:S01]  /*3d10*/  FFMA.FTZ R95, R193, R157.reuse, R95 ;  /* 0x0000009dc15f7223 */ /* 0x080fe2000001005f */
[----:B---3--:R-:W-:Y:S01]  /*3d20*/  IMAD.U32 R148, R201, 0x10000, RZ ;  /* 0x00010000c9947824 */ /* 0x008fe200078e00ff */
[----:B------:R-:W-:Y:S01]  /*3d30*/  SHF.L.U32 R201, R149, 0x10, RZ ;  /* 0x0000001095c97819 */ /* 0x000fe200000006ff */
[----:B--2---:R-:W-:Y:S02]  /*3d40*/  IMAD.U32 R149, R194, 0x10000, RZ ;  /* 0x00010000c2957824 */ /* 0x004fe400078e00ff */
[----:B------:R-:W-:-:S04]  /*3d50*/  FMUL.FTZ R148, R148, R157 ;  /* 0x0000009d94947220 */ /* 0x000fc80000410000 */
[-C--:B------:R-:W-:Y:S02]  /*3d60*/  FFMA.FTZ R194, R149, R201.reuse, R148 ;  /* 0x000000c995c27223 */ /* 0x080fe40000010094 */
[----:B------:R-:W0:Y:S01]  /*3d70*/  @P0 LDC.64 R148, c[0x0][0x3b8] ;  /* 0x0000ee00ff940b82 */ /* 0x000e220000000a00 */
[----:B------:R-:W-:Y:S01]  /*3d80*/  FADD.FTZ R71, R71, R201 ;  /* 0x000000c947477221 */ /* 0x000fe20000010000 */
[----:B------:R-:W-:Y:S01]  /*3d90*/  FFMA.FTZ R223, R193, R201, R223 ;  /* 0x000000c9c1df7223 */ /* 0x000fe200000100df */
[----:B------:R-:W-:Y:S01]  /*3da0*/  FMUL.FTZ R201, R28, R155 ;  /* 0x0000009b1cc97220 */ /* 0x000fe20000410000 */
[----:B0-----:R-:W-:-:S04]  /*3db0*/  @P0 IMAD.WIDE.U32 R152, R226, 0x8, R148 ;  /* 0x00000008e2980825 */ /* 0x001fc800078e0094 */
[----:B-1----:R-:W-:Y:S01]  /*3dc0*/  IMAD.WIDE.U32 R148, R226, 0x8, R174 ;  /* 0x00000008e2947825 */ /* 0x002fe200078e00ae */
[----:B------:R-:W5:Y:S04]  /*3dd0*/  @P0 LDG.E.64 R168, desc[UR8][R152.64] ;  /* 0x0000000898a80981 */ /* 0x000f68000c1e1b00 */
[----:B------:R0:W5:Y:S02]  /*3de0*/  LDG.E.64 R174, desc[UR8][R148.64] ;  /* 0x0000000894ae7981 */ /* 0x000164000c1e1b00 */
[----:B0-----:R-:W-:Y:S01]  /*3df0*/  PRMT R148, R150, 0x7632, R148 ;  /* 0x0000763296947816 */ /* 0x001fe20000000094 */
[----:B----4-:R-:W-:Y:S01]  /*3e00*/  IMAD.U32 R150, R211, 0x10000, RZ ;  /* 0x00010000d3967824 */ /* 0x010fe200078e00ff */
[----:B------:R-:W-:Y:S02]  /*3e10*/  PRMT R149, R158, 0x7632, R149 ;  /* 0x000076329e957816 */ /* 0x000fe40000000095 */
[----:B------:R-:W-:Y:S01]  /*3e20*/  SHF.L.U32 R148, R148, 0x10, RZ ;  /* 0x0000001094947819 */ /* 0x000fe200000006ff */
[----:B------:R-:W-:Y:S01]  /*3e30*/  IMAD.U32 R152, R202, 0x10000, RZ ;  /* 0x00010000ca987824 */ /* 0x000fe200078e00ff */
[----:B------:R-:W-:-:S03]  /*3e40*/  SHF.L.U32 R149, R149, 0x10, RZ ;  /* 0x0000001095957819 */ /* 0x000fc600000006ff */
        /* <DEDUP_REMOVED lines=9> */
[----:B------:R-:W-:Y:S01]  /*3ee0*/  SHF.L.U32 R148, R148, 0x10, RZ ;  /* 0x0000001094947819 */ /* 0x000fe200000006ff */
[----:B------:R-:W-:Y:S01]  /*3ef0*/  IMAD.U32 R151, R209, 0x10000, RZ ;  /* 0x00010000d1977824 */ /* 0x000fe200078e00ff */
[----:B------:R-:W-:Y:S01]  /*3f00*/  SHF.L.U32 R149, R149, 0x10, RZ ;  /* 0x0000001095957819 */ /* 0x000fe200000006ff */
[----:B------:R-:W-:-:S02]  /*3f10*/  FMUL.FTZ R209, R28, R156 ;  /* 0x0000009c1cd17220 */ /* 0x000fc40000410000 */
        /* <DEDUP_REMOVED lines=22> */
.L_x_262:
[----:B------:R-:W-:Y:S05]  /*4080*/  BSYNC.RECONVERGENT B1 ;  /* 0x0000000000017941 */ /* 0x000fea0003800200 */
.L_x_261:
        /* <DEDUP_REMOVED lines=23> */
.L_x_330:
        /* <DEDUP_REMOVED lines=18> */
[-CC-:B------:R-:W-:Y:S01]  /*4320*/  FFMA.FTZ R148, R20, R152.reuse, R154.reuse ;  /* 0x0000009814947223 */ /* 0x180fe2000001009a */
[-CC-:B------:R-:W-:Y:S01]  /*4330*/  FFMA.FTZ R149, R203, R152.reuse, R154.reuse ;  /* 0x00000098cb957223 */ /* 0x180fe2000001009a */
[----:B------:R-:W-:Y:S01]  /*4340*/  ISETP.GE.U32.AND P0, PT, R162, RZ, PT ;  /* 0x000000ffa200720c */ /* 0x000fe20003f06070 */
[----:B------:R-:W-:Y:S01]  /*4350*/  FFMA.FTZ R153, R176, R152, R154 ;  /* 0x00000098b0997223 */ /* 0x000fe2000001009a */
[----:B------:R-:W-:Y:S01]  /*4360*/  FADD.FTZ R148, R21, -R148 ;  /* 0x8000009415947221 */ /* 0x000fe20000010000 */
[----:B------:R-:W-:Y:S01]  /*4370*/  FADD.FTZ R149, R204, -R149 ;  /* 0x80000095cc957221 */ /* 0x000fe20000010000 */
[----:B------:R-:W-:Y:S01]  /*4380*/  LOP3.LUT P6, RZ, R163, 0xff0000, RZ, 0xc0, !PT ;  /* 0x00ff0000a3ff7812 */ /* 0x000fe200078cc0ff */
[----:B------:R-:W-:Y:S01]  /*4390*/  FADD.FTZ R153, R31, -R153 ;  /* 0x800000991f997221 */ /* 0x000fe20000010000 */
[C---:B-----5:R-:W-:Y:S01]  /*43a0*/  FMUL.FTZ R148, R28.reuse, R148 ;  /* 0x000000941c947220 */ /* 0x060fe20000410000 */
[C---:B------:R-:W-:Y:S01]  /*43b0*/  FMUL.FTZ R149, R28.reuse, R149 ;  /* 0x000000951c957220 */ /* 0x040fe20000410000 */
[----:B------:R-:W-:Y:S01]  /*43c0*/  ISETP.GE.U32.AND.EX P0, PT, R163, 0x1000000, PT, P0 ;  /* 0x01000000a300780c */ /* 0x000fe20003f06100 */
[----:B------:R-:W-:Y:S01]  /*43d0*/  FMUL.FTZ R153, R28, R153 ;  /* 0x000000991c997220 */ /* 0x000fe20000410000 */
[----:B------:R-:W-:Y:S01]  /*43e0*/  FMUL.FTZ R148, R148, UR13 ;  /* 0x0000000d94947c20 */ /* 0x000fe20008410000 */
[----:B------:R-:W-:-:S02]  /*43f0*/  FMUL.FTZ R149, R149, UR13 ;  /* 0x0000000d95957c20 */ /* 0x000fc40008410000 */
[----:B------:R-:W-:Y:S02]  /*4400*/  FMUL.FTZ R153, R153, UR13 ;  /* 0x0000000d99997c20 */ /* 0x000fe40008410000 */
[----:B------:R-:W-:Y:S02]  /*4410*/  FSEL R148, R148, RZ, P6 ;  /* 0x000000ff94947208 */ /* 0x000fe40003000000 */
[----:B------:R-:W-:Y:S02]  /*4420*/  FSEL R149, R149, RZ, P0 ;  /* 0x000000ff95957208 */ /* 0x000fe40000000000 */
[----:B------:R-:W-:Y:S02]  /*4430*/  LOP3.LUT P0, RZ, R163, 0xff, RZ, 0xc0, !PT ;  /* 0x000000ffa3ff7812 */ /* 0x000fe4000780c0ff */
[----:B------:R-:W-:Y:S01]  /*4440*/  F2FP.BF16.F32.PACK_AB R151, R149, R148 ;  /* 0x000000949597723e */ /* 0x000fe200000010ff */
[-CC-:B------:R-:W-:Y:S01]  /*4450*/  FFMA.FTZ R149, R23, R152.reuse, R154.reuse ;  /* 0x0000009817957223 */ /* 0x180fe2000001009a */
[----:B------:R-:W-:Y:S01]  /*4460*/  FFMA.FTZ R148, R200, R152, R154 ;  /* 0x00000098c8947223 */ /* 0x000fe2000001009a */
[----:B------:R-:W-:-:S02]  /*4470*/  LOP3.LUT P6, RZ, R163, 0xff00, RZ, 0xc0, !PT ;  /* 0x0000ff00a3ff7812 */ /* 0x000fc400078cc0ff */
[----:B------:R-:W-:Y:S01]  /*4480*/  FADD.FTZ R149, R22, -R149 ;  /* 0x8000009516957221 */ /* 0x000fe20000010000 */
[----:B------:R-:W-:-:S03]  /*4490*/  FADD.FTZ R148, R199, -R148 ;  /* 0x80000094c7947221 */ /* 0x000fc60000010000 */
[C---:B------:R-:W-:Y:S01]  /*44a0*/  FMUL.FTZ R149, R28.reuse, R149 ;  /* 0x000000951c957220 */ /* 0x040fe20000410000 */
[----:B------:R-:W-:-:S03]  /*44b0*/  FMUL.FTZ R148, R28, R148 ;  /* 0x000000941c947220 */ /* 0x000fc60000410000 */
[----:B------:R-:W-:Y:S01]  /*44c0*/  FMUL.FTZ R149, R149, UR13 ;  /* 0x0000000d95957c20 */ /* 0x000fe20008410000 */
[----:B------:R-:W-:-:S04]  /*44d0*/  FMUL.FTZ R148, R148, UR13 ;  /* 0x0000000d94947c20 */ /* 0x000fc80008410000 */
[----:B------:R-:W-:Y:S02]  /*44e0*/  FSEL R149, R149, RZ, P0 ;  /* 0x000000ff95957208 */ /* 0x000fe40000000000 */
[----:B------:R-:W-:Y:S02]  /*44f0*/  FSEL R148, R148, RZ, P6 ;  /* 0x000000ff94947208 */ /* 0x000fe40003000000 */
[----:B------:R-:W-:Y:S02]  /*4500*/  LOP3.LUT P0, RZ, R162, 0xff0000, RZ, 0xc0, !PT ;  /* 0x00ff0000a2ff7812 */ /* 0x000fe4000780c0ff */
[----:B------:R-:W-:Y:S01]  /*4510*/  F2FP.BF16.F32.PACK_AB R150, R148, R149 ;  /* 0x000000959496723e */ /* 0x000fe200000010ff */
[-CC-:B------:R-:W-:Y:S01]  /*4520*/  FFMA.FTZ R149, R25, R152.reuse, R154.reuse ;  /* 0x0000009819957223 */ /* 0x180fe2000001009a */
[----:B------:R-:W-:Y:S01]  /*4530*/  FFMA.FTZ R148, R190, R152, R154 ;  /* 0x00000098be947223 */ /* 0x000fe2000001009a */
[----:B------:R-:W-:Y:S02]  /*4540*/  LOP3.LUT P6, RZ, R162, 0xff000000, RZ, 0xc0, !PT ;  /* 0xff000000a2ff7812 */ /* 0x000fe400078cc0ff */
        /* <DEDUP_REMOVED lines=10> */
[----:B------:R-:W-:Y:S01]  /*45f0*/  FFMA.FTZ R148, R0, R152, R154 ;  /* 0x0000009800947223 */ /* 0x000fe2000001009a */
[----:B------:R-:W-:Y:S02]  /*4600*/  LOP3.LUT P0, RZ, R162, 0xff, RZ, 0xc0, !PT ;  /* 0x000000ffa2ff7812 */ /* 0x000fe4000780c0ff */
[----:B------:R-:W-:Y:S01]  /*4610*/  FSEL R153, R153, RZ, P6 ;  /* 0x000000ff99997208 */ /* 0x000fe20003000000 */
[----:B------:R-:W-:-:S04]  /*4620*/  FADD.FTZ R148, R26, -R148 ;  /* 0x800000941a947221 */ /* 0x000fc80000010000 */
[----:B------:R-:W-:-:S04]  /*4630*/  FMUL.FTZ R148, R28, R148 ;  /* 0x000000941c947220 */ /* 0x000fc80000410000 */
[----:B------:R-:W-:-:S05]  /*4640*/  FMUL.FTZ R148, R148, UR13 ;  /* 0x0000000d94947c20 */ /* 0x000fca0008410000 */
[----:B------:R-:W-:-:S04]  /*4650*/  FSEL R148, R148, RZ, P0 ;  /* 0x000000ff94947208 */ /* 0x000fc80000000000 */
[----:B------:R-:W-:Y:S01]  /*4660*/  F2FP.BF16.F32.PACK_AB R148, R153, R148 ;  /* 0x000000949994723e */ /* 0x000fe200000010ff */
[----:B------:R-:W-:Y:S06]  /*4670*/  BRA `(.L_x_269) ;  /* 0x00000020007c7947 */ /* 0x000fec0003800000 */
.L_x_268:
        /* <DEDUP_REMOVED lines=9> */
[----:B------:R-:W-:Y:S01]  /*4710*/  FMUL.FTZ R132, R28, R132 ;  /* 0x000000841c847220 */ /* 0x000fe20000410000 */
[----:B------:R-:W-:Y:S01]  /*4720*/  ISETP.GE.U32.AND P0, PT, R162, RZ, PT ;  /* 0x000000ffa200720c */ /* 0x000fe20003f06070 */
[C---:B------:R-:W-:Y:S01]  /*4730*/  FMUL.FTZ R134, R28.reuse, R134 ;  /* 0x000000861c867220 */ /* 0x040fe20000410000 */
[----:B------:R-:W-:Y:S01]  /*4740*/  FMUL.FTZ R133, R28, R133 ;  /* 0x000000851c857220 */ /* 0x000fe20000410000 */
[----:B------:R-:W-:Y:S01]  /*4750*/  FMUL.FTZ R151, R135, UR13 ;  /* 0x0000000d87977c20 */ /* 0x000fe20008410000 */
[----:B------:R-:W-:Y:S01]  /*4760*/  FMUL.FTZ R148, R132, UR13 ;  /* 0x0000000d84947c20 */ /* 0x000fe20008410000 */
[----:B------:R-:W-:-:S02]  /*4770*/  LOP3.LUT P6, RZ, R163, 0xff0000, RZ, 0xc0, !PT ;  /* 0x00ff0000a3ff7812 */ /* 0x000fc400078cc0ff */
[----:B------:R-:W-:Y:S02]  /*4780*/  ISETP.GE.U32.AND.EX P0, PT, R163, 0x1000000, PT, P0 ;  /* 0x01000000a300780c */ /* 0x000fe40003f06100 */
[----:B------:R-:W-:Y:S01]  /*4790*/  F2FP.BF16.F32.PACK_AB R135, R132, R135 ;  /* 0x000000878487723e */ /* 0x000fe200000010ff */
[----:B------:R-:W-:Y:S01]  /*47a0*/  FMUL.FTZ R132, R134, UR13 ;  /* 0x0000000d86847c20 */ /* 0x000fe20008410000 */
[C---:B------:R-:W-:Y:S01]  /*47b0*/  F2FP.BF16.F32.PACK_AB R134, R133.reuse, R134 ;  /* 0x000000868586723e */ /* 0x040fe200000010ff */
[----:B------:R-:W-:Y:S01]  /*47c0*/  FMUL.FTZ R133, R133, UR13 ;  /* 0x0000000d85857c20 */ /* 0x000fe20008410000 */
[----:B------:R-:W-:Y:S02]  /*47d0*/  FSEL R151, R151, RZ, P6 ;  /* 0x000000ff97977208 */ /* 0x000fe40003000000 */
[----:B------:R-:W-:Y:S02]  /*47e0*/  FSEL R148, R148, RZ, P0 ;  /* 0x000000ff94947208 */ /* 0x000fe40000000000 */
[----:B------:R-:W-:-:S02]  /*47f0*/  LOP3.LUT P6, RZ, R163, 0xff, RZ, 0xc0, !PT ;  /* 0x000000ffa3ff7812 */ /* 0x000fc400078cc0ff */
[----:B------:R-:W-:Y:S02]  /*4800*/  LOP3.LUT P0, RZ, R163, 0xff00, RZ, 0xc0, !PT ;  /* 0x0000ff00a3ff7812 */ /* 0x000fe4000780c0ff */
[----:B------:R-:W-:Y:S02]  /*4810*/  FSEL R132, R132, RZ, P6 ;  /* 0x000000ff84847208 */ /* 0x000fe40003000000 */
[----:B------:R-:W-:Y:S02]  /*4820*/  FSEL R133, R133, RZ, P0 ;  /* 0x000000ff85857208 */ /* 0x000fe40000000000 */
[----:B------:R-:W-:Y:S02]  /*4830*/  F2FP.BF16.F32.PACK_AB R151, R148, R151 ;  /* 0x000000979497723e */ /* 0x000fe400000010ff */
[----:B------:R-:W-:Y:S01]  /*4840*/  F2FP.BF16.F32.PACK_AB R150, R133, R132 ;  /* 0x000000848596723e */ /* 0x000fe200000010ff */
[-CC-:B------:R-:W-:Y:S01]  /*4850*/  FFMA.FTZ R133, R25, R152.reuse, R154.reuse ;  /* 0x0000009819857223 */ /* 0x180fe2000001009a */
[----:B------:R-:W-:Y:S01]  /*4860*/  FFMA.FTZ R132, R190, R152, R154 ;  /* 0x00000098be847223 */ /* 0x000fe2000001009a */
[----:B------:R-:W-:-:S02]  /*4870*/  LOP3.LUT P0, RZ, R162, 0xff0000, RZ, 0xc0, !PT ;  /* 0x00ff0000a2ff7812 */ /* 0x000fc4000780c0ff */
[----:B------:R-:W-:Y:S01]  /*4880*/  FADD.FTZ R133, R24, -R133 ;  /* 0x8000008518857221 */ /* 0x000fe20000010000 */
[----:B------:R-:W-:Y:S01]  /*4890*/  FADD.FTZ R132, R189, -R132 ;  /* 0x80000084bd847221 */ /* 0x000fe20000010000 */
[----:B------:R-:W-:Y:S02]  /*48a0*/  LOP3.LUT P6, RZ, R162, 0xff000000, RZ, 0xc0, !PT ;  /* 0xff000000a2ff7812 */ /* 0x000fe400078cc0ff */
[C---:B------:R-:W-:Y:S01]  /*48b0*/  FMUL.FTZ R133, R28.reuse, R133 ;  /* 0x000000851c857220 */ /* 0x040fe20000410000 */
[----:B------:R-:W-:-:S03]  /*48c0*/  FMUL.FTZ R148, R28, R132 ;  /* 0x000000841c947220 */ /* 0x000fc60000410000 */
[----:B------:R-:W-:Y:S01]  /*48d0*/  FMUL.FTZ R132, R133, UR13 ;  /* 0x0000000d85847c20 */ /* 0x000fe20008410000 */
[C---:B------:R-:W-:Y:S01]  /*48e0*/  FMUL.FTZ R149, R148.reuse, UR13 ;  /* 0x0000000d94957c20 */ /* 0x040fe20008410000 */
[----:B------:R-:W-:Y:S01]  /*48f0*/  F2FP.BF16.F32.PACK_AB R133, R148, R133 ;  /* 0x000000859485723e */ /* 0x000fe200000010ff */
[----:B------:R-:W-:Y:S02]  /*4900*/  FFMA.FTZ R148, R0, R152, R154 ;  /* 0x0000009800947223 */ /* 0x000fe4000001009a */
[----:B------:R-:W-:Y:S02]  /*4910*/  FSEL R132, R132, RZ, P0 ;  /* 0x000000ff84847208 */ /* 0x000fe40000000000 */
[----:B------:R-:W-:Y:S01]  /*4920*/  FSEL R149, R149, RZ, P6 ;  /* 0x000000ff95957208 */ /* 0x000fe20003000000 */
[----:B------:R-:W-:Y:S01]  /*4930*/  FADD.FTZ R148, R26, -R148 ;  /* 0x800000941a947221 */ /* 0x000fe20000010000 */
[----:B------:R-:W-:Y:S02]  /*4940*/  LOP3.LUT P0, RZ, R162, 0xff, RZ, 0xc0, !PT ;  /* 0x000000ffa2ff7812 */ /* 0x000fe4000780c0ff */
[----:B------:R-:W-:Y:S01]  /*4950*/  F2FP.BF16.F32.PACK_AB R149, R149, R132 ;  /* 0x000000849595723e */ /* 0x000fe200000010ff */
[----:B------:R-:W-:Y:S01]  /*4960*/  FFMA.FTZ R132, R176, R152, R154 ;  /* 0x00000098b0847223 */ /* 0x000fe2000001009a */
[----:B------:R-:W-:Y:S01]  /*4970*/  FMUL.FTZ R153, R28, R148 ;  /* 0x000000941c997220 */ /* 0x000fe20000410000 */
[----:B------:R-:W-:-:S02]  /*4980*/  LOP3.LUT P6, RZ, R162, 0xff00, RZ, 0xc0, !PT ;  /* 0x0000ff00a2ff7812 */ /* 0x000fc400078cc0ff */
[----:B------:R-:W-:Y:S01]  /*4990*/  FADD.FTZ R132, R31, -R132 ;  /* 0x800000841f847221 */ /* 0x000fe20000010000 */
[----:B------:R-:W-:-:S03]  /*49a0*/  FMUL.FTZ R155, R153, UR13 ;  /* 0x0000000d999b7c20 */ /* 0x000fc60008410000 */
[----:B------:R-:W-:Y:S02]  /*49b0*/  FMUL.FTZ R132, R28, R132 ;  /* 0x000000841c847220 */ /* 0x000fe40000410000 */
[----:B------:R-:W-:Y:S02]  /*49c0*/  FSEL R155, R155, RZ, P0 ;  /* 0x000000ff9b9b7208 */ /* 0x000fe40000000000 */
[C---:B------:R-:W-:Y:S01]  /*49d0*/  FMUL.FTZ R148, R132.reuse, UR13 ;  /* 0x0000000d84947c20 */ /* 0x040fe20008410000 */
[----:B------:R-:W-:-:S04]  /*49e0*/  F2FP.BF16.F32.PACK_AB R132, R132, R153 ;  /* 0x000000998484723e */ /* 0x000fc800000010ff */
[----:B------:R-:W-:-:S04]  /*49f0*/  FSEL R148, R148, RZ, P6 ;  /* 0x000000ff94947208 */ /* 0x000fc80003000000 */
[----:B------:R-:W-:Y:S01]  /*4a00*/  F2FP.BF16.F32.PACK_AB R148, R148, R155 ;  /* 0x0000009b9494723e */ /* 0x000fe200000010ff */
[----:B------:R-:W-:Y:S06]  /*4a10*/  BRA `(.L_x_269) ;  /* 0x0000001c00947947 */ /* 0x000fec0003800000 */
.L_x_267:
[----:B------:R-:W-:Y:S01]  /*4a20*/  UMOV UR4, UR6 ;  /* 0x0000000600047c82 */ /* 0x000fe20008000000 */
[----:B------:R-:W-:Y:S01]  /*4a30*/  UMOV UR5, UR7 ;  /* 0x0000000700057c82 */ /* 0x000fe20008000000 */
[----:B------:R-:W-:-:S04]  /*4a40*/  UISETP.NE.U32.AND UP0, UPT, UR4, URZ, UPT ;  /* 0x000000ff0400728c */ /* 0x000fc8000bf05070 */
[----:B------:R-:W-:-:S09]  /*4a50*/  UISETP.NE.AND.EX UP0, UPT, UR5, URZ, UPT, UP0 ;  /* 0x000000ff0500728c */ /* 0x000fd2000bf05300 */
[----:B------:R-:W-:Y:S05]  /*4a60*/  BRA.U UP0, `(.L_x_270) ;  /* 0x0000000500087547 */ /* 0x000fea000b800000 */
[----:B------:R-:W-:Y:S01]  /*4a70*/  FFMA.FTZ R148, R20, R152, R154 ;  /* 0x0000009814947223 */ /* 0x000fe2000001009a */
[C---:B------:R-:W-:Y:S02]  /*4a80*/  SHF.L.U32 R149, R131.reuse, 0x10, RZ ;  /* 0x0000001083957819 */ /* 0x040fe400000006ff */
[----:B------:R-:W-:Y:S01]  /*4a90*/  PRMT R150, R131, 0x7632, R150 ;  /* 0x0000763283967816 */ /* 0x000fe20000000096 */
[----:B------:R-:W-:Y:S01]  /*4aa0*/  FADD.FTZ R148, R21, -R148 ;  /* 0x8000009415947221 */ /* 0x000fe20000010000 */
[----:B------:R-:W-:Y:S02]  /*4ab0*/  ISETP.GE.U32.AND P0, PT, R162, RZ, PT ;  /* 0x000000ffa200720c */ /* 0x000fe40003f06070 */
[----:B------:R-:W-:Y:S01]  /*4ac0*/  LOP3.LUT P6, RZ, R163, 0xff0000, RZ, 0xc0, !PT ;  /* 0x00ff0000a3ff7812 */ /* 0x000fe200078cc0ff */
[----:B-----5:R-:W-:Y:S01]  /*4ad0*/  FFMA.FTZ R148, R28, R148, R149 ;  /* 0x000000941c947223 */ /* 0x020fe20000010095 */
[----:B------:R-:W-:Y:S01]  /*4ae0*/  FFMA.FTZ R149, R203, R152, R154 ;  /* 0x00000098cb957223 */ /* 0x000fe2000001009a */
[----:B------:R-:W-:Y:S01]  /*4af0*/  IMAD.U32 R150, R150, 0x10000, RZ ;  /* 0x0001000096967824 */ /* 0x000fe200078e00ff */
[----:B------:R-:W-:Y:S01]  /*4b00*/  ISETP.GE.U32.AND.EX P0, PT, R163, 0x1000000, PT, P0 ;  /* 0x01000000a300780c */ /* 0x000fe20003f06100 */
[----:B------:R-:W-:Y:S01]  /*4b10*/  FMUL.FTZ R148, R148, UR13 ;  /* 0x0000000d94947c20 */ /* 0x000fe20008410000 */
[----:B------:R-:W-:Y:S01]  /*4b20*/  FADD.FTZ R149, R204, -R149 ;  /* 0x80000095cc957221 */ /* 0x000fe20000010000 */
[----:B------:R-:W-:-:S02]  /*4b30*/  PRMT R153, R129, 0x7632, R153 ;  /* 0x0000763281997816 */ /* 0x000fc40000000099 */
[----:B------:R-:W-:Y:S01]  /*4b40*/  PRMT R155, R128, 0x7632, R155 ;  /* 0x00007632809b7816 */ /* 0x000fe2000000009b */
[--C-:B------:R-:W-:Y:S01]  /*4b50*/  FFMA.FTZ R149, R28, R149, R150.reuse ;  /* 0x000000951c957223 */ /* 0x100fe20000010096 */
[----:B------:R-:W-:Y:S01]  /*4b60*/  FSEL R148, R148, RZ, P6 ;  /* 0x000000ff94947208 */ /* 0x000fe20003000000 */
[----:B------:R-:W-:Y:S01]  /*4b70*/  IMAD.U32 R153, R153, 0x10000, RZ ;  /* 0x0001000099997824 */ /* 0x000fe200078e00ff */
[----:B------:R-:W-:Y:S01]  /*4b80*/  PRMT R150, R130, 0x7632, R150 ;  /* 0x0000763282967816 */ /* 0x000fe20000000096 */
[----:B------:R-:W-:Y:S01]  /*4b90*/  FMUL.FTZ R149, R149, UR13 ;  /* 0x0000000d95957c20 */ /* 0x000fe20008410000 */
[----:B------:R-:W-:Y:S01]  /*4ba0*/  LOP3.LUT P6, RZ, R163, 0xff00, RZ, 0xc0, !PT ;  /* 0x0000ff00a3ff7812 */ /* 0x000fe200078cc0ff */
[----:B------:R-:W-:Y:S02]  /*4bb0*/  IMAD.U32 R155, R155, 0x10000, RZ ;  /* 0x000100009b9b7824 */ /* 0x000fe400078e00ff */
[----:B------:R-:W-:Y:S01]  /*4bc0*/  IMAD.U32 R150, R150, 0x10000, RZ ;  /* 0x0001000096967824 */ /* 0x000fe200078e00ff */
[----:B------:R-:W-:-:S02]  /*4bd0*/  FSEL R149, R149, RZ, P0 ;  /* 0x000000ff95957208 */ /* 0x000fc40000000000 */
[----:B------:R-:W-:Y:S02]  /*4be0*/  LOP3.LUT P0, RZ, R163, 0xff, RZ, 0xc0, !PT ;  /* 0x000000ffa3ff7812 */ /* 0x000fe4000780c0ff */
[----:B------:R-:W-:Y:S01]  /*4bf0*/  F2FP.BF16.F32.PACK_AB R151, R149, R148 ;  /* 0x000000949597723e */ /* 0x000fe200000010ff */
[----:B------:R-:W-:Y:S01]  /*4c00*/  FFMA.FTZ R148, R23, R152, R154 ;  /* 0x0000009817947223 */ /* 0x000fe2000001009a */
[----:B------:R-:W-:-:S03]  /*4c10*/  SHF.L.U32 R149, R130, 0x10, RZ ;  /* 0x0000001082957819 */ /* 0x000fc600000006ff */
[----:B------:R-:W-:-:S04]  /*4c20*/  FADD.FTZ R148, R22, -R148 ;  /* 0x8000009416947221 */ /* 0x000fc80000010000 */
[----:B------:R-:W-:Y:S01]  /*4c30*/  FFMA.FTZ R148, R28, R148, R149 ;  /* 0x000000941c947223 */ /* 0x000fe20000010095 */
[----:B------:R-:W-:-:S03]  /*4c40*/  FFMA.FTZ R149, R200, R152, R154 ;  /* 0x00000098c8957223 */ /* 0x000fc6000001009a */
[----:B------:R-:W-:Y:S01]  /*4c50*/  FMUL.FTZ R148, R148, UR13 ;  /* 0x0000000d94947c20 */ /* 0x000fe20008410000 */
[----:B------:R-:W-:-:S04]  /*4c60*/  FADD.FTZ R149, R199, -R149 ;  /* 0x80000095c7957221 */ /* 0x000fc80000010000 */
[----:B------:R-:W-:Y:S01]  /*4c70*/  FFMA.FTZ R149, R28, R149, R150 ;  /* 0x000000951c957223 */ /* 0x000fe20000010096 */
[----:B------:R-:W-:Y:S02]  /*4c80*/  FSEL R148, R148, RZ, P0 ;  /* 0x000000ff94947208 */ /* 0x000fe40000000000 */
[----:B------:R-:W-:Y:S01]  /*4c90*/  LOP3.LUT P0, RZ, R162, 0xff0000, RZ, 0xc0, !PT ;  /* 0x00ff0000a2ff7812 */ /* 0x000fe2000780c0ff */
[----:B------:R-:W-:-:S05]  /*4ca0*/  FMUL.FTZ R149, R149, UR13 ;  /* 0x0000000d95957c20 */ /* 0x000fca0008410000 */
[----:B------:R-:W-:Y:S02]  /*4cb0*/  FSEL R149, R149, RZ, P6 ;  /* 0x000000ff95957208 */ /* 0x000fe40003000000 */
        /* <DEDUP_REMOVED lines=11> */
[----:B------:R-:W-:Y:S01]  /*4d70*/  SHF.L.U32 R153, R128, 0x10, RZ ;  /* 0x0000001080997819 */ /* 0x000fe200000006ff */
[----:B------:R-:W-:Y:S01]  /*4d80*/  FMUL.FTZ R149, R149, UR13 ;  /* 0x0000000d95957c20 */ /* 0x000fe20008410000 */
[----:B------:R-:W-:-:S04]  /*4d90*/  LOP3.LUT P0, RZ, R162, 0xff, RZ, 0xc0, !PT ;  /* 0x000000ffa2ff7812 */ /* 0x000fc8000780c0ff */
[----:B------:R-:W-:Y:S02]  /*4da0*/  FSEL R149, R149, RZ, P6 ;  /* 0x000000ff95957208 */ /* 0x000fe40003000000 */
[----:B------:R-:W-:Y:S02]  /*4db0*/  LOP3.LUT P6, RZ, R162, 0xff00, RZ, 0xc0, !PT ;  /* 0x0000ff00a2ff7812 */ /* 0x000fe400078cc0ff */
[----:B------:R-:W-:Y:S01]  /*4dc0*/  F2FP.BF16.F32.PACK_AB R149, R149, R148 ;  /* 0x000000949595723e */ /* 0x000fe200000010ff */
[----:B------:R-:W-:-:S04]  /*4dd0*/  FFMA.FTZ R148, R0, R152, R154 ;  /* 0x0000009800947223 */ /* 0x000fc8000001009a */
[----:B------:R-:W-:-:S04]  /*4de0*/  FADD.FTZ R148, R26, -R148 ;  /* 0x800000941a947221 */ /* 0x000fc80000010000 */
[----:B------:R-:W-:Y:S01]  /*4df0*/  FFMA.FTZ R148, R28, R148, R153 ;  /* 0x000000941c947223 */ /* 0x000fe20000010099 */
[----:B------:R-:W-:-:S03]  /*4e00*/  FFMA.FTZ R153, R176, R152, R154 ;  /* 0x00000098b0997223 */ /* 0x000fc6000001009a */
[----:B------:R-:W-:Y:S01]  /*4e10*/  FMUL.FTZ R148, R148, UR13 ;  /* 0x0000000d94947c20 */ /* 0x000fe20008410000 */
[----:B------:R-:W-:-:S04]  /*4e20*/  FADD.FTZ R153, R31, -R153 ;  /* 0x800000991f997221 */ /* 0x000fc80000010000 */
[----:B------:R-:W-:Y:S01]  /*4e30*/  FFMA.FTZ R153, R28, R153, R155 ;  /* 0x000000991c997223 */ /* 0x000fe2000001009b */
[----:B------:R-:W-:-:S03]  /*4e40*/  FSEL R148, R148, RZ, P0 ;  /* 0x000000ff94947208 */ /* 0x000fc60000000000 */
[----:B------:R-:W-:-:S05]  /*4e50*/  FMUL.FTZ R153, R153, UR13 ;  /* 0x0000000d99997c20 */ /* 0x000fca0008410000 */
[----:B------:R-:W-:-:S04]  /*4e60*/  FSEL R153, R153, RZ, P6 ;  /* 0x000000ff99997208 */ /* 0x000fc80003000000 */
[----:B------:R-:W-:Y:S01]  /*4e70*/  F2FP.BF16.F32.PACK_AB R148, R153, R148 ;  /* 0x000000949994723e */ /* 0x000fe200000010ff */
[----:B------:R-:W-:Y:S06]  /*4e80*/  BRA `(.L_x_269) ;  /* 0x0000001800787947 */ /* 0x000fec0003800000 */
.L_x_270:
[----:B------:R-:W-:Y:S01]  /*4e90*/  PRMT R134, R131, 0x7632, R134 ;  /* 0x0000763283867816 */ /* 0x000fe20000000086 */
[-C--:B------:R-:W-:Y:S01]  /*4ea0*/  FFMA.FTZ R135, R203, R152.reuse, R154 ;  /* 0x00000098cb877223 */ /* 0x080fe2000001009a */
[----:B------:R-:W-:Y:S01]  /*4eb0*/  PRMT R132, R130, 0x7632, R132 ;  /* 0x0000763282847816 */ /* 0x000fe20000000084 */
[-C--:B------:R-:W-:Y:S01]  /*4ec0*/  FFMA.FTZ R133, R200, R152.reuse, R154 ;  /* 0x00000098c8857223 */ /* 0x080fe2000001009a */
[----:B------:R-:W-:Y:S01]  /*4ed0*/  SHF.L.U32 R134, R134, 0x10, RZ ;  /* 0x0000001086867819 */ /* 0x000fe200000006ff */
[----:B------:R-:W-:Y:S01]  /*4ee0*/  FADD.FTZ R135, R204, -R135 ;  /* 0x80000087cc877221 */ /* 0x000fe20000010000 */
[----:B------:R-:W-:Y:S01]  /*4ef0*/  ISETP.GE.U32.AND P0, PT, R162, RZ, PT ;  /* 0x000000ffa200720c */ /* 0x000fe20003f06070 */
[----:B------:R-:W-:Y:S02]  /*4f00*/  IMAD.U32 R132, R132, 0x10000, RZ ;  /* 0x0001000084847824 */ /* 0x000fe400078e00ff */
[----:B------:R-:W-:Y:S01]  /*4f10*/  FADD.FTZ R133, R199, -R133 ;  /* 0x80000085c7857221 */ /* 0x000fe20000010000 */
[----:B-----5:R-:W-:Y:S01]  /*4f20*/  FFMA.FTZ R135, R28, R135, R134 ;  /* 0x000000871c877223 */ /* 0x020fe20000010086 */
[-C--:B------:R-:W-:Y:S01]  /*4f30*/  FFMA.FTZ R134, R20, R152.reuse, R154 ;  /* 0x0000009814867223 */ /* 0x080fe2000001009a */
[----:B------:R-:W-:Y:S01]  /*4f40*/  LOP3.LUT P6, RZ, R163, 0xff0000, RZ, 0xc0, !PT ;  /* 0x00ff0000a3ff7812 */ /* 0x000fe200078cc0ff */
[----:B------:R-:W-:Y:S01]  /*4f50*/  FFMA.FTZ R150, R28, R133, R132 ;  /* 0x000000851c967223 */ /* 0x000fe20000010084 */
[----:B------:R-:W-:Y:S01]  /*4f60*/  SHF.L.U32 R132, R131, 0x10, RZ ;  /* 0x0000001083847819 */ /* 0x000fe200000006ff */
[----:B------:R-:W-:Y:S01]  /*4f70*/  FADD.FTZ R134, R21, -R134 ;  /* 0x8000008615867221 */ /* 0x000fe20000010000 */
[----:B------:R-:W-:Y:S01]  /*4f80*/  ISETP.GE.U32.AND.EX P0, PT, R163, 0x1000000, PT, P0 ;  /* 0x01000000a300780c */ /* 0x000fe20003f06100 */
[----:B------:R-:W-:Y:S01]  /*4f90*/  FFMA.FTZ R148, R190, R152, R154 ;  /* 0x00000098be947223 */ /* 0x000fe2000001009a */
[----:B------:R-:W-:Y:S01]  /*4fa0*/  PRMT R149, R129, 0x7632, R149 ;  /* 0x0000763281957816 */ /* 0x000fe20000000095 */
[----:B------:R-:W-:Y:S01]  /*4fb0*/  FFMA.FTZ R134, R28, R134, R132 ;  /* 0x000000861c867223 */ /* 0x000fe20000010084 */
[----:B------:R-:W-:Y:S01]  /*4fc0*/  FMUL.FTZ R132, R135, UR13 ;  /* 0x0000000d87847c20 */ /* 0x000fe20008410000 */
[----:B------:R-:W-:-:S02]  /*4fd0*/  FADD.FTZ R148, R189, -R148 ;  /* 0x80000094bd947221 */ /* 0x000fc40000010000 */
[----:B------:R-:W-:Y:S01]  /*4fe0*/  FMUL.FTZ R133, R134, UR13 ;  /* 0x0000000d86857c20 */ /* 0x000fe20008410000 */
[----:B------:R-:W-:Y:S01]  /*4ff0*/  F2FP.BF16.F32.PACK_AB R135, R135, R134 ;  /* 0x000000868787723e */ /* 0x000fe200000010ff */
[----:B------:R-:W-:Y:S01]  /*5000*/  FFMA.FTZ R134, R23, R152, R154 ;  /* 0x0000009817867223 */ /* 0x000fe2000001009a */
[----:B------:R-:W-:Y:S01]  /*5010*/  FSEL R132, R132, RZ, P0 ;  /* 0x000000ff84847208 */ /* 0x000fe20000000000 */
[----:B------:R-:W-:Y:S01]  /*5020*/  IMAD.U32 R149, R149, 0x10000, RZ ;  /* 0x0001000095957824 */ /* 0x000fe200078e00ff */
[----:B------:R-:W-:Y:S01]  /*5030*/  FSEL R133, R133, RZ, P6 ;  /* 0x000000ff85857208 */ /* 0x000fe20003000000 */
[----:B------:R-:W-:Y:S01]  /*5040*/  FADD.FTZ R134, R22, -R134 ;  /* 0x8000008616867221 */ /* 0x000fe20000010000 */
[----:B------:R-:W-:Y:S01]  /*5050*/  LOP3.LUT P0, RZ, R163, 0xff, RZ, 0xc0, !PT ;  /* 0x000000ffa3ff7812 */ /* 0x000fe2000780c0ff */
[----:B------:R-:W-:Y:S01]  /*5060*/  FFMA.FTZ R148, R28, R148, R149 ;  /* 0x000000941c947223 */ /* 0x000fe20000010095 */
[----:B------:R-:W-:Y:S01]  /*5070*/  F2FP.BF16.F32.PACK_AB R151, R132, R133 ;  /* 0x000000858497723e */ /* 0x000fe200000010ff */
[----:B------:R-:W-:-:S02]  /*5080*/  IMAD.U32 R132, R130, 0x10000, RZ ;  /* 0x0001000082847824 */ /* 0x000fc400078e00ff */
[----:B------:R-:W-:Y:S01]  /*5090*/  FFMA.FTZ R133, R25, R152, R154 ;  /* 0x0000009819857223 */ /* 0x000fe2000001009a */
[----:B------:R-:W-:Y:S01]  /*50a0*/  LOP3.LUT P6, RZ, R163, 0xff00, RZ, 0xc0, !PT ;  /* 0x0000ff00a3ff7812 */ /* 0x000fe200078cc0ff */
[----:B------:R-:W-:Y:S01]  /*50b0*/  FMUL.FTZ R149, R148, UR13 ;  /* 0x0000000d94957c20 */ /* 0x000fe20008410000 */
[----:B------:R-:W-:Y:S01]  /*50c0*/  FFMA.FTZ R134, R28, R134, R132 ;  /* 0x000000861c867223 */ /* 0x000fe20000010084 */
[----:B------:R-:W-:Y:S01]  /*50d0*/  SHF.L.U32 R132, R129, 0x10, RZ ;  /* 0x0000001081847819 */ /* 0x000fe200000006ff */
[----:B------:R-:W-:-:S04]  /*50e0*/  FADD.FTZ R133, R24, -R133 ;  /* 0x8000008518857221 */ /* 0x000fc80000010000 */
[----:B------:R-:W-:Y:S01]  /*50f0*/  FFMA.FTZ R133, R28, R133, R132 ;  /* 0x000000851c857223 */ /* 0x000fe20000010084 */
[----:B------:R-:W-:Y:S01]  /*5100*/  FMUL.FTZ R132, R134, UR13 ;  /* 0x0000000d86847c20 */ /* 0x000fe20008410000 */
[C---:B------:R-:W-:Y:S01]  /*5110*/  F2FP.BF16.F32.PACK_AB R134, R150.reuse, R134 ;  /* 0x000000869686723e */ /* 0x040fe200000010ff */
[----:B------:R-:W-:-:S03]  /*5120*/  FMUL.FTZ R150, R150, UR13 ;  /* 0x0000000d96967c20 */ /* 0x000fc60008410000 */
[----:B------:R-:W-:Y:S02]  /*5130*/  FSEL R132, R132, RZ, P0 ;  /* 0x000000ff84847208 */ /* 0x000fe40000000000 */
[----:B------:R-:W-:Y:S02]  /*5140*/  FSEL R150, R150, RZ, P6 ;  /* 0x000000ff96967208 */ /* 0x000fe40003000000 */
[----:B------:R-:W-:Y:S02]  /*5150*/  LOP3.LUT P0, RZ, R162, 0xff0000, RZ, 0xc0, !PT ;  /* 0x00ff0000a2ff7812 */ /* 0x000fe4000780c0ff */
[----:B------:R-:W-:Y:S01]  /*5160*/  F2FP.BF16.F32.PACK_AB R150, R150, R132 ;  /* 0x000000849696723e */ /* 0x000fe200000010ff */
[----:B------:R-:W-:Y:S01]  /*5170*/  FMUL.FTZ R132, R133, UR13 ;  /* 0x0000000d85847c20 */ /* 0x000fe20008410000 */
[----:B------:R-:W-:Y:S02]  /*5180*/  LOP3.LUT P6, RZ, R162, 0xff000000, RZ, 0xc0, !PT ;  /* 0xff000000a2ff7812 */ /* 0x000fe400078cc0ff */
[----:B------:R-:W-:-:S02]  /*5190*/  F2FP.BF16.F32.PACK_AB R133, R148, R133 ;  /* 0x000000859485723e */ /* 0x000fc400000010ff */
[----:B------:R-:W-:Y:S02]  /*51a0*/  FSEL R132, R132, RZ, P0 ;  /* 0x000000ff84847208 */ /* 0x000fe40000000000 */
[----:B------:R-:W-:Y:S02]  /*51b0*/  FSEL R149, R149, RZ, P6 ;  /* 0x000000ff95957208 */ /* 0x000fe40003000000 */
[----:B------:R-:W-:Y:S02]  /*51c0*/  SHF.L.U32 R148, R128, 0x10, RZ ;  /* 0x0000001080947819 */ /* 0x000fe400000006ff */
[----:B------:R-:W-:Y:S01]  /*51d0*/  F2FP.BF16.F32.PACK_AB R149, R149, R132 ;  /* 0x000000849595723e */ /* 0x000fe200000010ff */
[----:B------:R-:W-:Y:S01]  /*51e0*/  FFMA.FTZ R132, R0, R152, R154 ;  /* 0x0000009800847223 */ /* 0x000fe2000001009a */
[C---:B------:R-:W-:Y:S02]  /*51f0*/  LOP3.LUT P0, RZ, R162.reuse, 0xff, RZ, 0xc0, !PT ;  /* 0x000000ffa2ff7812 */ /* 0x040fe4000780c0ff */
[----:B------:R-:W-:Y:S01]  /*5200*/  LOP3.LUT P6, RZ, R162, 0xff00, RZ, 0xc0, !PT ;  /* 0x0000ff00a2ff7812 */ /* 0x000fe200078cc0ff */
[----:B------:R-:W-:-:S04]  /*5210*/  FADD.FTZ R132, R26, -R132 ;  /* 0x800000841a847221 */ /* 0x000fc80000010000 */
[--C-:B------:R-:W-:Y:S01]  /*5220*/  FFMA.FTZ R153, R28, R132, R148.reuse ;  /* 0x000000841c997223 */ /* 0x100fe20000010094 */
[----:B------:R-:W-:Y:S01]  /*5230*/  PRMT R148, R128, 0x7632, R148 ;  /* 0x0000763280947816 */ /* 0x000fe20000000094 */
[----:B------:R-:W-:Y:S02]  /*5240*/  FFMA.FTZ R132, R176, R152, R154 ;  /* 0x00000098b0847223 */ /* 0x000fe4000001009a */
[----:B------:R-:W-:Y:S02]  /*5250*/  FMUL.FTZ R155, R153, UR13 ;  /* 0x0000000d999b7c20 */ /* 0x000fe40008410000 */
[----:B------:R-:W-:Y:S02]  /*5260*/  IMAD.U32 R148, R148, 0x10000, RZ ;  /* 0x0001000094947824 */ /* 0x000fe400078e00ff */
[----:B------:R-:W-:Y:S01]  /*5270*/  FADD.FTZ R132, R31, -R132 ;  /* 0x800000841f847221 */ /* 0x000fe20000010000 */
[----:B------:R-:W-:-:S03]  /*5280*/  FSEL R155, R155, RZ, P0 ;  /* 0x000000ff9b9b7208 */ /* 0x000fc60000000000 */
[----:B------:R-:W-:-:S04]  /*5290*/  FFMA.FTZ R132, R28, R132, R148 ;  /* 0x000000841c847223 */ /* 0x000fc80000010094 */
[C---:B------:R-:W-:Y:S01]  /*52a0*/  FMUL.FTZ R148, R132.reuse, UR13 ;  /* 0x0000000d84947c20 */ /* 0x040fe20008410000 */
[----:B------:R-:W-:-:S04]  /*52b0*/  F2FP.BF16.F32.PACK_AB R132, R132, R153 ;  /* 0x000000998484723e */ /* 0x000fc800000010ff */
[----:B------:R-:W-:-:S04]  /*52c0*/  FSEL R148, R148, RZ, P6 ;  /* 0x000000ff94947208 */ /* 0x000fc80003000000 */
[----:B------:R-:W-:Y:S01]  /*52d0*/  F2FP.BF16.F32.PACK_AB R148, R148, R155 ;  /* 0x0000009b9494723e */ /* 0x000fe200000010ff */
[----:B------:R-:W-:Y:S06]  /*52e0*/  BRA `(.L_x_269) ;  /* 0x0000001400607947 */ /* 0x000fec0003800000 */
.L_x_266:
        /* <DEDUP_REMOVED lines=9> */
[----:B------:R-:W-:Y:S01]  /*5380*/  FFMA.FTZ R125, R203, R152, R154 ;  /* 0x00000098cb7d7223 */ /* 0x000fe2000001009a */
[----:B------:R-:W-:Y:S02]  /*5390*/  LOP3.LUT P6, RZ, R163, 0xff0000, RZ, 0xc0, !PT ;  /* 0x00ff0000a3ff7812 */ /* 0x000fe400078cc0ff */
[----:B------:R-:W-:Y:S01]  /*53a0*/  FADD.FTZ R124, R21, -R124 ;  /* 0x8000007c157c7221 */ /* 0x000fe20000010000 */
[----:B------:R-:W-:Y:S01]  /*53b0*/  FADD.FTZ R125, R204, -R125 ;  /* 0x8000007dcc7d7221 */ /* 0x000fe20000010000 */
[----:B------:R-:W-:Y:S02]  /*53c0*/  LOP3.LUT P0, RZ, R165, 0xff0000, RZ, 0xc0, !PT ;  /* 0x00ff0000a5ff7812 */ /* 0x000fe4000780c0ff */
[C---:B-----5:R-:W-:Y:S01]  /*53d0*/  FMUL.FTZ R124, R28.reuse, R124 ;  /* 0x0000007c1c7c7220 */ /* 0x060fe20000410000 */
[----:B------:R-:W-:-:S03]  /*53e0*/  FMUL.FTZ R125, R28, R125 ;  /* 0x0000007d1c7d7220 */ /* 0x000fc60000410000 */
[----:B------:R-:W-:Y:S01]  /*53f0*/  FMUL.FTZ R127, R124, UR13 ;  /* 0x0000000d7c7f7c20 */ /* 0x000fe20008410000 */
[----:B------:R-:W-:-:S04]  /*5400*/  FMUL.FTZ R125, R125, UR13 ;  /* 0x0000000d7d7d7c20 */ /* 0x000fc80008410000 */
[C---:B------:R-:W-:Y:S02]  /*5410*/  FSEL R124, R127.reuse, RZ, P6 ;  /* 0x000000ff7f7c7208 */ /* 0x040fe40003000000 */
[----:B------:R-:W-:Y:S02]  /*5420*/  ISETP.GE.U32.AND P6, PT, R164, RZ, PT ;  /* 0x000000ffa400720c */ /* 0x000fe40003fc6070 */
[----:B------:R-:W-:Y:S02]  /*5430*/  FSEL R127, R127, RZ, P0 ;  /* 0x000000ff7f7f7208 */ /* 0x000fe40000000000 */
[----:B------:R-:W-:Y:S02]  /*5440*/  ISETP.GE.U32.AND P0, PT, R162, RZ, PT ;  /* 0x000000ffa200720c */ /* 0x000fe40003f06070 */
[----:B------:R-:W-:Y:S02]  /*5450*/  ISETP.GE.U32.AND.EX P6, PT, R165, 0x1000000, PT, P6 ;  /* 0x01000000a500780c */ /* 0x000fe40003fc6160 */
[----:B------:R-:W-:-:S02]  /*5460*/  ISETP.GE.U32.AND.EX P0, PT, R163, 0x1000000, PT, P0 ;  /* 0x01000000a300780c */ /* 0x000fc40003f06100 */
[C---:B------:R-:W-:Y:S02]  /*5470*/  FSEL R126, R125.reuse, RZ, P6 ;  /* 0x000000ff7d7e7208 */ /* 0x040fe40003000000 */
[----:B------:R-:W-:Y:S02]  /*5480*/  FSEL R125, R125, RZ, P0 ;  /* 0x000000ff7d7d7208 */ /* 0x000fe40000000000 */
[----:B------:R-:W-:Y:S02]  /*5490*/  LOP3.LUT P0, RZ, R165, 0xff, RZ, 0xc0, !PT ;  /* 0x000000ffa5ff7812 */ /* 0x000fe4000780c0ff */
[----:B------:R-:W-:Y:S01]  /*54a0*/  F2FP.BF16.F32.PACK_AB R151, R125, R124 ;  /* 0x0000007c7d97723e */ /* 0x000fe200000010ff */
[-CC-:B------:R-:W-:Y:S01]  /*54b0*/  FFMA.FTZ R125, R23, R152.reuse, R154.reuse ;  /* 0x00000098177d7223 */ /* 0x180fe2000001009a */
[----:B------:R-:W-:Y:S01]  /*54c0*/  FFMA.FTZ R124, R200, R152, R154 ;  /* 0x00000098c87c7223 */ /* 0x000fe2000001009a */
[----:B------:R-:W-:Y:S02]  /*54d0*/  LOP3.LUT P6, RZ, R165, 0xff00, RZ, 0xc0, !PT ;  /* 0x0000ff00a5ff7812 */ /* 0x000fe400078cc0ff */
[----:B------:R-:W-:Y:S01]  /*54e0*/  FADD.FTZ R125, R22, -R125 ;  /* 0x8000007d167d7221 */ /* 0x000fe20000010000 */
[----:B------:R-:W-:Y:S01]  /*54f0*/  FADD.FTZ R124, R199, -R124 ;  /* 0x8000007cc77c7221 */ /* 0x000fe20000010000 */
[----:B------:R-:W-:-:S02]  /*5500*/  F2FP.BF16.F32.PACK_AB R127, R126, R127 ;  /* 0x0000007f7e7f723e */ /* 0x000fc400000010ff */
        /* <DEDUP_REMOVED lines=11> */
[----:B------:R-:W-:Y:S01]  /*55c0*/  FADD.FTZ R124, R24, -R124 ;  /* 0x8000007c187c7221 */ /* 0x000fe20000010000 */
[----:B------:R-:W-:-:S02]  /*55d0*/  FSEL R150, R150, RZ, P6 ;  /* 0x000000ff96967208 */ /* 0x000fc40003000000 */
[----:B------:R-:W-:Y:S02]  /*55e0*/  LOP3.LUT P6, RZ, R162, 0xff0000, RZ, 0xc0, !PT ;  /* 0x00ff0000a2ff7812 */ /* 0x000fe400078cc0ff */
[----:B------:R-:W-:Y:S01]  /*55f0*/  F2FP.BF16.F32.PACK_AB R150, R150, R125 ;  /* 0x0000007d9696723e */ /* 0x000fe200000010ff */
[----:B------:R-:W-:Y:S01]  /*5600*/  FMUL.FTZ R125, R28, R124 ;  /* 0x0000007c1c7d7220 */ /* 0x000fe20000410000 */
[----:B------:R-:W-:Y:S01]  /*5610*/  FFMA.FTZ R124, R190, R152, R154 ;  /* 0x00000098be7c7223 */ /* 0x000fe2000001009a */
[----:B------:R-:W-:Y:S02]  /*5620*/  LOP3.LUT P0, RZ, R164, 0xff0000, RZ, 0xc0, !PT ;  /* 0x00ff0000a4ff7812 */ /* 0x000fe4000780c0ff */
[----:B------:R-:W-:Y:S01]  /*5630*/  FMUL.FTZ R125, R125, UR13 ;  /* 0x0000000d7d7d7c20 */ /* 0x000fe20008410000 */
[----:B------:R-:W-:-:S04]  /*5640*/  FADD.FTZ R124, R189, -R124 ;  /* 0x8000007cbd7c7221 */ /* 0x000fc80000010000 */
[----:B------:R-:W-:Y:S01]  /*5650*/  FMUL.FTZ R149, R28, R124 ;  /* 0x0000007c1c957220 */ /* 0x000fe20000410000 */
[----:B------:R-:W-:Y:S02]  /*5660*/  FSEL R124, R125, RZ, P6 ;  /* 0x000000ff7d7c7208 */ /* 0x000fe40003000000 */
[----:B------:R-:W-:Y:S01]  /*5670*/  LOP3.LUT P6, RZ, R164, 0xff000000, RZ, 0xc0, !PT ;  /* 0xff000000a4ff7812 */ /* 0x000fe200078cc0ff */
[----:B------:R-:W-:Y:S01]  /*5680*/  FMUL.FTZ R149, R149, UR13 ;  /* 0x0000000d95957c20 */ /* 0x000fe20008410000 */
[----:B------:R-:W-:Y:S02]  /*5690*/  FSEL R125, R125, RZ, P0 ;  /* 0x000000ff7d7d7208 */ /* 0x000fe40000000000 */
[----:B------:R-:W-:Y:S02]  /*56a0*/  LOP3.LUT P0, RZ, R162, 0xff000000, RZ, 0xc0, !PT ;  /* 0xff000000a2ff7812 */ /* 0x000fe4000780c0ff */
[C---:B------:R-:W-:Y:S02]  /*56b0*/  FSEL R148, R149.reuse, RZ, P6 ;  /* 0x000000ff95947208 */ /* 0x040fe40003000000 */
[----:B------:R-:W-:-:S02]  /*56c0*/  FSEL R149, R149, RZ, P0 ;  /* 0x000000ff95957208 */ /* 0x000fc40000000000 */
[----:B------:R-:W-:Y:S01]  /*56d0*/  F2FP.BF16.F32.PACK_AB R125, R148, R125 ;  /* 0x0000007d947d723e */ /* 0x000fe200000010ff */
[--C-:B------:R-:W-:Y:S01]  /*56e0*/  FFMA.FTZ R148, R0, R152, R154.reuse ;  /* 0x0000009800947223 */ /* 0x100fe2000001009a */
[----:B------:R-:W-:Y:S01]  /*56f0*/  F2FP.BF16.F32.PACK_AB R149, R149, R124 ;  /* 0x0000007c9595723e */ /* 0x000fe200000010ff */
[----:B------:R-:W-:Y:S01]  /*5700*/  FFMA.FTZ R124, R176, R152, R154 ;  /* 0x00000098b07c7223 */ /* 0x000fe2000001009a */
[----:B------:R-:W-:Y:S01]  /*5710*/  LOP3.LUT P0, RZ, R162, 0xff00, RZ, 0xc0, !PT ;  /* 0x0000ff00a2ff7812 */ /* 0x000fe2000780c0ff */
[----:B------:R-:W-:Y:S01]  /*5720*/  FADD.FTZ R148, R26, -R148 ;  /* 0x800000941a947221 */ /* 0x000fe20000010000 */
[----:B------:R-:W-:Y:S01]  /*5730*/  LOP3.LUT P6, RZ, R164, 0xff00, RZ, 0xc0, !PT ;  /* 0x0000ff00a4ff7812 */ /* 0x000fe200078cc0ff */
[----:B------:R-:W-:Y:S02]  /*5740*/  FADD.FTZ R124, R31, -R124 ;  /* 0x8000007c1f7c7221 */ /* 0x000fe40000010000 */
[C---:B------:R-:W-:Y:S02]  /*5750*/  FMUL.FTZ R153, R28.reuse, R148 ;  /* 0x000000941c997220 */ /* 0x040fe40000410000 */
[----:B------:R-:W-:-:S02]  /*5760*/  FMUL.FTZ R124, R28, R124 ;  /* 0x0000007c1c7c7220 */ /* 0x000fc40000410000 */
[----:B------:R-:W-:Y:S02]  /*5770*/  FMUL.FTZ R153, R153, UR13 ;  /* 0x0000000d99997c20 */ /* 0x000fe40008410000 */
[----:B------:R-:W-:-:S05]  /*5780*/  FMUL.FTZ R124, R124, UR13 ;  /* 0x0000000d7c7c7c20 */ /* 0x000fca0008410000 */
[----:B------:R-:W-:Y:S02]  /*5790*/  FSEL R148, R124, RZ, P0 ;  /* 0x000000ff7c947208 */ /* 0x000fe40000000000 */
[----:B------:R-:W-:Y:S02]  /*57a0*/  LOP3.LUT P0, RZ, R164, 0xff, RZ, 0xc0, !PT ;  /* 0x000000ffa4ff7812 */ /* 0x000fe4000780c0ff */
[----:B------:R-:W-:Y:S02]  /*57b0*/  FSEL R124, R124, RZ, P6 ;  /* 0x000000ff7c7c7208 */ /* 0x000fe40003000000 */
[----:B------:R-:W-:Y:S02]  /*57c0*/  LOP3.LUT P6, RZ, R162, 0xff, RZ, 0xc0, !PT ;  /* 0x000000ffa2ff7812 */ /* 0x000fe400078cc0ff */
[C---:B------:R-:W-:Y:S02]  /*57d0*/  FSEL R155, R153.reuse, RZ, P0 ;  /* 0x000000ff999b7208 */ /* 0x040fe40000000000 */
[----:B------:R-:W-:-:S02]  /*57e0*/  FSEL R153, R153, RZ, P6 ;  /* 0x000000ff99997208 */ /* 0x000fc40003000000 */
[----:B------:R-:W-:Y:S02]  /*57f0*/  F2FP.BF16.F32.PACK_AB R124, R124, R155 ;  /* 0x0000009b7c7c723e */ /* 0x000fe400000010ff */
[----:B------:R-:W-:Y:S01]  /*5800*/  F2FP.BF16.F32.PACK_AB R148, R148, R153 ;  /* 0x000000999494723e */ /* 0x000fe200000010ff */
[----:B------:R-:W-:Y:S06]  /*5810*/  BRA `(.L_x_269) ;  /* 0x0000001000147947 */ /* 0x000fec0003800000 */
.L_x_272:
        /* <DEDUP_REMOVED lines=8> */
[----:B------:R-:W-:Y:S02]  /*58a0*/  FMUL.FTZ R127, R126, UR13 ;  /* 0x0000000d7e7f7c20 */ /* 0x000fe40008410000 */
[C---:B------:R-:W-:Y:S01]  /*58b0*/  F2FP.BF16.F32.PACK_AB R135, R125.reuse, R126 ;  /* 0x0000007e7d87723e */ /* 0x040fe200000010ff */
[----:B------:R-:W-:Y:S02]  /*58c0*/  FMUL.FTZ R125, R125, UR13 ;  /* 0x0000000d7d7d7c20 */ /* 0x000fe40008410000 */
[C---:B------:R-:W-:Y:S02]  /*58d0*/  FSEL R124, R127.reuse, RZ, P6 ;  /* 0x000000ff7f7c7208 */ /* 0x040fe40003000000 */
[----:B------:R-:W-:Y:S02]  /*58e0*/  ISETP.GE.U32.AND P6, PT, R164, RZ, PT ;  /* 0x000000ffa400720c */ /* 0x000fe40003fc6070 */
[----:B------:R-:W-:Y:S02]  /*58f0*/  FSEL R127, R127, RZ, P0 ;  /* 0x000000ff7f7f7208 */ /* 0x000fe40000000000 */
[----:B------:R-:W-:-:S02]  /*5900*/  ISETP.GE.U32.AND P0, PT, R162, RZ, PT ;  /* 0x000000ffa200720c */ /* 0x000fc40003f06070 */
[----:B------:R-:W-:Y:S02]  /*5910*/  ISETP.GE.U32.AND.EX P6, PT, R165, 0x1000000, PT, P6 ;  /* 0x01000000a500780c */ /* 0x000fe40003fc6160 */
[----:B------:R-:W-:Y:S02]  /*5920*/  ISETP.GE.U32.AND.EX P0, PT, R163, 0x1000000, PT, P0 ;  /* 0x01000000a300780c */ /* 0x000fe40003f06100 */
[C---:B------:R-:W-:Y:S02]  /*5930*/  FSEL R126, R125.reuse, RZ, P6 ;  /* 0x000000ff7d7e7208 */ /* 0x040fe40003000000 */
        /* <DEDUP_REMOVED lines=11> */
[----:B------:R-:W-:Y:S02]  /*59f0*/  FMUL.FTZ R126, R134, UR13 ;  /* 0x0000000d867e7c20 */ /* 0x000fe40008410000 */
[C---:B------:R-:W-:Y:S01]  /*5a00*/  F2FP.BF16.F32.PACK_AB R134, R125.reuse, R134 ;  /* 0x000000867d86723e */ /* 0x040fe200000010ff */
[----:B------:R-:W-:Y:S02]  /*5a10*/  FMUL.FTZ R125, R125, UR13 ;  /* 0x0000000d7d7d7c20 */ /* 0x000fe40008410000 */
[C---:B------:R-:W-:Y:S02]  /*5a20*/  FSEL R124, R126.reuse, RZ, P6 ;  /* 0x000000ff7e7c7208 */ /* 0x040fe40003000000 */
[----:B------:R-:W-:Y:S02]  /*5a30*/  LOP3.LUT P6, RZ, R165, 0xff00, RZ, 0xc0, !PT ;  /* 0x0000ff00a5ff7812 */ /* 0x000fe400078cc0ff */
[----:B------:R-:W-:Y:S02]  /*5a40*/  FSEL R126, R126, RZ, P0 ;  /* 0x000000ff7e7e7208 */ /* 0x000fe40000000000 */
[----:B------:R-:W-:-:S02]  /*5a50*/  LOP3.LUT P0, RZ, R163, 0xff00, RZ, 0xc0, !PT ;  /* 0x0000ff00a3ff7812 */ /* 0x000fc4000780c0ff */
[C---:B------:R-:W-:Y:S02]  /*5a60*/  FSEL R132, R125.reuse, RZ, P6 ;  /* 0x000000ff7d847208 */ /* 0x040fe40003000000 */
[----:B------:R-:W-:Y:S02]  /*5a70*/  FSEL R125, R125, RZ, P0 ;  /* 0x000000ff7d7d7208 */ /* 0x000fe40000000000 */
[----:B------:R-:W-:Y:S02]  /*5a80*/  F2FP.BF16.F32.PACK_AB R126, R132, R126 ;  /* 0x0000007e847e723e */ /* 0x000fe400000010ff */
[----:B------:R-:W-:Y:S01]  /*5a90*/  F2FP.BF16.F32.PACK_AB R150, R125, R124 ;  /* 0x0000007c7d96723e */ /* 0x000fe200000010ff */
[-CC-:B------:R-:W-:Y:S01]  /*5aa0*/  FFMA.FTZ R125, R25, R152.reuse, R154.reuse ;  /* 0x00000098197d7223 */ /* 0x180fe2000001009a */
[----:B------:R-:W-:Y:S01]  /*5ab0*/  FFMA.FTZ R124, R190, R152, R154 ;  /* 0x00000098be7c7223 */ /* 0x000fe2000001009a */
[----:B------:R-:W-:Y:S02]  /*5ac0*/  LOP3.LUT P0, RZ, R164, 0xff0000, RZ, 0xc0, !PT ;  /* 0x00ff0000a4ff7812 */ /* 0x000fe4000780c0ff */
[----:B------:R-:W-:Y:S01]  /*5ad0*/  FADD.FTZ R125, R24, -R125 ;  /* 0x8000007d187d7221 */ /* 0x000fe20000010000 */
[----:B------:R-:W-:Y:S01]  /*5ae0*/  FADD.FTZ R124, R189, -R124 ;  /* 0x8000007cbd7c7221 */ /* 0x000fe20000010000 */
[----:B------:R-:W-:-:S02]  /*5af0*/  LOP3.LUT P6, RZ, R164, 0xff000000, RZ, 0xc0, !PT ;  /* 0xff000000a4ff7812 */ /* 0x000fc400078cc0ff */
[C---:B------:R-:W-:Y:S01]  /*5b00*/  FMUL.FTZ R125, R28.reuse, R125 ;  /* 0x0000007d1c7d7220 */ /* 0x040fe20000410000 */
[----:B------:R-:W-:-:S03]  /*5b10*/  FMUL.FTZ R124, R28, R124 ;  /* 0x0000007c1c7c7220 */ /* 0x000fc60000410000 */
[----:B------:R-:W-:Y:S01]  /*5b20*/  FMUL.FTZ R132, R125, UR13 ;  /* 0x0000000d7d847c20 */ /* 0x000fe20008410000 */
[C---:B------:R-:W-:Y:S01]  /*5b30*/  FMUL.FTZ R149, R124.reuse, UR13 ;  /* 0x0000000d7c957c20 */ /* 0x040fe20008410000 */
[----:B------:R-:W-:-:S03]  /*5b40*/  F2FP.BF16.F32.PACK_AB R133, R124, R125 ;  /* 0x0000007d7c85723e */ /* 0x000fc600000010ff */
        /* <DEDUP_REMOVED lines=13> */
[----:B------:R-:W-:-:S03]  /*5c20*/  LOP3.LUT P6, RZ, R164, 0xff00, RZ, 0xc0, !PT ;  /* 0x0000ff00a4ff7812 */ /* 0x000fc600078cc0ff */
[----:B------:R-:W-:Y:S01]  /*5c30*/  FADD.FTZ R148, R26, -R124 ;  /* 0x8000007c1a947221 */ /* 0x000fe20000010000 */
[----:B------:R-:W-:-:S03]  /*5c40*/  FMUL.FTZ R124, R132, UR13 ;  /* 0x0000000d847c7c20 */ /* 0x000fc60008410000 */
[----:B------:R-:W-:Y:S02]  /*5c50*/  FMUL.FTZ R153, R28, R148 ;  /* 0x000000941c997220 */ /* 0x000fe40000410000 */
[----:B------:R-:W-:Y:S02]  /*5c60*/  FSEL R156, R124, RZ, P0 ;  /* 0x000000ff7c9c7208 */ /* 0x000fe40000000000 */
[----:B------:R-:W-:Y:S01]  /*5c70*/  FMUL.FTZ R148, R153, UR13 ;  /* 0x0000000d99947c20 */ /* 0x000fe20008410000 */
[----:B------:R-:W-:Y:S02]  /*5c80*/  LOP3.LUT P0, RZ, R164, 0xff, RZ, 0xc0, !PT ;  /* 0x000000ffa4ff7812 */ /* 0x000fe4000780c0ff */
[----:B------:R-:W-:Y:S02]  /*5c90*/  FSEL R124, R124, RZ, P6 ;  /* 0x000000ff7c7c7208 */ /* 0x000fe40003000000 */
[----:B------:R-:W-:Y:S02]  /*5ca0*/  LOP3.LUT P6, RZ, R162, 0xff, RZ, 0xc0, !PT ;  /* 0x000000ffa2ff7812 */ /* 0x000fe400078cc0ff */
[----:B------:R-:W-:-:S02]  /*5cb0*/  FSEL R155, R148, RZ, P0 ;  /* 0x000000ff949b7208 */ /* 0x000fc40000000000 */
[----:B------:R-:W-:Y:S02]  /*5cc0*/  FSEL R148, R148, RZ, P6 ;  /* 0x000000ff94947208 */ /* 0x000fe40003000000 */
[----:B------:R-:W-:Y:S02]  /*5cd0*/  F2FP.BF16.F32.PACK_AB R124, R124, R155 ;  /* 0x0000009b7c7c723e */ /* 0x000fe400000010ff */
[----:B------:R-:W-:Y:S02]  /*5ce0*/  F2FP.BF16.F32.PACK_AB R148, R156, R148 ;  /* 0x000000949c94723e */ /* 0x000fe400000010ff */
[----:B------:R-:W-:Y:S01]  /*5cf0*/  F2FP.BF16.F32.PACK_AB R132, R132, R153 ;  /* 0x000000998484723e */ /* 0x000fe200000010ff */
[----:B------:R-:W-:Y:S06]  /*5d00*/  BRA `(.L_x_269) ;  /* 0x0000000800d87947 */ /* 0x000fec0003800000 */
.L_x_271:
[----:B------:R-:W-:Y:S01]  /*5d10*/  UMOV UR4, UR6 ;  /* 0x0000000600047c82 */ /* 0x000fe20008000000 */
[----:B------:R-:W-:Y:S01]  /*5d20*/  UMOV UR5, UR7 ;  /* 0x0000000700057c82 */ /* 0x000fe20008000000 */
[----:B------:R-:W-:-:S04]  /*5d30*/  UISETP.NE.U32.AND UP0, UPT, UR4, URZ, UPT ;  /* 0x000000ff0400728c */ /* 0x000fc8000bf05070 */
[----:B------:R-:W-:-:S09]  /*5d40*/  UISETP.NE.AND.EX UP0, UPT, UR5, URZ, UPT, UP0 ;  /* 0x000000ff0500728c */ /* 0x000fd2000bf05300 */
[----:B------:R-:W-:Y:S05]  /*5d50*/  BRA.U UP0, `(.L_x_273) ;  /* 0x00000005005c7547 */ /* 0x000fea000b800000 */
[-CC-:B------:R-:W-:Y:S01]  /*5d60*/  FFMA.FTZ R124, R20, R152.reuse, R154.reuse ;  /* 0x00000098147c7223 */ /* 0x180fe2000001009a */
[C---:B------:R-:W-:Y:S01]  /*5d70*/  SHF.L.U32 R125, R131.reuse, 0x10, RZ ;  /* 0x00000010837d7819 */ /* 0x040fe200000006ff */
[----:B------:R-:W-:Y:S01]  /*5d80*/  FFMA.FTZ R148, R200, R152, R154 ;  /* 0x00000098c8947223 */ /* 0x000fe2000001009a */
[----:B------:R-:W-:Y:S01]  /*5d90*/  PRMT R127, R131, 0x7632, R127 ;  /* 0x00007632837f7816 */ /* 0x000fe2000000007f */
[----:B------:R-:W-:Y:S01]  /*5da0*/  FADD.FTZ R124, R21, -R124 ;  /* 0x8000007c157c7221 */ /* 0x000fe20000010000 */
[----:B------:R-:W-:Y:S01]  /*5db0*/  LOP3.LUT P6, RZ, R163, 0xff0000, RZ, 0xc0, !PT ;  /* 0x00ff0000a3ff7812 */ /* 0x000fe200078cc0ff */
[----:B------:R-:W-:Y:S01]  /*5dc0*/  FADD.FTZ R148, R199, -R148 ;  /* 0x80000094c7947221 */ /* 0x000fe20000010000 */
[----:B------:R-:W-:Y:S01]  /*5dd0*/  LOP3.LUT P0, RZ, R165, 0xff0000, RZ, 0xc0, !PT ;  /* 0x00ff0000a5ff7812 */ /* 0x000fe2000780c0ff */
[----:B-----5:R-:W-:Y:S01]  /*5de0*/  FFMA.FTZ R124, R28, R124, R125 ;  /* 0x0000007c1c7c7223 */ /* 0x020fe2000001007d */
[----:B------:R-:W-:Y:S01]  /*5df0*/  FFMA.FTZ R125, R203, R152, R154 ;  /* 0x00000098cb7d7223 */ /* 0x000fe2000001009a */
[----:B------:R-:W-:Y:S01]  /*5e00*/  IMAD.U32 R127, R127, 0x10000, RZ ;  /* 0x000100007f7f7824 */ /* 0x000fe200078e00ff */
[----:B------:R-:W-:-:S02]  /*5e10*/  PRMT R126, R130, 0x7632, R126 ;  /* 0x00007632827e7816 */ /* 0x000fc4000000007e */
[----:B------:R-:W-:Y:S01]  /*5e20*/  FADD.FTZ R125, R204, -R125 ;  /* 0x8000007dcc7d7221 */ /* 0x000fe20000010000 */
[----:B------:R-:W-:Y:S02]  /*5e30*/  PRMT R150, R129, 0x7632, R150 ;  /* 0x0000763281967816 */ /* 0x000fe40000000096 */
[----:B------:R-:W-:Y:S01]  /*5e40*/  SHF.L.U32 R126, R126, 0x10, RZ ;  /* 0x000000107e7e7819 */ /* 0x000fe200000006ff */
[----:B------:R-:W-:Y:S01]  /*5e50*/  FFMA.FTZ R125, R28, R125, R127 ;  /* 0x0000007d1c7d7223 */ /* 0x000fe2000001007f */
[----:B------:R-:W-:Y:S01]  /*5e60*/  FMUL.FTZ R127, R124, UR13 ;  /* 0x0000000d7c7f7c20 */ /* 0x000fe20008410000 */
[----:B------:R-:W-:Y:S02]  /*5e70*/  IMAD.U32 R150, R150, 0x10000, RZ ;  /* 0x0001000096967824 */ /* 0x000fe400078e00ff */
[----:B------:R-:W-:Y:S01]  /*5e80*/  FMUL.FTZ R125, R125, UR13 ;  /* 0x0000000d7d7d7c20 */ /* 0x000fe20008410000 */
[----:B------:R-:W-:Y:S01]  /*5e90*/  FFMA.FTZ R126, R28, R148, R126 ;  /* 0x000000941c7e7223 */ /* 0x000fe2000001007e */
[----:B------:R-:W-:-:S02]  /*5ea0*/  FSEL R124, R127, RZ, P6 ;  /* 0x000000ff7f7c7208 */ /* 0x000fc40003000000 */
[----:B------:R-:W-:Y:S02]  /*5eb0*/  ISETP.GE.U32.AND P6, PT, R164, RZ, PT ;  /* 0x000000ffa400720c */ /* 0x000fe40003fc6070 */
[----:B------:R-:W-:Y:S02]  /*5ec0*/  FSEL R127, R127, RZ, P0 ;  /* 0x000000ff7f7f7208 */ /* 0x000fe40000000000 */
[----:B------:R-:W-:Y:S02]  /*5ed0*/  ISETP.GE.U32.AND P0, PT, R162, RZ, PT ;  /* 0x000000ffa200720c */ /* 0x000fe40003f06070 */
[----:B------:R-:W-:Y:S02]  /*5ee0*/  ISETP.GE.U32.AND.EX P6, PT, R165, 0x1000000, PT, P6 ;  /* 0x01000000a500780c */ /* 0x000fe40003fc6160 */
[----:B------:R-:W-:Y:S02]  /*5ef0*/  ISETP.GE.U32.AND.EX P0, PT, R163, 0x1000000, PT, P0 ;  /* 0x01000000a300780c */ /* 0x000fe40003f06100 */
[----:B------:R-:W-:-:S02]  /*5f00*/  FSEL R148, R125, RZ, P6 ;  /* 0x000000ff7d947208 */ /* 0x000fc40003000000 */
[----:B------:R-:W-:Y:S02]  /*5f10*/  FSEL R125, R125, RZ, P0 ;  /* 0x000000ff7d7d7208 */ /* 0x000fe40000000000 */
[----:B------:R-:W-:Y:S01]  /*5f20*/  F2FP.BF16.F32.PACK_AB R127, R148, R127 ;  /* 0x0000007f947f723e */ /* 0x000fe200000010ff */
[----:B------:R-:W-:Y:S01]  /*5f30*/  FMUL.FTZ R148, R126, UR13 ;  /* 0x0000000d7e947c20 */ /* 0x000fe20008410000 */
[----:B------:R-:W-:Y:S01]  /*5f40*/  F2FP.BF16.F32.PACK_AB R151, R125, R124 ;  /* 0x0000007c7d97723e */ /* 0x000fe200000010ff */
[----:B------:R-:W-:Y:S01]  /*5f50*/  FFMA.FTZ R125, R23, R152, R154 ;  /* 0x00000098177d7223 */ /* 0x000fe2000001009a */
[----:B------:R-:W-:Y:S01]  /*5f60*/  IMAD.U32 R124, R130, 0x10000, RZ ;  /* 0x00010000827c7824 */ /* 0x000fe200078e00ff */
[C---:B------:R-:W-:Y:S02]  /*5f70*/  LOP3.LUT P0, RZ, R165.reuse, 0xff, RZ, 0xc0, !PT ;  /* 0x000000ffa5ff7812 */ /* 0x040fe4000780c0ff */
[----:B------:R-:W-:Y:S01]  /*5f80*/  FADD.FTZ R125, R22, -R125 ;  /* 0x8000007d167d7221 */ /* 0x000fe20000010000 */
[----:B------:R-:W-:-:S03]  /*5f90*/  LOP3.LUT P6, RZ, R165, 0xff00, RZ, 0xc0, !PT ;  /* 0x0000ff00a5ff7812 */ /* 0x000fc600078cc0ff */
[----:B------:R-:W-:Y:S01]  /*5fa0*/  FFMA.FTZ R125, R28, R125, R124 ;  /* 0x0000007d1c7d7223 */ /* 0x000fe2000001007c */
[----:B------:R-:W-:-:S03]  /*5fb0*/  FFMA.FTZ R124, R25, R152, R154 ;  /* 0x00000098197c7223 */ /* 0x000fc6000001009a */
[----:B------:R-:W-:Y:S01]  /*5fc0*/  FMUL.FTZ R149, R125, UR13 ;  /* 0x0000000d7d957c20 */ /* 0x000fe20008410000 */
[----:B------:R-:W-:Y:S01]  /*5fd0*/  SHF.L.U32 R125, R129, 0x10, RZ ;  /* 0x00000010817d7819 */ /* 0x000fe200000006ff */
[----:B------:R-:W-:-:S03]  /*5fe0*/  FADD.FTZ R124, R24, -R124 ;  /* 0x8000007c187c7221 */ /* 0x000fc60000010000 */
[----:B------:R-:W-:Y:S01]  /*5ff0*/  FSEL R126, R149, RZ, P0 ;  /* 0x000000ff957e7208 */ /* 0x000fe20000000000 */
[----:B------:R-:W-:Y:S01]  /*6000*/  FFMA.FTZ R124, R28, R124, R125 ;  /* 0x0000007c1c7c7223 */ /* 0x000fe2000001007d */
        /* <DEDUP_REMOVED lines=8> */
[----:B------:R-:W-:Y:S01]  /*6090*/  LOP3.LUT P6, RZ, R162, 0xff0000, RZ, 0xc0, !PT ;  /* 0x00ff0000a2ff7812 */ /* 0x000fe200078cc0ff */
[----:B------:R-:W-:Y:S01]  /*60a0*/  FFMA.FTZ R125, R28, R125, R150 ;  /* 0x0000007d1c7d7223 */ /* 0x000fe20000010096 */
[----:B------:R-:W-:Y:S01]  /*60b0*/  F2FP.BF16.F32.PACK_AB R150, R148, R149 ;  /* 0x000000959496723e */ /* 0x000fe200000010ff */
[----:B------:R-:W-:Y:S01]  /*60c0*/  FMUL.FTZ R148, R124, UR13 ;  /* 0x0000000d7c947c20 */ /* 0x000fe20008410000 */
[----:B------:R-:W-:Y:S01]  /*60d0*/  LOP3.LUT P0, RZ, R164, 0xff0000, RZ, 0xc0, !PT ;  /* 0x00ff0000a4ff7812 */ /* 0x000fe2000780c0ff */
[----:B------:R-:W-:-:S03]  /*60e0*/  FMUL.FTZ R149, R125, UR13 ;  /* 0x0000000d7d957c20 */ /* 0x000fc60008410000 */
        /* <DEDUP_REMOVED lines=8> */
[----:B------:R-:W-:Y:S01]  /*6170*/  FFMA.FTZ R124, R0, R152, R154 ;  /* 0x00000098007c7223 */ /* 0x000fe2000001009a */
[----:B------:R-:W-:Y:S02]  /*6180*/  SHF.L.U32 R148, R128, 0x10, RZ ;  /* 0x0000001080947819 */ /* 0x000fe400000006ff */
[----:B------:R-:W-:Y:S01]  /*6190*/  LOP3.LUT P0, RZ, R162, 0xff00, RZ, 0xc0, !PT ;  /* 0x0000ff00a2ff7812 */ /* 0x000fe2000780c0ff */
[----:B------:R-:W-:Y:S01]  /*61a0*/  FADD.FTZ R124, R26, -R124 ;  /* 0x8000007c1a7c7221 */ /* 0x000fe20000010000 */
[----:B------:R-:W-:-:S03]  /*61b0*/  LOP3.LUT P6, RZ, R164, 0xff00, RZ, 0xc0, !PT ;  /* 0x0000ff00a4ff7812 */ /* 0x000fc600078cc0ff */
[--C-:B------:R-:W-:Y:S01]  /*61c0*/  FFMA.FTZ R153, R28, R124, R148.reuse ;  /* 0x0000007c1c997223 */ /* 0x100fe20000010094 */
[----:B------:R-:W-:Y:S01]  /*61d0*/  PRMT R148, R128, 0x7632, R148 ;  /* 0x0000763280947816 */ /* 0x000fe20000000094 */
[----:B------:R-:W-:Y:S02]  /*61e0*/  FFMA.FTZ R124, R176, R152, R154 ;  /* 0x00000098b07c7223 */ /* 0x000fe4000001009a */
[----:B------:R-:W-:Y:S02]  /*61f0*/  FMUL.FTZ R153, R153, UR13 ;  /* 0x0000000d99997c20 */ /* 0x000fe40008410000 */
[----:B------:R-:W-:Y:S02]  /*6200*/  IMAD.U32 R148, R148, 0x10000, RZ ;  /* 0x0001000094947824 */ /* 0x000fe400078e00ff */
[----:B------:R-:W-:-:S04]  /*6210*/  FADD.FTZ R124, R31, -R124 ;  /* 0x8000007c1f7c7221 */ /* 0x000fc80000010000 */
[----:B------:R-:W-:-:S04]  /*6220*/  FFMA.FTZ R124, R28, R124, R148 ;  /* 0x0000007c1c7c7223 */ /* 0x000fc80000010094 */
        /* <DEDUP_REMOVED lines=10> */
.L_x_273:
[----:B------:R-:W-:Y:S01]  /*62d0*/  PRMT R126, R131, 0x7632, R126 ;  /* 0x00007632837e7816 */ /* 0x000fe2000000007e */
[-CC-:B------:R-:W-:Y:S01]  /*62e0*/  FFMA.FTZ R124, R203, R152.reuse, R154.reuse ;  /* 0x00000098cb7c7223 */ /* 0x180fe2000001009a */
[-CC-:B------:R-:W-:Y:S01]  /*62f0*/  FFMA.FTZ R127, R20, R152.reuse, R154.reuse ;  /* 0x00000098147f7223 */ /* 0x180fe2000001009a */
[----:B------:R-:W-:Y:S01]  /*6300*/  SHF.L.U32 R133, R131, 0x10, RZ ;  /* 0x0000001083857819 */ /* 0x000fe200000006ff */
[-C--:B------:R-:W-:Y:S01]  /*6310*/  FFMA.FTZ R125, R200, R152.reuse, R154 ;  /* 0x00000098c87d7223 */ /* 0x080fe2000001009a */
[----:B------:R-:W-:Y:S01]  /*6320*/  SHF.L.U32 R126, R126, 0x10, RZ ;  /* 0x000000107e7e7819 */ /* 0x000fe200000006ff */
[----:B------:R-:W-:Y:S01]  /*6330*/  FADD.FTZ R124, R204, -R124 ;  /* 0x8000007ccc7c7221 */ /* 0x000fe20000010000 */
[----:B------:R-:W-:Y:S01]  /*6340*/  FADD.FTZ R135, R21, -R127 ;  /* 0x8000007f15877221 */ /* 0x000fe20000010000 */
[----:B------:R-:W-:Y:S01]  /*6350*/  FFMA.FTZ R127, R190, R152, R154 ;  /* 0x00000098be7f7223 */ /* 0x000fe2000001009a */
[----:B------:R-:W-:Y:S01]  /*6360*/  LOP3.LUT P6, RZ, R163, 0xff0000, RZ, 0xc0, !PT ;  /* 0x00ff0000a3ff7812 */ /* 0x000fe200078cc0ff */
[----:B-----5:R-:W-:Y:S01]  /*6370*/  FFMA.FTZ R126, R28, R124, R126 ;  /* 0x0000007c1c7e7223 */ /* 0x020fe2000001007e */
[----:B------:R-:W-:Y:S01]  /*6380*/  PRMT R124, R130, 0x7632, R124 ;  /* 0x00007632827c7816 */ /* 0x000fe2000000007c */
[----:B------:R-:W-:Y:S01]  /*6390*/  FADD.FTZ R127, R189, -R127 ;  /* 0x8000007fbd7f7221 */ /* 0x000fe20000010000 */
[----:B------:R-:W-:Y:S01]  /*63a0*/  FFMA.FTZ R135, R28, R135, R133 ;  /* 0x000000871c877223 */ /* 0x000fe20000010085 */
[----:B------:R-:W-:Y:S01]  /*63b0*/  LOP3.LUT P0, RZ, R165, 0xff0000, RZ, 0xc0, !PT ;  /* 0x00ff0000a5ff7812 */ /* 0x000fe2000780c0ff */
[----:B------:R-:W-:Y:S01]  /*63c0*/  FFMA.FTZ R134, R23, R152, R154 ;  /* 0x0000009817867223 */ /* 0x000fe2000001009a */
[----:B------:R-:W-:Y:S01]  /*63d0*/  IMAD.U32 R132, R124, 0x10000, RZ ;  /* 0x000100007c847824 */ /* 0x000fe200078e00ff */
[----:B------:R-:W-:Y:S01]  /*63e0*/  PRMT R124, R129, 0x7632, R124 ;  /* 0x00007632817c7816 */ /* 0x000fe2000000007c */
[----:B------:R-:W-:Y:S01]  /*63f0*/  FADD.FTZ R125, R199, -R125 ;  /* 0x8000007dc77d7221 */ /* 0x000fe20000010000 */
[----:B------:R-:W-:Y:S01]  /*6400*/  SHF.L.U32 R133, R130, 0x10, RZ ;  /* 0x0000001082857819 */ /* 0x000fe200000006ff */
[----:B------:R-:W-:Y:S01]  /*6410*/  FADD.FTZ R134, R22, -R134 ;  /* 0x8000008616867221 */ /* 0x000fe20000010000 */
[----:B------:R-:W-:Y:S01]  /*6420*/  PRMT R149, R128, 0x7632, R149 ;  /* 0x0000763280957816 */ /* 0x000fe20000000095 */
[----:B------:R-:W-:-:S02]  /*6430*/  IMAD.U32 R124, R124, 0x10000, RZ ;  /* 0x000100007c7c7824 */ /* 0x000fc400078e00ff */
[C---:B------:R-:W-:Y:S01]  /*6440*/  FFMA.FTZ R125, R28.reuse, R125, R132 ;  /* 0x0000007d1c7d7223 */ /* 0x040fe20000010084 */
[C---:B------:R-:W-:Y:S01]  /*6450*/  FFMA.FTZ R134, R28.reuse, R134, R133 ;  /* 0x000000861c867223 */ /* 0x040fe20000010085 */
[----:B------:R-:W-:Y:S01]  /*6460*/  FFMA.FTZ R148, R28, R127, R124 ;  /* 0x0000007f1c947223 */ /* 0x000fe2000001007c */
[----:B------:R-:W-:Y:S01]  /*6470*/  FMUL.FTZ R127, R135, UR13 ;  /* 0x0000000d877f7c20 */ /* 0x000fe20008410000 */
[C---:B------:R-:W-:Y:S01]  /*6480*/  F2FP.BF16.F32.PACK_AB R135, R126.reuse, R135 ;  /* 0x000000877e87723e */ /* 0x040fe200000010ff */
[----:B------:R-:W-:Y:S01]  /*6490*/  FMUL.FTZ R126, R126, UR13 ;  /* 0x0000000d7e7e7c20 */ /* 0x000fe20008410000 */
[----:B------:R-:W-:Y:S02]  /*64a0*/  IMAD.U32 R149, R149, 0x10000, RZ ;  /* 0x0001000095957824 */ /* 0x000fe400078e00ff */
[C---:B------:R-:W-:Y:S02]  /*64b0*/  FSEL R124, R127.reuse, RZ, P6 ;  /* 0x000000ff7f7c7208 */ /* 0x040fe40003000000 */
[----:B------:R-:W-:-:S02]  /*64c0*/  FSEL R127, R127, RZ, P0 ;  /* 0x000000ff7f7f7208 */ /* 0x000fc40000000000 */
[----:B------:R-:W-:Y:S02]  /*64d0*/  ISETP.GE.U32.AND P0, PT, R164, RZ, PT ;  /* 0x000000ffa400720c */ /* 0x000fe40003f06070 */
[----:B------:R-:W-:Y:S02]  /*64e0*/  ISETP.GE.U32.AND P6, PT, R162, RZ, PT ;  /* 0x000000ffa200720c */ /* 0x000fe40003fc6070 */
[----:B------:R-:W-:Y:S02]  /*64f0*/  ISETP.GE.U32.AND.EX P0, PT, R165, 0x1000000, PT, P0 ;  /* 0x01000000a500780c */ /* 0x000fe40003f06100 */
[----:B------:R-:W-:Y:S02]  /*6500*/  ISETP.GE.U32.AND.EX P6, PT, R163, 0x1000000, PT, P6 ;  /* 0x01000000a300780c */ /* 0x000fe40003fc6160 */
[C---:B------:R-:W-:Y:S02]  /*6510*/  FSEL R132, R126.reuse, RZ, P0 ;  /* 0x000000ff7e847208 */ /* 0x040fe40000000000 */
[----:B------:R-:W-:-:S02]  /*6520*/  FSEL R126, R126, RZ, P6 ;  /* 0x000000ff7e7e7208 */ /* 0x000fc40003000000 */
[----:B------:R-:W-:Y:S02]  /*6530*/  LOP3.LUT P6, RZ, R163, 0xff, RZ, 0xc0, !PT ;  /* 0x000000ffa3ff7812 */ /* 0x000fe400078cc0ff */
[----:B------:R-:W-:Y:S01]  /*6540*/  F2FP.BF16.F32.PACK_AB R151, R126, R124 ;  /* 0x0000007c7e97723e */ /* 0x000fe200000010ff */
[----:B------:R-:W-:Y:S01]  /*6550*/  FMUL.FTZ R126, R134, UR13 ;  /* 0x0000000d867e7c20 */ /* 0x000fe20008410000 */
[----:B------:R-:W-:Y:S02]  /*6560*/  LOP3.LUT P0, RZ, R165, 0xff, RZ, 0xc0, !PT ;  /* 0x000000ffa5ff7812 */ /* 0x000fe4000780c0ff */
[C---:B------:R-:W-:Y:S01]  /*6570*/  F2FP.BF16.F32.PACK_AB R134, R125.reuse, R134 ;  /* 0x000000867d86723e */ /* 0x040fe200000010ff */
[----:B------:R-:W-:Y:S01]  /*6580*/  FMUL.FTZ R125, R125, UR13 ;  /* 0x0000000d7d7d7c20 */ /* 0x000fe20008410000 */
[----:B------:R-:W-:Y:S02]  /*6590*/  FSEL R124, R126, RZ, P6 ;  /* 0x000000ff7e7c7208 */ /* 0x000fe40003000000 */
[----:B------:R-:W-:-:S02]  /*65a0*/  LOP3.LUT P6, RZ, R165, 0xff00, RZ, 0xc0, !PT ;  /* 0x0000ff00a5ff7812 */ /* 0x000fc400078cc0ff */
[----:B------:R-:W-:Y:S02]  /*65b0*/  FSEL R126, R126, RZ, P0 ;  /* 0x000000ff7e7e7208 */ /* 0x000fe40000000000 */
[----:B------:R-:W-:Y:S02]  /*65c0*/  LOP3.LUT P0, RZ, R163, 0xff00, RZ, 0xc0, !PT ;  /* 0x0000ff00a3ff7812 */ /* 0x000fe4000780c0ff */
[----:B------:R-:W-:Y:S02]  /*65d0*/  F2FP.BF16.F32.PACK_AB R127, R132, R127 ;  /* 0x0000007f847f723e */ /* 0x000fe400000010ff */
[C---:B------:R-:W-:Y:S02]  /*65e0*/  FSEL R132, R125.reuse, RZ, P6 ;  /* 0x000000ff7d847208 */ /* 0x040fe40003000000 */
[----:B------:R-:W-:Y:S02]  /*65f0*/  FSEL R125, R125, RZ, P0 ;  /* 0x000000ff7d7d7208 */ /* 0x000fe40000000000 */
[----:B------:R-:W-:-:S02]  /*6600*/  F2FP.BF16.F32.PACK_AB R126, R132, R126 ;  /* 0x0000007e847e723e */ /* 0x000fc400000010ff */
[----:B------:R-:W-:Y:S01]  /*6610*/  F2FP.BF16.F32.PACK_AB R150, R125, R124 ;  /* 0x0000007c7d96723e */ /* 0x000fe200000010ff */
[----:B------:R-:W-:Y:S01]  /*6620*/  FFMA.FTZ R124, R25, R152, R154 ;  /* 0x00000098197c7223 */ /* 0x000fe2000001009a */
[----:B------:R-:W-:Y:S01]  /*6630*/  IMAD.U32 R125, R129, 0x10000, RZ ;  /* 0x00010000817d7824 */ /* 0x000fe200078e00ff */
[----:B------:R-:W-:Y:S02]  /*6640*/  SHF.L.U32 R132, R128, 0x10, RZ ;  /* 0x0000001080847819 */ /* 0x000fe400000006ff */
[----:B------:R-:W-:Y:S01]  /*6650*/  FADD.FTZ R124, R24, -R124 ;  /* 0x8000007c187c7221 */ /* 0x000fe20000010000 */
[C---:B------:R-:W-:Y:S02]  /*6660*/  LOP3.LUT P0, RZ, R164.reuse, 0xff0000, RZ, 0xc0, !PT ;  /* 0x00ff0000a4ff7812 */ /* 0x040fe4000780c0ff */
[----:B------:R-:W-:Y:S01]  /*6670*/  LOP3.LUT P6, RZ, R164, 0xff000000, RZ, 0xc0, !PT ;  /* 0xff000000a4ff7812 */ /* 0x000fe200078cc0ff */
[----:B------:R-:W-:Y:S01]  /*6680*/  FFMA.FTZ R133, R28, R124, R125 ;  /* 0x0000007c1c857223 */ /* 0x000fe2000001007d */
[----:B------:R-:W-:-:S03]  /*6690*/  FFMA.FTZ R125, R0, R152, R154 ;  /* 0x00000098007d7223 */ /* 0x000fc6000001009a */
[----:B------:R-:W-:Y:S01]  /*66a0*/  FMUL.FTZ R124, R133, UR13 ;  /* 0x0000000d857c7c20 */ /* 0x000fe20008410000 */
[----:B------:R-:W-:Y:S01]  /*66b0*/  F2FP.BF16.F32.PACK_AB R133, R148, R133 ;  /* 0x000000859485723e */ /* 0x000fe200000010ff */
[----:B------:R-:W-:Y:S01]  /*66c0*/  FADD.FTZ R125, R26, -R125 ;  /* 0x8000007d1a7d7221 */ /* 0x000fe20000010000 */
[----:B------:R-:W-:-:S03]  /*66d0*/  FMUL.FTZ R148, R148, UR13 ;  /* 0x0000000d94947c20 */ /* 0x000fc60008410000 */
[----:B------:R-:W-:Y:S01]  /*66e0*/  FFMA.FTZ R153, R28, R125, R132 ;  /* 0x0000007d1c997223 */ /* 0x000fe20000010084 */
        /* <DEDUP_REMOVED lines=8> */
[----:B------:R-:W-:-:S03]  /*6770*/  LOP3.LUT P0, RZ, R162, 0xff00, RZ, 0xc0, !PT ;  /* 0x0000ff00a2ff7812 */ /* 0x000fc6000780c0ff */
[----:B------:R-:W-:Y:S01]  /*6780*/  FFMA.FTZ R132, R28, R132, R149 ;  /* 0x000000841c847223 */ /* 0x000fe20000010095 */
[----:B------:R-:W-:Y:S01]  /*6790*/  FSEL R149, R148, RZ, P6 ;  /* 0x000000ff94957208 */ /* 0x000fe20003000000 */
[----:B------:R-:W-:Y:S01]  /*67a0*/  FMUL.FTZ R148, R153, UR13 ;  /* 0x0000000d99947c20 */ /* 0x000fe20008410000 */
[----:B------:R-:W-:Y:S02]  /*67b0*/  LOP3.LUT P6, RZ, R164, 0xff00, RZ, 0xc0, !PT ;  /* 0x0000ff00a4ff7812 */ /* 0x000fe400078cc0ff */
[----:B------:R-:W-:Y:S01]  /*67c0*/  F2FP.BF16.F32.PACK_AB R149, R149, R124 ;  /* 0x0000007c9595723e */ /* 0x000fe200000010ff */
[C---:B------:R-:W-:Y:S01]  /*67d0*/  FMUL.FTZ R124, R132.reuse, UR13 ;  /* 0x0000000d847c7c20 */ /* 0x040fe20008410000 */
[----:B------:R-:W-:-:S04]  /*67e0*/  F2FP.BF16.F32.PACK_AB R132, R132, R153 ;  /* 0x000000998484723e */ /* 0x000fc800000010ff */
[----:B------:R-:W-:Y:S02]  /*67f0*/  FSEL R156, R124, RZ, P0 ;  /* 0x000000ff7c9c7208 */ /* 0x000fe40000000000 */
[----:B------:R-:W-:Y:S02]  /*6800*/  LOP3.LUT P0, RZ, R164, 0xff, RZ, 0xc0, !PT ;  /* 0x000000ffa4ff7812 */ /* 0x000fe4000780c0ff */
[----:B------:R-:W-:Y:S02]  /*6810*/  FSEL R124, R124, RZ, P6 ;  /* 0x000000ff7c7c7208 */ /* 0x000fe40003000000 */
[----:B------:R-:W-:Y:S02]  /*6820*/  LOP3.LUT P6, RZ, R162, 0xff, RZ, 0xc0, !PT ;  /* 0x000000ffa2ff7812 */ /* 0x000fe400078cc0ff */
[C---:B------:R-:W-:Y:S02]  /*6830*/  FSEL R155, R148.reuse, RZ, P0 ;  /* 0x000000ff949b7208 */ /* 0x040fe40000000000 */
[----:B------:R-:W-:-:S02]  /*6840*/  FSEL R148, R148, RZ, P6 ;  /* 0x000000ff94947208 */ /* 0x000fc40003000000 */
[----:B------:R-:W-:Y:S02]  /*6850*/  F2FP.BF16.F32.PACK_AB R124, R124, R155 ;  /* 0x0000009b7c7c723e */ /* 0x000fe400000010ff */
[----:B------:R-:W-:-:S07]  /*6860*/  F2FP.BF16.F32.PACK_AB R148, R156, R148 ;  /* 0x000000949c94723e */ /* 0x000fce00000010ff */
.L_x_269:
        /* <DEDUP_REMOVED lines=14> */
.L_x_265:
[----:B------:R-:W-:Y:S05]  /*6950*/  BSYNC.RECONVERGENT B1 ;  /* 0x0000000000017941 */ /* 0x000fea0003800200 */
.L_x_264:
[----:B------:R-:W-:Y:S04]  /*6960*/  BSSY.RECONVERGENT B1, `(.L_x_274) ;  /* 0x0000268000017945 */ /* 0x000fe80003800200 */
[----:B------:R-:W-:Y:S05]  /*6970*/  @!P1 BRA `(.L_x_275) ;  /* 0x0000002400989947 */ /* 0x000fea0003800000 */
[----:B------:R-:W-:-:S04]  /*6980*/  ISETP.NE.U32.AND P0, PT, RZ, UR10, PT ;  /* 0x0000000aff007c0c */ /* 0x000fc8000bf05070 */
[----:B------:R-:W-:-:S13]  /*6990*/  ISETP.NE.AND.EX P0, PT, RZ, UR11, PT, P0 ;  /* 0x0000000bff007c0c */ /* 0x000fda000bf05300 */
        /* <DEDUP_REMOVED lines=8> */
[-C--:B0-----:R-:W-:Y:S01]  /*6a20*/  FFMA.FTZ R126, R182, R152.reuse, R154 ;  /* 0x00000098b67e7223 */ /* 0x081fe2000001009a */
[C---:B-----5:R-:W-:Y:S01]  /*6a30*/  IMAD.U32 R127, R139.reuse, 0x10000, RZ ;  /* 0x000100008b7f7824 */ /* 0x060fe200078e00ff */
[----:B------:R-:W-:Y:S01]  /*6a40*/  PRMT R124, R139, 0x7632, R124 ;  /* 0x000076328b7c7816 */ /* 0x000fe2000000007c */
[----:B------:R-:W-:Y:S01]  /*6a50*/  FFMA.FTZ R125, R205, R152, R154 ;  /* 0x00000098cd7d7223 */ /* 0x000fe2000001009a */
[----:B------:R-:W-:Y:S01]  /*6a60*/  FADD.FTZ R126, R181, -R126 ;  /* 0x8000007eb57e7221 */ /* 0x000fe20000010000 */
[----:B------:R-:W-:Y:S01]  /*6a70*/  LOP3.LUT P6, RZ, R171, 0xff0000, RZ, 0xc0, !PT ;  /* 0x00ff0000abff7812 */ /* 0x000fe200078cc0ff */
[----:B------:R-:W-:Y:S01]  /*6a80*/  IMAD.U32 R149, R138, 0x10000, RZ ;  /* 0x000100008a957824 */ /* 0x000fe200078e00ff */
[----:B------:R-:W-:Y:S01]  /*6a90*/  SHF.L.U32 R124, R124, 0x10, RZ ;  /* 0x000000107c7c7819 */ /* 0x000fe200000006ff */
[----:B------:R-:W-:Y:S01]  /*6aa0*/  FFMA.FTZ R135, R28, R126, R127 ;  /* 0x0000007e1c877223 */ /* 0x000fe2000001007f */
[----:B------:R-:W-:Y:S01]  /*6ab0*/  FADD.FTZ R125, R206, -R125 ;  /* 0x8000007dce7d7221 */ /* 0x000fe20000010000 */
[----:B------:R-:W-:-:S02]  /*6ac0*/  FFMA.FTZ R126, R15, R152, R154 ;  /* 0x000000980f7e7223 */ /* 0x000fc4000001009a */
[----:B------:R-:W-:Y:S01]  /*6ad0*/  FMUL.FTZ R127, R135, UR13 ;  /* 0x0000000d877f7c20 */ /* 0x000fe20008410000 */
[----:B------:R-:W-:Y:S01]  /*6ae0*/  FFMA.FTZ R148, R28, R125, R124 ;  /* 0x0000007d1c947223 */ /* 0x000fe2000001007c */
[----:B------:R-:W-:Y:S01]  /*6af0*/  PRMT R125, R138, 0x7632, R125 ;  /* 0x000076328a7d7816 */ /* 0x000fe2000000007d */
[-C--:B------:R-:W-:Y:S01]  /*6b00*/  FFMA.FTZ R124, R198, R152.reuse, R154 ;  /* 0x00000098c67c7223 */ /* 0x080fe2000001009a */
[----:B------:R-:W-:Y:S01]  /*6b10*/  FADD.FTZ R132, R14, -R126 ;  /* 0x8000007e0e847221 */ /* 0x000fe20000010000 */
[----:B------:R-:W-:Y:S01]  /*6b20*/  FSEL R151, R127, RZ, P6 ;  /* 0x000000ff7f977208 */ /* 0x000fe20003000000 */
[----:B------:R-:W-:Y:S01]  /*6b30*/  FFMA.FTZ R126, R188, R152, R154 ;  /* 0x00000098bc7e7223 */ /* 0x000fe2000001009a */
[----:B------:R-:W-:Y:S01]  /*6b40*/  LOP3.LUT P6, RZ, R161, 0xff0000, RZ, 0xc0, !PT ;  /* 0x00ff0000a1ff7812 */ /* 0x000fe200078cc0ff */
[----:B------:R-:W-:Y:S01]  /*6b50*/  FADD.FTZ R124, R197, -R124 ;  /* 0x8000007cc57c7221 */ /* 0x000fe20000010000 */
[----:B------:R-:W-:Y:S02]  /*6b60*/  IMAD.U32 R125, R125, 0x10000, RZ ;  /* 0x000100007d7d7824 */ /* 0x000fe400078e00ff */
[----:B------:R-:W-:Y:S01]  /*6b70*/  FADD.FTZ R126, R183, -R126 ;  /* 0x8000007eb77e7221 */ /* 0x000fe20000010000 */
[----:B------:R-:W-:Y:S01]  /*6b80*/  FSEL R127, R127, RZ, P6 ;  /* 0x000000ff7f7f7208 */ /* 0x000fe20003000000 */
[----:B------:R-:W-:Y:S01]  /*6b90*/  FFMA.FTZ R132, R28, R132, R149 ;  /* 0x000000841c847223 */ /* 0x000fe20000010095 */
[----:B------:R-:W-:Y:S01]  /*6ba0*/  ISETP.GE.U32.AND P6, PT, R170, RZ, PT ;  /* 0x000000ffaa00720c */ /* 0x000fe20003fc6070 */
[----:B------:R-:W-:Y:S01]  /*6bb0*/  FFMA.FTZ R134, R28, R124, R125 ;  /* 0x0000007c1c867223 */ /* 0x000fe2000001007d */
[----:B------:R-:W-:Y:S01]  /*6bc0*/  FMUL.FTZ R125, R148, UR13 ;  /* 0x0000000d947d7c20 */ /* 0x000fe20008410000 */
[----:B------:R-:W-:-:S02]  /*6bd0*/  PRMT R124, R137, 0x7632, R124 ;  /* 0x00007632897c7816 */ /* 0x000fc4000000007c */
[----:B------:R-:W-:Y:S02]  /*6be0*/  ISETP.GE.U32.AND.EX P6, PT, R171, 0x1000000, PT, P6 ;  /* 0x01000000ab00780c */ /* 0x000fe40003fc6160 */
[----:B------:R-:W-:Y:S02]  /*6bf0*/  SHF.L.U32 R124, R124, 0x10, RZ ;  /* 0x000000107c7c7819 */ /* 0x000fe400000006ff */
[----:B------:R-:W-:Y:S02]  /*6c00*/  FSEL R133, R125, RZ, P6 ;  /* 0x000000ff7d857208 */ /* 0x000fe40003000000 */
[----:B------:R-:W-:Y:S01]  /*6c10*/  ISETP.GE.U32.AND P6, PT, R160, RZ, PT ;  /* 0x000000ffa000720c */ /* 0x000fe20003fc6070 */
[----:B------:R-:W-:Y:S01]  /*6c20*/  FFMA.FTZ R124, R28, R126, R124 ;  /* 0x0000007e1c7c7223 */ /* 0x000fe2000001007c */
[----:B------:R-:W-:Y:S01]  /*6c30*/  FMUL.FTZ R126, R132, UR13 ;  /* 0x0000000d847e7c20 */ /* 0x000fe20008410000 */
[----:B------:R-:W-:Y:S01]  /*6c40*/  F2FP.BF16.F32.PACK_AB R135, R148, R135 ;  /* 0x000000879487723e */ /* 0x000fe200000010ff */
[----:B------:R-:W-:Y:S01]  /*6c50*/  FMUL.FTZ R148, R134, UR13 ;  /* 0x0000000d86947c20 */ /* 0x000fe20008410000 */
[----:B------:R-:W-:-:S02]  /*6c60*/  ISETP.GE.U32.AND.EX P6, PT, R161, 0x1000000, PT, P6 ;  /* 0x01000000a100780c */ /* 0x000fc40003fc6160 */
[----:B------:R-:W-:Y:S02]  /*6c70*/  F2FP.BF16.F32.PACK_AB R134, R134, R132 ;  /* 0x000000848686723e */ /* 0x000fe400000010ff */
[----:B------:R-:W-:Y:S02]  /*6c80*/  FSEL R149, R125, RZ, P6 ;  /* 0x000000ff7d957208 */ /* 0x000fe40003000000 */
[----:B------:R-:W-:Y:S02]  /*6c90*/  LOP3.LUT P6, RZ, R171, 0xff, RZ, 0xc0, !PT ;  /* 0x000000ffabff7812 */ /* 0x000fe400078cc0ff */
[----:B------:R-:W-:Y:S02]  /*6ca0*/  F2FP.BF16.F32.PACK_AB R127, R149, R127 ;  /* 0x0000007f957f723e */ /* 0x000fe400000010ff */
[----:B------:R-:W-:Y:S02]  /*6cb0*/  FSEL R125, R126, RZ, P6 ;  /* 0x000000ff7e7d7208 */ /* 0x000fe40003000000 */
[----:B------:R-:W-:-:S02]  /*6cc0*/  LOP3.LUT P6, RZ, R161, 0xff, RZ, 0xc0, !PT ;  /* 0x000000ffa1ff7812 */ /* 0x000fc400078cc0ff */
[----:B------:R-:W-:Y:S02]  /*6cd0*/  F2FP.BF16.F32.PACK_AB R151, R133, R151 ;  /* 0x000000978597723e */ /* 0x000fe400000010ff */
[----:B------:R-:W-:Y:S02]  /*6ce0*/  FSEL R126, R126, RZ, P6 ;  /* 0x000000ff7e7e7208 */ /* 0x000fe40003000000 */
[----:B------:R-:W-:-:S04]  /*6cf0*/  LOP3.LUT P6, RZ, R171, 0xff00, RZ, 0xc0, !PT ;  /* 0x0000ff00abff7812 */ /* 0x000fc800078cc0ff */
[----:B------:R-:W-:Y:S02]  /*6d00*/  FSEL R132, R148, RZ, P6 ;  /* 0x000000ff94847208 */ /* 0x000fe40003000000 */
[----:B------:R-:W-:Y:S02]  /*6d10*/  LOP3.LUT P6, RZ, R161, 0xff00, RZ, 0xc0, !PT ;  /* 0x0000ff00a1ff7812 */ /* 0x000fe400078cc0ff */
[----:B------:R-:W-:Y:S01]  /*6d20*/  F2FP.BF16.F32.PACK_AB R150, R132, R125 ;  /* 0x0000007d8496723e */ /* 0x000fe200000010ff */
[----:B------:R-:W-:Y:S01]  /*6d30*/  FFMA.FTZ R125, R17, R152, R154 ;  /* 0x00000098117d7223 */ /* 0x000fe2000001009a */
[----:B------:R-:W-:Y:S02]  /*6d40*/  SHF.L.U32 R132, R137, 0x10, RZ ;  /* 0x0000001089847819 */ /* 0x000fe400000006ff */
[----:B------:R-:W-:Y:S01]  /*6d50*/  FSEL R148, R148, RZ, P6 ;  /* 0x000000ff94947208 */ /* 0x000fe20003000000 */
[----:B------:R-:W-:Y:S01]  /*6d60*/  FADD.FTZ R125, R16, -R125 ;  /* 0x8000007d107d7221 */ /* 0x000fe20000010000 */
[----:B------:R-:W-:-:S02]  /*6d70*/  LOP3.LUT P6, RZ, R160, 0xff0000, RZ, 0xc0, !PT ;  /* 0x00ff0000a0ff7812 */ /* 0x000fc400078cc0ff */
[----:B------:R-:W-:Y:S01]  /*6d80*/  F2FP.BF16.F32.PACK_AB R126, R148, R126 ;  /* 0x0000007e947e723e */ /* 0x000fe200000010ff */
[----:B------:R-:W-:Y:S01]  /*6d90*/  FFMA.FTZ R125, R28, R125, R132 ;  /* 0x0000007d1c7d7223 */ /* 0x000fe20000010084 */
[----:B------:R-:W-:Y:S01]  /*6da0*/  FFMA.FTZ R132, R19, R152, R154 ;  /* 0x0000009813847223 */ /* 0x000fe2000001009a */
[----:B------:R-:W-:Y:S02]  /*6db0*/  IMAD.U32 R148, R136, 0x10000, RZ ;  /* 0x0001000088947824 */ /* 0x000fe400078e00ff */
[----:B------:R-:W-:Y:S01]  /*6dc0*/  FMUL.FTZ R149, R125, UR13 ;  /* 0x0000000d7d957c20 */ /* 0x000fe20008410000 */
[----:B------:R-:W-:Y:S01]  /*6dd0*/  F2FP.BF16.F32.PACK_AB R133, R124, R125 ;  /* 0x0000007d7c85723e */ /* 0x000fe200000010ff */
[----:B------:R-:W-:Y:S01]  /*6de0*/  FADD.FTZ R132, R18, -R132 ;  /* 0x8000008412847221 */ /* 0x000fe20000010000 */
[----:B------:R-:W-:Y:S02]  /*6df0*/  FMUL.FTZ R124, R124, UR13 ;  /* 0x0000000d7c7c7c20 */ /* 0x000fe40008410000 */
[----:B------:R-:W-:Y:S01]  /*6e00*/  FSEL R125, R149, RZ, P6 ;  /* 0x000000ff957d7208 */ /* 0x000fe20003000000 */
[----:B------:R-:W-:Y:S01]  /*6e10*/  FFMA.FTZ R153, R28, R132, R148 ;  /* 0x000000841c997223 */ /* 0x000fe20000010094 */
[----:B------:R-:W-:-:S02]  /*6e20*/  LOP3.LUT P6, RZ, R160, 0xff000000, RZ, 0xc0, !PT ;  /* 0xff000000a0ff7812 */ /* 0x000fc400078cc0ff */
[----:B------:R-:W-:Y:S01]  /*6e30*/  PRMT R148, R136, 0x7632, R148 ;  /* 0x0000763288947816 */ /* 0x000fe20000000094 */
[----:B------:R-:W-:Y:S01]  /*6e40*/  FMUL.FTZ R155, R153, UR13 ;  /* 0x0000000d999b7c20 */ /* 0x000fe20008410000 */
[----:B------:R-:W-:Y:S02]  /*6e50*/  FSEL R132, R124, RZ, P6 ;  /* 0x000000ff7c847208 */ /* 0x000fe40003000000 */
[----:B------:R-:W-:Y:S02]  /*6e60*/  LOP3.LUT P6, RZ, R170, 0xff0000, RZ, 0xc0, !PT ;  /* 0x00ff0000aaff7812 */ /* 0x000fe400078cc0ff */
[----:B------:R-:W-:Y:S01]  /*6e70*/  F2FP.BF16.F32.PACK_AB R125, R132, R125 ;  /* 0x0000007d847d723e */ /* 0x000fe200000010ff */
[----:B------:R-:W-:Y:S01]  /*6e80*/  FFMA.FTZ R132, R177, R152, R154 ;  /* 0x00000098b1847223 */ /* 0x000fe2000001009a */
[----:B------:R-:W-:Y:S02]  /*6e90*/  FSEL R149, R149, RZ, P6 ;  /* 0x000000ff95957208 */ /* 0x000fe40003000000 */
[----:B------:R-:W-:Y:S01]  /*6ea0*/  SHF.L.U32 R148, R148, 0x10, RZ ;  /* 0x0000001094947819 */ /* 0x000fe200000006ff */
[----:B------:R-:W-:Y:S01]  /*6eb0*/  FADD.FTZ R132, R178, -R132 ;  /* 0x80000084b2847221 */ /* 0x000fe20000010000 */
[----:B------:R-:W-:-:S03]  /*6ec0*/  LOP3.LUT P6, RZ, R170, 0xff000000, RZ, 0xc0, !PT ;  /* 0xff000000aaff7812 */ /* 0x000fc600078cc0ff */
[----:B------:R-:W-:Y:S01]  /*6ed0*/  FFMA.FTZ R132, R28, R132, R148 ;  /* 0x000000841c847223 */ /* 0x000fe20000010094 */
[----:B------:R-:W-:Y:S02]  /*6ee0*/  FSEL R124, R124, RZ, P6 ;  /* 0x000000ff7c7c7208 */ /* 0x000fe40003000000 */
[----:B------:R-:W-:Y:S02]  /*6ef0*/  LOP3.LUT P6, RZ, R170, 0xff00, RZ, 0xc0, !PT ;  /* 0x0000ff00aaff7812 */ /* 0x000fe400078cc0ff */
[----:B------:R-:W-:Y:S01]  /*6f00*/  F2FP.BF16.F32.PACK_AB R149, R124, R149 ;  /* 0x000000957c95723e */ /* 0x000fe200000010ff */
[C---:B------:R-:W-:Y:S01]  /*6f10*/  FMUL.FTZ R124, R132.reuse, UR13 ;  /* 0x0000000d847c7c20 */ /* 0x040fe20008410000 */
[----:B------:R-:W-:-:S04]  /*6f20*/  F2FP.BF16.F32.PACK_AB R132, R132, R153 ;  /* 0x000000998484723e */ /* 0x000fc800000010ff */
[----:B------:R-:W-:Y:S02]  /*6f30*/  FSEL R148, R124, RZ, P6 ;  /* 0x000000ff7c947208 */ /* 0x000fe40003000000 */
[----:B------:R-:W-:-:S04]  /*6f40*/  LOP3.LUT P6, RZ, R160, 0xff00, RZ, 0xc0, !PT ;  /* 0x0000ff00a0ff7812 */ /* 0x000fc800078cc0ff */
[----:B------:R-:W-:Y:S02]  /*6f50*/  FSEL R124, R124, RZ, P6 ;  /* 0x000000ff7c7c7208 */ /* 0x000fe40003000000 */
[----:B------:R-:W-:-:S04]  /*6f60*/  LOP3.LUT P6, RZ, R170, 0xff, RZ, 0xc0, !PT ;  /* 0x000000ffaaff7812 */ /* 0x000fc800078cc0ff */
[C---:B------:R-:W-:Y:S02]  /*6f70*/  FSEL R156, R155.reuse, RZ, P6 ;  /* 0x000000ff9b9c7208 */ /* 0x040fe40003000000 */
[----:B------:R-:W-:Y:S02]  /*6f80*/  LOP3.LUT P6, RZ, R160, 0xff, RZ, 0xc0, !PT ;  /* 0x000000ffa0ff7812 */ /* 0x000fe400078cc0ff */
[----:B------:R-:W-:Y:S02]  /*6f90*/  F2FP.BF16.F32.PACK_AB R148, R148, R156 ;  /* 0x0000009c9494723e */ /* 0x000fe400000010ff */
[----:B------:R-:W-:-:S04]  /*6fa0*/  FSEL R155, R155, RZ, P6 ;  /* 0x000000ff9b9b7208 */ /* 0x000fc80003000000 */
[----:B------:R-:W-:Y:S01]  /*6fb0*/  F2FP.BF16.F32.PACK_AB R124, R124, R155 ;  /* 0x0000009b7c7c723e */ /* 0x000fe200000010ff */
[----:B------:R-:W-:Y:S06]  /*6fc0*/  BRA `(.L_x_279) ;  /* 0x0000001c00dc7947 */ /* 0x000fec0003800000 */
.L_x_278:
[-C--:B0-----:R-:W-:Y:S01]  /*6fd0*/  FFMA.FTZ R125, R182, R152.reuse, R154 ;  /* 0x00000098b67d7223 */ /* 0x081fe2000001009a */
[C---:B-----5:R-:W-:Y:S01]  /*6fe0*/  IMAD.U32 R124, R139.reuse, 0x10000, RZ ;  /* 0x000100008b7c7824 */ /* 0x060fe200078e00ff */
[----:B------:R-:W-:Y:S02]  /*6ff0*/  PRMT R126, R139, 0x7632, R126 ;  /* 0x000076328b7e7816 */ /* 0x000fe4000000007e */
[----:B------:R-:W-:Y:S01]  /*7000*/  FADD.FTZ R125, R181, -R125 ;  /* 0x8000007db57d7221 */ /* 0x000fe20000010000 */
[----:B------:R-:W-:Y:S02]  /*7010*/  LOP3.LUT P6, RZ, R161, 0xff0000, RZ, 0xc0, !PT ;  /* 0x00ff0000a1ff7812 */ /* 0x000fe400078cc0ff */
[----:B------:R-:W-:Y:S01]  /*7020*/  SHF.L.U32 R126, R126, 0x10, RZ ;  /* 0x000000107e7e7819 */ /* 0x000fe200000006ff */
[----:B------:R-:W-:Y:S01]  /*7030*/  FFMA.FTZ R125, R28, R125, R124 ;  /* 0x0000007d1c7d7223 */ /* 0x000fe2000001007c */
[----:B------:R-:W-:Y:S01]  /*7040*/  FFMA.FTZ R124, R205, R152, R154 ;  /* 0x00000098cd7c7223 */ /* 0x000fe2000001009a */
[----:B------:R-:W-:-:S02]  /*7050*/  PRMT R148, R138, 0x7632, R148 ;  /* 0x000076328a947816 */ /* 0x000fc40000000094 */
[----:B------:R-:W-:Y:S01]  /*7060*/  FMUL.FTZ R125, R125, UR13 ;  /* 0x0000000d7d7d7c20 */ /* 0x000fe20008410000 */
[----:B------:R-:W-:Y:S01]  /*7070*/  FADD.FTZ R124, R206, -R124 ;  /* 0x8000007cce7c7221 */ /* 0x000fe20000010000 */
[----:B------:R-:W-:Y:S01]  /*7080*/  SHF.L.U32 R149, R138, 0x10, RZ ;  /* 0x000000108a957819 */ /* 0x000fe200000006ff */
[----:B------:R-:W-:Y:S01]  /*7090*/  IMAD.U32 R148, R148, 0x10000, RZ ;  /* 0x0001000094947824 */ /* 0x000fe200078e00ff */
[----:B------:R-:W-:Y:S01]  /*70a0*/  PRMT R150, R137, 0x7632, R150 ;  /* 0x0000763289967816 */ /* 0x000fe20000000096 */
[----:B------:R-:W-:Y:S01]  /*70b0*/  FFMA.FTZ R126, R28, R124, R126 ;  /* 0x0000007c1c7e7223 */ /* 0x000fe2000001007e */
[----:B------:R-:W-:Y:S01]  /*70c0*/  FFMA.FTZ R124, R198, R152, R154 ;  /* 0x00000098c67c7223 */ /* 0x000fe2000001009a */
[----:B------:R-:W-:Y:S02]  /*70d0*/  FSEL R127, R125, RZ, P6 ;  /* 0x000000ff7d7f7208 */ /* 0x000fe40003000000 */
[----:B------:R-:W-:Y:S01]  /*70e0*/  ISETP.GE.U32.AND P6, PT, R160, RZ, PT ;  /* 0x000000ffa000720c */ /* 0x000fe20003fc6070 */
[----:B------:R-:W-:Y:S01]  /*70f0*/  FADD.FTZ R124, R197, -R124 ;  /* 0x8000007cc57c7221 */ /* 0x000fe20000010000 */
[----:B------:R-:W-:Y:S01]  /*7100*/  FMUL.FTZ R126, R126, UR13 ;  /* 0x0000000d7e7e7c20 */ /* 0x000fe20008410000 */
[----:B------:R-:W-:-:S02]  /*7110*/  SHF.L.U32 R150, R150, 0x10, RZ ;  /* 0x0000001096967819 */ /* 0x000fc400000006ff */
[----:B------:R-:W-:Y:S01]  /*7120*/  ISETP.GE.U32.AND.EX P6, PT, R161, 0x1000000, PT, P6 ;  /* 0x01000000a100780c */ /* 0x000fe20003fc6160 */
[----:B------:R-:W-:-:S03]  /*7130*/  FFMA.FTZ R124, R28, R124, R148 ;  /* 0x0000007c1c7c7223 */ /* 0x000fc60000010094 */
[----:B------:R-:W-:Y:S01]  /*7140*/  FSEL R148, R126, RZ, P6 ;  /* 0x000000ff7e947208 */ /* 0x000fe20003000000 */
[----:B------:R-:W-:Y:S01]  /*7150*/  FMUL.FTZ R124, R124, UR13 ;  /* 0x0000000d7c7c7c20 */ /* 0x000fe20008410000 */
[----:B------:R-:W-:Y:S02]  /*7160*/  LOP3.LUT P6, RZ, R171, 0xff0000, RZ, 0xc0, !PT ;  /* 0x00ff0000abff7812 */ /* 0x000fe400078cc0ff */
[----:B------:R-:W-:Y:S01]  /*7170*/  F2FP.BF16.F32.PACK_AB R127, R148, R127 ;  /* 0x0000007f947f723e */ /* 0x000fe200000010ff */
[----:B------:R-:W-:Y:S01]  /*7180*/  FFMA.FTZ R148, R15, R152, R154 ;  /* 0x000000980f947223 */ /* 0x000fe2000001009a */
[----:B------:R-:W-:Y:S02]  /*7190*/  FSEL R125, R125, RZ, P6 ;  /* 0x000000ff7d7d7208 */ /* 0x000fe40003000000 */
[----:B------:R-:W-:Y:S01]  /*71a0*/  ISETP.GE.U32.AND P6, PT, R170, RZ, PT ;  /* 0x000000ffaa00720c */ /* 0x000fe20003fc6070 */
[----:B------:R-:W-:-:S03]  /*71b0*/  FADD.FTZ R148, R14, -R148 ;  /* 0x800000940e947221 */ /* 0x000fc60000010000 */
[----:B------:R-:W-:Y:S01]  /*71c0*/  ISETP.GE.U32.AND.EX P6, PT, R171, 0x1000000, PT, P6 ;  /* 0x01000000ab00780c */ /* 0x000fe20003fc6160 */
[----:B------:R-:W-:Y:S01]  /*71d0*/  FFMA.FTZ R149, R28, R148, R149 ;  /* 0x000000941c957223 */ /* 0x000fe20000010095 */
[----:B------:R-:W-:Y:S02]  /*71e0*/  IMAD.U32 R148, R137, 0x10000, RZ ;  /* 0x0001000089947824 */ /* 0x000fe400078e00ff */
[----:B------:R-:W-:Y:S01]  /*71f0*/  FSEL R126, R126, RZ, P6 ;  /* 0x000000ff7e7e7208 */ /* 0x000fe20003000000 */
[----:B------:R-:W-:Y:S01]  /*7200*/  FMUL.FTZ R149, R149, UR13 ;  /* 0x0000000d95957c20 */ /* 0x000fe20008410000 */
[----:B------:R-:W-:Y:S02]  /*7210*/  LOP3.LUT P6, RZ, R161, 0xff, RZ, 0xc0, !PT ;  /* 0x000000ffa1ff7812 */ /* 0x000fe400078cc0ff */
[----:B------:R-:W-:Y:S01]  /*7220*/  F2FP.BF16.F32.PACK_AB R151, R126, R125 ;  /* 0x0000007d7e97723e */ /* 0x000fe200000010ff */
[----:B------:R-:W-:Y:S01]  /*7230*/  FFMA.FTZ R125, R17, R152, R154 ;  /* 0x00000098117d7223 */ /* 0x000fe2000001009a */
[----:B------:R-:W-:-:S02]  /*7240*/  FSEL R126, R149, RZ, P6 ;  /* 0x000000ff957e7208 */ /* 0x000fc40003000000 */
[----:B------:R-:W-:Y:S01]  /*7250*/  LOP3.LUT P6, RZ, R161, 0xff00, RZ, 0xc0, !PT ;  /* 0x0000ff00a1ff7812 */ /* 0x000fe200078cc0ff */
[----:B------:R-:W-:-:S04]  /*7260*/  FADD.FTZ R125, R16, -R125 ;  /* 0x8000007d107d7221 */ /* 0x000fc80000010000 */
[----:B------:R-:W-:Y:S01]  /*7270*/  FFMA.FTZ R148, R28, R125, R148 ;  /* 0x0000007d1c947223 */ /* 0x000fe20000010094 */
[----:B------:R-:W-:Y:S02]  /*7280*/  FSEL R125, R124, RZ, P6 ;  /* 0x000000ff7c7d7208 */ /* 0x000fe40003000000 */
[----:B------:R-:W-:Y:S01]  /*7290*/  LOP3.LUT P6, RZ, R171, 0xff, RZ, 0xc0, !PT ;  /* 0x000000ffabff7812 */ /* 0x000fe200078cc0ff */
[----:B------:R-:W-:Y:S01]  /*72a0*/  FMUL.FTZ R148, R148, UR13 ;  /* 0x0000000d94947c20 */ /* 0x000fe20008410000 */
[----:B------:R-:W-:Y:S01]  /*72b0*/  F2FP.BF16.F32.PACK_AB R126, R125, R126 ;  /* 0x0000007e7d7e723e */ /* 0x000fe200000010ff */
[----:B------:R-:W-:-:S04]  /*72c0*/  FFMA.FTZ R125, R188, R152, R154 ;  /* 0x00000098bc7d7223 */ /* 0x000fc8000001009a */
[----:B------:R-:W-:-:S04]  /*72d0*/  FADD.FTZ R125, R183, -R125 ;  /* 0x8000007db77d7221 */ /* 0x000fc80000010000 */
[----:B------:R-:W-:Y:S01]  /*72e0*/  FFMA.FTZ R125, R28, R125, R150 ;  /* 0x0000007d1c7d7223 */ /* 0x000fe20000010096 */
[----:B------:R-:W-:Y:S02]  /*72f0*/  FSEL R150, R149, RZ, P6 ;  /* 0x000000ff95967208 */ /* 0x000fe40003000000 */
[----:B------:R-:W-:Y:S01]  /*7300*/  LOP3.LUT P6, RZ, R171, 0xff00, RZ, 0xc0, !PT ;  /* 0x0000ff00abff7812 */ /* 0x000fe200078cc0ff */
[----:B------:R-:W-:-:S03]  /*7310*/  FMUL.FTZ R125, R125, UR13 ;  /* 0x0000000d7d7d7c20 */ /* 0x000fc60008410000 */
[----:B------:R-:W-:Y:S02]  /*7320*/  FSEL R124, R124, RZ, P6 ;  /* 0x000000ff7c7c7208 */ /* 0x000fe40003000000 */
[----:B------:R-:W-:Y:S02]  /*7330*/  LOP3.LUT P6, RZ, R170, 0xff0000, RZ, 0xc0, !PT ;  /* 0x00ff0000aaff7812 */ /* 0x000fe400078cc0ff */
[----:B------:R-:W-:Y:S02]  /*7340*/  F2FP.BF16.F32.PACK_AB R150, R124, R150 ;  /* 0x000000967c96723e */ /* 0x000fe400000010ff */
[----:B------:R-:W-:Y:S02]  /*7350*/  FSEL R124, R148, RZ, P6 ;  /* 0x000000ff947c7208 */ /* 0x000fe40003000000 */
[----:B------:R-:W-:-:S04]  /*7360*/  LOP3.LUT P6, RZ, R160, 0xff0000, RZ, 0xc0, !PT ;  /* 0x00ff0000a0ff7812 */ /* 0x000fc800078cc0ff */
[----:B------:R-:W-:Y:S02]  /*7370*/  FSEL R148, R148, RZ, P6 ;  /* 0x000000ff94947208 */ /* 0x000fe40003000000 */
[----:B------:R-:W-:-:S04]  /*7380*/  LOP3.LUT P6, RZ, R170, 0xff000000, RZ, 0xc0, !PT ;  /* 0xff000000aaff7812 */ /* 0x000fc800078cc0ff */
[----:B------:R-:W-:Y:S02]  /*7390*/  FSEL R149, R125, RZ, P6 ;  /* 0x000000ff7d957208 */ /* 0x000fe40003000000 */
[----:B------:R-:W-:Y:S02]  /*73a0*/  LOP3.LUT P6, RZ, R160, 0xff000000, RZ, 0xc0, !PT ;  /* 0xff000000a0ff7812 */ /* 0x000fe400078cc0ff */
[----:B------:R-:W-:Y:S01]  /*73b0*/  F2FP.BF16.F32.PACK_AB R149, R149, R124 ;  /* 0x0000007c9595723e */ /* 0x000fe200000010ff */
[----:B------:R-:W-:Y:S01]  /*73c0*/  FFMA.FTZ R124, R19, R152, R154 ;  /* 0x00000098137c7223 */ /* 0x000fe2000001009a */
[----:B------:R-:W-:Y:S02]  /*73d0*/  FSEL R125, R125, RZ, P6 ;  /* 0x000000ff7d7d7208 */ /* 0x000fe40003000000 */
[----:B------:R-:W-:Y:S01]  /*73e0*/  LOP3.LUT P6, RZ, R170, 0xff00, RZ, 0xc0, !PT ;  /* 0x0000ff00aaff7812 */ /* 0x000fe200078cc0ff */
[----:B------:R-:W-:Y:S01]  /*73f0*/  FADD.FTZ R124, R18, -R124 ;  /* 0x8000007c127c7221 */ /* 0x000fe20000010000 */
[----:B------:R-:W-:Y:S01]  /*7400*/  F2FP.BF16.F32.PACK_AB R125, R125, R148 ;  /* 0x000000947d7d723e */ /* 0x000fe200000010ff */
[----:B------:R-:W-:-:S04]  /*7410*/  IMAD.U32 R148, R136, 0x10000, RZ ;  /* 0x0001000088947824 */ /* 0x000fc800078e00ff */
[--C-:B------:R-:W-:Y:S01]  /*7420*/  FFMA.FTZ R155, R28, R124, R148.reuse ;  /* 0x0000007c1c9b7223 */ /* 0x100fe20000010094 */
[----:B------:R-:W-:Y:S01]  /*7430*/  PRMT R148, R136, 0x7632, R148 ;  /* 0x0000763288947816 */ /* 0x000fe20000000094 */
[----:B------:R-:W-:Y:S02]  /*7440*/  FFMA.FTZ R124, R177, R152, R154 ;  /* 0x00000098b17c7223 */ /* 0x000fe4000001009a */
[----:B------:R-:W-:Y:S01]  /*7450*/  FMUL.FTZ R155, R155, UR13 ;  /* 0x0000000d9b9b7c20 */ /* 0x000fe20008410000 */
[----:B------:R-:W-:Y:S01]  /*7460*/  SHF.L.U32 R148, R148, 0x10, RZ ;  /* 0x0000001094947819 */ /* 0x000fe200000006ff */
[----:B------:R-:W-:-:S04]  /*7470*/  FADD.FTZ R124, R178, -R124 ;  /* 0x8000007cb27c7221 */ /* 0x000fc80000010000 */
[----:B------:R-:W-:-:S04]  /*7480*/  FFMA.FTZ R124, R28, R124, R148 ;  /* 0x0000007c1c7c7223 */ /* 0x000fc80000010094 */
[----:B------:R-:W-:-:S05]  /*7490*/  FMUL.FTZ R124, R124, UR13 ;  /* 0x0000000d7c7c7c20 */ /* 0x000fca0008410000 */
        /* <DEDUP_REMOVED lines=10> */
.L_x_277:
[----:B0-----:R-:W0:Y:S02]  /*7540*/  LDC.64 R124, c[0x0][0x478] ;  /* 0x00011e00ff7c7b82 */ /* 0x001e240000000a00 */
[----:B0-----:R-:W-:-:S04]  /*7550*/  ISETP.NE.U32.AND P1, PT, R124, RZ, PT ;  /* 0x000000ff7c00720c */ /* 0x001fc80003f25070 */
[----:B------:R-:W-:-:S13]  /*7560*/  ISETP.NE.AND.EX P1, PT, R125, RZ, PT, P1 ;  /* 0x000000ff7d00720c */ /* 0x000fda0003f25310 */
[----:B------:R-:W-:Y:S05]  /*7570*/  @!P1 BRA `(.L_x_280) ;  /* 0x00000004003c9947 */ /* 0x000fea0003800000 */
[-CC-:B------:R-:W-:Y:S01]  /*7580*/  FFMA.FTZ R124, R182, R152.reuse, R154.reuse ;  /* 0x00000098b67c7223 */ /* 0x180fe2000001009a */
[-CC-:B------:R-:W-:Y:S01]  /*7590*/  FFMA.FTZ R126, R205, R152.reuse, R154.reuse ;  /* 0x00000098cd7e7223 */ /* 0x180fe2000001009a */
[----:B-----5:R-:W-:Y:S01]  /*75a0*/  LOP3.LUT P6, RZ, R161, 0xff0000, RZ, 0xc0, !PT ;  /* 0x00ff0000a1ff7812 */ /* 0x020fe200078cc0ff */
[----:B------:R-:W-:Y:S01]  /*75b0*/  FFMA.FTZ R148, R19, R152, R154 ;  /* 0x0000009813947223 */ /* 0x000fe2000001009a */
[----:B------:R-:W-:Y:S01]  /*75c0*/  FADD.FTZ R124, R181, -R124 ;  /* 0x8000007cb57c7221 */ /* 0x000fe20000010000 */
[----:B------:R-:W-:Y:S02]  /*75d0*/  FADD.FTZ R126, R206, -R126 ;  /* 0x8000007ece7e7221 */ /* 0x000fe40000010000 */
[----:B------:R-:W-:Y:S01]  /*75e0*/  FADD.FTZ R153, R18, -R148 ;  /* 0x8000009412997221 */ /* 0x000fe20000010000 */
[C---:B------:R-:W-:Y:S01]  /*75f0*/  FMUL.FTZ R124, R28.reuse, R124 ;  /* 0x0000007c1c7c7220 */ /* 0x040fe20000410000 */
[C---:B------:R-:W-:Y:S02]  /*7600*/  FMUL.FTZ R126, R28.reuse, R126 ;  /* 0x0000007e1c7e7220 */ /* 0x040fe40000410000 */
[----:B------:R-:W-:Y:S01]  /*7610*/  FMUL.FTZ R153, R28, R153 ;  /* 0x000000991c997220 */ /* 0x000fe20000410000 */
[----:B------:R-:W-:Y:S01]  /*7620*/  FMUL.FTZ R125, R124, UR13 ;  /* 0x0000000d7c7d7c20 */ /* 0x000fe20008410000 */
[C---:B------:R-:W-:Y:S01]  /*7630*/  FMUL.FTZ R133, R126.reuse, UR13 ;  /* 0x0000000d7e857c20 */ /* 0x040fe20008410000 */
[----:B------:R-:W-:Y:S01]  /*7640*/  F2FP.BF16.F32.PACK_AB R135, R126, R124 ;  /* 0x0000007c7e87723e */ /* 0x000fe200000010ff */
[----:B------:R-:W-:Y:S01]  /*7650*/  FFMA.FTZ R126, R15, R152, R154 ;  /* 0x000000980f7e7223 */ /* 0x000fe2000001009a */
[----:B------:R-:W-:Y:S01]  /*7660*/  FMUL.FTZ R155, R153, UR13 ;  /* 0x0000000d999b7c20 */ /* 0x000fe20008410000 */
[----:B------:R-:W-:-:S02]  /*7670*/  FSEL R127, R125, RZ, P6 ;  /* 0x000000ff7d7f7208 */ /* 0x000fc40003000000 */
[----:B------:R-:W-:Y:S01]  /*7680*/  ISETP.GE.U32.AND P6, PT, R160, RZ, PT ;  /* 0x000000ffa000720c */ /* 0x000fe20003fc6070 */
[----:B------:R-:W-:-:S03]  /*7690*/  FADD.FTZ R126, R14, -R126 ;  /* 0x8000007e0e7e7221 */ /* 0x000fc60000010000 */
[----:B------:R-:W-:Y:S01]  /*76a0*/  ISETP.GE.U32.AND.EX P6, PT, R161, 0x1000000, PT, P6 ;  /* 0x01000000a100780c */ /* 0x000fe20003fc6160 */
[----:B------:R-:W-:-:S03]  /*76b0*/  FMUL.FTZ R126, R28, R126 ;  /* 0x0000007e1c7e7220 */ /* 0x000fc60000410000 */
        /* <DEDUP_REMOVED lines=9> */
[----:B------:R-:W-:-:S03]  /*7750*/  FMUL.FTZ R124, R28, R124 ;  /* 0x0000007c1c7c7220 */ /* 0x000fc60000410000 */
[----:B------:R-:W-:Y:S02]  /*7760*/  FSEL R133, R133, RZ, P6 ;  /* 0x000000ff85857208 */ /* 0x000fe40003000000 */
[C---:B------:R-:W-:Y:S02]  /*7770*/  LOP3.LUT P6, RZ, R161.reuse, 0xff, RZ, 0xc0, !PT ;  /* 0x000000ffa1ff7812 */ /* 0x040fe400078cc0ff */
[C---:B------:R-:W-:Y:S01]  /*7780*/  F2FP.BF16.F32.PACK_AB R134, R124.reuse, R126 ;  /* 0x0000007e7c86723e */ /* 0x040fe200000010ff */
[----:B------:R-:W-:Y:S01]  /*7790*/  FMUL.FTZ R124, R124, UR13 ;  /* 0x0000000d7c7c7c20 */ /* 0x000fe20008410000 */
[----:B------:R-:W-:Y:S02]  /*77a0*/  FSEL R126, R132, RZ, P6 ;  /* 0x000000ff847e7208 */ /* 0x000fe40003000000 */
[----:B------:R-:W-:Y:S02]  /*77b0*/  LOP3.LUT P6, RZ, R161, 0xff00, RZ, 0xc0, !PT ;  /* 0x0000ff00a1ff7812 */ /* 0x000fe400078cc0ff */
[----:B------:R-:W-:Y:S01]  /*77c0*/  F2FP.BF16.F32.PACK_AB R151, R133, R125 ;  /* 0x0000007d8597723e */ /* 0x000fe200000010ff */
[----:B------:R-:W-:Y:S01]  /*77d0*/  FFMA.FTZ R133, R17, R152, R154 ;  /* 0x0000009811857223 */ /* 0x000fe2000001009a */
[----:B------:R-:W-:-:S02]  /*77e0*/  FSEL R125, R124, RZ, P6 ;  /* 0x000000ff7c7d7208 */ /* 0x000fc40003000000 */
[----:B------:R-:W-:Y:S01]  /*77f0*/  LOP3.LUT P6, RZ, R171, 0xff, RZ, 0xc0, !PT ;  /* 0x000000ffabff7812 */ /* 0x000fe200078cc0ff */
[----:B------:R-:W-:Y:S01]  /*7800*/  FADD.FTZ R133, R16, -R133 ;  /* 0x8000008510857221 */ /* 0x000fe20000010000 */
[----:B------:R-:W-:Y:S01]  /*7810*/  F2FP.BF16.F32.PACK_AB R126, R125, R126 ;  /* 0x0000007e7d7e723e */ /* 0x000fe200000010ff */
[----:B------:R-:W-:Y:S01]  /*7820*/  FFMA.FTZ R125, R188, R152, R154 ;  /* 0x00000098bc7d7223 */ /* 0x000fe2000001009a */
[----:B------:R-:W-:Y:S01]  /*7830*/  FSEL R132, R132, RZ, P6 ;  /* 0x000000ff84847208 */ /* 0x000fe20003000000 */
[----:B------:R-:W-:Y:S01]  /*7840*/  FMUL.FTZ R133, R28, R133 ;  /* 0x000000851c857220 */ /* 0x000fe20000410000 */
[----:B------:R-:W-:Y:S01]  /*7850*/  LOP3.LUT P6, RZ, R171, 0xff00, RZ, 0xc0, !PT ;  /* 0x0000ff00abff7812 */ /* 0x000fe200078cc0ff */
[----:B------:R-:W-:-:S03]  /*7860*/  FADD.FTZ R125, R183, -R125 ;  /* 0x8000007db77d7221 */ /* 0x000fc60000010000 */
[----:B------:R-:W-:Y:S01]  /*7870*/  FSEL R150, R124, RZ, P6 ;  /* 0x000000ff7c967208 */ /* 0x000fe20003000000 */
[----:B------:R-:W-:Y:S01]  /*7880*/  FMUL.FTZ R125, R28, R125 ;  /* 0x0000007d1c7d7220 */ /* 0x000fe20000410000 */
[----:B------:R-:W-:Y:S01]  /*7890*/  FMUL.FTZ R124, R133, UR13 ;  /* 0x0000000d857c7c20 */ /* 0x000fe20008410000 */
[----:B------:R-:W-:Y:S02]  /*78a0*/  LOP3.LUT P6, RZ, R160, 0xff0000, RZ, 0xc0, !PT ;  /* 0x00ff0000a0ff7812 */ /* 0x000fe400078cc0ff */
[C---:B------:R-:W-:Y:S01]  /*78b0*/  FMUL.FTZ R149, R125.reuse, UR13 ;  /* 0x0000000d7d957c20 */ /* 0x040fe20008410000 */
[----:B------:R-:W-:Y:S02]  /*78c0*/  F2FP.BF16.F32.PACK_AB R133, R125, R133 ;  /* 0x000000857d85723e */ /* 0x000fe400000010ff */
[----:B------:R-:W-:Y:S02]  /*78d0*/  FSEL R125, R124, RZ, P6 ;  /* 0x000000ff7c7d7208 */ /* 0x000fe40003000000 */
[----:B------:R-:W-:-:S02]  /*78e0*/  LOP3.LUT P6, RZ, R160, 0xff000000, RZ, 0xc0, !PT ;  /* 0xff000000a0ff7812 */ /* 0x000fc400078cc0ff */
[----:B------:R-:W-:Y:S02]  /*78f0*/  F2FP.BF16.F32.PACK_AB R150, R150, R132 ;  /* 0x000000849696723e */ /* 0x000fe400000010ff */
[----:B------:R-:W-:Y:S02]  /*7900*/  FSEL R132, R149, RZ, P6 ;  /* 0x000000ff95847208 */ /* 0x000fe40003000000 */
[----:B------:R-:W-:Y:S02]  /*7910*/  LOP3.LUT P6, RZ, R170, 0xff0000, RZ, 0xc0, !PT ;  /* 0x00ff0000aaff7812 */ /* 0x000fe400078cc0ff */
[----:B------:R-:W-:Y:S02]  /*7920*/  F2FP.BF16.F32.PACK_AB R125, R132, R125 ;  /* 0x0000007d847d723e */ /* 0x000fe400000010ff */
[----:B------:R-:W-:Y:S01]  /*7930*/  FSEL R132, R124, RZ, P6 ;  /* 0x000000ff7c847208 */ /* 0x000fe20003000000 */
[----:B------:R-:W-:Y:S01]  /*7940*/  FFMA.FTZ R124, R177, R152, R154 ;  /* 0x00000098b17c7223 */ /* 0x000fe2000001009a */
[----:B------:R-:W-:-:S03]  /*7950*/  LOP3.LUT P6, RZ, R170, 0xff000000, RZ, 0xc0, !PT ;  /* 0xff000000aaff7812 */ /* 0x000fc600078cc0ff */
[----:B------:R-:W-:Y:S01]  /*7960*/  FADD.FTZ R124, R178, -R124 ;  /* 0x8000007cb27c7221 */ /* 0x000fe20000010000 */
[----:B------:R-:W-:Y:S02]  /*7970*/  FSEL R149, R149, RZ, P6 ;  /* 0x000000ff95957208 */ /* 0x000fe40003000000 */
[----:B------:R-:W-:Y:S02]  /*7980*/  LOP3.LUT P6, RZ, R170, 0xff00, RZ, 0xc0, !PT ;  /* 0x0000ff00aaff7812 */ /* 0x000fe400078cc0ff */
[----:B------:R-:W-:Y:S01]  /*7990*/  F2FP.BF16.F32.PACK_AB R149, R149, R132 ;  /* 0x000000849595723e */ /* 0x000fe200000010ff */
[----:B------:R-:W-:-:S04]  /*79a0*/  FMUL.FTZ R132, R28, R124 ;  /* 0x0000007c1c847220 */ /* 0x000fc80000410000 */
        /* <DEDUP_REMOVED lines=12> */
.L_x_280:
        /* <DEDUP_REMOVED lines=11> */
[----:B------:R-:W-:-:S02]  /*7b20*/  FMUL.FTZ R151, R125, UR13 ;  /* 0x0000000d7d977c20 */ /* 0x000fc40008410000 */
[----:B------:R-:W-:Y:S02]  /*7b30*/  FMUL.FTZ R150, R126, UR13 ;  /* 0x0000000d7e967c20 */ /* 0x000fe40008410000 */
[----:B------:R-:W-:Y:S02]  /*7b40*/  FSEL R127, R124, RZ, P6 ;  /* 0x000000ff7c7f7208 */ /* 0x000fe40003000000 */
[----:B------:R-:W-:-:S04]  /*7b50*/  ISETP.GE.U32.AND P6, PT, R160, RZ, PT ;  /* 0x000000ffa000720c */ /* 0x000fc80003fc6070 */
[----:B------:R-:W-:-:S04]  /*7b60*/  ISETP.GE.U32.AND.EX P6, PT, R161, 0x1000000, PT, P6 ;  /* 0x01000000a100780c */ /* 0x000fc80003fc6160 */
[----:B------:R-:W-:Y:S02]  /*7b70*/  FSEL R125, R151, RZ, P6 ;  /* 0x000000ff977d7208 */ /* 0x000fe40003000000 */
        /* <DEDUP_REMOVED lines=8> */
[----:B------:R-:W-:Y:S01]  /*7c00*/  FSEL R151, R151, RZ, P6 ;  /* 0x000000ff97977208 */ /* 0x000fe20003000000 */
[----:B------:R-:W-:Y:S01]  /*7c10*/  FMUL.FTZ R125, R125, UR13 ;  /* 0x0000000d7d7d7c20 */ /* 0x000fe20008410000 */
[----:B------:R-:W-:Y:S02]  /*7c20*/  LOP3.LUT P6, RZ, R161, 0xff, RZ, 0xc0, !PT ;  /* 0x000000ffa1ff7812 */ /* 0x000fe400078cc0ff */
[----:B------:R-:W-:Y:S02]  /*7c30*/  F2FP.BF16.F32.PACK_AB R151, R151, R124 ;  /* 0x0000007c9797723e */ /* 0x000fe400000010ff */
        /* <DEDUP_REMOVED lines=8> */
[----:B------:R-:W-:-:S03]  /*7cc0*/  FADD.FTZ R124, R16, -R124 ;  /* 0x8000007c107c7221 */ /* 0x000fc60000010000 */
[----:B------:R-:W-:Y:S01]  /*7cd0*/  FSEL R150, R150, RZ, P6 ;  /* 0x000000ff96967208 */ /* 0x000fe20003000000 */
[----:B------:R-:W-:Y:S01]  /*7ce0*/  FMUL.FTZ R124, R28, R124 ;  /* 0x0000007c1c7c7220 */ /* 0x000fe20000410000 */
[----:B------:R-:W-:Y:S02]  /*7cf0*/  LOP3.LUT P6, RZ, R170, 0xff0000, RZ, 0xc0, !PT ;  /* 0x00ff0000aaff7812 */ /* 0x000fe400078cc0ff */
[----:B------:R-:W-:Y:S01]  /*7d00*/  F2FP.BF16.F32.PACK_AB R150, R150, R125 ;  /* 0x0000007d9696723e */ /* 0x000fe200000010ff */
[----:B------:R-:W-:Y:S01]  /*7d10*/  FFMA.FTZ R125, R188, R152, R154 ;  /* 0x00000098bc7d7223 */ /* 0x000fe2000001009a */
[----:B------:R-:W-:-:S03]  /*7d20*/  FMUL.FTZ R148, R124, UR13 ;  /* 0x0000000d7c947c20 */ /* 0x000fc60008410000 */
[----:B------:R-:W-:Y:S02]  /*7d30*/  FADD.FTZ R125, R183, -R125 ;  /* 0x8000007db77d7221 */ /* 0x000fe40000010000 */
[----:B------:R-:W-:Y:S02]  /*7d40*/  FSEL R124, R148, RZ, P6 ;  /* 0x000000ff947c7208 */ /* 0x000fe40003000000 */
[----:B------:R-:W-:Y:S01]  /*7d50*/  FMUL.FTZ R125, R28, R125 ;  /* 0x0000007d1c7d7220 */ /* 0x000fe20000410000 */
[----:B------:R-:W-:-:S03]  /*7d60*/  LOP3.LUT P6, RZ, R160, 0xff0000, RZ, 0xc0, !PT ;  /* 0x00ff0000a0ff7812 */ /* 0x000fc600078cc0ff */
[----:B------:R-:W-:Y:S01]  /*7d70*/  FMUL.FTZ R125, R125, UR13 ;  /* 0x0000000d7d7d7c20 */ /* 0x000fe20008410000 */
        /* <DEDUP_REMOVED lines=10> */
[----:B------:R-:W-:-:S02]  /*7e20*/  FFMA.FTZ R148, R19, R152, R154 ;  /* 0x0000009813947223 */ /* 0x000fc4000001009a */
[----:B------:R-:W-:Y:S02]  /*7e30*/  FMUL.FTZ R124, R28, R124 ;  /* 0x0000007c1c7c7220 */ /* 0x000fe40000410000 */
[----:B------:R-:W-:Y:S02]  /*7e40*/  FADD.FTZ R148, R18, -R148 ;  /* 0x8000009412947221 */ /* 0x000fe40000010000 */
[----:B------:R-:W-:Y:S02]  /*7e50*/  FMUL.FTZ R124, R124, UR13 ;  /* 0x0000000d7c7c7c20 */ /* 0x000fe40008410000 */
[----:B------:R-:W-:-:S03]  /*7e60*/  FMUL.FTZ R155, R28, R148 ;  /* 0x000000941c9b7220 */ /* 0x000fc60000410000 */
[----:B------:R-:W-:Y:S01]  /*7e70*/  FSEL R148, R124, RZ, P6 ;  /* 0x000000ff7c947208 */ /* 0x000fe20003000000 */
[----:B------:R-:W-:Y:S01]  /*7e80*/  FMUL.FTZ R155, R155, UR13 ;  /* 0x0000000d9b9b7c20 */ /* 0x000fe20008410000 */
        /* <DEDUP_REMOVED lines=9> */
.L_x_276:
[----:B------:R-:W-:-:S04]  /*7f20*/  UISETP.NE.U32.AND UP0, UPT, UR24, URZ, UPT ;  /* 0x000000ff1800728c */ /* 0x000fc8000bf05070 */
[----:B------:R-:W-:-:S09]  /*7f30*/  UISETP.NE.AND.EX UP0, UPT, UR25, URZ, UPT, UP0 ;  /* 0x000000ff1900728c */ /* 0x000fd2000bf05300 */
[----:B------:R-:W-:Y:S05]  /*7f40*/  BRA.U !UP0, `(.L_x_281) ;  /* 0x0000000908307547 */ /* 0x000fea000b800000 */
[----:B0-----:R-:W0:Y:S02]  /*7f50*/  LDC.64 R148, c[0x0][0x478] ;  /* 0x00011e00ff947b82 */ /* 0x001e240000000a00 */
[----:B0-----:R-:W-:-:S04]  /*7f60*/  ISETP.NE.U32.AND P1, PT, R148, RZ, PT ;  /* 0x000000ff9400720c */ /* 0x001fc80003f25070 */
[----:B------:R-:W-:-:S13]  /*7f70*/  ISETP.NE.AND.EX P1, PT, R149, RZ, PT, P1 ;  /* 0x000000ff9500720c */ /* 0x000fda0003f25310 */
[----:B------:R-:W-:Y:S05]  /*7f80*/  @!P1 BRA `(.L_x_282) ;  /* 0x0000000400189947 */ /* 0x000fea0003800000 */
[----:B-----5:R-:W-:Y:S01]  /*7f90*/  PRMT R134, R139, 0x7632, R134 ;  /* 0x000076328b867816 */ /* 0x020fe20000000086 */
        /* <DEDUP_REMOVED lines=8> */
[----:B------:R-:W-:Y:S01]  /*8020*/  FFMA.FTZ R135, R28, R135, R134 ;  /* 0x000000871c877223 */ /* 0x000fe20000010086 */
[----:B------:R-:W-:Y:S01]  /*8030*/  FFMA.FTZ R134, R182, R152, R154 ;  /* 0x00000098b6867223 */ /* 0x000fe2000001009a */
[----:B------:R-:W-:Y:S01]  /*8040*/  ISETP.GE.U32.AND.EX P6, PT, R171, 0x1000000, PT, P6 ;  /* 0x01000000ab00780c */ /* 0x000fe20003fc6160 */
[----:B------:R-:W-:Y:S01]  /*8050*/  FFMA.FTZ R150, R28, R133, R132 ;  /* 0x000000851c967223 */ /* 0x000fe20000010084 */
[----:B------:R-:W-:Y:S01]  /*8060*/  SHF.L.U32 R132, R139, 0x10, RZ ;  /* 0x000000108b847819 */ /* 0x000fe200000006ff */
[----:B------:R-:W-:Y:S01]  /*8070*/  FADD.FTZ R134, R181, -R134 ;  /* 0x80000086b5867221 */ /* 0x000fe20000010000 */
[----:B------:R-:W-:-:S02]  /*8080*/  IMAD.U32 R148, R137, 0x10000, RZ ;  /* 0x0001000089947824 */ /* 0x000fc400078e00ff */
[----:B------:R-:W-:Y:S01]  /*8090*/  FFMA.FTZ R149, R188, R152, R154 ;  /* 0x00000098bc957223 */ /* 0x000fe2000001009a */
[----:B------:R-:W-:Y:S01]  /*80a0*/  FFMA.FTZ R134, R28, R134, R132 ;  /* 0x000000861c867223 */ /* 0x000fe20000010084 */
[----:B------:R-:W-:Y:S02]  /*80b0*/  FMUL.FTZ R132, R135, UR13 ;  /* 0x0000000d87847c20 */ /* 0x000fe40008410000 */
[----:B------:R-:W-:Y:S01]  /*80c0*/  FADD.FTZ R149, R183, -R149 ;  /* 0x80000095b7957221 */ /* 0x000fe20000010000 */
[----:B------:R-:W-:Y:S01]  /*80d0*/  FMUL.FTZ R133, R134, UR13 ;  /* 0x0000000d86857c20 */ /* 0x000fe20008410000 */
[----:B------:R-:W-:Y:S01]  /*80e0*/  F2FP.BF16.F32.PACK_AB R135, R135, R134 ;  /* 0x000000868787723e */ /* 0x000fe200000010ff */
[----:B------:R-:W-:Y:S01]  /*80f0*/  FFMA.FTZ R134, R15, R152, R154 ;  /* 0x000000980f867223 */ /* 0x000fe2000001009a */
[----:B------:R-:W-:Y:S02]  /*8100*/  FSEL R132, R132, RZ, P6 ;  /* 0x000000ff84847208 */ /* 0x000fe40003000000 */
[----:B------:R-:W-:Y:S01]  /*8110*/  LOP3.LUT P6, RZ, R171, 0xff0000, RZ, 0xc0, !PT ;  /* 0x00ff0000abff7812 */ /* 0x000fe200078cc0ff */
[----:B------:R-:W-:-:S03]  /*8120*/  FADD.FTZ R134, R14, -R134 ;  /* 0x800000860e867221 */ /* 0x000fc60000010000 */
[----:B------:R-:W-:Y:S02]  /*8130*/  FSEL R133, R133, RZ, P6 ;  /* 0x000000ff85857208 */ /* 0x000fe40003000000 */
[----:B------:R-:W-:Y:S02]  /*8140*/  LOP3.LUT P6, RZ, R171, 0xff, RZ, 0xc0, !PT ;  /* 0x000000ffabff7812 */ /* 0x000fe400078cc0ff */
[----:B------:R-:W-:Y:S01]  /*8150*/  F2FP.BF16.F32.PACK_AB R151, R132, R133 ;  /* 0x000000858497723e */ /* 0x000fe200000010ff */
[----:B------:R-:W-:Y:S01]  /*8160*/  FFMA.FTZ R133, R17, R152, R154 ;  /* 0x0000009811857223 */ /* 0x000fe2000001009a */
[----:B------:R-:W-:-:S03]  /*8170*/  SHF.L.U32 R132, R138, 0x10, RZ ;  /* 0x000000108a847819 */ /* 0x000fc600000006ff */
[----:B------:R-:W-:Y:S02]  /*8180*/  FADD.FTZ R133, R16, -R133 ;  /* 0x8000008510857221 */ /* 0x000fe40000010000 */
[C---:B------:R-:W-:Y:S02]  /*8190*/  FFMA.FTZ R134, R28.reuse, R134, R132 ;  /* 0x000000861c867223 */ /* 0x040fe40000010084 */
[--C-:B------:R-:W-:Y:S01]  /*81a0*/  FFMA.FTZ R133, R28, R133, R148.reuse ;  /* 0x000000851c857223 */ /* 0x100fe20000010094 */
[----:B------:R-:W-:Y:S01]  /*81b0*/  PRMT R148, R137, 0x7632, R148 ;  /* 0x0000763289947816 */ /* 0x000fe20000000094 */
[----:B------:R-:W-:Y:S01]  /*81c0*/  FMUL.FTZ R132, R134, UR13 ;  /* 0x0000000d86847c20 */ /* 0x000fe20008410000 */
[C---:B------:R-:W-:Y:S01]  /*81d0*/  F2FP.BF16.F32.PACK_AB R134, R150.reuse, R134 ;  /* 0x000000869686723e */ /* 0x040fe200000010ff */
[----:B------:R-:W-:Y:S01]  /*81e0*/  FMUL.FTZ R150, R150, UR13 ;  /* 0x0000000d96967c20 */ /* 0x000fe20008410000 */
[----:B------:R-:W-:Y:S02]  /*81f0*/  SHF.L.U32 R148, R148, 0x10, RZ ;  /* 0x0000001094947819 */ /* 0x000fe400000006ff */
[----:B------:R-:W-:-:S02]  /*8200*/  FSEL R132, R132, RZ, P6 ;  /* 0x000000ff84847208 */ /* 0x000fc40003000000 */
[----:B------:R-:W-:Y:S01]  /*8210*/  LOP3.LUT P6, RZ, R171, 0xff00, RZ, 0xc0, !PT ;  /* 0x0000ff00abff7812 */ /* 0x000fe200078cc0ff */
[----:B------:R-:W-:-:S03]  /*8220*/  FFMA.FTZ R148, R28, R149, R148 ;  /* 0x000000951c947223 */ /* 0x000fc60000010094 */
[----:B------:R-:W-:Y:S01]  /*8230*/  FSEL R150, R150, RZ, P6 ;  /* 0x000000ff96967208 */ /* 0x000fe20003000000 */
[----:B------:R-:W-:Y:S01]  /*8240*/  FMUL.FTZ R149, R148, UR13 ;  /* 0x0000000d94957c20 */ /* 0x000fe20008410000 */
[----:B------:R-:W-:Y:S02]  /*8250*/  LOP3.LUT P6, RZ, R170, 0xff0000, RZ, 0xc0, !PT ;  /* 0x00ff0000aaff7812 */ /* 0x000fe400078cc0ff */
[----:B------:R-:W-:Y:S01]  /*8260*/  F2FP.BF16.F32.PACK_AB R150, R150, R132 ;  /* 0x000000849696723e */ /* 0x000fe200000010ff */
[----:B------:R-:W-:Y:S01]  /*8270*/  FMUL.FTZ R132, R133, UR13 ;  /* 0x0000000d85847c20 */ /* 0x000fe20008410000 */
[----:B------:R-:W-:Y:S02]  /*8280*/  F2FP.BF16.F32.PACK_AB R133, R148, R133 ;  /* 0x000000859485723e */ /* 0x000fe400000010ff */
[----:B------:R-:W-:Y:S02]  /*8290*/  SHF.L.U32 R148, R136, 0x10, RZ ;  /* 0x0000001088947819 */ /* 0x000fe400000006ff */
[----:B------:R-:W-:-:S02]  /*82a0*/  FSEL R132, R132, RZ, P6 ;  /* 0x000000ff84847208 */ /* 0x000fc40003000000 */
[----:B------:R-:W-:-:S04]  /*82b0*/  LOP3.LUT P6, RZ, R170, 0xff000000, RZ, 0xc0, !PT ;  /* 0xff000000aaff7812 */ /* 0x000fc800078cc0ff */
[----:B------:R-:W-:Y:S02]  /*82c0*/  FSEL R149, R149, RZ, P6 ;  /* 0x000000ff95957208 */ /* 0x000fe40003000000 */
[----:B------:R-:W-:Y:S02]  /*82d0*/  LOP3.LUT P6, RZ, R170, 0xff, RZ, 0xc0, !PT ;  /* 0x000000ffaaff7812 */ /* 0x000fe400078cc0ff */
[----:B------:R-:W-:Y:S01]  /*82e0*/  F2FP.BF16.F32.PACK_AB R149, R149, R132 ;  /* 0x000000849595723e */ /* 0x000fe200000010ff */
[----:B------:R-:W-:-:S04]  /*82f0*/  FFMA.FTZ R132, R19, R152, R154 ;  /* 0x0000009813847223 */ /* 0x000fc8000001009a */
[----:B------:R-:W-:-:S04]  /*8300*/  FADD.FTZ R132, R18, -R132 ;  /* 0x8000008412847221 */ /* 0x000fc80000010000 */
[--C-:B------:R-:W-:Y:S01]  /*8310*/  FFMA.FTZ R153, R28, R132, R148.reuse ;  /* 0x000000841c997223 */ /* 0x100fe20000010094 */
[----:B------:R-:W-:Y:S01]  /*8320*/  PRMT R148, R136, 0x7632, R148 ;  /* 0x0000763288947816 */ /* 0x000fe20000000094 */
[----:B------:R-:W-:-:S04]  /*8330*/  FFMA.FTZ R132, R177, R152, R154 ;  /* 0x00000098b1847223 */ /* 0x000fc8000001009a */
[----:B------:R-:W-:Y:S02]  /*8340*/  IMAD.U32 R148, R148, 0x10000, RZ ;  /* 0x0001000094947824 */ /* 0x000fe400078e00ff */
[----:B------:R-:W-:-:S04]  /*8350*/  FADD.FTZ R132, R178, -R132 ;  /* 0x80000084b2847221 */ /* 0x000fc80000010000 */
[----:B------:R-:W-:Y:S01]  /*8360*/  FFMA.FTZ R132, R28, R132, R148 ;  /* 0x000000841c847223 */ /* 0x000fe20000010094 */
[----:B------:R-:W-:-:S03]  /*8370*/  FMUL.FTZ R148, R153, UR13 ;  /* 0x0000000d99947c20 */ /* 0x000fc60008410000 */
[C---:B------:R-:W-:Y:S01]  /*8380*/  FMUL.FTZ R155, R132.reuse, UR13 ;  /* 0x0000000d849b7c20 */ /* 0x040fe20008410000 */
[----:B------:R-:W-:Y:S02]  /*8390*/  F2FP.BF16.F32.PACK_AB R132, R132, R153 ;  /* 0x000000998484723e */ /* 0x000fe400000010ff */
[----:B------:R-:W-:Y:S02]  /*83a0*/  FSEL R148, R148, RZ, P6 ;  /* 0x000000ff94947208 */ /* 0x000fe40003000000 */
[----:B------:R-:W-:-:S04]  /*83b0*/  LOP3.LUT P6, RZ, R170, 0xff00, RZ, 0xc0, !PT ;  /* 0x0000ff00aaff7812 */ /* 0x000fc800078cc0ff */
[----:B------:R-:W-:-:S04]  /*83c0*/  FSEL R155, R155, RZ, P6 ;  /* 0x000000ff9b9b7208 */ /* 0x000fc80003000000 */
[----:B------:R-:W-:Y:S01]  /*83d0*/  F2FP.BF16.F32.PACK_AB R148, R155, R148 ;  /* 0x000000949b94723e */ /* 0x000fe200000010ff */
[----:B------:R-:W-:Y:S06]  /*83e0*/  BRA `(.L_x_279) ;  /* 0x0000000800d47947 */ /* 0x000fec0003800000 */
.L_x_282:
[----:B------:R-:W-:Y:S01]  /*83f0*/  FFMA.FTZ R148, R182, R152, R154 ;  /* 0x00000098b6947223 */ /* 0x000fe2000001009a */
[C---:B-----5:R-:W-:Y:S02]  /*8400*/  SHF.L.U32 R149, R139.reuse, 0x10, RZ ;  /* 0x000000108b957819 */ /* 0x060fe400000006ff */
[----:B------:R-:W-:Y:S01]  /*8410*/  PRMT R150, R139, 0x7632, R150 ;  /* 0x000076328b967816 */ /* 0x000fe20000000096 */
        /* <DEDUP_REMOVED lines=8> */
[----:B------:R-:W-:Y:S01]  /*84a0*/  PRMT R155, R136, 0x7632, R155 ;  /* 0x00007632889b7816 */ /* 0x000fe2000000009b */
[----:B------:R-:W-:Y:S02]  /*84b0*/  IMAD.U32 R153, R153, 0x10000, RZ ;  /* 0x0001000099997824 */ /* 0x000fe400078e00ff */
[--C-:B------:R-:W-:Y:S01]  /*84c0*/  FFMA.FTZ R149, R28, R149, R150.reuse ;  /* 0x000000951c957223 */ /* 0x100fe20000010096 */
[----:B------:R-:W-:Y:S02]  /*84d0*/  FSEL R148, R148, RZ, P6 ;  /* 0x000000ff94947208 */ /* 0x000fe40003000000 */
[----:B------:R-:W-:Y:S01]  /*84e0*/  ISETP.GE.U32.AND P6, PT, R170, RZ, PT ;  /* 0x000000ffaa00720c */ /* 0x000fe20003fc6070 */
[----:B------:R-:W-:Y:S01]  /*84f0*/  FMUL.FTZ R149, R149, UR13 ;  /* 0x0000000d95957c20 */ /* 0x000fe20008410000 */
[----:B------:R-:W-:-:S02]  /*8500*/  PRMT R150, R138, 0x7632, R150 ;  /* 0x000076328a967816 */ /* 0x000fc40000000096 */
[----:B------:R-:W-:Y:S02]  /*8510*/  ISETP.GE.U32.AND.EX P6, PT, R171, 0x1000000, PT, P6 ;  /* 0x01000000ab00780c */ /* 0x000fe40003fc6160 */
[----:B------:R-:W-:Y:S02]  /*8520*/  SHF.L.U32 R150, R150, 0x10, RZ ;  /* 0x0000001096967819 */ /* 0x000fe400000006ff */
[----:B------:R-:W-:Y:S02]  /*8530*/  FSEL R149, R149, RZ, P6 ;  /* 0x000000ff95957208 */ /* 0x000fe40003000000 */
[----:B------:R-:W-:Y:S02]  /*8540*/  LOP3.LUT P6, RZ, R171, 0xff, RZ, 0xc0, !PT ;  /* 0x000000ffabff7812 */ /* 0x000fe400078cc0ff */
[----:B------:R-:W-:Y:S01]  /*8550*/  F2FP.BF16.F32.PACK_AB R151, R149, R148 ;  /* 0x000000949597723e */ /* 0x000fe200000010ff */
[----:B------:R-:W-:Y:S01]  /*8560*/  FFMA.FTZ R148, R15, R152, R154 ;  /* 0x000000980f947223 */ /* 0x000fe2000001009a */
[----:B------:R-:W-:Y:S01]  /*8570*/  IMAD.U32 R149, R138, 0x10000, RZ ;  /* 0x000100008a957824 */ /* 0x000fe200078e00ff */
[----:B------:R-:W-:-:S02]  /*8580*/  SHF.L.U32 R155, R155, 0x10, RZ ;  /* 0x000000109b9b7819 */ /* 0x000fc400000006ff */
        /* <DEDUP_REMOVED lines=22> */
[----:B------:R-:W-:Y:S01]  /*86f0*/  FMUL.FTZ R149, R149, UR13 ;  /* 0x0000000d95957c20 */ /* 0x000fe20008410000 */
[----:B------:R-:W-:-:S04]  /*8700*/  SHF.L.U32 R153, R136, 0x10, RZ ;  /* 0x0000001088997819 */ /* 0x000fc800000006ff */
        /* <DEDUP_REMOVED lines=9> */
[----:B------:R-:W-:-:S04]  /*87a0*/  FFMA.FTZ R153, R28, R153, R155 ;  /* 0x000000991c997223 */ /* 0x000fc8000001009b */
[----:B------:R-:W-:-:S05]  /*87b0*/  FMUL.FTZ R153, R153, UR13 ;  /* 0x0000000d99997c20 */ /* 0x000fca0008410000 */
[----:B------:R-:W-:Y:S02]  /*87c0*/  FSEL R153, R153, RZ, P6 ;  /* 0x000000ff99997208 */ /* 0x000fe40003000000 */
[----:B------:R-:W-:-:S04]  /*87d0*/  LOP3.LUT P6, RZ, R170, 0xff, RZ, 0xc0, !PT ;  /* 0x000000ffaaff7812 */ /* 0x000fc800078cc0ff */
[----:B------:R-:W-:-:S04]  /*87e0*/  FSEL R148, R148, RZ, P6 ;  /* 0x000000ff94947208 */ /* 0x000fc80003000000 */
[----:B------:R-:W-:Y:S01]  /*87f0*/  F2FP.BF16.F32.PACK_AB R148, R153, R148 ;  /* 0x000000949994723e */ /* 0x000fe200000010ff */
[----:B------:R-:W-:Y:S06]  /*8800*/  BRA `(.L_x_279) ;  /* 0x0000000400cc7947 */ /* 0x000fec0003800000 */
.L_x_281:
[----:B0-----:R-:W0:Y:S02]  /*8810*/  LDC.64 R148, c[0x0][0x478] ;  /* 0x00011e00ff947b82 */ /* 0x001e240000000a00 */
[----:B0-----:R-:W-:-:S04]  /*8820*/  ISETP.NE.U32.AND P1, PT, R148, RZ, PT ;  /* 0x000000ff9400720c */ /* 0x001fc80003f25070 */
[----:B------:R-:W-:-:S13]  /*8830*/  ISETP.NE.AND.EX P1, PT, R149, RZ, PT, P1 ;  /* 0x000000ff9500720c */ /* 0x000fda0003f25310 */
[----:B------:R-:W-:Y:S05]  /*8840*/  @!P1 BRA `(.L_x_283) ;  /* 0x0000000000e89947 */ /* 0x000fea0003800000 */
[-CC-:B------:R-:W-:Y:S01]  /*8850*/  FFMA.FTZ R132, R182, R152.reuse, R154.reuse ;  /* 0x00000098b6847223 */ /* 0x180fe2000001009a */
[----:B------:R-:W-:Y:S01]  /*8860*/  FFMA.FTZ R134, R205, R152, R154 ;  /* 0x00000098cd867223 */ /* 0x000fe2000001009a */
[----:B-----5:R-:W-:Y:S02]  /*8870*/  LOP3.LUT P6, RZ, R171, 0xff0000, RZ, 0xc0, !PT ;  /* 0x00ff0000abff7812 */ /* 0x020fe400078cc0ff */
[----:B------:R-:W-:Y:S01]  /*8880*/  FADD.FTZ R132, R181, -R132 ;  /* 0x80000084b5847221 */ /* 0x000fe20000010000 */
[----:B------:R-:W-:-:S03]  /*8890*/  FADD.FTZ R134, R206, -R134 ;  /* 0x80000086ce867221 */ /* 0x000fc60000010000 */
[C---:B------:R-:W-:Y:S01]  /*88a0*/  FMUL.FTZ R135, R28.reuse, R132 ;  /* 0x000000841c877220 */ /* 0x040fe20000410000 */
[----:B------:R-:W-:-:S03]  /*88b0*/  FMUL.FTZ R134, R28, R134 ;  /* 0x000000861c867220 */ /* 0x000fc60000410000 */
[----:B------:R-:W-:Y:S01]  /*88c0*/  FMUL.FTZ R132, R135, UR13 ;  /* 0x0000000d87847c20 */ /* 0x000fe20008410000 */
[C---:B------:R-:W-:Y:S01]  /*88d0*/  FMUL.FTZ R133, R134.reuse, UR13 ;  /* 0x0000000d86857c20 */ /* 0x040fe20008410000 */
[----:B------:R-:W-:Y:S01]  /*88e0*/  F2FP.BF16.F32.PACK_AB R135, R134, R135 ;  /* 0x000000878687723e */ /* 0x000fe200000010ff */
[----:B------:R-:W-:Y:S02]  /*88f0*/  FFMA.FTZ R134, R15, R152, R154 ;  /* 0x000000980f867223 */ /* 0x000fe4000001009a */
[----:B------:R-:W-:Y:S02]  /*8900*/  FSEL R132, R132, RZ, P6 ;  /* 0x000000ff84847208 */ /* 0x000fe40003000000 */
[----:B------:R-:W-:Y:S01]  /*8910*/  ISETP.GE.U32.AND P6, PT, R170, RZ, PT ;  /* 0x000000ffaa00720c */ /* 0x000fe20003fc6070 */
[----:B------:R-:W-:-:S03]  /*8920*/  FADD.FTZ R134, R14, -R134 ;  /* 0x800000860e867221 */ /* 0x000fc60000010000 */
[----:B------:R-:W-:Y:S01]  /*8930*/  ISETP.GE.U32.AND.EX P6, PT, R171, 0x1000000, PT, P6 ;  /* 0x01000000ab00780c */ /* 0x000fe20003fc6160 */
[----:B------:R-:W-:-:S03]  /*8940*/  FMUL.FTZ R134, R28, R134 ;  /* 0x000000861c867220 */ /* 0x000fc60000410000 */
[----:B------:R-:W-:Y:S02]  /*8950*/  FSEL R133, R133, RZ, P6 ;  /* 0x000000ff85857208 */ /* 0x000fe40003000000 */
        /* <DEDUP_REMOVED lines=8> */
[C---:B------:R-:W-:Y:S01]  /*89e0*/  FMUL.FTZ R150, R133.reuse, UR13 ;  /* 0x0000000d85967c20 */ /* 0x040fe20008410000 */
[----:B------:R-:W-:Y:S01]  /*89f0*/  F2FP.BF16.F32.PACK_AB R134, R133, R134 ;  /* 0x000000868586723e */ /* 0x000fe200000010ff */
[----:B------:R-:W-:-:S03]  /*8a00*/  FFMA.FTZ R133, R17, R152, R154 ;  /* 0x0000009811857223 */ /* 0x000fc6000001009a */
[----:B------:R-:W-:Y:S01]  /*8a10*/  FSEL R150, R150, RZ, P6 ;  /* 0x000000ff96967208 */ /* 0x000fe20003000000 */
[----:B------:R-:W-:Y:S01]  /*8a20*/  FADD.FTZ R133, R16, -R133 ;  /* 0x8000008510857221 */ /* 0x000fe20000010000 */
[----:B------:R-:W-:Y:S02]  /*8a30*/  LOP3.LUT P6, RZ, R170, 0xff0000, RZ, 0xc0, !PT ;  /* 0x00ff0000aaff7812 */ /* 0x000fe400078cc0ff */
[----:B------:R-:W-:Y:S01]  /*8a40*/  F2FP.BF16.F32.PACK_AB R150, R150, R132 ;  /* 0x000000849696723e */ /* 0x000fe200000010ff */
[----:B------:R-:W-:Y:S01]  /*8a50*/  FFMA.FTZ R132, R188, R152, R154 ;  /* 0x00000098bc847223 */ /* 0x000fe2000001009a */
[----:B------:R-:W-:-:S03]  /*8a60*/  FMUL.FTZ R133, R28, R133 ;  /* 0x000000851c857220 */ /* 0x000fc60000410000 */
[----:B------:R-:W-:Y:S01]  /*8a70*/  FADD.FTZ R148, R183, -R132 ;  /* 0x80000084b7947221 */ /* 0x000fe20000010000 */
[----:B------:R-:W-:-:S03]  /*8a80*/  FMUL.FTZ R132, R133, UR13 ;  /* 0x0000000d85847c20 */ /* 0x000fc60008410000 */
[----:B------:R-:W-:Y:S02]  /*8a90*/  FMUL.FTZ R148, R28, R148 ;  /* 0x000000941c947220 */ /* 0x000fe40000410000 */
[----:B------:R-:W-:Y:S02]  /*8aa0*/  FSEL R132, R132, RZ, P6 ;  /* 0x000000ff84847208 */ /* 0x000fe40003000000 */
[----:B------:R-:W-:Y:S01]  /*8ab0*/  FMUL.FTZ R149, R148, UR13 ;  /* 0x0000000d94957c20 */ /* 0x000fe20008410000 */
[----:B------:R-:W-:Y:S02]  /*8ac0*/  LOP3.LUT P6, RZ, R170, 0xff000000, RZ, 0xc0, !PT ;  /* 0xff000000aaff7812 */ /* 0x000fe400078cc0ff */
[----:B------:R-:W-:Y:S02]  /*8ad0*/  F2FP.BF16.F32.PACK_AB R133, R148, R133 ;  /* 0x000000859485723e */ /* 0x000fe400000010ff */
[----:B------:R-:W-:Y:S02]  /*8ae0*/  FSEL R149, R149, RZ, P6 ;  /* 0x000000ff95957208 */ /* 0x000fe40003000000 */
[----:B------:R-:W-:-:S02]  /*8af0*/  LOP3.LUT P6, RZ, R170, 0xff, RZ, 0xc0, !PT ;  /* 0x000000ffaaff7812 */ /* 0x000fc400078cc0ff */
[----:B------:R-:W-:Y:S01]  /*8b00*/  F2FP.BF16.F32.PACK_AB R149, R149, R132 ;  /* 0x000000849595723e */ /* 0x000fe200000010ff */
[----:B------:R-:W-:-:S04]  /*8b10*/  FFMA.FTZ R132, R19, R152, R154 ;  /* 0x0000009813847223 */ /* 0x000fc8000001009a */
[----:B------:R-:W-:-:S04]  /*8b20*/  FADD.FTZ R132, R18, -R132 ;  /* 0x8000008412847221 */ /* 0x000fc80000010000 */
[----:B------:R-:W-:Y:S01]  /*8b30*/  FMUL.FTZ R153, R28, R132 ;  /* 0x000000841c997220 */ /* 0x000fe20000410000 */
[----:B------:R-:W-:-:S03]  /*8b40*/  FFMA.FTZ R132, R177, R152, R154 ;  /* 0x00000098b1847223 */ /* 0x000fc6000001009a */
[----:B------:R-:W-:Y:S01]  /*8b50*/  FMUL.FTZ R148, R153, UR13 ;  /* 0x0000000d99947c20 */ /* 0x000fe20008410000 */
[----:B------:R-:W-:-:S04]  /*8b60*/  FADD.FTZ R132, R178, -R132 ;  /* 0x80000084b2847221 */ /* 0x000fc80000010000 */
[----:B------:R-:W-:Y:S01]  /*8b70*/  FMUL.FTZ R132, R28, R132 ;  /* 0x000000841c847220 */ /* 0x000fe20000410000 */
[----:B------:R-:W-:Y:S02]  /*8b80*/  FSEL R148, R148, RZ, P6 ;  /* 0x000000ff94947208 */ /* 0x000fe40003000000 */
[----:B------:R-:W-:Y:S01]  /*8b90*/  LOP3.LUT P6, RZ, R170, 0xff00, RZ, 0xc0, !PT ;  /* 0x0000ff00aaff7812 */ /* 0x000fe200078cc0ff */
[C---:B------:R-:W-:Y:S01]  /*8ba0*/  FMUL.FTZ R155, R132.reuse, UR13 ;  /* 0x0000000d849b7c20 */ /* 0x040fe20008410000 */
[----:B------:R-:W-:-:S04]  /*8bb0*/  F2FP.BF16.F32.PACK_AB R132, R132, R153 ;  /* 0x000000998484723e */ /* 0x000fc800000010ff */
[----:B------:R-:W-:-:S04]  /*8bc0*/  FSEL R155, R155, RZ, P6 ;  /* 0x000000ff9b9b7208 */ /* 0x000fc80003000000 */
[----:B------:R-:W-:Y:S01]  /*8bd0*/  F2FP.BF16.F32.PACK_AB R148, R155, R148 ;  /* 0x000000949b94723e */ /* 0x000fe200000010ff */
[----:B------:R-:W-:Y:S06]  /*8be0*/  BRA `(.L_x_279) ;  /* 0x0000000000d47947 */ /* 0x000fec0003800000 */
.L_x_283:
        /* <DEDUP_REMOVED lines=19> */
[-CC-:B------:R-:W-:Y:S01]  /*8d20*/  FFMA.FTZ R148, R15, R152.reuse, R154.reuse ;  /* 0x000000980f947223 */ /* 0x180fe2000001009a */
[----:B------:R-:W-:-:S03]  /*8d30*/  FFMA.FTZ R149, R198, R152, R154 ;  /* 0x00000098c6957223 */ /* 0x000fc6000001009a */
[----:B------:R-:W-:Y:S01]  /*8d40*/  FADD.FTZ R148, R14, -R148 ;  /* 0x800000940e947221 */ /* 0x000fe20000010000 */
[----:B------:R-:W-:-:S03]  /*8d50*/  FADD.FTZ R149, R197, -R149 ;  /* 0x80000095c5957221 */ /* 0x000fc60000010000 */
[C---:B------:R-:W-:Y:S01]  /*8d60*/  FMUL.FTZ R148, R28.reuse, R148 ;  /* 0x000000941c947220 */ /* 0x040fe20000410000 */
[----:B------:R-:W-:-:S03]  /*8d70*/  FMUL.FTZ R149, R28, R149 ;  /* 0x000000951c957220 */ /* 0x000fc60000410000 */
[----:B------:R-:W-:Y:S01]  /*8d80*/  FMUL.FTZ R148, R148, UR13 ;  /* 0x0000000d94947c20 */ /* 0x000fe20008410000 */
[----:B------:R-:W-:-:S04]  /*8d90*/  FMUL.FTZ R149, R149, UR13 ;  /* 0x0000000d95957c20 */ /* 0x000fc80008410000 */
[----:B------:R-:W-:Y:S02]  /*8da0*/  FSEL R148, R148, RZ, P6 ;  /* 0x000000ff94947208 */ /* 0x000fe40003000000 */
[----:B------:R-:W-:-:S04]  /*8db0*/  LOP3.LUT P6, RZ, R171, 0xff00, RZ, 0xc0, !PT ;  /* 0x0000ff00abff7812 */ /* 0x000fc800078cc0ff */
        /* <DEDUP_REMOVED lines=16> */
[----:B------:R-:W-:-:S04]  /*8ec0*/  FFMA.FTZ R148, R177, R152, R154 ;  /* 0x00000098b1947223 */ /* 0x000fc8000001009a */
[----:B------:R-:W-:-:S04]  /*8ed0*/  FADD.FTZ R148, R178, -R148 ;  /* 0x80000094b2947221 */ /* 0x000fc80000010000 */
[----:B------:R-:W-:-:S04]  /*8ee0*/  FMUL.FTZ R148, R28, R148 ;  /* 0x000000941c947220 */ /* 0x000fc80000410000 */
[----:B------:R-:W-:-:S05]  /*8ef0*/  FMUL.FTZ R148, R148, UR13 ;  /* 0x0000000d94947c20 */ /* 0x000fca0008410000 */
[----:B------:R-:W-:Y:S02]  /*8f00*/  FSEL R148, R148, RZ, P6 ;  /* 0x000000ff94947208 */ /* 0x000fe40003000000 */
[----:B------:R-:W-:-:S04]  /*8f10*/  LOP3.LUT P6, RZ, R170, 0xff, RZ, 0xc0, !PT ;  /* 0x000000ffaaff7812 */ /* 0x000fc800078cc0ff */
[----:B------:R-:W-:-:S04]  /*8f20*/  FSEL R153, R153, RZ, P6 ;  /* 0x000000ff99997208 */ /* 0x000fc80003000000 */
[----:B------:R-:W-:-:S07]  /*8f30*/  F2FP.BF16.F32.PACK_AB R148, R148, R153 ;  /* 0x000000999494723e */ /* 0x000fce00000010ff */
.L_x_279:
[----:B------:R-:W0:Y:S02]  /*8f40*/  @P1 LDC.64 R156, c[0x0][0x478] ;  /* 0x00011e00ff9c1b82 */ /* 0x000e240000000a00 */
[----:B0-----:R-:W-:-:S05]  /*8f50*/  @P1 IMAD.WIDE.U32 R156, R27, 0x10, R156 ;  /* 0x000000101b9c1825 */ /* 0x001fca00078e009c */
[----:B------:R0:W-:Y:S02]  /*8f60*/  @P1 STG.E.128 desc[UR8][R156.64], R132 ;  /* 0x000000849c001986 */ /* 0x0001e4000c101d08 */
[----:B0-----:R-:W0:Y:S02]  /*8f70*/  LDC.64 R156, c[0x0][0x468] ;  /* 0x00011a00ff9c7b82 */ /* 0x001e240000000a00 */
[----:B0-----:R-:W-:-:S05]  /*8f80*/  IMAD.WIDE.U32 R156, R27, 0x10, R156 ;  /* 0x000000101b9c7825 */ /* 0x001fca00078e009c */
[----:B------:R0:W-:Y:S02]  /*8f90*/  STG.E.128 desc[UR8][R156.64], R148 ;  /* 0x000000949c007986 */ /* 0x0001e4000c101d08 */
[----:B0-----:R-:W0:Y:S02]  /*8fa0*/  @P0 LDC.64 R148, c[0x0][0x470] ;  /* 0x00011c00ff940b82 */ /* 0x001e240000000a00 */
[----:B0-----:R-:W-:-:S04]  /*8fb0*/  @P0 IMAD.WIDE.U32 R148, R27, 0x10, R148 ;  /* 0x000000101b940825 */ /* 0x001fc800078e0094 */
[----:B------:R-:W-:Y:S01]  /*8fc0*/  VIADD R27, R27, 0x20 ;  /* 0x000000201b1b7836 */ /* 0x000fe20000000000 */
[----:B------:R1:W-:Y:S06]  /*8fd0*/  @P0 STG.E.128 desc[UR8][R148.64], R124 ;  /* 0x0000007c94000986 */ /* 0x0003ec000c101d08 */
.L_x_275:
[----:B------:R-:W-:Y:S05]  /*8fe0*/  BSYNC.RECONVERGENT B1 ;  /* 0x0000000000017941 */ /* 0x000fea0003800200 */
.L_x_274:
        /* <DEDUP_REMOVED lines=12> */
[----:B01---5:R-:W-:Y:S01]  /*90b0*/  PRMT R126, R143, 0x7632, R126 ;  /* 0x000076328f7e7816 */ /* 0x023fe2000000007e */
[-CC-:B------:R-:W-:Y:S01]  /*90c0*/  FFMA.FTZ R124, R207, R152.reuse, R154.reuse ;  /* 0x00000098cf7c7223 */ /* 0x180fe2000001009a */
[-C--:B------:R-:W-:Y:S01]  /*90d0*/  FFMA.FTZ R127, R185, R152.reuse, R154 ;  /* 0x00000098b97f7223 */ /* 0x080fe2000001009a */
[----:B------:R-:W-:Y:S01]  /*90e0*/  IMAD.U32 R133, R143, 0x10000, RZ ;  /* 0x000100008f857824 */ /* 0x000fe200078e00ff */
[----:B------:R-:W-:Y:S01]  /*90f0*/  SHF.L.U32 R126, R126, 0x10, RZ ;  /* 0x000000107e7e7819 */ /* 0x000fe200000006ff */
[----:B------:R-:W-:Y:S01]  /*9100*/  FADD.FTZ R124, R208, -R124 ;  /* 0x8000007cd07c7221 */ /* 0x000fe20000010000 */
[----:B------:R-:W-:Y:S01]  /*9110*/  FADD.FTZ R135, R186, -R127 ;  /* 0x8000007fba877221 */ /* 0x000fe20000010000 */
[----:B------:R-:W-:Y:S01]  /*9120*/  FFMA.FTZ R127, R187, R152, R154 ;  /* 0x00000098bb7f7223 */ /* 0x000fe2000001009a */
[----:B------:R-:W-:Y:S01]  /*9130*/  LOP3.LUT P6, RZ, R173, 0xff0000, RZ, 0xc0, !PT ;  /* 0x00ff0000adff7812 */ /* 0x000fe200078cc0ff */
[----:B------:R-:W-:Y:S01]  /*9140*/  FFMA.FTZ R126, R28, R124, R126 ;  /* 0x0000007c1c7e7223 */ /* 0x000fe2000001007e */
[----:B------:R-:W-:Y:S01]  /*9150*/  PRMT R124, R142, 0x7632, R124 ;  /* 0x000076328e7c7816 */ /* 0x000fe2000000007c */
[----:B------:R-:W-:Y:S01]  /*9160*/  FADD.FTZ R127, R184, -R127 ;  /* 0x8000007fb87f7221 */ /* 0x000fe20000010000 */
[----:B------:R-:W-:Y:S01]  /*9170*/  FFMA.FTZ R135, R28, R135, R133 ;  /* 0x000000871c877223 */ /* 0x000fe20000010085 */
[----:B------:R-:W-:Y:S01]  /*9180*/  LOP3.LUT P2, RZ, R167, 0xff0000, RZ, 0xc0, !PT ;  /* 0x00ff0000a7ff7812 */ /* 0x000fe2000784c0ff */
[-CC-:B------:R-:W-:Y:S01]  /*9190*/  FFMA.FTZ R125, R196, R152.reuse, R154.reuse ;  /* 0x00000098c47d7223 */ /* 0x180fe2000001009a */
[----:B------:R-:W-:Y:S01]  /*91a0*/  SHF.L.U32 R132, R124, 0x10, RZ ;  /* 0x000000107c847819 */ /* 0x000fe200000006ff */
[----:B------:R-:W-:Y:S01]  /*91b0*/  FFMA.FTZ R134, R9, R152, R154 ;  /* 0x0000009809867223 */ /* 0x000fe2000001009a */
[----:B------:R-:W-:Y:S01]  /*91c0*/  PRMT R124, R141, 0x7632, R124 ;  /* 0x000076328d7c7816 */ /* 0x000fe2000000007c */
[----:B------:R-:W-:Y:S01]  /*91d0*/  FADD.FTZ R125, R195, -R125 ;  /* 0x8000007dc37d7221 */ /* 0x000fe20000010000 */
[----:B------:R-:W-:Y:S01]  /*91e0*/  SHF.L.U32 R133, R142, 0x10, RZ ;  /* 0x000000108e857819 */ /* 0x000fe200000006ff */
[----:B------:R-:W-:Y:S01]  /*91f0*/  FADD.FTZ R134, R8, -R134 ;  /* 0x8000008608867221 */ /* 0x000fe20000010000 */
[----:B------:R-:W-:Y:S01]  /*9200*/  SHF.L.U32 R124, R124, 0x10, RZ ;  /* 0x000000107c7c7819 */ /* 0x000fe200000006ff */
[----:B------:R-:W-:Y:S01]  /*9210*/  FFMA.FTZ R125, R28, R125, R132 ;  /* 0x0000007d1c7d7223 */ /* 0x000fe20000010084 */
[----:B------:R-:W-:Y:S01]  /*9220*/  PRMT R149, R140, 0x7632, R149 ;  /* 0x000076328c957816 */ /* 0x000fe20000000095 */
[----:B------:R-:W-:-:S02]  /*9230*/  FFMA.FTZ R134, R28, R134, R133 ;  /* 0x000000861c867223 */ /* 0x000fc40000010085 */
[----:B------:R-:W-:Y:S01]  /*9240*/  FFMA.FTZ R148, R28, R127, R124 ;  /* 0x0000007f1c947223 */ /* 0x000fe2000001007c */
[----:B------:R-:W-:Y:S01]  /*9250*/  FMUL.FTZ R127, R135, UR13 ;  /* 0x0000000d877f7c20 */ /* 0x000fe20008410000 */
[C---:B------:R-:W-:Y:S01]  /*9260*/  F2FP.BF16.F32.PACK_AB R135, R126.reuse, R135 ;  /* 0x000000877e87723e */ /* 0x040fe200000010ff */
[----:B------:R-:W-:Y:S01]  /*9270*/  FMUL.FTZ R126, R126, UR13 ;  /* 0x0000000d7e7e7c20 */ /* 0x000fe20008410000 */
[----:B------:R-:W-:Y:S02]  /*9280*/  SHF.L.U32 R149, R149, 0x10, RZ ;  /* 0x0000001095957819 */ /* 0x000fe400000006ff */
[C---:B------:R-:W-:Y:S02]  /*9290*/  FSEL R124, R127.reuse, RZ, P6 ;  /* 0x000000ff7f7c7208 */ /* 0x040fe40003000000 */
[----:B------:R-:W-:Y:S02]  /*92a0*/  FSEL R127, R127, RZ, P2 ;  /* 0x000000ff7f7f7208 */ /* 0x000fe40001000000 */
[----:B------:R-:W-:-:S02]  /*92b0*/  ISETP.GE.U32.AND P2, PT, R166, RZ, PT ;  /* 0x000000ffa600720c */ /* 0x000fc40003f46070 */
[----:B------:R-:W-:Y:S02]  /*92c0*/  ISETP.GE.U32.AND P6, PT, R172, RZ, PT ;  /* 0x000000ffac00720c */ /* 0x000fe40003fc6070 */
[----:B------:R-:W-:Y:S02]  /*92d0*/  ISETP.GE.U32.AND.EX P2, PT, R167, 0x1000000, PT, P2 ;  /* 0x01000000a700780c */ /* 0x000fe40003f46120 */
[C---:B------:R-:W-:Y:S02]  /*92e0*/  ISETP.GE.U32.AND.EX P6, PT, R173.reuse, 0x1000000, PT, P6 ;  /* 0x01000000ad00780c */ /* 0x040fe40003fc6160 */
[C---:B------:R-:W-:Y:S02]  /*92f0*/  FSEL R132, R126.reuse, RZ, P2 ;  /* 0x000000ff7e847208 */ /* 0x040fe40001000000 */
[----:B------:R-:W-:Y:S02]  /*9300*/  FSEL R126, R126, RZ, P6 ;  /* 0x000000ff7e7e7208 */ /* 0x000fe40003000000 */
[----:B------:R-:W-:-:S02]  /*9310*/  LOP3.LUT P6, RZ, R173, 0xff, RZ, 0xc0, !PT ;  /* 0x000000ffadff7812 */ /* 0x000fc400078cc0ff */
[----:B------:R-:W-:Y:S01]  /*9320*/  F2FP.BF16.F32.PACK_AB R151, R126, R124 ;  /* 0x0000007c7e97723e */ /* 0x000fe200000010ff */
[----:B------:R-:W-:Y:S01]  /*9330*/  FMUL.FTZ R126, R134, UR13 ;  /* 0x0000000d867e7c20 */ /* 0x000fe20008410000 */
[----:B------:R-:W-:Y:S02]  /*9340*/  LOP3.LUT P2, RZ, R167, 0xff, RZ, 0xc0, !PT ;  /* 0x000000ffa7ff7812 */ /* 0x000fe4000784c0ff */
[C---:B------:R-:W-:Y:S01]  /*9350*/  F2FP.BF16.F32.PACK_AB R134, R125.reuse, R134 ;  /* 0x000000867d86723e */ /* 0x040fe200000010ff */
[----:B------:R-:W-:Y:S01]  /*9360*/  FMUL.FTZ R125, R125, UR13 ;  /* 0x0000000d7d7d7c20 */ /* 0x000fe20008410000 */
[C---:B------:R-:W-:Y:S02]  /*9370*/  FSEL R124, R126.reuse, RZ, P6 ;  /* 0x000000ff7e7c7208 */ /* 0x040fe40003000000 */
[----:B------:R-:W-:Y:S02]  /*9380*/  LOP3.LUT P6, RZ, R167, 0xff00, RZ, 0xc0, !PT ;  /* 0x0000ff00a7ff7812 */ /* 0x000fe400078cc0ff */
[----:B------:R-:W-:-:S02]  /*9390*/  FSEL R126, R126, RZ, P2 ;  /* 0x000000ff7e7e7208 */ /* 0x000fc40001000000 */
[----:B------:R-:W-:Y:S02]  /*93a0*/  LOP3.LUT P2, RZ, R173, 0xff00, RZ, 0xc0, !PT ;  /* 0x0000ff00adff7812 */ /* 0x000fe4000784c0ff */
[----:B------:R-:W-:Y:S02]  /*93b0*/  F2FP.BF16.F32.PACK_AB R127, R132, R127 ;  /* 0x0000007f847f723e */ /* 0x000fe400000010ff */
[C---:B------:R-:W-:Y:S02]  /*93c0*/  FSEL R132, R125.reuse, RZ, P6 ;  /* 0x000000ff7d847208 */ /* 0x040fe40003000000 */
[----:B------:R-:W-:Y:S02]  /*93d0*/  FSEL R125, R125, RZ, P2 ;  /* 0x000000ff7d7d7208 */ /* 0x000fe40001000000 */
[----:B------:R-:W-:Y:S02]  /*93e0*/  F2FP.BF16.F32.PACK_AB R126, R132, R126 ;  /* 0x0000007e847e723e */ /* 0x000fe400000010ff */
[----:B------:R-:W-:Y:S01]  /*93f0*/  F2FP.BF16.F32.PACK_AB R150, R125, R124 ;  /* 0x0000007c7d96723e */ /* 0x000fe200000010ff */
[----:B------:R-:W-:Y:S01]  /*9400*/  FFMA.FTZ R124, R11, R152, R154 ;  /* 0x000000980b7c7223 */ /* 0x000fe2000001009a */
[----:B------:R-:W-:Y:S01]  /*9410*/  IMAD.U32 R125, R141, 0x10000, RZ ;  /* 0x000100008d7d7824 */ /* 0x000fe200078e00ff */
[----:B------:R-:W-:-:S02]  /*9420*/  SHF.L.U32 R132, R140, 0x10, RZ ;  /* 0x000000108c847819 */ /* 0x000fc400000006ff */
        /* <DEDUP_REMOVED lines=35> */
.L_x_288:
[-CC-:B01----:R-:W-:Y:S01]  /*9660*/  FFMA.FTZ R124, R185, R152.reuse, R154.reuse ;  /* 0x00000098b97c7223 */ /* 0x183fe2000001009a */
[C---:B-----5:R-:W-:Y:S01]  /*9670*/  IMAD.U32 R125, R143.reuse, 0x10000, RZ ;  /* 0x000100008f7d7824 */ /* 0x060fe200078e00ff */
[----:B------:R-:W-:Y:S01]  /*9680*/  PRMT R127, R143, 0x7632, R127 ;  /* 0x000076328f7f7816 */ /* 0x000fe2000000007f */
[----:B------:R-:W-:Y:S01]  /*9690*/  FFMA.FTZ R148, R196, R152, R154 ;  /* 0x00000098c4947223 */ /* 0x000fe2000001009a */
[----:B------:R-:W-:Y:S01]  /*96a0*/  FADD.FTZ R124, R186, -R124 ;  /* 0x8000007cba7c7221 */ /* 0x000fe20000010000 */
[----:B------:R-:W-:Y:S02]  /*96b0*/  LOP3.LUT P6, RZ, R173, 0xff0000, RZ, 0xc0, !PT ;  /* 0x00ff0000adff7812 */ /* 0x000fe400078cc0ff */
[----:B------:R-:W-:Y:S01]  /*96c0*/  SHF.L.U32 R127, R127, 0x10, RZ ;  /* 0x000000107f7f7819 */ /* 0x000fe200000006ff */
[----:B------:R-:W-:Y:S01]  /*96d0*/  FFMA.FTZ R124, R28, R124, R125 ;  /* 0x0000007c1c7c7223 */ /* 0x000fe2000001007d */
[----:B------:R-:W-:Y:S01]  /*96e0*/  FFMA.FTZ R125, R207, R152, R154 ;  /* 0x00000098cf7d7223 */ /* 0x000fe2000001009a */
[----:B------:R-:W-:Y:S01]  /*96f0*/  LOP3.LUT P2, RZ, R167, 0xff0000, RZ, 0xc0, !PT ;  /* 0x00ff0000a7ff7812 */ /* 0x000fe2000784c0ff */
[----:B------:R-:W-:Y:S01]  /*9700*/  FADD.FTZ R148, R195, -R148 ;  /* 0x80000094c3947221 */ /* 0x000fe20000010000 */
[----:B------:R-:W-:Y:S01]  /*9710*/  PRMT R126, R142, 0x7632, R126 ;  /* 0x000076328e7e7816 */ /* 0x000fe2000000007e */
[----:B------:R-:W-:Y:S01]  /*9720*/  FADD.FTZ R125, R208, -R125 ;  /* 0x8000007dd07d7221 */ /* 0x000fe20000010000 */
[----:B------:R-:W-:-:S02]  /*9730*/  PRMT R150, R141, 0x7632, R150 ;  /* 0x000076328d967816 */ /* 0x000fc40000000096 */
[----:B------:R-:W-:Y:S01]  /*9740*/  SHF.L.U32 R126, R126, 0x10, RZ ;  /* 0x000000107e7e7819 */ /* 0x000fe200000006ff */
[----:B------:R-:W-:Y:S01]  /*9750*/  FFMA.FTZ R125, R28, R125, R127 ;  /* 0x0000007d1c7d7223 */ /* 0x000fe2000001007f */
[----:B------:R-:W-:Y:S01]  /*9760*/  FMUL.FTZ R127, R124, UR13 ;  /* 0x0000000d7c7f7c20 */ /* 0x000fe20008410000 */
[----:B------:R-:W-:Y:S02]  /*9770*/  SHF.L.U32 R150, R150, 0x10, RZ ;  /* 0x0000001096967819 */ /* 0x000fe400000006ff */
[----:B------:R-:W-:Y:S01]  /*9780*/  FMUL.FTZ R125, R125, UR13 ;  /* 0x0000000d7d7d7c20 */ /* 0x000fe20008410000 */
[----:B------:R-:W-:Y:S01]  /*9790*/  FFMA.FTZ R126, R28, R148, R126 ;  /* 0x000000941c7e7223 */ /* 0x000fe2000001007e */
[C---:B------:R-:W-:Y:S02]  /*97a0*/  FSEL R124, R127.reuse, RZ, P6 ;  /* 0x000000ff7f7c7208 */ /* 0x040fe40003000000 */
[----:B------:R-:W-:Y:S02]  /*97b0*/  ISETP.GE.U32.AND P6, PT, R166, RZ, PT ;  /* 0x000000ffa600720c */ /* 0x000fe40003fc6070 */
[----:B------:R-:W-:-:S02]  /*97c0*/  FSEL R127, R127, RZ, P2 ;  /* 0x000000ff7f7f7208 */ /* 0x000fc40001000000 */
[----:B------:R-:W-:Y:S02]  /*97d0*/  ISETP.GE.U32.AND P2, PT, R172, RZ, PT ;  /* 0x000000ffac00720c */ /* 0x000fe40003f46070 */
[----:B------:R-:W-:Y:S02]  /*97e0*/  ISETP.GE.U32.AND.EX P6, PT, R167, 0x1000000, PT, P6 ;  /* 0x01000000a700780c */ /* 0x000fe40003fc6160 */
[----:B------:R-:W-:Y:S02]  /*97f0*/  ISETP.GE.U32.AND.EX P2, PT, R173, 0x1000000, PT, P2 ;  /* 0x01000000ad00780c */ /* 0x000fe40003f46120 */
[C---:B------:R-:W-:Y:S02]  /*9800*/  FSEL R148, R125.reuse, RZ, P6 ;  /* 0x000000ff7d947208 */ /* 0x040fe40003000000 */
[----:B------:R-:W-:Y:S02]  /*9810*/  FSEL R125, R125, RZ, P2 ;  /* 0x000000ff7d7d7208 */ /* 0x000fe40001000000 */
[----:B------:R-:W-:Y:S01]  /*9820*/  F2FP.BF16.F32.PACK_AB R127, R148, R127 ;  /* 0x0000007f947f723e */ /* 0x000fe200000010ff */
[----:B------:R-:W-:Y:S01]  /*9830*/  FMUL.FTZ R148, R126, UR13 ;  /* 0x0000000d7e947c20 */ /* 0x000fe20008410000 */
[----:B------:R-:W-:Y:S01]  /*9840*/  F2FP.BF16.F32.PACK_AB R151, R125, R124 ;  /* 0x0000007c7d97723e */ /* 0x000fe200000010ff */
[----:B------:R-:W-:Y:S01]  /*9850*/  FFMA.FTZ R125, R9, R152, R154 ;  /* 0x00000098097d7223 */ /* 0x000fe2000001009a */
[----:B------:R-:W-:Y:S01]  /*9860*/  IMAD.U32 R124, R142, 0x10000, RZ ;  /* 0x000100008e7c7824 */ /* 0x000fe200078e00ff */
[----:B------:R-:W-:-:S02]  /*9870*/  LOP3.LUT P2, RZ, R167, 0xff, RZ, 0xc0, !PT ;  /* 0x000000ffa7ff7812 */ /* 0x000fc4000784c0ff */
        /* <DEDUP_REMOVED lines=29> */
[----:B------:R-:W-:Y:S01]  /*9a50*/  F2FP.BF16.F32.PACK_AB R125, R148, R125 ;  /* 0x0000007d947d723e */ /* 0x000fe200000010ff */
[----:B------:R-:W-:Y:S01]  /*9a60*/  IMAD.U32 R148, R140, 0x10000, RZ ;  /* 0x000100008c947824 */ /* 0x000fe200078e00ff */
[----:B------:R-:W-:Y:S01]  /*9a70*/  F2FP.BF16.F32.PACK_AB R149, R149, R124 ;  /* 0x0000007c9595723e */ /* 0x000fe200000010ff */
[----:B------:R-:W-:Y:S01]  /*9a80*/  FFMA.FTZ R124, R13, R152, R154 ;  /* 0x000000980d7c7223 */ /* 0x000fe2000001009a */
[----:B------:R-:W-:Y:S02]  /*9a90*/  LOP3.LUT P2, RZ, R172, 0xff00, RZ, 0xc0, !PT ;  /* 0x0000ff00acff7812 */ /* 0x000fe4000784c0ff */
[----:B------:R-:W-:Y:S01]  /*9aa0*/  LOP3.LUT P6, RZ, R166, 0xff00, RZ, 0xc0, !PT ;  /* 0x0000ff00a6ff7812 */ /* 0x000fe200078cc0ff */
[----:B------:R-:W-:-:S04]  /*9ab0*/  FADD.FTZ R124, R12, -R124 ;  /* 0x8000007c0c7c7221 */ /* 0x000fc80000010000 */
        /* <DEDUP_REMOVED lines=17> */
.L_x_287:
[----:B01----:R-:W0:Y:S02]  /*9bd0*/  LDC.64 R124, c[0x0][0x478] ;  /* 0x00011e00ff7c7b82 */ /* 0x003e240000000a00 */
[----:B0-----:R-:W-:-:S04]  /*9be0*/  ISETP.NE.U32.AND P1, PT, R124, RZ, PT ;  /* 0x000000ff7c00720c */ /* 0x001fc80003f25070 */
[----:B------:R-:W-:-:S13]  /*9bf0*/  ISETP.NE.AND.EX P1, PT, R125, RZ, PT, P1 ;  /* 0x000000ff7d00720c */ /* 0x000fda0003f25310 */
[----:B------:R-:W-:Y:S05]  /*9c00*/  @!P1 BRA `(.L_x_290) ;  /* 0x00000004003c9947 */ /* 0x000fea0003800000 */
[-CC-:B------:R-:W-:Y:S01]  /*9c10*/  FFMA.FTZ R124, R185, R152.reuse, R154.reuse ;  /* 0x00000098b97c7223 */ /* 0x180fe2000001009a */
[----:B------:R-:W-:Y:S01]  /*9c20*/  FFMA.FTZ R125, R207, R152, R154 ;  /* 0x00000098cf7d7223 */ /* 0x000fe2000001009a */
[----:B-----5:R-:W-:Y:S02]  /*9c30*/  LOP3.LUT P6, RZ, R173, 0xff0000, RZ, 0xc0, !PT ;  /* 0x00ff0000adff7812 */ /* 0x020fe400078cc0ff */
        /* <DEDUP_REMOVED lines=76> */
.L_x_290:
        /* <DEDUP_REMOVED lines=75> */
.L_x_286:
[----:B------:R-:W-:-:S04]  /*a5b0*/  UISETP.NE.U32.AND UP0, UPT, UR24, URZ, UPT ;  /* 0x000000ff1800728c */ /* 0x000fc8000bf05070 */
[----:B------:R-:W-:-:S09]  /*a5c0*/  UISETP.NE.AND.EX UP0, UPT, UR25, URZ, UPT, UP0 ;  /* 0x000000ff1900728c */ /* 0x000fd2000bf05300 */
[----:B------:R-:W-:Y:S05]  /*a5d0*/  BRA.U !UP0, `(.L_x_291) ;  /* 0x0000000908307547 */ /* 0x000fea000b800000 */
[----:B01----:R-:W0:Y:S02]  /*a5e0*/  LDC.64 R148, c[0x0][0x478] ;  /* 0x00011e00ff947b82 */ /* 0x003e240000000a00 */
        /* <DEDUP_REMOVED lines=12> */
[C---:B------:R-:W-:Y:S01]  /*a6b0*/  FFMA.FTZ R135, R28.reuse, R135, R134 ;  /* 0x000000871c877223 */ /* 0x040fe20000010086 */
        /* <DEDUP_REMOVED lines=10> */
[----:B------:R-:W-:Y:S01]  /*a760*/  FADD.FTZ R148, R184, -R148 ;  /* 0x80000094b8947221 */ /* 0x000fe20000010000 */
[----:B------:R-:W-:Y:S01]  /*a770*/  SHF.L.U32 R149, R149, 0x10, RZ ;  /* 0x0000001095957819 */ /* 0x000fe200000006ff */
[----:B------:R-:W-:Y:S01]  /*a780*/  FMUL.FTZ R133, R134, UR13 ;  /* 0x0000000d86857c20 */ /* 0x000fe20008410000 */
[----:B------:R-:W-:Y:S01]  /*a790*/  F2FP.BF16.F32.PACK_AB R135, R135, R134 ;  /* 0x000000868787723e */ /* 0x000fe200000010ff */
[----:B------:R-:W-:Y:S01]  /*a7a0*/  FFMA.FTZ R134, R9, R152, R154 ;  /* 0x0000009809867223 */ /* 0x000fe2000001009a */
[----:B------:R-:W-:Y:S01]  /*a7b0*/  FSEL R132, R132, RZ, P2 ;  /* 0x000000ff84847208 */ /* 0x000fe20001000000 */
[----:B------:R-:W-:Y:S01]  /*a7c0*/  FFMA.FTZ R148, R28, R148, R149 ;  /* 0x000000941c947223 */ /* 0x000fe20000010095 */
[----:B------:R-:W-:Y:S01]  /*a7d0*/  FSEL R133, R133, RZ, P6 ;  /* 0x000000ff85857208 */ /* 0x000fe20003000000 */
[----:B------:R-:W-:Y:S01]  /*a7e0*/  FADD.FTZ R134, R8, -R134 ;  /* 0x8000008608867221 */ /* 0x000fe20000010000 */
[----:B------:R-:W-:Y:S01]  /*a7f0*/  LOP3.LUT P2, RZ, R173, 0xff, RZ, 0xc0, !PT ;  /* 0x000000ffadff7812 */ /* 0x000fe2000784c0ff */
[----:B------:R-:W-:Y:S01]  /*a800*/  FMUL.FTZ R149, R148, UR13 ;  /* 0x0000000d94957c20 */ /* 0x000fe20008410000 */
[----:B------:R-:W-:Y:S01]  /*a810*/  F2FP.BF16.F32.PACK_AB R151, R132, R133 ;  /* 0x000000858497723e */ /* 0x000fe200000010ff */
[----:B------:R-:W-:Y:S01]  /*a820*/  FFMA.FTZ R133, R11, R152, R154 ;  /* 0x000000980b857223 */ /* 0x000fe2000001009a */
[----:B------:R-:W-:-:S02]  /*a830*/  SHF.L.U32 R132, R142, 0x10, RZ ;  /* 0x000000108e847819 */ /* 0x000fc400000006ff */
[----:B------:R-:W-:Y:S01]  /*a840*/  LOP3.LUT P6, RZ, R173, 0xff00, RZ, 0xc0, !PT ;  /* 0x0000ff00adff7812 */ /* 0x000fe200078cc0ff */
[----:B------:R-:W-:Y:S02]  /*a850*/  FADD.FTZ R133, R10, -R133 ;  /* 0x800000850a857221 */ /* 0x000fe40000010000 */
[----:B------:R-:W-:Y:S01]  /*a860*/  FFMA.FTZ R134, R28, R134, R132 ;  /* 0x000000861c867223 */ /* 0x000fe20000010084 */
[----:B------:R-:W-:-:S04]  /*a870*/  IMAD.U32 R132, R141, 0x10000, RZ ;  /* 0x000100008d847824 */ /* 0x000fc800078e00ff */
        /* <DEDUP_REMOVED lines=32> */
.L_x_292:
[----:B------:R-:W-:Y:S01]  /*aa80*/  FFMA.FTZ R148, R185, R152, R154 ;  /* 0x00000098b9947223 */ /* 0x000fe2000001009a */
[C---:B-----5:R-:W-:Y:S02]  /*aa90*/  SHF.L.U32 R149, R143.reuse, 0x10, RZ ;  /* 0x000000108f957819 */ /* 0x060fe400000006ff */
[----:B------:R-:W-:Y:S01]  /*aaa0*/  PRMT R150, R143, 0x7632, R150 ;  /* 0x000076328f967816 */ /* 0x000fe20000000096 */
[----:B------:R-:W-:Y:S01]  /*aab0*/  FADD.FTZ R148, R186, -R148 ;  /* 0x80000094ba947221 */ /* 0x000fe20000010000 */
[----:B------:R-:W-:Y:S02]  /*aac0*/  ISETP.GE.U32.AND P2, PT, R172, RZ, PT ;  /* 0x000000ffac00720c */ /* 0x000fe40003f46070 */
[----:B------:R-:W-:Y:S01]  /*aad0*/  SHF.L.U32 R150, R150, 0x10, RZ ;  /* 0x0000001096967819 */ /* 0x000fe200000006ff */
[----:B------:R-:W-:Y:S01]  /*aae0*/  FFMA.FTZ R148, R28, R148, R149 ;  /* 0x000000941c947223 */ /* 0x000fe20000010095 */
[----:B------:R-:W-:Y:S01]  /*aaf0*/  FFMA.FTZ R149, R207, R152, R154 ;  /* 0x00000098cf957223 */ /* 0x000fe2000001009a */
[----:B------:R-:W-:-:S02]  /*ab00*/  LOP3.LUT P6, RZ, R173, 0xff0000, RZ, 0xc0, !PT ;  /* 0x00ff0000adff7812 */ /* 0x000fc400078cc0ff */
[----:B------:R-:W-:Y:S01]  /*ab10*/  FMUL.FTZ R148, R148, UR13 ;  /* 0x0000000d94947c20 */ /* 0x000fe20008410000 */
[----:B------:R-:W-:Y:S01]  /*ab20*/  FADD.FTZ R149, R208, -R149 ;  /* 0x80000095d0957221 */ /* 0x000fe20000010000 */
[----:B------:R-:W-:Y:S02]  /*ab30*/  ISETP.GE.U32.AND.EX P2, PT, R173, 0x1000000, PT, P2 ;  /* 0x01000000ad00780c */ /* 0x000fe40003f46120 */
[----:B------:R-:W-:Y:S01]  /*ab40*/  PRMT R153, R141, 0x7632, R153 ;  /* 0x000076328d997816 */ /* 0x000fe20000000099 */
[--C-:B------:R-:W-:Y:S01]  /*ab50*/  FFMA.FTZ R149, R28, R149, R150.reuse ;  /* 0x000000951c957223 */ /* 0x100fe20000010096 */
[----:B------:R-:W-:Y:S02]  /*ab60*/  FSEL R148, R148, RZ, P6 ;  /* 0x000000ff94947208 */ /* 0x000fe40003000000 */
[----:B------:R-:W-:Y:S01]  /*ab70*/  PRMT R150, R142, 0x7632, R150 ;  /* 0x000076328e967816 */ /* 0x000fe20000000096 */
[----:B------:R-:W-:Y:S01]  /*ab80*/  FMUL.FTZ R149, R149, UR13 ;  /* 0x0000000d95957c20 */ /* 0x000fe20008410000 */
[----:B------:R-:W-:Y:S01]  /*ab90*/  LOP3.LUT P6, RZ, R173, 0xff00, RZ, 0xc0, !PT ;  /* 0x0000ff00adff7812 */ /* 0x000fe200078cc0ff */
[----:B------:R-:W-:Y:S01]  /*aba0*/  IMAD.U32 R153, R153, 0x10000, RZ ;  /* 0x0001000099997824 */ /* 0x000fe200078e00ff */
[----:B------:R-:W-:-:S02]  /*abb0*/  SHF.L.U32 R150, R150, 0x10, RZ ;  /* 0x0000001096967819 */ /* 0x000fc400000006ff */
[----:B------:R-:W-:Y:S02]  /*abc0*/  FSEL R149, R149, RZ, P2 ;  /* 0x000000ff95957208 */ /* 0x000fe40001000000 */
[----:B------:R-:W-:Y:S02]  /*abd0*/  LOP3.LUT P2, RZ, R173, 0xff, RZ, 0xc0, !PT ;  /* 0x000000ffadff7812 */ /* 0x000fe4000784c0ff */
[----:B------:R-:W-:Y:S01]  /*abe0*/  F2FP.BF16.F32.PACK_AB R151, R149, R148 ;  /* 0x000000949597723e */ /* 0x000fe200000010ff */
[----:B------:R-:W-:Y:S01]  /*abf0*/  FFMA.FTZ R148, R9, R152, R154 ;  /* 0x0000009809947223 */ /* 0x000fe2000001009a */
[----:B------:R-:W-:Y:S01]  /*ac00*/  IMAD.U32 R149, R142, 0x10000, RZ ;  /* 0x000100008e957824 */ /* 0x000fe200078e00ff */
[----:B------:R-:W-:Y:S02]  /*ac10*/  PRMT R155, R140, 0x7632, R155 ;  /* 0x000076328c9b7816 */ /* 0x000fe4000000009b */
[----:B------:R-:W-:Y:S02]  /*ac20*/  FADD.FTZ R148, R8, -R148 ;  /* 0x8000009408947221 */ /* 0x000fe40000010000 */
[----:B------:R-:W-:-:S02]  /*ac30*/  SHF.L.U32 R155, R155, 0x10, RZ ;  /* 0x000000109b9b7819 */ /* 0x000fc400000006ff */
        /* <DEDUP_REMOVED lines=38> */
.L_x_291:
[----:B01----:R-:W0:Y:S02]  /*aea0*/  LDC.64 R148, c[0x0][0x478] ;  /* 0x00011e00ff947b82 */ /* 0x003e240000000a00 */
        /* <DEDUP_REMOVED lines=61> */
.L_x_293:
[-CC-:B------:R-:W-:Y:S01]  /*b280*/  FFMA.FTZ R148, R185, R152.reuse, R154.reuse ;  /* 0x00000098b9947223 */ /* 0x180fe2000001009a */
[-CC-:B------:R-:W-:Y:S01]  /*b290*/  FFMA.FTZ R149, R207, R152.reuse, R154.reuse ;  /* 0x00000098cf957223 */ /* 0x180fe2000001009a */
[----:B-----5:R-:W-:Y:S01]  /*b2a0*/  ISETP.GE.U32.AND P2, PT, R172, RZ, PT ;  /* 0x000000ffac00720c */ /* 0x020fe20003f46070 */
[----:B------:R-:W-:Y:S01]  /*b2b0*/  FFMA.FTZ R153, R179, R152, R154 ;  /* 0x00000098b3997223 */ /* 0x000fe2000001009a */
[----:B------:R-:W-:Y:S01]  /*b2c0*/  FADD.FTZ R148, R186, -R148 ;  /* 0x80000094ba947221 */ /* 0x000fe20000010000 */
[----:B------:R-:W-:Y:S01]  /*b2d0*/  FADD.FTZ R149, R208, -R149 ;  /* 0x80000095d0957221 */ /* 0x000fe20000010000 */
[C---:B------:R-:W-:Y:S01]  /*b2e0*/  LOP3.LUT P6, RZ, R173.reuse, 0xff0000, RZ, 0xc0, !PT ;  /* 0x00ff0000adff7812 */ /* 0x040fe200078cc0ff */
[----:B------:R-:W-:Y:S01]  /*b2f0*/  FADD.FTZ R153, R180, -R153 ;  /* 0x80000099b4997221 */ /* 0x000fe20000010000 */
[C---:B------:R-:W-:Y:S01]  /*b300*/  FMUL.FTZ R148, R28.reuse, R148 ;  /* 0x000000941c947220 */ /* 0x040fe20000410000 */
        /* <DEDUP_REMOVED lines=43> */
[----:B------:R-:W-:-:S07]  /*b5c0*/  F2FP.BF16.F32.PACK_AB R148, R153, R148 ;  /* 0x000000949994723e */ /* 0x000fce00000010ff */
.L_x_289:
        /* <DEDUP_REMOVED lines=10> */
.L_x_285:
[----:B------:R-:W-:Y:S05]  /*b670*/  BSYNC.RECONVERGENT B1 ;  /* 0x0000000000017941 */ /* 0x000fea0003800200 */
.L_x_284:
        /* <DEDUP_REMOVED lines=12> */
[-CC-:B012---:R-:W-:Y:S01]  /*b740*/  FFMA.FTZ R124, R209, R152.reuse, R154.reuse ;  /* 0x00000098d17c7223 */ /* 0x187fe2000001009a */
[-CC-:B------:R-:W-:Y:S01]  /*b750*/  FFMA.FTZ R126, R191, R152.reuse, R154.reuse ;  /* 0x00000098bf7e7223 */ /* 0x180fe2000001009a */
[----:B-----5:R-:W-:Y:S01]  /*b760*/  PRMT R125, R147, 0x7632, R125 ;  /* 0x00007632937d7816 */ /* 0x020fe2000000007d */
[----:B------:R-:W-:Y:S01]  /*b770*/  FFMA.FTZ R127, R201, R152, R154 ;  /* 0x00000098c97f7223 */ /* 0x000fe2000001009a */
[--C-:B------:R-:W-:Y:S01]  /*b780*/  FADD.FTZ R132, R210, -R124.reuse ;  /* 0x8000007cd2847221 */ /* 0x100fe20000010000 */
[----:B------:R-:W-:Y:S01]  /*b790*/  PRMT R124, R146, 0x7632, R124 ;  /* 0x00007632927c7816 */ /* 0x000fe2000000007c */
[----:B------:R-:W-:Y:S01]  /*b7a0*/  FADD.FTZ R126, R30, -R126 ;  /* 0x8000007e1e7e7221 */ /* 0x000fe20000010000 */
[----:B------:R-:W-:Y:S01]  /*b7b0*/  SHF.L.U32 R133, R147, 0x10, RZ ;  /* 0x0000001093857819 */ /* 0x000fe200000006ff */
[----:B------:R-:W-:Y:S01]  /*b7c0*/  FADD.FTZ R127, R202, -R127 ;  /* 0x8000007fca7f7221 */ /* 0x000fe20000010000 */
[----:B------:R-:W-:Y:S01]  /*b7d0*/  SHF.L.U32 R125, R125, 0x10, RZ ;  /* 0x000000107d7d7819 */ /* 0x000fe200000006ff */
[----:B------:R-:W-:Y:S01]  /*b7e0*/  IMAD.U32 R124, R124, 0x10000, RZ ;  /* 0x000100007c7c7824 */ /* 0x000fe200078e00ff */
[----:B------:R-:W-:Y:S01]  /*b7f0*/  LOP3.LUT P2, RZ, R175, 0xff0000, RZ, 0xc0, !PT ;  /* 0x00ff0000afff7812 */ /* 0x000fe2000784c0ff */
[----:B------:R-:W-:Y:S01]  /*b800*/  FFMA.FTZ R126, R28, R126, R133 ;  /* 0x0000007e1c7e7223 */ /* 0x000fe20000010085 */
[----:B------:R-:W-:Y:S01]  /*b810*/  ISETP.GE.U32.AND P5, PT, R168, RZ, PT ;  /* 0x000000ffa800720c */ /* 0x000fe20003fa6070 */
[C---:B------:R-:W-:Y:S01]  /*b820*/  FFMA.FTZ R125, R28.reuse, R132, R125 ;  /* 0x000000841c7d7223 */ /* 0x040fe2000001007d */
[----:B------:R-:W-:Y:S01]  /*b830*/  FFMA.FTZ R132, R28, R127, R124 ;  /* 0x0000007f1c847223 */ /* 0x000fe2000001007c */
[----:B------:R-:W-:Y:S01]  /*b840*/  FMUL.FTZ R127, R126, UR13 ;  /* 0x0000000d7e7f7c20 */ /* 0x000fe20008410000 */
[----:B------:R-:W-:-:S02]  /*b850*/  LOP3.LUT P6, RZ, R169, 0xff0000, RZ, 0xc0, !PT ;  /* 0x00ff0000a9ff7812 */ /* 0x000fc400078cc0ff */
[C---:B------:R-:W-:Y:S01]  /*b860*/  F2FP.BF16.F32.PACK_AB R135, R125.reuse, R126 ;  /* 0x0000007e7d87723e */ /* 0x040fe200000010ff */
[----:B------:R-:W-:Y:S01]  /*b870*/  FMUL.FTZ R125, R125, UR13 ;  /* 0x0000000d7d7d7c20 */ /* 0x000fe20008410000 */
[----:B------:R-:W-:Y:S02]  /*b880*/  FSEL R124, R127, RZ, P2 ;  /* 0x000000ff7f7c7208 */ /* 0x000fe40001000000 */
[----:B------:R-:W-:Y:S02]  /*b890*/  ISETP.GE.U32.AND P2, PT, R174, RZ, PT ;  /* 0x000000ffae00720c */ /* 0x000fe40003f46070 */
[----:B------:R-:W-:Y:S02]  /*b8a0*/  ISETP.GE.U32.AND.EX P5, PT, R169, 0x1000000, PT, P5 ;  /* 0x01000000a900780c */ /* 0x000fe40003fa6150 */
[----:B------:R-:W-:Y:S02]  /*b8b0*/  ISETP.GE.U32.AND.EX P2, PT, R175, 0x1000000, PT, P2 ;  /* 0x01000000af00780c */ /* 0x000fe40003f46120 */
[----:B------:R-:W-:-:S02]  /*b8c0*/  FSEL R127, R127, RZ, P6 ;  /* 0x000000ff7f7f7208 */ /* 0x000fc40003000000 */
[C---:B------:R-:W-:Y:S02]  /*b8d0*/  FSEL R126, R125.reuse, RZ, P5 ;  /* 0x000000ff7d7e7208 */ /* 0x040fe40002800000 */
[----:B------:R-:W-:Y:S02]  /*b8e0*/  FSEL R125, R125, RZ, P2 ;  /* 0x000000ff7d7d7208 */ /* 0x000fe40001000000 */
[----:B------:R-:W-:Y:S01]  /*b8f0*/  F2FP.BF16.F32.PACK_AB R127, R126, R127 ;  /* 0x0000007f7e7f723e */ /* 0x000fe200000010ff */
[----:B------:R-:W-:Y:S01]  /*b900*/  FFMA.FTZ R126, R3, R152, R154 ;  /* 0x00000098037e7223 */ /* 0x000fe2000001009a */
[----:B------:R-:W-:Y:S02]  /*b910*/  F2FP.BF16.F32.PACK_AB R151, R125, R124 ;  /* 0x0000007c7d97723e */ /* 0x000fe400000010ff */
[----:B------:R-:W-:Y:S01]  /*b920*/  SHF.L.U32 R124, R146, 0x10, RZ ;  /* 0x00000010927c7819 */ /* 0x000fe200000006ff */
[----:B------:R-:W-:Y:S01]  /*b930*/  FADD.FTZ R126, R2, -R126 ;  /* 0x8000007e027e7221 */ /* 0x000fe20000010000 */
[----:B------:R-:W-:-:S02]  /*b940*/  LOP3.LUT P2, RZ, R169, 0xff, RZ, 0xc0, !PT ;  /* 0x000000ffa9ff7812 */ /* 0x000fc4000784c0ff */
[----:B------:R-:W-:Y:S01]  /*b950*/  LOP3.LUT P5, RZ, R169, 0xff00, RZ, 0xc0, !PT ;  /* 0x0000ff00a9ff7812 */ /* 0x000fe200078ac0ff */
[----:B------:R-:W-:Y:S01]  /*b960*/  FFMA.FTZ R126, R28, R126, R124 ;  /* 0x0000007e1c7e7223 */ /* 0x000fe2000001007c */
[----:B------:R-:W-:Y:S01]  /*b970*/  FFMA.FTZ R124, R5, R152, R154 ;  /* 0x00000098057c7223 */ /* 0x000fe2000001009a */
[C---:B------:R-:W-:Y:S02]  /*b980*/  PRMT R148, R145.reuse, 0x7632, R148 ;  /* 0x0000763291947816 */ /* 0x040fe40000000094 */
[----:B------:R-:W-:Y:S01]  /*b990*/  FMUL.FTZ R125, R126, UR13 ;  /* 0x0000000d7e7d7c20 */ /* 0x000fe20008410000 */
[----:B------:R-:W-:Y:S01]  /*b9a0*/  F2FP.BF16.F32.PACK_AB R134, R132, R126 ;  /* 0x0000007e8486723e */ /* 0x000fe200000010ff */
[----:B------:R-:W-:Y:S01]  /*b9b0*/  FADD.FTZ R124, R4, -R124 ;  /* 0x8000007c047c7221 */ /* 0x000fe20000010000 */
[----:B------:R-:W-:Y:S01]  /*b9c0*/  SHF.L.U32 R126, R145, 0x10, RZ ;  /* 0x00000010917e7819 */ /* 0x000fe200000006ff */
[----:B------:R-:W-:Y:S01]  /*b9d0*/  FMUL.FTZ R132, R132, UR13 ;  /* 0x0000000d84847c20 */ /* 0x000fe20008410000 */
[----:B------:R-:W-:Y:S01]  /*b9e0*/  IMAD.U32 R148, R148, 0x10000, RZ ;  /* 0x0001000094947824 */ /* 0x000fe200078e00ff */
[----:B------:R-:W-:-:S02]  /*b9f0*/  LOP3.LUT P6, RZ, R174, 0xff0000, RZ, 0xc0, !PT ;  /* 0x00ff0000aeff7812 */ /* 0x000fc400078cc0ff */
        /* <DEDUP_REMOVED lines=15> */
[C---:B------:R-:W-:Y:S01]  /*baf0*/  FMUL.FTZ R149, R124.reuse, UR13 ;  /* 0x0000000d7c957c20 */ /* 0x040fe20008410000 */
[----:B------:R-:W-:Y:S01]  /*bb00*/  F2FP.BF16.F32.PACK_AB R133, R124, R133 ;  /* 0x000000857c85723e */ /* 0x000fe200000010ff */
[----:B------:R-:W-:Y:S01]  /*bb10*/  FFMA.FTZ R124, R7, R152, R154 ;  /* 0x00000098077c7223 */ /* 0x000fe2000001009a */
[----:B------:R-:W-:Y:S02]  /*bb20*/  FSEL R132, R125, RZ, P6 ;  /* 0x000000ff7d847208 */ /* 0x000fe40003000000 */
[----:B------:R-:W-:Y:S01]  /*bb30*/  LOP3.LUT P6, RZ, R174, 0xff000000, RZ, 0xc0, !PT ;  /* 0xff000000aeff7812 */ /* 0x000fe200078cc0ff */
[----:B------:R-:W-:Y:S01]  /*bb40*/  FADD.FTZ R124, R6, -R124 ;  /* 0x8000007c067c7221 */ /* 0x000fe20000010000 */
[----:B------:R-:W-:-:S02]  /*bb50*/  FSEL R148, R149, RZ, P2 ;  /* 0x000000ff95947208 */ /* 0x000fc40001000000 */
[----:B------:R-:W-:Y:S02]  /*bb60*/  FSEL R149, R149, RZ, P6 ;  /* 0x000000ff95957208 */ /* 0x000fe40003000000 */
[----:B------:R-:W-:Y:S02]  /*bb70*/  FSEL R125, R125, RZ, P5 ;  /* 0x000000ff7d7d7208 */ /* 0x000fe40002800000 */
[----:B------:R-:W-:Y:S02]  /*bb80*/  F2FP.BF16.F32.PACK_AB R149, R149, R132 ;  /* 0x000000849595723e */ /* 0x000fe400000010ff */
[----:B------:R-:W-:Y:S02]  /*bb90*/  SHF.L.U32 R132, R144, 0x10, RZ ;  /* 0x0000001090847819 */ /* 0x000fe400000006ff */
[----:B------:R-:W-:Y:S02]  /*bba0*/  F2FP.BF16.F32.PACK_AB R125, R148, R125 ;  /* 0x0000007d947d723e */ /* 0x000fe400000010ff */
[----:B------:R-:W-:Y:S01]  /*bbb0*/  PRMT R148, R144, 0x7632, R148 ;  /* 0x0000763290947816 */ /* 0x000fe20000000094 */
[----:B------:R-:W-:Y:S01]  /*bbc0*/  FFMA.FTZ R132, R28, R124, R132 ;  /* 0x0000007c1c847223 */ /* 0x000fe20000010084 */
[----:B------:R-:W-:Y:S01]  /*bbd0*/  FFMA.FTZ R124, R192, R152, R154 ;  /* 0x00000098c07c7223 */ /* 0x000fe2000001009a */
[----:B------:R-:W-:-:S02]  /*bbe0*/  LOP3.LUT P6, RZ, R174, 0xff00, RZ, 0xc0, !PT ;  /* 0x0000ff00aeff7812 */ /* 0x000fc400078cc0ff */
[----:B------:R-:W-:Y:S01]  /*bbf0*/  SHF.L.U32 R148, R148, 0x10, RZ ;  /* 0x0000001094947819 */ /* 0x000fe200000006ff */
[----:B------:R-:W-:Y:S01]  /*bc00*/  FADD.FTZ R124, R29, -R124 ;  /* 0x8000007c1d7c7221 */ /* 0x000fe20000010000 */
[----:B------:R-:W-:Y:S01]  /*bc10*/  FMUL.FTZ R152, R132, UR13 ;  /* 0x0000000d84987c20 */ /* 0x000fe20008410000 */
[----:B------:R-:W-:Y:S02]  /*bc20*/  LOP3.LUT P5, RZ, R168, 0xff, RZ, 0xc0, !PT ;  /* 0x000000ffa8ff7812 */ /* 0x000fe400078ac0ff */
[----:B------:R-:W-:Y:S01]  /*bc30*/  FFMA.FTZ R28, R28, R124, R148 ;  /* 0x0000007c1c1c7223 */ /* 0x000fe20000010094 */
[----:B------:R-:W-:Y:S02]  /*bc40*/  LOP3.LUT P2, RZ, R168, 0xff00, RZ, 0xc0, !PT ;  /* 0x0000ff00a8ff7812 */ /* 0x000fe4000784c0ff */
[----:B------:R-:W-:Y:S01]  /*bc50*/  FSEL R153, R152, RZ, P5 ;  /* 0x000000ff98997208 */ /* 0x000fe20002800000 */
[C---:B------:R-:W-:Y:S01]  /*bc60*/  FMUL.FTZ R124, R28.reuse, UR13 ;  /* 0x0000000d1c7c7c20 */ /* 0x040fe20008410000 */
[----:B------:R-:W-:-:S04]  /*bc70*/  F2FP.BF16.F32.PACK_AB R132, R28, R132 ;  /* 0x000000841c84723e */ /* 0x000fc800000010ff */
[----:B------:R-:W-:Y:S02]  /*bc80*/  FSEL R148, R124, RZ, P6 ;  /* 0x000000ff7c947208 */ /* 0x000fe40003000000 */
[----:B------:R-:W-:Y:S02]  /*bc90*/  LOP3.LUT P6, RZ, R174, 0xff, RZ, 0xc0, !PT ;  /* 0x000000ffaeff7812 */ /* 0x000fe400078cc0ff */
[----:B------:R-:W-:Y:S02]  /*bca0*/  FSEL R124, R124, RZ, P2 ;  /* 0x000000ff7c7c7208 */ /* 0x000fe40001000000 */
[----:B------:R-:W-:Y:S02]  /*bcb0*/  FSEL R152, R152, RZ, P6 ;  /* 0x000000ff98987208 */ /* 0x000fe40003000000 */
[----:B------:R-:W-:Y:S02]  /*bcc0*/  F2FP.BF16.F32.PACK_AB R124, R124, R153 ;  /* 0x000000997c7c723e */ /* 0x000fe400000010ff */
[----:B------:R-:W-:Y:S01]  /*bcd0*/  F2FP.BF16.F32.PACK_AB R148, R148, R152 ;  /* 0x000000989494723e */ /* 0x000fe200000010ff */
[----:B------:R-:W-:Y:S06]  /*bce0*/  BRA `(.L_x_299) ;  /* 0x0000001c00dc7947 */ /* 0x000fec0003800000 */
.L_x_298:
[----:B012--5:R-:W-:Y:S01]  /*bcf0*/  PRMT R125, R147, 0x7632, R125 ;  /* 0x00007632937d7816 */ /* 0x027fe2000000007d */
[-CC-:B------:R-:W-:Y:S01]  /*bd00*/  FFMA.FTZ R124, R209, R152.reuse, R154.reuse ;  /* 0x00000098d17c7223 */ /* 0x180fe2000001009a */
[----:B------:R-:W-:Y:S01]  /*bd10*/  FFMA.FTZ R126, R191, R152, R154 ;  /* 0x00000098bf7e7223 */ /* 0x000fe2000001009a */
[----:B------:R-:W-:Y:S02]  /*bd20*/  ISETP.GE.U32.AND P2, PT, R168, RZ, PT ;  /* 0x000000ffa800720c */ /* 0x000fe40003f46070 */
[----:B------:R-:W-:Y:S02]  /*bd30*/  IMAD.U32 R125, R125, 0x10000, RZ ;  /* 0x000100007d7d7824 */ /* 0x000fe400078e00ff */
[----:B------:R-:W-:Y:S01]  /*bd40*/  FADD.FTZ R124, R210, -R124 ;  /* 0x8000007cd27c7221 */ /* 0x000fe20000010000 */
[----:B------:R-:W-:Y:S01]  /*bd50*/  FADD.FTZ R126, R30, -R126 ;  /* 0x8000007e1e7e7221 */ /* 0x000fe20000010000 */
[----:B------:R-:W-:Y:S02]  /*bd60*/  LOP3.LUT P5, RZ, R169, 0xff0000, RZ, 0xc0, !PT ;  /* 0x00ff0000a9ff7812 */ /* 0x000fe400078ac0ff */
[----:B------:R-:W-:Y:S01]  /*bd70*/  FFMA.FTZ R125, R28, R124, R125 ;  /* 0x0000007c1c7d7223 */ /* 0x000fe2000001007d */
[----:B------:R-:W-:-:S02]  /*bd80*/  SHF.L.U32 R124, R147, 0x10, RZ ;  /* 0x00000010937c7819 */ /* 0x000fc400000006ff */
[----:B------:R-:W-:Y:S01]  /*bd90*/  ISETP.GE.U32.AND.EX P2, PT, R169, 0x1000000, PT, P2 ;  /* 0x01000000a900780c */ /* 0x000fe20003f46120 */
[----:B------:R-:W-:Y:S01]  /*bda0*/  FMUL.FTZ R125, R125, UR13 ;  /* 0x0000000d7d7d7c20 */ /* 0x000fe20008410000 */
[----:B------:R-:W-:Y:S01]  /*bdb0*/  PRMT R148, R146, 0x7632, R148 ;  /* 0x0000763292947816 */ /* 0x000fe20000000094 */
[----:B------:R-:W-:Y:S01]  /*bdc0*/  FFMA.FTZ R126, R28, R126, R124 ;  /* 0x0000007e1c7e7223 */ /* 0x000fe2000001007c */
[----:B------:R-:W-:Y:S01]  /*bdd0*/  FFMA.FTZ R124, R3, R152, R154 ;  /* 0x00000098037c7223 */ /* 0x000fe2000001009a */
[----:B------:R-:W-:Y:S02]  /*bde0*/  LOP3.LUT P6, RZ, R175, 0xff, RZ, 0xc0, !PT ;  /* 0x000000ffafff7812 */ /* 0x000fe400078cc0ff */
[----:B------:R-:W-:Y:S01]  /*bdf0*/  FMUL.FTZ R151, R126, UR13 ;  /* 0x0000000d7e977c20 */ /* 0x000fe20008410000 */
[----:B------:R-:W-:Y:S01]  /*be00*/  SHF.L.U32 R126, R146, 0x10, RZ ;  /* 0x00000010927e7819 */ /* 0x000fe200000006ff */
[----:B------:R-:W-:Y:S01]  /*be10*/  FADD.FTZ R124, R2, -R124 ;  /* 0x8000007c027c7221 */ /* 0x000fe20000010000 */
[----:B------:R-:W-:-:S02]  /*be20*/  IMAD.U32 R148, R148, 0x10000, RZ ;  /* 0x0001000094947824 */ /* 0x000fc400078e00ff */
[----:B------:R-:W-:Y:S01]  /*be30*/  FSEL R127, R151, RZ, P5 ;  /* 0x000000ff977f7208 */ /* 0x000fe20002800000 */
[----:B------:R-:W-:Y:S01]  /*be40*/  FFMA.FTZ R124, R28, R124, R126 ;  /* 0x0000007c1c7c7223 */ /* 0x000fe2000001007e */
[----:B------:R-:W-:Y:S02]  /*be50*/  FSEL R126, R125, RZ, P2 ;  /* 0x000000ff7d7e7208 */ /* 0x000fe40001000000 */
[----:B------:R-:W-:Y:S02]  /*be60*/  ISETP.GE.U32.AND P2, PT, R174, RZ, PT ;  /* 0x000000ffae00720c */ /* 0x000fe40003f46070 */
[----:B------:R-:W-:Y:S01]  /*be70*/  F2FP.BF16.F32.PACK_AB R127, R126, R127 ;  /* 0x0000007f7e7f723e */ /* 0x000fe200000010ff */
[----:B------:R-:W-:Y:S01]  /*be80*/  FFMA.FTZ R126, R201, R152, R154 ;  /* 0x00000098c97e7223 */ /* 0x000fe2000001009a */
[C---:B------:R-:W-:Y:S02]  /*be90*/  LOP3.LUT P5, RZ, R175.reuse, 0xff0000, RZ, 0xc0, !PT ;  /* 0x00ff0000afff7812 */ /* 0x040fe400078ac0ff */
[----:B------:R-:W-:Y:S01]  /*bea0*/  ISETP.GE.U32.AND.EX P2, PT, R175, 0x1000000, PT, P2 ;  /* 0x01000000af00780c */ /* 0x000fe20003f46120 */
[----:B------:R-:W-:Y:S01]  /*beb0*/  FADD.FTZ R126, R202, -R126 ;  /* 0x8000007eca7e7221 */ /* 0x000fe20000010000 */
[----:B------:R-:W-:-:S02]  /*bec0*/  FSEL R151, R151, RZ, P5 ;  /* 0x000000ff97977208 */ /* 0x000fc40002800000 */
[----:B------:R-:W-:Y:S01]  /*bed0*/  FSEL R125, R125, RZ, P2 ;  /* 0x000000ff7d7d7208 */ /* 0x000fe20001000000 */
[----:B------:R-:W-:Y:S01]  /*bee0*/  FFMA.FTZ R126, R28, R126, R148 ;  /* 0x0000007e1c7e7223 */ /* 0x000fe20000010094 */
[----:B------:R-:W-:Y:S01]  /*bef0*/  FMUL.FTZ R148, R124, UR13 ;  /* 0x0000000d7c947c20 */ /* 0x000fe20008410000 */
[----:B------:R-:W-:Y:S02]  /*bf00*/  LOP3.LUT P5, RZ, R169, 0xff, RZ, 0xc0, !PT ;  /* 0x000000ffa9ff7812 */ /* 0x000fe400078ac0ff */
[----:B------:R-:W-:Y:S01]  /*bf10*/  F2FP.BF16.F32.PACK_AB R151, R125, R151 ;  /* 0x000000977d97723e */ /* 0x000fe200000010ff */
[----:B------:R-:W-:Y:S01]  /*bf20*/  FMUL.FTZ R125, R126, UR13 ;  /* 0x0000000d7e7d7c20 */ /* 0x000fe20008410000 */
[----:B------:R-:W-:Y:S02]  /*bf30*/  LOP3.LUT P2, RZ, R169, 0xff00, RZ, 0xc0, !PT ;  /* 0x0000ff00a9ff7812 */ /* 0x000fe4000784c0ff */
[----:B------:R-:W-:Y:S02]  /*bf40*/  FSEL R124, R148, RZ, P6 ;  /* 0x000000ff947c7208 */ /* 0x000fe40003000000 */
[----:B------:R-:W-:-:S02]  /*bf50*/  LOP3.LUT P6, RZ, R175, 0xff00, RZ, 0xc0, !PT ;  /* 0x0000ff00afff7812 */ /* 0x000fc400078cc0ff */
[----:B------:R-:W-:Y:S02]  /*bf60*/  FSEL R126, R148, RZ, P5 ;  /* 0x000000ff947e7208 */ /* 0x000fe40002800000 */
[C---:B------:R-:W-:Y:S02]  /*bf70*/  FSEL R148, R125.reuse, RZ, P2 ;  /* 0x000000ff7d947208 */ /* 0x040fe40001000000 */
[----:B------:R-:W-:Y:S02]  /*bf80*/  FSEL R125, R125, RZ, P6 ;  /* 0x000000ff7d7d7208 */ /* 0x000fe40003000000 */
[----:B------:R-:W-:Y:S02]  /*bf90*/  F2FP.BF16.F32.PACK_AB R126, R148, R126 ;  /* 0x0000007e947e723e */ /* 0x000fe400000010ff */
[----:B------:R-:W-:Y:S01]  /*bfa0*/  F2FP.BF16.F32.PACK_AB R150, R125, R124 ;  /* 0x0000007c7d96723e */ /* 0x000fe200000010ff */
[----:B------:R-:W-:Y:S01]  /*bfb0*/  FFMA.FTZ R124, R5, R152, R154 ;  /* 0x00000098057c7223 */ /* 0x000fe2000001009a */
[----:B------:R-:W-:-:S02]  /*bfc0*/  SHF.L.U32 R125, R145, 0x10, RZ ;  /* 0x00000010917d7819 */ /* 0x000fc400000006ff */
[----:B------:R-:W-:Y:S01]  /*bfd0*/  PRMT R148, R145, 0x7632, R148 ;  /* 0x0000763291947816 */ /* 0x000fe20000000094 */
[----:B------:R-:W-:Y:S01]  /*bfe0*/  FADD.FTZ R124, R4, -R124 ;  /* 0x8000007c047c7221 */ /* 0x000fe20000010000 */
[----:B------:R-:W-:Y:S02]  /*bff0*/  LOP3.LUT P6, RZ, R174, 0xff0000, RZ, 0xc0, !PT ;  /* 0x00ff0000aeff7812 */ /* 0x000fe400078cc0ff */
[----:B------:R-:W-:Y:S01]  /*c000*/  SHF.L.U32 R148, R148, 0x10, RZ ;  /* 0x0000001094947819 */ /* 0x000fe200000006ff */
[----:B------:R-:W-:Y:S01]  /*c010*/  FFMA.FTZ R124, R28, R124, R125 ;  /* 0x0000007c1c7c7223 */ /* 0x000fe2000001007d */
[----:B------:R-:W-:Y:S01]  /*c020*/  FFMA.FTZ R125, R193, R152, R154 ;  /* 0x00000098c17d7223 */ /* 0x000fe2000001009a */
[C---:B------:R-:W-:Y:S02]  /*c030*/  LOP3.LUT P2, RZ, R168.reuse, 0xff000000, RZ, 0xc0, !PT ;  /* 0xff000000a8ff7812 */ /* 0x040fe4000784c0ff */
[----:B------:R-:W-:Y:S01]  /*c040*/  LOP3.LUT P5, RZ, R168, 0xff0000, RZ, 0xc0, !PT ;  /* 0x00ff0000a8ff7812 */ /* 0x000fe200078ac0ff */
[----:B------:R-:W-:-:S04]  /*c050*/  FADD.FTZ R125, R194, -R125 ;  /* 0x8000007dc27d7221 */ /* 0x000fc80000010000 */
[----:B------:R-:W-:Y:S01]  /*c060*/  FFMA.FTZ R148, R28, R125, R148 ;  /* 0x0000007d1c947223 */ /* 0x000fe20000010094 */
[----:B------:R-:W-:-:S03]  /*c070*/  FMUL.FTZ R125, R124, UR13 ;  /* 0x0000000d7c7d7c20 */ /* 0x000fc60008410000 */
[----:B------:R-:W-:Y:S02]  /*c080*/  FMUL.FTZ R149, R148, UR13 ;  /* 0x0000000d94957c20 */ /* 0x000fe40008410000 */
[----:B------:R-:W-:Y:S02]  /*c090*/  FSEL R124, R125, RZ, P6 ;  /* 0x000000ff7d7c7208 */ /* 0x000fe40003000000 */
[----:B------:R-:W-:Y:S02]  /*c0a0*/  LOP3.LUT P6, RZ, R174, 0xff000000, RZ, 0xc0, !PT ;  /* 0xff000000aeff7812 */ /* 0x000fe400078cc0ff */
[C---:B------:R-:W-:Y:S02]  /*c0b0*/  FSEL R148, R149.reuse, RZ, P2 ;  /* 0x000000ff95947208 */ /* 0x040fe40001000000 */
[----:B------:R-:W-:Y:S02]  /*c0c0*/  FSEL R149, R149, RZ, P6 ;  /* 0x000000ff95957208 */ /* 0x000fe40003000000 */
[----:B------:R-:W-:-:S02]  /*c0d0*/  FSEL R125, R125, RZ, P5 ;  /* 0x000000ff7d7d7208 */ /* 0x000fc40002800000 */
[----:B------:R-:W-:Y:S01]  /*c0e0*/  F2FP.BF16.F32.PACK_AB R149, R149, R124 ;  /* 0x0000007c9595723e */ /* 0x000fe200000010ff */
[----:B------:R-:W-:Y:S01]  /*c0f0*/  FFMA.FTZ R124, R7, R152, R154 ;  /* 0x00000098077c7223 */ /* 0x000fe2000001009a */
[----:B------:R-:W-:Y:S01]  /*c100*/  F2FP.BF16.F32.PACK_AB R125, R148, R125 ;  /* 0x0000007d947d723e */ /* 0x000fe200000010ff */
[----:B------:R-:W-:Y:S01]  /*c110*/  IMAD.U32 R148, R144, 0x10000, RZ ;  /* 0x0001000090947824 */ /* 0x000fe200078e00ff */
[----:B------:R-:W-:Y:S01]  /*c120*/  LOP3.LUT P6, RZ, R174, 0xff00, RZ, 0xc0, !PT ;  /* 0x0000ff00aeff7812 */ /* 0x000fe200078cc0ff */
[----:B------:R-:W-:Y:S01]  /*c130*/  FADD.FTZ R124, R6, -R124 ;  /* 0x8000007c067c7221 */ /* 0x000fe20000010000 */
[C---:B------:R-:W-:Y:S02]  /*c140*/  LOP3.LUT P2, RZ, R168.reuse, 0xff00, RZ, 0xc0, !PT ;  /* 0x0000ff00a8ff7812 */ /* 0x040fe4000784c0ff */
[----:B------:R-:W-:Y:S01]  /*c150*/  LOP3.LUT P5, RZ, R168, 0xff, RZ, 0xc0, !PT ;  /* 0x000000ffa8ff7812 */ /* 0x000fe200078ac0ff */
[----:B------:R-:W-:Y:S01]  /*c160*/  FFMA.FTZ R124, R28, R124, R148 ;  /* 0x0000007c1c7c7223 */ /* 0x000fe20000010094 */
[----:B------:R-:W-:Y:S01]  /*c170*/  FFMA.FTZ R148, R192, R152, R154 ;  /* 0x00000098c0947223 */ /* 0x000fe2000001009a */
[----:B------:R-:W-:-:S03]  /*c180*/  PRMT R152, R144, 0x7632, R152 ;  /* 0x0000763290987816 */ /* 0x000fc60000000098 */
[----:B------:R-:W-:Y:S01]  /*c190*/  FADD.FTZ R148, R29, -R148 ;  /* 0x800000941d947221 */ /* 0x000fe20000010000 */
[----:B------:R-:W-:-:S05]  /*c1a0*/  SHF.L.U32 R152, R152, 0x10, RZ ;  /* 0x0000001098987819 */ /* 0x000fca00000006ff */
[----:B------:R-:W-:Y:S01]  /*c1b0*/  FFMA.FTZ R28, R28, R148, R152 ;  /* 0x000000941c1c7223 */ /* 0x000fe20000010098 */
[----:B------:R-:W-:-:S03]  /*c1c0*/  FMUL.FTZ R148, R124, UR13 ;  /* 0x0000000d7c947c20 */ /* 0x000fc60008410000 */
[----:B------:R-:W-:-:S05]  /*c1d0*/  FMUL.FTZ R152, R28, UR13 ;  /* 0x0000000d1c987c20 */ /* 0x000fca0008410000 */
[----:B------:R-:W-:Y:S02]  /*c1e0*/  FSEL R28, R152, RZ, P6 ;  /* 0x000000ff981c7208 */ /* 0x000fe40003000000 */
[----:B------:R-:W-:Y:S02]  /*c1f0*/  LOP3.LUT P6, RZ, R174, 0xff, RZ, 0xc0, !PT ;  /* 0x000000ffaeff7812 */ /* 0x000fe400078cc0ff */
[----:B------:R-:W-:Y:S02]  /*c200*/  FSEL R124, R152, RZ, P2 ;  /* 0x000000ff987c7208 */ /* 0x000fe40001000000 */
[C---:B------:R-:W-:Y:S02]  /*c210*/  FSEL R152, R148.reuse, RZ, P5 ;  /* 0x000000ff94987208 */ /* 0x040fe40002800000 */
[----:B------:R-:W-:Y:S02]  /*c220*/  FSEL R148, R148, RZ, P6 ;  /* 0x000000ff94947208 */ /* 0x000fe40003000000 */
[----:B------:R-:W-:-:S02]  /*c230*/  F2FP.BF16.F32.PACK_AB R124, R124, R152 ;  /* 0x000000987c7c723e */ /* 0x000fc400000010ff */
[----:B------:R-:W-:Y:S01]  /*c240*/  F2FP.BF16.F32.PACK_AB R148, R28, R148 ;  /* 0x000000941c94723e */ /* 0x000fe200000010ff */
[----:B------:R-:W-:Y:S06]  /*c250*/  BRA `(.L_x_299) ;  /* 0x0000001800807947 */ /* 0x000fec0003800000 */
.L_x_297:
[----:B012---:R-:W0:Y:S02]  /*c260*/  LDC.64 R124, c[0x0][0x478] ;  /* 0x00011e00ff7c7b82 */ /* 0x007e240000000a00 */
[----:B0-----:R-:W-:-:S04]  /*c270*/  ISETP.NE.U32.AND P1, PT, R124, RZ, PT ;  /* 0x000000ff7c00720c */ /* 0x001fc80003f25070 */
[----:B------:R-:W-:-:S13]  /*c280*/  ISETP.NE.AND.EX P1, PT, R125, RZ, PT, P1 ;  /* 0x000000ff7d00720c */ /* 0x000fda0003f25310 */
[----:B------:R-:W-:Y:S05]  /*c290*/  @!P1 BRA `(.L_x_300) ;  /* 0x00000004003c9947 */ /* 0x000fea0003800000 */
[-CC-:B------:R-:W-:Y:S01]  /*c2a0*/  FFMA.FTZ R124, R209, R152.reuse, R154.reuse ;  /* 0x00000098d17c7223 */ /* 0x180fe2000001009a */
[----:B------:R-:W-:Y:S01]  /*c2b0*/  FFMA.FTZ R125, R191, R152, R154 ;  /* 0x00000098bf7d7223 */ /* 0x000fe2000001009a */
[----:B-----5:R-:W-:Y:S02]  /*c2c0*/  ISETP.GE.U32.AND P2, PT, R174, RZ, PT ;  /* 0x000000ffae00720c */ /* 0x020fe40003f46070 */
[----:B------:R-:W-:Y:S01]  /*c2d0*/  FADD.FTZ R124, R210, -R124 ;  /* 0x8000007cd27c7221 */ /* 0x000fe20000010000 */
[----:B------:R-:W-:Y:S01]  /*c2e0*/  FADD.FTZ R125, R30, -R125 ;  /* 0x8000007d1e7d7221 */ /* 0x000fe20000010000 */
[----:B------:R-:W-:Y:S02]  /*c2f0*/  ISETP.GE.U32.AND.EX P2, PT, R175, 0x1000000, PT, P2 ;  /* 0x01000000af00780c */ /* 0x000fe40003f46120 */
[C---:B------:R-:W-:Y:S01]  /*c300*/  FMUL.FTZ R124, R28.reuse, R124 ;  /* 0x0000007c1c7c7220 */ /* 0x040fe20000410000 */
[----:B------:R-:W-:Y:S01]  /*c310*/  FMUL.FTZ R125, R28, R125 ;  /* 0x0000007d1c7d7220 */ /* 0x000fe20000410000 */
[----:B------:R-:W-:-:S02]  /*c320*/  LOP3.LUT P6, RZ, R169, 0xff0000, RZ, 0xc0, !PT ;  /* 0x00ff0000a9ff7812 */ /* 0x000fc400078cc0ff */
[----:B------:R-:W-:Y:S01]  /*c330*/  FMUL.FTZ R127, R124, UR13 ;  /* 0x0000000d7c7f7c20 */ /* 0x000fe20008410000 */
[----:B------:R-:W-:Y:S02]  /*c340*/  ISETP.GE.U32.AND P5, PT, R168, RZ, PT ;  /* 0x000000ffa800720c */ /* 0x000fe40003fa6070 */
[----:B------:R-:W-:Y:S01]  /*c350*/  F2FP.BF16.F32.PACK_AB R135, R124, R125 ;  /* 0x0000007d7c87723e */ /* 0x000fe200000010ff */
[----:B------:R-:W-:Y:S01]  /*c360*/  FMUL.FTZ R125, R125, UR13 ;  /* 0x0000000d7d7d7c20 */ /* 0x000fe20008410000 */
[----:B------:R-:W-:Y:S02]  /*c370*/  FSEL R124, R127, RZ, P2 ;  /* 0x000000ff7f7c7208 */ /* 0x000fe40001000000 */
[----:B------:R-:W-:Y:S02]  /*c380*/  LOP3.LUT P2, RZ, R175, 0xff0000, RZ, 0xc0, !PT ;  /* 0x00ff0000afff7812 */ /* 0x000fe4000784c0ff */
[C---:B------:R-:W-:Y:S02]  /*c390*/  FSEL R126, R125.reuse, RZ, P6 ;  /* 0x000000ff7d7e7208 */ /* 0x040fe40003000000 */
[----:B------:R-:W-:-:S02]  /*c3a0*/  FSEL R125, R125, RZ, P2 ;  /* 0x000000ff7d7d7208 */ /* 0x000fc40001000000 */
[----:B------:R-:W-:Y:S02]  /*c3b0*/  ISETP.GE.U32.AND.EX P5, PT, R169, 0x1000000, PT, P5 ;  /* 0x01000000a900780c */ /* 0x000fe40003fa6150 */
[----:B------:R-:W-:Y:S01]  /*c3c0*/  F2FP.BF16.F32.PACK_AB R151, R124, R125 ;  /* 0x0000007d7c97723e */ /* 0x000fe200000010ff */
[-CC-:B------:R-:W-:Y:S01]  /*c3d0*/  FFMA.FTZ R124, R3, R152.reuse, R154.reuse ;  /* 0x00000098037c7223 */ /* 0x180fe2000001009a */
[----:B------:R-:W-:Y:S01]  /*c3e0*/  FFMA.FTZ R125, R201, R152, R154 ;  /* 0x00000098c97d7223 */ /* 0x000fe2000001009a */
[----:B------:R-:W-:Y:S02]  /*c3f0*/  FSEL R127, R127, RZ, P5 ;  /* 0x000000ff7f7f7208 */ /* 0x000fe40002800000 */
[----:B------:R-:W-:Y:S01]  /*c400*/  FADD.FTZ R124, R2, -R124 ;  /* 0x8000007c027c7221 */ /* 0x000fe20000010000 */
[----:B------:R-:W-:Y:S01]  /*c410*/  FADD.FTZ R125, R202, -R125 ;  /* 0x8000007dca7d7221 */ /* 0x000fe20000010000 */
[----:B------:R-:W-:Y:S02]  /*c420*/  F2FP.BF16.F32.PACK_AB R127, R127, R126 ;  /* 0x0000007e7f7f723e */ /* 0x000fe400000010ff */
[C---:B------:R-:W-:Y:S01]  /*c430*/  FMUL.FTZ R124, R28.reuse, R124 ;  /* 0x0000007c1c7c7220 */ /* 0x040fe20000410000 */
[----:B------:R-:W-:Y:S01]  /*c440*/  FMUL.FTZ R125, R28, R125 ;  /* 0x0000007d1c7d7220 */ /* 0x000fe20000410000 */
[----:B------:R-:W-:-:S02]  /*c450*/  LOP3.LUT P6, RZ, R175, 0xff, RZ, 0xc0, !PT ;  /* 0x000000ffafff7812 */ /* 0x000fc400078cc0ff */
[----:B------:R-:W-:Y:S01]  /*c460*/  FMUL.FTZ R126, R124, UR13 ;  /* 0x0000000d7c7e7c20 */ /* 0x000fe20008410000 */
[----:B------:R-:W-:Y:S02]  /*c470*/  LOP3.LUT P2, RZ, R169, 0xff00, RZ, 0xc0, !PT ;  /* 0x0000ff00a9ff7812 */ /* 0x000fe4000784c0ff */
[C---:B------:R-:W-:Y:S01]  /*c480*/  F2FP.BF16.F32.PACK_AB R134, R125.reuse, R124 ;  /* 0x0000007c7d86723e */ /* 0x040fe200000010ff */
[----:B------:R-:W-:Y:S01]  /*c490*/  FMUL.FTZ R125, R125, UR13 ;  /* 0x0000000d7d7d7c20 */ /* 0x000fe20008410000 */
[----:B------:R-:W-:Y:S02]  /*c4a0*/  FSEL R124, R126, RZ, P6 ;  /* 0x000000ff7e7c7208 */ /* 0x000fe40003000000 */
[----:B------:R-:W-:Y:S02]  /*c4b0*/  LOP3.LUT P6, RZ, R175, 0xff00, RZ, 0xc0, !PT ;  /* 0x0000ff00afff7812 */ /* 0x000fe400078cc0ff */
[C---:B------:R-:W-:Y:S02]  /*c4c0*/  FSEL R132, R125.reuse, RZ, P2 ;  /* 0x000000ff7d847208 */ /* 0x040fe40001000000 */
[----:B------:R-:W-:-:S02]  /*c4d0*/  FSEL R125, R125, RZ, P6 ;  /* 0x000000ff7d7d7208 */ /* 0x000fc40003000000 */
[----:B------:R-:W-:Y:S02]  /*c4e0*/  LOP3.LUT P5, RZ, R169, 0xff, RZ, 0xc0, !PT ;  /* 0x000000ffa9ff7812 */ /* 0x000fe400078ac0ff */
[----:B------:R-:W-:Y:S01]  /*c4f0*/  F2FP.BF16.F32.PACK_AB R150, R125, R124 ;  /* 0x0000007c7d96723e */ /* 0x000fe200000010ff */
[-CC-:B------:R-:W-:Y:S01]  /*c500*/  FFMA.FTZ R125, R5, R152.reuse, R154.reuse ;  /* 0x00000098057d7223 */ /* 0x180fe2000001009a */
[----:B------:R-:W-:Y:S01]  /*c510*/  FFMA.FTZ R124, R193, R152, R154 ;  /* 0x00000098c17c7223 */ /* 0x000fe2000001009a */
[----:B------:R-:W-:Y:S02]  /*c520*/  FSEL R126, R126, RZ, P5 ;  /* 0x000000ff7e7e7208 */ /* 0x000fe40002800000 */
[----:B------:R-:W-:Y:S01]  /*c530*/  FADD.FTZ R125, R4, -R125 ;  /* 0x8000007d047d7221 */ /* 0x000fe20000010000 */
[----:B------:R-:W-:Y:S01]  /*c540*/  FADD.FTZ R124, R194, -R124 ;  /* 0x8000007cc27c7221 */ /* 0x000fe20000010000 */
[----:B------:R-:W-:Y:S02]  /*c550*/  LOP3.LUT P6, RZ, R174, 0xff0000, RZ, 0xc0, !PT ;  /* 0x00ff0000aeff7812 */ /* 0x000fe400078cc0ff */
[C---:B------:R-:W-:Y:S01]  /*c560*/  FMUL.FTZ R133, R28.reuse, R125 ;  /* 0x0000007d1c857220 */ /* 0x040fe20000410000 */
[----:B------:R-:W-:Y:S01]  /*c570*/  FMUL.FTZ R124, R28, R124 ;  /* 0x0000007c1c7c7220 */ /* 0x000fe20000410000 */
[----:B------:R-:W-:-:S02]  /*c580*/  F2FP.BF16.F32.PACK_AB R126, R132, R126 ;  /* 0x0000007e847e723e */ /* 0x000fc400000010ff */
[----:B------:R-:W-:Y:S01]  /*c590*/  FMUL.FTZ R125, R133, UR13 ;  /* 0x0000000d857d7c20 */ /* 0x000fe20008410000 */
[----:B------:R-:W-:Y:S01]  /*c5a0*/  FMUL.FTZ R149, R124, UR13 ;  /* 0x0000000d7c957c20 */ /* 0x000fe20008410000 */
[C---:B------:R-:W-:Y:S02]  /*c5b0*/  LOP3.LUT P2, RZ, R168.reuse, 0xff000000, RZ, 0xc0, !PT ;  /* 0xff000000a8ff7812 */ /* 0x040fe4000784c0ff */
[----:B------:R-:W-:Y:S02]  /*c5c0*/  LOP3.LUT P5, RZ, R168, 0xff0000, RZ, 0xc0, !PT ;  /* 0x00ff0000a8ff7812 */ /* 0x000fe400078ac0ff */
[----:B------:R-:W-:Y:S02]  /*c5d0*/  FSEL R132, R125, RZ, P6 ;  /* 0x000000ff7d847208 */ /* 0x000fe40003000000 */
[----:B------:R-:W-:Y:S02]  /*c5e0*/  LOP3.LUT P6, RZ, R174, 0xff000000, RZ, 0xc0, !PT ;  /* 0xff000000aeff7812 */ /* 0x000fe400078cc0ff */
[----:B------:R-:W-:-:S02]  /*c5f0*/  FSEL R148, R149, RZ, P2 ;  /* 0x000000ff95947208 */ /* 0x000fc40001000000 */
[----:B------:R-:W-:Y:S02]  /*c600*/  FSEL R149, R149, RZ, P6 ;  /* 0x000000ff95957208 */ /* 0x000fe40003000000 */
[----:B------:R-:W-:Y:S01]  /*c610*/  F2FP.BF16.F32.PACK_AB R133, R124, R133 ;  /* 0x000000857c85723e */ /* 0x000fe200000010ff */
[--C-:B------:R-:W-:Y:S01]  /*c620*/  FFMA.FTZ R124, R192, R152, R154.reuse ;  /* 0x00000098c07c7223 */ /* 0x100fe2000001009a */
[----:B------:R-:W-:Y:S02]  /*c630*/  FSEL R125, R125, RZ, P5 ;  /* 0x000000ff7d7d7208 */ /* 0x000fe40002800000 */
[----:B------:R-:W-:Y:S01]  /*c640*/  F2FP.BF16.F32.PACK_AB R149, R149, R132 ;  /* 0x000000849595723e */ /* 0x000fe200000010ff */
[----:B------:R-:W-:Y:S01]  /*c650*/  FFMA.FTZ R132, R7, R152, R154 ;  /* 0x0000009807847223 */ /* 0x000fe2000001009a */
[----:B------:R-:W-:Y:S01]  /*c660*/  FADD.FTZ R124, R29, -R124 ;  /* 0x8000007c1d7c7221 */ /* 0x000fe20000010000 */
[----:B------:R-:W-:Y:S02]  /*c670*/  F2FP.BF16.F32.PACK_AB R125, R148, R125 ;  /* 0x0000007d947d723e */ /* 0x000fe400000010ff */
[----:B------:R-:W-:Y:S01]  /*c680*/  FADD.FTZ R148, R6, -R132 ;  /* 0x8000008406947221 */ /* 0x000fe20000010000 */
[----:B------:R-:W-:Y:S01]  /*c690*/  FMUL.FTZ R132, R28, R124 ;  /* 0x0000007c1c847220 */ /* 0x000fe20000410000 */
[----:B------:R-:W-:-:S02]  /*c6a0*/  LOP3.LUT P6, RZ, R174, 0xff00, RZ, 0xc0, !PT ;  /* 0x0000ff00aeff7812 */ /* 0x000fc400078cc0ff */
[----:B------:R-:W-:Y:S01]  /*c6b0*/  FMUL.FTZ R28, R28, R148 ;  /* 0x000000941c1c7220 */ /* 0x000fe20000410000 */
[----:B------:R-:W-:Y:S01]  /*c6c0*/  FMUL.FTZ R124, R132, UR13 ;  /* 0x0000000d847c7c20 */ /* 0x000fe20008410000 */
[----:B------:R-:W-:Y:S02]  /*c6d0*/  LOP3.LUT P5, RZ, R168, 0xff, RZ, 0xc0, !PT ;  /* 0x000000ffa8ff7812 */ /* 0x000fe400078ac0ff */
[----:B------:R-:W-:Y:S01]  /*c6e0*/  FMUL.FTZ R152, R28, UR13 ;  /* 0x0000000d1c987c20 */ /* 0x000fe20008410000 */
[----:B------:R-:W-:Y:S02]  /*c6f0*/  LOP3.LUT P2, RZ, R168, 0xff00, RZ, 0xc0, !PT ;  /* 0x0000ff00a8ff7812 */ /* 0x000fe4000784c0ff */
[----:B------:R-:W-:Y:S02]  /*c700*/  FSEL R148, R124, RZ, P6 ;  /* 0x000000ff7c947208 */ /* 0x000fe40003000000 */
[----:B------:R-:W-:Y:S02]  /*c710*/  LOP3.LUT P6, RZ, R174, 0xff, RZ, 0xc0, !PT ;  /* 0x000000ffaeff7812 */ /* 0x000fe400078cc0ff */
[----:B------:R-:W-:-:S02]  /*c720*/  FSEL R153, R152, RZ, P5 ;  /* 0x000000ff98997208 */ /* 0x000fc40002800000 */
[----:B------:R-:W-:Y:S02]  /*c730*/  FSEL R124, R124, RZ, P2 ;  /* 0x000000ff7c7c7208 */ /* 0x000fe40001000000 */
[----:B------:R-:W-:Y:S02]  /*c740*/  FSEL R152, R152, RZ, P6 ;  /* 0x000000ff98987208 */ /* 0x000fe40003000000 */
[----:B------:R-:W-:Y:S02]  /*c750*/  F2FP.BF16.F32.PACK_AB R124, R124, R153 ;  /* 0x000000997c7c723e */ /* 0x000fe400000010ff */
[----:B------:R-:W-:Y:S02]  /*c760*/  F2FP.BF16.F32.PACK_AB R148, R148, R152 ;  /* 0x000000989494723e */ /* 0x000fe400000010ff */
[----:B------:R-:W-:Y:S01]  /*c770*/  F2FP.BF16.F32.PACK_AB R132, R132, R28 ;  /* 0x0000001c8484723e */ /* 0x000fe200000010ff */
[----:B------:R-:W-:Y:S06]  /*c780*/  BRA `(.L_x_299) ;  /* 0x0000001400347947 */ /* 0x000fec0003800000 */
.L_x_300:
[-CC-:B------:R-:W-:Y:S01]  /*c790*/  FFMA.FTZ R124, R191, R152.reuse, R154.reuse ;  /* 0x00000098bf7c7223 */ /* 0x180fe2000001009a */
[----:B------:R-:W-:Y:S01]  /*c7a0*/  FFMA.FTZ R125, R209, R152, R154 ;  /* 0x00000098d17d7223 */ /* 0x000fe2000001009a */
[----:B-----5:R-:W-:Y:S02]  /*c7b0*/  LOP3.LUT P6, RZ, R175, 0xff0000, RZ, 0xc0, !PT ;  /* 0x00ff0000afff7812 */ /* 0x020fe400078cc0ff */
[----:B------:R-:W-:Y:S01]  /*c7c0*/  FADD.FTZ R124, R30, -R124 ;  /* 0x8000007c1e7c7221 */ /* 0x000fe20000010000 */
[----:B------:R-:W-:Y:S01]  /*c7d0*/  FADD.FTZ R125, R210, -R125 ;  /* 0x8000007dd27d7221 */ /* 0x000fe20000010000 */
[----:B------:R-:W-:Y:S02]  /*c7e0*/  ISETP.GE.U32.AND P5, PT, R168, RZ, PT ;  /* 0x000000ffa800720c */ /* 0x000fe40003fa6070 */
[C---:B------:R-:W-:Y:S01]  /*c7f0*/  FMUL.FTZ R127, R28.reuse, R124 ;  /* 0x0000007c1c7f7220 */ /* 0x040fe20000410000 */
[----:B------:R-:W-:Y:S01]  /*c800*/  FMUL.FTZ R125, R28, R125 ;  /* 0x0000007d1c7d7220 */ /* 0x000fe20000410000 */
[----:B------:R-:W-:-:S02]  /*c810*/  ISETP.GE.U32.AND P2, PT, R174, RZ, PT ;  /* 0x000000ffae00720c */ /* 0x000fc40003f46070 */
[----:B------:R-:W-:Y:S01]  /*c820*/  FMUL.FTZ R127, R127, UR13 ;  /* 0x0000000d7f7f7c20 */ /* 0x000fe20008410000 */
[----:B------:R-:W-:Y:S01]  /*c830*/  FMUL.FTZ R125, R125, UR13 ;  /* 0x0000000d7d7d7c20 */ /* 0x000fe20008410000 */
[----:B------:R-:W-:Y:S02]  /*c840*/  ISETP.GE.U32.AND.EX P5, PT, R169, 0x1000000, PT, P5 ;  /* 0x01000000a900780c */ /* 0x000fe40003fa6150 */
[----:B------:R-:W-:Y:S02]  /*c850*/  ISETP.GE.U32.AND.EX P2, PT, R175, 0x1000000, PT, P2 ;  /* 0x01000000af00780c */ /* 0x000fe40003f46120 */
[----:B------:R-:W-:Y:S02]  /*c860*/  FSEL R124, R127, RZ, P6 ;  /* 0x000000ff7f7c7208 */ /* 0x000fe40003000000 */
[----:B------:R-:W-:Y:S02]  /*c870*/  LOP3.LUT P6, RZ, R169, 0xff0000, RZ, 0xc0, !PT ;  /* 0x00ff0000a9ff7812 */ /* 0x000fe400078cc0ff */
[----:B------:R-:W-:-:S02]  /*c880*/  FSEL R126, R125, RZ, P5 ;  /* 0x000000ff7d7e7208 */ /* 0x000fc40002800000 */
[----:B------:R-:W-:Y:S02]  /*c890*/  FSEL R127, R127, RZ, P6 ;  /* 0x000000ff7f7f7208 */ /* 0x000fe40003000000 */
[----:B------:R-:W-:Y:S02]  /*c8a0*/  FSEL R125, R125, RZ, P2 ;  /* 0x000000ff7d7d7208 */ /* 0x000fe40001000000 */
[----:B------:R-:W-:Y:S01]  /*c8b0*/  F2FP.BF16.F32.PACK_AB R127, R126, R127 ;  /* 0x0000007f7e7f723e */ /* 0x000fe200000010ff */
[--C-:B------:R-:W-:Y:S01]  /*c8c0*/  FFMA.FTZ R126, R3, R152, R154.reuse ;  /* 0x00000098037e7223 */ /* 0x100fe2000001009a */
[----:B------:R-:W-:Y:S01]  /*c8d0*/  F2FP.BF16.F32.PACK_AB R151, R125, R124 ;  /* 0x0000007c7d97723e */ /* 0x000fe200000010ff */
[----:B------:R-:W-:Y:S01]  /*c8e0*/  FFMA.FTZ R125, R201, R152, R154 ;  /* 0x00000098c97d7223 */ /* 0x000fe2000001009a */
[----:B------:R-:W-:Y:S01]  /*c8f0*/  LOP3.LUT P6, RZ, R175, 0xff, RZ, 0xc0, !PT ;  /* 0x000000ffafff7812 */ /* 0x000fe200078cc0ff */
[----:B------:R-:W-:Y:S01]  /*c900*/  FADD.FTZ R126, R2, -R126 ;  /* 0x8000007e027e7221 */ /* 0x000fe20000010000 */
[C---:B------:R-:W-:Y:S01]  /*c910*/  LOP3.LUT P2, RZ, R169.reuse, 0xff00, RZ, 0xc0, !PT ;  /* 0x0000ff00a9ff7812 */ /* 0x040fe2000784c0ff */
[----:B------:R-:W-:Y:S01]  /*c920*/  FADD.FTZ R125, R202, -R125 ;  /* 0x8000007dca7d7221 */ /* 0x000fe20000010000 */
[----:B------:R-:W-:Y:S01]  /*c930*/  LOP3.LUT P5, RZ, R169, 0xff, RZ, 0xc0, !PT ;  /* 0x000000ffa9ff7812 */ /* 0x000fe200078ac0ff */
[----:B------:R-:W-:-:S02]  /*c940*/  FMUL.FTZ R126, R28, R126 ;  /* 0x0000007e1c7e7220 */ /* 0x000fc40000410000 */
[----:B------:R-:W-:Y:S02]  /*c950*/  FMUL.FTZ R125, R28, R125 ;  /* 0x0000007d1c7d7220 */ /* 0x000fe40000410000 */
[----:B------:R-:W-:Y:S02]  /*c960*/  FMUL.FTZ R126, R126, UR13 ;  /* 0x0000000d7e7e7c20 */ /* 0x000fe40008410000 */
[----:B------:R-:W-:-:S03]  /*c970*/  FMUL.FTZ R125, R125, UR13 ;  /* 0x0000000d7d7d7c20 */ /* 0x000fc60008410000 */
[----:B------:R-:W-:Y:S02]  /*c980*/  FSEL R124, R126, RZ, P6 ;  /* 0x000000ff7e7c7208 */ /* 0x000fe40003000000 */
[----:B------:R-:W-:Y:S02]  /*c990*/  LOP3.LUT P6, RZ, R175, 0xff00, RZ, 0xc0, !PT ;  /* 0x0000ff00afff7812 */ /* 0x000fe400078cc0ff */
[C---:B------:R-:W-:Y:S02]  /*c9a0*/  FSEL R148, R125.reuse, RZ, P2 ;  /* 0x000000ff7d947208 */ /* 0x040fe40001000000 */
[----:B------:R-:W-:Y:S02]  /*c9b0*/  FSEL R125, R125, RZ, P6 ;  /* 0x000000ff7d7d7208 */ /* 0x000fe40003000000 */
[----:B------:R-:W-:Y:S02]  /*c9c0*/  LOP3.LUT P6, RZ, R174, 0xff0000, RZ, 0xc0, !PT ;  /* 0x00ff0000aeff7812 */ /* 0x000fe400078cc0ff */
[----:B------:R-:W-:Y:S01]  /*c9d0*/  F2FP.BF16.F32.PACK_AB R150, R125, R124 ;  /* 0x0000007c7d96723e */ /* 0x000fe200000010ff */
[-CC-:B------:R-:W-:Y:S01]  /*c9e0*/  FFMA.FTZ R125, R5, R152.reuse, R154.reuse ;  /* 0x00000098057d7223 */ /* 0x180fe2000001009a */
[----:B------:R-:W-:Y:S01]  /*c9f0*/  FFMA.FTZ R124, R193, R152, R154 ;  /* 0x00000098c17c7223 */ /* 0x000fe2000001009a */
[----:B------:R-:W-:-:S02]  /*ca00*/  FSEL R126, R126, RZ, P5 ;  /* 0x000000ff7e7e7208 */ /* 0x000fc40002800000 */
[----:B------:R-:W-:Y:S01]  /*ca10*/  FADD.FTZ R125, R4, -R125 ;  /* 0x8000007d047d7221 */ /* 0x000fe20000010000 */
[----:B------:R-:W-:Y:S01]  /*ca20*/  FADD.FTZ R124, R194, -R124 ;  /* 0x8000007cc27c7221 */ /* 0x000fe20000010000 */
[----:B------:R-:W-:Y:S02]  /*ca30*/  LOP3.LUT P2, RZ, R168, 0xff000000, RZ, 0xc0, !PT ;  /* 0xff000000a8ff7812 */ /* 0x000fe4000784c0ff */
[C---:B------:R-:W-:Y:S01]  /*ca40*/  FMUL.FTZ R125, R28.reuse, R125 ;  /* 0x0000007d1c7d7220 */ /* 0x040fe20000410000 */
[----:B------:R-:W-:Y:S01]  /*ca50*/  FMUL.FTZ R124, R28, R124 ;  /* 0x0000007c1c7c7220 */ /* 0x000fe20000410000 */
[----:B------:R-:W-:Y:S02]  /*ca60*/  F2FP.BF16.F32.PACK_AB R126, R148, R126 ;  /* 0x0000007e947e723e */ /* 0x000fe400000010ff */
[----:B------:R-:W-:Y:S01]  /*ca70*/  FMUL.FTZ R125, R125, UR13 ;  /* 0x0000000d7d7d7c20 */ /* 0x000fe20008410000 */
[----:B------:R-:W-:Y:S01]  /*ca80*/  FMUL.FTZ R149, R124, UR13 ;  /* 0x0000000d7c957c20 */ /* 0x000fe20008410000 */
[----:B------:R-:W-:-:S03]  /*ca90*/  LOP3.LUT P5, RZ, R168, 0xff0000, RZ, 0xc0, !PT ;  /* 0x00ff0000a8ff7812 */ /* 0x000fc600078ac0ff */
[----:B------:R-:W-:Y:S02]  /*caa0*/  FSEL R124, R125, RZ, P6 ;  /* 0x000000ff7d7c7208 */ /* 0x000fe40003000000 */
[----:B------:R-:W-:Y:S02]  /*cab0*/  LOP3.LUT P6, RZ, R174, 0xff000000, RZ, 0xc0, !PT ;  /* 0xff000000aeff7812 */ /* 0x000fe400078cc0ff */
[C---:B------:R-:W-:Y:S02]  /*cac0*/  FSEL R148, R149.reuse, RZ, P2 ;  /* 0x000000ff95947208 */ /* 0x040fe40001000000 */
[----:B------:R-:W-:Y:S02]  /*cad0*/  FSEL R149, R149, RZ, P6 ;  /* 0x000000ff95957208 */ /* 0x000fe40003000000 */
[----:B------:R-:W-:Y:S02]  /*cae0*/  FSEL R125, R125, RZ, P5 ;  /* 0x000000ff7d7d7208 */ /* 0x000fe40002800000 */
[----:B------:R-:W-:Y:S01]  /*caf0*/  F2FP.BF16.F32.PACK_AB R149, R149, R124 ;  /* 0x0000007c9595723e */ /* 0x000fe200000010ff */
[-CC-:B------:R-:W-:Y:S01]  /*cb00*/  FFMA.FTZ R124, R192, R152.reuse, R154.reuse ;  /* 0x00000098c07c7223 */ /* 0x180fe2000001009a */
[----:B------:R-:W-:Y:S01]  /*cb10*/  F2FP.BF16.F32.PACK_AB R125, R148, R125 ;  /* 0x0000007d947d723e */ /* 0x000fe200000010ff */
[----:B------:R-:W-:Y:S01]  /*cb20*/  FFMA.FTZ R148, R7, R152, R154 ;  /* 0x0000009807947223 */ /* 0x000fe2000001009a */
[----:B------:R-:W-:Y:S01]  /*cb30*/  LOP3.LUT P6, RZ, R174, 0xff00, RZ, 0xc0, !PT ;  /* 0x0000ff00aeff7812 */ /* 0x000fe200078cc0ff */
[----:B------:R-:W-:Y:S01]  /*cb40*/  FADD.FTZ R124, R29, -R124 ;  /* 0x8000007c1d7c7221 */ /* 0x000fe20000010000 */
[----:B------:R-:W-:Y:S01]  /*cb50*/  LOP3.LUT P5, RZ, R168, 0xff, RZ, 0xc0, !PT ;  /* 0x000000ffa8ff7812 */ /* 0x000fe200078ac0ff */
        /* <DEDUP_REMOVED lines=8> */
[----:B------:R-:W-:Y:S02]  /*cbe0*/  FSEL R152, R148, RZ, P5 ;  /* 0x000000ff94987208 */ /* 0x000fe40002800000 */
[----:B------:R-:W-:Y:S02]  /*cbf0*/  FSEL R124, R124, RZ, P2 ;  /* 0x000000ff7c7c7208 */ /* 0x000fe40001000000 */
[----:B------:R-:W-:Y:S02]  /*cc00*/  FSEL R148, R148, RZ, P6 ;  /* 0x000000ff94947208 */ /* 0x000fe40003000000 */
[----:B------:R-:W-:-:S02]  /*cc10*/  F2FP.BF16.F32.PACK_AB R124, R124, R152 ;  /* 0x000000987c7c723e */ /* 0x000fc400000010ff */
[----:B------:R-:W-:Y:S01]  /*cc20*/  F2FP.BF16.F32.PACK_AB R148, R28, R148 ;  /* 0x000000941c94723e */ /* 0x000fe200000010ff */
[----:B------:R-:W-:Y:S06]  /*cc30*/  BRA `(.L_x_299) ;  /* 0x0000001000087947 */ /* 0x000fec0003800000 */
.L_x_296:
[----:B------:R-:W-:-:S04]  /*cc40*/  UISETP.NE.U32.AND UP0, UPT, UR24, URZ, UPT ;  /* 0x000000ff1800728c */ /* 0x000fc8000bf05070 */
[----:B------:R-:W-:-:S09]  /*cc50*/  UISETP.NE.AND.EX UP0, UPT, UR25, URZ, UPT, UP0 ;  /* 0x000000ff1900728c */ /* 0x000fd2000bf05300 */
[----:B------:R-:W-:Y:S05]  /*cc60*/  BRA.U !UP0, `(.L_x_301) ;  /* 0x0000000908307547 */ /* 0x000fea000b800000 */
[----:B012---:R-:W0:Y:S02]  /*cc70*/  LDC.64 R148, c[0x0][0x478] ;  /* 0x00011e00ff947b82 */ /* 0x007e240000000a00 */
[----:B0-----:R-:W-:-:S04]  /*cc80*/  ISETP.NE.U32.AND P1, PT, R148, RZ, PT ;  /* 0x000000ff9400720c */ /* 0x001fc80003f25070 */
[----:B------:R-:W-:-:S13]  /*cc90*/  ISETP.NE.AND.EX P1, PT, R149, RZ, PT, P1 ;  /* 0x000000ff9500720c */ /* 0x000fda0003f25310 */
[----:B------:R-:W-:Y:S05]  /*cca0*/  @!P1 BRA `(.L_x_302) ;  /* 0x0000000400189947 */ /* 0x000fea0003800000 */
[----:B-----5:R-:W-:Y:S01]  /*ccb0*/  PRMT R135, R147, 0x7632, R135 ;  /* 0x0000763293877816 */ /* 0x020fe20000000087 */
[-CC-:B------:R-:W-:Y:S01]  /*ccc0*/  FFMA.FTZ R132, R209, R152.reuse, R154.reuse ;  /* 0x00000098d1847223 */ /* 0x180fe2000001009a */
[-CC-:B------:R-:W-:Y:S01]  /*ccd0*/  FFMA.FTZ R133, R191, R152.reuse, R154.reuse ;  /* 0x00000098bf857223 */ /* 0x180fe2000001009a */
[----:B------:R-:W-:Y:S01]  /*cce0*/  FFMA.FTZ R134, R3, R152, R154 ;  /* 0x0000009803867223 */ /* 0x000fe2000001009a */
[----:B------:R-:W-:Y:S01]  /*ccf0*/  SHF.L.U32 R135, R135, 0x10, RZ ;  /* 0x0000001087877819 */ /* 0x000fe200000006ff */
[----:B------:R-:W-:Y:S01]  /*cd00*/  FADD.FTZ R132, R210, -R132 ;  /* 0x80000084d2847221 */ /* 0x000fe20000010000 */
[----:B------:R-:W-:Y:S01]  /*cd10*/  FADD.FTZ R133, R30, -R133 ;  /* 0x800000851e857221 */ /* 0x000fe20000010000 */
[----:B------:R-:W-:Y:S01]  /*cd20*/  FADD.FTZ R134, R2, -R134 ;  /* 0x8000008602867221 */ /* 0x000fe20000010000 */
[----:B------:R-:W-:Y:S01]  /*cd30*/  ISETP.GE.U32.AND P2, PT, R174, RZ, PT ;  /* 0x000000ffae00720c */ /* 0x000fe20003f46070 */
[----:B------:R-:W-:Y:S01]  /*cd40*/  FFMA.FTZ R135, R28, R132, R135 ;  /* 0x000000841c877223 */ /* 0x000fe20000010087 */
[----:B------:R-:W-:Y:S01]  /*cd50*/  IMAD.U32 R132, R147, 0x10000, RZ ;  /* 0x0001000093847824 */ /* 0x000fe200078e00ff */
[----:B------:R-:W-:Y:S01]  /*cd60*/  PRMT R149, R146, 0x7632, R149 ;  /* 0x0000763292957816 */ /* 0x000fe20000000095 */
[----:B------:R-:W-:Y:S01]  /*cd70*/  FFMA.FTZ R148, R201, R152, R154 ;  /* 0x00000098c9947223 */ /* 0x000fe2000001009a */
[C---:B------:R-:W-:Y:S01]  /*cd80*/  ISETP.GE.U32.AND.EX P2, PT, R175.reuse, 0x1000000, PT, P2 ;  /* 0x01000000af00780c */ /* 0x040fe20003f46120 */
[----:B------:R-:W-:Y:S01]  /*cd90*/  FFMA.FTZ R133, R28, R133, R132 ;  /* 0x000000851c857223 */ /* 0x000fe20000010084 */
[----:B------:R-:W-:Y:S01]  /*cda0*/  SHF.L.U32 R132, R146, 0x10, RZ ;  /* 0x0000001092847819 */ /* 0x000fe200000006ff */
[----:B------:R-:W-:Y:S01]  /*cdb0*/  FADD.FTZ R148, R202, -R148 ;  /* 0x80000094ca947221 */ /* 0x000fe20000010000 */
[----:B------:R-:W-:-:S02]  /*cdc0*/  LOP3.LUT P5, RZ, R175, 0xff0000, RZ, 0xc0, !PT ;  /* 0x00ff0000afff7812 */ /* 0x000fc400078ac0ff */
[----:B------:R-:W-:Y:S01]  /*cdd0*/  SHF.L.U32 R149, R149, 0x10, RZ ;  /* 0x0000001095957819 */ /* 0x000fe200000006ff */
[C---:B------:R-:W-:Y:S01]  /*cde0*/  FFMA.FTZ R134, R28.reuse, R134, R132 ;  /* 0x000000861c867223 */ /* 0x040fe20000010084 */
[C---:B------:R-:W-:Y:S01]  /*cdf0*/  FMUL.FTZ R132, R135.reuse, UR13 ;  /* 0x0000000d87847c20 */ /* 0x040fe20008410000 */
[----:B------:R-:W-:Y:S01]  /*ce00*/  F2FP.BF16.F32.PACK_AB R135, R135, R133 ;  /* 0x000000858787723e */ /* 0x000fe200000010ff */
[----:B------:R-:W-:Y:S01]  /*ce10*/  FMUL.FTZ R133, R133, UR13 ;  /* 0x0000000d85857c20 */ /* 0x000fe20008410000 */
[----:B------:R-:W-:Y:S02]  /*ce20*/  FFMA.FTZ R148, R28, R148, R149 ;  /* 0x000000941c947223 */ /* 0x000fe40000010095 */
[----:B------:R-:W-:Y:S02]  /*ce30*/  FSEL R132, R132, RZ, P2 ;  /* 0x000000ff84847208 */ /* 0x000fe40001000000 */
[----:B------:R-:W-:Y:S02]  /*ce40*/  FSEL R133, R133, RZ, P5 ;  /* 0x000000ff85857208 */ /* 0x000fe40002800000 */
[----:B------:R-:W-:-:S02]  /*ce50*/  LOP3.LUT P2, RZ, R175, 0xff, RZ, 0xc0, !PT ;  /* 0x000000ffafff7812 */ /* 0x000fc4000784c0ff */
[----:B------:R-:W-:Y:S01]  /*ce60*/  F2FP.BF16.F32.PACK_AB R151, R132, R133 ;  /* 0x000000858497723e */ /* 0x000fe200000010ff */
[----:B------:R-:W-:Y:S01]  /*ce70*/  FMUL.FTZ R132, R134, UR13 ;  /* 0x0000000d86847c20 */ /* 0x000fe20008410000 */
[C---:B------:R-:W-:Y:S01]  /*ce80*/  FMUL.FTZ R133, R148.reuse, UR13 ;  /* 0x0000000d94857c20 */ /* 0x040fe20008410000 */
[----:B------:R-:W-:Y:S02]  /*ce90*/  LOP3.LUT P5, RZ, R175, 0xff00, RZ, 0xc0, !PT ;  /* 0x0000ff00afff7812 */ /* 0x000fe400078ac0ff */
[----:B------:R-:W-:Y:S02]  /*cea0*/  F2FP.BF16.F32.PACK_AB R134, R148, R134 ;  /* 0x000000869486723e */ /* 0x000fe400000010ff */
[----:B------:R-:W-:Y:S02]  /*ceb0*/  FSEL R132, R132, RZ, P2 ;  /* 0x000000ff84847208 */ /* 0x000fe40001000000 */
[----:B------:R-:W-:Y:S02]  /*cec0*/  FSEL R133, R133, RZ, P5 ;  /* 0x000000ff85857208 */ /* 0x000fe40002800000 */
[----:B------:R-:W-:-:S02]  /*ced0*/  PRMT R148, R145, 0x7632, R148 ;  /* 0x0000763291947816 */ /* 0x000fc40000000094 */
        /* <DEDUP_REMOVED lines=10> */
[----:B------:R-:W-:-:S04]  /*cf80*/  FADD.FTZ R133, R194, -R133 ;  /* 0x80000085c2857221 */ /* 0x000fc80000010000 */
[----:B------:R-:W-:Y:S01]  /*cf90*/  FFMA.FTZ R133, R28, R133, R148 ;  /* 0x000000851c857223 */ /* 0x000fe20000010094 */
[----:B------:R-:W-:Y:S02]  /*cfa0*/  FSEL R149, R149, RZ, P2 ;  /* 0x000000ff95957208 */ /* 0x000fe40001000000 */
[----:B------:R-:W-:Y:S01]  /*cfb0*/  LOP3.LUT P2, RZ, R174, 0xff, RZ, 0xc0, !PT ;  /* 0x000000ffaeff7812 */ /* 0x000fe2000784c0ff */
[C---:B------:R-:W-:Y:S01]  /*cfc0*/  FMUL.FTZ R148, R133.reuse, UR13 ;  /* 0x0000000d85947c20 */ /* 0x040fe20008410000 */
[----:B------:R-:W-:Y:S01]  /*cfd0*/  F2FP.BF16.F32.PACK_AB R133, R133, R132 ;  /* 0x000000848585723e */ /* 0x000fe200000010ff */
[----:B------:R-:W-:-:S03]  /*cfe0*/  FFMA.FTZ R132, R7, R152, R154 ;  /* 0x0000009807847223 */ /* 0x000fc6000001009a */
[----:B------:R-:W-:Y:S01]  /*cff0*/  FSEL R148, R148, RZ, P5 ;  /* 0x000000ff94947208 */ /* 0x000fe20002800000 */
[----:B------:R-:W-:Y:S01]  /*d000*/  FADD.FTZ R132, R6, -R132 ;  /* 0x8000008406847221 */ /* 0x000fe20000010000 */
[----:B------:R-:W-:Y:S02]  /*d010*/  LOP3.LUT P5, RZ, R174, 0xff00, RZ, 0xc0, !PT ;  /* 0x0000ff00aeff7812 */ /* 0x000fe400078ac0ff */
[----:B------:R-:W-:Y:S02]  /*d020*/  F2FP.BF16.F32.PACK_AB R149, R148, R149 ;  /* 0x000000959495723e */ /* 0x000fe400000010ff */
[----:B------:R-:W-:-:S05]  /*d030*/  SHF.L.U32 R148, R144, 0x10, RZ ;  /* 0x0000001090947819 */ /* 0x000fca00000006ff */
[----:B------:R-:W-:Y:S01]  /*d040*/  FFMA.FTZ R132, R28, R132, R148 ;  /* 0x000000841c847223 */ /* 0x000fe20000010094 */
[----:B------:R-:W-:Y:S01]  /*d050*/  FFMA.FTZ R148, R192, R152, R154 ;  /* 0x00000098c0947223 */ /* 0x000fe2000001009a */
[----:B------:R-:W-:-:S03]  /*d060*/  PRMT R152, R144, 0x7632, R152 ;  /* 0x0000763290987816 */ /* 0x000fc60000000098 */
[----:B------:R-:W-:Y:S02]  /*d070*/  FADD.FTZ R148, R29, -R148 ;  /* 0x800000941d947221 */ /* 0x000fe40000010000 */
[----:B------:R-:W-:-:S04]  /*d080*/  IMAD.U32 R152, R152, 0x10000, RZ ;  /* 0x0001000098987824 */ /* 0x000fc800078e00ff */
[----:B------:R-:W-:Y:S01]  /*d090*/  FFMA.FTZ R28, R28, R148, R152 ;  /* 0x000000941c1c7223 */ /* 0x000fe20000010098 */
[----:B------:R-:W-:-:S03]  /*d0a0*/  FMUL.FTZ R152, R132, UR13 ;  /* 0x0000000d84987c20 */ /* 0x000fc60008410000 */
[C---:B------:R-:W-:Y:S01]  /*d0b0*/  FMUL.FTZ R148, R28.reuse, UR13 ;  /* 0x0000000d1c947c20 */ /* 0x040fe20008410000 */
[----:B------:R-:W-:Y:S02]  /*d0c0*/  F2FP.BF16.F32.PACK_AB R132, R28, R132 ;  /* 0x000000841c84723e */ /* 0x000fe400000010ff */
[----:B------:R-:W-:Y:S02]  /*d0d0*/  FSEL R152, R152, RZ, P2 ;  /* 0x000000ff98987208 */ /* 0x000fe40001000000 */
[----:B------:R-:W-:-:S04]  /*d0e0*/  FSEL R148, R148, RZ, P5 ;  /* 0x000000ff94947208 */ /* 0x000fc80002800000 */
[----:B------:R-:W-:Y:S01]  /*d0f0*/  F2FP.BF16.F32.PACK_AB R148, R148, R152 ;  /* 0x000000989494723e */ /* 0x000fe200000010ff */
[----:B------:R-:W-:Y:S06]  /*d100*/  BRA `(.L_x_299) ;  /* 0x0000000800d47947 */ /* 0x000fec0003800000 */
.L_x_302:
[----:B-----5:R-:W-:Y:S01]  /*d110*/  PRMT R149, R147, 0x7632, R149 ;  /* 0x0000763293957816 */ /* 0x020fe20000000095 */
[----:B------:R-:W-:Y:S01]  /*d120*/  FFMA.FTZ R148, R209, R152, R154 ;  /* 0x00000098d1947223 */ /* 0x000fe2000001009a */
[----:B------:R-:W-:Y:S02]  /*d130*/  SHF.L.U32 R150, R147, 0x10, RZ ;  /* 0x0000001093967819 */ /* 0x000fe400000006ff */
[----:B------:R-:W-:Y:S01]  /*d140*/  SHF.L.U32 R149, R149, 0x10, RZ ;  /* 0x0000001095957819 */ /* 0x000fe200000006ff */
[----:B------:R-:W-:Y:S01]  /*d150*/  FADD.FTZ R148, R210, -R148 ;  /* 0x80000094d2947221 */ /* 0x000fe20000010000 */
[----:B------:R-:W-:Y:S02]  /*d160*/  ISETP.GE.U32.AND P2, PT, R174, RZ, PT ;  /* 0x000000ffae00720c */ /* 0x000fe40003f46070 */
[----:B------:R-:W-:Y:S01]  /*d170*/  LOP3.LUT P5, RZ, R175, 0xff0000, RZ, 0xc0, !PT ;  /* 0x00ff0000afff7812 */ /* 0x000fe200078ac0ff */
[----:B------:R-:W-:Y:S01]  /*d180*/  FFMA.FTZ R148, R28, R148, R149 ;  /* 0x000000941c947223 */ /* 0x000fe20000010095 */
[----:B------:R-:W-:Y:S01]  /*d190*/  FFMA.FTZ R149, R191, R152, R154 ;  /* 0x00000098bf957223 */ /* 0x000fe2000001009a */
[----:B------:R-:W-:-:S02]  /*d1a0*/  ISETP.GE.U32.AND.EX P2, PT, R175, 0x1000000, PT, P2 ;  /* 0x01000000af00780c */ /* 0x000fc40003f46120 */
[----:B------:R-:W-:Y:S01]  /*d1b0*/  FMUL.FTZ R148, R148, UR13 ;  /* 0x0000000d94947c20 */ /* 0x000fe20008410000 */
[----:B------:R-:W-:Y:S01]  /*d1c0*/  FADD.FTZ R149, R30, -R149 ;  /* 0x800000951e957221 */ /* 0x000fe20000010000 */
[----:B------:R-:W-:-:S03]  /*d1d0*/  PRMT R153, R145, 0x7632, R153 ;  /* 0x0000763291997816 */ /* 0x000fc60000000099 */
[--C-:B------:R-:W-:Y:S01]  /*d1e0*/  FFMA.FTZ R149, R28, R149, R150.reuse ;  /* 0x000000951c957223 */ /* 0x100fe20000010096 */
[----:B------:R-:W-:Y:S01]  /*d1f0*/  FSEL R148, R148, RZ, P2 ;  /* 0x000000ff94947208 */ /* 0x000fe20001000000 */
[----:B------:R-:W-:Y:S01]  /*d200*/  IMAD.U32 R153, R153, 0x10000, RZ ;  /* 0x0001000099997824 */ /* 0x000fe200078e00ff */
[----:B------:R-:W-:Y:S01]  /*d210*/  PRMT R150, R146, 0x7632, R150 ;  /* 0x0000763292967816 */ /* 0x000fe20000000096 */
[----:B------:R-:W-:Y:S01]  /*d220*/  FMUL.FTZ R149, R149, UR13 ;  /* 0x0000000d95957c20 */ /* 0x000fe20008410000 */
[----:B------:R-:W-:Y:S02]  /*d230*/  LOP3.LUT P2, RZ, R175, 0xff, RZ, 0xc0, !PT ;  /* 0x000000ffafff7812 */ /* 0x000fe4000784c0ff */
[----:B------:R-:W-:Y:S02]  /*d240*/  SHF.L.U32 R150, R150, 0x10, RZ ;  /* 0x0000001096967819 */ /* 0x000fe400000006ff */
[----:B------:R-:W-:Y:S02]  /*d250*/  FSEL R149, R149, RZ, P5 ;  /* 0x000000ff95957208 */ /* 0x000fe40002800000 */
[----:B------:R-:W-:-:S02]  /*d260*/  LOP3.LUT P5, RZ, R175, 0xff00, RZ, 0xc0, !PT ;  /* 0x0000ff00afff7812 */ /* 0x000fc400078ac0ff */
[----:B------:R-:W-:Y:S01]  /*d270*/  F2FP.BF16.F32.PACK_AB R151, R148, R149 ;  /* 0x000000959497723e */ /* 0x000fe200000010ff */
[----:B------:R-:W-:Y:S01]  /*d280*/  FFMA.FTZ R148, R3, R152, R154 ;  /* 0x0000009803947223 */ /* 0x000fe2000001009a */
[----:B------:R-:W-:-:S03]  /*d290*/  IMAD.U32 R149, R146, 0x10000, RZ ;  /* 0x0001000092957824 */ /* 0x000fc600078e00ff */
        /* <DEDUP_REMOVED lines=31> */
[--C-:B------:R-:W-:Y:S01]  /*d490*/  FFMA.FTZ R148, R28, R148, R153.reuse ;  /* 0x000000941c947223 */ /* 0x100fe20000010099 */
[----:B------:R-:W-:-:S03]  /*d4a0*/  PRMT R153, R144, 0x7632, R153 ;  /* 0x0000763290997816 */ /* 0x000fc60000000099 */
[----:B------:R-:W-:Y:S01]  /*d4b0*/  FMUL.FTZ R148, R148, UR13 ;  /* 0x0000000d94947c20 */ /* 0x000fe20008410000 */
[----:B------:R-:W-:-:S04]  /*d4c0*/  SHF.L.U32 R153, R153, 0x10, RZ ;  /* 0x0000001099997819 */ /* 0x000fc800000006ff */
[----:B------:R-:W-:Y:S01]  /*d4d0*/  FSEL R148, R148, RZ, P2 ;  /* 0x000000ff94947208 */ /* 0x000fe20001000000 */
[----:B------:R-:W-:-:S04]  /*d4e0*/  FFMA.FTZ R28, R28, R152, R153 ;  /* 0x000000981c1c7223 */ /* 0x000fc80000010099 */
[----:B------:R-:W-:-:S05]  /*d4f0*/  FMUL.FTZ R28, R28, UR13 ;  /* 0x0000000d1c1c7c20 */ /* 0x000fca0008410000 */
[----:B------:R-:W-:-:S04]  /*d500*/  FSEL R28, R28, RZ, P5 ;  /* 0x000000ff1c1c7208 */ /* 0x000fc80002800000 */
[----:B------:R-:W-:Y:S01]  /*d510*/  F2FP.BF16.F32.PACK_AB R148, R28, R148 ;  /* 0x000000941c94723e */ /* 0x000fe200000010ff */
[----:B------:R-:W-:Y:S06]  /*d520*/  BRA `(.L_x_299) ;  /* 0x0000000400cc7947 */ /* 0x000fec0003800000 */
.L_x_301:
        /* <DEDUP_REMOVED lines=9> */
[C---:B------:R-:W-:Y:S02]  /*d5c0*/  LOP3.LUT P5, RZ, R175.reuse, 0xff0000, RZ, 0xc0, !PT ;  /* 0x00ff0000afff7812 */ /* 0x040fe400078ac0ff */
[C---:B------:R-:W-:Y:S01]  /*d5d0*/  FMUL.FTZ R135, R28.reuse, R135 ;  /* 0x000000871c877220 */ /* 0x040fe20000410000 */
[----:B------:R-:W-:Y:S01]  /*d5e0*/  FMUL.FTZ R134, R28, R134 ;  /* 0x000000861c867220 */ /* 0x000fe20000410000 */
[----:B------:R-:W-:-:S02]  /*d5f0*/  ISETP.GE.U32.AND.EX P2, PT, R175, 0x1000000, PT, P2 ;  /* 0x01000000af00780c */ /* 0x000fc40003f46120 */
[C---:B------:R-:W-:Y:S01]  /*d600*/  FMUL.FTZ R132, R135.reuse, UR13 ;  /* 0x0000000d87847c20 */ /* 0x040fe20008410000 */
[----:B------:R-:W-:Y:S01]  /*d610*/  FMUL.FTZ R133, R134, UR13 ;  /* 0x0000000d86857c20 */ /* 0x000fe20008410000 */
[----:B------:R-:W-:Y:S01]  /*d620*/  F2FP.BF16.F32.PACK_AB R135, R135, R134 ;  /* 0x000000868787723e */ /* 0x000fe200000010ff */
[-C--:B------:R-:W-:Y:S02]  /*d630*/  FFMA.FTZ R134, R201, R152.reuse, R154 ;  /* 0x00000098c9867223 */ /* 0x080fe4000001009a */
        /* <DEDUP_REMOVED lines=12> */
[----:B------:R-:W-:Y:S01]  /*d700*/  FMUL.FTZ R132, R148, UR13 ;  /* 0x0000000d94847c20 */ /* 0x000fe20008410000 */
[----:B------:R-:W-:Y:S02]  /*d710*/  F2FP.BF16.F32.PACK_AB R134, R134, R148 ;  /* 0x000000948686723e */ /* 0x000fe400000010ff */
[----:B------:R-:W-:Y:S02]  /*d720*/  LOP3.LUT P5, RZ, R174, 0xff000000, RZ, 0xc0, !PT ;  /* 0xff000000aeff7812 */ /* 0x000fe400078ac0ff */
[----:B------:R-:W-:Y:S02]  /*d730*/  FSEL R132, R132, RZ, P2 ;  /* 0x000000ff84847208 */ /* 0x000fe40001000000 */
[----:B------:R-:W-:-:S02]  /*d740*/  LOP3.LUT P2, RZ, R174, 0xff0000, RZ, 0xc0, !PT ;  /* 0x00ff0000aeff7812 */ /* 0x000fc4000784c0ff */
        /* <DEDUP_REMOVED lines=8> */
[C---:B------:R-:W-:Y:S01]  /*d7d0*/  FMUL.FTZ R148, R133.reuse, UR13 ;  /* 0x0000000d85947c20 */ /* 0x040fe20008410000 */
        /* <DEDUP_REMOVED lines=19> */
.L_x_303:
        /* <DEDUP_REMOVED lines=51> */
[----:B------:R-:W-:-:S04]  /*dc40*/  FSEL R28, R28, RZ, P2 ;  /* 0x000000ff1c1c7208 */ /* 0x000fc80001000000 */
[----:B------:R-:W-:-:S07]  /*dc50*/  F2FP.BF16.F32.PACK_AB R148, R148, R28 ;  /* 0x0000001c9494723e */ /* 0x000fce00000010ff */
.L_x_299:
        /* <DEDUP_REMOVED lines=9> */
.L_x_295:
[----:B------:R-:W-:Y:S05]  /*dcf0*/  BSYNC.RECONVERGENT B1 ;  /* 0x0000000000017941 */ /* 0x000fea0003800200 */
.L_x_294:
[----:B0123--:R-:W0:Y:S02]  /*dd00*/  LDC.64 R148, c[0x0][0x380] ;  /* 0x0000e000ff947b82 */ /* 0x00fe240000000a00 */
[----:B0-----:R-:W-:-:S05]  /*dd10*/  IMAD R227, R148, 0x4, R227 ;  /* 0x0000000494e37824 */ /* 0x001fca00078e02e3 */
[----:B------:R-:W-:-:S13]  /*dd20*/  ISETP.GE.AND P0, PT, R227, R149, PT ;  /* 0x00000095e300720c */ /* 0x000fda0003f06270 */
[----:B------:R-:W-:Y:S05]  /*dd30*/  @!P0 BRA `(.L_x_304) ;  /* 0xffffff3400a88947 */ /* 0x000fea000383ffff */
.L_x_254:
[----:B------:R-:W-:Y:S05]  /*dd40*/  BSYNC B0 ;  /* 0x0000000000007941 */ /* 0x000fea0003800000 */
.L_x_253:
        /* <DEDUP_REMOVED lines=13> */
[----:B------:R-:W-:-:S05]  /*de20*/  LOP3.LUT R0, R3, 0x3e0, R0, 0xf8, !PT ;  /* 0x000003e003007812 */ /* 0x000fca00078ef800 */
[----:B------:R-:W-:Y:S01]  /*de30*/  IMAD.IADD R6, R0, 0x1, R5 ;  /* 0x0000000100067824 */ /* 0x000fe200078e0205 */
[----:B------:R-:W-:-:S04]  /*de40*/  LEA R0, R4, R5, 0x2 ;  /* 0x0000000504007211 */ /* 0x000fc800078e10ff */
        /* <DEDUP_REMOVED lines=37> */
[----:B-----5:R-:W-:Y:S01]  /*e0a0*/  LDS R28, [R0+0x3400] ;  /* 0x00340000001c7984 */ /* 0x020fe20000000800 */
        /* <DEDUP_REMOVED lines=55> */
[----:B------:R0:W-:Y:S04]  /*e420*/  STS.128 [R6+0x410], R36 ;  /* 0x0004102406007388 */ /* 0x0001e80000000c00 */
[----:B------:R-:W-:Y:S04]  /*e430*/  STS.128 [R6+0x800], R108 ;  /* 0x0008006c06007388 */ /* 0x000fe80000000c00 */
[----:B------:R-:W-:Y:S04]  /*e440*/  STS.128 [R6+0x810], R112 ;  /* 0x0008107006007388 */ /* 0x000fe80000000c00 */
[----:B------:R-:W-:Y:S04]  /*e450*/  STS.128 [R6+0xc00], R116 ;  /* 0x000c007406007388 */ /* 0x000fe80000000c00 */
[----:B------:R-:W-:Y:S01]  /*e460*/  STS.128 [R6+0xc10], R120 ;  /* 0x000c107806007388 */ /* 0x000fe20000000c00 */
[----:B0-----:R-:W1:Y:S01]  /*e470*/  LDC R37, c[0x0][0x388] ;  /* 0x0000e200ff257b82 */ /* 0x001e620000000800 */
[----:B------:R-:W-:-:S07]  /*e480*/  FADD.FTZ R39, R5, R74 ;  /* 0x0000004a05277221 */ /* 0x000fce0000010000 */
[----:B------:R-:W-:Y:S01]  /*e490*/  BAR.SYNC.DEFER_BLOCKING 0x0 ;  /* 0x0000000000007b1d */ /* 0x000fe20000010000 */
[----:B-1----:R-:W-:-:S05]  /*e4a0*/  IMAD R37, R37, UR4, RZ ;  /* 0x0000000425257c24 */ /* 0x002fca000f8e02ff */
[----:B------:R-:W0:Y:S01]  /*e4b0*/  LDS R13, [R0] ;  /* 0x00000000000d7984 */ /* 0x000e220000000800 */
[----:B------:R-:W-:-:S03]  /*e4c0*/  IADD3 R5, P0, PT, R37, R4, RZ ;  /* 0x0000000425057210 */ /* 0x000fc60007f1e0ff */
[----:B------:R-:W1:Y:S04]  /*e4d0*/  LDS R152, [R0+0x1000] ;  /* 0x0010000000987984 */ /* 0x000e680000000800 */
        /* <DEDUP_REMOVED lines=11> */
[----:B-1----:R-:W-:-:S03]  /*e590*/  FADD.FTZ R13, R13, R152 ;  /* 0x000000980d0d7221 */ /* 0x002fc60000010000 */
        /* <DEDUP_REMOVED lines=12> */
[----:B------:R-:W1:Y:S04]  /*e660*/  LDS R108, [R0+0x3000] ;  /* 0x00300000006c7984 */ /* 0x000e680000000800 */
        /* <DEDUP_REMOVED lines=12> */
[----:B------:R4:W-:Y:S04]  /*e730*/  STS.128 [R6+0x410], R32 ;  /* 0x0004102006007388 */ /* 0x0009e80000000c00 */
[----:B------:R-:W-:Y:S04]  /*e740*/  STS.128 [R6+0x800], R84 ;  /* 0x0008005406007388 */ /* 0x000fe80000000c00 */
[----:B------:R-:W-:Y:S04]  /*e750*/  STS.128 [R6+0x810], R88 ;  /* 0x0008105806007388 */ /* 0x000fe80000000c00 */
[----:B------:R-:W-:Y:S01]  /*e760*/  STS.128 [R6+0xc00], R92 ;  /* 0x000c005c06007388 */ /* 0x000fe20000000c00 */
[----:B0-----:R-:W-:Y:S01]  /*e770*/  FADD.FTZ R45, R7, R150 ;  /* 0x00000096072d7221 */ /* 0x001fe20000010000 */
[----:B-1----:R-:W-:-:S02]  /*e780*/  FADD.FTZ R47, R13, R108 ;  /* 0x0000006c0d2f7221 */ /* 0x002fc40000010000 */
[----:B------:R0:W-:Y:S01]  /*e790*/  STS.128 [R6+0xc10], R96 ;  /* 0x000c106006007388 */ /* 0x0001e20000000c00 */
[----:B----4-:R-:W-:Y:S02]  /*e7a0*/  LOP3.LUT R32, R4, 0x7f, RZ, 0x3c, !PT ;  /* 0x0000007f04207812 */ /* 0x010fe400078e3cff */
[----:B------:R-:W-:Y:S01]  /*e7b0*/  SHF.L.U32 R4, R5, 0x2, RZ ;  /* 0x0000000205047819 */ /* 0x000fe200000006ff */
[----:B------:R-:W-:Y:S01]  /*e7c0*/  BAR.SYNC.DEFER_BLOCKING 0x0 ;  /* 0x0000000000007b1d */ /* 0x000fe20000010000 */
[----:B--2---:R-:W-:Y:S02]  /*e7d0*/  IADD3 R44, PT, PT, R32, R149, RZ ;  /* 0x00000095202c7210 */ /* 0x004fe40007ffe0ff */
[----:B---3--:R-:W-:Y:S02]  /*e7e0*/  IADD3 R12, P1, PT, R4, UR16, RZ ;  /* 0x00000010040c7c10 */ /* 0x008fe4000ff3e0ff */
[C---:B------:R-:W-:Y:S02]  /*e7f0*/  ISETP.GE.U32.AND P6, PT, R44.reuse, 0x100, PT ;  /* 0x000001002c00780c */ /* 0x040fe40003fc6070 */
[----:B------:R-:W-:Y:S01]  /*e800*/  ISETP.GE.U32.AND P5, PT, R44, 0x180, PT ;  /* 0x000001802c00780c */ /* 0x000fe20003fa6070 */
[----:B0-----:R-:W-:Y:S01]  /*e810*/  IMAD.X R6, RZ, RZ, RZ, P0 ;  /* 0x000000ffff067224 */ /* 0x001fe200000e06ff */
[----:B------:R-:W-:-:S04]  /*e820*/  IADD3 R16, P0, PT, R4, UR18, RZ ;  /* 0x0000001204107c10 */ /* 0x000fc8000ff1e0ff */
[----:B------:R-:W-:Y:S02]  /*e830*/  SHF.L.U64.HI R5, R5, 0x2, R6 ;  /* 0x0000000205057819 */ /* 0x000fe40000010206 */
[C---:B------:R-:W-:Y:S02]  /*e840*/  IADD3 R6, P2, PT, R4.reuse, UR22, RZ ;  /* 0x0000001604067c10 */ /* 0x040fe4000ff5e0ff */
[----:B------:R-:W-:Y:S02]  /*e850*/  IADD3 R4, P3, PT, R4, UR20, RZ ;  /* 0x0000001404047c10 */ /* 0x000fe4000ff7e0ff */
[C---:B------:R-:W-:Y:S01]  /*e860*/  IADD3.X R13, PT, PT, R5.reuse, UR17, RZ, P1, !PT ;  /* 0x00000011050d7c10 */ /* 0x040fe20008ffe4ff */
[----:B------:R-:W0:Y:S01]  /*e870*/  LDS R17, [R0] ;  /* 0x0000000000117984 */ /* 0x000e220000000800 */
[----:B------:R-:W-:-:S03]  /*e880*/  IADD3.X R7, PT, PT, R5, UR23, RZ, P2, !PT ;  /* 0x0000001705077c10 */ /* 0x000fc600097fe4ff */
[----:B------:R-:W1:Y:S04]  /*e890*/  LDS R110, [R0+0x1000] ;  /* 0x00100000006e7984 */ /* 0x000e680000000800 */
[----:B------:R-:W2:Y:S04]  /*e8a0*/  LDS R76, [R0+0x2000] ;  /* 0x00200000004c7984 */ /* 0x000ea80000000800 */
[----:B------:R-:W3:Y:S01]  /*e8b0*/  LDS R78, [R0+0x3000] ;  /* 0x00300000004e7984 */ /* 0x000ee20000000800 */
[----:B0-----:R-:W-:-:S04]  /*e8c0*/  FADD.FTZ R17, RZ, R17 ;  /* 0x00000011ff117221 */ /* 0x001fc80000010000 */
[----:B-1----:R-:W-:-:S04]  /*e8d0*/  FADD.FTZ R17, R17, R110 ;  /* 0x0000006e11117221 */ /* 0x002fc80000010000 */
[----:B--2---:R-:W-:-:S04]  /*e8e0*/  FADD.FTZ R17, R17, R76 ;  /* 0x0000004c11117221 */ /* 0x004fc80000010000 */
[----:B---3--:R-:W-:Y:S01]  /*e8f0*/  FADD.FTZ R77, R17, R78 ;  /* 0x0000004e114d7221 */ /* 0x008fe20000010000 */
[C---:B------:R-:W-:Y:S02]  /*e900*/  IADD3.X R17, PT, PT, R5.reuse, UR19, RZ, P0, !PT ;  /* 0x0000001305117c10 */ /* 0x040fe400087fe4ff */
[----:B------:R-:W-:Y:S02]  /*e910*/  ISETP.GE.U32.AND P0, PT, R44, 0x80, PT ;  /* 0x000000802c00780c */ /* 0x000fe40003f06070 */
[----:B------:R-:W-:-:S11]  /*e920*/  IADD3.X R5, PT, PT, R5, UR21, RZ, P3, !PT ;  /* 0x0000001505057c10 */ /* 0x000fd60009ffe4ff */
[----:B------:R-:W-:Y:S05]  /*e930*/  @!P0 BRA `(.L_x_306) ;  /* 0x0000000000508947 */ /* 0x000fea0003800000 */
[----:B------:R-:W-:Y:S01]  /*e940*/  MOV R32, R16 ;  /* 0x0000001000207202 */ /* 0x000fe20000000f00 */
[----:B------:R-:W-:Y:S01]  /*e950*/  IMAD.MOV.U32 R33, RZ, RZ, R17 ;  /* 0x000000ffff217224 */ /* 0x000fe200078e0011 */
[----:B------:R-:W-:Y:S01]  /*e960*/  MOV R34, R12 ;  /* 0x0000000c00227202 */ /* 0x000fe20000000f00 */
[----:B------:R-:W-:Y:S01]  /*e970*/  IMAD.MOV.U32 R36, RZ, RZ, R6 ;  /* 0x000000ffff247224 */ /* 0x000fe200078e0006 */
[----:B------:R-:W-:Y:S02]  /*e980*/  MOV R35, R13 ;  /* 0x0000000d00237202 */ /* 0x000fe40000000f00 */
[----:B------:R-:W-:Y:S01]  /*e990*/  MOV R37, R7 ;  /* 0x0000000700257202 */ /* 0x000fe20000000f00 */
[----:B------:R0:W-:Y:S01]  /*e9a0*/  STG.E desc[UR8][R32.64], R45 ;  /* 0x0000002d20007986 */ /* 0x0001e2000c101908 */
[----:B------:R-:W-:Y:S02]  /*e9b0*/  IADD3 R6, P2, PT, R6, 0x200, RZ ;  /* 0x0000020006067810 */ /* 0x000fe40007f5e0ff */
[----:B------:R-:W-:Y:S01]  /*e9c0*/  IADD3 R16, P0, PT, R16, 0x200, RZ ;  /* 0x0000020010107810 */ /* 0x000fe20007f1e0ff */
[----:B------:R1:W-:Y:S01]  /*e9d0*/  STG.E desc[UR8][R34.64], R39 ;  /* 0x0000002722007986 */ /* 0x0003e2000c101908 */
[----:B------:R-:W-:Y:S01]  /*e9e0*/  IADD3 R12, P1, PT, R12, 0x200, RZ ;  /* 0x000002000c0c7810 */ /* 0x000fe20007f3e0ff */
[----:B------:R-:W-:Y:S01]  /*e9f0*/  IMAD.X R7, RZ, RZ, R7, P2 ;  /* 0x000000ffff077224 */ /* 0x000fe200010e0607 */
[----:B------:R-:W-:Y:S01]  /*ea00*/  IADD3.X R17, PT, PT, RZ, R17, RZ, P0, !PT ;  /* 0x00000011ff117210 */ /* 0x000fe200007fe4ff */
[----:B------:R1:W-:Y:S01]  /*ea10*/  STG.E desc[UR8][R36.64], R77 ;  /* 0x0000004d24007986 */ /* 0x0003e2000c101908 */
[----:B------:R-:W-:-:S02]  /*ea20*/  IADD3.X R13, PT, PT, RZ, R13, RZ, P1, !PT ;  /* 0x0000000dff0d7210 */ /* 0x000fc40000ffe4ff */
[----:B0-----:R-:W-:Y:S01]  /*ea30*/  MOV R32, R4 ;  /* 0x0000000400207202 */ /* 0x001fe20000000f00 */
[----:B------:R-:W-:Y:S01]  /*ea40*/  IMAD.MOV.U32 R33, RZ, RZ, R5 ;  /* 0x000000ffff217224 */ /* 0x000fe200078e0005 */
[----:B------:R-:W-:-:S04]  /*ea50*/  IADD3 R4, P3, PT, R4, 0x200, RZ ;  /* 0x0000020004047810 */ /* 0x000fc80007f7e0ff */
[----:B------:R1:W-:Y:S01]  /*ea60*/  STG.E desc[UR8][R32.64], R47 ;  /* 0x0000002f20007986 */ /* 0x0003e2000c101908 */
[----:B------:R-:W-:-:S08]  /*ea70*/  IADD3.X R5, PT, PT, RZ, R5, RZ, P3, !PT ;  /* 0x00000005ff057210 */ /* 0x000fd00001ffe4ff */
.L_x_306:
[----:B------:R-:W-:Y:S05]  /*ea80*/  BSYNC.RECONVERGENT B0 ;  /* 0x0000000000007941 */ /* 0x000fea0003800200 */
.L_x_305:
[----:B------:R-:W-:Y:S01]  /*ea90*/  FADD.FTZ R125, RZ, R125 ;  /* 0x0000007dff7d7221 */ /* 0x000fe20000010000 */
[----:B------:R-:W-:Y:S01]  /*eaa0*/  FADD.FTZ R64, RZ, R64 ;  /* 0x00000040ff407221 */ /* 0x000fe20000010000 */
[----:B------:R-:W-:Y:S01]  /*eab0*/  FADD.FTZ R65, RZ, R65 ;  /* 0x00000041ff417221 */ /* 0x000fe20000010000 */
[----:B------:R-:W-:Y:S01]  /*eac0*/  FADD.FTZ R66, RZ, R66 ;  /* 0x00000042ff427221 */ /* 0x000fe20000010000 */
[----:B------:R-:W-:Y:S01]  /*ead0*/  FADD.FTZ R67, RZ, R67 ;  /* 0x00000043ff437221 */ /* 0x000fe20000010000 */
[----:B-1----:R-:W-:Y:S01]  /*eae0*/  FADD.FTZ R33, RZ, R68 ;  /* 0x00000044ff217221 */ /* 0x002fe20000010000 */
[----:B------:R-:W-:Y:S01]  /*eaf0*/  FADD.FTZ R130, RZ, R130 ;  /* 0x00000082ff827221 */ /* 0x000fe20000010000 */
        /* <DEDUP_REMOVED lines=15> */
[----:B------:R-:W-:Y:S01]  /*ebf0*/  FADD.FTZ R73, RZ, R73 ;  /* 0x00000049ff497221 */ /* 0x000fe20000010000 */
[----:B------:R-:W-:Y:S01]  /*ec00*/  FADD.FTZ R75, RZ, R75 ;  /* 0x0000004bff4b7221 */ /* 0x000fe20000010000 */
[----:B------:R-:W-:Y:S01]  /*ec10*/  FADD.FTZ R51, RZ, R51 ;  /* 0x00000033ff337221 */ /* 0x000fe20000010000 */
[----:B------:R-:W-:Y:S01]  /*ec20*/  FADD.FTZ R125, R125, R28 ;  /* 0x0000001c7d7d7221 */ /* 0x000fe20000010000 */
[----:B------:R-:W-:Y:S01]  /*ec30*/  FADD.FTZ R69, R69, R24 ;  /* 0x0000001845457221 */ /* 0x000fe20000010000 */
[----:B------:R-:W-:Y:S01]  /*ec40*/  FADD.FTZ R65, R65, R22 ;  /* 0x0000001641417221 */ /* 0x000fe20000010000 */
[----:B------:R-:W-:Y:S01]  /*ec50*/  FADD.FTZ R71, R71, R10 ;  /* 0x0000000a47477221 */ /* 0x000fe20000010000 */
[----:B------:R-:W-:Y:S01]  /*ec60*/  FADD.FTZ R43, R43, R8 ;  /* 0x000000082b2b7221 */ /* 0x000fe20000010000 */
[----:B------:R-:W-:Y:S01]  /*ec70*/  FADD.FTZ R33, R33, R2 ;  /* 0x0000000221217221 */ /* 0x000fe20000010000 */
[----:B------:R-:W-:Y:S01]  /*ec80*/  FADD.FTZ R129, RZ, R129 ;  /* 0x00000081ff817221 */ /* 0x000fe20000010000 */
[----:B------:R-:W-:Y:S01]  /*ec90*/  FADD.FTZ R131, RZ, R131 ;  /* 0x00000083ff837221 */ /* 0x000fe20000010000 */
[----:B------:R-:W-:Y:S01]  /*eca0*/  FADD.FTZ R132, R132, R137 ;  /* 0x0000008984847221 */ /* 0x000fe20000010000 */
[----:B------:R-:W-:Y:S01]  /*ecb0*/  FADD.FTZ R61, R61, R30 ;  /* 0x0000001e3d3d7221 */ /* 0x000fe20000010000 */
[----:B------:R-:W0:Y:S01]  /*ecc0*/  LDS R2, [R0+0x200] ;  /* 0x0002000000027984 */ /* 0x000e220000000800 */
[----:B------:R-:W-:Y:S01]  /*ecd0*/  FADD.FTZ R73, R73, R136 ;  /* 0x0000008849497221 */ /* 0x000fe20000010000 */
[----:B------:R-:W-:Y:S01]  /*ece0*/  FADD.FTZ R75, R75, R138 ;  /* 0x0000008a4b4b7221 */ /* 0x000fe20000010000 */
[----:B------:R-:W-:Y:S01]  /*ecf0*/  FADD.FTZ R140, R129, R140 ;  /* 0x0000008c818c7221 */ /* 0x000fe20000010000 */
[----:B------:R-:W1:Y:S01]  /*ed00*/  LDS R30, [R0+0xe00] ;  /* 0x000e0000001e7984 */ /* 0x000e620000000800 */
[----:B------:R-:W-:Y:S01]  /*ed10*/  FADD.FTZ R142, R131, R142 ;  /* 0x0000008e838e7221 */ /* 0x000fe20000010000 */
[----:B------:R-:W-:Y:S01]  /*ed20*/  FADD.FTZ R132, R132, R57 ;  /* 0x0000003984847221 */ /* 0x000fe20000010000 */
[----:B------:R-:W-:Y:S01]  /*ed30*/  FADD.FTZ R104, R51, R104 ;  /* 0x0000006833687221 */ /* 0x000fe20000010000 */
        /* <DEDUP_REMOVED lines=43> */
[----:B------:R-:W-:Y:S01]  /*eff0*/  BSSY.RECONVERGENT B0, `(.L_x_307) ;  /* 0x0000051000007945 */ /* 0x000fe20003800200 */
[----:B------:R-:W2:Y:S01]  /*f000*/  LDS R51, [R0+0x1c00] ;  /* 0x001c000000337984 */ /* 0x000ea20000000800 */
[----:B---3--:R-:W-:Y:S01]  /*f010*/  FADD.FTZ R10, RZ, R10 ;  /* 0x0000000aff0a7221 */ /* 0x008fe20000010000 */
[----:B------:R-:W-:Y:S01]  /*f020*/  ISETP.GE.U32.AND P0, PT, R44, 0x200, PT ;  /* 0x000002002c00780c */ /* 0x000fe20003f06070 */
[----:B------:R-:W-:Y:S01]  /*f030*/  FADD.FTZ R31, R60, R31 ;  /* 0x0000001f3c1f7221 */ /* 0x000fe20000010000 */
[----:B------:R-:W3:Y:S01]  /*f040*/  LDS R79, [R0+0x2e00] ;  /* 0x002e0000004f7984 */ /* 0x000ee20000000800 */
[----:B----4-:R-:W-:Y:S01]  /*f050*/  FADD.FTZ R22, RZ, R22 ;  /* 0x00000016ff167221 */ /* 0x010fe20000010000 */
[----:B------:R-:W-:Y:S01]  /*f060*/  ISETP.GE.U32.AND P1, PT, R44, 0x280, PT ;  /* 0x000002802c00780c */ /* 0x000fe20003f26070 */
[----:B------:R-:W-:Y:S01]  /*f070*/  FADD.FTZ R55, R146, R55 ;  /* 0x0000003792377221 */ /* 0x000fe20000010000 */
[----:B------:R-:W4:Y:S01]  /*f080*/  LDS R59, [R0+0x2200] ;  /* 0x00220000003b7984 */ /* 0x000f220000000800 */
[----:B-----5:R-:W-:Y:S01]  /*f090*/  FADD.FTZ R24, RZ, R24 ;  /* 0x00000018ff187221 */ /* 0x020fe20000010000 */
[----:B------:R-:W-:Y:S01]  /*f0a0*/  ISETP.GE.U32.AND P2, PT, R44, 0x300, PT ;  /* 0x000003002c00780c */ /* 0x000fe20003f46070 */
[----:B------:R-:W-:Y:S01]  /*f0b0*/  FADD.FTZ R53, R148, R53 ;  /* 0x0000003594357221 */ /* 0x000fe20000010000 */
[----:B------:R-:W5:Y:S01]  /*f0c0*/  LDS R63, [R0+0x2400] ;  /* 0x00240000003f7984 */ /* 0x000f620000000800 */
[----:B------:R-:W-:Y:S01]  /*f0d0*/  FADD.FTZ R28, RZ, R28 ;  /* 0x0000001cff1c7221 */ /* 0x000fe20000010000 */
[----:B------:R-:W-:Y:S01]  /*f0e0*/  ISETP.GE.U32.AND P3, PT, R44, 0x380, PT ;  /* 0x000003802c00780c */ /* 0x000fe20003f66070 */
[----:B------:R-:W-:Y:S01]  /*f0f0*/  FADD.FTZ R139, R139, R42 ;  /* 0x0000002a8b8b7221 */ /* 0x000fe20000010000 */
[----:B------:R-:W5:Y:S01]  /*f100*/  LDS R67, [R0+0x2600] ;  /* 0x0026000000437984 */ /* 0x000f620000000800 */
[----:B------:R-:W-:Y:S01]  /*f110*/  FADD.FTZ R30, R30, R57 ;  /* 0x000000391e1e7221 */ /* 0x000fe20000010000 */
[----:B------:R-:W-:Y:S01]  /*f120*/  ISETP.GE.U32.AND P4, PT, R44, 0x400, PT ;  /* 0x000004002c00780c */ /* 0x000fe20003f86070 */
        /* <DEDUP_REMOVED lines=14> */
[----:B0-----:R-:W-:Y:S01]  /*f210*/  FADD.FTZ R22, R22, R45 ;  /* 0x0000002d16167221 */ /* 0x001fe20000010000 */
[----:B------:R-:W-:Y:S01]  /*f220*/  FADD.FTZ R21, R50, R11 ;  /* 0x0000000b32157221 */ /* 0x000fe20000010000 */
[----:B------:R-:W-:Y:S01]  /*f230*/  FADD.FTZ R23, R104, R9 ;  /* 0x0000000968177221 */ /* 0x000fe20000010000 */
[----:B------:R-:W0:Y:S01]  /*f240*/  LDS R83, [R0+0x3400] ;  /* 0x0034000000537984 */ /* 0x000e220000000800 */
[----:B-1----:R-:W-:Y:S01]  /*f250*/  FADD.FTZ R24, R24, R47 ;  /* 0x0000002f18187221 */ /* 0x002fe20000010000 */
[----:B------:R-:W-:-:S02]  /*f260*/  FADD.FTZ R27, R20, R3 ;  /* 0x00000003141b7221 */ /* 0x000fc40000010000 */
        /* <DEDUP_REMOVED lines=21> */
[----:B------:R-:W-:Y:S01]  /*f3c0*/  MOV R2, R16 ;  /* 0x0000001000027202 */ /* 0x000fe20000000f00 */
[----:B------:R-:W-:Y:S01]  /*f3d0*/  IMAD.MOV.U32 R3, RZ, RZ, R17 ;  /* 0x000000ffff037224 */ /* 0x000fe200078e0011 */
[----:B------:R-:W-:Y:S02]  /*f3e0*/  MOV R8, R12 ;  /* 0x0000000c00087202 */ /* 0x000fe40000000f00 */
[----:B------:R-:W-:Y:S02]  /*f3f0*/  MOV R9, R13 ;  /* 0x0000000d00097202 */ /* 0x000fe40000000f00 */
[----:B------:R0:W-:Y:S01]  /*f400*/  STG.E desc[UR8][R2.64], R55 ;  /* 0x0000003702007986 */ /* 0x0001e2000c101908 */
[----:B------:R-:W-:-:S03]  /*f410*/  IADD3 R16, P6, PT, R16, 0x200, RZ ;  /* 0x0000020010107810 */ /* 0x000fc60007fde0ff */
[----:B------:R1:W-:Y:S01]  /*f420*/  STG.E desc[UR8][R8.64], R31 ;  /* 0x0000001f08007986 */ /* 0x0003e2000c101908 */
[----:B------:R-:W-:Y:S02]  /*f430*/  IADD3.X R17, PT, PT, RZ, R17, RZ, P6, !PT ;  /* 0x00000011ff117210 */ /* 0x000fe400037fe4ff */
[----:B------:R-:W-:-:S04]  /*f440*/  IADD3 R12, P6, PT, R12, 0x200, RZ ;  /* 0x000002000c0c7810 */ /* 0x000fc80007fde0ff */
[----:B------:R-:W-:Y:S01]  /*f450*/  IADD3.X R13, PT, PT, RZ, R13, RZ, P6, !PT ;  /* 0x0000000dff0d7210 */ /* 0x000fe200037fe4ff */
[----:B0-----:R-:W-:Y:S01]  /*f460*/  IMAD.MOV.U32 R2, RZ, RZ, R6 ;  /* 0x000000ffff027224 */ /* 0x001fe200078e0006 */
[----:B------:R-:W-:Y:S02]  /*f470*/  MOV R3, R7 ;  /* 0x0000000700037202 */ /* 0x000fe40000000f00 */
[----:B------:R-:W-:Y:S01]  /*f480*/  IADD3 R6, P6, PT, R6, 0x200, RZ ;  /* 0x0000020006067810 */ /* 0x000fe20007fde0ff */
[----:B-1----:R-:W-:Y:S01]  /*f490*/  IMAD.MOV.U32 R9, RZ, RZ, R5 ;  /* 0x000000ffff097224 */ /* 0x002fe200078e0005 */
[----:B------:R-:W-:Y:S01]  /*f4a0*/  MOV R8, R4 ;  /* 0x0000000400087202 */ /* 0x000fe20000000f00 */
[----:B------:R0:W-:Y:S02]  /*f4b0*/  STG.E desc[UR8][R2.64], R81 ;  /* 0x0000005102007986 */ /* 0x0001e4000c101908 */
[----:B------:R-:W-:Y:S01]  /*f4c0*/  IMAD.X R7, RZ, RZ, R7, P6 ;  /* 0x000000ffff077224 */ /* 0x000fe200030e0607 */
[----:B------:R-:W-:Y:S01]  /*f4d0*/  IADD3 R4, P6, PT, R4, 0x200, RZ ;  /* 0x0000020004047810 */ /* 0x000fe20007fde0ff */
[----:B------:R0:W-:Y:S03]  /*f4e0*/  STG.E desc[UR8][R8.64], R19 ;  /* 0x0000001308007986 */ /* 0x0001e6000c101908 */
[----:B------:R-:W-:-:S09]  /*f4f0*/  IADD3.X R5, PT, PT, RZ, R5, RZ, P6, !PT ;  /* 0x00000005ff057210 */ /* 0x000fd200037fe4ff */
.L_x_308:
[----:B------:R-:W-:Y:S05]  /*f500*/  BSYNC.RECONVERGENT B0 ;  /* 0x0000000000007941 */ /* 0x000fea0003800200 */
.L_x_307:
[----:B------:R-:W-:Y:S04]  /*f510*/  BSSY.RECONVERGENT B0, `(.L_x_309) ;  /* 0x0000016000007945 */ /* 0x000fe80003800200 */
[----:B------:R-:W-:Y:S05]  /*f520*/  @!P5 BRA `(.L_x_310) ;  /* 0x000000000050d947 */ /* 0x000fea0003800000 */
[----:B0-----:R-:W-:Y:S01]  /*f530*/  MOV R2, R16 ;  /* 0x0000001000027202 */ /* 0x001fe20000000f00 */
        /* <DEDUP_REMOVED lines=9> */
[----:B------:R-:W-:-:S02]  /*f5d0*/  IADD3.X R17, PT, PT, RZ, R17, RZ, P6, !PT ;  /* 0x00000011ff117210 */ /* 0x000fc400037fe4ff */
[----:B------:R-:W-:Y:S01]  /*f5e0*/  IADD3 R6, P6, PT, R6, 0x200, RZ ;  /* 0x0000020006067810 */ /* 0x000fe20007fde0ff */
[----:B------:R1:W-:Y:S01]  /*f5f0*/  STG.E desc[UR8][R10.64], R83 ;  /* 0x000000530a007986 */ /* 0x0003e2000c101908 */
[----:B------:R-:W-:Y:S02]  /*f600*/  IADD3.X R13, PT, PT, RZ, R13, RZ, P5, !PT ;  /* 0x0000000dff0d7210 */ /* 0x000fe40002ffe4ff */
[----:B0-----:R-:W-:Y:S01]  /*f610*/  MOV R2, R4 ;  /* 0x0000000400027202 */ /* 0x001fe20000000f00 */
[----:B------:R-:W-:Y:S01]  /*f620*/  IMAD.MOV.U32 R3, RZ, RZ, R5 ;  /* 0x000000ffff037224 */ /* 0x000fe200078e0005 */
[----:B------:R-:W-:Y:S01]  /*f630*/  IADD3 R4, P5, PT, R4, 0x200, RZ ;  /* 0x0000020004047810 */ /* 0x000fe20007fbe0ff */
[----:B------:R-:W-:-:S03]  /*f640*/  IMAD.X R7, RZ, RZ, R7, P6 ;  /* 0x000000ffff077224 */ /* 0x000fc600030e0607 */
[----:B------:R1:W-:Y:S01]  /*f650*/  STG.E desc[UR8][R2.64], R113 ;  /* 0x0000007102007986 */ /* 0x0003e2000c101908 */
[----:B------:R-:W-:-:S08]  /*f660*/  IADD3.X R5, PT, PT, RZ, R5, RZ, P5, !PT ;  /* 0x00000005ff057210 */ /* 0x000fd00002ffe4ff */
.L_x_310:
[----:B------:R-:W-:Y:S05]  /*f670*/  BSYNC.RECONVERGENT B0 ;  /* 0x0000000000007941 */ /* 0x000fea0003800200 */
.L_x_309:
[----:B------:R-:W-:Y:S04]  /*f680*/  BSSY.RECONVERGENT B0, `(.L_x_311) ;  /* 0x0000016000007945 */ /* 0x000fe80003800200 */
[----:B------:R-:W-:Y:S05]  /*f690*/  @!P0 BRA `(.L_x_312) ;  /* 0x0000000000508947 */ /* 0x000fea0003800000 */
[----:B01----:R-:W-:Y:S01]  /*f6a0*/  MOV R2, R16 ;  /* 0x0000001000027202 */ /* 0x003fe20000000f00 */
        /* <DEDUP_REMOVED lines=12> */
[----:B------:R-:W-:Y:S02]  /*f770*/  IMAD.X R7, RZ, RZ, R7, P0 ;  /* 0x000000ffff077224 */ /* 0x000fe400000e0607 */
[----:B------:R-:W-:Y:S01]  /*f780*/  IADD3.X R13, PT, PT, RZ, R13, RZ, P5, !PT ;  /* 0x0000000dff0d7210 */ /* 0x000fe20002ffe4ff */
[----:B0-----:R-:W-:Y:S01]  /*f790*/  IMAD.MOV.U32 R3, RZ, RZ, R5 ;  /* 0x000000ffff037224 */ /* 0x001fe200078e0005 */
[----:B------:R-:W-:Y:S02]  /*f7a0*/  MOV R2, R4 ;  /* 0x0000000400027202 */ /* 0x000fe40000000f00 */
[----:B------:R-:W-:-:S03]  /*f7b0*/  IADD3 R4, P6, PT, R4, 0x200, RZ ;  /* 0x0000020004047810 */ /* 0x000fc60007fde0ff */
[----:B------:R2:W-:Y:S01]  /*f7c0*/  STG.E desc[UR8][R2.64], R15 ;  /* 0x0000000f02007986 */ /* 0x0005e2000c101908 */
[----:B------:R-:W-:-:S09]  /*f7d0*/  IADD3.X R5, PT, PT, RZ, R5, RZ, P6, !PT ;  /* 0x00000005ff057210 */ /* 0x000fd200037fe4ff */
.L_x_312:
[----:B------:R-:W-:Y:S05]  /*f7e0*/  BSYNC.RECONVERGENT B0 ;  /* 0x0000000000007941 */ /* 0x000fea0003800200 */
.L_x_311:
[----:B------:R-:W-:Y:S04]  /*f7f0*/  BSSY.RECONVERGENT B0, `(.L_x_313) ;  /* 0x0000016000007945 */ /* 0x000fe80003800200 */
[----:B------:R-:W-:Y:S05]  /*f800*/  @!P1 BRA `(.L_x_314) ;  /* 0x0000000000509947 */ /* 0x000fea0003800000 */
[----:B012---:R-:W-:Y:S01]  /*f810*/  MOV R2, R16 ;  /* 0x0000001000027202 */ /* 0x007fe20000000f00 */
        /* <DEDUP_REMOVED lines=19> */
.L_x_314:
[----:B------:R-:W-:Y:S05]  /*f950*/  BSYNC.RECONVERGENT B0 ;  /* 0x0000000000007941 */ /* 0x000fea0003800200 */
.L_x_313:
[----:B------:R-:W-:Y:S04]  /*f960*/  BSSY.RECONVERGENT B0, `(.L_x_315) ;  /* 0x0000016000007945 */ /* 0x000fe80003800200 */
[----:B------:R-:W-:Y:S05]  /*f970*/  @!P2 BRA `(.L_x_316) ;  /* 0x000000000050a947 */ /* 0x000fea0003800000 */
[----:B0123--:R-:W-:Y:S01]  /*f980*/  MOV R2, R16 ;  /* 0x0000001000027202 */ /* 0x00ffe20000000f00 */
        /* <DEDUP_REMOVED lines=19> */
.L_x_316:
[----:B------:R-:W-:Y:S05]  /*fac0*/  BSYNC.RECONVERGENT B0 ;  /* 0x0000000000007941 */ /* 0x000fea0003800200 */
.L_x_315:
[----:B------:R-:W-:Y:S04]  /*fad0*/  BSSY.RECONVERGENT B0, `(.L_x_317) ;  /* 0x0000016000007945 */ /* 0x000fe80003800200 */
[----:B------:R-:W-:Y:S05]  /*fae0*/  @!P3 BRA `(.L_x_318) ;  /* 0x000000000050b947 */ /* 0x000fea0003800000 */
[----:B01234-:R-:W-:Y:S01]  /*faf0*/  MOV R2, R16 ;  /* 0x0000001000027202 */ /* 0x01ffe20000000f00 */
        /* <DEDUP_REMOVED lines=19> */
.L_x_318:
[----:B------:R-:W-:Y:S05]  /*fc30*/  BSYNC.RECONVERGENT B0 ;  /* 0x0000000000007941 */ /* 0x000fea0003800200 */
.L_x_317:
[----:B------:R-:W-:Y:S05]  /*fc40*/  @!P4 EXIT ;  /* 0x000000000000c94d */ /* 0x000fea0003800000 */
[----:B------:R-:W-:Y:S04]  /*fc50*/  STG.E desc[UR8][R16.64], R25 ;  /* 0x0000001910007986 */ /* 0x000fe8000c101908 */
[----:B------:R-:W-:Y:S04]  /*fc60*/  STG.E desc[UR8][R12.64], R33 ;  /* 0x000000210c007986 */ /* 0x000fe8000c101908 */
[----:B------:R-:W-:Y:S04]  /*fc70*/  STG.E desc[UR8][R6.64], R93 ;  /* 0x0000005d06007986 */ /* 0x000fe8000c101908 */
[----:B------:R-:W-:Y:S01]  /*fc80*/  STG.E desc[UR8][R4.64], R27 ;  /* 0x0000001b04007986 */ /* 0x000fe2000c101908 */
[----:B------:R-:W-:Y:S05]  /*fc90*/  EXIT ;  /* 0x000000000000794d */ /* 0x000fea0003800000 */
.L_x_263:
[----:B------:R-:W-:Y:S01]  /*fca0*/  HFMA2 R149, -RZ, RZ, 0, 1.847743988037109375e-06 ;  /* 0x0000001fff957431 */ /* 0x000fe200000001ff */
[----:B------:R-:W-:Y:S01]  /*fcb0*/  BSSY B1, `(.L_x_319) ;  /* 0x0000007000017945 */ /* 0x000fe20003800000 */
[----:B------:R-:W-:Y:S01]  /*fcc0*/  MOV R151, R224 ;  /* 0x000000e000977202 */ /* 0x000fe20000000f00 */
[----:B------:R-:W-:Y:S01]  /*fcd0*/  IMAD.MOV.U32 R150, RZ, RZ, 0x1 ;  /* 0x00000001ff967424 */ /* 0x000fe200078e00ff */
[----:B------:R-:W-:-:S07]  /*fce0*/  MOV R148, 0xffffffff ;  /* 0xffffffff00947802 */ /* 0x000fce0000000f00 */
[----:B-----5:R-:W-:Y:S05]  /*fcf0*/  WARPSYNC.COLLECTIVE R148, `(.L_x_320) ;  /* 0x0000000094087348 */ /* 0x020fea0003c00000 */
[----:B------:R0:W1:Y:S02]  /*fd00*/  SHFL.BFLY P0, R154, R151, R150, R149 ;  /* 0x0c000096979a7389 */ /* 0x0000640000000095 */
[----:B01---5:R-:W-:Y:S05]  /*fd10*/  ENDCOLLECTIVE ;  /* 0x000000000000791b */ /* 0x023fea0003800000 */
.L_x_320:
[----:B------:R-:W-:Y:S05]  /*fd20*/  BSYNC B1 ;  /* 0x0000000000017941 */ /* 0x000fea0003800000 */
.L_x_319:
[----:B------:R-:W-:Y:S01]  /*fd30*/  IMAD.MOV.U32 R148, RZ, RZ, R154 ;  /* 0x000000ffff947224 */ /* 0x000fe200078e009a */
[----:B------:R-:W-:Y:S01]  /*fd40*/  MOV R151, R225 ;  /* 0x000000e100977202 */ /* 0x000fe20000000f00 */
[----:B------:R-:W-:Y:S02]  /*fd50*/  HFMA2 R150, -RZ, RZ, 0, 5.9604644775390625e-08 ;  /* 0x00000001ff967431 */ /* 0x000fe400000001ff */
[----:B------:R-:W-:Y:S02]  /*fd60*/  IMAD.MOV.U32 R149, RZ, RZ, 0x1f ;  /* 0x0000001fff957424 */ /* 0x000fe400078e00ff */
[----:B------:R-:W-:Y:S01]  /*fd70*/  FADD.FTZ R152, R148, R224 ;  /* 0x000000e094987221 */ /* 0x000fe20000010000 */
[----:B------:R-:W-:-:S07]  /*fd80*/  MOV R148, 0xffffffff ;  /* 0xffffffff00947802 */ /* 0x000fce0000000f00 */
[----:B------:R-:W-:Y:S05]  /*fd90*/  WARPSYNC.COLLECTIVE R148, `(.L_x_321) ;  /* 0x0000000094087348 */ /* 0x000fea0003c00000 */
[----:B------:R0:W1:Y:S02]  /*fda0*/  SHFL.BFLY P0, R154, R151, R150, R149 ;  /* 0x0c000096979a7389 */ /* 0x0000640000000095 */
[----:B01----:R-:W-:Y:S05]  /*fdb0*/  ENDCOLLECTIVE ;  /* 0x000000000000791b */ /* 0x003fea0003800000 */
.L_x_321:
[----:B------:R-:W-:Y:S02]  /*fdc0*/  IMAD.MOV.U32 R151, RZ, RZ, R152 ;  /* 0x000000ffff977224 */ /* 0x000fe400078e0098 */
[----:B------:R-:W-:Y:S01]  /*fdd0*/  HFMA2 R150, -RZ, RZ, 0, 1.1920928955078125e-07 ;  /* 0x00000002ff967431 */ /* 0x000fe200000001ff */
[----:B------:R-:W-:-:S05]  /*fde0*/  MOV R148, R154 ;  /* 0x0000009a00947202 */ /* 0x000fca0000000f00 */
[----:B------:R-:W-:Y:S01]  /*fdf0*/  FADD.FTZ R153, R148, R225 ;  /* 0x000000e194997221 */ /* 0x000fe20000010000 */
[----:B------:R-:W-:-:S07]  /*fe00*/  MOV R148, 0xffffffff ;  /* 0xffffffff00947802 */ /* 0x000fce0000000f00 */
[----:B------:R-:W-:Y:S05]  /*fe10*/  WARPSYNC.COLLECTIVE R148, `(.L_x_322) ;  /* 0x0000000094087348 */ /* 0x000fea0003c00000 */
[----:B------:R0:W1:Y:S02]  /*fe20*/  SHFL.BFLY P0, R154, R151, R150, R149 ;  /* 0x0c000096979a7389 */ /* 0x0000640000000095 */
[----:B01----:R-:W-:Y:S05]  /*fe30*/  ENDCOLLECTIVE ;  /* 0x000000000000791b */ /* 0x003fea0003800000 */
.L_x_322:
[----:B------:R-:W-:Y:S01]  /*fe40*/  MOV R151, R153 ;  /* 0x0000009900977202 */ /* 0x000fe20000000f00 */
[----:B------:R-:W-:-:S04]  /*fe50*/  IMAD.MOV.U32 R148, RZ, RZ, R154 ;  /* 0x000000ffff947224 */ /* 0x000fc800078e009a */
[----:B------:R-:W-:Y:S01]  /*fe60*/  FADD.FTZ R152, R152, R148 ;  /* 0x0000009498987221 */ /* 0x000fe20000010000 */
[----:B------:R-:W-:-:S07]  /*fe70*/  MOV R148, 0xffffffff ;  /* 0xffffffff00947802 */ /* 0x000fce0000000f00 */
[----:B------:R-:W-:Y:S05]  /*fe80*/  WARPSYNC.COLLECTIVE R148, `(.L_x_323) ;  /* 0x0000000094087348 */ /* 0x000fea0003c00000 */
[----:B------:R0:W1:Y:S02]  /*fe90*/  SHFL.BFLY P0, R154, R151, R150, R149 ;  /* 0x0c000096979a7389 */ /* 0x0000640000000095 */
[----:B01----:R-:W-:Y:S05]  /*fea0*/  ENDCOLLECTIVE ;  /* 0x000000000000791b */ /* 0x003fea0003800000 */
.L_x_323:
[----:B------:R-:W-:Y:S01]  /*feb0*/  MOV R151, R152 ;  /* 0x0000009800977202 */ /* 0x000fe20000000f00 */
[----:B------:R-:W-:Y:S02]  /*fec0*/  HFMA2 R150, -RZ, RZ, 0, 2.384185791015625e-07 ;  /* 0x00000004ff967431 */ /* 0x000fe400000001ff */
[----:B------:R-:W-:-:S04]  /*fed0*/  IMAD.MOV.U32 R148, RZ, RZ, R154 ;  /* 0x000000ffff947224 */ /* 0x000fc800078e009a */
[----:B------:R-:W-:Y:S01]  /*fee0*/  FADD.FTZ R153, R153, R148 ;  /* 0x0000009499997221 */ /* 0x000fe20000010000 */
[----:B------:R-:W-:-:S07]  /*fef0*/  IMAD.MOV.U32 R148, RZ, RZ, -0x1 ;  /* 0xffffffffff947424 */ /* 0x000fce00078e00ff */
[----:B------:R-:W-:Y:S05]  /*ff00*/  WARPSYNC.COLLECTIVE R148, `(.L_x_324) ;  /* 0x0000000094087348 */ /* 0x000fea0003c00000 */
[----:B------:R0:W1:Y:S02]  /*ff10*/  SHFL.BFLY P0, R154, R151, R150, R149 ;  /* 0x0c000096979a7389 */ /* 0x0000640000000095 */
[----:B01----:R-:W-:Y:S05]  /*ff20*/  ENDCOLLECTIVE ;  /* 0x000000000000791b */ /* 0x003fea0003800000 */
.L_x_324:
[----:B------:R-:W-:Y:S02]  /*ff30*/  MOV R151, R153 ;  /* 0x0000009900977202 */ /* 0x000fe40000000f00 */
[----:B------:R-:W-:-:S05]  /*ff40*/  MOV R148, R154 ;  /* 0x0000009a00947202 */ /* 0x000fca0000000f00 */
[----:B------:R-:W-:Y:S01]  /*ff50*/  FADD.FTZ R152, R152, R148 ;  /* 0x0000009498987221 */ /* 0x000fe20000010000 */
[----:B------:R-:W-:-:S07]  /*ff60*/  IMAD.MOV.U32 R148, RZ, RZ, -0x1 ;  /* 0xffffffffff947424 */ /* 0x000fce00078e00ff */
[----:B------:R-:W-:Y:S05]  /*ff70*/  WARPSYNC.COLLECTIVE R148, `(.L_x_325) ;  /* 0x0000000094087348 */ /* 0x000fea0003c00000 */
[----:B------:R0:W1:Y:S02]  /*ff80*/  SHFL.BFLY P0, R154, R151, R150, R149 ;  /* 0x0c000096979a7389 */ /* 0x0000640000000095 */
[----:B01----:R-:W-:Y:S05]  /*ff90*/  ENDCOLLECTIVE ;  /* 0x000000000000791b */ /* 0x003fea0003800000 */
.L_x_325:
[----:B------:R-:W-:Y:S01]  /*ffa0*/  MOV R151, R152 ;  /* 0x0000009800977202 */ /* 0x000fe20000000f00 */
[----:B------:R-:W-:Y:S01]  /*ffb0*/  IMAD.MOV.U32 R150, RZ, RZ, 0x8 ;  /* 0x00000008ff967424 */ /* 0x000fe200078e00ff */
[----:B------:R-:W-:-:S05]  /*ffc0*/  MOV R148, R154 ;  /* 0x0000009a00947202 */ /* 0x000fca0000000f00 */
[----:B------:R-:W-:Y:S01]  /*ffd0*/  FADD.FTZ R153, R153, R148 ;  /* 0x0000009499997221 */ /* 0x000fe20000010000 */
[----:B------:R-:W-:-:S07]  /*ffe0*/  MOV R148, 0xffffffff ;  /* 0xffffffff00947802 */ /* 0x000fce0000000f00 */
[----:B------:R-:W-:Y:S05]  /*fff0*/  WARPSYNC.COLLECTIVE R148, `(.L_x_326) ;  /* 0x0000000094087348 */ /* 0x000fea0003c00000 */
[----:B------:R0:W1:Y:S02]  /*10000*/  SHFL.BFLY P0, R154, R151, R150, R149 ;  /* 0x0c000096979a7389 */ /* 0x0000640000000095 */
[----:B01----:R-:W-:Y:S05]  /*10010*/  ENDCOLLECTIVE ;  /* 0x000000000000791b */ /* 0x003fea0003800000 */
.L_x_326:
[----:B------:R-:W-:Y:S01]  /*10020*/  IMAD.MOV.U32 R151, RZ, RZ, R153 ;  /* 0x000000ffff977224 */ /* 0x000fe200078e0099 */
[----:B------:R-:W-:-:S05]  /*10030*/  MOV R148, R154 ;  /* 0x0000009a00947202 */ /* 0x000fca0000000f00 */
[----:B------:R-:W-:Y:S01]  /*10040*/  FADD.FTZ R152, R152, R148 ;  /* 0x0000009498987221 */ /* 0x000fe20000010000 */
[----:B------:R-:W-:-:S07]  /*10050*/  MOV R148, 0xffffffff ;  /* 0xffffffff00947802 */ /* 0x000fce0000000f00 */
[----:B------:R-:W-:Y:S05]  /*10060*/  WARPSYNC.COLLECTIVE R148, `(.L_x_327) ;  /* 0x0000000094087348 */ /* 0x000fea0003c00000 */
[----:B------:R0:W1:Y:S02]  /*10070*/  SHFL.BFLY P0, R154, R151, R150, R149 ;  /* 0x0c000096979a7389 */ /* 0x0000640000000095 */
[----:B01----:R-:W-:Y:S05]  /*10080*/  ENDCOLLECTIVE ;  /* 0x000000000000791b */ /* 0x003fea0003800000 */
.L_x_327:
[----:B------:R-:W-:Y:S02]  /*10090*/  IMAD.MOV.U32 R151, RZ, RZ, R152 ;  /* 0x000000ffff977224 */ /* 0x000fe400078e0098 */
[----:B------:R-:W-:Y:S01]  /*100a0*/  HFMA2 R150, -RZ, RZ, 0, 9.5367431640625e-07 ;  /* 0x00000010ff967431 */ /* 0x000fe200000001ff */
[----:B------:R-:W-:-:S05]  /*100b0*/  MOV R148, R154 ;  /* 0x0000009a00947202 */ /* 0x000fca0000000f00 */
[----:B------:R-:W-:Y:S01]  /*100c0*/  FADD.FTZ R153, R153, R148 ;  /* 0x0000009499997221 */ /* 0x000fe20000010000 */
[----:B------:R-:W-:-:S07]  /*100d0*/  MOV R148, 0xffffffff ;  /* 0xffffffff00947802 */ /* 0x000fce0000000f00 */
[----:B------:R-:W-:Y:S05]  /*100e0*/  WARPSYNC.COLLECTIVE R148, `(.L_x_328) ;  /* 0x0000000094087348 */ /* 0x000fea0003c00000 */
[----:B------:R0:W1:Y:S02]  /*100f0*/  SHFL.BFLY P0, R154, R151, R150, R149 ;  /* 0x0c000096979a7389 */ /* 0x0000640000000095 */
[----:B01----:R-:W-:Y:S05]  /*10100*/  ENDCOLLECTIVE ;  /* 0x000000000000791b */ /* 0x003fea0003800000 */
.L_x_328:
[----:B------:R-:W-:Y:S01]  /*10110*/  MOV R151, R153 ;  /* 0x0000009900977202 */ /* 0x000fe20000000f00 */
[----:B------:R-:W-:-:S07]  /*10120*/  IMAD.MOV.U32 R155, RZ, RZ, R154 ;  /* 0x000000ffff9b7224 */ /* 0x000fce00078e009a */
[----:B------:R-:W-:Y:S05]  /*10130*/  WARPSYNC.COLLECTIVE R148, `(.L_x_329) ;  /* 0x0000000094087348 */ /* 0x000fea0003c00000 */
[----:B------:R0:W1:Y:S02]  /*10140*/  SHFL.BFLY P0, R154, R151, R150, R149 ;  /* 0x0c000096979a7389 */ /* 0x0000640000000095 */
[----:B01----:R-:W-:Y:S05]  /*10150*/  ENDCOLLECTIVE ;  /* 0x000000000000791b */ /* 0x003fea0003800000 */
.L_x_329:
[----:B------:R-:W-:Y:S01]  /*10160*/  MOV R148, R154 ;  /* 0x0000009a00947202 */ /* 0x000fe20000000f00 */
[----:B------:R-:W-:Y:S06]  /*10170*/  BRA `(.L_x_330) ;  /* 0xffffff4000207947 */ /* 0x000fec000383ffff */
.L_x_331:
        /* <DEDUP_REMOVED lines=16> */
.L_x_6014:


//--------------------- .text._ZN10layer_norm31ln_parallel_residual_bwd_kernelINS_13Kernel_traitsI13__nv_bfloat16S2_S2_S2_fjLj1024ELj1ELj4ELj1ELj16ENS_18Kernel_traits_baseILj1024ES2_S2_S2_S2_fjLj128EEEEELb1ELb0ELb1EEEvNS_9BwdParamsE --------------------------
	.section	.text._ZN10layer_norm31ln_parallel_residual_bwd_kernelINS_13Kernel_traitsI13__nv_bfloat16S2_S2_S2_fjLj1024ELj1ELj4ELj1ELj16ENS_18Kernel_traits_baseILj1024ES2_S2_S2_S2_fjLj128EEEEELb1ELb0ELb1EEEvNS_9BwdParamsE,"ax",@progbits
	.align	128
        .global         _ZN10layer_norm31ln_parallel_residual_bwd_kernelINS_13Kernel_traitsI13__nv_bfloat16S2_S2_S2_fjLj1024ELj1ELj4ELj1ELj16ENS_18Kernel_traits_baseILj1024ES2_S2_S2_S2_fjLj128EEEEELb1ELb0ELb1EEEvNS_9BwdParamsE
        .type           _ZN10layer_norm31ln_parallel_residual_bwd_kernelINS_13Kernel_traitsI13__nv_bfloat16S2_S2_S2_fjLj1024ELj1ELj4ELj1ELj16ENS_18Kernel_traits_baseILj1024ES2_S2_S2_S2_fjLj128EEEEELb1ELb0ELb1EEEvNS_9BwdParamsE,@function
        .size           _ZN10layer_norm31ln_parallel_residual_bwd_kernelINS_13Kernel_traitsI13__nv_bfloat16S2_S2_S2_fjLj1024ELj1ELj4ELj1ELj16ENS_18Kernel_traits_baseILj1024ES2_S2_S2_S2_fjLj128EEEEELb1ELb0ELb1EEEvNS_9BwdParamsE,(.L_x_6015 - _ZN10layer_norm31ln_parallel_residual_bwd_kernelINS_13Kernel_traitsI13__nv_bfloat16S2_S2_S2_fjLj1024ELj1ELj4ELj1ELj16ENS_18Kernel_traits_baseILj1024ES2_S2_S2_S2_fjLj128EEEEELb1ELb0ELb1EEEvNS_9BwdParamsE)
        .other          _ZN10layer_norm31ln_parallel_residual_bwd_kernelINS_13Kernel_traitsI13__nv_bfloat16S2_S2_S2_fjLj1024ELj1ELj4ELj1ELj16ENS_18Kernel_traits_baseILj1024ES2_S2_S2_S2_fjLj128EEEEELb1ELb0ELb1EEEvNS_9BwdParamsE,@"STO_CUDA_ENTRY STV_DEFAULT"
_ZN10layer_norm31ln_parallel_residual_bwd_kernelINS_13Kernel_traitsI13__nv_bfloat16S2_S2_S2_fjLj1024ELj1ELj4ELj1ELj16ENS_18Kernel_traits_baseILj1024ES2_S2_S2_S2_fjLj128EEEEELb1ELb0ELb1EEEvNS_9BwdParamsE:
.text._ZN10layer_norm31ln_parallel_residual_bwd_kernelINS_13Kernel_traitsI13__nv_bfloat16S2_S2_S2_fjLj1024ELj1ELj4ELj1ELj16ENS_18Kernel_traits_baseILj1024ES2_S2_S2_S2_fjLj128EEEEELb1ELb0ELb1EEEvNS_9BwdParamsE:
        /* <DEDUP_REMOVED lines=15> */
[----:B------:R-:W0:Y:S01]  /*00f0*/  LDCU UR12, c[0x0][0x388] ;  /* 0x00007100ff0c77ac */ /* 0x000e220008000800 */
[----:B------:R-:W-:Y:S02]  /*0100*/  CS2R R242, SRZ ;  /* 0x0000000000f27805 */ /* 0x000fe4000001ff00 */
[----:B------:R-:W-:Y:S02]  /*0110*/  CS2R R64, SRZ ;  /* 0x0000000000407805 */ /* 0x000fe4000001ff00 */
[----:B------:R-:W-:Y:S01]  /*0120*/  CS2R R66, SRZ ;  /* 0x0000000000427805 */ /* 0x000fe2000001ff00 */
[----:B------:R-:W0:Y:S01]  /*0130*/  LDCU.U8 UR7, c[0x0][0x410] ;  /* 0x00008200ff0777ac */ /* 0x000e220008000000 */
[----:B------:R-:W-:Y:S02]  /*0140*/  CS2R R92, SRZ ;  /* 0x00000000005c7805 */ /* 0x000fe4000001ff00 */
[----:B------:R-:W-:-:S02]  /*0150*/  CS2R R94, SRZ ;  /* 0x00000000005e7805 */ /* 0x000fc4000001ff00 */
[----:B------:R-:W-:Y:S01]  /*0160*/  CS2R R100, SRZ ;  /* 0x0000000000647805 */ /* 0x000fe2000001ff00 */
[----:B------:R-:W0:Y:S01]  /*0170*/  LDCU UR13, c[0x0][0x400] ;  /* 0x00008000ff0d77ac */ /* 0x000e220008000800 */
        /* <DEDUP_REMOVED lines=13> */
[----:B------:R-:W-:Y:S01]  /*0250*/  LOP3.LUT R0, R0, UR4, RZ, 0xfc, !PT ;  /* 0x0000000400007c12 */ /* 0x000fe2000f8efcff */
[----:B------:R-:W0:Y:S01]  /*0260*/  LDCU.64 UR14, c[0x0][0x470] ;  /* 0x00008e00ff0e77ac */ /* 0x000e220008000a00 */
[----:B------:R-:W-:-:S02]  /*0270*/  CS2R R34, SRZ ;  /* 0x0000000000227805 */ /* 0x000fc4000001ff00 */
[----:B------:R-:W-:Y:S02]  /*0280*/  CS2R R32, SRZ ;  /* 0x0000000000207805 */ /* 0x000fe4000001ff00 */
[----:B---3--:R-:W-:Y:S02]  /*0290*/  ISETP.GE.AND P0, PT, R0, UR5, PT ;  /* 0x0000000500007c0c */ /* 0x008fe4000bf06270 */
        /* <DEDUP_REMOVED lines=56> */
[----:B------:R-:W-:Y:S01]  /*0620*/  HFMA2 R237, -RZ, RZ, 0, 0 ;  /* 0x00000000ffed7431 */ /* 0x000fe200000001ff */
        /* <DEDUP_REMOVED lines=17> */
[----:B------:R-:W-:Y:S01]  /*0740*/  CS2R R172, SRZ ;  /* 0x0000000000ac7805 */ /* 0x000fe2000001ff00 */
[----:B------:R-:W-:Y:S01]  /*0750*/  IMAD.MOV.U32 R174, RZ, RZ, RZ ;  /* 0x000000ffffae7224 */ /* 0x000fe200078e00ff */
        /* <DEDUP_REMOVED lines=11> */
[----:B0-----:R-:W-:Y:S02]  /*0810*/  CS2R R8, SRZ ;  /* 0x0000000000087805 */ /* 0x001fe4000001ff00 */
        /* <DEDUP_REMOVED lines=17> */
[----:B--2---:R-:W-:Y:S01]  /*0930*/  SHF.L.U32 R2, R32, 0x10, RZ ;  /* 0x0000001020027819 */ /* 0x004fe200000006ff */
[----:B------:R-:W-:-:S04]  /*0940*/  IMAD.U32 R3, R33, 0x10000, RZ ;  /* 0x0001000021037824 */ /* 0x000fc800078e00ff */
[----:B------:R0:W-:Y:S04]  /*0950*/  STL [R1+0xec], R2 ;  /* 0x0000ec0201007387 */ /* 0x0001e80000100800 */
[----:B------:R1:W-:Y:S01]  /*0960*/  STL [R1+0xdc], R3 ;  /* 0x0000dc0301007387 */ /* 0x0003e20000100800 */
[----:B0-----:R-:W-:Y:S02]  /*0970*/  SHF.L.U32 R2, R34, 0x10, RZ ;  /* 0x0000001022027819 */ /* 0x001fe400000006ff */
[----:B-1----:R-:W-:-:S03]  /*0980*/  SHF.L.U32 R3, R35, 0x10, RZ ;  /* 0x0000001023037819 */ /* 0x002fc600000006ff */
[----:B------:R4:W-:Y:S04]  /*0990*/  STL [R1+0xcc], R2 ;  /* 0x0000cc0201007387 */ /* 0x0009e80000100800 */
[----:B------:R0:W-:Y:S01]  /*09a0*/  STL [R1+0xbc], R3 ;  /* 0x0000bc0301007387 */ /* 0x0001e20000100800 */
[----:B----4-:R-:W-:Y:S01]  /*09b0*/  IMAD.U32 R2, R28, 0x10000, RZ ;  /* 0x000100001c027824 */ /* 0x010fe200078e00ff */
[----:B0-----:R-:W-:-:S04]  /*09c0*/  SHF.L.U32 R3, R29, 0x10, RZ ;  /* 0x000000101d037819 */ /* 0x001fc800000006ff */
[----:B------:R0:W-:Y:S04]  /*09d0*/  STL [R1+0xe8], R2 ;  /* 0x0000e80201007387 */ /* 0x0001e80000100800 */
[----:B------:R1:W-:Y:S01]  /*09e0*/  STL [R1+0xd8], R3 ;  /* 0x0000d80301007387 */ /* 0x0003e20000100800 */
[----:B0-----:R-:W-:Y:S01]  /*09f0*/  SHF.L.U32 R2, R30, 0x10, RZ ;  /* 0x000000101e027819 */ /* 0x001fe200000006ff */
[----:B-1----:R-:W-:-:S04]  /*0a00*/  IMAD.U32 R3, R31, 0x10000, RZ ;  /* 0x000100001f037824 */ /* 0x002fc800078e00ff */
[----:B------:R3:W-:Y:S04]  /*0a10*/  STL [R1+0xc8], R2 ;  /* 0x0000c80201007387 */ /* 0x0007e80000100800 */
[----:B------:R0:W-:Y:S01]  /*0a20*/  STL [R1+0xb8], R3 ;  /* 0x0000b80301007387 */ /* 0x0001e20000100800 */
[----:B---3--:R-:W-:Y:S02]  /*0a30*/  SHF.L.U32 R2, R24, 0x10, RZ ;  /* 0x0000001018027819 */ /* 0x008fe400000006ff */
[----:B0-----:R-:W-:-:S03]  /*0a40*/  SHF.L.U32 R3, R25, 0x10, RZ ;  /* 0x0000001019037819 */ /* 0x001fc600000006ff */
[----:B------:R0:W-:Y:S04]  /*0a50*/  STL [R1+0xac], R2 ;  /* 0x0000ac0201007387 */ /* 0x0001e80000100800 */
[----:B------:R1:W-:Y:S01]  /*0a60*/  STL [R1+0x9c], R3 ;  /* 0x00009c0301007387 */ /* 0x0003e20000100800 */
[----:B0-----:R-:W-:Y:S01]  /*0a70*/  IMAD.U32 R2, R26, 0x10000, RZ ;  /* 0x000100001a027824 */ /* 0x001fe200078e00ff */
[----:B-1----:R-:W-:-:S04]  /*0a80*/  SHF.L.U32 R3, R27, 0x10, RZ ;  /* 0x000000101b037819 */ /* 0x002fc800000006ff */
[----:B------:R5:W-:Y:S04]  /*0a90*/  STL [R1+0x8c], R2 ;  /* 0x00008c0201007387 */ /* 0x000be80000100800 */
[----:B------:R0:W-:Y:S01]  /*0aa0*/  STL [R1+0x7c], R3 ;  /* 0x00007c0301007387 */ /* 0x0001e20000100800 */
[----:B-----5:R-:W-:Y:S01]  /*0ab0*/  SHF.L.U32 R2, R20, 0x10, RZ ;  /* 0x0000001014027819 */ /* 0x020fe200000006ff */
[----:B0-----:R-:W-:-:S04]  /*0ac0*/  IMAD.U32 R3, R21, 0x10000, RZ ;  /* 0x0001000015037824 */ /* 0x001fc800078e00ff */
[----:B------:R0:W-:Y:S04]  /*0ad0*/  STL [R1+0xa8], R2 ;  /* 0x0000a80201007387 */ /* 0x0001e80000100800 */
[----:B------:R1:W-:Y:S01]  /*0ae0*/  STL [R1+0x98], R3 ;  /* 0x0000980301007387 */ /* 0x0003e20000100800 */
[----:B0-----:R-:W-:Y:S02]  /*0af0*/  SHF.L.U32 R2, R22, 0x10, RZ ;  /* 0x0000001016027819 */ /* 0x001fe400000006ff */
[----:B-1----:R-:W-:-:S03]  /*0b00*/  SHF.L.U32 R3, R23, 0x10, RZ ;  /* 0x0000001017037819 */ /* 0x002fc600000006ff */
[----:B------:R0:W-:Y:S04]  /*0b10*/  STL [R1+0x88], R2 ;  /* 0x0000880201007387 */ /* 0x0001e80000100800 */
[----:B------:R1:W-:Y:S01]  /*0b20*/  STL [R1+0x78], R3 ;  /* 0x0000780301007387 */ /* 0x0003e20000100800 */
[----:B0-----:R-:W-:Y:S01]  /*0b30*/  IMAD.U32 R2, R16, 0x10000, RZ ;  /* 0x0001000010027824 */ /* 0x001fe200078e00ff */
[----:B-1----:R-:W-:-:S04]  /*0b40*/  SHF.L.U32 R3, R17, 0x10, RZ ;  /* 0x0000001011037819 */ /* 0x002fc800000006ff */
[----:B------:R0:W-:Y:S04]  /*0b50*/  STL [R1+0x6c], R2 ;  /* 0x00006c0201007387 */ /* 0x0001e80000100800 */
[----:B------:R1:W-:Y:S01]  /*0b60*/  STL [R1+0x5c], R3 ;  /* 0x00005c0301007387 */ /* 0x0003e20000100800 */
[----:B0-----:R-:W-:Y:S01]  /*0b70*/  SHF.L.U32 R2, R18, 0x10, RZ ;  /* 0x0000001012027819 */ /* 0x001fe200000006ff */
[----:B-1----:R-:W-:-:S04]  /*0b80*/  IMAD.U32 R3, R19, 0x10000, RZ ;  /* 0x0001000013037824 */ /* 0x002fc800078e00ff */
        /* <DEDUP_REMOVED lines=13> */
[----:B------:R-:W-:Y:S01]  /*0c60*/  STL [R1+0x1c], R3 ;  /* 0x00001c0301007387 */ /* 0x000fe20000100800 */
[----:B0-----:R-:W-:-:S05]  /*0c70*/  SHF.L.U32 R2, R6, 0x10, RZ ;  /* 0x0000001006027819 */ /* 0x001fca00000006ff */
[----:B------:R0:W-:Y:S01]  /*0c80*/  STL [R1+0xc], R2 ;  /* 0x00000c0201007387 */ /* 0x0001e20000100800 */
[----:B------:R-:W-:Y:S02]  /*0c90*/  PRMT R48, R32, 0x7632, R48 ;  /* 0x0000763220307816 */ /* 0x000fe40000000030 */
[----:B------:R-:W-:Y:S02]  /*0ca0*/  PRMT R50, R33, 0x7632, R50 ;  /* 0x0000763221327816 */ /* 0x000fe40000000032 */
[----:B------:R-:W-:Y:S01]  /*0cb0*/  PRMT R52, R34, 0x7632, R52 ;  /* 0x0000763222347816 */ /* 0x000fe20000000034 */
[----:B0-----:R-:W-:Y:S01]  /*0cc0*/  IMAD.U32 R2, R248, 0x10000, RZ ;  /* 0x00010000f8027824 */ /* 0x001fe200078e00ff */
[----:B------:R-:W-:Y:S01]  /*0cd0*/  SHF.L.U32 R3, R249, 0x10, RZ ;  /* 0x00000010f9037819 */ /* 0x000fe200000006ff */
[----:B------:R-:W-:Y:S01]  /*0ce0*/  IMAD.U32 R79, R50, 0x10000, RZ ;  /* 0x00010000324f7824 */ /* 0x000fe200078e00ff */
[----:B------:R-:W-:Y:S02]  /*0cf0*/  SHF.L.U32 R80, R48, 0x10, RZ ;  /* 0x0000001030507819 */ /* 0x000fe400000006ff */
[----:B------:R0:W-:Y:S01]  /*0d00*/  STL [R1+0x28], R2 ;  /* 0x0000280201007387 */ /* 0x0001e20000100800 */
[----:B------:R-:W-:-:S02]  /*0d10*/  PRMT R54, R35, 0x7632, R54 ;  /* 0x0000763223367816 */ /* 0x000fc40000000036 */
[----:B------:R-:W-:Y:S01]  /*0d20*/  PRMT R49, R28, 0x7632, R49 ;  /* 0x000076321c317816 */ /* 0x000fe20000000031 */
[----:B------:R-:W-:Y:S01]  /*0d30*/  STL [R1+0x18], R3 ;  /* 0x0000180301007387 */ /* 0x000fe20000100800 */
[----:B------:R-:W-:Y:S02]  /*0d40*/  SHF.L.U32 R48, R52, 0x10, RZ ;  /* 0x0000001034307819 */ /* 0x000fe400000006ff */
[----:B0-----:R-:W-:Y:S02]  /*0d50*/  SHF.L.U32 R2, R250, 0x10, RZ ;  /* 0x00000010fa027819 */ /* 0x001fe400000006ff */
[----:B------:R-:W-:-:S03]  /*0d60*/  PRMT R51, R29, 0x7632, R51 ;  /* 0x000076321d337816 */ /* 0x000fc60000000033 */
[----:B------:R-:W-:Y:S01]  /*0d70*/  STL [R1+0x8], R2 ;  /* 0x0000080201007387 */ /* 0x000fe20000100800 */
[----:B------:R-:W-:Y:S01]  /*0d80*/  SHF.L.U32 R50, R54, 0x10, RZ ;  /* 0x0000001036327819 */ /* 0x000fe200000006ff */
[----:B------:R-:W-:Y:S02]  /*0d90*/  IMAD.U32 R49, R49, 0x10000, RZ ;  /* 0x0001000031317824 */ /* 0x000fe400078e00ff */
[----:B------:R-:W-:Y:S01]  /*0da0*/  STL [R1+0xe4], R80 ;  /* 0x0000e45001007387 */ /* 0x000fe20000100800 */
[----:B------:R-:W-:-:S03]  /*0db0*/  PRMT R53, R30, 0x7632, R53 ;  /* 0x000076321e357816 */ /* 0x000fc60000000035 */
[----:B------:R-:W-:Y:S01]  /*0dc0*/  STL [R1+0xd4], R79 ;  /* 0x0000d44f01007387 */ /* 0x000fe20000100800 */
[----:B------:R-:W-:-:S03]  /*0dd0*/  PRMT R55, R31, 0x7632, R55 ;  /* 0x000076321f377816 */ /* 0x000fc60000000037 */
[----:B------:R0:W-:Y:S01]  /*0de0*/  STL [R1+0xc4], R48 ;  /* 0x0000c43001007387 */ /* 0x0001e20000100800 */
[----:B------:R-:W-:-:S03]  /*0df0*/  PRMT R56, R24, 0x7632, R56 ;  /* 0x0000763218387816 */ /* 0x000fc60000000038 */
[----:B------:R1:W-:Y:S01]  /*0e00*/  STL [R1+0xb4], R50 ;  /* 0x0000b43201007387 */ /* 0x0003e20000100800 */
[----:B0-----:R-:W-:-:S03]  /*0e10*/  SHF.L.U32 R48, R51, 0x10, RZ ;  /* 0x0000001033307819 */ /* 0x001fc600000006ff */
[----:B------:R0:W-:Y:S01]  /*0e20*/  STL [R1+0xe0], R49 ;  /* 0x0000e03101007387 */ /* 0x0001e20000100800 */
[----:B------:R-:W-:Y:S02]  /*0e30*/  PRMT R58, R25, 0x7632, R58 ;  /* 0x00007632193a7816 */ /* 0x000fe4000000003a */
[----:B-1----:R-:W-:Y:S01]  /*0e40*/  SHF.L.U32 R50, R53, 0x10, RZ ;  /* 0x0000001035327819 */ /* 0x002fe200000006ff */
[----:B------:R1:W-:Y:S01]  /*0e50*/  STL [R1+0xd0], R48 ;  /* 0x0000d03001007387 */ /* 0x0003e20000100800 */
[----:B------:R-:W-:Y:S02]  /*0e60*/  PRMT R60, R26, 0x7632, R60 ;  /* 0x000076321a3c7816 */ /* 0x000fe4000000003c */
[----:B------:R-:W-:Y:S01]  /*0e70*/  PRMT R62, R27, 0x7632, R62 ;  /* 0x000076321b3e7816 */ /* 0x000fe2000000003e */
[----:B0-----:R-:W-:Y:S01]  /*0e80*/  IMAD.U32 R49, R55, 0x10000, RZ ;  /* 0x0001000037317824 */ /* 0x001fe200078e00ff */
[----:B------:R0:W-:Y:S01]  /*0e90*/  STL [R1+0xc0], R50 ;  /* 0x0000c03201007387 */ /* 0x0001e20000100800 */
[----:B-1----:R-:W-:-:S03]  /*0ea0*/  SHF.L.U32 R48, R56, 0x10, RZ ;  /* 0x0000001038307819 */ /* 0x002fc600000006ff */
[----:B------:R1:W-:Y:S01]  /*0eb0*/  STL [R1+0xb0], R49 ;  /* 0x0000b03101007387 */ /* 0x0003e20000100800 */
[----:B------:R-:W-:Y:S02]  /*0ec0*/  PRMT R57, R20, 0x7632, R57 ;  /* 0x0000763214397816 */ /* 0x000fe40000000039 */
[----:B------:R-:W-:Y:S01]  /*0ed0*/  PRMT R59, R21, 0x7632, R59 ;  /* 0x00007632153b7816 */ /* 0x000fe2000000003b */
[----:B------:R2:W-:Y:S01]  /*0ee0*/  STL [R1+0xa4], R48 ;  /* 0x0000a43001007387 */ /* 0x0005e20000100800 */
[----:B0-----:R-:W-:Y:S01]  /*0ef0*/  SHF.L.U32 R50, R58, 0x10, RZ ;  /* 0x000000103a327819 */ /* 0x001fe200000006ff */
[----:B-1----:R-:W-:Y:S01]  /*0f00*/  IMAD.U32 R49, R60, 0x10000, RZ ;  /* 0x000100003c317824 */ /* 0x002fe200078e00ff */
[----:B------:R-:W-:Y:S02]  /*0f10*/  PRMT R61, R22, 0x7632, R61 ;  /* 0x00007632163d7816 */ /* 0x000fe4000000003d */
[----:B--2---:R-:W-:Y:S01]  /*0f20*/  SHF.L.U32 R48, R62, 0x10, RZ ;  /* 0x000000103e307819 */ /* 0x004fe200000006ff */
[----:B------:R0:W-:Y:S01]  /*0f30*/  STL [R1+0x94], R50 ;  /* 0x0000943201007387 */ /* 0x0001e20000100800 */
[----:B------:R-:W-:-:S03]  /*0f40*/  PRMT R63, R23, 0x7632, R63 ;  /* 0x00007632173f7816 */ /* 0x000fc6000000003f */
[----:B------:R1:W-:Y:S01]  /*0f50*/  STL [R1+0x84], R49 ;  /* 0x0000843101007387 */ /* 0x0003e20000100800 */
[----:B------:R-:W-:-:S03]  /*0f60*/  PRMT R64, R16, 0x7632, R64 ;  /* 0x0000763210407816 */ /* 0x000fc60000000040 */
        /* <DEDUP_REMOVED lines=41> */
[----:B------:R0:W-:Y:S04]  /*1200*/  STL [R1+0x24], R50 ;  /* 0x0000243201007387 */ /* 0x0001e80000100800 */
[----:B------:R1:W-:Y:S04]  /*1210*/  STL [R1+0x14], R49 ;  /* 0x0000143101007387 */ /* 0x0003e80000100800 */
[----:B------:R2:W-:Y:S01]  /*1220*/  STL [R1+0x4], R48 ;  /* 0x0000043001007387 */ /* 0x0005e20000100800 */
[----:B0-----:R-:W-:Y:S01]  /*1230*/  IMAD.U32 R50, R73, 0x10000, RZ ;  /* 0x0001000049327824 */ /* 0x001fe200078e00ff */
[----:B-1----:R-:W-:-:S04]  /*1240*/  SHF.L.U32 R49, R75, 0x10, RZ ;  /* 0x000000104b317819 */ /* 0x002fc800000006ff */
[----:B------:R0:W-:Y:S01]  /*1250*/  STL [R1+0x20], R50 ;  /* 0x0000203201007387 */ /* 0x0001e20000100800 */
[----:B--2---:R-:W-:-:S03]  /*1260*/  SHF.L.U32 R48, R77, 0x10, RZ ;  /* 0x000000104d307819 */ /* 0x004fc600000006ff */
[----:B------:R0:W-:Y:S04]  /*1270*/  STL [R1+0x10], R49 ;  /* 0x0000103101007387 */ /* 0x0001e80000100800 */
[----:B------:R0:W-:Y:S01]  /*1280*/  STL [R1], R48 ;  /* 0x0000003001007387 */ /* 0x0001e20000100800 */
[----:B------:R-:W-:Y:S02]  /*1290*/  PRMT R243, R251, 0x7632, R243 ;  /* 0x00007632fbf37816 */ /* 0x000fe400000000f3 */
[----:B------:R-:W-:Y:S01]  /*12a0*/  PRMT R78, R7, 0x7632, R78 ;  /* 0x00007632074e7816 */ /* 0x000fe2000000004e */
[----:B------:R-:W-:Y:S01]  /*12b0*/  IMAD.U32 R251, R251, 0x10000, RZ ;  /* 0x00010000fbfb7824 */ /* 0x000fe200078e00ff */
[----:B------:R-:W-:Y:S02]  /*12c0*/  SHF.L.U32 R252, R7, 0x10, RZ ;  /* 0x0000001007fc7819 */ /* 0x000fe400000006ff */
        /* <DEDUP_REMOVED lines=16> */
[----:B------:R-:W-:Y:S01]  /*13d0*/  SHF.L.U32 R250, R78, 0x10, RZ ;  /* 0x000000104efa7819 */ /* 0x000fe200000006ff */
[----:B0-----:R-:W-:-:S07]  /*13e0*/  IMAD.U32 R243, R243, 0x10000, RZ ;  /* 0x00010000f3f37824 */ /* 0x001fce00078e00ff */
.L_x_368:
        /* <DEDUP_REMOVED lines=10> */
[----:B------:R-:W4:Y:S03]  /*1490*/  LDC.64 R204, c[0x0][0x430] ;  /* 0x00010c00ffcc7b82 */ /* 0x000f260000000a00 */
[----:B------:R-:W3:Y:S05]  /*14a0*/  LDL R160, [R1+0xc8] ;  /* 0x0000c80001a07983 */ /* 0x000eea0000100800 */
[----:B------:R-:W4:Y:S01]  /*14b0*/  LDC.64 R206, c[0x0][0x428] ;  /* 0x00010a00ffce7b82 */ /* 0x000f220000000a00 */
[----:B------:R-:W3:Y:S07]  /*14c0*/  LDL R163, [R1+0xb8] ;  /* 0x0000b80001a37983 */ /* 0x000eee0000100800 */
[----:B------:R-:W4:Y:S01]  /*14d0*/  LDC.64 R66, c[0x0][0x3c8] ;  /* 0x0000f200ff427b82 */ /* 0x000f220000000a00 */
[----:B0-----:R-:W-:Y:S01]  /*14e0*/  LOP3.LUT R70, R70, 0x1f, RZ, 0xc0, !PT ;  /* 0x0000001f46467812 */ /* 0x001fe200078ec0ff */
[----:B------:R-:W3:Y:S03]  /*14f0*/  LDL R161, [R1+0xcc] ;  /* 0x0000cc0001a17983 */ /* 0x000ee60000100800 */
[----:B------:R-:W-:Y:S01]  /*1500*/  LEA.HI.SX32 R178, R69, R70, 0x1d ;  /* 0x0000004645b27211 */ /* 0x000fe200078feaff */
[----:B-1----:R-:W-:Y:S01]  /*1510*/  IMAD.WIDE R64, R0, 0x4, R64 ;  /* 0x0000000400407825 */ /* 0x002fe200078e0240 */
[----:B------:R-:W-:Y:S01]  /*1520*/  ISETP.NE.AND P3, PT, RZ, UR7, PT ;  /* 0x00000007ff007c0c */ /* 0x000fe2000bf65270 */
[----:B------:R-:W3:Y:S02]  /*1530*/  LDL R192, [R1+0xbc] ;  /* 0x0000bc0001c07983 */ /* 0x000ee40000100800 */
[----:B----4-:R-:W-:-:S02]  /*1540*/  IMAD.WIDE.U32 R96, R178, 0x10, R200 ;  /* 0x00000010b2607825 */ /* 0x010fc400078e00c8 */
[----:B------:R0:W4:Y:S02]  /*1550*/  LDG.E R188, desc[UR10][R64.64] ;  /* 0x0000000a40bc7981 */ /* 0x000124000c1e1900 */
[C---:B------:R-:W-:Y:S02]  /*1560*/  IMAD.WIDE.U32 R104, R178.reuse, 0x10, R204 ;  /* 0x00000010b2687825 */ /* 0x040fe400078e00cc */
[----:B------:R-:W2:Y:S02]  /*1570*/  LDG.E.128 R96, desc[UR10][R96.64] ;  /* 0x0000000a60607981 */ /* 0x000ea4000c1e1d00 */
[----:B------:R-:W-:Y:S02]  /*1580*/  IMAD.WIDE.U32 R100, R178, 0x10, R206 ;  /* 0x00000010b2647825 */ /* 0x000fe400078e00ce */
[----:B------:R-:W3:Y:S02]  /*1590*/  LDG.E.128 R104, desc[UR10][R104.64] ;  /* 0x0000000a68687981 */ /* 0x000ee4000c1e1d00 */
[----:B0-----:R-:W-:-:S02]  /*15a0*/  IMAD.WIDE R64, R0, 0x4, R66 ;  /* 0x0000000400407825 */ /* 0x001fc400078e0242 */
[----:B------:R-:W3:Y:S04]  /*15b0*/  LDG.E.128 R100, desc[UR10][R100.64] ;  /* 0x0000000a64647981 */ /* 0x000ee8000c1e1d00 */
[----:B------:R-:W3:Y:S04]  /*15c0*/  LDG.E R175, desc[UR10][R64.64] ;  /* 0x0000000a40af7981 */ /* 0x000ee8000c1e1900 */
[----:B------:R-:W3:Y:S04]  /*15d0*/  LDL R212, [R1+0xb0] ;  /* 0x0000b00001d47983 */ /* 0x000ee80000100800 */
[----:B------:R-:W3:Y:S04]  /*15e0*/  LDL R236, [R1+0xb4] ;  /* 0x0000b40001ec7983 */ /* 0x000ee80000100800 */
[----:B------:R-:W3:Y:S04]  /*15f0*/  LDL R199, [R1+0xa8] ;  /* 0x0000a80001c77983 */ /* 0x000ee80000100800 */
[----:B------:R-:W3:Y:S04]  /*1600*/  LDL R214, [R1+0xac] ;  /* 0x0000ac0001d67983 */ /* 0x000ee80000100800 */
[----:B------:R-:W3:Y:S01]  /*1610*/  LDL R213, [R1+0x98] ;  /* 0x0000980001d57983 */ /* 0x000ee20000100800 */
[----:B------:R-:W-:-:S03]  /*1620*/  ISETP.NE.U32.AND P0, PT, RZ, UR14, PT ;  /* 0x0000000eff007c0c */ /* 0x000fc6000bf05070 */
[----:B------:R-:W3:Y:S01]  /*1630*/  LDL R240, [R1+0x40] ;  /* 0x0000400001f07983 */ /* 0x000ee20000100800 */
[----:B----4-:R-:W-:Y:S01]  /*1640*/  FSEL R188, R188, RZ, !P3 ;  /* 0x000000ffbcbc7208 */ /* 0x010fe20005800000 */
[----:B--2---:R-:W-:Y:S01]  /*1650*/  IMAD.U32 R179, R96, 0x10000, RZ ;  /* 0x0001000060b37824 */ /* 0x004fe200078e00ff */
[----:B---3--:R-:W-:-:S03]  /*1660*/  SHF.L.U32 R154, R104, 0x10, RZ ;  /* 0x00000010689a7819 */ /* 0x008fc600000006ff */
[----:B------:R-:W-:Y:S01]  /*1670*/  FADD.FTZ R179, -R188, R179 ;  /* 0x000000b3bcb37221 */ /* 0x000fe20000010100 */
[----:B------:R-:W-:Y:S01]  /*1680*/  SHF.L.U32 R181, R100, 0x10, RZ ;  /* 0x0000001064b57819 */ /* 0x000fe200000006ff */
[----:B------:R-:W-:Y:S02]  /*1690*/  FMUL.FTZ R158, R158, R154 ;  /* 0x0000009a9e9e7220 */ /* 0x000fe40000410000 */
[----:B------:R-:W-:Y:S02]  /*16a0*/  FMUL.FTZ R179, R175, R179 ;  /* 0x000000b3afb37220 */ /* 0x000fe40000410000 */
[----:B------:R-:W-:Y:S02]  /*16b0*/  FADD.FTZ R43, R181, R43 ;  /* 0x0000002bb52b7221 */ /* 0x000fe40000010000 */
[-C--:B------:R-:W-:Y:S01]  /*16c0*/  FFMA.FTZ R126, R179, R181.reuse, R126 ;  /* 0x000000b5b37e7223 */ /* 0x080fe2000001007e */
[----:B------:R-:W-:Y:S02]  /*16d0*/  FFMA.FTZ R181, R180, R181, R158 ;  /* 0x000000b5b4b57223 */ /* 0x000fe4000001009e */
[----:B------:R-:W2:Y:S01]  /*16e0*/  LDL R180, [R1+0xe0] ;  /* 0x0000e00001b47983 */ /* 0x000ea20000100800 */
[----:B------:R-:W-:-:S02]  /*16f0*/  SHF.L.U32 R187, R97, 0x10, RZ ;  /* 0x0000001061bb7819 */ /* 0x000fc400000006ff */
[----:B------:R-:W-:-:S03]  /*1700*/  SHF.L.U32 R159, R105, 0x10, RZ ;  /* 0x00000010699f7819 */ /* 0x000fc600000006ff */
[----:B------:R-:W-:Y:S01]  /*1710*/  FADD.FTZ R187, -R188, R187 ;  /* 0x000000bbbcbb7221 */ /* 0x000fe20000010100 */
[----:B------:R-:W-:Y:S02]  /*1720*/  IMAD.U32 R185, R98, 0x10000, RZ ;  /* 0x0001000062b97824 */ /* 0x000fe400078e00ff */
[----:B------:R-:W-:Y:S01]  /*1730*/  FMUL.FTZ R155, R155, R159 ;  /* 0x0000009f9b9b7220 */ /* 0x000fe20000410000 */
[----:B------:R-:W-:Y:S02]  /*1740*/  IMAD.U32 R186, R101, 0x10000, RZ ;  /* 0x0001000065ba7824 */ /* 0x000fe400078e00ff */
[----:B------:R-:W-:Y:S01]  /*1750*/  FMUL.FTZ R187, R175, R187 ;  /* 0x000000bbafbb7220 */ /* 0x000fe20000410000 */
[----:B------:R-:W-:Y:S01]  /*1760*/  SHF.L.U32 R158, R106, 0x10, RZ ;  /* 0x000000106a9e7819 */ /* 0x000fe200000006ff */
[----:B------:R-:W-:Y:S01]  /*1770*/  FADD.FTZ R185, -R188, R185 ;  /* 0x000000b9bcb97221 */ /* 0x000fe20000010100 */
[----:B------:R-:W-:Y:S01]  /*1780*/  FADD.FTZ R41, R186, R41 ;  /* 0x00000029ba297221 */ /* 0x000fe20000010000 */
[-C--:B------:R-:W-:Y:S01]  /*1790*/  FFMA.FTZ R124, R187, R186.reuse, R124 ;  /* 0x000000babb7c7223 */ /* 0x080fe2000001007c */
[----:B------:R-:W-:Y:S01]  /*17a0*/  FFMA.FTZ R186, R162, R186, R155 ;  /* 0x000000baa2ba7223 */ /* 0x000fe2000001009b */
[----:B------:R-:W-:Y:S01]  /*17b0*/  SHF.L.U32 R183, R102, 0x10, RZ ;  /* 0x0000001066b77819 */ /* 0x000fe200000006ff */
[----:B------:R-:W-:Y:S01]  /*17c0*/  FMUL.FTZ R185, R175, R185 ;  /* 0x000000b9afb97220 */ /* 0x000fe20000410000 */
[----:B------:R-:W-:Y:S01]  /*17d0*/  SHF.L.U32 R162, R107, 0x10, RZ ;  /* 0x000000106ba27819 */ /* 0x000fe200000006ff */
[----:B------:R-:W-:-:S02]  /*17e0*/  FMUL.FTZ R160, R160, R158 ;  /* 0x0000009ea0a07220 */ /* 0x000fc40000410000 */
[----:B------:R-:W-:Y:S01]  /*17f0*/  FADD.FTZ R39, R183, R39 ;  /* 0x00000027b7277221 */ /* 0x000fe20000010000 */
[-C--:B------:R-:W-:Y:S01]  /*1800*/  FFMA.FTZ R122, R185, R183.reuse, R122 ;  /* 0x000000b7b97a7223 */ /* 0x080fe2000001007a */
[----:B------:R-:W-:Y:S01]  /*1810*/  FMUL.FTZ R155, R163, R162 ;  /* 0x000000a2a39b7220 */ /* 0x000fe20000410000 */
[----:B------:R-:W-:Y:S01]  /*1820*/  FFMA.FTZ R183, R161, R183, R160 ;  /* 0x000000b7a1b77223 */ /* 0x000fe200000100a0 */
[----:B------:R-:W3:Y:S01]  /*1830*/  LDL R163, [R1+0xe4] ;  /* 0x0000e40001a37983 */ /* 0x000ee20000100800 */
[----:B------:R-:W-:-:S03]  /*1840*/  SHF.L.U32 R184, R99, 0x10, RZ ;  /* 0x0000001063b87819 */ /* 0x000fc600000006ff */
[----:B------:R-:W4:Y:S01]  /*1850*/  LDL R161, [R1+0xd0] ;  /* 0x0000d00001a17983 */ /* 0x000f220000100800 */
[----:B------:R-:W-:-:S03]  /*1860*/  PRMT R96, R96, 0x7632, R96 ;  /* 0x0000763260607816 */ /* 0x000fc60000000060 */
[----:B------:R-:W4:Y:S01]  /*1870*/  LDL R160, [R1+0xd4] ;  /* 0x0000d40001a07983 */ /* 0x000f220000100800 */
[----:B------:R-:W-:Y:S01]  /*1880*/  FADD.FTZ R184, -R188, R184 ;  /* 0x000000b8bcb87221 */ /* 0x000fe20000010100 */
[----:B------:R-:W-:Y:S01]  /*1890*/  PRMT R197, R104, 0x7632, R197 ;  /* 0x0000763268c57816 */ /* 0x000fe200000000c5 */
[----:B------:R-:W-:Y:S02]  /*18a0*/  IMAD.U32 R96, R96, 0x10000, RZ ;  /* 0x0001000060607824 */ /* 0x000fe400078e00ff */
[----:B------:R-:W-:Y:S02]  /*18b0*/  IMAD.U32 R182, R103, 0x10000, RZ ;  /* 0x0001000067b67824 */ /* 0x000fe400078e00ff */
[----:B------:R-:W-:Y:S01]  /*18c0*/  FMUL.FTZ R184, R175, R184 ;  /* 0x000000b8afb87220 */ /* 0x000fe20000410000 */
[----:B------:R-:W-:Y:S01]  /*18d0*/  SHF.L.U32 R197, R197, 0x10, RZ ;  /* 0x00000010c5c57819 */ /* 0x000fe200000006ff */
[----:B------:R-:W-:Y:S01]  /*18e0*/  FADD.FTZ R96, -R188, R96 ;  /* 0x00000060bc607221 */ /* 0x000fe20000010100 */
[----:B------:R-:W-:Y:S01]  /*18f0*/  FADD.FTZ R37, R182, R37 ;  /* 0x00000025b6257221 */ /* 0x000fe20000010000 */
[-C--:B------:R-:W-:Y:S01]  /*1900*/  FFMA.FTZ R120, R184, R182.reuse, R120 ;  /* 0x000000b6b8787223 */ /* 0x080fe20000010078 */
[----:B------:R-:W-:Y:S01]  /*1910*/  FFMA.FTZ R182, R192, R182, R155 ;  /* 0x000000b6c0b67223 */ /* 0x000fe2000001009b */
[----:B------:R-:W-:Y:S01]  /*1920*/  FMUL.FTZ R192, R175, R96 ;  /* 0x00000060afc07220 */ /* 0x000fe20000410000 */
[----:B------:R-:W-:-:S02]  /*1930*/  PRMT R190, R97, 0x7632, R190 ;  /* 0x0000763261be7816 */ /* 0x000fc400000000be */
[----:B------:R-:W4:Y:S01]  /*1940*/  LDL R97, [R1+0xc4] ;  /* 0x0000c40001617983 */ /* 0x000f220000100800 */
[----:B--2---:R-:W-:-:S03]  /*1950*/  FMUL.FTZ R96, R180, R197 ;  /* 0x000000c5b4607220 */ /* 0x004fc60000410000 */
[----:B------:R-:W2:Y:S01]  /*1960*/  LDL R180, [R1+0xc0] ;  /* 0x0000c00001b47983 */ /* 0x000ea20000100800 */
[----:B------:R-:W-:Y:S02]  /*1970*/  PRMT R191, R100, 0x7632, R191 ;  /* 0x0000763264bf7816 */ /* 0x000fe400000000bf */
[----:B------:R-:W-:Y:S02]  /*1980*/  SHF.L.U32 R190, R190, 0x10, RZ ;  /* 0x00000010bebe7819 */ /* 0x000fe400000006ff */
[----:B------:R-:W-:Y:S01]  /*1990*/  PRMT R198, R105, 0x7632, R198 ;  /* 0x0000763269c67816 */ /* 0x000fe200000000c6 */
[----:B------:R-:W-:Y:S01]  /*19a0*/  IMAD.U32 R191, R191, 0x10000, RZ ;  /* 0x00010000bfbf7824 */ /* 0x000fe200078e00ff */
[----:B------:R-:W-:Y:S01]  /*19b0*/  IADD3 R176, PT, PT, R178, 0x20, RZ ;  /* 0x00000020b2b07810 */ /* 0x000fe20007ffe0ff */
[----:B------:R-:W-:Y:S01]  /*19c0*/  FADD.FTZ R190, -R188, R190 ;  /* 0x000000bebcbe7221 */ /* 0x000fe20000010100 */
[----:B------:R-:W-:Y:S02]  /*19d0*/  PRMT R189, R101, 0x7632, R189 ;  /* 0x0000763265bd7816 */ /* 0x000fe400000000bd */
[----:B------:R-:W-:Y:S01]  /*19e0*/  SHF.L.U32 R198, R198, 0x10, RZ ;  /* 0x00000010c6c67819 */ /* 0x000fe200000006ff */
[----:B------:R-:W-:-:S04]  /*19f0*/  IMAD.WIDE.U32 R68, R176, 0x10, R200 ;  /* 0x00000010b0447825 */ /* 0x000fc800078e00c8 */
[----:B------:R-:W-:Y:S01]  /*1a00*/  FADD.FTZ R42, R191, R42 ;  /* 0x0000002abf2a7221 */ /* 0x000fe20000010000 */
[-C--:B------:R-:W-:Y:S01]  /*1a10*/  FFMA.FTZ R125, R192, R191.reuse, R125 ;  /* 0x000000bfc07d7223 */ /* 0x080fe2000001007d */
[----:B------:R-:W-:Y:S01]  /*1a20*/  SHF.L.U32 R189, R189, 0x10, RZ ;  /* 0x00000010bdbd7819 */ /* 0x000fe200000006ff */
[----:B------:R-:W-:Y:S01]  /*1a30*/  FMUL.FTZ R190, R175, R190 ;  /* 0x000000beafbe7220 */ /* 0x000fe20000410000 */
[----:B------:R-:W-:Y:S01]  /*1a40*/  IMAD.WIDE.U32 R72, R176, 0x10, R204 ;  /* 0x00000010b0487825 */ /* 0x000fe200078e00cc */
[----:B------:R-:W2:Y:S03]  /*1a50*/  LDG.E.128 R68, desc[UR10][R68.64] ;  /* 0x0000000a44447981 */ /* 0x000ea6000c1e1d00 */
[----:B---3--:R-:W-:Y:S01]  /*1a60*/  FFMA.FTZ R191, R163, R191, R96 ;  /* 0x000000bfa3bf7223 */ /* 0x008fe20000010060 */
[----:B------:R-:W-:Y:S01]  /*1a70*/  FADD.FTZ R40, R189, R40 ;  /* 0x00000028bd287221 */ /* 0x000fe20000010000 */
[----:B------:R-:W-:Y:S01]  /*1a80*/  FFMA.FTZ R123, R190, R189, R123 ;  /* 0x000000bdbe7b7223 */ /* 0x000fe2000001007b */
[----:B------:R-:W-:-:S04]  /*1a90*/  IMAD.WIDE.U32 R76, R176, 0x10, R206 ;  /* 0x00000010b04c7825 */ /* 0x000fc800078e00ce */
[----:B----4-:R-:W-:Y:S01]  /*1aa0*/  FMUL.FTZ R96, R161, R198 ;  /* 0x000000c6a1607220 */ /* 0x010fe20000410000 */
[----:B------:R-:W3:Y:S03]  /*1ab0*/  LDG.E.128 R72, desc[UR10][R72.64] ;  /* 0x0000000a48487981 */ /* 0x000ee6000c1e1d00 */
[--C-:B------:R-:W-:Y:S01]  /*1ac0*/  FFMA.FTZ R189, R160, R189, R96.reuse ;  /* 0x000000bda0bd7223 */ /* 0x100fe20000010060 */
[----:B------:R-:W-:Y:S01]  /*1ad0*/  PRMT R96, R98, 0x7632, R96 ;  /* 0x0000763262607816 */ /* 0x000fe20000000060 */
[----:B------:R-:W4:Y:S01]  /*1ae0*/  LDG.E.128 R76, desc[UR10][R76.64] ;  /* 0x0000000a4c4c7981 */ /* 0x000f22000c1e1d00 */
[----:B------:R-:W-:-:S03]  /*1af0*/  PRMT R196, R106, 0x7632, R196 ;  /* 0x000076326ac47816 */ /* 0x000fc600000000c4 */
[----:B------:R-:W-:Y:S01]  /*1b00*/  IMAD.U32 R96, R96, 0x10000, RZ ;  /* 0x0001000060607824 */ /* 0x000fe200078e00ff */
[----:B------:R-:W-:Y:S02]  /*1b10*/  PRMT R193, R102, 0x7632, R193 ;  /* 0x0000763266c17816 */ /* 0x000fe400000000c1 */
[----:B------:R-:W-:Y:S01]  /*1b20*/  SHF.L.U32 R196, R196, 0x10, RZ ;  /* 0x00000010c4c47819 */ /* 0x000fe200000006ff */
[----:B------:R-:W-:Y:S01]  /*1b30*/  FADD.FTZ R96, -R188, R96 ;  /* 0x00000060bc607221 */ /* 0x000fe20000010100 */
[----:B------:R-:W-:Y:S02]  /*1b40*/  SHF.L.U32 R193, R193, 0x10, RZ ;  /* 0x00000010c1c17819 */ /* 0x000fe400000006ff */
[----:B------:R-:W-:Y:S01]  /*1b50*/  IADD3 R177, PT, PT, R178, 0x40, RZ ;  /* 0x00000040b2b17810 */ /* 0x000fe20007ffe0ff */
[----:B------:R-:W-:Y:S02]  /*1b60*/  FMUL.FTZ R194, R175, R96 ;  /* 0x00000060afc27220 */ /* 0x000fe40000410000 */
[----:B------:R-:W-:-:S02]  /*1b70*/  FADD.FTZ R38, R193, R38 ;  /* 0x00000026c1267221 */ /* 0x000fc40000010000 */
[----:B------:R-:W-:Y:S01]  /*1b80*/  FFMA.FTZ R121, R194, R193, R121 ;  /* 0x000000c1c2797223 */ /* 0x000fe20000010079 */
[----:B------:R-:W-:-:S04]  /*1b90*/  IMAD.WIDE.U32 R64, R177, 0x10, R200 ;  /* 0x00000010b1407825 */ /* 0x000fc800078e00c8 */
[----:B------:R-:W-:Y:S01]  /*1ba0*/  FADD.FTZ R4, R154, R4 ;  /* 0x000000049a047221 */ /* 0x000fe20000010000 */
[----:B------:R-:W-:Y:S02]  /*1bb0*/  FFMA.FTZ R20, R179, R154, R20 ;  /* 0x0000009ab3147223 */ /* 0x000fe40000010014 */
[----:B------:R-:W0:Y:S01]  /*1bc0*/  LDC.64 R154, c[0x0][0x438] ;  /* 0x00010e00ff9a7b82 */ /* 0x000e220000000a00 */
[----:B------:R-:W-:Y:S01]  /*1bd0*/  ISETP.NE.AND.EX P0, PT, RZ, UR15, PT, P0 ;  /* 0x0000000fff007c0c */ /* 0x000fe2000bf05300 */
[----:B------:R-:W-:Y:S01]  /*1be0*/  FADD.FTZ R2, R159, R2 ;  /* 0x000000029f027221 */ /* 0x000fe20000010000 */
[----:B------:R-:W-:Y:S01]  /*1bf0*/  FFMA.FTZ R18, R187, R159, R18 ;  /* 0x0000009fbb127223 */ /* 0x000fe20000010012 */
[----:B------:R-:W-:Y:S01]  /*1c00*/  FADD.FTZ R228, R158, R228 ;  /* 0x000000e49ee47221 */ /* 0x000fe20000010000 */
[----:B------:R-:W-:Y:S01]  /*1c10*/  FFMA.FTZ R16, R185, R158, R16 ;  /* 0x0000009eb9107223 */ /* 0x000fe20000010010 */
[----:B--2---:R-:W-:Y:S01]  /*1c20*/  FMUL.FTZ R96, R180, R196 ;  /* 0x000000c4b4607220 */ /* 0x004fe20000410000 */
[----:B------:R-:W-:-:S07]  /*1c30*/  VIADD R180, R178, 0x60 ;  /* 0x00000060b2b47836 */ /* 0x000fce0000000000 */
[----:B------:R-:W1:Y:S01]  /*1c40*/  @P0 LDC.64 R158, c[0x0][0x3b8] ;  /* 0x0000ee00ff9e0b82 */ /* 0x000e620000000a00 */
[----:B------:R-:W-:Y:S01]  /*1c50*/  FADD.FTZ R226, R162, R226 ;  /* 0x000000e2a2e27221 */ /* 0x000fe20000010000 */
[----:B------:R-:W-:Y:S01]  /*1c60*/  FFMA.FTZ R193, R97, R193, R96 ;  /* 0x000000c161c17223 */ /* 0x000fe20000010060 */
[----:B------:R-:W-:-:S04]  /*1c70*/  IMAD.WIDE.U32 R96, R180, 0x10, R200 ;  /* 0x00000010b4607825 */ /* 0x000fc800078e00c8 */
[----:B------:R-:W-:Y:S01]  /*1c80*/  FFMA.FTZ R14, R184, R162, R14 ;  /* 0x000000a2b80e7223 */ /* 0x000fe2000001000e */
[----:B------:R-:W2:Y:S01]  /*1c90*/  LDL R200, [R1+0x88] ;  /* 0x0000880001c87983 */ /* 0x000ea20000100800 */
[----:B0-----:R-:W-:Y:S01]  /*1ca0*/  ISETP.NE.U32.AND P1, PT, R154, RZ, PT ;  /* 0x000000ff9a00720c */ /* 0x001fe20003f25070 */
[----:B------:R-:W0:Y:S01]  /*1cb0*/  @P0 LDC.64 R160, c[0x0][0x3b8] ;  /* 0x0000ee00ffa00b82 */ /* 0x000e220000000a00 */
[----:B------:R-:W-:Y:S02]  /*1cc0*/  PRMT R195, R99, 0x7632, R195 ;  /* 0x0000763263c37816 */ /* 0x000fe400000000c3 */
[----:B------:R-:W-:Y:S02]  /*1cd0*/  PRMT R106, R103, 0x7632, R106 ;  /* 0x00007632676a7816 */ /* 0x000fe4000000006a */
[----:B------:R-:W-:Y:S01]  /*1ce0*/  PRMT R107, R107, 0x7632, R107 ;  /* 0x000076326b6b7816 */ /* 0x000fe2000000006b */
[----:B------:R-:W-:Y:S01]  /*1cf0*/  FADD.FTZ R227, R196, R227 ;  /* 0x000000e3c4e37221 */ /* 0x000fe20000010000 */
[----:B------:R-:W-:Y:S01]  /*1d00*/  ISETP.NE.AND.EX P1, PT, R155, RZ, PT, P1 ;  /* 0x000000ff9b00720c */ /* 0x000fe20003f25310 */
[----:B------:R-:W-:Y:S01]  /*1d10*/  FFMA.FTZ R15, R194, R196, R15 ;  /* 0x000000c4c20f7223 */ /* 0x000fe2000001000f */
[----:B------:R-:W-:Y:S01]  /*1d20*/  FADD.FTZ R3, R197, R3 ;  /* 0x00000003c5037221 */ /* 0x000fe20000010000 */
[----:B------:R-:W-:Y:S01]  /*1d30*/  FFMA.FTZ R19, R192, R197, R19 ;  /* 0x000000c5c0137223 */ /* 0x000fe20000010013 */
[----:B------:R-:W-:Y:S01]  /*1d40*/  FADD.FTZ R216, R198, R216 ;  /* 0x000000d8c6d87221 */ /* 0x000fe20000010000 */
[----:B------:R-:W-:Y:S01]  /*1d50*/  FFMA.FTZ R17, R190, R198, R17 ;  /* 0x000000c6be117223 */ /* 0x000fe20000010011 */
[----:B------:R-:W3:Y:S01]  /*1d60*/  @P0 LDC.64 R104, c[0x0][0x3b8] ;  /* 0x0000ee00ff680b82 */ /* 0x000ee20000000a00 */
[C---:B------:R-:W-:Y:S01]  /*1d70*/  IMAD.WIDE.U32 R84, R177.reuse, 0x10, R206 ;  /* 0x00000010b1547825 */ /* 0x040fe200078e00ce */
[----:B------:R-:W2:Y:S03]  /*1d80*/  LDG.E.128 R64, desc[UR10][R64.64] ;  /* 0x0000000a40407981 */ /* 0x000ea6000c1e1d00 */
[----:B-1----:R-:W-:Y:S01]  /*1d90*/  @P0 IMAD.WIDE.U32 R158, R177, 0x8, R158 ;  /* 0x00000008b19e0825 */ /* 0x002fe200078e009e */
[----:B------:R-:W-:Y:S01]  /*1da0*/  PRMT R208, R70, 0x7632, R208 ;  /* 0x0000763246d07816 */ /* 0x000fe200000000d0 */
[----:B------:R-:W2:Y:S01]  /*1db0*/  LDL R198, [R1+0x78] ;  /* 0x0000780001c67983 */ /* 0x000ea20000100800 */
[----:B------:R-:W1:Y:S01]  /*1dc0*/  @P1 LDC.64 R162, c[0x0][0x438] ;  /* 0x00010e00ffa21b82 */ /* 0x000e620000000a00 */
[----:B0-----:R-:W-:-:S02]  /*1dd0*/  @P0 IMAD.WIDE.U32 R102, R180, 0x8, R160 ;  /* 0x00000008b4660825 */ /* 0x001fc400078e00a0 */
[----:B------:R0:W5:Y:S01]  /*1de0*/  @P0 LDG.E.64 R142, desc[UR10][R158.64] ;  /* 0x0000000a9e8e0981 */ /* 0x000162000c1e1b00 */
[----:B------:R-:W-:-:S04]  /*1df0*/  SHF.L.U32 R202, R195, 0x10, RZ ;  /* 0x00000010c3ca7819 */ /* 0x000fc800000006ff */
[----:B------:R-:W3:Y:S01]  /*1e00*/  @P1 LDC.64 R160, c[0x0][0x438] ;  /* 0x00010e00ffa01b82 */ /* 0x000ee20000000a00 */
[----:B------:R-:W-:Y:S01]  /*1e10*/  SHF.L.U32 R195, R107, 0x10, RZ ;  /* 0x000000106bc37819 */ /* 0x000fe200000006ff */
[----:B------:R-:W-:Y:S01]  /*1e20*/  IMAD.U32 R201, R106, 0x10000, RZ ;  /* 0x000100006ac97824 */ /* 0x000fe200078e00ff */
[----:B------:R-:W-:Y:S01]  /*1e30*/  SHF.L.U32 R197, R68, 0x10, RZ ;  /* 0x0000001044c57819 */ /* 0x000fe200000006ff */
[----:B------:R-:W-:Y:S01]  /*1e40*/  IMAD.WIDE.U32 R88, R177, 0x10, R204 ;  /* 0x00000010b1587825 */ /* 0x000fe200078e00cc */
[----:B----4-:R-:W-:Y:S01]  /*1e50*/  PRMT R203, R77, 0x7632, R203 ;  /* 0x000076324dcb7816 */ /* 0x010fe200000000cb */
[----:B------:R-:W4:Y:S02]  /*1e60*/  LDG.E.128 R84, desc[UR10][R84.64] ;  /* 0x0000000a54547981 */ /* 0x000f24000c1e1d00 */
[----:B0-----:R-:W0:Y:S01]  /*1e70*/  @P1 LDC.64 R158, c[0x0][0x438] ;  /* 0x00010e00ff9e1b82 */ /* 0x001e220000000a00 */
[----:B------:R-:W-:Y:S01]  /*1e80*/  FADD.FTZ R202, -R188, R202 ;  /* 0x000000cabcca7221 */ /* 0x000fe20000010100 */
[----:B------:R-:W-:Y:S01]  /*1e90*/  FMUL.FTZ R196, R212, R195 ;  /* 0x000000c3d4c47220 */ /* 0x000fe20000410000 */
[----:B------:R-:W-:Y:S01]  /*1ea0*/  FADD.FTZ R36, R201, R36 ;  /* 0x00000024c9247221 */ /* 0x000fe20000010000 */
[----:B------:R-:W4:Y:S01]  /*1eb0*/  LDL R212, [R1+0x9c] ;  /* 0x00009c0001d47983 */ /* 0x000f220000100800 */
[----:B------:R-:W-:Y:S01]  /*1ec0*/  FMUL.FTZ R202, R175, R202 ;  /* 0x000000caafca7220 */ /* 0x000fe20000410000 */
[----:B-1----:R-:W-:-:S04]  /*1ed0*/  @P1 IMAD.WIDE.U32 R162, R178, 0x10, R162 ;  /* 0x00000010b2a21825 */ /* 0x002fc800078e00a2 */
[-C--:B------:R-:W-:Y:S01]  /*1ee0*/  FFMA.FTZ R119, R202, R201.reuse, R119 ;  /* 0x000000c9ca777223 */ /* 0x080fe20000010077 */
[----:B------:R-:W-:Y:S01]  /*1ef0*/  FFMA.FTZ R201, R236, R201, R196 ;  /* 0x000000c9ecc97223 */ /* 0x000fe200000100c4 */
[----:B---3--:R-:W-:Y:S01]  /*1f00*/  SHF.L.U32 R196, R72, 0x10, RZ ;  /* 0x0000001048c47819 */ /* 0x008fe200000006ff */
[----:B------:R-:W-:Y:S01]  /*1f10*/  FADD.FTZ R225, R195, R225 ;  /* 0x000000e1c3e17221 */ /* 0x000fe20000010000 */
[----:B------:R1:W5:Y:S01]  /*1f20*/  @P1 LDG.E.128 R60, desc[UR10][R162.64] ;  /* 0x0000000aa23c1981 */ /* 0x000362000c1e1d00 */
[----:B------:R-:W-:Y:S01]  /*1f30*/  FFMA.FTZ R13, R202, R195, R13 ;  /* 0x000000c3ca0d7223 */ /* 0x000fe2000001000d */
[----:B------:R-:W3:Y:S01]  /*1f40*/  @P0 LDC.64 R100, c[0x0][0x3b8] ;  /* 0x0000ee00ff640b82 */ /* 0x000ee20000000a00 */
[----:B------:R-:W-:Y:S01]  /*1f50*/  FMUL.FTZ R195, R199, R196 ;  /* 0x000000c4c7c37220 */ /* 0x000fe20000410000 */
[----:B------:R-:W-:Y:S01]  /*1f60*/  @P1 IMAD.WIDE.U32 R160, R177, 0x10, R160 ;  /* 0x00000010b1a01825 */ /* 0x000fe200078e00a0 */
[----:B------:R-:W4:Y:S04]  /*1f70*/  LDL R199, [R1+0x8c] ;  /* 0x00008c0001c77983 */ /* 0x000f280000100800 */
[----:B------:R0:W5:Y:S01]  /*1f80*/  @P1 LDG.E.128 R52, desc[UR10][R160.64] ;  /* 0x0000000aa0341981 */ /* 0x000162000c1e1d00 */
[----:B-1----:R-:W-:Y:S01]  /*1f90*/  FADD.FTZ R163, -R188, R197 ;  /* 0x000000c5bca37221 */ /* 0x002fe20000010100 */
[----:B------:R-:W-:Y:S01]  /*1fa0*/  SHF.L.U32 R197, R69, 0x10, RZ ;  /* 0x0000001045c57819 */ /* 0x000fe200000006ff */
[----:B------:R-:W-:Y:S01]  /*1fb0*/  IMAD.U32 R162, R76, 0x10000, RZ ;  /* 0x000100004ca27824 */ /* 0x000fe200078e00ff */
[----:B------:R-:W-:Y:S01]  /*1fc0*/  PRMT R210, R71, 0x7632, R210 ;  /* 0x0000763247d27816 */ /* 0x000fe200000000d2 */
[----:B------:R-:W-:Y:S01]  /*1fd0*/  FMUL.FTZ R163, R175, R163 ;  /* 0x000000a3afa37220 */ /* 0x000fe20000410000 */
[----:B0-----:R-:W-:-:S04]  /*1fe0*/  @P1 IMAD.WIDE.U32 R158, R176, 0x10, R158 ;  /* 0x00000010b09e1825 */ /* 0x001fc800078e009e */
[----:B------:R-:W-:Y:S01]  /*1ff0*/  FADD.FTZ R197, -R188, R197 ;  /* 0x000000c5bcc57221 */ /* 0x000fe20000010100 */
[----:B------:R-:W-:Y:S01]  /*2000*/  FADD.FTZ R35, R162, R35 ;  /* 0x00000023a2237221 */ /* 0x000fe20000010000 */
[-C--:B------:R-:W-:Y:S01]  /*2010*/  FFMA.FTZ R118, R163, R162.reuse, R118 ;  /* 0x000000a2a3767223 */ /* 0x080fe20000010076 */
[----:B------:R-:W-:Y:S01]  /*2020*/  FFMA.FTZ R162, R214, R162, R195 ;  /* 0x000000a2d6a27223 */ /* 0x000fe200000100c3 */
[----:B------:R-:W-:Y:S01]  /*2030*/  SHF.L.U32 R195, R73, 0x10, RZ ;  /* 0x0000001049c37819 */ /* 0x000fe200000006ff */
[----:B------:R0:W5:Y:S01]  /*2040*/  @P1 LDG.E.128 R56, desc[UR10][R158.64] ;  /* 0x0000000a9e381981 */ /* 0x000162000c1e1d00 */
[----:B------:R-:W-:-:S03]  /*2050*/  SHF.L.U32 R160, R74, 0x10, RZ ;  /* 0x000000104aa07819 */ /* 0x000fc600000006ff */
[----:B------:R-:W-:Y:S01]  /*2060*/  FADD.FTZ R222, R195, R222 ;  /* 0x000000dec3de7221 */ /* 0x000fe20000010000 */
[----:B------:R-:W-:Y:S01]  /*2070*/  FADD.FTZ R224, R196, R224 ;  /* 0x000000e0c4e07221 */ /* 0x000fe20000010000 */
[----:B------:R-:W-:Y:S01]  /*2080*/  FFMA.FTZ R12, R163, R196, R12 ;  /* 0x000000c4a30c7223 */ /* 0x000fe2000001000c */
[----:B------:R-:W4:Y:S01]  /*2090*/  LDL R214, [R1+0xa0] ;  /* 0x0000a00001d67983 */ /* 0x000f220000100800 */
[----:B0-----:R-:W-:Y:S01]  /*20a0*/  FMUL.FTZ R159, R175, R197 ;  /* 0x000000c5af9f7220 */ /* 0x001fe20000410000 */
[-C--:B------:R-:W-:Y:S01]  /*20b0*/  FMUL.FTZ R197, R213, R195.reuse ;  /* 0x000000c3d5c57220 */ /* 0x080fe20000410000 */
[----:B------:R-:W-:Y:S01]  /*20c0*/  IMAD.U32 R158, R77, 0x10000, RZ ;  /* 0x000100004d9e7824 */ /* 0x000fe200078e00ff */
[----:B------:R-:W-:Y:S01]  /*20d0*/  SHF.L.U32 R196, R70, 0x10, RZ ;  /* 0x0000001046c47819 */ /* 0x000fe200000006ff */
[----:B------:R-:W-:Y:S01]  /*20e0*/  FFMA.FTZ R10, R159, R195, R10 ;  /* 0x000000c39f0a7223 */ /* 0x000fe2000001000a */
[----:B------:R-:W4:Y:S01]  /*20f0*/  LDL R213, [R1+0xa4] ;  /* 0x0000a40001d57983 */ /* 0x000f220000100800 */
[----:B------:R-:W-:Y:S01]  /*2100*/  SHF.L.U32 R161, R71, 0x10, RZ ;  /* 0x0000001047a17819 */ /* 0x000fe200000006ff */
[----:B------:R-:W-:Y:S01]  /*2110*/  FADD.FTZ R220, R160, R220 ;  /* 0x000000dca0dc7221 */ /* 0x000fe20000010000 */
[----:B------:R-:W-:Y:S01]  /*2120*/  @P0 IMAD.WIDE.U32 R104, R176, 0x8, R104 ;  /* 0x00000008b0680825 */ /* 0x000fe200078e0068 */
[----:B------:R-:W-:Y:S01]  /*2130*/  SHF.L.U32 R203, R203, 0x10, RZ ;  /* 0x00000010cbcb7819 */ /* 0x000fe200000006ff */
[----:B------:R-:W4:Y:S04]  /*2140*/  LDL R77, [R1+0x70] ;  /* 0x00007000014d7983 */ /* 0x000f280000100800 */
[----:B------:R-:W4:Y:S01]  /*2150*/  LDG.E.128 R88, desc[UR10][R88.64] ;  /* 0x0000000a58587981 */ /* 0x000f22000c1e1d00 */
[----:B------:R-:W-:-:S02]  /*2160*/  SHF.L.U32 R208, R208, 0x10, RZ ;  /* 0x00000010d0d07819 */ /* 0x000fc400000006ff */
[----:B------:R-:W-:Y:S01]  /*2170*/  PRMT R209, R79, 0x7632, R209 ;  /* 0x000076324fd17816 */ /* 0x000fe200000000d1 */
[----:B------:R-:W4:Y:S04]  /*2180*/  LDL R236, [R1+0x30] ;  /* 0x0000300001ec7983 */ /* 0x000f280000100800 */
[----:B------:R-:W4:Y:S04]  /*2190*/  LDG.E.128 R96, desc[UR10][R96.64] ;  /* 0x0000000a60607981 */ /* 0x000f28000c1e1d00 */
[----:B------:R-:W5:Y:S01]  /*21a0*/  @P0 LDG.E.64 R144, desc[UR10][R102.64] ;  /* 0x0000000a66900981 */ /* 0x000f62000c1e1b00 */
[----:B--2---:R-:W-:Y:S01]  /*21b0*/  FMUL.FTZ R195, R200, R160 ;  /* 0x000000a0c8c37220 */ /* 0x004fe20000410000 */
[----:B------:R-:W-:-:S02]  /*21c0*/  FADD.FTZ R33, R158, R33 ;  /* 0x000000219e217221 */ /* 0x000fc40000010000 */
[----:B------:R-:W2:Y:S01]  /*21d0*/  LDL R200, [R1+0x7c] ;  /* 0x00007c0001c87983 */ /* 0x000ea20000100800 */
[----:B------:R-:W-:Y:S01]  /*21e0*/  FFMA.FTZ R116, R159, R158, R116 ;  /* 0x0000009e9f747223 */ /* 0x000fe20000010074 */
[C---:B------:R-:W-:Y:S01]  /*21f0*/  FADD.FTZ R196, -R188.reuse, R196 ;  /* 0x000000c4bcc47221 */ /* 0x040fe20000010100 */
[----:B------:R-:W-:Y:S01]  /*2200*/  FADD.FTZ R161, -R188, R161 ;  /* 0x000000a1bca17221 */ /* 0x000fe20000010100 */
[----:B------:R0:W5:Y:S02]  /*2210*/  @P0 LDG.E.64 R140, desc[UR10][R104.64] ;  /* 0x0000000a688c0981 */ /* 0x000164000c1e1b00 */
[C---:B------:R-:W-:Y:S01]  /*2220*/  FMUL.FTZ R196, R175.reuse, R196 ;  /* 0x000000c4afc47220 */ /* 0x040fe20000410000 */
[----:B------:R-:W-:-:S03]  /*2230*/  FMUL.FTZ R161, R175, R161 ;  /* 0x000000a1afa17220 */ /* 0x000fc60000410000 */
[----:B------:R-:W-:Y:S01]  /*2240*/  FFMA.FTZ R8, R196, R160, R8 ;  /* 0x000000a0c4087223 */ /* 0x000fe20000010008 */
[----:B------:R-:W-:Y:S02]  /*2250*/  IMAD.U32 R160, R79, 0x10000, RZ ;  /* 0x000100004fa07824 */ /* 0x000fe400078e00ff */
[----:B---3--:R-:W-:-:S04]  /*2260*/  @P0 IMAD.WIDE.U32 R100, R178, 0x8, R100 ;  /* 0x00000008b2640825 */ /* 0x008fc800078e0064 */
[----:B------:R-:W-:Y:S01]  /*2270*/  FADD.FTZ R32, R203, R32 ;  /* 0x00000020cb207221 */ /* 0x000fe20000010000 */
[----:B------:R-:W-:Y:S01]  /*2280*/  FADD.FTZ R29, R160, R29 ;  /* 0x0000001da01d7221 */ /* 0x000fe20000010000 */
[----:B------:R-:W-:Y:S01]  /*2290*/  FFMA.FTZ R112, R161, R160, R112 ;  /* 0x000000a0a1707223 */ /* 0x000fe20000010070 */
[----:B0-----:R-:W-:Y:S01]  /*22a0*/  IMAD.WIDE.U32 R104, R180, 0x10, R206 ;  /* 0x00000010b4687825 */ /* 0x001fe200078e00ce */
[----:B------:R-:W-:Y:S01]  /*22b0*/  PRMT R206, R68, 0x7632, R206 ;  /* 0x0000763244ce7816 */ /* 0x000fe200000000ce */
[----:B------:R0:W5:Y:S01]  /*22c0*/  @P0 LDG.E.64 R138, desc[UR10][R100.64] ;  /* 0x0000000a648a0981 */ /* 0x000162000c1e1b00 */
[----:B------:R-:W-:Y:S01]  /*22d0*/  PRMT R68, R72, 0x7632, R68 ;  /* 0x0000763248447816 */ /* 0x000fe20000000044 */
[----:B----4-:R-:W-:Y:S01]  /*22e0*/  FFMA.FTZ R158, R212, R158, R197 ;  /* 0x0000009ed49e7223 */ /* 0x010fe200000100c5 */
[----:B------:R-:W-:Y:S01]  /*22f0*/  IMAD.U32 R197, R78, 0x10000, RZ ;  /* 0x000100004ec57824 */ /* 0x000fe200078e00ff */
[----:B------:R-:W3:Y:S03]  /*2300*/  LDL R212, [R1+0x90] ;  /* 0x0000900001d47983 */ /* 0x000ee60000100800 */
[----:B------:R-:W-:Y:S01]  /*2310*/  FADD.FTZ R31, R197, R31 ;  /* 0x0000001fc51f7221 */ /* 0x000fe20000010000 */
[-C--:B------:R-:W-:Y:S01]  /*2320*/  FFMA.FTZ R114, R196, R197.reuse, R114 ;  /* 0x000000c5c4727223 */ /* 0x080fe20000010072 */
[----:B------:R-:W-:Y:S01]  /*2330*/  PRMT R74, R74, 0x7632, R74 ;  /* 0x000076324a4a7816 */ /* 0x000fe2000000004a */
[----:B------:R-:W-:Y:S01]  /*2340*/  FADD.FTZ R208, -R188, R208 ;  /* 0x000000d0bcd07221 */ /* 0x000fe20000010100 */
[----:B------:R-:W-:Y:S01]  /*2350*/  PRMT R207, R78, 0x7632, R207 ;  /* 0x000076324ecf7816 */ /* 0x000fe200000000cf */
[----:B------:R-:W4:Y:S01]  /*2360*/  LDL R79, [R1+0x48] ;  /* 0x00004800014f7983 */ /* 0x000f220000100800 */
[----:B------:R-:W-:Y:S01]  /*2370*/  FFMA.FTZ R195, R199, R197, R195 ;  /* 0x000000c5c7c37223 */ /* 0x000fe200000100c3 */
[----:B------:R-:W-:-:S02]  /*2380*/  PRMT R72, R73, 0x7632, R72 ;  /* 0x0000763249487816 */ /* 0x000fc40000000048 */
[----:B------:R-:W4:Y:S01]  /*2390*/  LDL R199, [R1+0x94] ;  /* 0x0000940001c77983 */ /* 0x000f220000100800 */
[----:B------:R-:W-:-:S03]  /*23a0*/  SHF.L.U32 R197, R75, 0x10, RZ ;  /* 0x000000104bc57819 */ /* 0x000fc600000006ff */
[----:B------:R-:W4:Y:S02]  /*23b0*/  LDL R73, [R1+0x84] ;  /* 0x0000840001497983 */ /* 0x000f240000100800 */
[----:B------:R-:W-:Y:S01]  /*23c0*/  FMUL.FTZ R198, R198, R197 ;  /* 0x000000c5c6c67220 */ /* 0x000fe20000410000 */
[----:B0-----:R-:W-:Y:S01]  /*23d0*/  IMAD.WIDE.U32 R100, R180, 0x10, R204 ;  /* 0x00000010b4647825 */ /* 0x001fe200078e00cc */
[----:B------:R-:W-:Y:S01]  /*23e0*/  SHF.L.U32 R206, R206, 0x10, RZ ;  /* 0x00000010cece7819 */ /* 0x000fe200000006ff */
[----:B------:R-:W4:Y:S02]  /*23f0*/  LDG.E.128 R104, desc[UR10][R104.64] ;  /* 0x0000000a68687981 */ /* 0x000f24000c1e1d00 */
[----:B------:R-:W-:Y:S02]  /*2400*/  IMAD.U32 R68, R68, 0x10000, RZ ;  /* 0x0001000044447824 */ /* 0x000fe400078e00ff */
[----:B------:R-:W-:Y:S01]  /*2410*/  FMUL.FTZ R208, R175, R208 ;  /* 0x000000d0afd07220 */ /* 0x000fe20000410000 */
[----:B------:R-:W4:Y:S01]  /*2420*/  LDL R78, [R1+0x4c] ;  /* 0x00004c00014e7983 */ /* 0x000f220000100800 */
[----:B--2---:R-:W-:Y:S01]  /*2430*/  FFMA.FTZ R160, R200, R160, R198 ;  /* 0x000000a0c8a07223 */ /* 0x004fe200000100c6 */
[----:B------:R-:W-:-:S02]  /*2440*/  PRMT R204, R69, 0x7632, R204 ;  /* 0x0000763245cc7816 */ /* 0x000fc400000000cc */
[----:B------:R-:W2:Y:S01]  /*2450*/  LDL R200, [R1+0x80] ;  /* 0x0000800001c87983 */ /* 0x000ea20000100800 */
[----:B------:R-:W-:Y:S01]  /*2460*/  PRMT R205, R76, 0x7632, R205 ;  /* 0x000076324ccd7816 */ /* 0x000fe200000000cd */
[----:B------:R-:W-:Y:S01]  /*2470*/  FADD.FTZ R206, -R188, R206 ;  /* 0x000000cebcce7221 */ /* 0x000fe20000010100 */
[----:B------:R-:W-:Y:S01]  /*2480*/  SHF.L.U32 R204, R204, 0x10, RZ ;  /* 0x00000010cccc7819 */ /* 0x000fe200000006ff */
[----:B------:R-:W-:Y:S01]  /*2490*/  FMUL.FTZ R69, R214, R68 ;  /* 0x00000044d6457220 */ /* 0x000fe20000410000 */
[----:B------:R-:W-:Y:S01]  /*24a0*/  SHF.L.U32 R205, R205, 0x10, RZ ;  /* 0x00000010cdcd7819 */ /* 0x000fe200000006ff */
[----:B------:R-:W-:Y:S01]  /*24b0*/  FMUL.FTZ R206, R175, R206 ;  /* 0x000000ceafce7220 */ /* 0x000fe20000410000 */
[----:B------:R-:W-:Y:S02]  /*24c0*/  IMAD.U32 R72, R72, 0x10000, RZ ;  /* 0x0001000048487824 */ /* 0x000fe400078e00ff */
[----:B------:R-:W-:Y:S01]  /*24d0*/  FADD.FTZ R204, -R188, R204 ;  /* 0x000000ccbccc7221 */ /* 0x000fe20000010100 */
[----:B------:R-:W2:Y:S01]  /*24e0*/  LDL R76, [R1+0x74] ;  /* 0x00007400014c7983 */ /* 0x000ea20000100800 */
[----:B------:R-:W-:Y:S01]  /*24f0*/  FADD.FTZ R34, R205, R34 ;  /* 0x00000022cd227221 */ /* 0x000fe20000010000 */
[-C--:B------:R-:W-:Y:S01]  /*2500*/  FFMA.FTZ R117, R206, R205.reuse, R117 ;  /* 0x000000cdce757223 */ /* 0x080fe20000010075 */
[----:B------:R-:W-:Y:S01]  /*2510*/  FFMA.FTZ R205, R213, R205, R69 ;  /* 0x000000cdd5cd7223 */ /* 0x000fe20000010045 */
[----:B------:R-:W-:Y:S01]  /*2520*/  FMUL.FTZ R204, R175, R204 ;  /* 0x000000ccafcc7220 */ /* 0x000fe20000410000 */
[----:B------:R-:W2:Y:S03]  /*2530*/  LDL R198, [R1+0x6c] ;  /* 0x00006c0001c67983 */ /* 0x000ea60000100800 */
[----:B------:R-:W-:Y:S01]  /*2540*/  FFMA.FTZ R115, R204, R203, R115 ;  /* 0x000000cbcc737223 */ /* 0x000fe20000010073 */
[----:B------:R-:W-:Y:S01]  /*2550*/  FADD.FTZ R221, R72, R221 ;  /* 0x000000dd48dd7221 */ /* 0x000fe20000010000 */
[----:B------:R-:W-:Y:S01]  /*2560*/  FFMA.FTZ R9, R204, R72, R9 ;  /* 0x00000048cc097223 */ /* 0x000fe20000010009 */
[----:B------:R-:W-:Y:S01]  /*2570*/  FADD.FTZ R218, R197, R218 ;  /* 0x000000dac5da7221 */ /* 0x000fe20000010000 */
[----:B------:R-:W-:Y:S01]  /*2580*/  FFMA.FTZ R6, R161, R197, R6 ;  /* 0x000000c5a1067223 */ /* 0x000fe20000010006 */
[----:B------:R-:W-:Y:S01]  /*2590*/  IMAD.U32 R207, R207, 0x10000, RZ ;  /* 0x00010000cfcf7824 */ /* 0x000fe200078e00ff */
[----:B------:R-:W2:Y:S04]  /*25a0*/  LDL R197, [R1+0x58] ;  /* 0x0000580001c57983 */ /* 0x000ea80000100800 */
[----:B------:R-:W2:Y:S01]  /*25b0*/  LDL R213, [R1+0x38] ;  /* 0x0000380001d57983 */ /* 0x000ea20000100800 */
[----:B------:R-:W-:Y:S01]  /*25c0*/  FADD.FTZ R223, R68, R223 ;  /* 0x000000df44df7221 */ /* 0x000fe20000010000 */
[----:B------:R-:W-:-:S02]  /*25d0*/  SHF.L.U32 R210, R210, 0x10, RZ ;  /* 0x00000010d2d27819 */ /* 0x000fc400000006ff */
[----:B------:R-:W-:Y:S01]  /*25e0*/  PRMT R70, R75, 0x7632, R70 ;  /* 0x000076324b467816 */ /* 0x000fe20000000046 */
[----:B------:R-:W-:Y:S01]  /*25f0*/  IMAD.U32 R209, R209, 0x10000, RZ ;  /* 0x00010000d1d17824 */ /* 0x000fe200078e00ff */
[----:B------:R-:W2:Y:S01]  /*2600*/  LDL R214, [R1+0x44] ;  /* 0x0000440001d67983 */ /* 0x000ea20000100800 */
[----:B------:R-:W-:Y:S02]  /*2610*/  PRMT R211, R86, 0x7632, R211 ;  /* 0x0000763256d37816 */ /* 0x000fe400000000d3 */
[----:B------:R-:W-:Y:S01]  /*2620*/  PRMT R215, R87, 0x7632, R215 ;  /* 0x0000763257d77816 */ /* 0x000fe200000000d7 */
[----:B------:R-:W2:Y:S01]  /*2630*/  LDG.E.128 R100, desc[UR10][R100.64] ;  /* 0x0000000a64647981 */ /* 0x000ea2000c1e1d00 */
[----:B---3--:R-:W-:Y:S01]  /*2640*/  FMUL.FTZ R69, R212, R72 ;  /* 0x00000048d4457220 */ /* 0x008fe20000410000 */
[----:B------:R-:W-:Y:S01]  /*2650*/  SHF.L.U32 R72, R74, 0x10, RZ ;  /* 0x000000104a487819 */ /* 0x000fe200000006ff */
[----:B------:R-:W-:Y:S01]  /*2660*/  FADD.FTZ R30, R207, R30 ;  /* 0x0000001ecf1e7221 */ /* 0x000fe20000010000 */
[----:B------:R-:W-:Y:S01]  /*2670*/  FFMA.FTZ R113, R208, R207, R113 ;  /* 0x000000cfd0717223 */ /* 0x000fe20000010071 */
[----:B------:R-:W-:Y:S01]  /*2680*/  FFMA.FTZ R11, R206, R68, R11 ;  /* 0x00000044ce0b7223 */ /* 0x000fe2000001000b */
[----:B------:R-:W-:Y:S01]  /*2690*/  SHF.L.U32 R70, R70, 0x10, RZ ;  /* 0x0000001046467819 */ /* 0x000fe200000006ff */
[----:B------:R-:W-:Y:S01]  /*26a0*/  FADD.FTZ R210, -R188, R210 ;  /* 0x000000d2bcd27221 */ /* 0x000fe20000010100 */
[----:B------:R-:W-:Y:S01]  /*26b0*/  FADD.FTZ R28, R209, R28 ;  /* 0x0000001cd11c7221 */ /* 0x000fe20000010000 */
[----:B------:R-:W3:Y:S01]  /*26c0*/  LDL R212, [R1+0x3c] ;  /* 0x00003c0001d47983 */ /* 0x000ee20000100800 */
[----:B----4-:R-:W-:-:S03]  /*26d0*/  FFMA.FTZ R203, R199, R203, R69 ;  /* 0x000000cbc7cb7223 */ /* 0x010fc60000010045 */
[----:B------:R-:W4:Y:S01]  /*26e0*/  LDL R199, [R1+0x68] ;  /* 0x0000680001c77983 */ /* 0x000f220000100800 */
[----:B------:R-:W0:Y:S01]  /*26f0*/  @P1 LDC.64 R68, c[0x0][0x438] ;  /* 0x00010e00ff441b82 */ /* 0x000e220000000a00 */
[----:B--2---:R-:W-:-:S04]  /*2700*/  FMUL.FTZ R71, R200, R72 ;  /* 0x00000048c8477220 */ /* 0x004fc80000410000 */
[----:B------:R-:W-:Y:S02]  /*2710*/  FFMA.FTZ R207, R73, R207, R71 ;  /* 0x000000cf49cf7223 */ /* 0x000fe40000010047 */
[----:B------:R-:W2:Y:S01]  /*2720*/  LDL R73, [R1+0x5c] ;  /* 0x00005c0001497983 */ /* 0x000ea20000100800 */
[----:B0-----:R-:W-:Y:S01]  /*2730*/  @P1 IMAD.WIDE.U32 R68, R180, 0x10, R68 ;  /* 0x00000010b4441825 */ /* 0x001fe200078e0044 */
[----:B------:R-:W-:-:S03]  /*2740*/  SHF.L.U32 R71, R64, 0x10, RZ ;  /* 0x0000001040477819 */ /* 0x000fc600000006ff */
[----:B------:R-:W-:Y:S01]  /*2750*/  FADD.FTZ R219, R72, R219 ;  /* 0x000000db48db7221 */ /* 0x000fe20000010000 */
[----:B------:R-:W-:Y:S01]  /*2760*/  FFMA.FTZ R7, R208, R72, R7 ;  /* 0x00000048d0077223 */ /* 0x000fe20000010007 */
[----:B------:R-:W-:Y:S01]  /*2770*/  FMUL.FTZ R210, R175, R210 ;  /* 0x000000d2afd27220 */ /* 0x000fe20000410000 */
[-C--:B------:R-:W-:Y:S01]  /*2780*/  FMUL.FTZ R72, R77, R70.reuse ;  /* 0x000000464d487220 */ /* 0x080fe20000410000 */
[----:B------:R0:W5:Y:S01]  /*2790*/  @P1 LDG.E.128 R48, desc[UR10][R68.64] ;  /* 0x0000000a44301981 */ /* 0x000162000c1e1d00 */
[----:B------:R-:W-:Y:S01]  /*27a0*/  FADD.FTZ R71, -R188, R71 ;  /* 0x00000047bc477221 */ /* 0x000fe20000010100 */
[-C--:B------:R-:W-:Y:S01]  /*27b0*/  FFMA.FTZ R111, R210, R209.reuse, R111 ;  /* 0x000000d1d26f7223 */ /* 0x080fe2000001006f */
[----:B------:R-:W-:Y:S01]  /*27c0*/  FFMA.FTZ R209, R76, R209, R72 ;  /* 0x000000d14cd17223 */ /* 0x000fe20000010048 */
[----:B------:R-:W-:Y:S02]  /*27d0*/  IMAD.U32 R76, R84, 0x10000, RZ ;  /* 0x00010000544c7824 */ /* 0x000fe400078e00ff */
[----:B------:R-:W-:Y:S01]  /*27e0*/  FADD.FTZ R217, R70, R217 ;  /* 0x000000d946d97221 */ /* 0x000fe20000010000 */
[----:B------:R-:W-:Y:S01]  /*27f0*/  FMUL.FTZ R77, R175, R71 ;  /* 0x00000047af4d7220 */ /* 0x000fe20000410000 */
[----:B------:R-:W-:Y:S01]  /*2800*/  FFMA.FTZ R5, R210, R70, R5 ;  /* 0x00000046d2057223 */ /* 0x000fe20000010005 */
[----:B0-----:R-:W-:-:S02]  /*2810*/  SHF.L.U32 R68, R88, 0x10, RZ ;  /* 0x0000001058447819 */ /* 0x001fc400000006ff */
[----:B------:R-:W-:Y:S01]  /*2820*/  SHF.L.U32 R69, R65, 0x10, RZ ;  /* 0x0000001041457819 */ /* 0x000fe200000006ff */
[----:B------:R-:W-:Y:S01]  /*2830*/  FADD.FTZ R27, R76, R27 ;  /* 0x0000001b4c1b7221 */ /* 0x000fe20000010000 */
[C---:B------:R-:W-:Y:S01]  /*2840*/  FFMA.FTZ R110, R77.reuse, R76, R110 ;  /* 0x0000004c4d6e7223 */ /* 0x040fe2000001006e */
[----:B------:R-:W-:Y:S01]  /*2850*/  FADD.FTZ R242, R68, R242 ;  /* 0x000000f244f27221 */ /* 0x000fe20000010000 */
[----:B------:R-:W-:Y:S01]  /*2860*/  PRMT R74, R90, 0x7632, R74 ;  /* 0x000076325a4a7816 */ /* 0x000fe2000000004a */
[----:B------:R-:W-:Y:S01]  /*2870*/  FADD.FTZ R69, -R188, R69 ;  /* 0x00000045bc457221 */ /* 0x000fe20000010100 */
[-C--:B------:R-:W-:Y:S01]  /*2880*/  FFMA.FTZ R231, R77, R68.reuse, R231 ;  /* 0x000000444de77223 */ /* 0x080fe200000100e7 */
[----:B------:R-:W-:Y:S01]  /*2890*/  IMAD.U32 R211, R211, 0x10000, RZ ;  /* 0x00010000d3d37824 */ /* 0x000fe200078e00ff */
[----:B------:R-:W-:Y:S01]  /*28a0*/  PRMT R75, R99, 0x7632, R75 ;  /* 0x00007632634b7816 */ /* 0x000fe2000000004b */
[----:B------:R-:W-:Y:S01]  /*28b0*/  FMUL.FTZ R200, R175, R69 ;  /* 0x00000045afc87220 */ /* 0x000fe20000410000 */
[----:B------:R-:W-:Y:S01]  /*28c0*/  IMAD.U32 R215, R215, 0x10000, RZ ;  /* 0x00010000d7d77824 */ /* 0x000fe200078e00ff */
[----:B------:R-:W3:Y:S04]  /*28d0*/  LDL R72, [R1+0x64] ;  /* 0x0000640001487983 */ /* 0x000ee80000100800 */
[----:B------:R-:W3:Y:S01]  /*28e0*/  LDL R71, [R1+0x50] ;  /* 0x0000500001477983 */ /* 0x000ee20000100800 */
[----:B----4-:R-:W-:Y:S01]  /*28f0*/  FMUL.FTZ R70, R199, R68 ;  /* 0x00000044c7467220 */ /* 0x010fe20000410000 */
[----:B------:R-:W-:-:S03]  /*2900*/  SHF.L.U32 R68, R89, 0x10, RZ ;  /* 0x0000001059447819 */ /* 0x000fc600000006ff */
[----:B------:R-:W-:Y:S01]  /*2910*/  FFMA.FTZ R76, R198, R76, R70 ;  /* 0x0000004cc64c7223 */ /* 0x000fe20000010046 */
[----:B------:R-:W-:Y:S01]  /*2920*/  SHF.L.U32 R198, R66, 0x10, RZ ;  /* 0x0000001042c67819 */ /* 0x000fe200000006ff */
[----:B------:R-:W-:Y:S02]  /*2930*/  IMAD.U32 R199, R85, 0x10000, RZ ;  /* 0x0001000055c77824 */ /* 0x000fe400078e00ff */
[-C--:B------:R-:W-:Y:S01]  /*2940*/  FMUL.FTZ R69, R197, R68.reuse ;  /* 0x00000044c5457220 */ /* 0x080fe20000410000 */
[----:B------:R-:W-:Y:S01]  /*2950*/  FADD.FTZ R239, R68, R239 ;  /* 0x000000ef44ef7221 */ /* 0x000fe20000010000 */
[----:B------:R-:W-:Y:S01]  /*2960*/  FFMA.FTZ R233, R200, R68, R233 ;  /* 0x00000044c8e97223 */ /* 0x000fe200000100e9 */
[----:B------:R-:W-:Y:S01]  /*2970*/  FADD.FTZ R198, -R188, R198 ;  /* 0x000000c6bcc67221 */ /* 0x000fe20000010100 */
[----:B------:R-:W-:Y:S01]  /*2980*/  SHF.L.U32 R68, R90, 0x10, RZ ;  /* 0x000000105a447819 */ /* 0x000fe200000006ff */
[----:B------:R-:W-:Y:S01]  /*2990*/  FADD.FTZ R25, R199, R25 ;  /* 0x00000019c7197221 */ /* 0x000fe20000010000 */
[----:B------:R-:W-:Y:S01]  /*29a0*/  FFMA.FTZ R108, R200, R199, R108 ;  /* 0x000000c7c86c7223 */ /* 0x000fe2000001006c */
[----:B------:R-:W-:Y:S01]  /*29b0*/  FMUL.FTZ R198, R175, R198 ;  /* 0x000000c6afc67220 */ /* 0x000fe20000410000 */
[----:B------:R-:W-:-:S02]  /*29c0*/  IMAD.U32 R197, R86, 0x10000, RZ ;  /* 0x0001000056c57824 */ /* 0x000fc400078e00ff */
[----:B------:R-:W-:Y:S01]  /*29d0*/  FADD.FTZ R249, R68, R249 ;  /* 0x000000f944f97221 */ /* 0x000fe20000010000 */
[----:B------:R-:W-:Y:S01]  /*29e0*/  PRMT R66, R66, 0x7632, R66 ;  /* 0x0000763242427816 */ /* 0x000fe20000000042 */
[C---:B------:R-:W-:Y:S01]  /*29f0*/  FFMA.FTZ R235, R198.reuse, R68, R235 ;  /* 0x00000044c6eb7223 */ /* 0x040fe200000100eb */
[----:B------:R-:W-:Y:S01]  /*2a00*/  FADD.FTZ R23, R197, R23 ;  /* 0x00000017c5177221 */ /* 0x000fe20000010000 */
[----:B------:R-:W-:Y:S01]  /*2a10*/  FFMA.FTZ R46, R198, R197, R46 ;  /* 0x000000c5c62e7223 */ /* 0x000fe2000001002e */
[----:B------:R-:W-:Y:S01]  /*2a20*/  SHF.L.U32 R74, R74, 0x10, RZ ;  /* 0x000000104a4a7819 */ /* 0x000fe200000006ff */
[----:B------:R-:W-:Y:S01]  /*2a30*/  FADD.FTZ R45, R211, R45 ;  /* 0x0000002dd32d7221 */ /* 0x000fe20000010000 */
[----:B------:R-:W-:Y:S01]  /*2a40*/  FADD.FTZ R230, R215, R230 ;  /* 0x000000e6d7e67221 */ /* 0x000fe20000010000 */
[----:B------:R-:W-:Y:S01]  /*2a50*/  PRMT R65, R65, 0x7632, R65 ;  /* 0x0000763241417816 */ /* 0x000fe20000000041 */
[----:B------:R-:W4:Y:S01]  /*2a60*/  LDL R86, [R1+0x28] ;  /* 0x0000280001567983 */ /* 0x000f220000100800 */
[----:B------:R-:W-:-:S03]  /*2a70*/  SHF.L.U32 R75, R75, 0x10, RZ ;  /* 0x000000104b4b7819 */ /* 0x000fc600000006ff */
[----:B------:R-:W4:Y:S04]  /*2a80*/  LDL R90, [R1+0x1c] ;  /* 0x00001c00015a7983 */ /* 0x000f280000100800 */
[----:B------:R-:W4:Y:S01]  /*2a90*/  LDL R70, [R1+0x54] ;  /* 0x0000540001467983 */ /* 0x000f220000100800 */
[----:B--2---:R-:W-:Y:S01]  /*2aa0*/  FFMA.FTZ R199, R73, R199, R69 ;  /* 0x000000c749c77223 */ /* 0x004fe20000010045 */
[----:B------:R-:W-:Y:S01]  /*2ab0*/  FMUL.FTZ R69, R79, R68 ;  /* 0x000000444f457220 */ /* 0x000fe20000410000 */
[----:B------:R-:W-:Y:S02]  /*2ac0*/  SHF.L.U32 R68, R91, 0x10, RZ ;  /* 0x000000105b447819 */ /* 0x000fe400000006ff */
[----:B------:R-:W-:Y:S01]  /*2ad0*/  SHF.L.U32 R66, R66, 0x10, RZ ;  /* 0x0000001042427819 */ /* 0x000fe200000006ff */
[----:B------:R-:W-:Y:S01]  /*2ae0*/  FFMA.FTZ R197, R78, R197, R69 ;  /* 0x000000c54ec57223 */ /* 0x000fe20000010045 */
[----:B------:R-:W-:Y:S01]  /*2af0*/  FADD.FTZ R248, R74, R248 ;  /* 0x000000f84af87221 */ /* 0x000fe20000010000 */
[----:B------:R-:W-:Y:S01]  /*2b00*/  FMUL.FTZ R69, R213, R68 ;  /* 0x00000044d5457220 */ /* 0x000fe20000410000 */
[----:B------:R-:W-:Y:S01]  /*2b10*/  SHF.L.U32 R65, R65, 0x10, RZ ;  /* 0x0000001041417819 */ /* 0x000fe200000006ff */
[----:B------:R-:W2:Y:S01]  /*2b20*/  LDL R213, [R1+0x34] ;  /* 0x0000340001d57983 */ /* 0x000ea20000100800 */
[----:B------:R-:W-:Y:S01]  /*2b30*/  SHF.L.U32 R79, R67, 0x10, RZ ;  /* 0x00000010434f7819 */ /* 0x000fe200000006ff */
[----:B------:R-:W-:-:S02]  /*2b40*/  IMAD.U32 R78, R87, 0x10000, RZ ;  /* 0x00010000574e7824 */ /* 0x000fc400078e00ff */
[----:B------:R-:W4:Y:S02]  /*2b50*/  LDL R73, [R1+0x60] ;  /* 0x0000600001497983 */ /* 0x000f240000100800 */
[C---:B------:R-:W-:Y:S01]  /*2b60*/  FADD.FTZ R79, -R188.reuse, R79 ;  /* 0x0000004fbc4f7221 */ /* 0x040fe20000010100 */
[----:B------:R-:W-:-:S03]  /*2b70*/  FADD.FTZ R66, -R188, R66 ;  /* 0x00000042bc427221 */ /* 0x000fc60000010100 */
[----:B------:R-:W-:Y:S01]  /*2b80*/  FMUL.FTZ R79, R175, R79 ;  /* 0x0000004faf4f7220 */ /* 0x000fe20000410000 */
[----:B------:R-:W-:-:S03]  /*2b90*/  FADD.FTZ R229, R78, R229 ;  /* 0x000000e54ee57221 */ /* 0x000fc60000010000 */
[-C--:B------:R-:W-:Y:S01]  /*2ba0*/  FFMA.FTZ R44, R79, R78.reuse, R44 ;  /* 0x0000004e4f2c7223 */ /* 0x080fe2000001002c */
[----:B---3--:R-:W-:Y:S01]  /*2bb0*/  FFMA.FTZ R78, R212, R78, R69 ;  /* 0x0000004ed44e7223 */ /* 0x008fe20000010045 */
[----:B------:R-:W-:Y:S01]  /*2bc0*/  FMUL.FTZ R212, R175, R66 ;  /* 0x00000042afd47220 */ /* 0x000fe20000410000 */
[----:B------:R-:W-:Y:S01]  /*2bd0*/  FMUL.FTZ R66, R240, R74 ;  /* 0x0000004af0427220 */ /* 0x000fe20000410000 */
[----:B------:R-:W-:Y:S01]  /*2be0*/  PRMT R67, R67, 0x7632, R67 ;  /* 0x0000763243437816 */ /* 0x000fe20000000043 */
[----:B------:R-:W-:Y:S01]  /*2bf0*/  FADD.FTZ R247, R68, R247 ;  /* 0x000000f744f77221 */ /* 0x000fe20000010000 */
[-C--:B------:R-:W-:Y:S01]  /*2c00*/  FFMA.FTZ R22, R212, R211.reuse, R22 ;  /* 0x000000d3d4167223 */ /* 0x080fe20000010016 */
[----:B------:R-:W-:Y:S01]  /*2c10*/  FFMA.FTZ R211, R214, R211, R66 ;  /* 0x000000d3d6d37223 */ /* 0x000fe20000010042 */
[----:B------:R-:W-:Y:S01]  /*2c20*/  SHF.L.U32 R67, R67, 0x10, RZ ;  /* 0x0000001043437819 */ /* 0x000fe200000006ff */
[----:B------:R-:W-:Y:S01]  /*2c30*/  FFMA.FTZ R244, R79, R68, R244 ;  /* 0x000000444ff47223 */ /* 0x000fe200000100f4 */
[----:B------:R-:W-:Y:S01]  /*2c40*/  PRMT R66, R91, 0x7632, R66 ;  /* 0x000076325b427816 */ /* 0x000fe20000000042 */
[----:B------:R-:W-:Y:S01]  /*2c50*/  FFMA.FTZ R237, R212, R74, R237 ;  /* 0x0000004ad4ed7223 */ /* 0x000fe200000100ed */
[----:B------:R-:W-:Y:S01]  /*2c60*/  SHF.L.U32 R87, R99, 0x10, RZ ;  /* 0x0000001063577819 */ /* 0x000fe200000006ff */
[----:B------:R-:W-:Y:S01]  /*2c70*/  FADD.FTZ R67, -R188, R67 ;  /* 0x00000043bc437221 */ /* 0x000fe20000010100 */
[----:B------:R-:W-:Y:S01]  /*2c80*/  SHF.L.U32 R66, R66, 0x10, RZ ;  /* 0x0000001042427819 */ /* 0x000fe200000006ff */
[----:B------:R-:W-:Y:S01]  /*2c90*/  FADD.FTZ R65, -R188, R65 ;  /* 0x00000041bc417221 */ /* 0x000fe20000010100 */
[----:B------:R-:W3:Y:S01]  /*2ca0*/  LDL R240, [R1+0x18] ;  /* 0x0000180001f07983 */ /* 0x000ee20000100800 */
[----:B------:R-:W-:-:S02]  /*2cb0*/  FMUL.FTZ R214, R175, R67 ;  /* 0x00000043afd67220 */ /* 0x000fc40000410000 */
[-C--:B------:R-:W-:Y:S02]  /*2cc0*/  FMUL.FTZ R67, R236, R66.reuse ;  /* 0x00000042ec437220 */ /* 0x080fe40000410000 */
[-C--:B------:R-:W-:Y:S01]  /*2cd0*/  FFMA.FTZ R21, R214, R215.reuse, R21 ;  /* 0x000000d7d6157223 */ /* 0x080fe20000010015 */
[----:B------:R-:W-:Y:S01]  /*2ce0*/  FADD.FTZ R246, R66, R246 ;  /* 0x000000f642f67221 */ /* 0x000fe20000010000 */
[----:B------:R-:W-:Y:S01]  /*2cf0*/  FFMA.FTZ R245, R214, R66, R245 ;  /* 0x00000042d6f57223 */ /* 0x000fe200000100f5 */
[----:B------:R-:W-:Y:S02]  /*2d00*/  PRMT R68, R64, 0x7632, R68 ;  /* 0x0000763240447816 */ /* 0x000fe40000000044 */
[----:B------:R-:W-:Y:S01]  /*2d10*/  PRMT R74, R96, 0x7632, R74 ;  /* 0x00007632604a7816 */ /* 0x000fe2000000004a */
[----:B------:R-:W-:Y:S02]  /*2d20*/  IMAD.U32 R91, R98, 0x10000, RZ ;  /* 0x00010000625b7824 */ /* 0x000fe400078e00ff */
[----:B------:R-:W-:Y:S01]  /*2d30*/  FADD.FTZ R87, -R188, R87 ;  /* 0x00000057bc577221 */ /* 0x000fe20000010100 */
[----:B------:R-:W3:Y:S01]  /*2d40*/  LDL R236, [R1+0x8] ;  /* 0x0000080001ec7983 */ /* 0x000ee20000100800 */
[----:B--2---:R-:W-:-:S03]  /*2d50*/  FFMA.FTZ R215, R213, R215, R67 ;  /* 0x000000d7d5d77223 */ /* 0x004fc60000010043 */
[----:B------:R-:W2:Y:S01]  /*2d60*/  LDL R213, [R1+0x2c] ;  /* 0x00002c0001d57983 */ /* 0x000ea20000100800 */
[----:B------:R-:W-:Y:S02]  /*2d70*/  PRMT R67, R97, 0x7632, R67 ;  /* 0x0000763261437816 */ /* 0x000fe40000000043 */
[----:B------:R-:W-:Y:S02]  /*2d80*/  PRMT R66, R98, 0x7632, R66 ;  /* 0x0000763262427816 */ /* 0x000fe40000000042 */
[----:B------:R-:W-:Y:S01]  /*2d90*/  SHF.L.U32 R68, R68, 0x10, RZ ;  /* 0x0000001044447819 */ /* 0x000fe200000006ff */
[----:B------:R-:W-:Y:S01]  /*2da0*/  IMAD.U32 R67, R67, 0x10000, RZ ;  /* 0x0001000043437824 */ /* 0x000fe200078e00ff */
[----:B------:R-:W-:Y:S02]  /*2db0*/  SHF.L.U32 R96, R96, 0x10, RZ ;  /* 0x0000001060607819 */ /* 0x000fe400000006ff */
        /* <DEDUP_REMOVED lines=11> */
[----:B------:R-:W-:Y:S01]  /*2e70*/  IMAD.U32 R75, R100, 0x10000, RZ ;  /* 0x00010000644b7824 */ /* 0x000fe200078e00ff */
[----:B------:R-:W-:Y:S01]  /*2e80*/  SHF.L.U32 R98, R104, 0x10, RZ ;  /* 0x0000001068627819 */ /* 0x000fe200000006ff */
[----:B------:R-:W-:-:S02]  /*2e90*/  FMUL.FTZ R99, R175, R99 ;  /* 0x00000063af637220 */ /* 0x000fc40000410000 */
[-C--:B----4-:R-:W-:Y:S02]  /*2ea0*/  FMUL.FTZ R86, R86, R75.reuse ;  /* 0x0000004b56567220 */ /* 0x090fe40000410000 */
[----:B------:R-:W-:Y:S01]  /*2eb0*/  FADD.FTZ R128, R98, R128 ;  /* 0x0000008062807221 */ /* 0x000fe20000010000 */
[-C--:B------:R-:W-:Y:S01]  /*2ec0*/  FFMA.FTZ R127, R99, R98.reuse, R127 ;  /* 0x00000062637f7223 */ /* 0x080fe2000001007f */
[----:B--2---:R-:W-:Y:S02]  /*2ed0*/  FFMA.FTZ R98, R213, R98, R86 ;  /* 0x00000062d5627223 */ /* 0x004fe40000010056 */
[----:B------:R-:W2:Y:S01]  /*2ee0*/  LDL R213, [R1+0xc] ;  /* 0x00000c0001d57983 */ /* 0x000ea20000100800 */
[----:B------:R-:W-:Y:S01]  /*2ef0*/  FADD.FTZ R129, R75, R129 ;  /* 0x000000814b817221 */ /* 0x000fe20000010000 */
[----:B------:R-:W-:Y:S01]  /*2f00*/  FFMA.FTZ R130, R99, R75, R130 ;  /* 0x0000004b63827223 */ /* 0x000fe20000010082 */
[----:B------:R-:W-:Y:S01]  /*2f10*/  SHF.L.U32 R75, R101, 0x10, RZ ;  /* 0x00000010654b7819 */ /* 0x000fe200000006ff */
[----:B------:R-:W-:Y:S01]  /*2f20*/  FMUL.FTZ R97, R175, R97 ;  /* 0x00000061af617220 */ /* 0x000fe20000410000 */
[----:B------:R-:W-:-:S03]  /*2f30*/  IMAD.U32 R96, R105, 0x10000, RZ ;  /* 0x0001000069607824 */ /* 0x000fc600078e00ff */
[-C--:B---3--:R-:W-:Y:S01]  /*2f40*/  FMUL.FTZ R86, R240, R75.reuse ;  /* 0x0000004bf0567220 */ /* 0x088fe20000410000 */
[----:B------:R-:W-:Y:S01]  /*2f50*/  FADD.FTZ R133, R75, R133 ;  /* 0x000000854b857221 */ /* 0x000fe20000010000 */
[C---:B------:R-:W-:Y:S01]  /*2f60*/  FFMA.FTZ R134, R97.reuse, R75, R134 ;  /* 0x0000004b61867223 */ /* 0x040fe20000010086 */
[----:B------:R-:W-:Y:S01]  /*2f70*/  SHF.L.U32 R75, R102, 0x10, RZ ;  /* 0x00000010664b7819 */ /* 0x000fe200000006ff */
[----:B------:R-:W-:Y:S01]  /*2f80*/  FADD.FTZ R132, R96, R132 ;  /* 0x0000008460847221 */ /* 0x000fe20000010000 */
[-C--:B------:R-:W-:Y:S01]  /*2f90*/  FFMA.FTZ R131, R97, R96.reuse, R131 ;  /* 0x0000006061837223 */ /* 0x080fe20000010083 */
[----:B------:R-:W-:Y:S01]  /*2fa0*/  FFMA.FTZ R96, R90, R96, R86 ;  /* 0x000000605a607223 */ /* 0x000fe20000010056 */
[----:B------:R-:W-:Y:S01]  /*2fb0*/  FMUL.FTZ R91, R175, R91 ;  /* 0x0000005baf5b7220 */ /* 0x000fe20000410000 */
[----:B------:R-:W-:Y:S01]  /*2fc0*/  SHF.L.U32 R90, R106, 0x10, RZ ;  /* 0x000000106a5a7819 */ /* 0x000fe200000006ff */
[-C--:B------:R-:W-:Y:S01]  /*2fd0*/  FMUL.FTZ R86, R236, R75.reuse ;  /* 0x0000004bec567220 */ /* 0x080fe20000410000 */
[----:B------:R-:W-:Y:S01]  /*2fe0*/  FADD.FTZ R137, R75, R137 ;  /* 0x000000894b897221 */ /* 0x000fe20000010000 */
[----:B------:R-:W-:Y:S01]  /*2ff0*/  FFMA.FTZ R146, R91, R75, R146 ;  /* 0x0000004b5b927223 */ /* 0x000fe20000010092 */
[----:B------:R-:W-:-:S02]  /*3000*/  IMAD.U32 R75, R103, 0x10000, RZ ;  /* 0x00010000674b7824 */ /* 0x000fc400078e00ff */
[----:B------:R-:W-:Y:S01]  /*3010*/  FADD.FTZ R136, R90, R136 ;  /* 0x000000885a887221 */ /* 0x000fe20000010000 */
[----:B------:R-:W-:Y:S01]  /*3020*/  FFMA.FTZ R135, R91, R90, R135 ;  /* 0x0000005a5b877223 */ /* 0x000fe20000010087 */
[----:B------:R-:W-:Y:S01]  /*3030*/  FMUL.FTZ R87, R175, R87 ;  /* 0x00000057af577220 */ /* 0x000fe20000410000 */
[----:B------:R-:W3:Y:S01]  /*3040*/  LDL R236, [R1+0x24] ;  /* 0x0000240001ec7983 */ /* 0x000ee20000100800 */
[----:B------:R-:W-:-:S03]  /*3050*/  PRMT R104, R104, 0x7632, R104 ;  /* 0x0000763268687816 */ /* 0x000fc60000000068 */
[----:B------:R-:W4:Y:S01]  /*3060*/  LDL R240, [R1+0x14] ;  /* 0x0000140001f07983 */ /* 0x000f220000100800 */
[----:B--2---:R-:W-:Y:S01]  /*3070*/  FFMA.FTZ R90, R213, R90, R86 ;  /* 0x0000005ad55a7223 */ /* 0x004fe20000010056 */
[----:B------:R-:W-:Y:S01]  /*3080*/  SHF.L.U32 R86, R107, 0x10, RZ ;  /* 0x000000106b567819 */ /* 0x000fe200000006ff */
[----:B------:R-:W-:-:S04]  /*3090*/  FMUL.FTZ R213, R251, R75 ;  /* 0x0000004bfbd57220 */ /* 0x000fc80000410000 */
[----:B------:R-:W-:Y:S01]  /*30a0*/  FADD.FTZ R148, R86, R148 ;  /* 0x0000009456947221 */ /* 0x000fe20000010000 */
[-C--:B------:R-:W-:Y:S01]  /*30b0*/  FFMA.FTZ R147, R87, R86.reuse, R147 ;  /* 0x0000005657937223 */ /* 0x080fe20000010093 */
[----:B------:R-:W-:Y:S02]  /*30c0*/  FFMA.FTZ R86, R252, R86, R213 ;  /* 0x00000056fc567223 */ /* 0x000fe400000100d5 */
[----:B------:R-:W2:Y:S01]  /*30d0*/  LDL R213, [R1+0x20] ;  /* 0x0000200001d57983 */ /* 0x000ea20000100800 */
[----:B------:R-:W-:Y:S01]  /*30e0*/  FADD.FTZ R149, R75, R149 ;  /* 0x000000954b957221 */ /* 0x000fe20000010000 */
[----:B------:R-:W-:Y:S01]  /*30f0*/  FFMA.FTZ R150, R87, R75, R150 ;  /* 0x0000004b57967223 */ /* 0x000fe20000010096 */
[----:B------:R-:W-:Y:S01]  /*3100*/  PRMT R75, R100, 0x7632, R75 ;  /* 0x00007632644b7816 */ /* 0x000fe2000000004b */
[----:B------:R-:W-:-:S03]  /*3110*/  FMUL.FTZ R100, R175, R74 ;  /* 0x0000004aaf647220 */ /* 0x000fc60000410000 */
[----:B------:R-:W-:-:S05]  /*3120*/  SHF.L.U32 R75, R75, 0x10, RZ ;  /* 0x000000104b4b7819 */ /* 0x000fca00000006ff */
[----:B------:R-:W-:Y:S01]  /*3130*/  FADD.FTZ R153, R75, R153 ;  /* 0x000000994b997221 */ /* 0x000fe20000010000 */
[----:B------:R-:W-:Y:S01]  /*3140*/  FFMA.FTZ R156, R100, R75, R156 ;  /* 0x0000004b649c7223 */ /* 0x000fe2000001009c */
[----:B------:R-:W-:-:S04]  /*3150*/  IMAD.U32 R104, R104, 0x10000, RZ ;  /* 0x0001000068687824 */ /* 0x000fc800078e00ff */
[----:B------:R-:W-:Y:S01]  /*3160*/  FADD.FTZ R152, R104, R152 ;  /* 0x0000009868987221 */ /* 0x000fe20000010000 */
[----:B------:R-:W-:Y:S01]  /*3170*/  FFMA.FTZ R151, R100, R104, R151 ;  /* 0x0000006864977223 */ /* 0x000fe20000010097 */
[----:B------:R-:W-:Y:S02]  /*3180*/  PRMT R64, R88, 0x7632, R64 ;  /* 0x0000763258407816 */ /* 0x000fe40000000040 */
[----:B------:R-:W-:Y:S02]  /*3190*/  PRMT R84, R84, 0x7632, R84 ;  /* 0x0000763254547816 */ /* 0x000fe40000000054 */
[----:B------:R-:W-:Y:S01]  /*31a0*/  SHF.L.U32 R64, R64, 0x10, RZ ;  /* 0x0000001040407819 */ /* 0x000fe200000006ff */
[----:B------:R-:W-:Y:S02]  /*31b0*/  FMUL.FTZ R88, R175, R68 ;  /* 0x00000044af587220 */ /* 0x000fe40000410000 */
[----:B------:R-:W-:Y:S02]  /*31c0*/  IMAD.U32 R84, R84, 0x10000, RZ ;  /* 0x0001000054547824 */ /* 0x000fe400078e00ff */
[----:B------:R-:W-:-:S02]  /*31d0*/  FMUL.FTZ R68, R73, R64 ;  /* 0x0000004049447220 */ /* 0x000fc40000410000 */
[----:B------:R-:W-:Y:S01]  /*31e0*/  FADD.FTZ R26, R84, R26 ;  /* 0x0000001a541a7221 */ /* 0x000fe20000010000 */
[-C--:B------:R-:W-:Y:S01]  /*31f0*/  FFMA.FTZ R109, R88, R84.reuse, R109 ;  /* 0x00000054586d7223 */ /* 0x080fe2000001006d */
[----:B------:R-:W-:Y:S02]  /*3200*/  FFMA.FTZ R84, R72, R84, R68 ;  /* 0x0000005448547223 */ /* 0x000fe40000010044 */
[----:B------:R-:W0:Y:S01]  /*3210*/  LDC.64 R68, c[0x0][0x3b0] ;  /* 0x0000ec00ff447b82 */ /* 0x000e220000000a00 */
[----:B------:R-:W-:Y:S01]  /*3220*/  FADD.FTZ R241, R64, R241 ;  /* 0x000000f140f17221 */ /* 0x000fe20000010000 */
[----:B------:R-:W-:Y:S01]  /*3230*/  FFMA.FTZ R232, R88, R64, R232 ;  /* 0x0000004058e87223 */ /* 0x000fe200000100e8 */
[----:B------:R-:W-:Y:S02]  /*3240*/  PRMT R64, R89, 0x7632, R64 ;  /* 0x0000763259407816 */ /* 0x000fe40000000040 */
[----:B------:R-:W-:Y:S02]  /*3250*/  PRMT R85, R85, 0x7632, R85 ;  /* 0x0000763255557816 */ /* 0x000fe40000000055 */
[----:B------:R-:W-:Y:S01]  /*3260*/  SHF.L.U32 R64, R64, 0x10, RZ ;  /* 0x0000001040407819 */ /* 0x000fe200000006ff */
[----:B------:R-:W-:-:S02]  /*3270*/  FMUL.FTZ R89, R175, R65 ;  /* 0x00000041af597220 */ /* 0x000fc40000410000 */
[----:B------:R-:W-:Y:S02]  /*3280*/  IMAD.U32 R85, R85, 0x10000, RZ ;  /* 0x0001000055557824 */ /* 0x000fe400078e00ff */
[-C--:B------:R-:W-:Y:S01]  /*3290*/  FMUL.FTZ R65, R71, R64.reuse ;  /* 0x0000004047417220 */ /* 0x080fe20000410000 */
[----:B------:R-:W-:Y:S01]  /*32a0*/  FADD.FTZ R238, R64, R238 ;  /* 0x000000ee40ee7221 */ /* 0x000fe20000010000 */
[----:B------:R-:W-:Y:S01]  /*32b0*/  FADD.FTZ R24, R85, R24 ;  /* 0x0000001855187221 */ /* 0x000fe20000010000 */
[CC--:B------:R-:W-:Y:S01]  /*32c0*/  FFMA.FTZ R47, R89.reuse, R85.reuse, R47 ;  /* 0x00000055592f7223 */ /* 0x0c0fe2000001002f */
[----:B------:R-:W-:Y:S01]  /*32d0*/  FFMA.FTZ R85, R70, R85, R65 ;  /* 0x0000005546557223 */ /* 0x000fe20000010041 */
[----:B------:R-:W-:Y:S01]  /*32e0*/  FFMA.FTZ R234, R89, R64, R234 ;  /* 0x0000004059ea7223 */ /* 0x000fe200000100ea */
[----:B0-----:R-:W-:-:S04]  /*32f0*/  IMAD.WIDE.U32 R64, R178, 0x8, R68 ;  /* 0x00000008b2407825 */ /* 0x001fc800078e0044 */
[--C-:B------:R-:W-:Y:S02]  /*3300*/  IMAD.WIDE.U32 R72, R176, 0x8, R68.reuse ;  /* 0x00000008b0487825 */ /* 0x100fe400078e0044 */
[----:B------:R-:W5:Y:S02]  /*3310*/  LDG.E.64 R64, desc[UR10][R64.64] ;  /* 0x0000000a40407981 */ /* 0x000f64000c1e1b00 */
[--C-:B------:R-:W-:Y:S02]  /*3320*/  IMAD.WIDE.U32 R70, R177, 0x8, R68.reuse ;  /* 0x00000008b1467825 */ /* 0x100fe400078e0044 */
[----:B------:R-:W5:Y:S02]  /*3330*/  LDG.E.64 R72, desc[UR10][R72.64] ;  /* 0x0000000a48487981 */ /* 0x000f64000c1e1b00 */
[----:B------:R-:W-:Y:S02]  /*3340*/  IMAD.WIDE.U32 R68, R180, 0x8, R68 ;  /* 0x00000008b4447825 */ /* 0x000fe400078e0044 */
[----:B------:R-:W5:Y:S04]  /*3350*/  LDG.E.64 R70, desc[UR10][R70.64] ;  /* 0x0000000a46467981 */ /* 0x000f68000c1e1b00 */
[----:B------:R-:W5:Y:S01]  /*3360*/  LDG.E.64 R68, desc[UR10][R68.64] ;  /* 0x0000000a44447981 */ /* 0x000f62000c1e1b00 */
[----:B--2---:R-:W-:-:S03]  /*3370*/  FMUL.FTZ R74, R213, R75 ;  /* 0x0000004bd54a7220 */ /* 0x004fc60000410000 */
[----:B------:R-:W2:Y:S01]  /*3380*/  LDL R75, [R1+0x10] ;  /* 0x00001000014b7983 */ /* 0x000ea20000100800 */
[----:B---3--:R-:W-:-:S03]  /*3390*/  FFMA.FTZ R104, R236, R104, R74 ;  /* 0x00000068ec687223 */ /* 0x008fc6000001004a */
[----:B------:R-:W3:Y:S04]  /*33a0*/  LDL R236, [R1] ;  /* 0x0000000001ec7983 */ /* 0x000ee80000100800 */
[----:B------:R-:W3:Y:S01]  /*33b0*/  LDL R213, [R1+0x4] ;  /* 0x0000040001d57983 */ /* 0x000ee20000100800 */
[----:B------:R-:W-:Y:S02]  /*33c0*/  PRMT R74, R101, 0x7632, R74 ;  /* 0x00007632654a7816 */ /* 0x000fe4000000004a */
[----:B------:R-:W-:Y:S02]  /*33d0*/  PRMT R101, R105, 0x7632, R101 ;  /* 0x0000763269657816 */ /* 0x000fe40000000065 */
[----:B------:R-:W-:Y:S01]  /*33e0*/  SHF.L.U32 R74, R74, 0x10, RZ ;  /* 0x000000104a4a7819 */ /* 0x000fe200000006ff */
[----:B------:R-:W-:Y:S01]  /*33f0*/  FMUL.FTZ R105, R175, R67 ;  /* 0x00000043af697220 */ /* 0x000fe20000410000 */
[----:B------:R-:W-:-:S05]  /*3400*/  SHF.L.U32 R101, R101, 0x10, RZ ;  /* 0x0000001065657819 */ /* 0x000fca00000006ff */
[----:B------:R-:W-:Y:S01]  /*3410*/  FADD.FTZ R164, R101, R164 ;  /* 0x000000a465a47221 */ /* 0x000fe20000010000 */
[----:B------:R-:W-:Y:S01]  /*3420*/  FFMA.FTZ R157, R105, R101, R157 ;  /* 0x00000065699d7223 */ /* 0x000fe2000001009d */
[----:B------:R-:W-:-:S05]  /*3430*/  PRMT R107, R107, 0x7632, R107 ;  /* 0x000076326b6b7816 */ /* 0x000fca000000006b */
[----:B------:R-:W-:-:S04]  /*3440*/  IMAD.U32 R107, R107, 0x10000, RZ ;  /* 0x000100006b6b7824 */ /* 0x000fc800078e00ff */
[----:B------:R-:W-:Y:S01]  /*3450*/  FADD.FTZ R172, R107, R172 ;  /* 0x000000ac6bac7221 */ /* 0x000fe20000010000 */
[----:B------:R-:W-:Y:S01]  /*3460*/  UMOV UR4, 0xffffffff ;  /* 0xffffffff00047882 */ /* 0x000fe20000000000 */
[----:B------:R-:W-:Y:S01]  /*3470*/  ISETP.NE.U32.AND P2, PT, RZ, UR14, PT ;  /* 0x0000000eff007c0c */ /* 0x000fe2000bf45070 */
[----:B------:R-:W-:Y:S01]  /*3480*/  FADD.FTZ R165, R74, R165 ;  /* 0x000000a54aa57221 */ /* 0x000fe20000010000 */
[-C--:B------:R-:W-:Y:S02]  /*3490*/  FFMA.FTZ R166, R105, R74.reuse, R166 ;  /* 0x0000004a69a67223 */ /* 0x080fe400000100a6 */
[----:B------:R-:W-:Y:S01]  /*34a0*/  ISETP.NE.AND.EX P2, PT, RZ, UR15, PT, P2 ;  /* 0x0000000fff007c0c */ /* 0x000fe2000bf45320 */
[----:B--2---:R-:W-:-:S04]  /*34b0*/  FMUL.FTZ R67, R75, R74 ;  /* 0x0000004a4b437220 */ /* 0x004fc80000410000 */
[--C-:B----4-:R-:W-:Y:S01]  /*34c0*/  FFMA.FTZ R101, R240, R101, R67.reuse ;  /* 0x00000065f0657223 */ /* 0x110fe20000010043 */
[----:B------:R-:W-:Y:S02]  /*34d0*/  PRMT R67, R102, 0x7632, R67 ;  /* 0x0000763266437816 */ /* 0x000fe40000000043 */
[----:B------:R-:W-:-:S03]  /*34e0*/  PRMT R102, R106, 0x7632, R102 ;  /* 0x000076326a667816 */ /* 0x000fc60000000066 */
[----:B------:R-:W-:Y:S01]  /*34f0*/  IMAD.U32 R67, R67, 0x10000, RZ ;  /* 0x0001000043437824 */ /* 0x000fe200078e00ff */
[----:B------:R-:W-:Y:S01]  /*3500*/  SHF.L.U32 R102, R102, 0x10, RZ ;  /* 0x0000001066667819 */ /* 0x000fe200000006ff */
[----:B------:R-:W-:Y:S02]  /*3510*/  FMUL.FTZ R106, R175, R66 ;  /* 0x00000042af6a7220 */ /* 0x000fe40000410000 */
[----:B---3--:R-:W-:Y:S02]  /*3520*/  FMUL.FTZ R66, R236, R67 ;  /* 0x00000043ec427220 */ /* 0x008fe40000410000 */
[----:B------:R-:W-:Y:S01]  /*3530*/  FADD.FTZ R168, R102, R168 ;  /* 0x000000a866a87221 */ /* 0x000fe20000010000 */
[-C--:B------:R-:W-:Y:S01]  /*3540*/  FFMA.FTZ R167, R106, R102.reuse, R167 ;  /* 0x000000666aa77223 */ /* 0x080fe200000100a7 */
[--C-:B------:R-:W-:Y:S01]  /*3550*/  FFMA.FTZ R102, R213, R102, R66.reuse ;  /* 0x00000066d5667223 */ /* 0x100fe20000010042 */
[----:B------:R-:W-:-:S04]  /*3560*/  PRMT R66, R103, 0x7632, R66 ;  /* 0x0000763267427816 */ /* 0x000fc80000000042 */
[----:B------:R-:W-:Y:S01]  /*3570*/  SHF.L.U32 R66, R66, 0x10, RZ ;  /* 0x0000001042427819 */ /* 0x000fe200000006ff */
[----:B------:R-:W-:Y:S01]  /*3580*/  FADD.FTZ R169, R67, R169 ;  /* 0x000000a943a97221 */ /* 0x000fe20000010000 */
[----:B------:R-:W-:Y:S01]  /*3590*/  FFMA.FTZ R170, R106, R67, R170 ;  /* 0x000000436aaa7223 */ /* 0x000fe200000100aa */
[----:B------:R-:W-:Y:S02]  /*35a0*/  FMUL.FTZ R103, R175, R188 ;  /* 0x000000bcaf677220 */ /* 0x000fe40000410000 */
[-C--:B------:R-:W-:Y:S01]  /*35b0*/  FMUL.FTZ R67, R243, R66.reuse ;  /* 0x00000042f3437220 */ /* 0x080fe20000410000 */
        /* <DEDUP_REMOVED lines=68> */
[----:B------:R-:W-:Y:S06]  /*3a00*/  BRA.DIV UR4, `(.L_x_335) ;  /* 0x000000b604707947 */ /* 0x000fec000b800000 */
        /* <DEDUP_REMOVED lines=18> */
.L_x_380:
[----:B------:R-:W-:Y:S01]  /*3b30*/  FADD.FTZ R236, R66, R236 ;  /* 0x000000ec42ec7221 */ /* 0x000fe20000010000 */
[----:B0-----:R-:W-:-:S03]  /*3b40*/  FADD.FTZ R74, R67, R74 ;  /* 0x0000004a434a7221 */ /* 0x001fc60000010000 */
[----:B------:R-:W-:Y:S01]  /*3b50*/  FMUL.FTZ R188, R236, UR13 ;  /* 0x0000000decbc7c20 */ /* 0x000fe20008410000 */
[----:B------:R-:W-:-:S04]  /*3b60*/  FMUL.FTZ R213, R74, UR13 ;  /* 0x0000000d4ad57c20 */ /* 0x000fc80008410000 */
[----:B------:R-:W-:Y:S01]  /*3b70*/  FSEL R188, R188, RZ, !P3 ;  /* 0x000000ffbcbc7208 */ /* 0x000fe20005800000 */
[----:B------:R-:W-:Y:S06]  /*3b80*/  @P2 BRA `(.L_x_336) ;  /* 0x0000001000142947 */ /* 0x000fec0003800000 */
[----:B------:R-:W-:-:S04]  /*3b90*/  ISETP.NE.U32.AND P2, PT, R154, RZ, PT ;  /* 0x000000ff9a00720c */ /* 0x000fc80003f45070 */
[----:B------:R-:W-:-:S13]  /*3ba0*/  ISETP.NE.AND.EX P2, PT, R155, RZ, PT, P2 ;  /* 0x000000ff9b00720c */ /* 0x000fda0003f45320 */
[----:B------:R-:W-:Y:S05]  /*3bb0*/  @P2 BRA `(.L_x_337) ;  /* 0x0000000400d42947 */ /* 0x000fea0003800000 */
[----:B------:R-:W-:Y:S01]  /*3bc0*/  UMOV UR4, UR8 ;  /* 0x0000000800047c82 */ /* 0x000fe20008000000 */
[----:B------:R-:W-:Y:S01]  /*3bd0*/  UMOV UR5, UR9 ;  /* 0x0000000900057c82 */ /* 0x000fe20008000000 */
[----:B------:R-:W-:-:S04]  /*3be0*/  UISETP.NE.U32.AND UP0, UPT, UR4, URZ, UPT ;  /* 0x000000ff0400728c */ /* 0x000fc8000bf05070 */
[----:B------:R-:W-:-:S09]  /*3bf0*/  UISETP.NE.AND.EX UP0, UPT, UR5, URZ, UPT, UP0 ;  /* 0x000000ff0500728c */ /* 0x000fd2000bf05300 */
[----:B------:R-:W-:Y:S05]  /*3c00*/  BRA.U UP0, `(.L_x_338) ;  /* 0x0000000100d87547 */ /* 0x000fea000b800000 */
[-CC-:B------:R-:W-:Y:S01]  /*3c10*/  FFMA.FTZ R185, R185, R213.reuse, R188.reuse ;  /* 0x000000d5b9b97223 */ /* 0x180fe200000100bc */
[-CC-:B------:R-:W-:Y:S01]  /*3c20*/  FFMA.FTZ R184, R184, R213.reuse, R188.reuse ;  /* 0x000000d5b8b87223 */ /* 0x180fe200000100bc */
[-CC-:B------:R-:W-:Y:S01]  /*3c30*/  FFMA.FTZ R202, R202, R213.reuse, R188.reuse ;  /* 0x000000d5caca7223 */ /* 0x180fe200000100bc */
[-C--:B------:R-:W-:Y:S01]  /*3c40*/  FFMA.FTZ R192, R192, R213.reuse, R188 ;  /* 0x000000d5c0c07223 */ /* 0x080fe200000100bc */
[----:B------:R-:W-:Y:S01]  /*3c50*/  FADD.FTZ R185, R183, -R185 ;  /* 0x800000b9b7b97221 */ /* 0x000fe20000010000 */
[----:B------:R-:W-:Y:S01]  /*3c60*/  FADD.FTZ R184, R182, -R184 ;  /* 0x800000b8b6b87221 */ /* 0x000fe20000010000 */
[----:B-1----:R-:W-:Y:S01]  /*3c70*/  FADD.FTZ R66, R201, -R202 ;  /* 0x800000cac9427221 */ /* 0x002fe20000010000 */
[-CC-:B------:R-:W-:Y:S01]  /*3c80*/  FFMA.FTZ R187, R187, R213.reuse, R188.reuse ;  /* 0x000000d5bbbb7223 */ /* 0x180fe200000100bc */
[-CC-:B------:R-:W-:Y:S01]  /*3c90*/  FFMA.FTZ R190, R190, R213.reuse, R188.reuse ;  /* 0x000000d5bebe7223 */ /* 0x180fe200000100bc */
[-CC-:B------:R-:W-:Y:S01]  /*3ca0*/  FFMA.FTZ R194, R194, R213.reuse, R188.reuse ;  /* 0x000000d5c2c27223 */ /* 0x180fe200000100bc */
[----:B------:R-:W-:Y:S01]  /*3cb0*/  FFMA.FTZ R179, R179, R213, R188 ;  /* 0x000000d5b3b37223 */ /* 0x000fe200000100bc */
[C---:B------:R-:W-:Y:S01]  /*3cc0*/  FMUL.FTZ R66, R175.reuse, R66 ;  /* 0x00000042af427220 */ /* 0x040fe20000410000 */
[C---:B------:R-:W-:Y:S01]  /*3cd0*/  FMUL.FTZ R184, R175.reuse, R184 ;  /* 0x000000b8afb87220 */ /* 0x040fe20000410000 */
[----:B------:R-:W-:Y:S01]  /*3ce0*/  FMUL.FTZ R185, R175, R185 ;  /* 0x000000b9afb97220 */ /* 0x000fe20000410000 */
[----:B------:R-:W-:Y:S01]  /*3cf0*/  FADD.FTZ R191, R191, -R192 ;  /* 0x800000c0bfbf7221 */ /* 0x000fe20000010000 */
[----:B------:R-:W-:Y:S01]  /*3d00*/  FADD.FTZ R186, R186, -R187 ;  /* 0x800000bbbaba7221 */ /* 0x000fe20000010000 */
[----:B------:R-:W-:Y:S01]  /*3d10*/  FADD.FTZ R189, R189, -R190 ;  /* 0x800000bebdbd7221 */ /* 0x000fe20000010000 */
[----:B------:R-:W-:Y:S01]  /*3d20*/  FADD.FTZ R194, R193, -R194 ;  /* 0x800000c2c1c27221 */ /* 0x000fe20000010000 */
[----:B-----5:R-:W-:Y:S01]  /*3d30*/  ISETP.GE.U32.AND P2, PT, R64, RZ, PT ;  /* 0x000000ff4000720c */ /* 0x020fe20003f46070 */
[----:B------:R-:W-:Y:S01]  /*3d40*/  FADD.FTZ R179, R181, -R179 ;  /* 0x800000b3b5b37221 */ /* 0x000fe20000010000 */
[----:B------:R-:W-:Y:S01]  /*3d50*/  FMUL.FTZ R66, R66, UR6 ;  /* 0x0000000642427c20 */ /* 0x000fe20008410000 */
[----:B------:R-:W-:Y:S01]  /*3d60*/  FMUL.FTZ R184, R184, UR6 ;  /* 0x00000006b8b87c20 */ /* 0x000fe20008410000 */
[----:B------:R-:W-:Y:S01]  /*3d70*/  FMUL.FTZ R185, R185, UR6 ;  /* 0x00000006b9b97c20 */ /* 0x000fe20008410000 */
[----:B------:R-:W-:Y:S01]  /*3d80*/  LOP3.LUT P5, RZ, R65, 0xff0000, RZ, 0xc0, !PT ;  /* 0x00ff000041ff7812 */ /* 0x000fe200078ac0ff */
[----:B------:R-:W-:Y:S01]  /*3d90*/  FMUL.FTZ R194, R175, R194 ;  /* 0x000000c2afc27220 */ /* 0x000fe20000410000 */
[----:B------:R-:W-:Y:S01]  /*3da0*/  LOP3.LUT P4, RZ, R65, 0xff, RZ, 0xc0, !PT ;  /* 0x000000ff41ff7812 */ /* 0x000fe2000788c0ff */
[----:B------:R-:W-:Y:S01]  /*3db0*/  FMUL.FTZ R186, R175, R186 ;  /* 0x000000baafba7220 */ /* 0x000fe20000410000 */
[----:B------:R-:W-:Y:S01]  /*3dc0*/  ISETP.GE.U32.AND.EX P2, PT, R65, 0x1000000, PT, P2 ;  /* 0x010000004100780c */ /* 0x000fe20003f46120 */
[C---:B------:R-:W-:Y:S01]  /*3dd0*/  FMUL.FTZ R189, R175.reuse, R189 ;  /* 0x000000bdafbd7220 */ /* 0x040fe20000410000 */
[C---:B------:R-:W-:Y:S01]  /*3de0*/  FMUL.FTZ R179, R175.reuse, R179 ;  /* 0x000000b3afb37220 */ /* 0x040fe20000410000 */
[----:B------:R-:W-:Y:S01]  /*3df0*/  FMUL.FTZ R191, R175, R191 ;  /* 0x000000bfafbf7220 */ /* 0x000fe20000410000 */
[----:B------:R-:W-:Y:S01]  /*3e00*/  FSEL R66, R66, RZ, P2 ;  /* 0x000000ff42427208 */ /* 0x000fe20001000000 */
[----:B------:R-:W-:Y:S01]  /*3e10*/  FMUL.FTZ R194, R194, UR6 ;  /* 0x00000006c2c27c20 */ /* 0x000fe20008410000 */
[----:B------:R-:W-:Y:S01]  /*3e20*/  FSEL R67, R184, RZ, P5 ;  /* 0x000000ffb8437208 */ /* 0x000fe20002800000 */
[----:B------:R-:W-:Y:S01]  /*3e30*/  FMUL.FTZ R186, R186, UR6 ;  /* 0x00000006baba7c20 */ /* 0x000fe20008410000 */
[----:B------:R-:W-:Y:S01]  /*3e40*/  FSEL R185, R185, RZ, P4 ;  /* 0x000000ffb9b97208 */ /* 0x000fe20002000000 */
[----:B------:R-:W-:Y:S01]  /*3e50*/  FMUL.FTZ R189, R189, UR6 ;  /* 0x00000006bdbd7c20 */ /* 0x000fe20008410000 */
[----:B------:R-:W-:Y:S01]  /*3e60*/  FMUL.FTZ R179, R179, UR6 ;  /* 0x00000006b3b37c20 */ /* 0x000fe20008410000 */
[----:B------:R-:W-:Y:S01]  /*3e70*/  FMUL.FTZ R191, R191, UR6 ;  /* 0x00000006bfbf7c20 */ /* 0x000fe20008410000 */
[----:B------:R-:W-:-:S02]  /*3e80*/  LOP3.LUT P3, RZ, R65, 0xff00, RZ, 0xc0, !PT ;  /* 0x0000ff0041ff7812 */ /* 0x000fc4000786c0ff */
[C---:B------:R-:W-:Y:S02]  /*3e90*/  LOP3.LUT P6, RZ, R64.reuse, 0xff0000, RZ, 0xc0, !PT ;  /* 0x00ff000040ff7812 */ /* 0x040fe400078cc0ff */
[C---:B------:R-:W-:Y:S02]  /*3ea0*/  LOP3.LUT P2, RZ, R64.reuse, 0xff000000, RZ, 0xc0, !PT ;  /* 0xff00000040ff7812 */ /* 0x040fe4000784c0ff */
[C---:B------:R-:W-:Y:S02]  /*3eb0*/  LOP3.LUT P5, RZ, R64.reuse, 0xff, RZ, 0xc0, !PT ;  /* 0x000000ff40ff7812 */ /* 0x040fe400078ac0ff */
[----:B------:R-:W-:Y:S02]  /*3ec0*/  LOP3.LUT P4, RZ, R64, 0xff00, RZ, 0xc0, !PT ;  /* 0x0000ff0040ff7812 */ /* 0x000fe4000788c0ff */
[----:B------:R-:W-:Y:S02]  /*3ed0*/  FSEL R194, R194, RZ, P3 ;  /* 0x000000ffc2c27208 */ /* 0x000fe40001800000 */
[----:B------:R-:W-:-:S02]  /*3ee0*/  FSEL R65, R186, RZ, P6 ;  /* 0x000000ffba417208 */ /* 0x000fc40003000000 */
[----:B------:R-:W-:Y:S02]  /*3ef0*/  FSEL R189, R189, RZ, P2 ;  /* 0x000000ffbdbd7208 */ /* 0x000fe40001000000 */
[----:B------:R-:W-:Y:S02]  /*3f00*/  FSEL R64, R179, RZ, P5 ;  /* 0x000000ffb3407208 */ /* 0x000fe40002800000 */
[----:B------:R-:W-:Y:S02]  /*3f10*/  FSEL R191, R191, RZ, P4 ;  /* 0x000000ffbfbf7208 */ /* 0x000fe40002000000 */
[----:B------:R-:W-:Y:S02]  /*3f20*/  F2FP.BF16.F32.PACK_AB R67, R66, R67 ;  /* 0x000000434243723e */ /* 0x000fe400000010ff */
[----:B------:R-:W-:Y:S02]  /*3f30*/  F2FP.BF16.F32.PACK_AB R66, R194, R185 ;  /* 0x000000b9c242723e */ /* 0x000fe400000010ff */
[----:B------:R-:W-:-:S02]  /*3f40*/  F2FP.BF16.F32.PACK_AB R65, R189, R65 ;  /* 0x00000041bd41723e */ /* 0x000fc400000010ff */
[----:B------:R-:W-:Y:S01]  /*3f50*/  F2FP.BF16.F32.PACK_AB R64, R191, R64 ;  /* 0x00000040bf40723e */ /* 0x000fe200000010ff */
[----:B------:R-:W-:Y:S06]  /*3f60*/  BRA `(.L_x_339) ;  /* 0x00000020007c7947 */ /* 0x000fec0003800000 */
.L_x_338:
[-CC-:B------:R-:W-:Y:S01]  /*3f70*/  FFMA.FTZ R185, R185, R213.reuse, R188.reuse ;  /* 0x000000d5b9b97223 */ /* 0x180fe200000100bc */
[-CC-:B------:R-:W-:Y:S01]  /*3f80*/  FFMA.FTZ R184, R184, R213.reuse, R188.reuse ;  /* 0x000000d5b8b87223 */ /* 0x180fe200000100bc */
[-C--:B------:R-:W-:Y:S01]  /*3f90*/  FFMA.FTZ R202, R202, R213.reuse, R188 ;  /* 0x000000d5caca7223 */ /* 0x080fe200000100bc */
[----:B-----5:R-:W-:Y:S01]  /*3fa0*/  ISETP.GE.U32.AND P2, PT, R64, RZ, PT ;  /* 0x000000ff4000720c */ /* 0x020fe20003f46070 */
[----:B------:R-:W-:Y:S01]  /*3fb0*/  FADD.FTZ R183, R183, -R185 ;  /* 0x800000b9b7b77221 */ /* 0x000fe20000010000 */
[----:B------:R-:W-:Y:S01]  /*3fc0*/  FADD.FTZ R74, R182, -R184 ;  /* 0x800000b8b64a7221 */ /* 0x000fe20000010000 */
[----:B------:R-:W-:Y:S01]  /*3fd0*/  FADD.FTZ R95, R201, -R202 ;  /* 0x800000cac95f7221 */ /* 0x000fe20000010000 */
[----:B------:R-:W-:Y:S01]  /*3fe0*/  FFMA.FTZ R194, R194, R213, R188 ;  /* 0x000000d5c2c27223 */ /* 0x000fe200000100bc */
[C---:B------:R-:W-:Y:S01]  /*3ff0*/  FMUL.FTZ R94, R175.reuse, R183 ;  /* 0x000000b7af5e7220 */ /* 0x040fe20000410000 */
[C---:B------:R-:W-:Y:S01]  /*4000*/  FMUL.FTZ R74, R175.reuse, R74 ;  /* 0x0000004aaf4a7220 */ /* 0x040fe20000410000 */
[----:B------:R-:W-:Y:S01]  /*4010*/  FMUL.FTZ R95, R175, R95 ;  /* 0x0000005faf5f7220 */ /* 0x000fe20000410000 */
[----:B------:R-:W-:Y:S01]  /*4020*/  LOP3.LUT P5, RZ, R65, 0xff0000, RZ, 0xc0, !PT ;  /* 0x00ff000041ff7812 */ /* 0x000fe200078ac0ff */
[----:B------:R-:W-:Y:S01]  /*4030*/  FADD.FTZ R194, R193, -R194 ;  /* 0x800000c2c1c27221 */ /* 0x000fe20000010000 */
[----:B------:R-:W-:Y:S01]  /*4040*/  LOP3.LUT P4, RZ, R65, 0xff, RZ, 0xc0, !PT ;  /* 0x000000ff41ff7812 */ /* 0x000fe2000788c0ff */
[----:B-1----:R-:W-:Y:S01]  /*4050*/  FMUL.FTZ R67, R95, UR6 ;  /* 0x000000065f437c20 */ /* 0x002fe20008410000 */
[C---:B------:R-:W-:Y:S01]  /*4060*/  LOP3.LUT P3, RZ, R65.reuse, 0xff00, RZ, 0xc0, !PT ;  /* 0x0000ff0041ff7812 */ /* 0x040fe2000786c0ff */
[----:B------:R-:W-:Y:S01]  /*4070*/  FMUL.FTZ R66, R94, UR6 ;  /* 0x000000065e427c20 */ /* 0x000fe20008410000 */
[----:B------:R-:W-:Y:S01]  /*4080*/  ISETP.GE.U32.AND.EX P2, PT, R65, 0x1000000, PT, P2 ;  /* 0x010000004100780c */ /* 0x000fe20003f46120 */
[----:B------:R-:W-:Y:S01]  /*4090*/  FMUL.FTZ R65, R74, UR6 ;  /* 0x000000064a417c20 */ /* 0x000fe20008410000 */
[----:B------:R-:W-:Y:S01]  /*40a0*/  FMUL.FTZ R194, R175, R194 ;  /* 0x000000c2afc27220 */ /* 0x000fe20000410000 */
[-CC-:B------:R-:W-:Y:S01]  /*40b0*/  FFMA.FTZ R187, R187, R213.reuse, R188.reuse ;  /* 0x000000d5bbbb7223 */ /* 0x180fe200000100bc */
[-CC-:B------:R-:W-:Y:S01]  /*40c0*/  FFMA.FTZ R190, R190, R213.reuse, R188.reuse ;  /* 0x000000d5bebe7223 */ /* 0x180fe200000100bc */
[----:B------:R-:W-:Y:S01]  /*40d0*/  FSEL R67, R67, RZ, P2 ;  /* 0x000000ff43437208 */ /* 0x000fe20001000000 */
[-CC-:B------:R-:W-:Y:S01]  /*40e0*/  FFMA.FTZ R192, R192, R213.reuse, R188.reuse ;  /* 0x000000d5c0c07223 */ /* 0x180fe200000100bc */
[----:B------:R-:W-:Y:S01]  /*40f0*/  FSEL R65, R65, RZ, P5 ;  /* 0x000000ff41417208 */ /* 0x000fe20002800000 */
[----:B------:R-:W-:Y:S01]  /*4100*/  FFMA.FTZ R179, R179, R213, R188 ;  /* 0x000000d5b3b37223 */ /* 0x000fe200000100bc */
[----:B------:R-:W-:Y:S01]  /*4110*/  FSEL R66, R66, RZ, P4 ;  /* 0x000000ff42427208 */ /* 0x000fe20002000000 */
[----:B------:R-:W-:Y:S01]  /*4120*/  FADD.FTZ R186, R186, -R187 ;  /* 0x800000bbbaba7221 */ /* 0x000fe20000010000 */
[C---:B------:R-:W-:Y:S01]  /*4130*/  LOP3.LUT P6, RZ, R64.reuse, 0xff0000, RZ, 0xc0, !PT ;  /* 0x00ff000040ff7812 */ /* 0x040fe200078cc0ff */
[----:B------:R-:W-:Y:S01]  /*4140*/  FADD.FTZ R189, R189, -R190 ;  /* 0x800000bebdbd7221 */ /* 0x000fe20000010000 */
[C---:B------:R-:W-:Y:S01]  /*4150*/  LOP3.LUT P2, RZ, R64.reuse, 0xff000000, RZ, 0xc0, !PT ;  /* 0xff00000040ff7812 */ /* 0x040fe2000784c0ff */
[----:B------:R-:W-:Y:S01]  /*4160*/  FADD.FTZ R191, R191, -R192 ;  /* 0x800000c0bfbf7221 */ /* 0x000fe20000010000 */
[C---:B------:R-:W-:Y:S01]  /*4170*/  LOP3.LUT P5, RZ, R64.reuse, 0xff, RZ, 0xc0, !PT ;  /* 0x000000ff40ff7812 */ /* 0x040fe200078ac0ff */
[----:B------:R-:W-:Y:S01]  /*4180*/  FADD.FTZ R181, R181, -R179 ;  /* 0x800000b3b5b57221 */ /* 0x000fe20000010000 */
[----:B------:R-:W-:Y:S01]  /*4190*/  LOP3.LUT P4, RZ, R64, 0xff00, RZ, 0xc0, !PT ;  /* 0x0000ff0040ff7812 */ /* 0x000fe2000788c0ff */
[----:B------:R-:W-:Y:S01]  /*41a0*/  FMUL.FTZ R64, R194, UR6 ;  /* 0x00000006c2407c20 */ /* 0x000fe20008410000 */
[C---:B------:R-:W-:Y:S01]  /*41b0*/  FMUL.FTZ R93, R175.reuse, R186 ;  /* 0x000000baaf5d7220 */ /* 0x040fe20000410000 */
[C---:B------:R-:W-:Y:S01]  /*41c0*/  FMUL.FTZ R189, R175.reuse, R189 ;  /* 0x000000bdafbd7220 */ /* 0x040fe20000410000 */
[C---:B------:R-:W-:Y:S01]  /*41d0*/  FMUL.FTZ R191, R175.reuse, R191 ;  /* 0x000000bfafbf7220 */ /* 0x040fe20000410000 */
[----:B------:R-:W-:Y:S01]  /*41e0*/  FMUL.FTZ R92, R175, R181 ;  /* 0x000000b5af5c7220 */ /* 0x000fe20000410000 */
[----:B------:R-:W-:-:S02]  /*41f0*/  FSEL R64, R64, RZ, P3 ;  /* 0x000000ff40407208 */ /* 0x000fc40001800000 */
[----:B------:R-:W-:Y:S01]  /*4200*/  F2FP.BF16.F32.PACK_AB R67, R67, R65 ;  /* 0x000000414343723e */ /* 0x000fe200000010ff */
[----:B------:R-:W-:Y:S01]  /*4210*/  FMUL.FTZ R65, R92, UR6 ;  /* 0x000000065c417c20 */ /* 0x000fe20008410000 */
[----:B------:R-:W-:Y:S01]  /*4220*/  F2FP.BF16.F32.PACK_AB R66, R64, R66 ;  /* 0x000000424042723e */ /* 0x000fe200000010ff */
[----:B------:R-:W-:Y:S01]  /*4230*/  FMUL.FTZ R64, R93, UR6 ;  /* 0x000000065d407c20 */ /* 0x000fe20008410000 */
[C---:B------:R-:W-:Y:S01]  /*4240*/  F2FP.BF16.F32.PACK_AB R93, R189.reuse, R93 ;  /* 0x0000005dbd5d723e */ /* 0x040fe200000010ff */
[----:B------:R-:W-:Y:S01]  /*4250*/  FMUL.FTZ R189, R189, UR6 ;  /* 0x00000006bdbd7c20 */ /* 0x000fe20008410000 */
[C---:B------:R-:W-:Y:S01]  /*4260*/  F2FP.BF16.F32.PACK_AB R92, R191.reuse, R92 ;  /* 0x0000005cbf5c723e */ /* 0x040fe200000010ff */
[----:B------:R-:W-:Y:S01]  /*4270*/  FMUL.FTZ R191, R191, UR6 ;  /* 0x00000006bfbf7c20 */ /* 0x000fe20008410000 */
[----:B------:R-:W-:Y:S02]  /*4280*/  F2FP.BF16.F32.PACK_AB R95, R95, R74 ;  /* 0x0000004a5f5f723e */ /* 0x000fe400000010ff */
[----:B------:R-:W-:-:S02]  /*4290*/  FSEL R64, R64, RZ, P6 ;  /* 0x000000ff40407208 */ /* 0x000fc40003000000 */
[----:B------:R-:W-:Y:S02]  /*42a0*/  FSEL R189, R189, RZ, P2 ;  /* 0x000000ffbdbd7208 */ /* 0x000fe40001000000 */
[----:B------:R-:W-:Y:S02]  /*42b0*/  FSEL R74, R65, RZ, P5 ;  /* 0x000000ff414a7208 */ /* 0x000fe40002800000 */
[----:B------:R-:W-:Y:S02]  /*42c0*/  FSEL R191, R191, RZ, P4 ;  /* 0x000000ffbfbf7208 */ /* 0x000fe40002000000 */
[----:B------:R-:W-:Y:S02]  /*42d0*/  F2FP.BF16.F32.PACK_AB R65, R189, R64 ;  /* 0x00000040bd41723e */ /* 0x000fe400000010ff */
[----:B------:R-:W-:Y:S02]  /*42e0*/  F2FP.BF16.F32.PACK_AB R94, R194, R94 ;  /* 0x0000005ec25e723e */ /* 0x000fe400000010ff */
[----:B------:R-:W-:Y:S01]  /*42f0*/  F2FP.BF16.F32.PACK_AB R64, R191, R74 ;  /* 0x0000004abf40723e */ /* 0x000fe200000010ff */
[----:B------:R-:W-:Y:S06]  /*4300*/  BRA `(.L_x_339) ;  /* 0x0000001c00947947 */ /* 0x000fec0003800000 */
.L_x_337:
[----:B------:R-:W-:Y:S01]  /*4310*/  UMOV UR4, UR8 ;  /* 0x0000000800047c82 */ /* 0x000fe20008000000 */
[----:B------:R-:W-:Y:S01]  /*4320*/  UMOV UR5, UR9 ;  /* 0x0000000900057c82 */ /* 0x000fe20008000000 */
[----:B------:R-:W-:-:S04]  /*4330*/  UISETP.NE.U32.AND UP0, UPT, UR4, URZ, UPT ;  /* 0x000000ff0400728c */ /* 0x000fc8000bf05070 */
[----:B------:R-:W-:-:S09]  /*4340*/  UISETP.NE.AND.EX UP0, UPT, UR5, URZ, UPT, UP0 ;  /* 0x000000ff0500728c */ /* 0x000fd2000bf05300 */
[----:B------:R-:W-:Y:S05]  /*4350*/  BRA.U UP0, `(.L_x_340) ;  /* 0x0000000500087547 */ /* 0x000fea000b800000 */
[C---:B-1---5:R-:W-:Y:S01]  /*4360*/  PRMT R66, R63.reuse, 0x7632, R66 ;  /* 0x000076323f427816 */ /* 0x062fe20000000042 */
[-CC-:B------:R-:W-:Y:S01]  /*4370*/  FFMA.FTZ R202, R202, R213.reuse, R188.reuse ;  /* 0x000000d5caca7223 */ /* 0x180fe200000100bc */
[-CC-:B------:R-:W-:Y:S01]  /*4380*/  FFMA.FTZ R184, R184, R213.reuse, R188.reuse ;  /* 0x000000d5b8b87223 */ /* 0x180fe200000100bc */
[----:B------:R-:W-:Y:S01]  /*4390*/  SHF.L.U32 R67, R63, 0x10, RZ ;  /* 0x000000103f437819 */ /* 0x000fe200000006ff */
[----:B------:R-:W-:Y:S01]  /*43a0*/  FFMA.FTZ R185, R185, R213, R188 ;  /* 0x000000d5b9b97223 */ /* 0x000fe200000100bc */
[----:B------:R-:W-:Y:S01]  /*43b0*/  SHF.L.U32 R66, R66, 0x10, RZ ;  /* 0x0000001042427819 */ /* 0x000fe200000006ff */
[----:B------:R-:W-:Y:S01]  /*43c0*/  FADD.FTZ R201, R201, -R202 ;  /* 0x800000cac9c97221 */ /* 0x000fe20000010000 */
[----:B------:R-:W-:Y:S01]  /*43d0*/  FADD.FTZ R184, R182, -R184 ;  /* 0x800000b8b6b87221 */ /* 0x000fe20000010000 */
[----:B------:R-:W-:Y:S01]  /*43e0*/  FADD.FTZ R185, R183, -R185 ;  /* 0x800000b9b7b97221 */ /* 0x000fe20000010000 */
[----:B------:R-:W-:Y:S02]  /*43f0*/  IMAD.U32 R74, R62, 0x10000, RZ ;  /* 0x000100003e4a7824 */ /* 0x000fe400078e00ff */
[C---:B------:R-:W-:Y:S01]  /*4400*/  FFMA.FTZ R66, R175.reuse, R201, R66 ;  /* 0x000000c9af427223 */ /* 0x040fe20000010042 */
[C---:B------:R-:W-:Y:S01]  /*4410*/  FFMA.FTZ R67, R175.reuse, R184, R67 ;  /* 0x000000b8af437223 */ /* 0x040fe20000010043 */
[----:B------:R-:W-:Y:S01]  /*4420*/  ISETP.GE.U32.AND P2, PT, R64, RZ, PT ;  /* 0x000000ff4000720c */ /* 0x000fe20003f46070 */
[----:B------:R-:W-:Y:S01]  /*4430*/  FFMA.FTZ R74, R175, R185, R74 ;  /* 0x000000b9af4a7223 */ /* 0x000fe2000001004a */
[----:B------:R-:W-:Y:S01]  /*4440*/  FMUL.FTZ R66, R66, UR6 ;  /* 0x0000000642427c20 */ /* 0x000fe20008410000 */
[----:B------:R-:W-:Y:S01]  /*4450*/  FMUL.FTZ R67, R67, UR6 ;  /* 0x0000000643437c20 */ /* 0x000fe20008410000 */
[C---:B------:R-:W-:Y:S01]  /*4460*/  LOP3.LUT P5, RZ, R65.reuse, 0xff0000, RZ, 0xc0, !PT ;  /* 0x00ff000041ff7812 */ /* 0x040fe200078ac0ff */
[----:B------:R-:W-:Y:S01]  /*4470*/  FMUL.FTZ R74, R74, UR6 ;  /* 0x000000064a4a7c20 */ /* 0x000fe20008410000 */
[----:B------:R-:W-:Y:S01]  /*4480*/  ISETP.GE.U32.AND.EX P2, PT, R65, 0x1000000, PT, P2 ;  /* 0x010000004100780c */ /* 0x000fe20003f46120 */
[-CC-:B------:R-:W-:Y:S01]  /*4490*/  FFMA.FTZ R187, R187, R213.reuse, R188.reuse ;  /* 0x000000d5bbbb7223 */ /* 0x180fe200000100bc */
[C---:B------:R-:W-:Y:S01]  /*44a0*/  LOP3.LUT P4, RZ, R65.reuse, 0xff, RZ, 0xc0, !PT ;  /* 0x000000ff41ff7812 */ /* 0x040fe2000788c0ff */
[-C--:B------:R-:W-:Y:S01]  /*44b0*/  FFMA.FTZ R194, R194, R213.reuse, R188 ;  /* 0x000000d5c2c27223 */ /* 0x080fe200000100bc */
[----:B------:R-:W-:Y:S01]  /*44c0*/  LOP3.LUT P3, RZ, R65, 0xff00, RZ, 0xc0, !PT ;  /* 0x0000ff0041ff7812 */ /* 0x000fe2000786c0ff */
[----:B------:R-:W-:Y:S01]  /*44d0*/  FADD.FTZ R187, R186, -R187 ;  /* 0x800000bbbabb7221 */ /* 0x000fe20000010000 */
[----:B------:R-:W-:Y:S01]  /*44e0*/  FSEL R66, R66, RZ, P2 ;  /* 0x000000ff42427208 */ /* 0x000fe20001000000 */
[----:B------:R-:W-:Y:S01]  /*44f0*/  FADD.FTZ R193, R193, -R194 ;  /* 0x800000c2c1c17221 */ /* 0x000fe20000010000 */
[----:B------:R-:W-:Y:S01]  /*4500*/  FSEL R67, R67, RZ, P5 ;  /* 0x000000ff43437208 */ /* 0x000fe20002800000 */
[-CC-:B------:R-:W-:Y:S01]  /*4510*/  FFMA.FTZ R190, R190, R213.reuse, R188.reuse ;  /* 0x000000d5bebe7223 */ /* 0x180fe200000100bc */
[----:B------:R-:W-:Y:S01]  /*4520*/  PRMT R65, R62, 0x7632, R65 ;  /* 0x000076323e417816 */ /* 0x000fe20000000041 */
[-CC-:B------:R-:W-:Y:S01]  /*4530*/  FFMA.FTZ R192, R192, R213.reuse, R188.reuse ;  /* 0x000000d5c0c07223 */ /* 0x180fe200000100bc */
[----:B------:R-:W-:Y:S01]  /*4540*/  FSEL R74, R74, RZ, P4 ;  /* 0x000000ff4a4a7208 */ /* 0x000fe20002000000 */
[----:B------:R-:W-:Y:S01]  /*4550*/  FFMA.FTZ R179, R179, R213, R188 ;  /* 0x000000d5b3b37223 */ /* 0x000fe200000100bc */
[----:B------:R-:W-:Y:S01]  /*4560*/  F2FP.BF16.F32.PACK_AB R67, R66, R67 ;  /* 0x000000434243723e */ /* 0x000fe200000010ff */
[----:B------:R-:W-:Y:S01]  /*4570*/  FADD.FTZ R190, R189, -R190 ;  /* 0x800000bebdbe7221 */ /* 0x000fe20000010000 */
[C---:B------:R-:W-:Y:S01]  /*4580*/  LOP3.LUT P6, RZ, R64.reuse, 0xff0000, RZ, 0xc0, !PT ;  /* 0x00ff000040ff7812 */ /* 0x040fe200078cc0ff */
[----:B------:R-:W-:Y:S01]  /*4590*/  FADD.FTZ R192, R191, -R192 ;  /* 0x800000c0bfc07221 */ /* 0x000fe20000010000 */
[C---:B------:R-:W-:Y:S01]  /*45a0*/  LOP3.LUT P2, RZ, R64.reuse, 0xff000000, RZ, 0xc0, !PT ;  /* 0xff00000040ff7812 */ /* 0x040fe2000784c0ff */
[----:B------:R-:W-:Y:S01]  /*45b0*/  FADD.FTZ R181, R181, -R179 ;  /* 0x800000b3b5b57221 */ /* 0x000fe20000010000 */
[----:B------:R-:W-:-:S02]  /*45c0*/  LOP3.LUT P5, RZ, R64, 0xff, RZ, 0xc0, !PT ;  /* 0x000000ff40ff7812 */ /* 0x000fc400078ac0ff */
[----:B------:R-:W-:Y:S02]  /*45d0*/  LOP3.LUT P4, RZ, R64, 0xff00, RZ, 0xc0, !PT ;  /* 0x0000ff0040ff7812 */ /* 0x000fe4000788c0ff */
[----:B------:R-:W-:Y:S02]  /*45e0*/  SHF.L.U32 R65, R65, 0x10, RZ ;  /* 0x0000001041417819 */ /* 0x000fe400000006ff */
[C---:B------:R-:W-:Y:S02]  /*45f0*/  SHF.L.U32 R66, R61.reuse, 0x10, RZ ;  /* 0x000000103d427819 */ /* 0x040fe400000006ff */
[----:B------:R-:W-:Y:S01]  /*4600*/  PRMT R64, R61, 0x7632, R64 ;  /* 0x000076323d407816 */ /* 0x000fe20000000040 */
[C---:B------:R-:W-:Y:S01]  /*4610*/  FFMA.FTZ R65, R175.reuse, R193, R65 ;  /* 0x000000c1af417223 */ /* 0x040fe20000010041 */
[----:B------:R-:W-:Y:S01]  /*4620*/  PRMT R75, R60, 0x7632, R75 ;  /* 0x000076323c4b7816 */ /* 0x000fe2000000004b */
[----:B------:R-:W-:Y:S01]  /*4630*/  FFMA.FTZ R187, R175, R187, R66 ;  /* 0x000000bbafbb7223 */ /* 0x000fe20000010042 */
[----:B------:R-:W-:Y:S01]  /*4640*/  SHF.L.U32 R64, R64, 0x10, RZ ;  /* 0x0000001040407819 */ /* 0x000fe200000006ff */
[----:B------:R-:W-:Y:S01]  /*4650*/  FMUL.FTZ R65, R65, UR6 ;  /* 0x0000000641417c20 */ /* 0x000fe20008410000 */
[----:B------:R-:W-:Y:S01]  /*4660*/  SHF.L.U32 R66, R60, 0x10, RZ ;  /* 0x000000103c427819 */ /* 0x000fe200000006ff */
[----:B------:R-:W-:-:S02]  /*4670*/  IMAD.U32 R75, R75, 0x10000, RZ ;  /* 0x000100004b4b7824 */ /* 0x000fc400078e00ff */
[----:B------:R-:W-:Y:S01]  /*4680*/  FMUL.FTZ R187, R187, UR6 ;  /* 0x00000006bbbb7c20 */ /* 0x000fe20008410000 */
[----:B------:R-:W-:Y:S01]  /*4690*/  FFMA.FTZ R64, R175, R190, R64 ;  /* 0x000000beaf407223 */ /* 0x000fe20000010040 */
[----:B------:R-:W-:Y:S01]  /*46a0*/  FSEL R65, R65, RZ, P3 ;  /* 0x000000ff41417208 */ /* 0x000fe20001800000 */
[C---:B------:R-:W-:Y:S01]  /*46b0*/  FFMA.FTZ R75, R175.reuse, R192, R75 ;  /* 0x000000c0af4b7223 */ /* 0x040fe2000001004b */
[----:B------:R-:W-:Y:S01]  /*46c0*/  FFMA.FTZ R181, R175, R181, R66 ;  /* 0x000000b5afb57223 */ /* 0x000fe20000010042 */
[----:B------:R-:W-:Y:S01]  /*46d0*/  FMUL.FTZ R64, R64, UR6 ;  /* 0x0000000640407c20 */ /* 0x000fe20008410000 */
[----:B------:R-:W-:Y:S01]  /*46e0*/  F2FP.BF16.F32.PACK_AB R66, R65, R74 ;  /* 0x0000004a4142723e */ /* 0x000fe200000010ff */
[----:B------:R-:W-:Y:S01]  /*46f0*/  FMUL.FTZ R75, R75, UR6 ;  /* 0x000000064b4b7c20 */ /* 0x000fe20008410000 */
[----:B------:R-:W-:Y:S01]  /*4700*/  FMUL.FTZ R181, R181, UR6 ;  /* 0x00000006b5b57c20 */ /* 0x000fe20008410000 */
[----:B------:R-:W-:Y:S02]  /*4710*/  FSEL R65, R187, RZ, P6 ;  /* 0x000000ffbb417208 */ /* 0x000fe40003000000 */
[----:B------:R-:W-:-:S02]  /*4720*/  FSEL R74, R64, RZ, P2 ;  /* 0x000000ff404a7208 */ /* 0x000fc40001000000 */
[----:B------:R-:W-:Y:S02]  /*4730*/  FSEL R64, R181, RZ, P5 ;  /* 0x000000ffb5407208 */ /* 0x000fe40002800000 */
[----:B------:R-:W-:Y:S02]  /*4740*/  FSEL R75, R75, RZ, P4 ;  /* 0x000000ff4b4b7208 */ /* 0x000fe40002000000 */
[----:B------:R-:W-:Y:S02]  /*4750*/  F2FP.BF16.F32.PACK_AB R65, R74, R65 ;  /* 0x000000414a41723e */ /* 0x000fe400000010ff */
[----:B------:R-:W-:Y:S01]  /*4760*/  F2FP.BF16.F32.PACK_AB R64, R75, R64 ;  /* 0x000000404b40723e */ /* 0x000fe200000010ff */
[----:B------:R-:W-:Y:S06]  /*4770*/  BRA `(.L_x_339) ;  /* 0x0000001800787947 */ /* 0x000fec0003800000 */
.L_x_340:
[----:B-1---5:R-:W-:Y:S01]  /*4780*/  PRMT R66, R63, 0x7632, R66 ;  /* 0x000076323f427816 */ /* 0x022fe20000000042 */
[-CC-:B------:R-:W-:Y:S01]  /*4790*/  FFMA.FTZ R202, R202, R213.reuse, R188.reuse ;  /* 0x000000d5caca7223 */ /* 0x180fe200000100bc */
[-CC-:B------:R-:W-:Y:S01]  /*47a0*/  FFMA.FTZ R185, R185, R213.reuse, R188.reuse ;  /* 0x000000d5b9b97223 */ /* 0x180fe200000100bc */
[----:B------:R-:W-:Y:S01]  /*47b0*/  FFMA.FTZ R184, R184, R213, R188 ;  /* 0x000000d5b8b87223 */ /* 0x000fe200000100bc */
[----:B------:R-:W-:Y:S01]  /*47c0*/  SHF.L.U32 R67, R63, 0x10, RZ ;  /* 0x000000103f437819 */ /* 0x000fe200000006ff */
[----:B------:R-:W-:Y:S01]  /*47d0*/  FADD.FTZ R201, R201, -R202 ;  /* 0x800000cac9c97221 */ /* 0x000fe20000010000 */
[----:B------:R-:W-:Y:S02]  /*47e0*/  IMAD.U32 R66, R66, 0x10000, RZ ;  /* 0x0001000042427824 */ /* 0x000fe400078e00ff */
[----:B------:R-:W-:Y:S01]  /*47f0*/  FADD.FTZ R94, R183, -R185 ;  /* 0x800000b9b75e7221 */ /* 0x000fe20000010000 */
[----:B------:R-:W-:Y:S01]  /*4800*/  FADD.FTZ R74, R182, -R184 ;  /* 0x800000b8b64a7221 */ /* 0x000fe20000010000 */
[----:B------:R-:W-:Y:S01]  /*4810*/  ISETP.GE.U32.AND P2, PT, R64, RZ, PT ;  /* 0x000000ff4000720c */ /* 0x000fe20003f46070 */
[C---:B------:R-:W-:Y:S01]  /*4820*/  FFMA.FTZ R95, R175.reuse, R201, R66 ;  /* 0x000000c9af5f7223 */ /* 0x040fe20000010042 */
[----:B------:R-:W-:Y:S01]  /*4830*/  SHF.L.U32 R66, R62, 0x10, RZ ;  /* 0x000000103e427819 */ /* 0x000fe200000006ff */
[----:B------:R-:W-:Y:S01]  /*4840*/  FFMA.FTZ R74, R175, R74, R67 ;  /* 0x0000004aaf4a7223 */ /* 0x000fe20000010043 */
[----:B------:R-:W-:Y:S01]  /*4850*/  LOP3.LUT P3, RZ, R65, 0xff0000, RZ, 0xc0, !PT ;  /* 0x00ff000041ff7812 */ /* 0x000fe2000786c0ff */
[----:B------:R-:W-:Y:S01]  /*4860*/  FMUL.FTZ R67, R95, UR6 ;  /* 0x000000065f437c20 */ /* 0x000fe20008410000 */
[----:B------:R-:W-:Y:S01]  /*4870*/  ISETP.GE.U32.AND.EX P2, PT, R65, 0x1000000, PT, P2 ;  /* 0x010000004100780c */ /* 0x000fe20003f46120 */
[----:B------:R-:W-:Y:S01]  /*4880*/  FFMA.FTZ R94, R175, R94, R66 ;  /* 0x0000005eaf5e7223 */ /* 0x000fe20000010042 */
[C---:B------:R-:W-:Y:S01]  /*4890*/  LOP3.LUT P5, RZ, R65.reuse, 0xff, RZ, 0xc0, !PT ;  /* 0x000000ff41ff7812 */ /* 0x040fe200078ac0ff */
[-C--:B------:R-:W-:Y:S01]  /*48a0*/  FFMA.FTZ R190, R190, R213.reuse, R188 ;  /* 0x000000d5bebe7223 */ /* 0x080fe200000100bc */
[----:B------:R-:W-:Y:S01]  /*48b0*/  LOP3.LUT P4, RZ, R65, 0xff00, RZ, 0xc0, !PT ;  /* 0x0000ff0041ff7812 */ /* 0x000fe2000788c0ff */
[----:B------:R-:W-:Y:S01]  /*48c0*/  FMUL.FTZ R65, R74, UR6 ;  /* 0x000000064a417c20 */ /* 0x000fe20008410000 */
[----:B------:R-:W-:Y:S01]  /*48d0*/  FMUL.FTZ R66, R94, UR6 ;  /* 0x000000065e427c20 */ /* 0x000fe20008410000 */
[----:B------:R-:W-:Y:S01]  /*48e0*/  FSEL R67, R67, RZ, P2 ;  /* 0x000000ff43437208 */ /* 0x000fe20001000000 */
[----:B------:R-:W-:Y:S01]  /*48f0*/  FADD.FTZ R190, R189, -R190 ;  /* 0x800000bebdbe7221 */ /* 0x000fe20000010000 */
[----:B------:R-:W-:Y:S01]  /*4900*/  LOP3.LUT P6, RZ, R64, 0xff0000, RZ, 0xc0, !PT ;  /* 0x00ff000040ff7812 */ /* 0x000fe200078cc0ff */
[-CC-:B------:R-:W-:Y:S01]  /*4910*/  FFMA.FTZ R187, R187, R213.reuse, R188.reuse ;  /* 0x000000d5bbbb7223 */ /* 0x180fe200000100bc */
[----:B------:R-:W-:Y:S01]  /*4920*/  FSEL R65, R65, RZ, P3 ;  /* 0x000000ff41417208 */ /* 0x000fe20001800000 */
[-CC-:B------:R-:W-:Y:S01]  /*4930*/  FFMA.FTZ R192, R192, R213.reuse, R188.reuse ;  /* 0x000000d5c0c07223 */ /* 0x180fe200000100bc */
[----:B------:R-:W-:Y:S01]  /*4940*/  FSEL R66, R66, RZ, P5 ;  /* 0x000000ff42427208 */ /* 0x000fe20002800000 */
[-C--:B------:R-:W-:Y:S01]  /*4950*/  FFMA.FTZ R179, R179, R213.reuse, R188 ;  /* 0x000000d5b3b37223 */ /* 0x080fe200000100bc */
[----:B------:R-:W-:Y:S01]  /*4960*/  LOP3.LUT P2, RZ, R64, 0xff000000, RZ, 0xc0, !PT ;  /* 0xff00000040ff7812 */ /* 0x000fe2000784c0ff */
[----:B------:R-:W-:Y:S01]  /*4970*/  FADD.FTZ R186, R186, -R187 ;  /* 0x800000bbbaba7221 */ /* 0x000fe20000010000 */
[C---:B------:R-:W-:Y:S01]  /*4980*/  LOP3.LUT P3, RZ, R64.reuse, 0xff, RZ, 0xc0, !PT ;  /* 0x000000ff40ff7812 */ /* 0x040fe2000786c0ff */
[----:B------:R-:W-:Y:S01]  /*4990*/  FADD.FTZ R192, R191, -R192 ;  /* 0x800000c0bfc07221 */ /* 0x000fe20000010000 */
[----:B------:R-:W-:Y:S01]  /*49a0*/  LOP3.LUT P5, RZ, R64, 0xff00, RZ, 0xc0, !PT ;  /* 0x0000ff0040ff7812 */ /* 0x000fe200078ac0ff */
[----:B------:R-:W-:Y:S01]  /*49b0*/  FFMA.FTZ R64, R194, R213, R188 ;  /* 0x000000d5c2407223 */ /* 0x000fe200000100bc */
[----:B------:R-:W-:Y:S01]  /*49c0*/  PRMT R93, R62, 0x7632, R93 ;  /* 0x000076323e5d7816 */ /* 0x000fe2000000005d */
[----:B------:R-:W-:Y:S01]  /*49d0*/  FADD.FTZ R181, R181, -R179 ;  /* 0x800000b3b5b57221 */ /* 0x000fe20000010000 */
[----:B------:R-:W-:Y:S01]  /*49e0*/  PRMT R92, R61, 0x7632, R92 ;  /* 0x000076323d5c7816 */ /* 0x000fe2000000005c */
[----:B------:R-:W-:Y:S01]  /*49f0*/  FADD.FTZ R64, R193, -R64 ;  /* 0x80000040c1407221 */ /* 0x000fe20000010000 */
[----:B------:R-:W-:Y:S01]  /*4a00*/  PRMT R75, R60, 0x7632, R75 ;  /* 0x000076323c4b7816 */ /* 0x000fe2000000004b */
[----:B------:R-:W-:Y:S01]  /*4a10*/  IMAD.U32 R93, R93, 0x10000, RZ ;  /* 0x000100005d5d7824 */ /* 0x000fe200078e00ff */
[----:B------:R-:W-:-:S02]  /*4a20*/  SHF.L.U32 R92, R92, 0x10, RZ ;  /* 0x000000105c5c7819 */ /* 0x000fc400000006ff */
[----:B------:R-:W-:Y:S01]  /*4a30*/  SHF.L.U32 R75, R75, 0x10, RZ ;  /* 0x000000104b4b7819 */ /* 0x000fe200000006ff */
[----:B------:R-:W-:Y:S01]  /*4a40*/  FFMA.FTZ R64, R175, R64, R93 ;  /* 0x00000040af407223 */ /* 0x000fe2000001005d */
[----:B------:R-:W-:Y:S02]  /*4a50*/  IMAD.U32 R93, R61, 0x10000, RZ ;  /* 0x000100003d5d7824 */ /* 0x000fe400078e00ff */
[C---:B------:R-:W-:Y:S01]  /*4a60*/  FFMA.FTZ R190, R175.reuse, R190, R92 ;  /* 0x000000beafbe7223 */ /* 0x040fe2000001005c */
[----:B------:R-:W-:Y:S01]  /*4a70*/  SHF.L.U32 R92, R60, 0x10, RZ ;  /* 0x000000103c5c7819 */ /* 0x000fe200000006ff */
[C---:B------:R-:W-:Y:S01]  /*4a80*/  FFMA.FTZ R192, R175.reuse, R192, R75 ;  /* 0x000000c0afc07223 */ /* 0x040fe2000001004b */
[----:B------:R-:W-:Y:S01]  /*4a90*/  FFMA.FTZ R93, R175, R186, R93 ;  /* 0x000000baaf5d7223 */ /* 0x000fe2000001005d */
[----:B------:R-:W-:Y:S01]  /*4aa0*/  F2FP.BF16.F32.PACK_AB R95, R95, R74 ;  /* 0x0000004a5f5f723e */ /* 0x000fe200000010ff */
[C---:B------:R-:W-:Y:S01]  /*4ab0*/  FMUL.FTZ R74, R64.reuse, UR6 ;  /* 0x00000006404a7c20 */ /* 0x040fe20008410000 */
[----:B------:R-:W-:Y:S01]  /*4ac0*/  FFMA.FTZ R92, R175, R181, R92 ;  /* 0x000000b5af5c7223 */ /* 0x000fe2000001005c */
        /* <DEDUP_REMOVED lines=8> */
[----:B------:R-:W-:-:S02]  /*4b50*/  FSEL R74, R74, RZ, P4 ;  /* 0x000000ff4a4a7208 */ /* 0x000fc40002000000 */
[----:B------:R-:W-:Y:S02]  /*4b60*/  FSEL R64, R64, RZ, P6 ;  /* 0x000000ff40407208 */ /* 0x000fe40003000000 */
[----:B------:R-:W-:Y:S02]  /*4b70*/  F2FP.BF16.F32.PACK_AB R66, R74, R66 ;  /* 0x000000424a42723e */ /* 0x000fe400000010ff */
[----:B------:R-:W-:Y:S02]  /*4b80*/  FSEL R190, R190, RZ, P2 ;  /* 0x000000ffbebe7208 */ /* 0x000fe40001000000 */
[----:B------:R-:W-:Y:S02]  /*4b90*/  FSEL R74, R65, RZ, P3 ;  /* 0x000000ff414a7208 */ /* 0x000fe40001800000 */
[----:B------:R-:W-:Y:S02]  /*4ba0*/  FSEL R192, R192, RZ, P5 ;  /* 0x000000ffc0c07208 */ /* 0x000fe40002800000 */
[----:B------:R-:W-:-:S02]  /*4bb0*/  F2FP.BF16.F32.PACK_AB R65, R190, R64 ;  /* 0x00000040be41723e */ /* 0x000fc400000010ff */
[----:B------:R-:W-:Y:S01]  /*4bc0*/  F2FP.BF16.F32.PACK_AB R64, R192, R74 ;  /* 0x0000004ac040723e */ /* 0x000fe200000010ff */
[----:B------:R-:W-:Y:S06]  /*4bd0*/  BRA `(.L_x_339) ;  /* 0x0000001400607947 */ /* 0x000fec0003800000 */
.L_x_336:
        /* <DEDUP_REMOVED lines=14> */
[----:B-----5:R-:W-:Y:S01]  /*4cc0*/  ISETP.GE.U32.AND P2, PT, R64, RZ, PT ;  /* 0x000000ff4000720c */ /* 0x020fe20003f46070 */
[----:B------:R-:W-:Y:S01]  /*4cd0*/  FADD.FTZ R185, R183, -R185 ;  /* 0x800000b9b7b97221 */ /* 0x000fe20000010000 */
[C---:B-1----:R-:W-:Y:S01]  /*4ce0*/  FMUL.FTZ R66, R175.reuse, R202 ;  /* 0x000000caaf427220 */ /* 0x042fe20000410000 */
[----:B------:R-:W-:Y:S01]  /*4cf0*/  FMUL.FTZ R83, R175, R184 ;  /* 0x000000b8af537220 */ /* 0x000fe20000410000 */
[----:B------:R-:W-:Y:S01]  /*4d00*/  FADD.FTZ R194, R193, -R194 ;  /* 0x800000c2c1c27221 */ /* 0x000fe20000010000 */
[----:B------:R-:W-:Y:S01]  /*4d10*/  ISETP.GE.U32.AND.EX P4, PT, R65, 0x1000000, PT, P2 ;  /* 0x010000004100780c */ /* 0x000fe20003f86120 */
[----:B------:R-:W-:Y:S01]  /*4d20*/  FMUL.FTZ R66, R66, UR6 ;  /* 0x0000000642427c20 */ /* 0x000fe20008410000 */
[----:B------:R-:W-:Y:S01]  /*4d30*/  ISETP.GE.U32.AND P2, PT, R138, RZ, PT ;  /* 0x000000ff8a00720c */ /* 0x000fe20003f46070 */
[----:B------:R-:W-:Y:S01]  /*4d40*/  FMUL.FTZ R82, R175, R185 ;  /* 0x000000b9af527220 */ /* 0x000fe20000410000 */
[----:B------:R-:W-:Y:S01]  /*4d50*/  FMUL.FTZ R83, R83, UR6 ;  /* 0x0000000653537c20 */ /* 0x000fe20008410000 */
[----:B------:R-:W-:Y:S01]  /*4d60*/  LOP3.LUT P3, RZ, R65, 0xff0000, RZ, 0xc0, !PT ;  /* 0x00ff000041ff7812 */ /* 0x000fe2000786c0ff */
[----:B------:R-:W-:Y:S01]  /*4d70*/  FMUL.FTZ R75, R175, R194 ;  /* 0x000000c2af4b7220 */ /* 0x000fe20000410000 */
[-CC-:B------:R-:W-:Y:S01]  /*4d80*/  FFMA.FTZ R187, R187, R213.reuse, R188.reuse ;  /* 0x000000d5bbbb7223 */ /* 0x180fe200000100bc */
[----:B------:R-:W-:Y:S01]  /*4d90*/  ISETP.GE.U32.AND.EX P2, PT, R139, 0x1000000, PT, P2 ;  /* 0x010000008b00780c */ /* 0x000fe20003f46120 */
[----:B------:R-:W-:Y:S01]  /*4da0*/  FMUL.FTZ R82, R82, UR6 ;  /* 0x0000000652527c20 */ /* 0x000fe20008410000 */
[----:B------:R-:W-:Y:S01]  /*4db0*/  LOP3.LUT P5, RZ, R65, 0xff, RZ, 0xc0, !PT ;  /* 0x000000ff41ff7812 */ /* 0x000fe200078ac0ff */
[----:B------:R-:W-:Y:S01]  /*4dc0*/  FMUL.FTZ R75, R75, UR6 ;  /* 0x000000064b4b7c20 */ /* 0x000fe20008410000 */
[----:B------:R-:W-:Y:S01]  /*4dd0*/  FSEL R67, R66, RZ, P4 ;  /* 0x000000ff42437208 */ /* 0x000fe20002000000 */
[----:B------:R-:W-:Y:S01]  /*4de0*/  FADD.FTZ R186, R186, -R187 ;  /* 0x800000bbbaba7221 */ /* 0x000fe20000010000 */
[C---:B------:R-:W-:Y:S01]  /*4df0*/  LOP3.LUT P6, RZ, R139.reuse, 0xff0000, RZ, 0xc0, !PT ;  /* 0x00ff00008bff7812 */ /* 0x040fe200078cc0ff */
[-C--:B------:R-:W-:Y:S01]  /*4e00*/  FFMA.FTZ R190, R190, R213.reuse, R188 ;  /* 0x000000d5bebe7223 */ /* 0x080fe200000100bc */
[----:B------:R-:W-:Y:S01]  /*4e10*/  LOP3.LUT P4, RZ, R139, 0xff, RZ, 0xc0, !PT ;  /* 0x000000ff8bff7812 */ /* 0x000fe2000788c0ff */
[----:B------:R-:W-:Y:S01]  /*4e20*/  FMUL.FTZ R81, R175, R186 ;  /* 0x000000baaf517220 */ /* 0x000fe20000410000 */
[----:B------:R-:W-:Y:S01]  /*4e30*/  FSEL R74, R83, RZ, P3 ;  /* 0x000000ff534a7208 */ /* 0x000fe20001800000 */
[----:B------:R-:W-:Y:S01]  /*4e40*/  FADD.FTZ R189, R189, -R190 ;  /* 0x800000bebdbd7221 */ /* 0x000fe20000010000 */
[----:B------:R-:W-:Y:S01]  /*4e50*/  LOP3.LUT P3, RZ, R65, 0xff00, RZ, 0xc0, !PT ;  /* 0x0000ff0041ff7812 */ /* 0x000fe2000786c0ff */
[----:B------:R-:W-:Y:S01]  /*4e60*/  FMUL.FTZ R81, R81, UR6 ;  /* 0x0000000651517c20 */ /* 0x000fe20008410000 */
[----:B------:R-:W-:Y:S01]  /*4e70*/  FSEL R65, R66, RZ, P2 ;  /* 0x000000ff42417208 */ /* 0x000fe20001000000 */
[-CC-:B------:R-:W-:Y:S01]  /*4e80*/  FFMA.FTZ R192, R192, R213.reuse, R188.reuse ;  /* 0x000000d5c0c07223 */ /* 0x180fe200000100bc */
[C---:B------:R-:W-:Y:S01]  /*4e90*/  FSEL R66, R82.reuse, RZ, P5 ;  /* 0x000000ff52427208 */ /* 0x040fe20002800000 */
[----:B------:R-:W-:Y:S01]  /*4ea0*/  FFMA.FTZ R179, R179, R213, R188 ;  /* 0x000000d5b3b37223 */ /* 0x000fe200000100bc */
[----:B------:R-:W-:Y:S01]  /*4eb0*/  FSEL R83, R83, RZ, P6 ;  /* 0x000000ff53537208 */ /* 0x000fe20003000000 */
[----:B------:R-:W-:Y:S01]  /*4ec0*/  FADD.FTZ R191, R191, -R192 ;  /* 0x800000c0bfbf7221 */ /* 0x000fe20000010000 */
[----:B------:R-:W-:Y:S01]  /*4ed0*/  FSEL R82, R82, RZ, P4 ;  /* 0x000000ff52527208 */ /* 0x000fe20002000000 */
[----:B------:R-:W-:Y:S01]  /*4ee0*/  FADD.FTZ R181, R181, -R179 ;  /* 0x800000b3b5b57221 */ /* 0x000fe20000010000 */
[C---:B------:R-:W-:Y:S01]  /*4ef0*/  LOP3.LUT P6, RZ, R64.reuse, 0xff0000, RZ, 0xc0, !PT ;  /* 0x00ff000040ff7812 */ /* 0x040fe200078cc0ff */
[----:B------:R-:W-:Y:S01]  /*4f00*/  FMUL.FTZ R80, R175, R191 ;  /* 0x000000bfaf507220 */ /* 0x000fe20000410000 */
[----:B------:R-:W-:-:S02]  /*4f10*/  LOP3.LUT P2, RZ, R64, 0xff000000, RZ, 0xc0, !PT ;  /* 0xff00000040ff7812 */ /* 0x000fc4000784c0ff */
[----:B------:R-:W-:Y:S01]  /*4f20*/  LOP3.LUT P5, RZ, R64, 0xff00, RZ, 0xc0, !PT ;  /* 0x0000ff0040ff7812 */ /* 0x000fe200078ac0ff */
[----:B------:R-:W-:Y:S01]  /*4f30*/  FMUL.FTZ R80, R80, UR6 ;  /* 0x0000000650507c20 */ /* 0x000fe20008410000 */
[----:B------:R-:W-:Y:S02]  /*4f40*/  LOP3.LUT P4, RZ, R64, 0xff, RZ, 0xc0, !PT ;  /* 0x000000ff40ff7812 */ /* 0x000fe4000788c0ff */
[----:B------:R-:W-:Y:S02]  /*4f50*/  FSEL R64, R75, RZ, P3 ;  /* 0x000000ff4b407208 */ /* 0x000fe40001800000 */
[----:B------:R-:W-:Y:S02]  /*4f60*/  LOP3.LUT P3, RZ, R139, 0xff00, RZ, 0xc0, !PT ;  /* 0x0000ff008bff7812 */ /* 0x000fe4000786c0ff */
[----:B------:R-:W-:Y:S01]  /*4f70*/  F2FP.BF16.F32.PACK_AB R66, R64, R66 ;  /* 0x000000424042723e */ /* 0x000fe200000010ff */
[----:B------:R-:W-:Y:S01]  /*4f80*/  FMUL.FTZ R64, R175, R189 ;  /* 0x000000bdaf407220 */ /* 0x000fe20000410000 */
[----:B------:R-:W-:-:S02]  /*4f90*/  F2FP.BF16.F32.PACK_AB R83, R65, R83 ;  /* 0x000000534153723e */ /* 0x000fc400000010ff */
[----:B------:R-:W-:Y:S01]  /*4fa0*/  FSEL R75, R75, RZ, P3 ;  /* 0x000000ff4b4b7208 */ /* 0x000fe20001800000 */
[----:B------:R-:W-:Y:S01]  /*4fb0*/  FMUL.FTZ R64, R64, UR6 ;  /* 0x0000000640407c20 */ /* 0x000fe20008410000 */
[----:B------:R-:W-:Y:S02]  /*4fc0*/  FSEL R65, R81, RZ, P6 ;  /* 0x000000ff51417208 */ /* 0x000fe40003000000 */
[C---:B------:R-:W-:Y:S02]  /*4fd0*/  LOP3.LUT P3, RZ, R138.reuse, 0xff0000, RZ, 0xc0, !PT ;  /* 0x00ff00008aff7812 */ /* 0x040fe4000786c0ff */
[----:B------:R-:W-:Y:S02]  /*4fe0*/  LOP3.LUT P6, RZ, R138, 0xff000000, RZ, 0xc0, !PT ;  /* 0xff0000008aff7812 */ /* 0x000fe400078cc0ff */
[----:B------:R-:W-:Y:S02]  /*4ff0*/  F2FP.BF16.F32.PACK_AB R67, R67, R74 ;  /* 0x0000004a4343723e */ /* 0x000fe400000010ff */
[----:B------:R-:W-:-:S02]  /*5000*/  FSEL R81, R81, RZ, P3 ;  /* 0x000000ff51517208 */ /* 0x000fc40001800000 */
[C---:B------:R-:W-:Y:S02]  /*5010*/  FSEL R74, R64.reuse, RZ, P6 ;  /* 0x000000ff404a7208 */ /* 0x040fe40003000000 */
[----:B------:R-:W-:Y:S02]  /*5020*/  FSEL R64, R64, RZ, P2 ;  /* 0x000000ff40407208 */ /* 0x000fe40001000000 */
[----:B------:R-:W-:Y:S01]  /*5030*/  F2FP.BF16.F32.PACK_AB R81, R74, R81 ;  /* 0x000000514a51723e */ /* 0x000fe200000010ff */
[----:B------:R-:W-:Y:S01]  /*5040*/  FMUL.FTZ R74, R175, R181 ;  /* 0x000000b5af4a7220 */ /* 0x000fe20000410000 */
[C---:B------:R-:W-:Y:S02]  /*5050*/  LOP3.LUT P2, RZ, R138.reuse, 0xff, RZ, 0xc0, !PT ;  /* 0x000000ff8aff7812 */ /* 0x040fe4000784c0ff */
[----:B------:R-:W-:Y:S01]  /*5060*/  LOP3.LUT P3, RZ, R138, 0xff00, RZ, 0xc0, !PT ;  /* 0x0000ff008aff7812 */ /* 0x000fe2000786c0ff */
[----:B------:R-:W-:Y:S01]  /*5070*/  FMUL.FTZ R74, R74, UR6 ;  /* 0x000000064a4a7c20 */ /* 0x000fe20008410000 */
[----:B------:R-:W-:-:S02]  /*5080*/  F2FP.BF16.F32.PACK_AB R82, R75, R82 ;  /* 0x000000524b52723e */ /* 0x000fc400000010ff */
[----:B------:R-:W-:Y:S02]  /*5090*/  F2FP.BF16.F32.PACK_AB R65, R64, R65 ;  /* 0x000000414041723e */ /* 0x000fe400000010ff */
[----:B------:R-:W-:Y:S02]  /*50a0*/  FSEL R64, R80, RZ, P5 ;  /* 0x000000ff50407208 */ /* 0x000fe40002800000 */
[----:B------:R-:W-:Y:S02]  /*50b0*/  FSEL R75, R74, RZ, P2 ;  /* 0x000000ff4a4b7208 */ /* 0x000fe40001000000 */
[----:B------:R-:W-:Y:S02]  /*50c0*/  FSEL R80, R80, RZ, P3 ;  /* 0x000000ff50507208 */ /* 0x000fe40001800000 */
[----:B------:R-:W-:Y:S02]  /*50d0*/  FSEL R74, R74, RZ, P4 ;  /* 0x000000ff4a4a7208 */ /* 0x000fe40002000000 */
[----:B------:R-:W-:-:S02]  /*50e0*/  F2FP.BF16.F32.PACK_AB R80, R80, R75 ;  /* 0x0000004b5050723e */ /* 0x000fc400000010ff */
[----:B------:R-:W-:Y:S01]  /*50f0*/  F2FP.BF16.F32.PACK_AB R64, R64, R74 ;  /* 0x0000004a4040723e */ /* 0x000fe200000010ff */
[----:B------:R-:W-:Y:S06]  /*5100*/  BRA `(.L_x_339) ;  /* 0x0000001000147947 */ /* 0x000fec0003800000 */
.L_x_342:
[-CC-:B------:R-:W-:Y:S01]  /*5110*/  FFMA.FTZ R184, R184, R213.reuse, R188.reuse ;  /* 0x000000d5b8b87223 */ /* 0x180fe200000100bc */
[-CC-:B------:R-:W-:Y:S01]  /*5120*/  FFMA.FTZ R202, R202, R213.reuse, R188.reuse ;  /* 0x000000d5caca7223 */ /* 0x180fe200000100bc */
[-C--:B------:R-:W-:Y:S01]  /*5130*/  FFMA.FTZ R94, R185, R213.reuse, R188 ;  /* 0x000000d5b95e7223 */ /* 0x080fe200000100bc */
[----:B-----5:R-:W-:Y:S01]  /*5140*/  ISETP.GE.U32.AND P2, PT, R64, RZ, PT ;  /* 0x000000ff4000720c */ /* 0x020fe20003f46070 */
[----:B------:R-:W-:Y:S01]  /*5150*/  FADD.FTZ R95, R182, -R184 ;  /* 0x800000b8b65f7221 */ /* 0x000fe20000010000 */
[----:B------:R-:W-:Y:S01]  /*5160*/  FADD.FTZ R75, R201, -R202 ;  /* 0x800000cac94b7221 */ /* 0x000fe20000010000 */
[----:B------:R-:W-:Y:S01]  /*5170*/  FFMA.FTZ R194, R194, R213, R188 ;  /* 0x000000d5c2c27223 */ /* 0x000fe200000100bc */
[----:B------:R-:W-:Y:S01]  /*5180*/  LOP3.LUT P5, RZ, R65, 0xff0000, RZ, 0xc0, !PT ;  /* 0x00ff000041ff7812 */ /* 0x000fe200078ac0ff */
[C---:B------:R-:W-:Y:S01]  /*5190*/  FMUL.FTZ R95, R175.reuse, R95 ;  /* 0x0000005faf5f7220 */ /* 0x040fe20000410000 */
[----:B------:R-:W-:Y:S01]  /*51a0*/  FMUL.FTZ R75, R175, R75 ;  /* 0x0000004baf4b7220 */ /* 0x000fe20000410000 */
[----:B------:R-:W-:Y:S01]  /*51b0*/  FADD.FTZ R94, R183, -R94 ;  /* 0x8000005eb75e7221 */ /* 0x000fe20000010000 */
[----:B------:R-:W-:Y:S01]  /*51c0*/  LOP3.LUT P4, RZ, R139, 0xff0000, RZ, 0xc0, !PT ;  /* 0x00ff00008bff7812 */ /* 0x000fe2000788c0ff */
[----:B------:R-:W-:Y:S01]  /*51d0*/  FMUL.FTZ R83, R95, UR6 ;  /* 0x000000065f537c20 */ /* 0x000fe20008410000 */
[----:B------:R-:W-:Y:S01]  /*51e0*/  FMUL.FTZ R74, R75, UR6 ;  /* 0x000000064b4a7c20 */ /* 0x000fe20008410000 */
[----:B------:R-:W-:Y:S01]  /*51f0*/  ISETP.GE.U32.AND.EX P2, PT, R65, 0x1000000, PT, P2 ;  /* 0x010000004100780c */ /* 0x000fe20003f46120 */
[----:B------:R-:W-:Y:S01]  /*5200*/  FADD.FTZ R193, R193, -R194 ;  /* 0x800000c2c1c17221 */ /* 0x000fe20000010000 */
[----:B------:R-:W-:Y:S01]  /*5210*/  FMUL.FTZ R94, R175, R94 ;  /* 0x0000005eaf5e7220 */ /* 0x000fe20000410000 */
[----:B-1----:R-:W-:Y:S01]  /*5220*/  FSEL R67, R83, RZ, P5 ;  /* 0x000000ff53437208 */ /* 0x002fe20002800000 */
[--C-:B------:R-:W-:Y:S01]  /*5230*/  FFMA.FTZ R187, R187, R213, R188.reuse ;  /* 0x000000d5bbbb7223 */ /* 0x100fe200000100bc */
[----:B------:R-:W-:Y:S01]  /*5240*/  FSEL R83, R83, RZ, P4 ;  /* 0x000000ff53537208 */ /* 0x000fe20002000000 */
[----:B------:R-:W-:Y:S01]  /*5250*/  FMUL.FTZ R193, R175, R193 ;  /* 0x000000c1afc17220 */ /* 0x000fe20000410000 */
[C---:B------:R-:W-:Y:S01]  /*5260*/  LOP3.LUT P6, RZ, R65.reuse, 0xff, RZ, 0xc0, !PT ;  /* 0x000000ff41ff7812 */ /* 0x040fe200078cc0ff */
[----:B------:R-:W-:Y:S01]  /*5270*/  FMUL.FTZ R82, R94, UR6 ;  /* 0x000000065e527c20 */ /* 0x000fe20008410000 */
[----:B------:R-:W-:Y:S01]  /*5280*/  LOP3.LUT P4, RZ, R65, 0xff00, RZ, 0xc0, !PT ;  /* 0x0000ff0041ff7812 */ /* 0x000fe2000788c0ff */
[----:B------:R-:W-:Y:S01]  /*5290*/  FADD.FTZ R186, R186, -R187 ;  /* 0x800000bbbaba7221 */ /* 0x000fe20000010000 */
[----:B------:R-:W-:Y:S01]  /*52a0*/  ISETP.GE.U32.AND P3, PT, R138, RZ, PT ;  /* 0x000000ff8a00720c */ /* 0x000fe20003f66070 */
[----:B------:R-:W-:Y:S01]  /*52b0*/  FFMA.FTZ R190, R190, R213, R188 ;  /* 0x000000d5bebe7223 */ /* 0x000fe200000100bc */
[----:B------:R-:W-:Y:S01]  /*52c0*/  FSEL R65, R74, RZ, P2 ;  /* 0x000000ff4a417208 */ /* 0x000fe20001000000 */
[----:B------:R-:W-:Y:S01]  /*52d0*/  FMUL.FTZ R93, R175, R186 ;  /* 0x000000baaf5d7220 */ /* 0x000fe20000410000 */
[----:B------:R-:W-:Y:S01]  /*52e0*/  LOP3.LUT P5, RZ, R139, 0xff, RZ, 0xc0, !PT ;  /* 0x000000ff8bff7812 */ /* 0x000fe200078ac0ff */
[----:B------:R-:W-:Y:S01]  /*52f0*/  FADD.FTZ R189, R189, -R190 ;  /* 0x800000bebdbd7221 */ /* 0x000fe20000010000 */
[----:B------:R-:W-:Y:S01]  /*5300*/  ISETP.GE.U32.AND.EX P3, PT, R139, 0x1000000, PT, P3 ;  /* 0x010000008b00780c */ /* 0x000fe20003f66130 */
[----:B------:R-:W-:Y:S01]  /*5310*/  FMUL.FTZ R81, R93, UR6 ;  /* 0x000000065d517c20 */ /* 0x000fe20008410000 */
[----:B------:R-:W-:Y:S01]  /*5320*/  F2FP.BF16.F32.PACK_AB R67, R65, R67 ;  /* 0x000000434143723e */ /* 0x000fe200000010ff */
[----:B------:R-:W-:Y:S01]  /*5330*/  FMUL.FTZ R65, R193, UR6 ;  /* 0x00000006c1417c20 */ /* 0x000fe20008410000 */
[----:B------:R-:W-:Y:S01]  /*5340*/  FSEL R66, R82, RZ, P6 ;  /* 0x000000ff52427208 */ /* 0x000fe20003000000 */
[----:B------:R-:W-:Y:S01]  /*5350*/  FMUL.FTZ R189, R175, R189 ;  /* 0x000000bdafbd7220 */ /* 0x000fe20000410000 */
[----:B------:R-:W-:Y:S01]  /*5360*/  FSEL R74, R74, RZ, P3 ;  /* 0x000000ff4a4a7208 */ /* 0x000fe20001800000 */
[-CC-:B------:R-:W-:Y:S01]  /*5370*/  FFMA.FTZ R192, R192, R213.reuse, R188.reuse ;  /* 0x000000d5c0c07223 */ /* 0x180fe200000100bc */
[----:B------:R-:W-:Y:S01]  /*5380*/  FSEL R82, R82, RZ, P5 ;  /* 0x000000ff52527208 */ /* 0x000fe20002800000 */
[----:B------:R-:W-:Y:S01]  /*5390*/  FFMA.FTZ R179, R179, R213, R188 ;  /* 0x000000d5b3b37223 */ /* 0x000fe200000100bc */
[C---:B------:R-:W-:Y:S01]  /*53a0*/  LOP3.LUT P2, RZ, R64.reuse, 0xff0000, RZ, 0xc0, !PT ;  /* 0x00ff000040ff7812 */ /* 0x040fe2000784c0ff */
[----:B------:R-:W-:Y:S01]  /*53b0*/  FADD.FTZ R191, R191, -R192 ;  /* 0x800000c0bfbf7221 */ /* 0x000fe20000010000 */
[C---:B------:R-:W-:Y:S01]  /*53c0*/  LOP3.LUT P3, RZ, R64.reuse, 0xff000000, RZ, 0xc0, !PT ;  /* 0xff00000040ff7812 */ /* 0x040fe2000786c0ff */
[----:B------:R-:W-:Y:S01]  /*53d0*/  FADD.FTZ R181, R181, -R179 ;  /* 0x800000b3b5b57221 */ /* 0x000fe20000010000 */
[C---:B------:R-:W-:Y:S01]  /*53e0*/  LOP3.LUT P6, RZ, R64.reuse, 0xff00, RZ, 0xc0, !PT ;  /* 0x0000ff0040ff7812 */ /* 0x040fe200078cc0ff */
[C---:B------:R-:W-:Y:S01]  /*53f0*/  FMUL.FTZ R92, R175.reuse, R191 ;  /* 0x000000bfaf5c7220 */ /* 0x040fe20000410000 */
[----:B------:R-:W-:Y:S01]  /*5400*/  LOP3.LUT P5, RZ, R64, 0xff, RZ, 0xc0, !PT ;  /* 0x000000ff40ff7812 */ /* 0x000fe200078ac0ff */
[----:B------:R-:W-:Y:S01]  /*5410*/  FMUL.FTZ R181, R175, R181 ;  /* 0x000000b5afb57220 */ /* 0x000fe20000410000 */
[----:B------:R-:W-:Y:S01]  /*5420*/  FSEL R64, R65, RZ, P4 ;  /* 0x000000ff41407208 */ /* 0x000fe20002000000 */
[----:B------:R-:W-:Y:S01]  /*5430*/  FMUL.FTZ R80, R92, UR6 ;  /* 0x000000065c507c20 */ /* 0x000fe20008410000 */
[----:B------:R-:W-:-:S02]  /*5440*/  LOP3.LUT P4, RZ, R139, 0xff00, RZ, 0xc0, !PT ;  /* 0x0000ff008bff7812 */ /* 0x000fc4000788c0ff */
[----:B------:R-:W-:Y:S01]  /*5450*/  F2FP.BF16.F32.PACK_AB R66, R64, R66 ;  /* 0x000000424042723e */ /* 0x000fe200000010ff */
[----:B------:R-:W-:Y:S01]  /*5460*/  FMUL.FTZ R64, R189, UR6 ;  /* 0x00000006bd407c20 */ /* 0x000fe20008410000 */
[----:B------:R-:W-:Y:S02]  /*5470*/  FSEL R65, R65, RZ, P4 ;  /* 0x000000ff41417208 */ /* 0x000fe40002000000 */
[C---:B------:R-:W-:Y:S02]  /*5480*/  LOP3.LUT P4, RZ, R138.reuse, 0xff0000, RZ, 0xc0, !PT ;  /* 0x00ff00008aff7812 */ /* 0x040fe4000788c0ff */
[----:B------:R-:W-:Y:S02]  /*5490*/  F2FP.BF16.F32.PACK_AB R82, R65, R82 ;  /* 0x000000524152723e */ /* 0x000fe400000010ff */
[----:B------:R-:W-:Y:S02]  /*54a0*/  FSEL R65, R81, RZ, P2 ;  /* 0x000000ff51417208 */ /* 0x000fe40001000000 */
[----:B------:R-:W-:-:S02]  /*54b0*/  LOP3.LUT P2, RZ, R138, 0xff000000, RZ, 0xc0, !PT ;  /* 0xff0000008aff7812 */ /* 0x000fc4000784c0ff */
[----:B------:R-:W-:Y:S02]  /*54c0*/  F2FP.BF16.F32.PACK_AB R83, R74, R83 ;  /* 0x000000534a53723e */ /* 0x000fe400000010ff */
[----:B------:R-:W-:Y:S02]  /*54d0*/  FSEL R81, R81, RZ, P4 ;  /* 0x000000ff51517208 */ /* 0x000fe40002000000 */
[C---:B------:R-:W-:Y:S02]  /*54e0*/  FSEL R74, R64.reuse, RZ, P2 ;  /* 0x000000ff404a7208 */ /* 0x040fe40001000000 */
[----:B------:R-:W-:Y:S02]  /*54f0*/  FSEL R64, R64, RZ, P3 ;  /* 0x000000ff40407208 */ /* 0x000fe40001800000 */
[----:B------:R-:W-:Y:S01]  /*5500*/  F2FP.BF16.F32.PACK_AB R81, R74, R81 ;  /* 0x000000514a51723e */ /* 0x000fe200000010ff */
[----:B------:R-:W-:Y:S01]  /*5510*/  FMUL.FTZ R74, R181, UR6 ;  /* 0x00000006b54a7c20 */ /* 0x000fe20008410000 */
[----:B------:R-:W-:-:S02]  /*5520*/  LOP3.LUT P2, RZ, R138, 0xff, RZ, 0xc0, !PT ;  /* 0x000000ff8aff7812 */ /* 0x000fc4000784c0ff */
[----:B------:R-:W-:Y:S02]  /*5530*/  LOP3.LUT P3, RZ, R138, 0xff00, RZ, 0xc0, !PT ;  /* 0x0000ff008aff7812 */ /* 0x000fe4000786c0ff */
[----:B------:R-:W-:Y:S02]  /*5540*/  F2FP.BF16.F32.PACK_AB R95, R75, R95 ;  /* 0x0000005f4b5f723e */ /* 0x000fe400000010ff */
[----:B------:R-:W-:Y:S02]  /*5550*/  F2FP.BF16.F32.PACK_AB R65, R64, R65 ;  /* 0x000000414041723e */ /* 0x000fe400000010ff */
[----:B------:R-:W-:Y:S02]  /*5560*/  FSEL R64, R80, RZ, P6 ;  /* 0x000000ff50407208 */ /* 0x000fe40003000000 */
[----:B------:R-:W-:Y:S02]  /*5570*/  FSEL R75, R74, RZ, P2 ;  /* 0x000000ff4a4b7208 */ /* 0x000fe40001000000 */
[----:B------:R-:W-:-:S02]  /*5580*/  FSEL R80, R80, RZ, P3 ;  /* 0x000000ff50507208 */ /* 0x000fc40001800000 */
[----:B------:R-:W-:Y:S02]  /*5590*/  FSEL R74, R74, RZ, P5 ;  /* 0x000000ff4a4a7208 */ /* 0x000fe40002800000 */
[----:B------:R-:W-:Y:S02]  /*55a0*/  F2FP.BF16.F32.PACK_AB R94, R193, R94 ;  /* 0x0000005ec15e723e */ /* 0x000fe400000010ff */
[----:B------:R-:W-:Y:S02]  /*55b0*/  F2FP.BF16.F32.PACK_AB R93, R189, R93 ;  /* 0x0000005dbd5d723e */ /* 0x000fe400000010ff */
[----:B------:R-:W-:Y:S02]  /*55c0*/  F2FP.BF16.F32.PACK_AB R92, R92, R181 ;  /* 0x000000b55c5c723e */ /* 0x000fe400000010ff */
[----:B------:R-:W-:Y:S02]  /*55d0*/  F2FP.BF16.F32.PACK_AB R80, R80, R75 ;  /* 0x0000004b5050723e */ /* 0x000fe400000010ff */
[----:B------:R-:W-:Y:S01]  /*55e0*/  F2FP.BF16.F32.PACK_AB R64, R64, R74 ;  /* 0x0000004a4040723e */ /* 0x000fe200000010ff */
[----:B------:R-:W-:Y:S06]  /*55f0*/  BRA `(.L_x_339) ;  /* 0x0000000800d87947 */ /* 0x000fec0003800000 */
.L_x_341:
[----:B------:R-:W-:Y:S01]  /*5600*/  UMOV UR4, UR8 ;  /* 0x0000000800047c82 */ /* 0x000fe20008000000 */
[----:B------:R-:W-:Y:S01]  /*5610*/  UMOV UR5, UR9 ;  /* 0x0000000900057c82 */ /* 0x000fe20008000000 */
[----:B------:R-:W-:-:S04]  /*5620*/  UISETP.NE.U32.AND UP0, UPT, UR4, URZ, UPT ;  /* 0x000000ff0400728c */ /* 0x000fc8000bf05070 */
[----:B------:R-:W-:-:S09]  /*5630*/  UISETP.NE.AND.EX UP0, UPT, UR5, URZ, UPT, UP0 ;  /* 0x000000ff0500728c */ /* 0x000fd2000bf05300 */
[----:B------:R-:W-:Y:S05]  /*5640*/  BRA.U UP0, `(.L_x_343) ;  /* 0x00000005005c7547 */ /* 0x000fea000b800000 */
[-CC-:B------:R-:W-:Y:S01]  /*5650*/  FFMA.FTZ R184, R184, R213.reuse, R188.reuse ;  /* 0x000000d5b8b87223 */ /* 0x180fe200000100bc */
[C---:B-1---5:R-:W-:Y:S01]  /*5660*/  PRMT R67, R63.reuse, 0x7632, R67 ;  /* 0x000076323f437816 */ /* 0x062fe20000000043 */
[-C--:B------:R-:W-:Y:S01]  /*5670*/  FFMA.FTZ R202, R202, R213.reuse, R188 ;  /* 0x000000d5caca7223 */ /* 0x080fe200000100bc */
[----:B------:R-:W-:Y:S01]  /*5680*/  SHF.L.U32 R74, R63, 0x10, RZ ;  /* 0x000000103f4a7819 */ /* 0x000fe200000006ff */
[----:B------:R-:W-:Y:S01]  /*5690*/  FADD.FTZ R184, R182, -R184 ;  /* 0x800000b8b6b87221 */ /* 0x000fe20000010000 */
[----:B------:R-:W-:Y:S01]  /*56a0*/  SHF.L.U32 R67, R67, 0x10, RZ ;  /* 0x0000001043437819 */ /* 0x000fe200000006ff */
[-C--:B------:R-:W-:Y:S01]  /*56b0*/  FFMA.FTZ R185, R185, R213.reuse, R188 ;  /* 0x000000d5b9b97223 */ /* 0x080fe200000100bc */
[----:B------:R-:W-:Y:S01]  /*56c0*/  FADD.FTZ R202, R201, -R202 ;  /* 0x800000cac9ca7221 */ /* 0x000fe20000010000 */
[----:B------:R-:W-:Y:S01]  /*56d0*/  PRMT R66, R62, 0x7632, R66 ;  /* 0x000076323e427816 */ /* 0x000fe20000000042 */
[----:B------:R-:W-:Y:S01]  /*56e0*/  FFMA.FTZ R194, R194, R213, R188 ;  /* 0x000000d5c2c27223 */ /* 0x000fe200000100bc */
[----:B------:R-:W-:Y:S01]  /*56f0*/  FFMA.FTZ R74, R175, R184, R74 ;  /* 0x000000b8af4a7223 */ /* 0x000fe2000001004a */
[----:B------:R-:W-:Y:S01]  /*5700*/  SHF.L.U32 R82, R62, 0x10, RZ ;  /* 0x000000103e527819 */ /* 0x000fe200000006ff */
[----:B------:R-:W-:Y:S01]  /*5710*/  FADD.FTZ R185, R183, -R185 ;  /* 0x800000b9b7b97221 */ /* 0x000fe20000010000 */
[----:B------:R-:W-:Y:S01]  /*5720*/  FFMA.FTZ R67, R175, R202, R67 ;  /* 0x000000caaf437223 */ /* 0x000fe20000010043 */
[----:B------:R-:W-:Y:S01]  /*5730*/  FADD.FTZ R194, R193, -R194 ;  /* 0x800000c2c1c27221 */ /* 0x000fe20000010000 */
[----:B------:R-:W-:Y:S01]  /*5740*/  IMAD.U32 R66, R66, 0x10000, RZ ;  /* 0x0001000042427824 */ /* 0x000fe200078e00ff */
[----:B------:R-:W-:Y:S01]  /*5750*/  ISETP.GE.U32.AND P2, PT, R64, RZ, PT ;  /* 0x000000ff4000720c */ /* 0x000fe20003f46070 */
[----:B------:R-:W-:Y:S01]  /*5760*/  FMUL.FTZ R74, R74, UR6 ;  /* 0x000000064a4a7c20 */ /* 0x000fe20008410000 */
[----:B------:R-:W-:Y:S01]  /*5770*/  LOP3.LUT P4, RZ, R139, 0xff0000, RZ, 0xc0, !PT ;  /* 0x00ff00008bff7812 */ /* 0x000fe2000788c0ff */
[----:B------:R-:W-:Y:S01]  /*5780*/  FFMA.FTZ R82, R175, R185, R82 ;  /* 0x000000b9af527223 */ /* 0x000fe20000010052 */
[----:B------:R-:W-:Y:S01]  /*5790*/  FMUL.FTZ R80, R67, UR6 ;  /* 0x0000000643507c20 */ /* 0x000fe20008410000 */
[----:B------:R-:W-:Y:S01]  /*57a0*/  FFMA.FTZ R66, R175, R194, R66 ;  /* 0x000000c2af427223 */ /* 0x000fe20000010042 */
[C---:B------:R-:W-:Y:S01]  /*57b0*/  LOP3.LUT P5, RZ, R65.reuse, 0xff0000, RZ, 0xc0, !PT ;  /* 0x00ff000041ff7812 */ /* 0x040fe200078ac0ff */
[----:B------:R-:W-:Y:S01]  /*57c0*/  FMUL.FTZ R82, R82, UR6 ;  /* 0x0000000652527c20 */ /* 0x000fe20008410000 */
[----:B------:R-:W-:Y:S01]  /*57d0*/  ISETP.GE.U32.AND.EX P2, PT, R65, 0x1000000, PT, P2 ;  /* 0x010000004100780c */ /* 0x000fe20003f46120 */
[-CC-:B------:R-:W-:Y:S01]  /*57e0*/  FFMA.FTZ R192, R192, R213.reuse, R188.reuse ;  /* 0x000000d5c0c07223 */ /* 0x180fe200000100bc */
[----:B------:R-:W-:Y:S01]  /*57f0*/  ISETP.GE.U32.AND P3, PT, R138, RZ, PT ;  /* 0x000000ff8a00720c */ /* 0x000fe20003f66070 */
[-C--:B------:R-:W-:Y:S01]  /*5800*/  FFMA.FTZ R187, R187, R213.reuse, R188 ;  /* 0x000000d5bbbb7223 */ /* 0x080fe200000100bc */
[----:B------:R-:W-:Y:S01]  /*5810*/  FSEL R83, R74, RZ, P4 ;  /* 0x000000ff4a537208 */ /* 0x000fe20002000000 */
[----:B------:R-:W-:Y:S01]  /*5820*/  FADD.FTZ R192, R191, -R192 ;  /* 0x800000c0bfc07221 */ /* 0x000fe20000010000 */
[C---:B------:R-:W-:Y:S01]  /*5830*/  LOP3.LUT P6, RZ, R65.reuse, 0xff, RZ, 0xc0, !PT ;  /* 0x000000ff41ff7812 */ /* 0x040fe200078cc0ff */
[----:B------:R-:W-:Y:S01]  /*5840*/  FADD.FTZ R187, R186, -R187 ;  /* 0x800000bbbabb7221 */ /* 0x000fe20000010000 */
[----:B------:R-:W-:Y:S01]  /*5850*/  LOP3.LUT P4, RZ, R65, 0xff00, RZ, 0xc0, !PT ;  /* 0x0000ff0041ff7812 */ /* 0x000fe2000788c0ff */
[----:B------:R-:W-:Y:S01]  /*5860*/  FMUL.FTZ R65, R66, UR6 ;  /* 0x0000000642417c20 */ /* 0x000fe20008410000 */
[----:B------:R-:W-:Y:S01]  /*5870*/  FSEL R75, R74, RZ, P5 ;  /* 0x000000ff4a4b7208 */ /* 0x000fe20002800000 */
[-CC-:B------:R-:W-:Y:S01]  /*5880*/  FFMA.FTZ R190, R190, R213.reuse, R188.reuse ;  /* 0x000000d5bebe7223 */ /* 0x180fe200000100bc */
[----:B------:R-:W-:Y:S01]  /*5890*/  FSEL R67, R80, RZ, P2 ;  /* 0x000000ff50437208 */ /* 0x000fe20001000000 */
[----:B------:R-:W-:Y:S01]  /*58a0*/  FFMA.FTZ R179, R179, R213, R188 ;  /* 0x000000d5b3b37223 */ /* 0x000fe200000100bc */
[----:B------:R-:W-:Y:S01]  /*58b0*/  LOP3.LUT P5, RZ, R139, 0xff, RZ, 0xc0, !PT ;  /* 0x000000ff8bff7812 */ /* 0x000fe200078ac0ff */
[----:B------:R-:W-:Y:S01]  /*58c0*/  FADD.FTZ R189, R189, -R190 ;  /* 0x800000bebdbd7221 */ /* 0x000fe20000010000 */
[----:B------:R-:W-:Y:S01]  /*58d0*/  ISETP.GE.U32.AND.EX P3, PT, R139, 0x1000000, PT, P3 ;  /* 0x010000008b00780c */ /* 0x000fe20003f66130 */
[----:B------:R-:W-:Y:S01]  /*58e0*/  FADD.FTZ R181, R181, -R179 ;  /* 0x800000b3b5b57221 */ /* 0x000fe20000010000 */
[----:B------:R-:W-:-:S02]  /*58f0*/  LOP3.LUT P2, RZ, R139, 0xff00, RZ, 0xc0, !PT ;  /* 0x0000ff008bff7812 */ /* 0x000fc4000784c0ff */
[----:B------:R-:W-:Y:S02]  /*5900*/  FSEL R66, R82, RZ, P6 ;  /* 0x000000ff52427208 */ /* 0x000fe40003000000 */
[----:B------:R-:W-:Y:S02]  /*5910*/  FSEL R80, R80, RZ, P3 ;  /* 0x000000ff50507208 */ /* 0x000fe40001800000 */
[----:B------:R-:W-:Y:S02]  /*5920*/  FSEL R82, R82, RZ, P5 ;  /* 0x000000ff52527208 */ /* 0x000fe40002800000 */
[----:B------:R-:W-:Y:S02]  /*5930*/  FSEL R74, R65, RZ, P2 ;  /* 0x000000ff414a7208 */ /* 0x000fe40001000000 */
[C---:B------:R-:W-:Y:S02]  /*5940*/  LOP3.LUT P3, RZ, R64.reuse, 0xff0000, RZ, 0xc0, !PT ;  /* 0x00ff000040ff7812 */ /* 0x040fe4000786c0ff */
[----:B------:R-:W-:-:S02]  /*5950*/  LOP3.LUT P6, RZ, R64, 0xff000000, RZ, 0xc0, !PT ;  /* 0xff00000040ff7812 */ /* 0x000fc400078cc0ff */
[C---:B------:R-:W-:Y:S02]  /*5960*/  LOP3.LUT P5, RZ, R64.reuse, 0xff00, RZ, 0xc0, !PT ;  /* 0x0000ff0040ff7812 */ /* 0x040fe400078ac0ff */
[----:B------:R-:W-:Y:S02]  /*5970*/  LOP3.LUT P2, RZ, R64, 0xff, RZ, 0xc0, !PT ;  /* 0x000000ff40ff7812 */ /* 0x000fe4000784c0ff */
[----:B------:R-:W-:Y:S02]  /*5980*/  PRMT R64, R60, 0x7632, R64 ;  /* 0x000076323c407816 */ /* 0x000fe40000000040 */
[----:B------:R-:W-:Y:S02]  /*5990*/  PRMT R81, R61, 0x7632, R81 ;  /* 0x000076323d517816 */ /* 0x000fe40000000051 */
[----:B------:R-:W-:Y:S02]  /*59a0*/  SHF.L.U32 R64, R64, 0x10, RZ ;  /* 0x0000001040407819 */ /* 0x000fe400000006ff */
[----:B------:R-:W-:Y:S01]  /*59b0*/  FSEL R65, R65, RZ, P4 ;  /* 0x000000ff41417208 */ /* 0x000fe20002000000 */
[----:B------:R-:W-:Y:S01]  /*59c0*/  IMAD.U32 R81, R81, 0x10000, RZ ;  /* 0x0001000051517824 */ /* 0x000fe200078e00ff */
[----:B------:R-:W-:Y:S01]  /*59d0*/  LOP3.LUT P4, RZ, R138, 0xff0000, RZ, 0xc0, !PT ;  /* 0x00ff00008aff7812 */ /* 0x000fe2000788c0ff */
[----:B------:R-:W-:Y:S01]  /*59e0*/  FFMA.FTZ R192, R175, R192, R64 ;  /* 0x000000c0afc07223 */ /* 0x000fe20000010040 */
[----:B------:R-:W-:Y:S01]  /*59f0*/  SHF.L.U32 R64, R61, 0x10, RZ ;  /* 0x000000103d407819 */ /* 0x000fe200000006ff */
[----:B------:R-:W-:Y:S01]  /*5a00*/  FFMA.FTZ R189, R175, R189, R81 ;  /* 0x000000bdafbd7223 */ /* 0x000fe20000010051 */
[----:B------:R-:W-:Y:S01]  /*5a10*/  F2FP.BF16.F32.PACK_AB R82, R74, R82 ;  /* 0x000000524a52723e */ /* 0x000fe200000010ff */
[----:B------:R-:W-:Y:S01]  /*5a20*/  FMUL.FTZ R192, R192, UR6 ;  /* 0x00000006c0c07c20 */ /* 0x000fe20008410000 */
[----:B------:R-:W-:Y:S01]  /*5a30*/  F2FP.BF16.F32.PACK_AB R66, R65, R66 ;  /* 0x000000424142723e */ /* 0x000fe200000010ff */
[----:B------:R-:W-:Y:S01]  /*5a40*/  FFMA.FTZ R187, R175, R187, R64 ;  /* 0x000000bbafbb7223 */ /* 0x000fe20000010040 */
[----:B------:R-:W-:Y:S01]  /*5a50*/  FMUL.FTZ R189, R189, UR6 ;  /* 0x00000006bdbd7c20 */ /* 0x000fe20008410000 */
[----:B------:R-:W-:-:S02]  /*5a60*/  F2FP.BF16.F32.PACK_AB R67, R67, R75 ;  /* 0x0000004b4343723e */ /* 0x000fc400000010ff */
[----:B------:R-:W-:Y:S01]  /*5a70*/  FMUL.FTZ R187, R187, UR6 ;  /* 0x00000006bbbb7c20 */ /* 0x000fe20008410000 */
[----:B------:R-:W-:-:S04]  /*5a80*/  F2FP.BF16.F32.PACK_AB R83, R80, R83 ;  /* 0x000000535053723e */ /* 0x000fc800000010ff */
[C---:B------:R-:W-:Y:S02]  /*5a90*/  FSEL R81, R187.reuse, RZ, P4 ;  /* 0x000000ffbb517208 */ /* 0x040fe40002000000 */
[C---:B------:R-:W-:Y:S02]  /*5aa0*/  LOP3.LUT P4, RZ, R138.reuse, 0xff000000, RZ, 0xc0, !PT ;  /* 0xff0000008aff7812 */ /* 0x040fe4000788c0ff */
[----:B------:R-:W-:Y:S02]  /*5ab0*/  FSEL R65, R187, RZ, P3 ;  /* 0x000000ffbb417208 */ /* 0x000fe40001800000 */
[----:B------:R-:W-:Y:S02]  /*5ac0*/  FSEL R64, R189, RZ, P4 ;  /* 0x000000ffbd407208 */ /* 0x000fe40002000000 */
[----:B------:R-:W-:Y:S02]  /*5ad0*/  LOP3.LUT P3, RZ, R138, 0xff, RZ, 0xc0, !PT ;  /* 0x000000ff8aff7812 */ /* 0x000fe4000786c0ff */
[----:B------:R-:W-:Y:S01]  /*5ae0*/  F2FP.BF16.F32.PACK_AB R81, R64, R81 ;  /* 0x000000514051723e */ /* 0x000fe200000010ff */
[----:B------:R-:W-:Y:S01]  /*5af0*/  IMAD.U32 R64, R60, 0x10000, RZ ;  /* 0x000100003c407824 */ /* 0x000fe200078e00ff */
[----:B------:R-:W-:-:S02]  /*5b00*/  LOP3.LUT P4, RZ, R138, 0xff00, RZ, 0xc0, !PT ;  /* 0x0000ff008aff7812 */ /* 0x000fc4000788c0ff */
[----:B------:R-:W-:Y:S01]  /*5b10*/  FSEL R189, R189, RZ, P6 ;  /* 0x000000ffbdbd7208 */ /* 0x000fe20003000000 */
[----:B------:R-:W-:Y:S01]  /*5b20*/  FFMA.FTZ R64, R175, R181, R64 ;  /* 0x000000b5af407223 */ /* 0x000fe20000010040 */
[----:B------:R-:W-:Y:S02]  /*5b30*/  FSEL R80, R192, RZ, P4 ;  /* 0x000000ffc0507208 */ /* 0x000fe40002000000 */
[----:B------:R-:W-:Y:S01]  /*5b40*/  F2FP.BF16.F32.PACK_AB R65, R189, R65 ;  /* 0x00000041bd41723e */ /* 0x000fe200000010ff */
[----:B------:R-:W-:Y:S01]  /*5b50*/  FMUL.FTZ R74, R64, UR6 ;  /* 0x00000006404a7c20 */ /* 0x000fe20008410000 */
[----:B------:R-:W-:-:S04]  /*5b60*/  FSEL R64, R192, RZ, P5 ;  /* 0x000000ffc0407208 */ /* 0x000fc80002800000 */
[C---:B------:R-:W-:Y:S02]  /*5b70*/  FSEL R75, R74.reuse, RZ, P3 ;  /* 0x000000ff4a4b7208 */ /* 0x040fe40001800000 */
[----:B------:R-:W-:Y:S02]  /*5b80*/  FSEL R74, R74, RZ, P2 ;  /* 0x000000ff4a4a7208 */ /* 0x000fe40001000000 */
[----:B------:R-:W-:Y:S02]  /*5b90*/  F2FP.BF16.F32.PACK_AB R80, R80, R75 ;  /* 0x0000004b5050723e */ /* 0x000fe400000010ff */
[----:B------:R-:W-:Y:S01]  /*5ba0*/  F2FP.BF16.F32.PACK_AB R64, R64, R74 ;  /* 0x0000004a4040723e */ /* 0x000fe200000010ff */
[----:B------:R-:W-:Y:S06]  /*5bb0*/  BRA `(.L_x_339) ;  /* 0x0000000400687947 */ /* 0x000fec0003800000 */
.L_x_343:
        /* <DEDUP_REMOVED lines=9> */
[----:B------:R-:W-:Y:S01]  /*5c50*/  ISETP.GE.U32.AND P2, PT, R64, RZ, PT ;  /* 0x000000ff4000720c */ /* 0x000fe20003f46070 */
[----:B------:R-:W-:Y:S01]  /*5c60*/  FFMA.FTZ R95, R175, R95, R66 ;  /* 0x0000005faf5f7223 */ /* 0x000fe20000010042 */
[----:B------:R-:W-:-:S02]  /*5c70*/  IMAD.U32 R66, R62, 0x10000, RZ ;  /* 0x000100003e427824 */ /* 0x000fc400078e00ff */
[----:B------:R-:W-:Y:S01]  /*5c80*/  FFMA.FTZ R75, R175, R75, R67 ;  /* 0x0000004baf4b7223 */ /* 0x000fe20000010043 */
[----:B------:R-:W-:Y:S01]  /*5c90*/  LOP3.LUT P5, RZ, R65, 0xff0000, RZ, 0xc0, !PT ;  /* 0x00ff000041ff7812 */ /* 0x000fe200078ac0ff */
[----:B------:R-:W-:Y:S01]  /*5ca0*/  FMUL.FTZ R74, R95, UR6 ;  /* 0x000000065f4a7c20 */ /* 0x000fe20008410000 */
[----:B------:R-:W-:Y:S01]  /*5cb0*/  FFMA.FTZ R94, R175, R94, R66 ;  /* 0x0000005eaf5e7223 */ /* 0x000fe20000010042 */
[----:B------:R-:W-:Y:S01]  /*5cc0*/  FMUL.FTZ R83, R75, UR6 ;  /* 0x000000064b537c20 */ /* 0x000fe20008410000 */
[----:B------:R-:W-:Y:S01]  /*5cd0*/  ISETP.GE.U32.AND P3, PT, R138, RZ, PT ;  /* 0x000000ff8a00720c */ /* 0x000fe20003f66070 */
[-C--:B------:R-:W-:Y:S01]  /*5ce0*/  FFMA.FTZ R194, R194, R213.reuse, R188 ;  /* 0x000000d5c2c27223 */ /* 0x080fe200000100bc */
[----:B------:R-:W-:Y:S01]  /*5cf0*/  LOP3.LUT P4, RZ, R139, 0xff0000, RZ, 0xc0, !PT ;  /* 0x00ff00008bff7812 */ /* 0x000fe2000788c0ff */
[----:B------:R-:W-:Y:S01]  /*5d00*/  FMUL.FTZ R82, R94, UR6 ;  /* 0x000000065e527c20 */ /* 0x000fe20008410000 */
[----:B------:R-:W-:Y:S01]  /*5d10*/  LOP3.LUT P6, RZ, R65, 0xff, RZ, 0xc0, !PT ;  /* 0x000000ff41ff7812 */ /* 0x000fe200078cc0ff */
[----:B------:R-:W-:Y:S01]  /*5d20*/  FADD.FTZ R193, R193, -R194 ;  /* 0x800000c2c1c17221 */ /* 0x000fe20000010000 */
[----:B------:R-:W-:Y:S01]  /*5d30*/  FSEL R67, R83, RZ, P5 ;  /* 0x000000ff53437208 */ /* 0x000fe20002800000 */
[-CC-:B------:R-:W-:Y:S01]  /*5d40*/  FFMA.FTZ R190, R190, R213.reuse, R188.reuse ;  /* 0x000000d5bebe7223 */ /* 0x180fe200000100bc */
[----:B------:R-:W-:Y:S01]  /*5d50*/  ISETP.GE.U32.AND.EX P2, PT, R65, 0x1000000, PT, P2 ;  /* 0x010000004100780c */ /* 0x000fe20003f46120 */
[-C--:B------:R-:W-:Y:S01]  /*5d60*/  FFMA.FTZ R192, R192, R213.reuse, R188 ;  /* 0x000000d5c0c07223 */ /* 0x080fe200000100bc */
[----:B------:R-:W-:Y:S01]  /*5d70*/  LOP3.LUT P5, RZ, R139, 0xff, RZ, 0xc0, !PT ;  /* 0x000000ff8bff7812 */ /* 0x000fe200078ac0ff */
[----:B------:R-:W-:Y:S01]  /*5d80*/  FADD.FTZ R189, R189, -R190 ;  /* 0x800000bebdbd7221 */ /* 0x000fe20000010000 */
[----:B------:R-:W-:Y:S01]  /*5d90*/  ISETP.GE.U32.AND.EX P3, PT, R139, 0x1000000, PT, P3 ;  /* 0x010000008b00780c */ /* 0x000fe20003f66130 */
[-C--:B------:R-:W-:Y:S01]  /*5da0*/  FFMA.FTZ R187, R187, R213.reuse, R188 ;  /* 0x000000d5bbbb7223 */ /* 0x080fe200000100bc */
[----:B------:R-:W-:Y:S01]  /*5db0*/  FSEL R83, R83, RZ, P4 ;  /* 0x000000ff53537208 */ /* 0x000fe20002000000 */
[----:B------:R-:W-:Y:S01]  /*5dc0*/  FADD.FTZ R191, R191, -R192 ;  /* 0x800000c0bfbf7221 */ /* 0x000fe20000010000 */
[----:B------:R-:W-:Y:S01]  /*5dd0*/  LOP3.LUT P4, RZ, R65, 0xff00, RZ, 0xc0, !PT ;  /* 0x0000ff0041ff7812 */ /* 0x000fe2000788c0ff */
[----:B------:R-:W-:Y:S01]  /*5de0*/  FADD.FTZ R186, R186, -R187 ;  /* 0x800000bbbaba7221 */ /* 0x000fe20000010000 */
[----:B------:R-:W-:Y:S01]  /*5df0*/  FSEL R65, R74, RZ, P2 ;  /* 0x000000ff4a417208 */ /* 0x000fe20001000000 */
[----:B------:R-:W-:Y:S01]  /*5e00*/  FFMA.FTZ R179, R179, R213, R188 ;  /* 0x000000d5b3b37223 */ /* 0x000fe200000100bc */
[----:B------:R-:W-:-:S02]  /*5e10*/  FSEL R66, R82, RZ, P6 ;  /* 0x000000ff52427208 */ /* 0x000fc40003000000 */
[----:B------:R-:W-:Y:S01]  /*5e20*/  FSEL R74, R74, RZ, P3 ;  /* 0x000000ff4a4a7208 */ /* 0x000fe20001800000 */
[----:B------:R-:W-:Y:S01]  /*5e30*/  FADD.FTZ R181, R181, -R179 ;  /* 0x800000b3b5b57221 */ /* 0x000fe20000010000 */
[----:B------:R-:W-:Y:S02]  /*5e40*/  FSEL R82, R82, RZ, P5 ;  /* 0x000000ff52527208 */ /* 0x000fe40002800000 */
[C---:B------:R-:W-:Y:S02]  /*5e50*/  LOP3.LUT P2, RZ, R64.reuse, 0xff0000, RZ, 0xc0, !PT ;  /* 0x00ff000040ff7812 */ /* 0x040fe4000784c0ff */
[C---:B------:R-:W-:Y:S02]  /*5e60*/  LOP3.LUT P3, RZ, R64.reuse, 0xff000000, RZ, 0xc0, !PT ;  /* 0xff00000040ff7812 */ /* 0x040fe4000786c0ff */
[C---:B------:R-:W-:Y:S02]  /*5e70*/  LOP3.LUT P6, RZ, R64.reuse, 0xff00, RZ, 0xc0, !PT ;  /* 0x0000ff0040ff7812 */ /* 0x040fe400078cc0ff */
[----:B------:R-:W-:-:S02]  /*5e80*/  LOP3.LUT P5, RZ, R64, 0xff, RZ, 0xc0, !PT ;  /* 0x000000ff40ff7812 */ /* 0x000fc400078ac0ff */
[----:B------:R-:W-:Y:S02]  /*5e90*/  PRMT R64, R62, 0x7632, R64 ;  /* 0x000076323e407816 */ /* 0x000fe40000000040 */
[----:B------:R-:W-:Y:S02]  /*5ea0*/  F2FP.BF16.F32.PACK_AB R67, R65, R67 ;  /* 0x000000434143723e */ /* 0x000fe400000010ff */
[----:B------:R-:W-:Y:S02]  /*5eb0*/  SHF.L.U32 R64, R64, 0x10, RZ ;  /* 0x0000001040407819 */ /* 0x000fe400000006ff */
[----:B------:R-:W-:Y:S02]  /*5ec0*/  SHF.L.U32 R93, R61, 0x10, RZ ;  /* 0x000000103d5d7819 */ /* 0x000fe400000006ff */
[----:B------:R-:W-:Y:S01]  /*5ed0*/  F2FP.BF16.F32.PACK_AB R95, R95, R75 ;  /* 0x0000004b5f5f723e */ /* 0x000fe200000010ff */
[--C-:B------:R-:W-:Y:S01]  /*5ee0*/  FFMA.FTZ R193, R175, R193, R64.reuse ;  /* 0x000000c1afc17223 */ /* 0x100fe20000010040 */
[----:B------:R-:W-:Y:S01]  /*5ef0*/  PRMT R64, R61, 0x7632, R64 ;  /* 0x000076323d407816 */ /* 0x000fe20000000040 */
[----:B------:R-:W-:Y:S01]  /*5f00*/  FFMA.FTZ R93, R175, R186, R93 ;  /* 0x000000baaf5d7223 */ /* 0x000fe2000001005d */
[----:B------:R-:W-:Y:S01]  /*5f10*/  SHF.L.U32 R75, R60, 0x10, RZ ;  /* 0x000000103c4b7819 */ /* 0x000fe200000006ff */
[----:B------:R-:W-:Y:S01]  /*5f20*/  FMUL.FTZ R65, R193, UR6 ;  /* 0x00000006c1417c20 */ /* 0x000fe20008410000 */
[----:B------:R-:W-:Y:S01]  /*5f30*/  SHF.L.U32 R64, R64, 0x10, RZ ;  /* 0x0000001040407819 */ /* 0x000fe200000006ff */
[----:B------:R-:W-:Y:S01]  /*5f40*/  FMUL.FTZ R81, R93, UR6 ;  /* 0x000000065d517c20 */ /* 0x000fe20008410000 */
[----:B------:R-:W-:Y:S01]  /*5f50*/  F2FP.BF16.F32.PACK_AB R83, R74, R83 ;  /* 0x000000534a53723e */ /* 0x000fe200000010ff */
[----:B------:R-:W-:Y:S01]  /*5f60*/  FFMA.FTZ R181, R175, R181, R75 ;  /* 0x000000b5afb57223 */ /* 0x000fe2000001004b */
[----:B------:R-:W-:Y:S01]  /*5f70*/  F2FP.BF16.F32.PACK_AB R94, R193, R94 ;  /* 0x0000005ec15e723e */ /* 0x000fe200000010ff */
[--C-:B------:R-:W-:Y:S01]  /*5f80*/  FFMA.FTZ R189, R175, R189, R64.reuse ;  /* 0x000000bdafbd7223 */ /* 0x100fe20000010040 */
[----:B------:R-:W-:-:S04]  /*5f90*/  PRMT R64, R60, 0x7632, R64 ;  /* 0x000076323c407816 */ /* 0x000fc80000000040 */
[----:B------:R-:W-:Y:S01]  /*5fa0*/  F2FP.BF16.F32.PACK_AB R93, R189, R93 ;  /* 0x0000005dbd5d723e */ /* 0x000fe200000010ff */
[----:B------:R-:W-:-:S04]  /*5fb0*/  IMAD.U32 R64, R64, 0x10000, RZ ;  /* 0x0001000040407824 */ /* 0x000fc800078e00ff */
[----:B------:R-:W-:Y:S01]  /*5fc0*/  FFMA.FTZ R92, R175, R191, R64 ;  /* 0x000000bfaf5c7223 */ /* 0x000fe20000010040 */
[----:B------:R-:W-:Y:S02]  /*5fd0*/  FSEL R64, R65, RZ, P4 ;  /* 0x000000ff41407208 */ /* 0x000fe40002000000 */
[----:B------:R-:W-:Y:S01]  /*5fe0*/  LOP3.LUT P4, RZ, R139, 0xff00, RZ, 0xc0, !PT ;  /* 0x0000ff008bff7812 */ /* 0x000fe2000788c0ff */
[----:B------:R-:W-:Y:S01]  /*5ff0*/  FMUL.FTZ R80, R92, UR6 ;  /* 0x000000065c507c20 */ /* 0x000fe20008410000 */
[----:B------:R-:W-:Y:S01]  /*6000*/  F2FP.BF16.F32.PACK_AB R66, R64, R66 ;  /* 0x000000424042723e */ /* 0x000fe200000010ff */
[----:B------:R-:W-:Y:S01]  /*6010*/  FMUL.FTZ R64, R189, UR6 ;  /* 0x00000006bd407c20 */ /* 0x000fe20008410000 */
[----:B------:R-:W-:Y:S02]  /*6020*/  FSEL R65, R65, RZ, P4 ;  /* 0x000000ff41417208 */ /* 0x000fe40002000000 */
[----:B------:R-:W-:Y:S02]  /*6030*/  LOP3.LUT P4, RZ, R138, 0xff0000, RZ, 0xc0, !PT ;  /* 0x00ff00008aff7812 */ /* 0x000fe4000788c0ff */
[----:B------:R-:W-:-:S02]  /*6040*/  F2FP.BF16.F32.PACK_AB R82, R65, R82 ;  /* 0x000000524152723e */ /* 0x000fc400000010ff */
[C---:B------:R-:W-:Y:S02]  /*6050*/  FSEL R65, R81.reuse, RZ, P2 ;  /* 0x000000ff51417208 */ /* 0x040fe40001000000 */
[----:B------:R-:W-:Y:S02]  /*6060*/  LOP3.LUT P2, RZ, R138, 0xff000000, RZ, 0xc0, !PT ;  /* 0xff0000008aff7812 */ /* 0x000fe4000784c0ff */
        /* <DEDUP_REMOVED lines=8> */
[----:B------:R-:W-:Y:S02]  /*60f0*/  FSEL R64, R80, RZ, P6 ;  /* 0x000000ff50407208 */ /* 0x000fe40003000000 */
[----:B------:R-:W-:Y:S02]  /*6100*/  FSEL R75, R74, RZ, P2 ;  /* 0x000000ff4a4b7208 */ /* 0x000fe40001000000 */
[----:B------:R-:W-:Y:S02]  /*6110*/  FSEL R80, R80, RZ, P3 ;  /* 0x000000ff50507208 */ /* 0x000fe40001800000 */
[----:B------:R-:W-:-:S02]  /*6120*/  FSEL R74, R74, RZ, P5 ;  /* 0x000000ff4a4a7208 */ /* 0x000fc40002800000 */
[----:B------:R-:W-:Y:S02]  /*6130*/  F2FP.BF16.F32.PACK_AB R92, R92, R181 ;  /* 0x000000b55c5c723e */ /* 0x000fe400000010ff */
[----:B------:R-:W-:Y:S02]  /*6140*/  F2FP.BF16.F32.PACK_AB R80, R80, R75 ;  /* 0x0000004b5050723e */ /* 0x000fe400000010ff */
[----:B------:R-:W-:-:S07]  /*6150*/  F2FP.BF16.F32.PACK_AB R64, R64, R74 ;  /* 0x0000004a4040723e */ /* 0x000fce00000010ff */
.L_x_339:
[----:B------:R-:W-:-:S04]  /*6160*/  ISETP.NE.U32.AND P2, PT, RZ, UR4, PT ;  /* 0x00000004ff007c0c */ /* 0x000fc8000bf45070 */
[----:B------:R-:W-:-:S13]  /*6170*/  ISETP.NE.AND.EX P2, PT, RZ, UR5, PT, P2 ;  /* 0x00000005ff007c0c */ /* 0x000fda000bf45320 */
[----:B------:R-:W0:Y:S02]  /*6180*/  @P2 LDC.64 R74, c[0x0][0x478] ;  /* 0x00011e00ff4a2b82 */ /* 0x000e240000000a00 */
[----:B0-----:R-:W-:-:S05]  /*6190*/  @P2 IMAD.WIDE.U32 R74, R178, 0x10, R74 ;  /* 0x00000010b24a2825 */ /* 0x001fca00078e004a */
[----:B------:R0:W-:Y:S02]  /*61a0*/  @P2 STG.E.128 desc[UR10][R74.64], R92 ;  /* 0x0000005c4a002986 */ /* 0x0001e4000c101d0a */
[----:B0-----:R-:W-:-:S04]  /*61b0*/  IMAD.MOV.U32 R74, RZ, RZ, 0x10 ;  /* 0x00000010ff4a7424 */ /* 0x001fc800078e00ff */
[----:B------:R-:W-:-:S05]  /*61c0*/  IMAD.WIDE.U32 R74, R178, R74, UR16 ;  /* 0x00000010b24a7e25 */ /* 0x000fca000f8e004a */
[----:B------:R0:W-:Y:S02]  /*61d0*/  STG.E.128 desc[UR10][R74.64], R64 ;  /* 0x000000404a007986 */ /* 0x0001e4000c101d0a */
[----:B0-----:R-:W0:Y:S02]  /*61e0*/  @P0 LDC.64 R64, c[0x0][0x470] ;  /* 0x00011c00ff400b82 */ /* 0x001e240000000a00 */
[----:B0-----:R-:W-:-:S05]  /*61f0*/  @P0 IMAD.WIDE.U32 R64, R178, 0x10, R64 ;  /* 0x00000010b2400825 */ /* 0x001fca00078e0040 */
[----:B------:R0:W-:Y:S01]  /*6200*/  @P0 STG.E.128 desc[UR10][R64.64], R80 ;  /* 0x0000005040000986 */ /* 0x0001e2000c101d0a */
[----:B------:R-:W-:Y:S05]  /*6210*/  @!P0 BRA `(.L_x_344) ;  /* 0x00000014003c8947 */ /* 0x000fea0003800000 */
[----:B------:R-:W-:Y:S05]  /*6220*/  @!P1 BRA `(.L_x_345) ;  /* 0x0000000800cc9947 */ /* 0x000fea0003800000 */
[----:B------:R-:W-:Y:S05]  /*6230*/  @!P2 BRA `(.L_x_346) ;  /* 0x00000004006ca947 */ /* 0x000fea0003800000 */
[----:B0-----:R-:W-:Y:S01]  /*6240*/  PRMT R64, R59, 0x7632, R64 ;  /* 0x000076323b407816 */ /* 0x001fe20000000040 */
[-CC-:B------:R-:W-:Y:S01]  /*6250*/  FFMA.FTZ R210, R210, R213.reuse, R188.reuse ;  /* 0x000000d5d2d27223 */ /* 0x180fe200000100bc */
[-C--:B------:R-:W-:Y:S01]  /*6260*/  FFMA.FTZ R161, R161, R213.reuse, R188 ;  /* 0x000000d5a1a17223 */ /* 0x080fe200000100bc */
[----:B------:R-:W-:Y:S01]  /*6270*/  IMAD.U32 R95, R59, 0x10000, RZ ;  /* 0x000100003b5f7824 */ /* 0x000fe200078e00ff */
[----:B------:R-:W-:Y:S01]  /*6280*/  SHF.L.U32 R64, R64, 0x10, RZ ;  /* 0x0000001040407819 */ /* 0x000fe200000006ff */
[----:B------:R-:W-:Y:S01]  /*6290*/  FADD.FTZ R210, R209, -R210 ;  /* 0x800000d2d1d27221 */ /* 0x000fe20000010000 */
[----:B------:R-:W-:Y:S01]  /*62a0*/  FADD.FTZ R161, R160, -R161 ;  /* 0x800000a1a0a17221 */ /* 0x000fe20000010000 */
[----:B------:R-:W-:Y:S01]  /*62b0*/  PRMT R65, R58, 0x7632, R65 ;  /* 0x000076323a417816 */ /* 0x000fe20000000041 */
[----:B------:R-:W-:Y:S01]  /*62c0*/  FFMA.FTZ R208, R208, R213, R188 ;  /* 0x000000d5d0d07223 */ /* 0x000fe200000100bc */
[C---:B------:R-:W-:Y:S01]  /*62d0*/  FFMA.FTZ R64, R175.reuse, R210, R64 ;  /* 0x000000d2af407223 */ /* 0x040fe20000010040 */
[----:B------:R-:W-:Y:S01]  /*62e0*/  FFMA.FTZ R95, R175, R161, R95 ;  /* 0x000000a1af5f7223 */ /* 0x000fe2000001005f */
[----:B------:R-:W-:Y:S01]  /*62f0*/  ISETP.GE.U32.AND P3, PT, R140, RZ, PT ;  /* 0x000000ff8c00720c */ /* 0x000fe20003f66070 */
[----:B------:R-:W-:Y:S01]  /*6300*/  FADD.FTZ R94, R207, -R208 ;  /* 0x800000d0cf5e7221 */ /* 0x000fe20000010000 */
[----:B------:R-:W-:Y:S01]  /*6310*/  SHF.L.U32 R65, R65, 0x10, RZ ;  /* 0x0000001041417819 */ /* 0x000fe200000006ff */
[----:B------:R-:W-:Y:S01]  /*6320*/  FMUL.FTZ R67, R95, UR6 ;  /* 0x000000065f437c20 */ /* 0x000fe20008410000 */
[C---:B------:R-:W-:Y:S01]  /*6330*/  F2FP.BF16.F32.PACK_AB R95, R64.reuse, R95 ;  /* 0x0000005f405f723e */ /* 0x040fe200000010ff */
[----:B------:R-:W-:Y:S01]  /*6340*/  FMUL.FTZ R64, R64, UR6 ;  /* 0x0000000640407c20 */ /* 0x000fe20008410000 */
[----:B------:R-:W-:Y:S01]  /*6350*/  LOP3.LUT P5, RZ, R141, 0xff0000, RZ, 0xc0, !PT ;  /* 0x00ff00008dff7812 */ /* 0x000fe200078ac0ff */
[----:B------:R-:W-:Y:S01]  /*6360*/  FFMA.FTZ R94, R175, R94, R65 ;  /* 0x0000005eaf5e7223 */ /* 0x000fe20000010041 */
[----:B------:R-:W-:Y:S01]  /*6370*/  ISETP.GE.U32.AND.EX P3, PT, R141, 0x1000000, PT, P3 ;  /* 0x010000008d00780c */ /* 0x000fe20003f66130 */
[-CC-:B------:R-:W-:Y:S01]  /*6380*/  FFMA.FTZ R74, R196, R213.reuse, R188.reuse ;  /* 0x000000d5c44a7223 */ /* 0x180fe200000100bc */
[----:B------:R-:W-:Y:S01]  /*6390*/  FSEL R83, R67, RZ, P5 ;  /* 0x000000ff43537208 */ /* 0x000fe20002800000 */
[----:B------:R-:W-:Y:S01]  /*63a0*/  FFMA.FTZ R159, R159, R213, R188 ;  /* 0x000000d59f9f7223 */ /* 0x000fe200000100bc */
[----:B------:R-:W-:Y:S01]  /*63b0*/  FSEL R65, R64, RZ, P3 ;  /* 0x000000ff40417208 */ /* 0x000fe20001800000 */
[----:B------:R-:W-:Y:S01]  /*63c0*/  FADD.FTZ R74, R195, -R74 ;  /* 0x8000004ac34a7221 */ /* 0x000fe20000010000 */
[----:B------:R-:W-:Y:S01]  /*63d0*/  ISETP.GE.U32.AND P4, PT, R72, RZ, PT ;  /* 0x000000ff4800720c */ /* 0x000fe20003f86070 */
[----:B------:R-:W-:Y:S01]  /*63e0*/  FMUL.FTZ R82, R94, UR6 ;  /* 0x000000065e527c20 */ /* 0x000fe20008410000 */
[----:B------:R-:W-:Y:S01]  /*63f0*/  F2FP.BF16.F32.PACK_AB R83, R65, R83 ;  /* 0x000000534153723e */ /* 0x000fe200000010ff */
[----:B------:R-:W-:Y:S01]  /*6400*/  FADD.FTZ R158, R158, -R159 ;  /* 0x8000009f9e9e7221 */ /* 0x000fe20000010000 */
[----:B------:R-:W-:Y:S01]  /*6410*/  SHF.L.U32 R65, R58, 0x10, RZ ;  /* 0x000000103a417819 */ /* 0x000fe200000006ff */
[-CC-:B------:R-:W-:Y:S01]  /*6420*/  FFMA.FTZ R204, R204, R213.reuse, R188.reuse ;  /* 0x000000d5cccc7223 */ /* 0x180fe200000100bc */
[C---:B------:R-:W-:Y:S01]  /*6430*/  LOP3.LUT P5, RZ, R73.reuse, 0xff0000, RZ, 0xc0, !PT ;  /* 0x00ff000049ff7812 */ /* 0x040fe200078ac0ff */
[-C--:B------:R-:W-:Y:S01]  /*6440*/  FFMA.FTZ R206, R206, R213.reuse, R188 ;  /* 0x000000d5cece7223 */ /* 0x080fe200000100bc */
[----:B------:R-:W-:Y:S01]  /*6450*/  ISETP.GE.U32.AND.EX P3, PT, R73, 0x1000000, PT, P4 ;  /* 0x010000004900780c */ /* 0x000fe20003f66140 */
[----:B------:R-:W-:Y:S01]  /*6460*/  FFMA.FTZ R74, R175, R74, R65 ;  /* 0x0000004aaf4a7223 */ /* 0x000fe20000010041 */
[----:B------:R-:W-:Y:S01]  /*6470*/  FSEL R67, R67, RZ, P5 ;  /* 0x000000ff43437208 */ /* 0x000fe20002800000 */
[----:B------:R-:W-:Y:S01]  /*6480*/  FADD.FTZ R203, R203, -R204 ;  /* 0x800000cccbcb7221 */ /* 0x000fe20000010000 */
[----:B------:R-:W-:Y:S01]  /*6490*/  FSEL R64, R64, RZ, P3 ;  /* 0x000000ff40407208 */ /* 0x000fe20001800000 */
[----:B------:R-:W-:Y:S01]  /*64a0*/  FMUL.FTZ R65, R74, UR6 ;  /* 0x000000064a417c20 */ /* 0x000fe20008410000 */
[----:B------:R-:W-:Y:S01]  /*64b0*/  LOP3.LUT P4, RZ, R73, 0xff, RZ, 0xc0, !PT ;  /* 0x000000ff49ff7812 */ /* 0x000fe2000788c0ff */
[----:B------:R-:W-:Y:S01]  /*64c0*/  FFMA.FTZ R163, R163, R213, R188 ;  /* 0x000000d5a3a37223 */ /* 0x000fe200000100bc */
[----:B------:R-:W-:Y:S01]  /*64d0*/  LOP3.LUT P6, RZ, R73, 0xff00, RZ, 0xc0, !PT ;  /* 0x0000ff0049ff7812 */ /* 0x000fe200078cc0ff */
[----:B------:R-:W-:Y:S01]  /*64e0*/  FADD.FTZ R205, R205, -R206 ;  /* 0x800000cecdcd7221 */ /* 0x000fe20000010000 */
[C---:B------:R-:W-:Y:S01]  /*64f0*/  LOP3.LUT P5, RZ, R141.reuse, 0xff, RZ, 0xc0, !PT ;  /* 0x000000ff8dff7812 */ /* 0x040fe200078ac0ff */
[----:B------:R-:W-:Y:S01]  /*6500*/  FADD.FTZ R162, R162, -R163 ;  /* 0x800000a3a2a27221 */ /* 0x000fe20000010000 */
[----:B------:R-:W-:-:S02]  /*6510*/  LOP3.LUT P3, RZ, R141, 0xff00, RZ, 0xc0, !PT ;  /* 0x0000ff008dff7812 */ /* 0x000fc4000786c0ff */
[----:B------:R-:W-:Y:S02]  /*6520*/  SHF.L.U32 R93, R57, 0x10, RZ ;  /* 0x00000010395d7819 */ /* 0x000fe400000006ff */
[----:B------:R-:W-:Y:S02]  /*6530*/  F2FP.BF16.F32.PACK_AB R67, R64, R67 ;  /* 0x000000434043723e */ /* 0x000fe400000010ff */
[----:B------:R-:W-:Y:S01]  /*6540*/  FSEL R66, R65, RZ, P4 ;  /* 0x000000ff41427208 */ /* 0x000fe20002000000 */
[----:B------:R-:W-:Y:S01]  /*6550*/  FFMA.FTZ R93, R175, R158, R93 ;  /* 0x0000009eaf5d7223 */ /* 0x000fe2000001005d */
[C---:B------:R-:W-:Y:S02]  /*6560*/  FSEL R64, R82.reuse, RZ, P6 ;  /* 0x000000ff52407208 */ /* 0x040fe40003000000 */
[----:B------:R-:W-:Y:S01]  /*6570*/  FSEL R65, R65, RZ, P5 ;  /* 0x000000ff41417208 */ /* 0x000fe20002800000 */
[----:B------:R-:W-:Y:S01]  /*6580*/  FMUL.FTZ R81, R93, UR6 ;  /* 0x000000065d517c20 */ /* 0x000fe20008410000 */
[----:B------:R-:W-:-:S02]  /*6590*/  FSEL R82, R82, RZ, P3 ;  /* 0x000000ff52527208 */ /* 0x000fc40001800000 */
[C---:B------:R-:W-:Y:S02]  /*65a0*/  LOP3.LUT P4, RZ, R72.reuse, 0xff0000, RZ, 0xc0, !PT ;  /* 0x00ff000048ff7812 */ /* 0x040fe4000788c0ff */
[C---:B------:R-:W-:Y:S02]  /*65b0*/  LOP3.LUT P5, RZ, R72.reuse, 0xff000000, RZ, 0xc0, !PT ;  /* 0xff00000048ff7812 */ /* 0x040fe400078ac0ff */
[C---:B------:R-:W-:Y:S02]  /*65c0*/  LOP3.LUT P6, RZ, R72.reuse, 0xff00, RZ, 0xc0, !PT ;  /* 0x0000ff0048ff7812 */ /* 0x040fe400078cc0ff */
[----:B------:R-:W-:Y:S02]  /*65d0*/  LOP3.LUT P3, RZ, R72, 0xff, RZ, 0xc0, !PT ;  /* 0x000000ff48ff7812 */ /* 0x000fe4000786c0ff */
[----:B------:R-:W-:Y:S02]  /*65e0*/  PRMT R72, R57, 0x7632, R72 ;  /* 0x0000763239487816 */ /* 0x000fe40000000048 */
[----:B------:R-:W-:-:S02]  /*65f0*/  F2FP.BF16.F32.PACK_AB R82, R82, R65 ;  /* 0x000000415252723e */ /* 0x000fc400000010ff */
[----:B------:R-:W-:Y:S02]  /*6600*/  SHF.L.U32 R72, R72, 0x10, RZ ;  /* 0x0000001048487819 */ /* 0x000fe400000006ff */
[----:B------:R-:W-:Y:S02]  /*6610*/  FSEL R65, R81, RZ, P4 ;  /* 0x000000ff51417208 */ /* 0x000fe40002000000 */
[----:B------:R-:W-:Y:S01]  /*6620*/  LOP3.LUT P4, RZ, R140, 0xff0000, RZ, 0xc0, !PT ;  /* 0x00ff00008cff7812 */ /* 0x000fe2000788c0ff */
[----:B------:R-:W-:Y:S01]  /*6630*/  FFMA.FTZ R203, R175, R203, R72 ;  /* 0x000000cbafcb7223 */ /* 0x000fe20000010048 */
[----:B------:R-:W-:Y:S02]  /*6640*/  PRMT R92, R56, 0x7632, R92 ;  /* 0x00007632385c7816 */ /* 0x000fe4000000005c */
[----:B------:R-:W-:Y:S01]  /*6650*/  F2FP.BF16.F32.PACK_AB R66, R64, R66 ;  /* 0x000000424042723e */ /* 0x000fe200000010ff */
[----:B------:R-:W-:Y:S01]  /*6660*/  FMUL.FTZ R64, R203, UR6 ;  /* 0x00000006cb407c20 */ /* 0x000fe20008410000 */
[----:B------:R-:W-:Y:S01]  /*6670*/  FSEL R81, R81, RZ, P4 ;  /* 0x000000ff51517208 */ /* 0x000fe20002000000 */
[----:B------:R-:W-:Y:S01]  /*6680*/  IMAD.U32 R92, R92, 0x10000, RZ ;  /* 0x000100005c5c7824 */ /* 0x000fe200078e00ff */
[----:B------:R-:W-:-:S02]  /*6690*/  LOP3.LUT P4, RZ, R140, 0xff000000, RZ, 0xc0, !PT ;  /* 0xff0000008cff7812 */ /* 0x000fc4000788c0ff */
[----:B------:R-:W-:Y:S01]  /*66a0*/  SHF.L.U32 R73, R56, 0x10, RZ ;  /* 0x0000001038497819 */ /* 0x000fe200000006ff */
[C---:B------:R-:W-:Y:S01]  /*66b0*/  FFMA.FTZ R92, R175.reuse, R205, R92 ;  /* 0x000000cdaf5c7223 */ /* 0x040fe2000001005c */
[C---:B------:R-:W-:Y:S02]  /*66c0*/  FSEL R72, R64.reuse, RZ, P4 ;  /* 0x000000ff40487208 */ /* 0x040fe40002000000 */
[----:B------:R-:W-:Y:S01]  /*66d0*/  FSEL R64, R64, RZ, P5 ;  /* 0x000000ff40407208 */ /* 0x000fe20002800000 */
[----:B------:R-:W-:Y:S01]  /*66e0*/  FFMA.FTZ R162, R175, R162, R73 ;  /* 0x000000a2afa27223 */ /* 0x000fe20000010049 */
[----:B------:R-:W-:Y:S01]  /*66f0*/  F2FP.BF16.F32.PACK_AB R81, R72, R81 ;  /* 0x000000514851723e */ /* 0x000fe200000010ff */
[----:B------:R-:W-:Y:S01]  /*6700*/  FMUL.FTZ R80, R92, UR6 ;  /* 0x000000065c507c20 */ /* 0x000fe20008410000 */
[----:B------:R-:W-:Y:S01]  /*6710*/  LOP3.LUT P4, RZ, R140, 0xff, RZ, 0xc0, !PT ;  /* 0x000000ff8cff7812 */ /* 0x000fe2000788c0ff */
[----:B------:R-:W-:Y:S01]  /*6720*/  FMUL.FTZ R72, R162, UR6 ;  /* 0x00000006a2487c20 */ /* 0x000fe20008410000 */
[----:B------:R-:W-:-:S02]  /*6730*/  LOP3.LUT P5, RZ, R140, 0xff00, RZ, 0xc0, !PT ;  /* 0x0000ff008cff7812 */ /* 0x000fc400078ac0ff */
[----:B------:R-:W-:Y:S02]  /*6740*/  F2FP.BF16.F32.PACK_AB R65, R64, R65 ;  /* 0x000000414041723e */ /* 0x000fe400000010ff */
[----:B------:R-:W-:Y:S02]  /*6750*/  FSEL R64, R80, RZ, P6 ;  /* 0x000000ff50407208 */ /* 0x000fe40003000000 */
[----:B------:R-:W-:Y:S02]  /*6760*/  FSEL R73, R72, RZ, P4 ;  /* 0x000000ff48497208 */ /* 0x000fe40002000000 */
[----:B------:R-:W-:Y:S02]  /*6770*/  FSEL R80, R80, RZ, P5 ;  /* 0x000000ff50507208 */ /* 0x000fe40002800000 */
[----:B------:R-:W-:Y:S02]  /*6780*/  FSEL R72, R72, RZ, P3 ;  /* 0x000000ff48487208 */ /* 0x000fe40001800000 */
[----:B------:R-:W-:-:S02]  /*6790*/  F2FP.BF16.F32.PACK_AB R94, R94, R74 ;  /* 0x0000004a5e5e723e */ /* 0x000fc400000010ff */
[----:B------:R-:W-:Y:S02]  /*67a0*/  F2FP.BF16.F32.PACK_AB R93, R203, R93 ;  /* 0x0000005dcb5d723e */ /* 0x000fe400000010ff */
[----:B------:R-:W-:Y:S02]  /*67b0*/  F2FP.BF16.F32.PACK_AB R92, R92, R162 ;  /* 0x000000a25c5c723e */ /* 0x000fe400000010ff */
[----:B------:R-:W-:Y:S02]  /*67c0*/  F2FP.BF16.F32.PACK_AB R80, R80, R73 ;  /* 0x000000495050723e */ /* 0x000fe400000010ff */
[----:B------:R-:W-:Y:S01]  /*67d0*/  F2FP.BF16.F32.PACK_AB R64, R64, R72 ;  /* 0x000000484040723e */ /* 0x000fe200000010ff */
[----:B------:R-:W-:Y:S06]  /*67e0*/  BRA `(.L_x_347) ;  /* 0x0000001c00b07947 */ /* 0x000fec0003800000 */
.L_x_346:
[----:B0-----:R-:W-:Y:S01]  /*67f0*/  PRMT R64, R57, 0x7632, R64 ;  /* 0x0000763239407816 */ /* 0x001fe20000000040 */
[-CC-:B------:R-:W-:Y:S01]  /*6800*/  FFMA.FTZ R204, R204, R213.reuse, R188.reuse ;  /* 0x000000d5cccc7223 */ /* 0x180fe200000100bc */
[-C--:B------:R-:W-:Y:S01]  /*6810*/  FFMA.FTZ R161, R161, R213.reuse, R188 ;  /* 0x000000d5a1a17223 */ /* 0x080fe200000100bc */
[----:B------:R-:W-:Y:S01]  /*6820*/  PRMT R74, R59, 0x7632, R74 ;  /* 0x000076323b4a7816 */ /* 0x000fe2000000004a */
[-C--:B------:R-:W-:Y:S01]  /*6830*/  FFMA.FTZ R66, R210, R213.reuse, R188 ;  /* 0x000000d5d2427223 */ /* 0x080fe200000100bc */
[----:B------:R-:W-:Y:S01]  /*6840*/  SHF.L.U32 R64, R64, 0x10, RZ ;  /* 0x0000001040407819 */ /* 0x000fe200000006ff */
[----:B------:R-:W-:Y:S01]  /*6850*/  FADD.FTZ R65, R203, -R204 ;  /* 0x800000cccb417221 */ /* 0x000fe20000010000 */
[----:B------:R-:W-:Y:S01]  /*6860*/  FADD.FTZ R160, R160, -R161 ;  /* 0x800000a1a0a07221 */ /* 0x000fe20000010000 */
[----:B------:R-:W-:Y:S01]  /*6870*/  FFMA.FTZ R196, R196, R213, R188 ;  /* 0x000000d5c4c47223 */ /* 0x000fe200000100bc */
[----:B------:R-:W-:Y:S01]  /*6880*/  FADD.FTZ R66, R209, -R66 ;  /* 0x80000042d1427221 */ /* 0x000fe20000010000 */
[----:B------:R-:W-:Y:S01]  /*6890*/  FFMA.FTZ R65, R175, R65, R64 ;  /* 0x00000041af417223 */ /* 0x000fe20000010040 */
[----:B------:R-:W-:Y:S01]  /*68a0*/  IMAD.U32 R64, R59, 0x10000, RZ ;  /* 0x000100003b407824 */ /* 0x000fe200078e00ff */
[----:B------:R-:W-:Y:S01]  /*68b0*/  PRMT R67, R58, 0x7632, R67 ;  /* 0x000076323a437816 */ /* 0x000fe20000000043 */
[----:B------:R-:W-:-:S02]  /*68c0*/  IMAD.U32 R74, R74, 0x10000, RZ ;  /* 0x000100004a4a7824 */ /* 0x000fc400078e00ff */
[-C--:B------:R-:W-:Y:S01]  /*68d0*/  FFMA.FTZ R208, R208, R213.reuse, R188 ;  /* 0x000000d5d0d07223 */ /* 0x080fe200000100bc */
[----:B------:R-:W-:Y:S01]  /*68e0*/  FFMA.FTZ R160, R175, R160, R64 ;  /* 0x000000a0afa07223 */ /* 0x000fe20000010040 */
[----:B------:R-:W-:Y:S01]  /*68f0*/  SHF.L.U32 R82, R58, 0x10, RZ ;  /* 0x000000103a527819 */ /* 0x000fe200000006ff */
[----:B------:R-:W-:Y:S01]  /*6900*/  FADD.FTZ R196, R195, -R196 ;  /* 0x800000c4c3c47221 */ /* 0x000fe20000010000 */
[----:B------:R-:W-:Y:S01]  /*6910*/  SHF.L.U32 R67, R67, 0x10, RZ ;  /* 0x0000001043437819 */ /* 0x000fe200000006ff */
[----:B------:R-:W-:Y:S01]  /*6920*/  FFMA.FTZ R66, R175, R66, R74 ;  /* 0x00000042af427223 */ /* 0x000fe2000001004a */
[----:B------:R-:W-:Y:S01]  /*6930*/  FADD.FTZ R75, R207, -R208 ;  /* 0x800000d0cf4b7221 */ /* 0x000fe20000010000 */
[----:B------:R-:W-:Y:S01]  /*6940*/  ISETP.GE.U32.AND P3, PT, R72, RZ, PT ;  /* 0x000000ff4800720c */ /* 0x000fe20003f66070 */
[----:B------:R-:W-:Y:S01]  /*6950*/  FFMA.FTZ R159, R159, R213, R188 ;  /* 0x000000d59f9f7223 */ /* 0x000fe200000100bc */
[----:B------:R-:W-:Y:S01]  /*6960*/  FMUL.FTZ R160, R160, UR6 ;  /* 0x00000006a0a07c20 */ /* 0x000fe20008410000 */
[----:B------:R-:W-:Y:S01]  /*6970*/  FFMA.FTZ R82, R175, R196, R82 ;  /* 0x000000c4af527223 */ /* 0x000fe20000010052 */
[----:B------:R-:W-:Y:S01]  /*6980*/  LOP3.LUT P6, RZ, R73, 0xff0000, RZ, 0xc0, !PT ;  /* 0x00ff000049ff7812 */ /* 0x000fe200078cc0ff */
[----:B------:R-:W-:Y:S01]  /*6990*/  FMUL.FTZ R66, R66, UR6 ;  /* 0x0000000642427c20 */ /* 0x000fe20008410000 */
[----:B------:R-:W-:Y:S01]  /*69a0*/  FFMA.FTZ R75, R175, R75, R67 ;  /* 0x0000004baf4b7223 */ /* 0x000fe20000010043 */
[----:B------:R-:W-:Y:S01]  /*69b0*/  SHF.L.U32 R64, R57, 0x10, RZ ;  /* 0x0000001039407819 */ /* 0x000fe200000006ff */
[----:B------:R-:W-:Y:S01]  /*69c0*/  FADD.FTZ R159, R158, -R159 ;  /* 0x8000009f9e9f7221 */ /* 0x000fe20000010000 */
[----:B------:R-:W-:Y:S01]  /*69d0*/  LOP3.LUT P5, RZ, R141, 0xff0000, RZ, 0xc0, !PT ;  /* 0x00ff00008dff7812 */ /* 0x000fe200078ac0ff */
[----:B------:R-:W-:Y:S01]  /*69e0*/  FMUL.FTZ R82, R82, UR6 ;  /* 0x0000000652527c20 */ /* 0x000fe20008410000 */
[----:B------:R-:W-:Y:S01]  /*69f0*/  ISETP.GE.U32.AND P4, PT, R140, RZ, PT ;  /* 0x000000ff8c00720c */ /* 0x000fe20003f86070 */
[----:B------:R-:W-:Y:S01]  /*6a00*/  FMUL.FTZ R75, R75, UR6 ;  /* 0x000000064b4b7c20 */ /* 0x000fe20008410000 */
[----:B------:R-:W-:Y:S01]  /*6a10*/  ISETP.GE.U32.AND.EX P3, PT, R73, 0x1000000, PT, P3 ;  /* 0x010000004900780c */ /* 0x000fe20003f66130 */
[----:B------:R-:W-:Y:S01]  /*6a20*/  FFMA.FTZ R64, R175, R159, R64 ;  /* 0x0000009faf407223 */ /* 0x000fe20000010040 */
[----:B------:R-:W-:Y:S01]  /*6a30*/  FSEL R80, R160, RZ, P6 ;  /* 0x000000ffa0507208 */ /* 0x000fe20003000000 */
[----:B------:R-:W-:Y:S01]  /*6a40*/  FMUL.FTZ R65, R65, UR6 ;  /* 0x0000000641417c20 */ /* 0x000fe20008410000 */
[----:B------:R-:W-:Y:S01]  /*6a50*/  LOP3.LUT P6, RZ, R73, 0xff, RZ, 0xc0, !PT ;  /* 0x000000ff49ff7812 */ /* 0x000fe200078cc0ff */
[----:B------:R-:W-:Y:S01]  /*6a60*/  FMUL.FTZ R64, R64, UR6 ;  /* 0x0000000640407c20 */ /* 0x000fe20008410000 */
[----:B------:R-:W-:Y:S01]  /*6a70*/  FSEL R83, R160, RZ, P5 ;  /* 0x000000ffa0537208 */ /* 0x000fe20002800000 */
[-CC-:B------:R-:W-:Y:S01]  /*6a80*/  FFMA.FTZ R206, R206, R213.reuse, R188.reuse ;  /* 0x000000d5cece7223 */ /* 0x180fe200000100bc */
[----:B------:R-:W-:Y:S01]  /*6a90*/  ISETP.GE.U32.AND.EX P4, PT, R141, 0x1000000, PT, P4 ;  /* 0x010000008d00780c */ /* 0x000fe20003f86140 */
[----:B------:R-:W-:Y:S01]  /*6aa0*/  FFMA.FTZ R163, R163, R213, R188 ;  /* 0x000000d5a3a37223 */ /* 0x000fe200000100bc */
[----:B------:R-:W-:Y:S01]  /*6ab0*/  FSEL R67, R66, RZ, P3 ;  /* 0x000000ff42437208 */ /* 0x000fe20001800000 */
[----:B------:R-:W-:Y:S01]  /*6ac0*/  FADD.FTZ R205, R205, -R206 ;  /* 0x800000cecdcd7221 */ /* 0x000fe20000010000 */
[----:B------:R-:W-:Y:S01]  /*6ad0*/  LOP3.LUT P5, RZ, R141, 0xff, RZ, 0xc0, !PT ;  /* 0x000000ff8dff7812 */ /* 0x000fe200078ac0ff */
[----:B------:R-:W-:Y:S01]  /*6ae0*/  FADD.FTZ R162, R162, -R163 ;  /* 0x800000a3a2a27221 */ /* 0x000fe20000010000 */
[----:B------:R-:W-:-:S02]  /*6af0*/  LOP3.LUT P3, RZ, R73, 0xff00, RZ, 0xc0, !PT ;  /* 0x0000ff0049ff7812 */ /* 0x000fc4000786c0ff */
[----:B------:R-:W-:Y:S02]  /*6b00*/  FSEL R154, R66, RZ, P4 ;  /* 0x000000ff429a7208 */ /* 0x000fe40002000000 */
[C---:B------:R-:W-:Y:S02]  /*6b10*/  FSEL R74, R82.reuse, RZ, P6 ;  /* 0x000000ff524a7208 */ /* 0x040fe40003000000 */
[----:B------:R-:W-:Y:S02]  /*6b20*/  FSEL R82, R82, RZ, P5 ;  /* 0x000000ff52527208 */ /* 0x000fe40002800000 */
[----:B------:R-:W-:Y:S02]  /*6b30*/  FSEL R66, R75, RZ, P3 ;  /* 0x000000ff4b427208 */ /* 0x000fe40001800000 */
[----:B------:R-:W-:Y:S02]  /*6b40*/  LOP3.LUT P4, RZ, R141, 0xff00, RZ, 0xc0, !PT ;  /* 0x0000ff008dff7812 */ /* 0x000fe4000788c0ff */
[----:B------:R-:W-:-:S02]  /*6b50*/  LOP3.LUT P5, RZ, R140, 0xff0000, RZ, 0xc0, !PT ;  /* 0x00ff00008cff7812 */ /* 0x000fc400078ac0ff */
[----:B------:R-:W-:Y:S02]  /*6b60*/  LOP3.LUT P3, RZ, R140, 0xff000000, RZ, 0xc0, !PT ;  /* 0xff0000008cff7812 */ /* 0x000fe4000786c0ff */
        /* <DEDUP_REMOVED lines=8> */
[----:B------:R-:W-:Y:S02]  /*6bf0*/  FSEL R65, R65, RZ, P4 ;  /* 0x000000ff41417208 */ /* 0x000fe40002000000 */
[----:B------:R-:W-:Y:S01]  /*6c00*/  FSEL R64, R64, RZ, P6 ;  /* 0x000000ff40407208 */ /* 0x000fe20003000000 */
[----:B------:R-:W-:Y:S01]  /*6c10*/  IMAD.U32 R72, R72, 0x10000, RZ ;  /* 0x0001000048487824 */ /* 0x000fe200078e00ff */
[----:B------:R-:W-:-:S02]  /*6c20*/  LOP3.LUT P4, RZ, R140, 0xff, RZ, 0xc0, !PT ;  /* 0x000000ff8cff7812 */ /* 0x000fc4000788c0ff */
[----:B------:R-:W-:Y:S01]  /*6c30*/  LOP3.LUT P6, RZ, R140, 0xff00, RZ, 0xc0, !PT ;  /* 0x0000ff008cff7812 */ /* 0x000fe200078cc0ff */
[----:B------:R-:W-:Y:S01]  /*6c40*/  FFMA.FTZ R205, R175, R205, R72 ;  /* 0x000000cdafcd7223 */ /* 0x000fe20000010048 */
[----:B------:R-:W-:Y:S02]  /*6c50*/  SHF.L.U32 R72, R56, 0x10, RZ ;  /* 0x0000001038487819 */ /* 0x000fe400000006ff */
[----:B------:R-:W-:Y:S01]  /*6c60*/  F2FP.BF16.F32.PACK_AB R81, R81, R73 ;  /* 0x000000495151723e */ /* 0x000fe200000010ff */
[----:B------:R-:W-:Y:S01]  /*6c70*/  FMUL.FTZ R205, R205, UR6 ;  /* 0x00000006cdcd7c20 */ /* 0x000fe20008410000 */
[----:B------:R-:W-:Y:S01]  /*6c80*/  F2FP.BF16.F32.PACK_AB R67, R67, R80 ;  /* 0x000000504343723e */ /* 0x000fe200000010ff */
[----:B------:R-:W-:Y:S01]  /*6c90*/  FFMA.FTZ R72, R175, R162, R72 ;  /* 0x000000a2af487223 */ /* 0x000fe20000010048 */
[----:B------:R-:W-:Y:S02]  /*6ca0*/  F2FP.BF16.F32.PACK_AB R65, R65, R64 ;  /* 0x000000404141723e */ /* 0x000fe400000010ff */
[C---:B------:R-:W-:Y:S01]  /*6cb0*/  FSEL R64, R205.reuse, RZ, P5 ;  /* 0x000000ffcd407208 */ /* 0x040fe20002800000 */
[----:B------:R-:W-:Y:S01]  /*6cc0*/  FMUL.FTZ R72, R72, UR6 ;  /* 0x0000000648487c20 */ /* 0x000fe20008410000 */
[----:B------:R-:W-:-:S02]  /*6cd0*/  FSEL R80, R205, RZ, P6 ;  /* 0x000000ffcd507208 */ /* 0x000fc40003000000 */
[----:B------:R-:W-:Y:S02]  /*6ce0*/  F2FP.BF16.F32.PACK_AB R83, R154, R83 ;  /* 0x000000539a53723e */ /* 0x000fe400000010ff */
[C---:B------:R-:W-:Y:S02]  /*6cf0*/  FSEL R73, R72.reuse, RZ, P4 ;  /* 0x000000ff48497208 */ /* 0x040fe40002000000 */
[----:B------:R-:W-:Y:S02]  /*6d00*/  FSEL R72, R72, RZ, P3 ;  /* 0x000000ff48487208 */ /* 0x000fe40001800000 */
[----:B------:R-:W-:Y:S02]  /*6d10*/  F2FP.BF16.F32.PACK_AB R82, R75, R82 ;  /* 0x000000524b52723e */ /* 0x000fe400000010ff */
[----:B------:R-:W-:Y:S02]  /*6d20*/  F2FP.BF16.F32.PACK_AB R66, R66, R74 ;  /* 0x0000004a4242723e */ /* 0x000fe400000010ff */
[----:B------:R-:W-:-:S02]  /*6d30*/  F2FP.BF16.F32.PACK_AB R80, R80, R73 ;  /* 0x000000495050723e */ /* 0x000fc400000010ff */
[----:B------:R-:W-:Y:S01]  /*6d40*/  F2FP.BF16.F32.PACK_AB R64, R64, R72 ;  /* 0x000000484040723e */ /* 0x000fe200000010ff */
[----:B------:R-:W-:Y:S06]  /*6d50*/  BRA `(.L_x_347) ;  /* 0x0000001800547947 */ /* 0x000fec0003800000 */
.L_x_345:
[----:B------:R-:W-:Y:S05]  /*6d60*/  @!P2 BRA `(.L_x_348) ;  /* 0x00000004003ca947 */ /* 0x000fea0003800000 */
[-CC-:B------:R-:W-:Y:S01]  /*6d70*/  FFMA.FTZ R161, R161, R213.reuse, R188.reuse ;  /* 0x000000d5a1a17223 */ /* 0x180fe200000100bc */
[-CC-:B------:R-:W-:Y:S01]  /*6d80*/  FFMA.FTZ R210, R210, R213.reuse, R188.reuse ;  /* 0x000000d5d2d27223 */ /* 0x180fe200000100bc */
[----:B------:R-:W-:Y:S01]  /*6d90*/  ISETP.GE.U32.AND P3, PT, R140, RZ, PT ;  /* 0x000000ff8c00720c */ /* 0x000fe20003f66070 */
[-C--:B------:R-:W-:Y:S01]  /*6da0*/  FFMA.FTZ R94, R196, R213.reuse, R188 ;  /* 0x000000d5c45e7223 */ /* 0x080fe200000100bc */
[----:B------:R-:W-:Y:S01]  /*6db0*/  FADD.FTZ R161, R160, -R161 ;  /* 0x800000a1a0a17221 */ /* 0x000fe20000010000 */
[----:B------:R-:W-:Y:S01]  /*6dc0*/  FADD.FTZ R210, R209, -R210 ;  /* 0x800000d2d1d27221 */ /* 0x000fe20000010000 */
[----:B------:R-:W-:Y:S01]  /*6dd0*/  FFMA.FTZ R74, R208, R213, R188 ;  /* 0x000000d5d04a7223 */ /* 0x000fe200000100bc */
[----:B------:R-:W-:Y:S01]  /*6de0*/  LOP3.LUT P6, RZ, R73, 0xff0000, RZ, 0xc0, !PT ;  /* 0x00ff000049ff7812 */ /* 0x000fe200078cc0ff */
[C---:B------:R-:W-:Y:S01]  /*6df0*/  FMUL.FTZ R95, R175.reuse, R161 ;  /* 0x000000a1af5f7220 */ /* 0x040fe20000410000 */
[----:B------:R-:W-:Y:S01]  /*6e00*/  FMUL.FTZ R210, R175, R210 ;  /* 0x000000d2afd27220 */ /* 0x000fe20000410000 */
[----:B------:R-:W-:Y:S01]  /*6e10*/  LOP3.LUT P5, RZ, R141, 0xff0000, RZ, 0xc0, !PT ;  /* 0x00ff00008dff7812 */ /* 0x000fe200078ac0ff */
[----:B------:R-:W-:Y:S01]  /*6e20*/  FADD.FTZ R94, R195, -R94 ;  /* 0x8000005ec35e7221 */ /* 0x000fe20000010000 */
[----:B0-----:R-:W-:Y:S01]  /*6e30*/  FMUL.FTZ R83, R95, UR6 ;  /* 0x000000065f537c20 */ /* 0x001fe20008410000 */
[----:B------:R-:W-:Y:S01]  /*6e40*/  FMUL.FTZ R64, R210, UR6 ;  /* 0x00000006d2407c20 */ /* 0x000fe20008410000 */
[----:B------:R-:W-:Y:S01]  /*6e50*/  ISETP.GE.U32.AND.EX P3, PT, R141, 0x1000000, PT, P3 ;  /* 0x010000008d00780c */ /* 0x000fe20003f66130 */
[----:B------:R-:W-:Y:S01]  /*6e60*/  FADD.FTZ R74, R207, -R74 ;  /* 0x8000004acf4a7221 */ /* 0x000fe20000010000 */
[----:B------:R-:W-:Y:S01]  /*6e70*/  ISETP.GE.U32.AND P4, PT, R72, RZ, PT ;  /* 0x000000ff4800720c */ /* 0x000fe20003f86070 */
[--C-:B------:R-:W-:Y:S01]  /*6e80*/  FFMA.FTZ R159, R159, R213, R188.reuse ;  /* 0x000000d59f9f7223 */ /* 0x100fe200000100bc */
[----:B------:R-:W-:Y:S01]  /*6e90*/  FSEL R67, R83, RZ, P6 ;  /* 0x000000ff53437208 */ /* 0x000fe20003000000 */
[----:B------:R-:W-:Y:S01]  /*6ea0*/  FMUL.FTZ R94, R175, R94 ;  /* 0x0000005eaf5e7220 */ /* 0x000fe20000410000 */
[----:B------:R-:W-:Y:S01]  /*6eb0*/  FSEL R83, R83, RZ, P5 ;  /* 0x000000ff53537208 */ /* 0x000fe20002800000 */
[----:B------:R-:W-:Y:S01]  /*6ec0*/  FMUL.FTZ R74, R175, R74 ;  /* 0x0000004aaf4a7220 */ /* 0x000fe20000410000 */
[----:B------:R-:W-:Y:S01]  /*6ed0*/  FSEL R65, R64, RZ, P3 ;  /* 0x000000ff40417208 */ /* 0x000fe20001800000 */
[----:B------:R-:W-:Y:S01]  /*6ee0*/  FADD.FTZ R158, R158, -R159 ;  /* 0x8000009f9e9e7221 */ /* 0x000fe20000010000 */
[----:B------:R-:W-:Y:S01]  /*6ef0*/  ISETP.GE.U32.AND.EX P4, PT, R73, 0x1000000, PT, P4 ;  /* 0x010000004900780c */ /* 0x000fe20003f86140 */
[----:B------:R-:W-:Y:S01]  /*6f00*/  FMUL.FTZ R82, R94, UR6 ;  /* 0x000000065e527c20 */ /* 0x000fe20008410000 */
[----:B------:R-:W-:Y:S01]  /*6f10*/  F2FP.BF16.F32.PACK_AB R83, R65, R83 ;  /* 0x000000534153723e */ /* 0x000fe200000010ff */
[----:B------:R-:W-:Y:S01]  /*6f20*/  FMUL.FTZ R65, R74, UR6 ;  /* 0x000000064a417c20 */ /* 0x000fe20008410000 */
[----:B------:R-:W-:Y:S01]  /*6f30*/  FSEL R64, R64, RZ, P4 ;  /* 0x000000ff40407208 */ /* 0x000fe20002000000 */
[----:B------:R-:W-:Y:S01]  /*6f40*/  FMUL.FTZ R93, R175, R158 ;  /* 0x0000009eaf5d7220 */ /* 0x000fe20000410000 */
[C---:B------:R-:W-:Y:S01]  /*6f50*/  LOP3.LUT P4, RZ, R73.reuse, 0xff, RZ, 0xc0, !PT ;  /* 0x000000ff49ff7812 */ /* 0x040fe2000788c0ff */
[-C--:B------:R-:W-:Y:S01]  /*6f60*/  FFMA.FTZ R204, R204, R213.reuse, R188 ;  /* 0x000000d5cccc7223 */ /* 0x080fe200000100bc */
[----:B------:R-:W-:Y:S01]  /*6f70*/  LOP3.LUT P6, RZ, R73, 0xff00, RZ, 0xc0, !PT ;  /* 0x0000ff0049ff7812 */ /* 0x000fe200078cc0ff */
[----:B------:R-:W-:Y:S01]  /*6f80*/  FMUL.FTZ R81, R93, UR6 ;  /* 0x000000065d517c20 */ /* 0x000fe20008410000 */
[----:B------:R-:W-:Y:S01]  /*6f90*/  LOP3.LUT P5, RZ, R141, 0xff, RZ, 0xc0, !PT ;  /* 0x000000ff8dff7812 */ /* 0x000fe200078ac0ff */
[----:B------:R-:W-:Y:S01]  /*6fa0*/  FADD.FTZ R203, R203, -R204 ;  /* 0x800000cccbcb7221 */ /* 0x000fe20000010000 */
[----:B------:R-:W-:Y:S01]  /*6fb0*/  LOP3.LUT P3, RZ, R141, 0xff00, RZ, 0xc0, !PT ;  /* 0x0000ff008dff7812 */ /* 0x000fe2000786c0ff */
[--C-:B------:R-:W-:Y:S01]  /*6fc0*/  FFMA.FTZ R206, R206, R213, R188.reuse ;  /* 0x000000d5cece7223 */ /* 0x100fe200000100bc */
[----:B------:R-:W-:Y:S01]  /*6fd0*/  F2FP.BF16.F32.PACK_AB R67, R64, R67 ;  /* 0x000000434043723e */ /* 0x000fe200000010ff */
[----:B------:R-:W-:Y:S01]  /*6fe0*/  FMUL.FTZ R203, R175, R203 ;  /* 0x000000cbafcb7220 */ /* 0x000fe20000410000 */
[C---:B------:R-:W-:Y:S01]  /*6ff0*/  FSEL R66, R82.reuse, RZ, P4 ;  /* 0x000000ff52427208 */ /* 0x040fe20002000000 */
[----:B------:R-:W-:Y:S01]  /*7000*/  FFMA.FTZ R163, R163, R213, R188 ;  /* 0x000000d5a3a37223 */ /* 0x000fe200000100bc */
[----:B------:R-:W-:Y:S01]  /*7010*/  FSEL R64, R65, RZ, P6 ;  /* 0x000000ff41407208 */ /* 0x000fe20003000000 */
[----:B------:R-:W-:Y:S01]  /*7020*/  FADD.FTZ R205, R205, -R206 ;  /* 0x800000cecdcd7221 */ /* 0x000fe20000010000 */
[----:B------:R-:W-:Y:S01]  /*7030*/  FSEL R82, R82, RZ, P5 ;  /* 0x000000ff52527208 */ /* 0x000fe20002800000 */
[----:B------:R-:W-:Y:S01]  /*7040*/  FADD.FTZ R162, R162, -R163 ;  /* 0x800000a3a2a27221 */ /* 0x000fe20000010000 */
[----:B------:R-:W-:Y:S01]  /*7050*/  FSEL R65, R65, RZ, P3 ;  /* 0x000000ff41417208 */ /* 0x000fe20001800000 */
[C---:B------:R-:W-:Y:S01]  /*7060*/  FMUL.FTZ R92, R175.reuse, R205 ;  /* 0x000000cdaf5c7220 */ /* 0x040fe20000410000 */
[----:B------:R-:W-:Y:S01]  /*7070*/  LOP3.LUT P4, RZ, R72, 0xff0000, RZ, 0xc0, !PT ;  /* 0x00ff000048ff7812 */ /* 0x000fe2000788c0ff */
[----:B------:R-:W-:Y:S01]  /*7080*/  FMUL.FTZ R162, R175, R162 ;  /* 0x000000a2afa27220 */ /* 0x000fe20000410000 */
[----:B------:R-:W-:Y:S01]  /*7090*/  F2FP.BF16.F32.PACK_AB R82, R65, R82 ;  /* 0x000000524152723e */ /* 0x000fe200000010ff */
[----:B------:R-:W-:Y:S01]  /*70a0*/  FMUL.FTZ R80, R92, UR6 ;  /* 0x000000065c507c20 */ /* 0x000fe20008410000 */
[----:B------:R-:W-:-:S02]  /*70b0*/  FSEL R65, R81, RZ, P4 ;  /* 0x000000ff51417208 */ /* 0x000fc40002000000 */
[----:B------:R-:W-:Y:S02]  /*70c0*/  LOP3.LUT P4, RZ, R140, 0xff0000, RZ, 0xc0, !PT ;  /* 0x00ff00008cff7812 */ /* 0x000fe4000788c0ff */
[----:B------:R-:W-:Y:S01]  /*70d0*/  F2FP.BF16.F32.PACK_AB R66, R64, R66 ;  /* 0x000000424042723e */ /* 0x000fe200000010ff */
[----:B------:R-:W-:Y:S01]  /*70e0*/  FMUL.FTZ R64, R203, UR6 ;  /* 0x00000006cb407c20 */ /* 0x000fe20008410000 */
[----:B------:R-:W-:Y:S02]  /*70f0*/  FSEL R81, R81, RZ, P4 ;  /* 0x000000ff51517208 */ /* 0x000fe40002000000 */
[----:B------:R-:W-:Y:S02]  /*7100*/  LOP3.LUT P4, RZ, R140, 0xff000000, RZ, 0xc0, !PT ;  /* 0xff0000008cff7812 */ /* 0x000fe4000788c0ff */
[C---:B------:R-:W-:Y:S02]  /*7110*/  LOP3.LUT P5, RZ, R72.reuse, 0xff000000, RZ, 0xc0, !PT ;  /* 0xff00000048ff7812 */ /* 0x040fe400078ac0ff */
[----:B------:R-:W-:-:S02]  /*7120*/  LOP3.LUT P6, RZ, R72, 0xff00, RZ, 0xc0, !PT ;  /* 0x0000ff0048ff7812 */ /* 0x000fc400078cc0ff */
[----:B------:R-:W-:Y:S02]  /*7130*/  LOP3.LUT P3, RZ, R72, 0xff, RZ, 0xc0, !PT ;  /* 0x000000ff48ff7812 */ /* 0x000fe4000786c0ff */
[C---:B------:R-:W-:Y:S02]  /*7140*/  FSEL R72, R64.reuse, RZ, P4 ;  /* 0x000000ff40487208 */ /* 0x040fe40002000000 */
[----:B------:R-:W-:Y:S02]  /*7150*/  FSEL R64, R64, RZ, P5 ;  /* 0x000000ff40407208 */ /* 0x000fe40002800000 */
[----:B------:R-:W-:Y:S01]  /*7160*/  F2FP.BF16.F32.PACK_AB R81, R72, R81 ;  /* 0x000000514851723e */ /* 0x000fe200000010ff */
[----:B------:R-:W-:Y:S01]  /*7170*/  FMUL.FTZ R72, R162, UR6 ;  /* 0x00000006a2487c20 */ /* 0x000fe20008410000 */
[C---:B------:R-:W-:Y:S02]  /*7180*/  LOP3.LUT P4, RZ, R140.reuse, 0xff, RZ, 0xc0, !PT ;  /* 0x000000ff8cff7812 */ /* 0x040fe4000788c0ff */
        /* <DEDUP_REMOVED lines=10> */
[----:B------:R-:W-:Y:S02]  /*7230*/  F2FP.BF16.F32.PACK_AB R80, R80, R73 ;  /* 0x000000495050723e */ /* 0x000fe400000010ff */
[----:B------:R-:W-:Y:S01]  /*7240*/  F2FP.BF16.F32.PACK_AB R64, R64, R72 ;  /* 0x000000484040723e */ /* 0x000fe200000010ff */
[----:B------:R-:W-:Y:S06]  /*7250*/  BRA `(.L_x_347) ;  /* 0x0000001400147947 */ /* 0x000fec0003800000 */
.L_x_348:
[-CC-:B------:R-:W-:Y:S01]  /*7260*/  FFMA.FTZ R161, R161, R213.reuse, R188.reuse ;  /* 0x000000d5a1a17223 */ /* 0x180fe200000100bc */
[-CC-:B------:R-:W-:Y:S01]  /*7270*/  FFMA.FTZ R210, R210, R213.reuse, R188.reuse ;  /* 0x000000d5d2d27223 */ /* 0x180fe200000100bc */
[-CC-:B------:R-:W-:Y:S01]  /*7280*/  FFMA.FTZ R196, R196, R213.reuse, R188.reuse ;  /* 0x000000d5c4c47223 */ /* 0x180fe200000100bc */
[----:B0-----:R-:W-:Y:S01]  /*7290*/  FFMA.FTZ R65, R208, R213, R188 ;  /* 0x000000d5d0417223 */ /* 0x001fe200000100bc */
[----:B------:R-:W-:Y:S01]  /*72a0*/  FADD.FTZ R161, R160, -R161 ;  /* 0x800000a1a0a17221 */ /* 0x000fe20000010000 */
[----:B------:R-:W-:Y:S01]  /*72b0*/  FADD.FTZ R210, R209, -R210 ;  /* 0x800000d2d1d27221 */ /* 0x000fe20000010000 */
[----:B------:R-:W-:Y:S01]  /*72c0*/  ISETP.GE.U32.AND P3, PT, R72, RZ, PT ;  /* 0x000000ff4800720c */ /* 0x000fe20003f66070 */
[----:B------:R-:W-:Y:S01]  /*72d0*/  FADD.FTZ R196, R195, -R196 ;  /* 0x800000c4c3c47221 */ /* 0x000fe20000010000 */
[C---:B------:R-:W-:Y:S01]  /*72e0*/  FMUL.FTZ R83, R175.reuse, R161 ;  /* 0x000000a1af537220 */ /* 0x040fe20000410000 */
[----:B------:R-:W-:Y:S01]  /*72f0*/  FMUL.FTZ R64, R175, R210 ;  /* 0x000000d2af407220 */ /* 0x000fe20000410000 */
[----:B------:R-:W-:Y:S01]  /*7300*/  FADD.FTZ R65, R207, -R65 ;  /* 0x80000041cf417221 */ /* 0x000fe20000010000 */
[----:B------:R-:W-:Y:S01]  /*7310*/  ISETP.GE.U32.AND.EX P5, PT, R73, 0x1000000, PT, P3 ;  /* 0x010000004900780c */ /* 0x000fe20003fa6130 */
[----:B------:R-:W-:Y:S01]  /*7320*/  FMUL.FTZ R83, R83, UR6 ;  /* 0x0000000653537c20 */ /* 0x000fe20008410000 */
[----:B------:R-:W-:Y:S01]  /*7330*/  ISETP.GE.U32.AND P3, PT, R140, RZ, PT ;  /* 0x000000ff8c00720c */ /* 0x000fe20003f66070 */
[--C-:B------:R-:W-:Y:S01]  /*7340*/  FFMA.FTZ R159, R159, R213, R188.reuse ;  /* 0x000000d59f9f7223 */ /* 0x100fe200000100bc */
[----:B------:R-:W-:Y:S01]  /*7350*/  LOP3.LUT P4, RZ, R73, 0xff0000, RZ, 0xc0, !PT ;  /* 0x00ff000049ff7812 */ /* 0x000fe2000788c0ff */
[----:B------:R-:W-:Y:S01]  /*7360*/  FMUL.FTZ R64, R64, UR6 ;  /* 0x0000000640407c20 */ /* 0x000fe20008410000 */
[----:B------:R-:W-:Y:S01]  /*7370*/  LOP3.LUT P6, RZ, R141, 0xff0000, RZ, 0xc0, !PT ;  /* 0x00ff00008dff7812 */ /* 0x000fe200078cc0ff */
[C---:B------:R-:W-:Y:S01]  /*7380*/  FMUL.FTZ R82, R175.reuse, R196 ;  /* 0x000000c4af527220 */ /* 0x040fe20000410000 */
[----:B------:R-:W-:Y:S01]  /*7390*/  FMUL.FTZ R65, R175, R65 ;  /* 0x00000041af417220 */ /* 0x000fe20000410000 */
[----:B------:R-:W-:Y:S01]  /*73a0*/  ISETP.GE.U32.AND.EX P3, PT, R141, 0x1000000, PT, P3 ;  /* 0x010000008d00780c */ /* 0x000fe20003f66130 */
[----:B------:R-:W-:Y:S01]  /*73b0*/  FADD.FTZ R158, R158, -R159 ;  /* 0x8000009f9e9e7221 */ /* 0x000fe20000010000 */
[----:B------:R-:W-:Y:S01]  /*73c0*/  FSEL R74, R83, RZ, P4 ;  /* 0x000000ff534a7208 */ /* 0x000fe20002000000 */
[----:B------:R-:W-:Y:S01]  /*73d0*/  FMUL.FTZ R82, R82, UR6 ;  /* 0x0000000652527c20 */ /* 0x000fe20008410000 */
[----:B------:R-:W-:Y:S01]  /*73e0*/  FSEL R67, R64, RZ, P5 ;  /* 0x000000ff40437208 */ /* 0x000fe20002800000 */
[----:B------:R-:W-:Y:S01]  /*73f0*/  FMUL.FTZ R65, R65, UR6 ;  /* 0x0000000641417c20 */ /* 0x000fe20008410000 */
[----:B------:R-:W-:Y:S01]  /*7400*/  FSEL R83, R83, RZ, P6 ;  /* 0x000000ff53537208 */ /* 0x000fe20003000000 */
[----:B------:R-:W-:Y:S01]  /*7410*/  FMUL.FTZ R158, R175, R158 ;  /* 0x0000009eaf9e7220 */ /* 0x000fe20000410000 */
[C---:B------:R-:W-:Y:S01]  /*7420*/  LOP3.LUT P5, RZ, R73.reuse, 0xff, RZ, 0xc0, !PT ;  /* 0x000000ff49ff7812 */ /* 0x040fe200078ac0ff */
[-C--:B------:R-:W-:Y:S01]  /*7430*/  FFMA.FTZ R204, R204, R213.reuse, R188 ;  /* 0x000000d5cccc7223 */ /* 0x080fe200000100bc */
[----:B------:R-:W-:Y:S01]  /*7440*/  LOP3.LUT P6, RZ, R73, 0xff00, RZ, 0xc0, !PT ;  /* 0x0000ff0049ff7812 */ /* 0x000fe200078cc0ff */
[----:B------:R-:W-:Y:S01]  /*7450*/  FMUL.FTZ R158, R158, UR6 ;  /* 0x000000069e9e7c20 */ /* 0x000fe20008410000 */
[----:B------:R-:W-:Y:S01]  /*7460*/  FSEL R73, R64, RZ, P3 ;  /* 0x000000ff40497208 */ /* 0x000fe20001800000 */
[----:B------:R-:W-:Y:S01]  /*7470*/  FADD.FTZ R203, R203, -R204 ;  /* 0x800000cccbcb7221 */ /* 0x000fe20000010000 */
[C---:B------:R-:W-:Y:S01]  /*7480*/  LOP3.LUT P4, RZ, R141.reuse, 0xff, RZ, 0xc0, !PT ;  /* 0x000000ff8dff7812 */ /* 0x040fe2000788c0ff */
[-CC-:B------:R-:W-:Y:S01]  /*7490*/  FFMA.FTZ R206, R206, R213.reuse, R188.reuse ;  /* 0x000000d5cece7223 */ /* 0x180fe200000100bc */
[----:B------:R-:W-:Y:S01]  /*74a0*/  LOP3.LUT P3, RZ, R141, 0xff00, RZ, 0xc0, !PT ;  /* 0x0000ff008dff7812 */ /* 0x000fe2000786c0ff */
[----:B------:R-:W-:Y:S01]  /*74b0*/  FFMA.FTZ R163, R163, R213, R188 ;  /* 0x000000d5a3a37223 */ /* 0x000fe200000100bc */
[----:B------:R-:W-:Y:S01]  /*74c0*/  FSEL R66, R82, RZ, P5 ;  /* 0x000000ff52427208 */ /* 0x000fe20002800000 */
[----:B------:R-:W-:Y:S01]  /*74d0*/  FADD.FTZ R205, R205, -R206 ;  /* 0x800000cecdcd7221 */ /* 0x000fe20000010000 */
[----:B------:R-:W-:Y:S01]  /*74e0*/  FSEL R64, R65, RZ, P6 ;  /* 0x000000ff41407208 */ /* 0x000fe20003000000 */
[----:B------:R-:W-:Y:S01]  /*74f0*/  FADD.FTZ R162, R162, -R163 ;  /* 0x800000a3a2a27221 */ /* 0x000fe20000010000 */
[----:B------:R-:W-:Y:S01]  /*7500*/  FSEL R82, R82, RZ, P4 ;  /* 0x000000ff52527208 */ /* 0x000fe20002000000 */
[----:B------:R-:W-:Y:S01]  /*7510*/  FMUL.FTZ R80, R175, R205 ;  /* 0x000000cdaf507220 */ /* 0x000fe20000410000 */
[----:B------:R-:W-:-:S02]  /*7520*/  FSEL R65, R65, RZ, P3 ;  /* 0x000000ff41417208 */ /* 0x000fc40001800000 */
[----:B------:R-:W-:Y:S01]  /*7530*/  LOP3.LUT P5, RZ, R72, 0xff0000, RZ, 0xc0, !PT ;  /* 0x00ff000048ff7812 */ /* 0x000fe200078ac0ff */
[----:B------:R-:W-:Y:S01]  /*7540*/  FMUL.FTZ R80, R80, UR6 ;  /* 0x0000000650507c20 */ /* 0x000fe20008410000 */
[----:B------:R-:W-:Y:S02]  /*7550*/  F2FP.BF16.F32.PACK_AB R82, R65, R82 ;  /* 0x000000524152723e */ /* 0x000fe400000010ff */
[C---:B------:R-:W-:Y:S02]  /*7560*/  LOP3.LUT P4, RZ, R72.reuse, 0xff000000, RZ, 0xc0, !PT ;  /* 0xff00000048ff7812 */ /* 0x040fe4000788c0ff */
[C---:B------:R-:W-:Y:S02]  /*7570*/  LOP3.LUT P6, RZ, R72.reuse, 0xff00, RZ, 0xc0, !PT ;  /* 0x0000ff0048ff7812 */ /* 0x040fe400078cc0ff */
[----:B------:R-:W-:Y:S01]  /*7580*/  LOP3.LUT P3, RZ, R72, 0xff, RZ, 0xc0, !PT ;  /* 0x000000ff48ff7812 */ /* 0x000fe2000786c0ff */
[----:B------:R-:W-:Y:S01]  /*7590*/  FMUL.FTZ R72, R175, R203 ;  /* 0x000000cbaf487220 */ /* 0x000fe20000410000 */
[----:B------:R-:W-:-:S02]  /*75a0*/  FSEL R65, R158, RZ, P5 ;  /* 0x000000ff9e417208 */ /* 0x000fc40002800000 */
[----:B------:R-:W-:Y:S01]  /*75b0*/  LOP3.LUT P5, RZ, R140, 0xff0000, RZ, 0xc0, !PT ;  /* 0x00ff00008cff7812 */ /* 0x000fe200078ac0ff */
[----:B------:R-:W-:Y:S01]  /*75c0*/  FMUL.FTZ R72, R72, UR6 ;  /* 0x0000000648487c20 */ /* 0x000fe20008410000 */
[----:B------:R-:W-:Y:S02]  /*75d0*/  F2FP.BF16.F32.PACK_AB R66, R64, R66 ;  /* 0x000000424042723e */ /* 0x000fe400000010ff */
[----:B------:R-:W-:Y:S02]  /*75e0*/  FSEL R81, R158, RZ, P5 ;  /* 0x000000ff9e517208 */ /* 0x000fe40002800000 */
[----:B------:R-:W-:Y:S02]  /*75f0*/  LOP3.LUT P5, RZ, R140, 0xff000000, RZ, 0xc0, !PT ;  /* 0xff0000008cff7812 */ /* 0x000fe400078ac0ff */
[----:B------:R-:W-:Y:S02]  /*7600*/  F2FP.BF16.F32.PACK_AB R83, R73, R83 ;  /* 0x000000534953723e */ /* 0x000fe400000010ff */
[----:B------:R-:W-:-:S02]  /*7610*/  FSEL R64, R72, RZ, P5 ;  /* 0x000000ff48407208 */ /* 0x000fc40002800000 */
[----:B------:R-:W-:Y:S02]  /*7620*/  FSEL R72, R72, RZ, P4 ;  /* 0x000000ff48487208 */ /* 0x000fe40002000000 */
[----:B------:R-:W-:Y:S02]  /*7630*/  LOP3.LUT P4, RZ, R140, 0xff, RZ, 0xc0, !PT ;  /* 0x000000ff8cff7812 */ /* 0x000fe4000788c0ff */
[----:B------:R-:W-:Y:S01]  /*7640*/  F2FP.BF16.F32.PACK_AB R65, R72, R65 ;  /* 0x000000414841723e */ /* 0x000fe200000010ff */
[----:B------:R-:W-:Y:S01]  /*7650*/  FMUL.FTZ R72, R175, R162 ;  /* 0x000000a2af487220 */ /* 0x000fe20000410000 */
[----:B------:R-:W-:Y:S02]  /*7660*/  LOP3.LUT P5, RZ, R140, 0xff00, RZ, 0xc0, !PT ;  /* 0x0000ff008cff7812 */ /* 0x000fe400078ac0ff */
[----:B------:R-:W-:Y:S01]  /*7670*/  F2FP.BF16.F32.PACK_AB R81, R64, R81 ;  /* 0x000000514051723e */ /* 0x000fe200000010ff */
[----:B------:R-:W-:Y:S01]  /*7680*/  FMUL.FTZ R72, R72, UR6 ;  /* 0x0000000648487c20 */ /* 0x000fe20008410000 */
[----:B------:R-:W-:-:S02]  /*7690*/  FSEL R64, R80, RZ, P6 ;  /* 0x000000ff50407208 */ /* 0x000fc40003000000 */
[----:B------:R-:W-:Y:S02]  /*76a0*/  FSEL R80, R80, RZ, P5 ;  /* 0x000000ff50507208 */ /* 0x000fe40002800000 */
[C---:B------:R-:W-:Y:S02]  /*76b0*/  FSEL R73, R72.reuse, RZ, P4 ;  /* 0x000000ff48497208 */ /* 0x040fe40002000000 */
[----:B------:R-:W-:Y:S02]  /*76c0*/  FSEL R72, R72, RZ, P3 ;  /* 0x000000ff48487208 */ /* 0x000fe40001800000 */
[----:B------:R-:W-:Y:S02]  /*76d0*/  F2FP.BF16.F32.PACK_AB R67, R67, R74 ;  /* 0x0000004a4343723e */ /* 0x000fe400000010ff */
[----:B------:R-:W-:Y:S02]  /*76e0*/  F2FP.BF16.F32.PACK_AB R80, R80, R73 ;  /* 0x000000495050723e */ /* 0x000fe400000010ff */
[----:B------:R-:W-:Y:S01]  /*76f0*/  F2FP.BF16.F32.PACK_AB R64, R64, R72 ;  /* 0x000000484040723e */ /* 0x000fe200000010ff */
[----:B------:R-:W-:Y:S06]  /*7700*/  BRA `(.L_x_347) ;  /* 0x0000000c00e87947 */ /* 0x000fec0003800000 */
.L_x_344:
[----:B------:R-:W-:Y:S05]  /*7710*/  @!P1 BRA `(.L_x_349) ;  /* 0x0000000800249947 */ /* 0x000fea0003800000 */
[----:B------:R-:W-:Y:S05]  /*7720*/  @!P2 BRA `(.L_x_350) ;  /* 0x000000040018a947 */ /* 0x000fea0003800000 */
[----:B0-----:R-:W-:Y:S01]  /*7730*/  PRMT R65, R59, 0x7632, R65 ;  /* 0x000076323b417816 */ /* 0x001fe20000000041 */
[-C--:B------:R-:W-:Y:S01]  /*7740*/  FFMA.FTZ R94, R208, R213.reuse, R188 ;  /* 0x000000d5d05e7223 */ /* 0x080fe200000100bc */
[----:B------:R-:W-:Y:S01]  /*7750*/  PRMT R64, R58, 0x7632, R64 ;  /* 0x000076323a407816 */ /* 0x000fe20000000040 */
[-C--:B------:R-:W-:Y:S01]  /*7760*/  FFMA.FTZ R95, R210, R213.reuse, R188 ;  /* 0x000000d5d25f7223 */ /* 0x080fe200000100bc */
[----:B------:R-:W-:Y:S01]  /*7770*/  SHF.L.U32 R65, R65, 0x10, RZ ;  /* 0x0000001041417819 */ /* 0x000fe200000006ff */
[----:B------:R-:W-:Y:S01]  /*7780*/  FADD.FTZ R94, R207, -R94 ;  /* 0x8000005ecf5e7221 */ /* 0x000fe20000010000 */
[-CC-:B------:R-:W-:Y:S01]  /*7790*/  FFMA.FTZ R74, R196, R213.reuse, R188.reuse ;  /* 0x000000d5c44a7223 */ /* 0x180fe200000100bc */
[----:B------:R-:W-:Y:S01]  /*77a0*/  FADD.FTZ R95, R209, -R95 ;  /* 0x8000005fd15f7221 */ /* 0x000fe20000010000 */
[----:B------:R-:W-:Y:S02]  /*77b0*/  IMAD.U32 R64, R64, 0x10000, RZ ;  /* 0x0001000040407824 */ /* 0x000fe400078e00ff */
[----:B------:R-:W-:Y:S01]  /*77c0*/  FFMA.FTZ R161, R161, R213, R188 ;  /* 0x000000d5a1a17223 */ /* 0x000fe200000100bc */
[----:B------:R-:W-:Y:S01]  /*77d0*/  FADD.FTZ R74, R195, -R74 ;  /* 0x8000004ac34a7221 */ /* 0x000fe20000010000 */
[C---:B------:R-:W-:Y:S01]  /*77e0*/  FFMA.FTZ R95, R175.reuse, R95, R65 ;  /* 0x0000005faf5f7223 */ /* 0x040fe20000010041 */
[----:B------:R-:W-:Y:S01]  /*77f0*/  FFMA.FTZ R94, R175, R94, R64 ;  /* 0x0000005eaf5e7223 */ /* 0x000fe20000010040 */
[----:B------:R-:W-:Y:S01]  /*7800*/  SHF.L.U32 R65, R59, 0x10, RZ ;  /* 0x000000103b417819 */ /* 0x000fe200000006ff */
[----:B------:R-:W-:Y:S01]  /*7810*/  FADD.FTZ R75, R160, -R161 ;  /* 0x800000a1a04b7221 */ /* 0x000fe20000010000 */
[----:B------:R-:W-:Y:S01]  /*7820*/  SHF.L.U32 R64, R58, 0x10, RZ ;  /* 0x000000103a407819 */ /* 0x000fe200000006ff */
[----:B------:R-:W-:Y:S01]  /*7830*/  FMUL.FTZ R67, R95, UR6 ;  /* 0x000000065f437c20 */ /* 0x000fe20008410000 */
[----:B------:R-:W-:Y:S01]  /*7840*/  ISETP.GE.U32.AND P3, PT, R72, RZ, PT ;  /* 0x000000ff4800720c */ /* 0x000fe20003f66070 */
[C---:B------:R-:W-:Y:S01]  /*7850*/  FFMA.FTZ R75, R175.reuse, R75, R65 ;  /* 0x0000004baf4b7223 */ /* 0x040fe20000010041 */
[----:B------:R-:W-:Y:S01]  /*7860*/  FMUL.FTZ R66, R94, UR6 ;  /* 0x000000065e427c20 */ /* 0x000fe20008410000 */
[----:B------:R-:W-:Y:S01]  /*7870*/  FFMA.FTZ R74, R175, R74, R64 ;  /* 0x0000004aaf4a7223 */ /* 0x000fe20000010040 */
[----:B------:R-:W-:Y:S01]  /*7880*/  LOP3.LUT P4, RZ, R73, 0xff0000, RZ, 0xc0, !PT ;  /* 0x00ff000049ff7812 */ /* 0x000fe2000788c0ff */
[----:B------:R-:W-:Y:S01]  /*7890*/  FMUL.FTZ R65, R75, UR6 ;  /* 0x000000064b417c20 */ /* 0x000fe20008410000 */
[C---:B------:R-:W-:Y:S01]  /*78a0*/  LOP3.LUT P5, RZ, R73.reuse, 0xff, RZ, 0xc0, !PT ;  /* 0x000000ff49ff7812 */ /* 0x040fe200078ac0ff */
[----:B------:R-:W-:Y:S01]  /*78b0*/  FMUL.FTZ R64, R74, UR6 ;  /* 0x000000064a407c20 */ /* 0x000fe20008410000 */
[----:B------:R-:W-:Y:S01]  /*78c0*/  ISETP.GE.U32.AND.EX P3, PT, R73, 0x1000000, PT, P3 ;  /* 0x010000004900780c */ /* 0x000fe20003f66130 */
[-CC-:B------:R-:W-:Y:S01]  /*78d0*/  FFMA.FTZ R159, R159, R213.reuse, R188.reuse ;  /* 0x000000d59f9f7223 */ /* 0x180fe200000100bc */
[----:B------:R-:W-:Y:S01]  /*78e0*/  LOP3.LUT P6, RZ, R73, 0xff00, RZ, 0xc0, !PT ;  /* 0x0000ff0049ff7812 */ /* 0x000fe200078cc0ff */
[-CC-:B------:R-:W-:Y:S01]  /*78f0*/  FFMA.FTZ R204, R204, R213.reuse, R188.reuse ;  /* 0x000000d5cccc7223 */ /* 0x180fe200000100bc */
[----:B------:R-:W-:Y:S01]  /*7900*/  FSEL R67, R67, RZ, P3 ;  /* 0x000000ff43437208 */ /* 0x000fe20001800000 */
[-CC-:B------:R-:W-:Y:S01]  /*7910*/  FFMA.FTZ R206, R206, R213.reuse, R188.reuse ;  /* 0x000000d5cece7223 */ /* 0x180fe200000100bc */
[----:B------:R-:W-:Y:S01]  /*7920*/  FSEL R65, R65, RZ, P4 ;  /* 0x000000ff41417208 */ /* 0x000fe20002000000 */
[----:B------:R-:W-:Y:S01]  /*7930*/  FFMA.FTZ R163, R163, R213, R188 ;  /* 0x000000d5a3a37223 */ /* 0x000fe200000100bc */
[----:B------:R-:W-:Y:S01]  /*7940*/  FSEL R64, R64, RZ, P5 ;  /* 0x000000ff40407208 */ /* 0x000fe20002800000 */
[----:B------:R-:W-:Y:S01]  /*7950*/  FADD.FTZ R158, R158, -R159 ;  /* 0x8000009f9e9e7221 */ /* 0x000fe20000010000 */
[----:B------:R-:W-:Y:S01]  /*7960*/  FSEL R66, R66, RZ, P6 ;  /* 0x000000ff42427208 */ /* 0x000fe20003000000 */
[----:B------:R-:W-:Y:S01]  /*7970*/  FADD.FTZ R203, R203, -R204 ;  /* 0x800000cccbcb7221 */ /* 0x000fe20000010000 */
[C---:B------:R-:W-:Y:S01]  /*7980*/  LOP3.LUT P3, RZ, R72.reuse, 0xff0000, RZ, 0xc0, !PT ;  /* 0x00ff000048ff7812 */ /* 0x040fe2000786c0ff */
[----:B------:R-:W-:Y:S01]  /*7990*/  FADD.FTZ R205, R205, -R206 ;  /* 0x800000cecdcd7221 */ /* 0x000fe20000010000 */
[----:B------:R-:W-:Y:S01]  /*79a0*/  LOP3.LUT P4, RZ, R72, 0xff000000, RZ, 0xc0, !PT ;  /* 0xff00000048ff7812 */ /* 0x000fe2000788c0ff */
[----:B------:R-:W-:Y:S01]  /*79b0*/  FADD.FTZ R162, R162, -R163 ;  /* 0x800000a3a2a27221 */ /* 0x000fe20000010000 */
[----:B------:R-:W-:Y:S01]  /*79c0*/  LOP3.LUT P5, RZ, R72, 0xff, RZ, 0xc0, !PT ;  /* 0x000000ff48ff7812 */ /* 0x000fe200078ac0ff */
[----:B------:R-:W-:Y:S01]  /*79d0*/  IMAD.U32 R92, R56, 0x10000, RZ ;  /* 0x00010000385c7824 */ /* 0x000fe200078e00ff */
[----:B------:R-:W-:-:S02]  /*79e0*/  LOP3.LUT P6, RZ, R72, 0xff00, RZ, 0xc0, !PT ;  /* 0x0000ff0048ff7812 */ /* 0x000fc400078cc0ff */
[----:B------:R-:W-:Y:S01]  /*79f0*/  PRMT R73, R57, 0x7632, R73 ;  /* 0x0000763239497816 */ /* 0x000fe20000000049 */
[----:B------:R-:W-:Y:S01]  /*7a00*/  FFMA.FTZ R92, R175, R162, R92 ;  /* 0x000000a2af5c7223 */ /* 0x000fe2000001005c */
[----:B------:R-:W-:Y:S02]  /*7a10*/  PRMT R72, R56, 0x7632, R72 ;  /* 0x0000763238487816 */ /* 0x000fe40000000048 */
[----:B------:R-:W-:Y:S01]  /*7a20*/  SHF.L.U32 R93, R57, 0x10, RZ ;  /* 0x00000010395d7819 */ /* 0x000fe200000006ff */
[----:B------:R-:W-:Y:S01]  /*7a30*/  IMAD.U32 R73, R73, 0x10000, RZ ;  /* 0x0001000049497824 */ /* 0x000fe200078e00ff */
[----:B------:R-:W-:Y:S02]  /*7a40*/  SHF.L.U32 R72, R72, 0x10, RZ ;  /* 0x0000001048487819 */ /* 0x000fe400000006ff */
[----:B------:R-:W-:Y:S01]  /*7a50*/  F2FP.BF16.F32.PACK_AB R66, R66, R64 ;  /* 0x000000404242723e */ /* 0x000fe200000010ff */
[C---:B------:R-:W-:Y:S01]  /*7a60*/  FFMA.FTZ R203, R175.reuse, R203, R73 ;  /* 0x000000cbafcb7223 */ /* 0x040fe20000010049 */
[C---:B------:R-:W-:Y:S01]  /*7a70*/  FFMA.FTZ R93, R175.reuse, R158, R93 ;  /* 0x0000009eaf5d7223 */ /* 0x040fe2000001005d */
[----:B------:R-:W-:Y:S01]  /*7a80*/  FFMA.FTZ R205, R175, R205, R72 ;  /* 0x000000cdafcd7223 */ /* 0x000fe20000010048 */
[----:B------:R-:W-:Y:S01]  /*7a90*/  F2FP.BF16.F32.PACK_AB R67, R67, R65 ;  /* 0x000000414343723e */ /* 0x000fe200000010ff */
[----:B------:R-:W-:Y:S01]  /*7aa0*/  FMUL.FTZ R65, R92, UR6 ;  /* 0x000000065c417c20 */ /* 0x000fe20008410000 */
[----:B------:R-:W-:Y:S01]  /*7ab0*/  FMUL.FTZ R64, R93, UR6 ;  /* 0x000000065d407c20 */ /* 0x000fe20008410000 */
[C---:B------:R-:W-:Y:S01]  /*7ac0*/  F2FP.BF16.F32.PACK_AB R93, R203.reuse, R93 ;  /* 0x0000005dcb5d723e */ /* 0x040fe200000010ff */
[----:B------:R-:W-:Y:S01]  /*7ad0*/  FMUL.FTZ R203, R203, UR6 ;  /* 0x00000006cbcb7c20 */ /* 0x000fe20008410000 */
[C---:B------:R-:W-:Y:S01]  /*7ae0*/  F2FP.BF16.F32.PACK_AB R92, R205.reuse, R92 ;  /* 0x0000005ccd5c723e */ /* 0x040fe200000010ff */
[----:B------:R-:W-:Y:S01]  /*7af0*/  FMUL.FTZ R205, R205, UR6 ;  /* 0x00000006cdcd7c20 */ /* 0x000fe20008410000 */
        /* <DEDUP_REMOVED lines=9> */
.L_x_350:
[-CC-:B------:R-:W-:Y:S01]  /*7b90*/  FFMA.FTZ R161, R161, R213.reuse, R188.reuse ;  /* 0x000000d5a1a17223 */ /* 0x180fe200000100bc */
[-C--:B------:R-:W-:Y:S01]  /*7ba0*/  FFMA.FTZ R196, R196, R213.reuse, R188 ;  /* 0x000000d5c4c47223 */ /* 0x080fe200000100bc */
[----:B------:R-:W-:Y:S01]  /*7bb0*/  IMAD.U32 R66, R59, 0x10000, RZ ;  /* 0x000100003b427824 */ /* 0x000fe200078e00ff */
[----:B------:R-:W-:Y:S01]  /*7bc0*/  SHF.L.U32 R67, R58, 0x10, RZ ;  /* 0x000000103a437819 */ /* 0x000fe200000006ff */
[----:B------:R-:W-:Y:S01]  /*7bd0*/  FADD.FTZ R161, R160, -R161 ;  /* 0x800000a1a0a17221 */ /* 0x000fe20000010000 */
[----:B------:R-:W-:Y:S01]  /*7be0*/  FADD.FTZ R196, R195, -R196 ;  /* 0x800000c4c3c47221 */ /* 0x000fe20000010000 */
[----:B0-----:R-:W-:Y:S01]  /*7bf0*/  PRMT R65, R59, 0x7632, R65 ;  /* 0x000076323b417816 */ /* 0x001fe20000000041 */
[----:B------:R-:W-:Y:S01]  /*7c00*/  FFMA.FTZ R210, R210, R213, R188 ;  /* 0x000000d5d2d27223 */ /* 0x000fe200000100bc */
[C---:B------:R-:W-:Y:S01]  /*7c10*/  FFMA.FTZ R66, R175.reuse, R161, R66 ;  /* 0x000000a1af427223 */ /* 0x040fe20000010042 */
[----:B------:R-:W-:Y:S01]  /*7c20*/  FFMA.FTZ R67, R175, R196, R67 ;  /* 0x000000c4af437223 */ /* 0x000fe20000010043 */
[----:B------:R-:W-:Y:S01]  /*7c30*/  SHF.L.U32 R65, R65, 0x10, RZ ;  /* 0x0000001041417819 */ /* 0x000fe200000006ff */
[----:B------:R-:W-:Y:S01]  /*7c40*/  FADD.FTZ R210, R209, -R210 ;  /* 0x800000d2d1d27221 */ /* 0x000fe20000010000 */
[----:B------:R-:W-:Y:S01]  /*7c50*/  PRMT R64, R58, 0x7632, R64 ;  /* 0x000076323a407816 */ /* 0x000fe20000000040 */
[----:B------:R-:W-:Y:S01]  /*7c60*/  FMUL.FTZ R66, R66, UR6 ;  /* 0x0000000642427c20 */ /* 0x000fe20008410000 */
[----:B------:R-:W-:Y:S01]  /*7c70*/  ISETP.GE.U32.AND P3, PT, R72, RZ, PT ;  /* 0x000000ff4800720c */ /* 0x000fe20003f66070 */
[-C--:B------:R-:W-:Y:S01]  /*7c80*/  FFMA.FTZ R208, R208, R213.reuse, R188 ;  /* 0x000000d5d0d07223 */ /* 0x080fe200000100bc */
[----:B------:R-:W-:Y:S01]  /*7c90*/  LOP3.LUT P4, RZ, R73, 0xff0000, RZ, 0xc0, !PT ;  /* 0x00ff000049ff7812 */ /* 0x000fe2000788c0ff */
[----:B------:R-:W-:Y:S01]  /*7ca0*/  FMUL.FTZ R67, R67, UR6 ;  /* 0x0000000643437c20 */ /* 0x000fe20008410000 */
[----:B------:R-:W-:Y:S01]  /*7cb0*/  LOP3.LUT P5, RZ, R73, 0xff, RZ, 0xc0, !PT ;  /* 0x000000ff49ff7812 */ /* 0x000fe200078ac0ff */
[----:B------:R-:W-:Y:S01]  /*7cc0*/  FFMA.FTZ R65, R175, R210, R65 ;  /* 0x000000d2af417223 */ /* 0x000fe20000010041 */
[----:B------:R-:W-:Y:S01]  /*7cd0*/  SHF.L.U32 R64, R64, 0x10, RZ ;  /* 0x0000001040407819 */ /* 0x000fe200000006ff */
[----:B------:R-:W-:Y:S01]  /*7ce0*/  FADD.FTZ R208, R207, -R208 ;  /* 0x800000d0cfd07221 */ /* 0x000fe20000010000 */
[C---:B------:R-:W-:Y:S01]  /*7cf0*/  ISETP.GE.U32.AND.EX P3, PT, R73.reuse, 0x1000000, PT, P3 ;  /* 0x010000004900780c */ /* 0x040fe20003f66130 */
[-C--:B------:R-:W-:Y:S01]  /*7d00*/  FFMA.FTZ R206, R206, R213.reuse, R188 ;  /* 0x000000d5cece7223 */ /* 0x080fe200000100bc */
[----:B------:R-:W-:Y:S01]  /*7d10*/  LOP3.LUT P6, RZ, R73, 0xff00, RZ, 0xc0, !PT ;  /* 0x0000ff0049ff7812 */ /* 0x000fe200078cc0ff */
[----:B------:R-:W-:Y:S01]  /*7d20*/  FMUL.FTZ R65, R65, UR6 ;  /* 0x0000000641417c20 */ /* 0x000fe20008410000 */
[----:B------:R-:W-:Y:S01]  /*7d30*/  FSEL R73, R66, RZ, P4 ;  /* 0x000000ff42497208 */ /* 0x000fe20002000000 */
[----:B------:R-:W-:Y:S01]  /*7d40*/  FFMA.FTZ R64, R175, R208, R64 ;  /* 0x000000d0af407223 */ /* 0x000fe20000010040 */
[----:B------:R-:W-:Y:S01]  /*7d50*/  FSEL R66, R67, RZ, P5 ;  /* 0x000000ff43427208 */ /* 0x000fe20002800000 */
[----:B------:R-:W-:Y:S01]  /*7d60*/  FADD.FTZ R206, R205, -R206 ;  /* 0x800000cecdce7221 */ /* 0x000fe20000010000 */
[----:B------:R-:W-:Y:S01]  /*7d70*/  PRMT R67, R56, 0x7632, R67 ;  /* 0x0000763238437816 */ /* 0x000fe20000000043 */
[----:B------:R-:W-:Y:S01]  /*7d80*/  FMUL.FTZ R64, R64, UR6 ;  /* 0x0000000640407c20 */ /* 0x000fe20008410000 */
[----:B------:R-:W-:Y:S01]  /*7d90*/  FSEL R65, R65, RZ, P3 ;  /* 0x000000ff41417208 */ /* 0x000fe20001800000 */
[--C-:B------:R-:W-:Y:S01]  /*7da0*/  FFMA.FTZ R159, R159, R213, R188.reuse ;  /* 0x000000d59f9f7223 */ /* 0x100fe200000100bc */
[----:B------:R-:W-:Y:S01]  /*7db0*/  LOP3.LUT P3, RZ, R72, 0xff0000, RZ, 0xc0, !PT ;  /* 0x00ff000048ff7812 */ /* 0x000fe2000786c0ff */
[----:B------:R-:W-:Y:S01]  /*7dc0*/  IMAD.U32 R67, R67, 0x10000, RZ ;  /* 0x0001000043437824 */ /* 0x000fe200078e00ff */
[----:B------:R-:W-:Y:S01]  /*7dd0*/  FSEL R64, R64, RZ, P6 ;  /* 0x000000ff40407208 */ /* 0x000fe20003000000 */
[----:B------:R-:W-:Y:S01]  /*7de0*/  FADD.FTZ R159, R158, -R159 ;  /* 0x8000009f9e9f7221 */ /* 0x000fe20000010000 */
[----:B------:R-:W-:Y:S01]  /*7df0*/  LOP3.LUT P4, RZ, R72, 0xff000000, RZ, 0xc0, !PT ;  /* 0xff00000048ff7812 */ /* 0x000fe2000788c0ff */
[----:B------:R-:W-:Y:S01]  /*7e00*/  FFMA.FTZ R206, R175, R206, R67 ;  /* 0x000000ceafce7223 */ /* 0x000fe20000010043 */
[----:B------:R-:W-:Y:S01]  /*7e10*/  F2FP.BF16.F32.PACK_AB R67, R65, R73 ;  /* 0x000000494143723e */ /* 0x000fe200000010ff */
[-CC-:B------:R-:W-:Y:S01]  /*7e20*/  FFMA.FTZ R204, R204, R213.reuse, R188.reuse ;  /* 0x000000d5cccc7223 */ /* 0x180fe200000100bc */
[----:B------:R-:W-:Y:S01]  /*7e30*/  SHF.L.U32 R65, R57, 0x10, RZ ;  /* 0x0000001039417819 */ /* 0x000fe200000006ff */
[----:B------:R-:W-:Y:S01]  /*7e40*/  FFMA.FTZ R163, R163, R213, R188 ;  /* 0x000000d5a3a37223 */ /* 0x000fe200000100bc */
[C---:B------:R-:W-:Y:S01]  /*7e50*/  LOP3.LUT P5, RZ, R72.reuse, 0xff, RZ, 0xc0, !PT ;  /* 0x000000ff48ff7812 */ /* 0x040fe200078ac0ff */
[----:B------:R-:W-:Y:S01]  /*7e60*/  FADD.FTZ R204, R203, -R204 ;  /* 0x800000cccbcc7221 */ /* 0x000fe20000010000 */
[----:B------:R-:W-:Y:S01]  /*7e70*/  LOP3.LUT P6, RZ, R72, 0xff00, RZ, 0xc0, !PT ;  /* 0x0000ff0048ff7812 */ /* 0x000fe200078cc0ff */
[----:B------:R-:W-:Y:S01]  /*7e80*/  FFMA.FTZ R159, R175, R159, R65 ;  /* 0x0000009faf9f7223 */ /* 0x000fe20000010041 */
[----:B------:R-:W-:Y:S01]  /*7e90*/  PRMT R72, R57, 0x7632, R72 ;  /* 0x0000763239487816 */ /* 0x000fe20000000048 */
[----:B------:R-:W-:Y:S01]  /*7ea0*/  FADD.FTZ R163, R162, -R163 ;  /* 0x800000a3a2a37221 */ /* 0x000fe20000010000 */
[----:B------:R-:W-:Y:S01]  /*7eb0*/  SHF.L.U32 R65, R56, 0x10, RZ ;  /* 0x0000001038417819 */ /* 0x000fe200000006ff */
[----:B------:R-:W-:Y:S01]  /*7ec0*/  FMUL.FTZ R159, R159, UR6 ;  /* 0x000000069f9f7c20 */ /* 0x000fe20008410000 */
[----:B------:R-:W-:Y:S01]  /*7ed0*/  SHF.L.U32 R72, R72, 0x10, RZ ;  /* 0x0000001048487819 */ /* 0x000fe200000006ff */
[----:B------:R-:W-:Y:S01]  /*7ee0*/  FMUL.FTZ R206, R206, UR6 ;  /* 0x00000006cece7c20 */ /* 0x000fe20008410000 */
[----:B------:R-:W-:Y:S01]  /*7ef0*/  F2FP.BF16.F32.PACK_AB R66, R64, R66 ;  /* 0x000000424042723e */ /* 0x000fe200000010ff */
[----:B------:R-:W-:Y:S01]  /*7f00*/  FFMA.FTZ R65, R175, R163, R65 ;  /* 0x000000a3af417223 */ /* 0x000fe20000010041 */
[----:B------:R-:W-:Y:S01]  /*7f10*/  FSEL R159, R159, RZ, P3 ;  /* 0x000000ff9f9f7208 */ /* 0x000fe20001800000 */
[----:B------:R-:W-:Y:S01]  /*7f20*/  FFMA.FTZ R72, R175, R204, R72 ;  /* 0x000000ccaf487223 */ /* 0x000fe20000010048 */
[----:B------:R-:W-:Y:S01]  /*7f30*/  FSEL R206, R206, RZ, P6 ;  /* 0x000000ffcece7208 */ /* 0x000fe20003000000 */
[----:B------:R-:W-:-:S02]  /*7f40*/  FMUL.FTZ R65, R65, UR6 ;  /* 0x0000000641417c20 */ /* 0x000fc40008410000 */
[----:B------:R-:W-:-:S03]  /*7f50*/  FMUL.FTZ R72, R72, UR6 ;  /* 0x0000000648487c20 */ /* 0x000fc60008410000 */
[----:B------:R-:W-:Y:S02]  /*7f60*/  FSEL R64, R65, RZ, P5 ;  /* 0x000000ff41407208 */ /* 0x000fe40002800000 */
[----:B------:R-:W-:Y:S02]  /*7f70*/  FSEL R72, R72, RZ, P4 ;  /* 0x000000ff48487208 */ /* 0x000fe40002000000 */
[----:B------:R-:W-:Y:S02]  /*7f80*/  F2FP.BF16.F32.PACK_AB R64, R206, R64 ;  /* 0x00000040ce40723e */ /* 0x000fe400000010ff */
[----:B------:R-:W-:Y:S01]  /*7f90*/  F2FP.BF16.F32.PACK_AB R65, R72, R159 ;  /* 0x0000009f4841723e */ /* 0x000fe200000010ff */
[----:B------:R-:W-:Y:S06]  /*7fa0*/  BRA `(.L_x_347) ;  /* 0x0000000400c07947 */ /* 0x000fec0003800000 */
.L_x_349:
[----:B------:R-:W-:Y:S05]  /*7fb0*/  @!P2 BRA `(.L_x_351) ;  /* 0x0000000000e8a947 */ /* 0x000fea0003800000 */
[-CC-:B------:R-:W-:Y:S01]  /*7fc0*/  FFMA.FTZ R94, R196, R213.reuse, R188.reuse ;  /* 0x000000d5c45e7223 */ /* 0x180fe200000100bc */
[-CC-:B------:R-:W-:Y:S01]  /*7fd0*/  FFMA.FTZ R208, R208, R213.reuse, R188.reuse ;  /* 0x000000d5d0d07223 */ /* 0x180fe200000100bc */
[-CC-:B------:R-:W-:Y:S01]  /*7fe0*/  FFMA.FTZ R161, R161, R213.reuse, R188.reuse ;  /* 0x000000d5a1a17223 */ /* 0x180fe200000100bc */
[----:B------:R-:W-:Y:S01]  /*7ff0*/  FFMA.FTZ R210, R210, R213, R188 ;  /* 0x000000d5d2d27223 */ /* 0x000fe200000100bc */
[----:B------:R-:W-:Y:S01]  /*8000*/  FADD.FTZ R94, R195, -R94 ;  /* 0x8000005ec35e7221 */ /* 0x000fe20000010000 */
[----:B------:R-:W-:Y:S01]  /*8010*/  FADD.FTZ R207, R207, -R208 ;  /* 0x800000d0cfcf7221 */ /* 0x000fe20000010000 */
[----:B------:R-:W-:Y:S01]  /*8020*/  ISETP.GE.U32.AND P3, PT, R72, RZ, PT ;  /* 0x000000ff4800720c */ /* 0x000fe20003f66070 */
[----:B------:R-:W-:Y:S01]  /*8030*/  FADD.FTZ R161, R160, -R161 ;  /* 0x800000a1a0a17221 */ /* 0x000fe20000010000 */
[----:B------:R-:W-:Y:S01]  /*8040*/  FADD.FTZ R95, R209, -R210 ;  /* 0x800000d2d15f7221 */ /* 0x000fe20000010000 */
[----:B------:R-:W-:Y:S01]  /*8050*/  LOP3.LUT P4, RZ, R73, 0xff0000, RZ, 0xc0, !PT ;  /* 0x00ff000049ff7812 */ /* 0x000fe2000788c0ff */
[----:B------:R-:W-:Y:S01]  /*8060*/  FMUL.FTZ R94, R175, R94 ;  /* 0x0000005eaf5e7220 */ /* 0x000fe20000410000 */
[----:B------:R-:W-:Y:S01]  /*8070*/  LOP3.LUT P6, RZ, R73, 0xff, RZ, 0xc0, !PT ;  /* 0x000000ff49ff7812 */ /* 0x000fe200078cc0ff */
[----:B------:R-:W-:Y:S01]  /*8080*/  FMUL.FTZ R207, R175, R207 ;  /* 0x000000cfafcf7220 */ /* 0x000fe20000410000 */
[----:B------:R-:W-:Y:S01]  /*8090*/  LOP3.LUT P5, RZ, R73, 0xff00, RZ, 0xc0, !PT ;  /* 0x0000ff0049ff7812 */ /* 0x000fe200078ac0ff */
[----:B------:R-:W-:Y:S01]  /*80a0*/  FMUL.FTZ R95, R175, R95 ;  /* 0x0000005faf5f7220 */ /* 0x000fe20000410000 */
[----:B------:R-:W-:Y:S01]  /*80b0*/  ISETP.GE.U32.AND.EX P3, PT, R73, 0x1000000, PT, P3 ;  /* 0x010000004900780c */ /* 0x000fe20003f66130 */
[----:B------:R-:W-:Y:S01]  /*80c0*/  FMUL.FTZ R73, R175, R161 ;  /* 0x000000a1af497220 */ /* 0x000fe20000410000 */
[-CC-:B------:R-:W-:Y:S01]  /*80d0*/  FFMA.FTZ R159, R159, R213.reuse, R188.reuse ;  /* 0x000000d59f9f7223 */ /* 0x180fe200000100bc */
[-CC-:B------:R-:W-:Y:S01]  /*80e0*/  FFMA.FTZ R204, R204, R213.reuse, R188.reuse ;  /* 0x000000d5cccc7223 */ /* 0x180fe200000100bc */
[-CC-:B------:R-:W-:Y:S01]  /*80f0*/  FFMA.FTZ R206, R206, R213.reuse, R188.reuse ;  /* 0x000000d5cece7223 */ /* 0x180fe200000100bc */
[----:B------:R-:W-:Y:S01]  /*8100*/  FFMA.FTZ R163, R163, R213, R188 ;  /* 0x000000d5a3a37223 */ /* 0x000fe200000100bc */
[----:B------:R-:W-:Y:S01]  /*8110*/  FMUL.FTZ R66, R94, UR6 ;  /* 0x000000065e427c20 */ /* 0x000fe20008410000 */
[----:B0-----:R-:W-:Y:S01]  /*8120*/  FMUL.FTZ R64, R207, UR6 ;  /* 0x00000006cf407c20 */ /* 0x001fe20008410000 */
[----:B------:R-:W-:Y:S01]  /*8130*/  FMUL.FTZ R67, R95, UR6 ;  /* 0x000000065f437c20 */ /* 0x000fe20008410000 */
[----:B------:R-:W-:Y:S01]  /*8140*/  FMUL.FTZ R65, R73, UR6 ;  /* 0x0000000649417c20 */ /* 0x000fe20008410000 */
[----:B------:R-:W-:Y:S01]  /*8150*/  FADD.FTZ R158, R158, -R159 ;  /* 0x8000009f9e9e7221 */ /* 0x000fe20000010000 */
[----:B------:R-:W-:Y:S01]  /*8160*/  FADD.FTZ R203, R203, -R204 ;  /* 0x800000cccbcb7221 */ /* 0x000fe20000010000 */
[----:B------:R-:W-:Y:S01]  /*8170*/  FADD.FTZ R205, R205, -R206 ;  /* 0x800000cecdcd7221 */ /* 0x000fe20000010000 */
[----:B------:R-:W-:Y:S01]  /*8180*/  FADD.FTZ R162, R162, -R163 ;  /* 0x800000a3a2a27221 */ /* 0x000fe20000010000 */
[----:B------:R-:W-:Y:S01]  /*8190*/  FSEL R66, R66, RZ, P6 ;  /* 0x000000ff42427208 */ /* 0x000fe20003000000 */
[C---:B------:R-:W-:Y:S01]  /*81a0*/  FMUL.FTZ R93, R175.reuse, R158 ;  /* 0x0000009eaf5d7220 */ /* 0x040fe20000410000 */
[----:B------:R-:W-:Y:S01]  /*81b0*/  FSEL R64, R64, RZ, P5 ;  /* 0x000000ff40407208 */ /* 0x000fe20002800000 */
[----:B------:R-:W-:Y:S01]  /*81c0*/  FMUL.FTZ R203, R175, R203 ;  /* 0x000000cbafcb7220 */ /* 0x000fe20000410000 */
[----:B------:R-:W-:Y:S01]  /*81d0*/  FSEL R67, R67, RZ, P3 ;  /* 0x000000ff43437208 */ /* 0x000fe20001800000 */
[----:B------:R-:W-:Y:S01]  /*81e0*/  FMUL.FTZ R205, R175, R205 ;  /* 0x000000cdafcd7220 */ /* 0x000fe20000410000 */
[----:B------:R-:W-:Y:S01]  /*81f0*/  FSEL R65, R65, RZ, P4 ;  /* 0x000000ff41417208 */ /* 0x000fe20002000000 */
[----:B------:R-:W-:Y:S01]  /*8200*/  FMUL.FTZ R92, R175, R162 ;  /* 0x000000a2af5c7220 */ /* 0x000fe20000410000 */
        /* <DEDUP_REMOVED lines=8> */
[----:B------:R-:W-:-:S02]  /*8290*/  LOP3.LUT P3, RZ, R72, 0xff0000, RZ, 0xc0, !PT ;  /* 0x00ff000048ff7812 */ /* 0x000fc4000786c0ff */
[C---:B------:R-:W-:Y:S02]  /*82a0*/  LOP3.LUT P4, RZ, R72.reuse, 0xff000000, RZ, 0xc0, !PT ;  /* 0xff00000048ff7812 */ /* 0x040fe4000788c0ff */
[C---:B------:R-:W-:Y:S02]  /*82b0*/  LOP3.LUT P6, RZ, R72.reuse, 0xff, RZ, 0xc0, !PT ;  /* 0x000000ff48ff7812 */ /* 0x040fe400078cc0ff */
[----:B------:R-:W-:Y:S02]  /*82c0*/  LOP3.LUT P5, RZ, R72, 0xff00, RZ, 0xc0, !PT ;  /* 0x0000ff0048ff7812 */ /* 0x000fe400078ac0ff */
[----:B------:R-:W-:Y:S02]  /*82d0*/  FSEL R64, R64, RZ, P3 ;  /* 0x000000ff40407208 */ /* 0x000fe40001800000 */
[----:B------:R-:W-:Y:S02]  /*82e0*/  FSEL R203, R203, RZ, P4 ;  /* 0x000000ffcbcb7208 */ /* 0x000fe40002000000 */
[----:B------:R-:W-:-:S02]  /*82f0*/  FSEL R72, R65, RZ, P6 ;  /* 0x000000ff41487208 */ /* 0x000fc40003000000 */
[----:B------:R-:W-:Y:S02]  /*8300*/  FSEL R205, R205, RZ, P5 ;  /* 0x000000ffcdcd7208 */ /* 0x000fe40002800000 */
[----:B------:R-:W-:Y:S02]  /*8310*/  F2FP.BF16.F32.PACK_AB R65, R203, R64 ;  /* 0x00000040cb41723e */ /* 0x000fe400000010ff */
[----:B------:R-:W-:Y:S02]  /*8320*/  F2FP.BF16.F32.PACK_AB R95, R95, R73 ;  /* 0x000000495f5f723e */ /* 0x000fe400000010ff */
[----:B------:R-:W-:Y:S02]  /*8330*/  F2FP.BF16.F32.PACK_AB R94, R207, R94 ;  /* 0x0000005ecf5e723e */ /* 0x000fe400000010ff */
[----:B------:R-:W-:Y:S01]  /*8340*/  F2FP.BF16.F32.PACK_AB R64, R205, R72 ;  /* 0x00000048cd40723e */ /* 0x000fe200000010ff */
[----:B------:R-:W-:Y:S06]  /*8350*/  BRA `(.L_x_347) ;  /* 0x0000000000d47947 */ /* 0x000fec0003800000 */
.L_x_351:
[-CC-:B------:R-:W-:Y:S01]  /*8360*/  FFMA.FTZ R196, R196, R213.reuse, R188.reuse ;  /* 0x000000d5c4c47223 */ /* 0x180fe200000100bc */
[-CC-:B------:R-:W-:Y:S01]  /*8370*/  FFMA.FTZ R208, R208, R213.reuse, R188.reuse ;  /* 0x000000d5d0d07223 */ /* 0x180fe200000100bc */
[-CC-:B------:R-:W-:Y:S01]  /*8380*/  FFMA.FTZ R161, R161, R213.reuse, R188.reuse ;  /* 0x000000d5a1a17223 */ /* 0x180fe200000100bc */
[-C--:B------:R-:W-:Y:S01]  /*8390*/  FFMA.FTZ R210, R210, R213.reuse, R188 ;  /* 0x000000d5d2d27223 */ /* 0x080fe200000100bc */
[----:B------:R-:W-:Y:S01]  /*83a0*/  FADD.FTZ R196, R195, -R196 ;  /* 0x800000c4c3c47221 */ /* 0x000fe20000010000 */
[----:B------:R-:W-:Y:S01]  /*83b0*/  FADD.FTZ R208, R207, -R208 ;  /* 0x800000d0cfd07221 */ /* 0x000fe20000010000 */
[----:B------:R-:W-:Y:S01]  /*83c0*/  FADD.FTZ R161, R160, -R161 ;  /* 0x800000a1a0a17221 */ /* 0x000fe20000010000 */
[----:B0-----:R-:W-:Y:S01]  /*83d0*/  FADD.FTZ R64, R209, -R210 ;  /* 0x800000d2d1407221 */ /* 0x001fe20000010000 */
[-CC-:B------:R-:W-:Y:S01]  /*83e0*/  FFMA.FTZ R206, R206, R213.reuse, R188.reuse ;  /* 0x000000d5cece7223 */ /* 0x180fe200000100bc */
[-CC-:B------:R-:W-:Y:S01]  /*83f0*/  FFMA.FTZ R159, R159, R213.reuse, R188.reuse ;  /* 0x000000d59f9f7223 */ /* 0x180fe200000100bc */
[-CC-:B------:R-:W-:Y:S01]  /*8400*/  FFMA.FTZ R204, R204, R213.reuse, R188.reuse ;  /* 0x000000d5cccc7223 */ /* 0x180fe200000100bc */
[----:B------:R-:W-:Y:S01]  /*8410*/  FFMA.FTZ R163, R163, R213, R188 ;  /* 0x000000d5a3a37223 */ /* 0x000fe200000100bc */
[C---:B------:R-:W-:Y:S01]  /*8420*/  FMUL.FTZ R64, R175.reuse, R64 ;  /* 0x00000040af407220 */ /* 0x040fe20000410000 */
[C---:B------:R-:W-:Y:S01]  /*8430*/  FMUL.FTZ R196, R175.reuse, R196 ;  /* 0x000000c4afc47220 */ /* 0x040fe20000410000 */
[C---:B------:R-:W-:Y:S01]  /*8440*/  FMUL.FTZ R161, R175.reuse, R161 ;  /* 0x000000a1afa17220 */ /* 0x040fe20000410000 */
[----:B------:R-:W-:Y:S01]  /*8450*/  FMUL.FTZ R208, R175, R208 ;  /* 0x000000d0afd07220 */ /* 0x000fe20000410000 */
[----:B------:R-:W-:Y:S01]  /*8460*/  FADD.FTZ R205, R205, -R206 ;  /* 0x800000cecdcd7221 */ /* 0x000fe20000010000 */
[----:B------:R-:W-:Y:S01]  /*8470*/  FADD.FTZ R158, R158, -R159 ;  /* 0x8000009f9e9e7221 */ /* 0x000fe20000010000 */
[----:B------:R-:W-:Y:S01]  /*8480*/  FADD.FTZ R203, R203, -R204 ;  /* 0x800000cccbcb7221 */ /* 0x000fe20000010000 */
[----:B------:R-:W-:Y:S01]  /*8490*/  ISETP.GE.U32.AND P3, PT, R72, RZ, PT ;  /* 0x000000ff4800720c */ /* 0x000fe20003f66070 */
[----:B------:R-:W-:Y:S01]  /*84a0*/  FADD.FTZ R162, R162, -R163 ;  /* 0x800000a3a2a27221 */ /* 0x000fe20000010000 */
[----:B------:R-:W-:Y:S01]  /*84b0*/  FMUL.FTZ R64, R64, UR6 ;  /* 0x0000000640407c20 */ /* 0x000fe20008410000 */
[----:B------:R-:W-:Y:S01]  /*84c0*/  FMUL.FTZ R161, R161, UR6 ;  /* 0x00000006a1a17c20 */ /* 0x000fe20008410000 */
[----:B------:R-:W-:Y:S01]  /*84d0*/  FMUL.FTZ R196, R196, UR6 ;  /* 0x00000006c4c47c20 */ /* 0x000fe20008410000 */
[----:B------:R-:W-:Y:S01]  /*84e0*/  FMUL.FTZ R208, R208, UR6 ;  /* 0x00000006d0d07c20 */ /* 0x000fe20008410000 */
        /* <DEDUP_REMOVED lines=8> */
[----:B------:R-:W-:Y:S01]  /*8570*/  FSEL R67, R161, RZ, P4 ;  /* 0x000000ffa1437208 */ /* 0x000fe20002000000 */
[----:B------:R-:W-:Y:S01]  /*8580*/  FMUL.FTZ R158, R158, UR6 ;  /* 0x000000069e9e7c20 */ /* 0x000fe20008410000 */
[----:B------:R-:W-:Y:S01]  /*8590*/  FSEL R64, R64, RZ, P3 ;  /* 0x000000ff40407208 */ /* 0x000fe20001800000 */
[----:B------:R-:W-:Y:S01]  /*85a0*/  FMUL.FTZ R203, R203, UR6 ;  /* 0x00000006cbcb7c20 */ /* 0x000fe20008410000 */
[----:B------:R-:W-:Y:S01]  /*85b0*/  FSEL R66, R196, RZ, P6 ;  /* 0x000000ffc4427208 */ /* 0x000fe20003000000 */
[----:B------:R-:W-:Y:S01]  /*85c0*/  FMUL.FTZ R205, R205, UR6 ;  /* 0x00000006cdcd7c20 */ /* 0x000fe20008410000 */
[----:B------:R-:W-:Y:S01]  /*85d0*/  FSEL R208, R208, RZ, P5 ;  /* 0x000000ffd0d07208 */ /* 0x000fe20002800000 */
[----:B------:R-:W-:Y:S01]  /*85e0*/  FMUL.FTZ R162, R162, UR6 ;  /* 0x00000006a2a27c20 */ /* 0x000fe20008410000 */
[----:B------:R-:W-:-:S02]  /*85f0*/  LOP3.LUT P3, RZ, R72, 0xff0000, RZ, 0xc0, !PT ;  /* 0x00ff000048ff7812 */ /* 0x000fc4000786c0ff */
[C---:B------:R-:W-:Y:S02]  /*8600*/  LOP3.LUT P4, RZ, R72.reuse, 0xff000000, RZ, 0xc0, !PT ;  /* 0xff00000048ff7812 */ /* 0x040fe4000788c0ff */
[C---:B------:R-:W-:Y:S02]  /*8610*/  LOP3.LUT P6, RZ, R72.reuse, 0xff00, RZ, 0xc0, !PT ;  /* 0x0000ff0048ff7812 */ /* 0x040fe400078cc0ff */
[----:B------:R-:W-:Y:S02]  /*8620*/  LOP3.LUT P5, RZ, R72, 0xff, RZ, 0xc0, !PT ;  /* 0x000000ff48ff7812 */ /* 0x000fe400078ac0ff */
[----:B------:R-:W-:Y:S02]  /*8630*/  F2FP.BF16.F32.PACK_AB R67, R64, R67 ;  /* 0x000000434043723e */ /* 0x000fe400000010ff */
[----:B------:R-:W-:Y:S02]  /*8640*/  FSEL R65, R158, RZ, P3 ;  /* 0x000000ff9e417208 */ /* 0x000fe40001800000 */
[----:B------:R-:W-:-:S02]  /*8650*/  FSEL R203, R203, RZ, P4 ;  /* 0x000000ffcbcb7208 */ /* 0x000fc40002000000 */
[----:B------:R-:W-:Y:S02]  /*8660*/  FSEL R64, R205, RZ, P6 ;  /* 0x000000ffcd407208 */ /* 0x000fe40003000000 */
[----:B------:R-:W-:Y:S02]  /*8670*/  FSEL R162, R162, RZ, P5 ;  /* 0x000000ffa2a27208 */ /* 0x000fe40002800000 */
[----:B------:R-:W-:Y:S02]  /*8680*/  F2FP.BF16.F32.PACK_AB R66, R208, R66 ;  /* 0x00000042d042723e */ /* 0x000fe400000010ff */
[----:B------:R-:W-:Y:S02]  /*8690*/  F2FP.BF16.F32.PACK_AB R65, R203, R65 ;  /* 0x00000041cb41723e */ /* 0x000fe400000010ff */
[----:B------:R-:W-:-:S07]  /*86a0*/  F2FP.BF16.F32.PACK_AB R64, R64, R162 ;  /* 0x000000a24040723e */ /* 0x000fce00000010ff */
.L_x_347:
        /* <DEDUP_REMOVED lines=38> */
[----:B------:R-:W-:Y:S01]  /*8910*/  FADD.FTZ R199, R199, -R200 ;  /* 0x800000c8c7c77221 */ /* 0x000fe20000010000 */
[----:B------:R-:W-:Y:S01]  /*8920*/  F2FP.BF16.F32.PACK_AB R83, R65, R83 ;  /* 0x000000534153723e */ /* 0x000fe200000010ff */
[----:B------:R-:W-:Y:S01]  /*8930*/  FMUL.FTZ R82, R94, UR6 ;  /* 0x000000065e527c20 */ /* 0x000fe20008410000 */
[----:B------:R-:W-:Y:S01]  /*8940*/  SHF.L.U32 R65, R54, 0x10, RZ ;  /* 0x0000001036417819 */ /* 0x000fe200000006ff */
[-CC-:B------:R-:W-:Y:S01]  /*8950*/  FFMA.FTZ R89, R89, R213.reuse, R188.reuse ;  /* 0x000000d559597223 */ /* 0x180fe200000100bc */
[C---:B------:R-:W-:Y:S01]  /*8960*/  LOP3.LUT P5, RZ, R71.reuse, 0xff0000, RZ, 0xc0, !PT ;  /* 0x00ff000047ff7812 */ /* 0x040fe200078ac0ff */
[--C-:B------:R-:W-:Y:S01]  /*8970*/  FFMA.FTZ R88, R88, R213, R188.reuse ;  /* 0x000000d558587223 */ /* 0x100fe200000100bc */
[----:B------:R-:W-:Y:S01]  /*8980*/  ISETP.GE.U32.AND.EX P3, PT, R71, 0x1000000, PT, P4 ;  /* 0x010000004700780c */ /* 0x000fe20003f66140 */
[----:B------:R-:W-:Y:S01]  /*8990*/  FFMA.FTZ R72, R175, R72, R65 ;  /* 0x00000048af487223 */ /* 0x000fe20000010041 */
[----:B------:R-:W-:Y:S01]  /*89a0*/  SHF.L.U32 R93, R53, 0x10, RZ ;  /* 0x00000010355d7819 */ /* 0x000fe200000006ff */
[----:B------:R-:W-:Y:S01]  /*89b0*/  FADD.FTZ R85, R85, -R89 ;  /* 0x8000005955557221 */ /* 0x000fe20000010000 */
[----:B------:R-:W-:Y:S01]  /*89c0*/  FSEL R67, R67, RZ, P5 ;  /* 0x000000ff43437208 */ /* 0x000fe20002800000 */
[----:B------:R-:W-:Y:S01]  /*89d0*/  FMUL.FTZ R65, R72, UR6 ;  /* 0x0000000648417c20 */ /* 0x000fe20008410000 */
[----:B------:R-:W-:Y:S01]  /*89e0*/  FSEL R64, R64, RZ, P3 ;  /* 0x000000ff40407208 */ /* 0x000fe20001800000 */
[----:B------:R-:W-:Y:S01]  /*89f0*/  FFMA.FTZ R93, R175, R199, R93 ;  /* 0x000000c7af5d7223 */ /* 0x000fe2000001005d */
[----:B------:R-:W-:Y:S01]  /*8a00*/  LOP3.LUT P4, RZ, R71, 0xff, RZ, 0xc0, !PT ;  /* 0x000000ff47ff7812 */ /* 0x000fe2000788c0ff */
[----:B------:R-:W-:Y:S01]  /*8a10*/  FFMA.FTZ R77, R77, R213, R188 ;  /* 0x000000d54d4d7223 */ /* 0x000fe200000100bc */
[----:B------:R-:W-:Y:S01]  /*8a20*/  LOP3.LUT P6, RZ, R71, 0xff00, RZ, 0xc0, !PT ;  /* 0x0000ff0047ff7812 */ /* 0x000fe200078cc0ff */
[----:B------:R-:W-:Y:S01]  /*8a30*/  FMUL.FTZ R81, R93, UR6 ;  /* 0x000000065d517c20 */ /* 0x000fe20008410000 */
[C---:B------:R-:W-:Y:S01]  /*8a40*/  LOP3.LUT P5, RZ, R143.reuse, 0xff, RZ, 0xc0, !PT ;  /* 0x000000ff8fff7812 */ /* 0x040fe200078ac0ff */
[----:B------:R-:W-:Y:S01]  /*8a50*/  FADD.FTZ R84, R84, -R88 ;  /* 0x8000005854547221 */ /* 0x000fe20000010000 */
[----:B------:R-:W-:Y:S01]  /*8a60*/  LOP3.LUT P3, RZ, R143, 0xff00, RZ, 0xc0, !PT ;  /* 0x0000ff008fff7812 */ /* 0x000fe2000786c0ff */
[----:B------:R-:W-:Y:S01]  /*8a70*/  FADD.FTZ R76, R76, -R77 ;  /* 0x8000004d4c4c7221 */ /* 0x000fe20000010000 */
[----:B------:R-:W-:-:S02]  /*8a80*/  PRMT R71, R53, 0x7632, R71 ;  /* 0x0000763235477816 */ /* 0x000fc40000000047 */
[----:B------:R-:W-:Y:S02]  /*8a90*/  F2FP.BF16.F32.PACK_AB R67, R64, R67 ;  /* 0x000000434043723e */ /* 0x000fe400000010ff */
[C---:B------:R-:W-:Y:S02]  /*8aa0*/  FSEL R66, R65.reuse, RZ, P4 ;  /* 0x000000ff41427208 */ /* 0x040fe40002000000 */
[C---:B------:R-:W-:Y:S02]  /*8ab0*/  FSEL R64, R82.reuse, RZ, P6 ;  /* 0x000000ff52407208 */ /* 0x040fe40003000000 */
[----:B------:R-:W-:Y:S02]  /*8ac0*/  FSEL R65, R65, RZ, P5 ;  /* 0x000000ff41417208 */ /* 0x000fe40002800000 */
[----:B------:R-:W-:Y:S02]  /*8ad0*/  FSEL R82, R82, RZ, P3 ;  /* 0x000000ff52527208 */ /* 0x000fe40001800000 */
[----:B------:R-:W-:-:S02]  /*8ae0*/  LOP3.LUT P4, RZ, R70, 0xff0000, RZ, 0xc0, !PT ;  /* 0x00ff000046ff7812 */ /* 0x000fc4000788c0ff */
[----:B------:R-:W-:Y:S02]  /*8af0*/  SHF.L.U32 R71, R71, 0x10, RZ ;  /* 0x0000001047477819 */ /* 0x000fe400000006ff */
[C---:B------:R-:W-:Y:S02]  /*8b00*/  LOP3.LUT P5, RZ, R70.reuse, 0xff000000, RZ, 0xc0, !PT ;  /* 0xff00000046ff7812 */ /* 0x040fe400078ac0ff */
[C---:B------:R-:W-:Y:S01]  /*8b10*/  LOP3.LUT P6, RZ, R70.reuse, 0xff00, RZ, 0xc0, !PT ;  /* 0x0000ff0046ff7812 */ /* 0x040fe200078cc0ff */
[----:B------:R-:W-:Y:S01]  /*8b20*/  FFMA.FTZ R85, R175, R85, R71 ;  /* 0x00000055af557223 */ /* 0x000fe20000010047 */
[----:B------:R-:W-:Y:S02]  /*8b30*/  LOP3.LUT P3, RZ, R70, 0xff, RZ, 0xc0, !PT ;  /* 0x000000ff46ff7812 */ /* 0x000fe4000786c0ff */
[----:B------:R-:W-:Y:S02]  /*8b40*/  F2FP.BF16.F32.PACK_AB R82, R82, R65 ;  /* 0x000000415252723e */ /* 0x000fe400000010ff */
[----:B------:R-:W-:-:S02]  /*8b50*/  PRMT R70, R52, 0x7632, R70 ;  /* 0x0000763234467816 */ /* 0x000fc40000000046 */
[----:B------:R-:W-:Y:S02]  /*8b60*/  FSEL R65, R81, RZ, P4 ;  /* 0x000000ff51417208 */ /* 0x000fe40002000000 */
[----:B------:R-:W-:Y:S01]  /*8b70*/  LOP3.LUT P4, RZ, R142, 0xff0000, RZ, 0xc0, !PT ;  /* 0x00ff00008eff7812 */ /* 0x000fe2000788c0ff */
[----:B------:R-:W-:Y:S01]  /*8b80*/  IMAD.U32 R70, R70, 0x10000, RZ ;  /* 0x0001000046467824 */ /* 0x000fe200078e00ff */
[----:B------:R-:W-:Y:S01]  /*8b90*/  F2FP.BF16.F32.PACK_AB R66, R64, R66 ;  /* 0x000000424042723e */ /* 0x000fe200000010ff */
[----:B------:R-:W-:Y:S01]  /*8ba0*/  FMUL.FTZ R64, R85, UR6 ;  /* 0x0000000655407c20 */ /* 0x000fe20008410000 */
[----:B------:R-:W-:Y:S01]  /*8bb0*/  FSEL R81, R81, RZ, P4 ;  /* 0x000000ff51517208 */ /* 0x000fe20002000000 */
[----:B------:R-:W-:Y:S01]  /*8bc0*/  FFMA.FTZ R84, R175, R84, R70 ;  /* 0x00000054af547223 */ /* 0x000fe20000010046 */
[----:B------:R-:W-:Y:S02]  /*8bd0*/  LOP3.LUT P4, RZ, R142, 0xff000000, RZ, 0xc0, !PT ;  /* 0xff0000008eff7812 */ /* 0x000fe4000788c0ff */
[----:B------:R-:W-:Y:S01]  /*8be0*/  SHF.L.U32 R71, R52, 0x10, RZ ;  /* 0x0000001034477819 */ /* 0x000fe200000006ff */
[----:B------:R-:W-:Y:S01]  /*8bf0*/  FMUL.FTZ R80, R84, UR6 ;  /* 0x0000000654507c20 */ /* 0x000fe20008410000 */
[----:B------:R-:W-:-:S02]  /*8c00*/  FSEL R70, R64, RZ, P4 ;  /* 0x000000ff40467208 */ /* 0x000fc40002000000 */
[----:B------:R-:W-:Y:S01]  /*8c10*/  FSEL R64, R64, RZ, P5 ;  /* 0x000000ff40407208 */ /* 0x000fe20002800000 */
[----:B------:R-:W-:Y:S01]  /*8c20*/  FFMA.FTZ R76, R175, R76, R71 ;  /* 0x0000004caf4c7223 */ /* 0x000fe20000010047 */
[----:B------:R-:W-:Y:S02]  /*8c30*/  F2FP.BF16.F32.PACK_AB R81, R70, R81 ;  /* 0x000000514651723e */ /* 0x000fe400000010ff */
[----:B------:R-:W-:Y:S01]  /*8c40*/  LOP3.LUT P4, RZ, R142, 0xff, RZ, 0xc0, !PT ;  /* 0x000000ff8eff7812 */ /* 0x000fe2000788c0ff */
[----:B------:R-:W-:Y:S01]  /*8c50*/  FMUL.FTZ R70, R76, UR6 ;  /* 0x000000064c467c20 */ /* 0x000fe20008410000 */
[----:B------:R-:W-:Y:S02]  /*8c60*/  LOP3.LUT P5, RZ, R142, 0xff00, RZ, 0xc0, !PT ;  /* 0x0000ff008eff7812 */ /* 0x000fe400078ac0ff */
[----:B------:R-:W-:Y:S02]  /*8c70*/  F2FP.BF16.F32.PACK_AB R65, R64, R65 ;  /* 0x000000414041723e */ /* 0x000fe400000010ff */
[----:B------:R-:W-:-:S02]  /*8c80*/  FSEL R64, R80, RZ, P6 ;  /* 0x000000ff50407208 */ /* 0x000fc40003000000 */
[----:B------:R-:W-:Y:S02]  /*8c90*/  FSEL R71, R70, RZ, P4 ;  /* 0x000000ff46477208 */ /* 0x000fe40002000000 */
[----:B------:R-:W-:Y:S02]  /*8ca0*/  FSEL R80, R80, RZ, P5 ;  /* 0x000000ff50507208 */ /* 0x000fe40002800000 */
[----:B------:R-:W-:Y:S02]  /*8cb0*/  FSEL R70, R70, RZ, P3 ;  /* 0x000000ff46467208 */ /* 0x000fe40001800000 */
[----:B------:R-:W-:Y:S02]  /*8cc0*/  F2FP.BF16.F32.PACK_AB R94, R94, R72 ;  /* 0x000000485e5e723e */ /* 0x000fe400000010ff */
[----:B------:R-:W-:Y:S02]  /*8cd0*/  F2FP.BF16.F32.PACK_AB R93, R85, R93 ;  /* 0x0000005d555d723e */ /* 0x000fe400000010ff */
[----:B------:R-:W-:-:S02]  /*8ce0*/  F2FP.BF16.F32.PACK_AB R92, R84, R76 ;  /* 0x0000004c545c723e */ /* 0x000fc400000010ff */
[----:B------:R-:W-:Y:S02]  /*8cf0*/  F2FP.BF16.F32.PACK_AB R80, R80, R71 ;  /* 0x000000475050723e */ /* 0x000fe400000010ff */
[----:B------:R-:W-:Y:S01]  /*8d00*/  F2FP.BF16.F32.PACK_AB R64, R64, R70 ;  /* 0x000000464040723e */ /* 0x000fe200000010ff */
[----:B------:R-:W-:Y:S06]  /*8d10*/  BRA `(.L_x_355) ;  /* 0x0000001c00b07947 */ /* 0x000fec0003800000 */
.L_x_354:
[----:B0-----:R-:W-:Y:S01]  /*8d20*/  PRMT R64, R53, 0x7632, R64 ;  /* 0x0000763235407816 */ /* 0x001fe20000000040 */
[-CC-:B------:R-:W-:Y:S01]  /*8d30*/  FFMA.FTZ R89, R89, R213.reuse, R188.reuse ;  /* 0x000000d559597223 */ /* 0x180fe200000100bc */
[-C--:B------:R-:W-:Y:S01]  /*8d40*/  FFMA.FTZ R79, R79, R213.reuse, R188 ;  /* 0x000000d54f4f7223 */ /* 0x080fe200000100bc */
[----:B------:R-:W-:Y:S01]  /*8d50*/  PRMT R72, R55, 0x7632, R72 ;  /* 0x0000763237487816 */ /* 0x000fe20000000048 */
[-CC-:B------:R-:W-:Y:S01]  /*8d60*/  FFMA.FTZ R66, R214, R213.reuse, R188.reuse ;  /* 0x000000d5d6427223 */ /* 0x180fe200000100bc */
        /* <DEDUP_REMOVED lines=71> */
[----:B------:R-:W-:Y:S01]  /*91e0*/  FSEL R64, R84, RZ, P5 ;  /* 0x000000ff54407208 */ /* 0x000fe20002800000 */
        /* <DEDUP_REMOVED lines=10> */
.L_x_353:
        /* <DEDUP_REMOVED lines=18> */
[----:B------:R-:W-:Y:S01]  /*93b0*/  FFMA.FTZ R200, R200, R213, R188 ;  /* 0x000000d5c8c87223 */ /* 0x000fe200000100bc */
        /* <DEDUP_REMOVED lines=12> */
[----:B------:R-:W-:Y:S01]  /*9480*/  LOP3.LUT P4, RZ, R71, 0xff, RZ, 0xc0, !PT ;  /* 0x000000ff47ff7812 */ /* 0x000fe2000788c0ff */
[-CC-:B------:R-:W-:Y:S01]  /*9490*/  FFMA.FTZ R89, R89, R213.reuse, R188.reuse ;  /* 0x000000d559597223 */ /* 0x180fe200000100bc */
        /* <DEDUP_REMOVED lines=8> */
[----:B------:R-:W-:Y:S01]  /*9520*/  FSEL R66, R82, RZ, P4 ;  /* 0x000000ff52427208 */ /* 0x000fe20002000000 */
[----:B------:R-:W-:Y:S01]  /*9530*/  FFMA.FTZ R77, R77, R213, R188 ;  /* 0x000000d54d4d7223 */ /* 0x000fe200000100bc */
[C---:B------:R-:W-:Y:S01]  /*9540*/  FSEL R64, R65.reuse, RZ, P6 ;  /* 0x000000ff41407208 */ /* 0x040fe20003000000 */
        /* <DEDUP_REMOVED lines=36> */
.L_x_356:
        /* <DEDUP_REMOVED lines=14> */
[----:B------:R-:W-:Y:S01]  /*9870*/  FFMA.FTZ R200, R200, R213, R188 ;  /* 0x000000d5c8c87223 */ /* 0x000fe200000100bc */
        /* <DEDUP_REMOVED lines=9> */
[C---:B------:R-:W-:Y:S01]  /*9910*/  FSEL R67, R64.reuse, RZ, P5 ;  /* 0x000000ff40437208 */ /* 0x040fe20002800000 */
[----:B------:R-:W-:Y:S01]  /*9920*/  FMUL.FTZ R65, R65, UR6 ;  /* 0x0000000641417c20 */ /* 0x000fe20008410000 */
[----:B------:R-:W-:Y:S01]  /*9930*/  FSEL R83, R83, RZ, P6 ;  /* 0x000000ff53537208 */ /* 0x000fe20003000000 */
[----:B------:R-:W-:Y:S01]  /*9940*/  FMUL.FTZ R199, R175, R199 ;  /* 0x000000c7afc77220 */ /* 0x000fe20000410000 */
[----:B------:R-:W-:Y:S01]  /*9950*/  LOP3.LUT P5, RZ, R71, 0xff, RZ, 0xc0, !PT ;  /* 0x000000ff47ff7812 */ /* 0x000fe200078ac0ff */
[-CC-:B------:R-:W-:Y:S01]  /*9960*/  FFMA.FTZ R89, R89, R213.reuse, R188.reuse ;  /* 0x000000d559597223 */ /* 0x180fe200000100bc */
        /* <DEDUP_REMOVED lines=45> */
.L_x_352:
        /* <DEDUP_REMOVED lines=27> */
[C---:B------:R-:W-:Y:S01]  /*9df0*/  ISETP.GE.U32.AND.EX P3, PT, R71.reuse, 0x1000000, PT, P3 ;  /* 0x010000004700780c */ /* 0x040fe20003f66130 */
        /* <DEDUP_REMOVED lines=11> */
[----:B------:R-:W-:Y:S01]  /*9eb0*/  LOP3.LUT P3, RZ, R70, 0xff0000, RZ, 0xc0, !PT ;  /* 0x00ff000046ff7812 */ /* 0x000fe2000786c0ff */
[----:B------:R-:W-:Y:S01]  /*9ec0*/  FADD.FTZ R84, R84, -R88 ;  /* 0x8000005854547221 */ /* 0x000fe20000010000 */
[----:B------:R-:W-:Y:S01]  /*9ed0*/  LOP3.LUT P4, RZ, R70, 0xff000000, RZ, 0xc0, !PT ;  /* 0xff00000046ff7812 */ /* 0x000fe2000788c0ff */
[----:B------:R-:W-:Y:S01]  /*9ee0*/  FADD.FTZ R76, R76, -R77 ;  /* 0x8000004d4c4c7221 */ /* 0x000fe20000010000 */
[----:B------:R-:W-:-:S02]  /*9ef0*/  LOP3.LUT P5, RZ, R70, 0xff, RZ, 0xc0, !PT ;  /* 0x000000ff46ff7812 */ /* 0x000fc400078ac0ff */
[----:B------:R-:W-:Y:S02]  /*9f00*/  LOP3.LUT P6, RZ, R70, 0xff00, RZ, 0xc0, !PT ;  /* 0x0000ff0046ff7812 */ /* 0x000fe400078cc0ff */
[C---:B------:R-:W-:Y:S02]  /*9f10*/  PRMT R71, R53.reuse, 0x7632, R71 ;  /* 0x0000763235477816 */ /* 0x040fe40000000047 */
[----:B------:R-:W-:Y:S02]  /*9f20*/  PRMT R70, R52, 0x7632, R70 ;  /* 0x0000763234467816 */ /* 0x000fe40000000046 */
[----:B------:R-:W-:Y:S01]  /*9f30*/  SHF.L.U32 R93, R53, 0x10, RZ ;  /* 0x00000010355d7819 */ /* 0x000fe200000006ff */
[----:B------:R-:W-:Y:S01]  /*9f40*/  IMAD.U32 R71, R71, 0x10000, RZ ;  /* 0x0001000047477824 */ /* 0x000fe200078e00ff */
[----:B------:R-:W-:Y:S02]  /*9f50*/  SHF.L.U32 R70, R70, 0x10, RZ ;  /* 0x0000001046467819 */ /* 0x000fe400000006ff */
[----:B------:R-:W-:Y:S01]  /*9f60*/  F2FP.BF16.F32.PACK_AB R66, R66, R64 ;  /* 0x000000404242723e */ /* 0x000fe200000010ff */
[----:B------:R-:W-:-:S02]  /*9f70*/  IMAD.U32 R64, R52, 0x10000, RZ ;  /* 0x0001000034407824 */ /* 0x000fc400078e00ff */
[C---:B------:R-:W-:Y:S01]  /*9f80*/  FFMA.FTZ R85, R175.reuse, R85, R71 ;  /* 0x00000055af557223 */ /* 0x040fe20000010047 */
[C---:B------:R-:W-:Y:S01]  /*9f90*/  FFMA.FTZ R93, R175.reuse, R199, R93 ;  /* 0x000000c7af5d7223 */ /* 0x040fe2000001005d */
[C---:B------:R-:W-:Y:S01]  /*9fa0*/  FFMA.FTZ R84, R175.reuse, R84, R70 ;  /* 0x00000054af547223 */ /* 0x040fe20000010046 */
[----:B------:R-:W-:Y:S01]  /*9fb0*/  FFMA.FTZ R76, R175, R76, R64 ;  /* 0x0000004caf4c7223 */ /* 0x000fe20000010040 */
[----:B------:R-:W-:Y:S01]  /*9fc0*/  F2FP.BF16.F32.PACK_AB R67, R67, R65 ;  /* 0x000000414343723e */ /* 0x000fe200000010ff */
[----:B------:R-:W-:Y:S01]  /*9fd0*/  FMUL.FTZ R64, R93, UR6 ;  /* 0x000000065d407c20 */ /* 0x000fe20008410000 */
[C---:B------:R-:W-:Y:S01]  /*9fe0*/  F2FP.BF16.F32.PACK_AB R93, R85.reuse, R93 ;  /* 0x0000005d555d723e */ /* 0x040fe200000010ff */
[----:B------:R-:W-:Y:S01]  /*9ff0*/  FMUL.FTZ R85, R85, UR6 ;  /* 0x0000000655557c20 */ /* 0x000fe20008410000 */
[----:B------:R-:W-:Y:S01]  /*a000*/  F2FP.BF16.F32.PACK_AB R92, R84, R76 ;  /* 0x0000004c545c723e */ /* 0x000fe200000010ff */
[----:B------:R-:W-:Y:S01]  /*a010*/  FMUL.FTZ R65, R76, UR6 ;  /* 0x000000064c417c20 */ /* 0x000fe20008410000 */
        /* <DEDUP_REMOVED lines=10> */
.L_x_358:
        /* <DEDUP_REMOVED lines=33> */
[----:B------:R-:W-:Y:S01]  /*a2d0*/  FFMA.FTZ R200, R200, R213, R188 ;  /* 0x000000d5c8c87223 */ /* 0x000fe200000100bc */
[----:B------:R-:W-:Y:S01]  /*a2e0*/  LOP3.LUT P3, RZ, R70, 0xff0000, RZ, 0xc0, !PT ;  /* 0x00ff000046ff7812 */ /* 0x000fe2000786c0ff */
[----:B------:R-:W-:Y:S01]  /*a2f0*/  IMAD.U32 R67, R67, 0x10000, RZ ;  /* 0x0001000043437824 */ /* 0x000fe200078e00ff */
[----:B------:R-:W-:Y:S01]  /*a300*/  FSEL R64, R64, RZ, P6 ;  /* 0x000000ff40407208 */ /* 0x000fe20003000000 */
[----:B------:R-:W-:Y:S01]  /*a310*/  FADD.FTZ R200, R199, -R200 ;  /* 0x800000c8c7c87221 */ /* 0x000fe20000010000 */
[C---:B------:R-:W-:Y:S01]  /*a320*/  LOP3.LUT P4, RZ, R70.reuse, 0xff000000, RZ, 0xc0, !PT ;  /* 0xff00000046ff7812 */ /* 0x040fe2000788c0ff */
        /* <DEDUP_REMOVED lines=16> */
[C---:B------:R-:W-:Y:S01]  /*a430*/  FFMA.FTZ R65, R175.reuse, R77, R65 ;  /* 0x0000004daf417223 */ /* 0x040fe20000010041 */
        /* <DEDUP_REMOVED lines=10> */
.L_x_357:
        /* <DEDUP_REMOVED lines=10> */
[C---:B------:R-:W-:Y:S01]  /*a580*/  FMUL.FTZ R94, R175.reuse, R94 ;  /* 0x0000005eaf5e7220 */ /* 0x040fe20000410000 */
[----:B------:R-:W-:Y:S01]  /*a590*/  FMUL.FTZ R211, R175, R211 ;  /* 0x000000d3afd37220 */ /* 0x000fe20000410000 */
[-CC-:B------:R-:W-:Y:S01]  /*a5a0*/  FFMA.FTZ R200, R200, R213.reuse, R188.reuse ;  /* 0x000000d5c8c87223 */ /* 0x180fe200000100bc */
[-CC-:B------:R-:W-:Y:S01]  /*a5b0*/  FFMA.FTZ R89, R89, R213.reuse, R188.reuse ;  /* 0x000000d559597223 */ /* 0x180fe200000100bc */
[C---:B------:R-:W-:Y:S01]  /*a5c0*/  LOP3.LUT P4, RZ, R71.reuse, 0xff0000, RZ, 0xc0, !PT ;  /* 0x00ff000047ff7812 */ /* 0x040fe2000788c0ff */
[--C-:B------:R-:W-:Y:S01]  /*a5d0*/  FFMA.FTZ R88, R88, R213, R188.reuse ;  /* 0x000000d558587223 */ /* 0x100fe200000100bc */
[----:B------:R-:W-:Y:S01]  /*a5e0*/  LOP3.LUT P6, RZ, R71, 0xff, RZ, 0xc0, !PT ;  /* 0x000000ff47ff7812 */ /* 0x000fe200078cc0ff */
[----:B------:R-:W-:Y:S01]  /*a5f0*/  FMUL.FTZ R95, R175, R95 ;  /* 0x0000005faf5f7220 */ /* 0x000fe20000410000 */
[----:B------:R-:W-:Y:S01]  /*a600*/  LOP3.LUT P5, RZ, R71, 0xff00, RZ, 0xc0, !PT ;  /* 0x0000ff0047ff7812 */ /* 0x000fe200078ac0ff */
[----:B------:R-:W-:Y:S01]  /*a610*/  FFMA.FTZ R77, R77, R213, R188 ;  /* 0x000000d54d4d7223 */ /* 0x000fe200000100bc */
[----:B------:R-:W-:Y:S01]  /*a620*/  ISETP.GE.U32.AND.EX P3, PT, R71, 0x1000000, PT, P3 ;  /* 0x010000004700780c */ /* 0x000fe20003f66130 */
[----:B------:R-:W-:Y:S01]  /*a630*/  FMUL.FTZ R71, R175, R79 ;  /* 0x0000004faf477220 */ /* 0x000fe20000410000 */
[----:B------:R-:W-:Y:S01]  /*a640*/  FMUL.FTZ R66, R94, UR6 ;  /* 0x000000065e427c20 */ /* 0x000fe20008410000 */
[----:B0-----:R-:W-:Y:S01]  /*a650*/  FMUL.FTZ R64, R211, UR6 ;  /* 0x00000006d3407c20 */ /* 0x001fe20008410000 */
[----:B------:R-:W-:Y:S01]  /*a660*/  FADD.FTZ R199, R199, -R200 ;  /* 0x800000c8c7c77221 */ /* 0x000fe20000010000 */
[----:B------:R-:W-:Y:S01]  /*a670*/  FADD.FTZ R85, R85, -R89 ;  /* 0x8000005955557221 */ /* 0x000fe20000010000 */
[----:B------:R-:W-:Y:S01]  /*a680*/  FADD.FTZ R84, R84, -R88 ;  /* 0x8000005854547221 */ /* 0x000fe20000010000 */
[----:B------:R-:W-:Y:S01]  /*a690*/  FMUL.FTZ R67, R95, UR6 ;  /* 0x000000065f437c20 */ /* 0x000fe20008410000 */
[----:B------:R-:W-:Y:S01]  /*a6a0*/  FMUL.FTZ R65, R71, UR6 ;  /* 0x0000000647417c20 */ /* 0x000fe20008410000 */
[----:B------:R-:W-:Y:S01]  /*a6b0*/  FADD.FTZ R76, R76, -R77 ;  /* 0x8000004d4c4c7221 */ /* 0x000fe20000010000 */
[----:B------:R-:W-:Y:S01]  /*a6c0*/  FSEL R66, R66, RZ, P6 ;  /* 0x000000ff42427208 */ /* 0x000fe20003000000 */
[C---:B------:R-:W-:Y:S01]  /*a6d0*/  FMUL.FTZ R93, R175.reuse, R199 ;  /* 0x000000c7af5d7220 */ /* 0x040fe20000410000 */
[----:B------:R-:W-:Y:S01]  /*a6e0*/  FSEL R64, R64, RZ, P5 ;  /* 0x000000ff40407208 */ /* 0x000fe20002800000 */
[C---:B------:R-:W-:Y:S01]  /*a6f0*/  FMUL.FTZ R85, R175.reuse, R85 ;  /* 0x00000055af557220 */ /* 0x040fe20000410000 */
[C---:B------:R-:W-:Y:S01]  /*a700*/  FMUL.FTZ R84, R175.reuse, R84 ;  /* 0x00000054af547220 */ /* 0x040fe20000410000 */
[----:B------:R-:W-:Y:S01]  /*a710*/  FMUL.FTZ R76, R175, R76 ;  /* 0x0000004caf4c7220 */ /* 0x000fe20000410000 */
[----:B------:R-:W-:-:S02]  /*a720*/  FSEL R67, R67, RZ, P3 ;  /* 0x000000ff43437208 */ /* 0x000fc40001800000 */
[----:B------:R-:W-:Y:S02]  /*a730*/  FSEL R65, R65, RZ, P4 ;  /* 0x000000ff41417208 */ /* 0x000fe40002000000 */
[----:B------:R-:W-:Y:S01]  /*a740*/  F2FP.BF16.F32.PACK_AB R66, R64, R66 ;  /* 0x000000424042723e */ /* 0x000fe200000010ff */
[----:B------:R-:W-:Y:S01]  /*a750*/  FMUL.FTZ R64, R93, UR6 ;  /* 0x000000065d407c20 */ /* 0x000fe20008410000 */
[C---:B------:R-:W-:Y:S01]  /*a760*/  F2FP.BF16.F32.PACK_AB R93, R85.reuse, R93 ;  /* 0x0000005d555d723e */ /* 0x040fe200000010ff */
[----:B------:R-:W-:Y:S01]  /*a770*/  FMUL.FTZ R85, R85, UR6 ;  /* 0x0000000655557c20 */ /* 0x000fe20008410000 */
[----:B------:R-:W-:Y:S01]  /*a780*/  F2FP.BF16.F32.PACK_AB R67, R67, R65 ;  /* 0x000000414343723e */ /* 0x000fe200000010ff */
        /* <DEDUP_REMOVED lines=16> */
.L_x_359:
        /* <DEDUP_REMOVED lines=53> */
.L_x_355:
        /* <DEDUP_REMOVED lines=12> */
[-CC-:B0-----:R-:W-:Y:S01]  /*aca0*/  FFMA.FTZ R64, R103, R213.reuse, R188.reuse ;  /* 0x000000d567407223 */ /* 0x181fe200000100bc */
[-CC-:B------:R-:W-:Y:S01]  /*acb0*/  FFMA.FTZ R87, R87, R213.reuse, R188.reuse ;  /* 0x000000d557577223 */ /* 0x180fe200000100bc */
[----:B------:R-:W-:Y:S01]  /*acc0*/  SHF.L.U32 R73, R51, 0x10, RZ ;  /* 0x0000001033497819 */ /* 0x000fe200000006ff */
[-C--:B------:R-:W-:Y:S01]  /*acd0*/  FFMA.FTZ R91, R91, R213.reuse, R188 ;  /* 0x000000d55b5b7223 */ /* 0x080fe200000100bc */
[--C-:B------:R-:W-:Y:S01]  /*ace0*/  FADD.FTZ R66, R107, -R64.reuse ;  /* 0x800000406b427221 */ /* 0x100fe20000010000 */
[----:B------:R-:W-:Y:S01]  /*acf0*/  PRMT R64, R51, 0x7632, R64 ;  /* 0x0000763233407816 */ /* 0x000fe20000000040 */
[----:B------:R-:W-:Y:S01]  /*ad00*/  FADD.FTZ R74, R86, -R87 ;  /* 0x80000057564a7221 */ /* 0x000fe20000010000 */
[----:B------:R-:W-:Y:S01]  /*ad10*/  FADD.FTZ R94, R90, -R91 ;  /* 0x8000005b5a5e7221 */ /* 0x000fe20000010000 */
[----:B------:R-:W-:Y:S01]  /*ad20*/  IMAD.U32 R67, R50, 0x10000, RZ ;  /* 0x0001000032437824 */ /* 0x000fe200078e00ff */
[----:B------:R-:W-:Y:S01]  /*ad30*/  SHF.L.U32 R64, R64, 0x10, RZ ;  /* 0x0000001040407819 */ /* 0x000fe200000006ff */
[C---:B------:R-:W-:Y:S01]  /*ad40*/  FFMA.FTZ R74, R175.reuse, R74, R73 ;  /* 0x0000004aaf4a7223 */ /* 0x040fe20000010049 */
[----:B------:R-:W-:Y:S01]  /*ad50*/  ISETP.GE.U32.AND P1, PT, R68, RZ, PT ;  /* 0x000000ff4400720c */ /* 0x000fe20003f26070 */
[----:B------:R-:W-:Y:S01]  /*ad60*/  FFMA.FTZ R94, R175, R94, R67 ;  /* 0x0000005eaf5e7223 */ /* 0x000fe20000010043 */
[----:B------:R-:W-:Y:S01]  /*ad70*/  LOP3.LUT P6, RZ, R69, 0xff0000, RZ, 0xc0, !PT ;  /* 0x00ff000045ff7812 */ /* 0x000fe200078cc0ff */
[----:B------:R-:W-:Y:S01]  /*ad80*/  FFMA.FTZ R95, R175, R66, R64 ;  /* 0x00000042af5f7223 */ /* 0x000fe20000010040 */
[----:B------:R-:W-:Y:S01]  /*ad90*/  FMUL.FTZ R83, R74, UR6 ;  /* 0x000000064a537c20 */ /* 0x000fe20008410000 */
[----:B------:R-:W-:Y:S01]  /*ada0*/  ISETP.GE.U32.AND P3, PT, R144, RZ, PT ;  /* 0x000000ff9000720c */ /* 0x000fe20003f66070 */
[----:B------:R-:W-:Y:S01]  /*adb0*/  FMUL.FTZ R82, R94, UR6 ;  /* 0x000000065e527c20 */ /* 0x000fe20008410000 */
[----:B------:R-:W-:Y:S01]  /*adc0*/  FMUL.FTZ R72, R95, UR6 ;  /* 0x000000065f487c20 */ /* 0x000fe20008410000 */
[----:B------:R-:W-:Y:S01]  /*add0*/  LOP3.LUT P5, RZ, R69, 0xff, RZ, 0xc0, !PT ;  /* 0x000000ff45ff7812 */ /* 0x000fe200078ac0ff */
[-CC-:B------:R-:W-:Y:S01]  /*ade0*/  FFMA.FTZ R65, R100, R213.reuse, R188.reuse ;  /* 0x000000d564417223 */ /* 0x180fe200000100bc */
[----:B------:R-:W-:Y:S01]  /*adf0*/  FSEL R67, R83, RZ, P6 ;  /* 0x000000ff53437208 */ /* 0x000fe20003000000 */
[-CC-:B------:R-:W-:Y:S01]  /*ae00*/  FFMA.FTZ R71, R106, R213.reuse, R188.reuse ;  /* 0x000000d56a477223 */ /* 0x180fe200000100bc */
[----:B------:R-:W-:Y:S01]  /*ae10*/  ISETP.GE.U32.AND.EX P1, PT, R69, 0x1000000, PT, P1 ;  /* 0x010000004500780c */ /* 0x000fe20003f26110 */
[----:B------:R-:W-:Y:S01]  /*ae20*/  FADD.FTZ R104, R104, -R65 ;  /* 0x8000004168687221 */ /* 0x000fe20000010000 */
[----:B------:R-:W-:Y:S01]  /*ae30*/  LOP3.LUT P6, RZ, R145, 0xff, RZ, 0xc0, !PT ;  /* 0x000000ff91ff7812 */ /* 0x000fe200078cc0ff */
[-C--:B------:R-:W-:Y:S01]  /*ae40*/  FFMA.FTZ R70, R105, R213.reuse, R188 ;  /* 0x000000d569467223 */ /* 0x080fe200000100bc */
[----:B------:R-:W-:Y:S01]  /*ae50*/  ISETP.GE.U32.AND.EX P3, PT, R145, 0x1000000, PT, P3 ;  /* 0x010000009100780c */ /* 0x000fe20003f66130 */
[----:B------:R-:W-:Y:S01]  /*ae60*/  FADD.FTZ R102, R102, -R71 ;  /* 0x8000004766667221 */ /* 0x000fe20000010000 */
[----:B------:R-:W-:Y:S01]  /*ae70*/  FSEL R64, R72, RZ, P1 ;  /* 0x000000ff48407208 */ /* 0x000fe20000800000 */
[----:B------:R-:W-:Y:S01]  /*ae80*/  FADD.FTZ R70, R101, -R70 ;  /* 0x8000004665467221 */ /* 0x000fe20000010000 */
[----:B------:R-:W-:Y:S01]  /*ae90*/  FSEL R66, R82, RZ, P5 ;  /* 0x000000ff52427208 */ /* 0x000fe20002800000 */
[-CC-:B------:R-:W-:Y:S01]  /*aea0*/  FFMA.FTZ R97, R97, R213.reuse, R188.reuse ;  /* 0x000000d561617223 */ /* 0x180fe200000100bc */
[----:B------:R-:W-:Y:S01]  /*aeb0*/  FSEL R72, R72, RZ, P3 ;  /* 0x000000ff48487208 */ /* 0x000fe20001800000 */
[----:B------:R-:W-:Y:S01]  /*aec0*/  FFMA.FTZ R99, R99, R213, R188 ;  /* 0x000000d563637223 */ /* 0x000fe200000100bc */
[----:B------:R-:W-:Y:S01]  /*aed0*/  FSEL R82, R82, RZ, P6 ;  /* 0x000000ff52527208 */ /* 0x000fe20003000000 */
[----:B------:R-:W-:Y:S01]  /*aee0*/  FADD.FTZ R96, R96, -R97 ;  /* 0x8000006160607221 */ /* 0x000fe20000010000 */
[----:B------:R-:W-:Y:S01]  /*aef0*/  LOP3.LUT P1, RZ, R68, 0xff0000, RZ, 0xc0, !PT ;  /* 0x00ff000044ff7812 */ /* 0x000fe2000782c0ff */
[----:B------:R-:W-:Y:S01]  /*af00*/  FADD.FTZ R98, R98, -R99 ;  /* 0x8000006362627221 */ /* 0x000fe20000010000 */
[----:B------:R-:W-:-:S02]  /*af10*/  LOP3.LUT P3, RZ, R68, 0xff000000, RZ, 0xc0, !PT ;  /* 0xff00000044ff7812 */ /* 0x000fc4000786c0ff */
[C---:B------:R-:W-:Y:S02]  /*af20*/  LOP3.LUT P5, RZ, R68.reuse, 0xff00, RZ, 0xc0, !PT ;  /* 0x0000ff0044ff7812 */ /* 0x040fe400078ac0ff */
[----:B------:R-:W-:Y:S02]  /*af30*/  LOP3.LUT P6, RZ, R68, 0xff, RZ, 0xc0, !PT ;  /* 0x000000ff44ff7812 */ /* 0x000fe400078cc0ff */
[----:B------:R-:W-:Y:S02]  /*af40*/  PRMT R68, R50, 0x7632, R68 ;  /* 0x0000763232447816 */ /* 0x000fe40000000044 */
[----:B------:R-:W-:Y:S02]  /*af50*/  PRMT R65, R49, 0x7632, R65 ;  /* 0x0000763231417816 */ /* 0x000fe40000000041 */
[----:B------:R-:W-:Y:S02]  /*af60*/  SHF.L.U32 R68, R68, 0x10, RZ ;  /* 0x0000001044447819 */ /* 0x000fe400000006ff */
[----:B------:R-:W-:-:S02]  /*af70*/  SHF.L.U32 R65, R65, 0x10, RZ ;  /* 0x0000001041417819 */ /* 0x000fc400000006ff */
[----:B------:R-:W-:Y:S01]  /*af80*/  LOP3.LUT P4, RZ, R145, 0xff0000, RZ, 0xc0, !PT ;  /* 0x00ff000091ff7812 */ /* 0x000fe2000788c0ff */
[----:B------:R-:W-:Y:S01]  /*af90*/  FFMA.FTZ R73, R175, R102, R68 ;  /* 0x00000066af497223 */ /* 0x000fe20000010044 */
[----:B------:R-:W-:Y:S01]  /*afa0*/  SHF.L.U32 R68, R49, 0x10, RZ ;  /* 0x0000001031447819 */ /* 0x000fe200000006ff */
[--C-:B------:R-:W-:Y:S01]  /*afb0*/  FFMA.FTZ R71, R175, R70, R65.reuse ;  /* 0x00000046af477223 */ /* 0x100fe20000010041 */
[----:B------:R-:W-:Y:S01]  /*afc0*/  FSEL R83, R83, RZ, P4 ;  /* 0x000000ff53537208 */ /* 0x000fe20002000000 */
[----:B------:R-:W-:Y:S01]  /*afd0*/  FMUL.FTZ R70, R73, UR6 ;  /* 0x0000000649467c20 */ /* 0x000fe20008410000 */
[----:B------:R-:W-:Y:S01]  /*afe0*/  PRMT R65, R48, 0x7632, R65 ;  /* 0x0000763230417816 */ /* 0x000fe20000000041 */
[----:B------:R-:W-:Y:S01]  /*aff0*/  FFMA.FTZ R68, R175, R96, R68 ;  /* 0x00000060af447223 */ /* 0x000fe20000010044 */
[----:B------:R-:W-:Y:S02]  /*b000*/  LOP3.LUT P4, RZ, R69, 0xff00, RZ, 0xc0, !PT ;  /* 0x0000ff0045ff7812 */ /* 0x000fe4000788c0ff */
[----:B------:R-:W-:Y:S01]  /*b010*/  F2FP.BF16.F32.PACK_AB R94, R73, R94 ;  /* 0x0000005e495e723e */ /* 0x000fe200000010ff */
[----:B------:R-:W-:Y:S01]  /*b020*/  IMAD.U32 R69, R65, 0x10000, RZ ;  /* 0x0001000041457824 */ /* 0x000fe200078e00ff */
[----:B------:R-:W-:-:S02]  /*b030*/  FSEL R73, R70, RZ, P4 ;  /* 0x000000ff46497208 */ /* 0x000fc40002000000 */
[----:B------:R-:W-:Y:S01]  /*b040*/  LOP3.LUT P4, RZ, R145, 0xff00, RZ, 0xc0, !PT ;  /* 0x0000ff0091ff7812 */ /* 0x000fe2000788c0ff */
[----:B------:R-:W-:Y:S01]  /*b050*/  FFMA.FTZ R92, R175, R104, R69 ;  /* 0x00000068af5c7223 */ /* 0x000fe20000010045 */
[----:B------:R-:W-:Y:S01]  /*b060*/  FMUL.FTZ R69, R68, UR6 ;  /* 0x0000000644457c20 */ /* 0x000fe20008410000 */
[C---:B------:R-:W-:Y:S01]  /*b070*/  F2FP.BF16.F32.PACK_AB R93, R71.reuse, R68 ;  /* 0x00000044475d723e */ /* 0x040fe200000010ff */
[----:B------:R-:W-:Y:S01]  /*b080*/  FMUL.FTZ R71, R71, UR6 ;  /* 0x0000000647477c20 */ /* 0x000fe20008410000 */
[----:B------:R-:W-:Y:S02]  /*b090*/  FSEL R75, R70, RZ, P4 ;  /* 0x000000ff464b7208 */ /* 0x000fe40002000000 */
[----:B------:R-:W-:Y:S02]  /*b0a0*/  LOP3.LUT P4, RZ, R144, 0xff0000, RZ, 0xc0, !PT ;  /* 0x00ff000090ff7812 */ /* 0x000fe4000788c0ff */
[----:B------:R-:W-:Y:S02]  /*b0b0*/  SHF.L.U32 R65, R48, 0x10, RZ ;  /* 0x0000001030417819 */ /* 0x000fe400000006ff */
[----:B------:R-:W-:-:S02]  /*b0c0*/  FSEL R81, R69, RZ, P4 ;  /* 0x000000ff45517208 */ /* 0x000fc40002000000 */
[----:B------:R-:W-:Y:S01]  /*b0d0*/  LOP3.LUT P4, RZ, R144, 0xff000000, RZ, 0xc0, !PT ;  /* 0xff00000090ff7812 */ /* 0x000fe2000788c0ff */
[----:B------:R-:W-:Y:S01]  /*b0e0*/  FFMA.FTZ R65, R175, R98, R65 ;  /* 0x00000062af417223 */ /* 0x000fe20000010041 */
[----:B------:R-:W-:Y:S02]  /*b0f0*/  F2FP.BF16.F32.PACK_AB R67, R64, R67 ;  /* 0x000000434043723e */ /* 0x000fe400000010ff */
[----:B------:R-:W-:Y:S02]  /*b100*/  FSEL R64, R71, RZ, P4 ;  /* 0x000000ff47407208 */ /* 0x000fe40002000000 */
[----:B------:R-:W-:Y:S02]  /*b110*/  LOP3.LUT P4, RZ, R144, 0xff00, RZ, 0xc0, !PT ;  /* 0x0000ff0090ff7812 */ /* 0x000fe4000788c0ff */
[----:B------:R-:W-:Y:S01]  /*b120*/  F2FP.BF16.F32.PACK_AB R81, R64, R81 ;  /* 0x000000514051723e */ /* 0x000fe200000010ff */
[C---:B------:R-:W-:Y:S01]  /*b130*/  FMUL.FTZ R64, R92.reuse, UR6 ;  /* 0x000000065c407c20 */ /* 0x040fe20008410000 */
[----:B------:R-:W-:Y:S01]  /*b140*/  F2FP.BF16.F32.PACK_AB R92, R92, R65 ;  /* 0x000000415c5c723e */ /* 0x000fe200000010ff */
[----:B------:R-:W-:Y:S01]  /*b150*/  FMUL.FTZ R65, R65, UR6 ;  /* 0x0000000641417c20 */ /* 0x000fe20008410000 */
[----:B------:R-:W-:-:S02]  /*b160*/  FSEL R68, R69, RZ, P1 ;  /* 0x000000ff45447208 */ /* 0x000fc40000800000 */
[----:B------:R-:W-:Y:S02]  /*b170*/  LOP3.LUT P1, RZ, R144, 0xff, RZ, 0xc0, !PT ;  /* 0x000000ff90ff7812 */ /* 0x000fe4000782c0ff */
[----:B------:R-:W-:Y:S02]  /*b180*/  F2FP.BF16.F32.PACK_AB R66, R73, R66 ;  /* 0x000000424942723e */ /* 0x000fe400000010ff */
[----:B------:R-:W-:Y:S02]  /*b190*/  FSEL R73, R71, RZ, P3 ;  /* 0x000000ff47497208 */ /* 0x000fe40001800000 */
[C---:B------:R-:W-:Y:S02]  /*b1a0*/  FSEL R69, R64.reuse, RZ, P5 ;  /* 0x000000ff40457208 */ /* 0x040fe40002800000 */
[----:B------:R-:W-:Y:S02]  /*b1b0*/  FSEL R71, R64, RZ, P4 ;  /* 0x000000ff40477208 */ /* 0x000fe40002000000 */
[----:B------:R-:W-:-:S02]  /*b1c0*/  FSEL R80, R65, RZ, P1 ;  /* 0x000000ff41507208 */ /* 0x000fc40000800000 */
[----:B------:R-:W-:Y:S02]  /*b1d0*/  FSEL R64, R65, RZ, P6 ;  /* 0x000000ff41407208 */ /* 0x000fe40003000000 */
[----:B------:R-:W-:Y:S02]  /*b1e0*/  F2FP.BF16.F32.PACK_AB R95, R95, R74 ;  /* 0x0000004a5f5f723e */ /* 0x000fe400000010ff */
[----:B------:R-:W-:Y:S02]  /*b1f0*/  F2FP.BF16.F32.PACK_AB R83, R72, R83 ;  /* 0x000000534853723e */ /* 0x000fe400000010ff */
[----:B------:R-:W-:Y:S02]  /*b200*/  F2FP.BF16.F32.PACK_AB R82, R75, R82 ;  /* 0x000000524b52723e */ /* 0x000fe400000010ff */
[----:B------:R-:W-:Y:S02]  /*b210*/  F2FP.BF16.F32.PACK_AB R65, R73, R68 ;  /* 0x000000444941723e */ /* 0x000fe400000010ff */
[----:B------:R-:W-:-:S02]  /*b220*/  F2FP.BF16.F32.PACK_AB R80, R71, R80 ;  /* 0x000000504750723e */ /* 0x000fc400000010ff */
[----:B------:R-:W-:Y:S01]  /*b230*/  F2FP.BF16.F32.PACK_AB R64, R69, R64 ;  /* 0x000000404540723e */ /* 0x000fe200000010ff */
[----:B------:R-:W-:Y:S06]  /*b240*/  BRA `(.L_x_363) ;  /* 0x0000001c00b07947 */ /* 0x000fec0003800000 */
.L_x_362:
[-CC-:B------:R-:W-:Y:S01]  /*b250*/  FFMA.FTZ R66, R103, R213.reuse, R188.reuse ;  /* 0x000000d567427223 */ /* 0x180fe200000100bc */
[-CC-:B------:R-:W-:Y:S01]  /*b260*/  FFMA.FTZ R91, R91, R213.reuse, R188.reuse ;  /* 0x000000d55b5b7223 */ /* 0x180fe200000100bc */
[----:B------:R-:W-:Y:S01]  /*b270*/  FFMA.FTZ R87, R87, R213, R188 ;  /* 0x000000d557577223 */ /* 0x000fe200000100bc */
[----:B------:R-:W-:Y:S01]  /*b280*/  SHF.L.U32 R73, R51, 0x10, RZ ;  /* 0x0000001033497819 */ /* 0x000fe200000006ff */
[--C-:B------:R-:W-:Y:S01]  /*b290*/  FADD.FTZ R70, R107, -R66.reuse ;  /* 0x800000426b467221 */ /* 0x100fe20000010000 */
[----:B------:R-:W-:Y:S01]  /*b2a0*/  PRMT R66, R51, 0x7632, R66 ;  /* 0x0000763233427816 */ /* 0x000fe20000000042 */
[----:B------:R-:W-:Y:S01]  /*b2b0*/  FADD.FTZ R90, R90, -R91 ;  /* 0x8000005b5a5a7221 */ /* 0x000fe20000010000 */
[----:B------:R-:W-:Y:S01]  /*b2c0*/  SHF.L.U32 R67, R50, 0x10, RZ ;  /* 0x0000001032437819 */ /* 0x000fe200000006ff */
[----:B------:R-:W-:Y:S01]  /*b2d0*/  FADD.FTZ R86, R86, -R87 ;  /* 0x8000005756567221 */ /* 0x000fe20000010000 */
[----:B------:R-:W-:Y:S01]  /*b2e0*/  ISETP.GE.U32.AND P1, PT, R68, RZ, PT ;  /* 0x000000ff4400720c */ /* 0x000fe20003f26070 */
[----:B------:R-:W-:-:S02]  /*b2f0*/  IMAD.U32 R66, R66, 0x10000, RZ ;  /* 0x0001000042427824 */ /* 0x000fc400078e00ff */
[-C--:B0-----:R-:W-:Y:S01]  /*b300*/  FFMA.FTZ R65, R100, R213.reuse, R188 ;  /* 0x000000d564417223 */ /* 0x081fe200000100bc */
[----:B------:R-:W-:Y:S01]  /*b310*/  FFMA.FTZ R73, R175, R86, R73 ;  /* 0x00000056af497223 */ /* 0x000fe20000010049 */
[----:B------:R-:W-:Y:S01]  /*b320*/  ISETP.GE.U32.AND.EX P5, PT, R69, 0x1000000, PT, P1 ;  /* 0x010000004500780c */ /* 0x000fe20003fa6110 */
[C---:B------:R-:W-:Y:S01]  /*b330*/  FFMA.FTZ R66, R175.reuse, R70, R66 ;  /* 0x00000046af427223 */ /* 0x040fe20000010042 */
[----:B------:R-:W-:Y:S01]  /*b340*/  FFMA.FTZ R90, R175, R90, R67 ;  /* 0x0000005aaf5a7223 */ /* 0x000fe20000010043 */
[----:B------:R-:W-:Y:S01]  /*b350*/  ISETP.GE.U32.AND P1, PT, R144, RZ, PT ;  /* 0x000000ff9000720c */ /* 0x000fe20003f26070 */
[----:B------:R-:W-:Y:S01]  /*b360*/  FMUL.FTZ R73, R73, UR6 ;  /* 0x0000000649497c20 */ /* 0x000fe20008410000 */
[----:B------:R-:W-:Y:S01]  /*b370*/  FMUL.FTZ R66, R66, UR6 ;  /* 0x0000000642427c20 */ /* 0x000fe20008410000 */
[----:B------:R-:W-:Y:S01]  /*b380*/  FMUL.FTZ R90, R90, UR6 ;  /* 0x000000065a5a7c20 */ /* 0x000fe20008410000 */
[C---:B------:R-:W-:Y:S01]  /*b390*/  ISETP.GE.U32.AND.EX P1, PT, R145.reuse, 0x1000000, PT, P1 ;  /* 0x010000009100780c */ /* 0x040fe20003f26110 */
[----:B------:R-:W-:Y:S01]  /*b3a0*/  FADD.FTZ R104, R104, -R65 ;  /* 0x8000004168687221 */ /* 0x000fe20000010000 */
[----:B------:R-:W-:Y:S01]  /*b3b0*/  LOP3.LUT P6, RZ, R145, 0xff0000, RZ, 0xc0, !PT ;  /* 0x00ff000091ff7812 */ /* 0x000fe200078cc0ff */
[-CC-:B------:R-:W-:Y:S01]  /*b3c0*/  FFMA.FTZ R64, R105, R213.reuse, R188.reuse ;  /* 0x000000d569407223 */ /* 0x180fe200000100bc */
[----:B------:R-:W-:Y:S01]  /*b3d0*/  FSEL R70, R66, RZ, P5 ;  /* 0x000000ff42467208 */ /* 0x000fe20002800000 */
[-CC-:B------:R-:W-:Y:S01]  /*b3e0*/  FFMA.FTZ R71, R106, R213.reuse, R188.reuse ;  /* 0x000000d56a477223 */ /* 0x180fe200000100bc */
[----:B------:R-:W-:Y:S01]  /*b3f0*/  LOP3.LUT P4, RZ, R69, 0xff, RZ, 0xc0, !PT ;  /* 0x000000ff45ff7812 */ /* 0x000fe2000788c0ff */
[-CC-:B------:R-:W-:Y:S01]  /*b400*/  FFMA.FTZ R97, R97, R213.reuse, R188.reuse ;  /* 0x000000d561617223 */ /* 0x180fe200000100bc */
[----:B------:R-:W-:Y:S01]  /*b410*/  LOP3.LUT P5, RZ, R145, 0xff, RZ, 0xc0, !PT ;  /* 0x000000ff91ff7812 */ /* 0x000fe200078ac0ff */
[----:B------:R-:W-:Y:S01]  /*b420*/  FADD.FTZ R102, R102, -R71 ;  /* 0x8000004766667221 */ /* 0x000fe20000010000 */
[----:B------:R-:W-:Y:S01]  /*b430*/  PRMT R65, R50, 0x7632, R65 ;  /* 0x0000763232417816 */ /* 0x000fe20000000041 */
[----:B------:R-:W-:Y:S01]  /*b440*/  FADD.FTZ R96, R96, -R97 ;  /* 0x8000006160607221 */ /* 0x000fe20000010000 */
[----:B------:R-:W-:Y:S01]  /*b450*/  FSEL R83, R66, RZ, P1 ;  /* 0x000000ff42537208 */ /* 0x000fe20000800000 */
[----:B------:R-:W-:Y:S01]  /*b460*/  FFMA.FTZ R99, R99, R213, R188 ;  /* 0x000000d563637223 */ /* 0x000fe200000100bc */
[----:B------:R-:W-:Y:S01]  /*b470*/  FSEL R72, R73, RZ, P6 ;  /* 0x000000ff49487208 */ /* 0x000fe20003000000 */
[----:B------:R-:W-:Y:S01]  /*b480*/  IMAD.U32 R74, R65, 0x10000, RZ ;  /* 0x00010000414a7824 */ /* 0x000fe200078e00ff */
[----:B------:R-:W-:Y:S01]  /*b490*/  FSEL R66, R90, RZ, P4 ;  /* 0x000000ff5a427208 */ /* 0x000fe20002000000 */
[----:B------:R-:W-:Y:S01]  /*b4a0*/  FADD.FTZ R98, R98, -R99 ;  /* 0x8000006362627221 */ /* 0x000fe20000010000 */
[----:B------:R-:W-:Y:S01]  /*b4b0*/  FSEL R82, R90, RZ, P5 ;  /* 0x000000ff5a527208 */ /* 0x000fe20002800000 */
[----:B------:R-:W-:Y:S01]  /*b4c0*/  FFMA.FTZ R74, R175, R102, R74 ;  /* 0x00000066af4a7223 */ /* 0x000fe2000001004a */
[----:B------:R-:W-:-:S02]  /*b4d0*/  LOP3.LUT P6, RZ, R68, 0xff0000, RZ, 0xc0, !PT ;  /* 0x00ff000044ff7812 */ /* 0x000fc400078cc0ff */
[----:B------:R-:W-:Y:S01]  /*b4e0*/  LOP3.LUT P1, RZ, R68, 0xff000000, RZ, 0xc0, !PT ;  /* 0xff00000044ff7812 */ /* 0x000fe2000782c0ff */
[----:B------:R-:W-:Y:S01]  /*b4f0*/  FMUL.FTZ R74, R74, UR6 ;  /* 0x000000064a4a7c20 */ /* 0x000fe20008410000 */
[C---:B------:R-:W-:Y:S02]  /*b500*/  LOP3.LUT P4, RZ, R68.reuse, 0xff00, RZ, 0xc0, !PT ;  /* 0x0000ff0044ff7812 */ /* 0x040fe4000788c0ff */
[----:B------:R-:W-:Y:S01]  /*b510*/  LOP3.LUT P5, RZ, R68, 0xff, RZ, 0xc0, !PT ;  /* 0x000000ff44ff7812 */ /* 0x000fe200078ac0ff */
[--C-:B------:R-:W-:Y:S01]  /*b520*/  FADD.FTZ R68, R101, -R64.reuse ;  /* 0x8000004065447221 */ /* 0x100fe20000010000 */
[----:B------:R-:W-:Y:S02]  /*b530*/  PRMT R64, R49, 0x7632, R64 ;  /* 0x0000763231407816 */ /* 0x000fe40000000040 */
[----:B------:R-:W-:Y:S02]  /*b540*/  LOP3.LUT P3, RZ, R69, 0xff0000, RZ, 0xc0, !PT ;  /* 0x00ff000045ff7812 */ /* 0x000fe4000786c0ff */
[----:B------:R-:W-:-:S02]  /*b550*/  SHF.L.U32 R65, R64, 0x10, RZ ;  /* 0x0000001040417819 */ /* 0x000fc400000006ff */
[----:B------:R-:W-:Y:S02]  /*b560*/  PRMT R64, R48, 0x7632, R64 ;  /* 0x0000763230407816 */ /* 0x000fe40000000040 */
[----:B------:R-:W-:Y:S01]  /*b570*/  FSEL R67, R73, RZ, P3 ;  /* 0x000000ff49437208 */ /* 0x000fe20001800000 */
[----:B------:R-:W-:Y:S01]  /*b580*/  FFMA.FTZ R68, R175, R68, R65 ;  /* 0x00000044af447223 */ /* 0x000fe20000010041 */
[----:B------:R-:W-:Y:S02]  /*b590*/  LOP3.LUT P3, RZ, R69, 0xff00, RZ, 0xc0, !PT ;  /* 0x0000ff0045ff7812 */ /* 0x000fe4000786c0ff */
[----:B------:R-:W-:Y:S01]  /*b5a0*/  SHF.L.U32 R69, R64, 0x10, RZ ;  /* 0x0000001040457819 */ /* 0x000fe200000006ff */
[----:B------:R-:W-:Y:S01]  /*b5b0*/  IMAD.U32 R64, R49, 0x10000, RZ ;  /* 0x0001000031407824 */ /* 0x000fe200078e00ff */
[----:B------:R-:W-:Y:S02]  /*b5c0*/  FSEL R71, R74, RZ, P3 ;  /* 0x000000ff4a477208 */ /* 0x000fe40001800000 */
[----:B------:R-:W-:Y:S01]  /*b5d0*/  LOP3.LUT P3, RZ, R145, 0xff00, RZ, 0xc0, !PT ;  /* 0x0000ff0091ff7812 */ /* 0x000fe2000786c0ff */
[C---:B------:R-:W-:Y:S01]  /*b5e0*/  FFMA.FTZ R64, R175.reuse, R96, R64 ;  /* 0x00000060af407223 */ /* 0x040fe20000010040 */
[----:B------:R-:W-:Y:S01]  /*b5f0*/  F2FP.BF16.F32.PACK_AB R67, R70, R67 ;  /* 0x000000434643723e */ /* 0x000fe200000010ff */
[----:B------:R-:W-:Y:S01]  /*b600*/  FMUL.FTZ R70, R68, UR6 ;  /* 0x0000000644467c20 */ /* 0x000fe20008410000 */
[----:B------:R-:W-:Y:S01]  /*b610*/  FSEL R73, R74, RZ, P3 ;  /* 0x000000ff4a497208 */ /* 0x000fe20001800000 */
[----:B------:R-:W-:Y:S01]  /*b620*/  FMUL.FTZ R64, R64, UR6 ;  /* 0x0000000640407c20 */ /* 0x000fe20008410000 */
[----:B------:R-:W-:Y:S01]  /*b630*/  LOP3.LUT P3, RZ, R144, 0xff0000, RZ, 0xc0, !PT ;  /* 0x00ff000090ff7812 */ /* 0x000fe2000786c0ff */
[----:B------:R-:W-:Y:S01]  /*b640*/  FFMA.FTZ R69, R175, R104, R69 ;  /* 0x00000068af457223 */ /* 0x000fe20000010045 */
[----:B------:R-:W-:-:S02]  /*b650*/  SHF.L.U32 R65, R48, 0x10, RZ ;  /* 0x0000001030417819 */ /* 0x000fc400000006ff */
[----:B------:R-:W-:Y:S01]  /*b660*/  FSEL R81, R64, RZ, P3 ;  /* 0x000000ff40517208 */ /* 0x000fe20001800000 */
[----:B------:R-:W-:Y:S01]  /*b670*/  FMUL.FTZ R69, R69, UR6 ;  /* 0x0000000645457c20 */ /* 0x000fe20008410000 */
[----:B------:R-:W-:Y:S01]  /*b680*/  LOP3.LUT P3, RZ, R144, 0xff000000, RZ, 0xc0, !PT ;  /* 0xff00000090ff7812 */ /* 0x000fe2000786c0ff */
[----:B------:R-:W-:Y:S01]  /*b690*/  FFMA.FTZ R65, R175, R98, R65 ;  /* 0x00000062af417223 */ /* 0x000fe20000010041 */
[----:B------:R-:W-:Y:S02]  /*b6a0*/  F2FP.BF16.F32.PACK_AB R66, R71, R66 ;  /* 0x000000424742723e */ /* 0x000fe400000010ff */
[----:B------:R-:W-:Y:S01]  /*b6b0*/  FSEL R68, R70, RZ, P3 ;  /* 0x000000ff46447208 */ /* 0x000fe20001800000 */
[----:B------:R-:W-:Y:S01]  /*b6c0*/  FMUL.FTZ R65, R65, UR6 ;  /* 0x0000000641417c20 */ /* 0x000fe20008410000 */
[----:B------:R-:W-:Y:S02]  /*b6d0*/  LOP3.LUT P3, RZ, R144, 0xff00, RZ, 0xc0, !PT ;  /* 0x0000ff0090ff7812 */ /* 0x000fe4000786c0ff */
[----:B------:R-:W-:-:S02]  /*b6e0*/  F2FP.BF16.F32.PACK_AB R81, R68, R81 ;  /* 0x000000514451723e */ /* 0x000fc400000010ff */
[----:B------:R-:W-:Y:S02]  /*b6f0*/  FSEL R68, R64, RZ, P6 ;  /* 0x000000ff40447208 */ /* 0x000fe40003000000 */
[----:B------:R-:W-:Y:S02]  /*b700*/  LOP3.LUT P6, RZ, R144, 0xff, RZ, 0xc0, !PT ;  /* 0x000000ff90ff7812 */ /* 0x000fe400078cc0ff */
[----:B------:R-:W-:Y:S02]  /*b710*/  F2FP.BF16.F32.PACK_AB R82, R73, R82 ;  /* 0x000000524952723e */ /* 0x000fe400000010ff */
[C---:B------:R-:W-:Y:S02]  /*b720*/  FSEL R71, R69.reuse, RZ, P4 ;  /* 0x000000ff45477208 */ /* 0x040fe40002000000 */
[----:B------:R-:W-:Y:S02]  /*b730*/  FSEL R73, R70, RZ, P1 ;  /* 0x000000ff46497208 */ /* 0x000fe40000800000 */
[----:B------:R-:W-:-:S02]  /*b740*/  FSEL R69, R69, RZ, P3 ;  /* 0x000000ff45457208 */ /* 0x000fc40001800000 */
[C---:B------:R-:W-:Y:S02]  /*b750*/  FSEL R80, R65.reuse, RZ, P6 ;  /* 0x000000ff41507208 */ /* 0x040fe40003000000 */
[----:B------:R-:W-:Y:S02]  /*b760*/  FSEL R64, R65, RZ, P5 ;  /* 0x000000ff41407208 */ /* 0x000fe40002800000 */
[----:B------:R-:W-:Y:S02]  /*b770*/  F2FP.BF16.F32.PACK_AB R83, R83, R72 ;  /* 0x000000485353723e */ /* 0x000fe400000010ff */
[----:B------:R-:W-:Y:S02]  /*b780*/  F2FP.BF16.F32.PACK_AB R65, R73, R68 ;  /* 0x000000444941723e */ /* 0x000fe400000010ff */
[----:B------:R-:W-:Y:S02]  /*b790*/  F2FP.BF16.F32.PACK_AB R80, R69, R80 ;  /* 0x000000504550723e */ /* 0x000fe400000010ff */
[----:B------:R-:W-:Y:S01]  /*b7a0*/  F2FP.BF16.F32.PACK_AB R64, R71, R64 ;  /* 0x000000404740723e */ /* 0x000fe200000010ff */
[----:B------:R-:W-:Y:S06]  /*b7b0*/  BRA `(.L_x_363) ;  /* 0x0000001800547947 */ /* 0x000fec0003800000 */
.L_x_361:
[----:B------:R-:W-:Y:S05]  /*b7c0*/  @!P2 BRA `(.L_x_364) ;  /* 0x00000004003ca947 */ /* 0x000fea0003800000 */
[-CC-:B------:R-:W-:Y:S01]  /*b7d0*/  FFMA.FTZ R87, R87, R213.reuse, R188.reuse ;  /* 0x000000d557577223 */ /* 0x180fe200000100bc */
[-CC-:B------:R-:W-:Y:S01]  /*b7e0*/  FFMA.FTZ R91, R91, R213.reuse, R188.reuse ;  /* 0x000000d55b5b7223 */ /* 0x180fe200000100bc */
[-CC-:B0-----:R-:W-:Y:S01]  /*b7f0*/  FFMA.FTZ R64, R103, R213.reuse, R188.reuse ;  /* 0x000000d567407223 */ /* 0x181fe200000100bc */
[-C--:B------:R-:W-:Y:S01]  /*b800*/  FFMA.FTZ R71, R106, R213.reuse, R188 ;  /* 0x000000d56a477223 */ /* 0x080fe200000100bc */
[----:B------:R-:W-:Y:S01]  /*b810*/  FADD.FTZ R86, R86, -R87 ;  /* 0x8000005756567221 */ /* 0x000fe20000010000 */
[----:B------:R-:W-:Y:S01]  /*b820*/  FADD.FTZ R94, R90, -R91 ;  /* 0x8000005b5a5e7221 */ /* 0x000fe20000010000 */
[----:B------:R-:W-:Y:S01]  /*b830*/  FADD.FTZ R64, R107, -R64 ;  /* 0x800000406b407221 */ /* 0x000fe20000010000 */
[-CC-:B------:R-:W-:Y:S01]  /*b840*/  FFMA.FTZ R65, R100, R213.reuse, R188.reuse ;  /* 0x000000d564417223 */ /* 0x180fe200000100bc */
[----:B------:R-:W-:Y:S01]  /*b850*/  FMUL.FTZ R95, R175, R86 ;  /* 0x00000056af5f7220 */ /* 0x000fe20000410000 */
[----:B------:R-:W-:Y:S01]  /*b860*/  FADD.FTZ R102, R102, -R71 ;  /* 0x8000004766667221 */ /* 0x000fe20000010000 */
[----:B------:R-:W-:Y:S01]  /*b870*/  LOP3.LUT P6, RZ, R69, 0xff0000, RZ, 0xc0, !PT ;  /* 0x00ff000045ff7812 */ /* 0x000fe200078cc0ff */
[----:B------:R-:W-:Y:S01]  /*b880*/  FMUL.FTZ R74, R175, R64 ;  /* 0x00000040af4a7220 */ /* 0x000fe20000410000 */
[----:B------:R-:W-:Y:S01]  /*b890*/  FMUL.FTZ R83, R95, UR6 ;  /* 0x000000065f537c20 */ /* 0x000fe20008410000 */
[----:B------:R-:W-:Y:S01]  /*b8a0*/  FMUL.FTZ R94, R175, R94 ;  /* 0x0000005eaf5e7220 */ /* 0x000fe20000410000 */
[----:B------:R-:W-:Y:S01]  /*b8b0*/  ISETP.GE.U32.AND P1, PT, R68, RZ, PT ;  /* 0x000000ff4400720c */ /* 0x000fe20003f26070 */
[----:B------:R-:W-:Y:S01]  /*b8c0*/  FADD.FTZ R92, R104, -R65 ;  /* 0x80000041685c7221 */ /* 0x000fe20000010000 */
[----:B------:R-:W-:Y:S01]  /*b8d0*/  LOP3.LUT P4, RZ, R145, 0xff0000, RZ, 0xc0, !PT ;  /* 0x00ff000091ff7812 */ /* 0x000fe2000788c0ff */
[----:B------:R-:W-:Y:S01]  /*b8e0*/  FMUL.FTZ R65, R175, R102 ;  /* 0x00000066af417220 */ /* 0x000fe20000410000 */
[----:B------:R-:W-:Y:S01]  /*b8f0*/  ISETP.GE.U32.AND P3, PT, R144, RZ, PT ;  /* 0x000000ff9000720c */ /* 0x000fe20003f66070 */
[----:B------:R-:W-:Y:S01]  /*b900*/  FMUL.FTZ R72, R74, UR6 ;  /* 0x000000064a487c20 */ /* 0x000fe20008410000 */
[----:B------:R-:W-:Y:S01]  /*b910*/  FSEL R67, R83, RZ, P6 ;  /* 0x000000ff53437208 */ /* 0x000fe20003000000 */
[----:B------:R-:W-:Y:S01]  /*b920*/  FMUL.FTZ R82, R94, UR6 ;  /* 0x000000065e527c20 */ /* 0x000fe20008410000 */
[-CC-:B------:R-:W-:Y:S01]  /*b930*/  FFMA.FTZ R97, R97, R213.reuse, R188.reuse ;  /* 0x000000d561617223 */ /* 0x180fe200000100bc */
[----:B------:R-:W-:Y:S01]  /*b940*/  LOP3.LUT P5, RZ, R69, 0xff, RZ, 0xc0, !PT ;  /* 0x000000ff45ff7812 */ /* 0x000fe200078ac0ff */
[-CC-:B------:R-:W-:Y:S01]  /*b950*/  FFMA.FTZ R70, R105, R213.reuse, R188.reuse ;  /* 0x000000d569467223 */ /* 0x180fe200000100bc */
[----:B------:R-:W-:Y:S01]  /*b960*/  ISETP.GE.U32.AND.EX P1, PT, R69, 0x1000000, PT, P1 ;  /* 0x010000004500780c */ /* 0x000fe20003f26110 */
[----:B------:R-:W-:Y:S01]  /*b970*/  FADD.FTZ R96, R96, -R97 ;  /* 0x8000006160607221 */ /* 0x000fe20000010000 */
[----:B------:R-:W-:Y:S01]  /*b980*/  FSEL R83, R83, RZ, P4 ;  /* 0x000000ff53537208 */ /* 0x000fe20002000000 */
[----:B------:R-:W-:Y:S01]  /*b990*/  FFMA.FTZ R99, R99, R213, R188 ;  /* 0x000000d563637223 */ /* 0x000fe200000100bc */
[----:B------:R-:W-:Y:S01]  /*b9a0*/  LOP3.LUT P6, RZ, R145, 0xff, RZ, 0xc0, !PT ;  /* 0x000000ff91ff7812 */ /* 0x000fe200078cc0ff */
[----:B------:R-:W-:Y:S01]  /*b9b0*/  FMUL.FTZ R93, R175, R96 ;  /* 0x00000060af5d7220 */ /* 0x000fe20000410000 */
[----:B------:R-:W-:Y:S01]  /*b9c0*/  LOP3.LUT P4, RZ, R69, 0xff00, RZ, 0xc0, !PT ;  /* 0x0000ff0045ff7812 */ /* 0x000fe2000788c0ff */
[----:B------:R-:W-:Y:S01]  /*b9d0*/  FMUL.FTZ R69, R65, UR6 ;  /* 0x0000000641457c20 */ /* 0x000fe20008410000 */
[----:B------:R-:W-:Y:S01]  /*b9e0*/  ISETP.GE.U32.AND.EX P3, PT, R145, 0x1000000, PT, P3 ;  /* 0x010000009100780c */ /* 0x000fe20003f66130 */
[----:B------:R-:W-:Y:S01]  /*b9f0*/  FADD.FTZ R98, R98, -R99 ;  /* 0x8000006362627221 */ /* 0x000fe20000010000 */
[----:B------:R-:W-:Y:S01]  /*ba00*/  FSEL R64, R72, RZ, P1 ;  /* 0x000000ff48407208 */ /* 0x000fe20000800000 */
[----:B------:R-:W-:Y:S01]  /*ba10*/  FMUL.FTZ R92, R175, R92 ;  /* 0x0000005caf5c7220 */ /* 0x000fe20000410000 */
[----:B------:R-:W-:-:S02]  /*ba20*/  FSEL R66, R82, RZ, P5 ;  /* 0x000000ff52427208 */ /* 0x000fc40002800000 */
[----:B------:R-:W-:Y:S02]  /*ba30*/  FSEL R72, R72, RZ, P3 ;  /* 0x000000ff48487208 */ /* 0x000fe40001800000 */
[----:B------:R-:W-:Y:S02]  /*ba40*/  FSEL R82, R82, RZ, P6 ;  /* 0x000000ff52527208 */ /* 0x000fe40003000000 */
[C---:B------:R-:W-:Y:S02]  /*ba50*/  LOP3.LUT P1, RZ, R68.reuse, 0xff0000, RZ, 0xc0, !PT ;  /* 0x00ff000044ff7812 */ /* 0x040fe4000782c0ff */
[C---:B------:R-:W-:Y:S02]  /*ba60*/  LOP3.LUT P3, RZ, R68.reuse, 0xff000000, RZ, 0xc0, !PT ;  /* 0xff00000044ff7812 */ /* 0x040fe4000786c0ff */
[C---:B------:R-:W-:Y:S02]  /*ba70*/  LOP3.LUT P5, RZ, R68.reuse, 0xff00, RZ, 0xc0, !PT ;  /* 0x0000ff0044ff7812 */ /* 0x040fe400078ac0ff */
[----:B------:R-:W-:Y:S01]  /*ba80*/  LOP3.LUT P6, RZ, R68, 0xff, RZ, 0xc0, !PT ;  /* 0x000000ff44ff7812 */ /* 0x000fe200078cc0ff */
[----:B------:R-:W-:Y:S01]  /*ba90*/  FADD.FTZ R68, R101, -R70 ;  /* 0x8000004665447221 */ /* 0x000fe20000010000 */
[----:B------:R-:W-:-:S02]  /*baa0*/  FSEL R71, R69, RZ, P4 ;  /* 0x000000ff45477208 */ /* 0x000fc40002000000 */
[----:B------:R-:W-:Y:S01]  /*bab0*/  LOP3.LUT P4, RZ, R145, 0xff00, RZ, 0xc0, !PT ;  /* 0x0000ff0091ff7812 */ /* 0x000fe2000788c0ff */
[----:B------:R-:W-:Y:S01]  /*bac0*/  FMUL.FTZ R68, R175, R68 ;  /* 0x00000044af447220 */ /* 0x000fe20000410000 */
[----:B------:R-:W-:Y:S01]  /*bad0*/  F2FP.BF16.F32.PACK_AB R94, R65, R94 ;  /* 0x0000005e415e723e */ /* 0x000fe200000010ff */
[----:B------:R-:W-:Y:S01]  /*bae0*/  FMUL.FTZ R65, R93, UR6 ;  /* 0x000000065d417c20 */ /* 0x000fe20008410000 */
[----:B------:R-:W-:Y:S01]  /*baf0*/  FSEL R69, R69, RZ, P4 ;  /* 0x000000ff45457208 */ /* 0x000fe20002000000 */
[----:B------:R-:W-:Y:S01]  /*bb00*/  FMUL.FTZ R175, R175, R98 ;  /* 0x00000062afaf7220 */ /* 0x000fe20000410000 */
[----:B------:R-:W-:Y:S02]  /*bb10*/  LOP3.LUT P4, RZ, R144, 0xff0000, RZ, 0xc0, !PT ;  /* 0x00ff000090ff7812 */ /* 0x000fe4000788c0ff */
[C---:B------:R-:W-:Y:S01]  /*bb20*/  F2FP.BF16.F32.PACK_AB R93, R68.reuse, R93 ;  /* 0x0000005d445d723e */ /* 0x040fe200000010ff */
[----:B------:R-:W-:Y:S01]  /*bb30*/  FMUL.FTZ R68, R68, UR6 ;  /* 0x0000000644447c20 */ /* 0x000fe20008410000 */
[----:B------:R-:W-:-:S02]  /*bb40*/  FSEL R81, R65, RZ, P4 ;  /* 0x000000ff41517208 */ /* 0x000fc40002000000 */
[----:B------:R-:W-:Y:S02]  /*bb50*/  LOP3.LUT P4, RZ, R144, 0xff000000, RZ, 0xc0, !PT ;  /* 0xff00000090ff7812 */ /* 0x000fe4000788c0ff */
        /* <DEDUP_REMOVED lines=19> */
[----:B------:R-:W-:-:S02]  /*bc90*/  F2FP.BF16.F32.PACK_AB R80, R71, R80 ;  /* 0x000000504750723e */ /* 0x000fc400000010ff */
[----:B------:R-:W-:Y:S01]  /*bca0*/  F2FP.BF16.F32.PACK_AB R64, R69, R64 ;  /* 0x000000404540723e */ /* 0x000fe200000010ff */
[----:B------:R-:W-:Y:S06]  /*bcb0*/  BRA `(.L_x_363) ;  /* 0x0000001400147947 */ /* 0x000fec0003800000 */
.L_x_364:
[-CC-:B------:R-:W-:Y:S01]  /*bcc0*/  FFMA.FTZ R87, R87, R213.reuse, R188.reuse ;  /* 0x000000d557577223 */ /* 0x180fe200000100bc */
[-CC-:B------:R-:W-:Y:S01]  /*bcd0*/  FFMA.FTZ R71, R106, R213.reuse, R188.reuse ;  /* 0x000000d56a477223 */ /* 0x180fe200000100bc */
[-CC-:B------:R-:W-:Y:S01]  /*bce0*/  FFMA.FTZ R66, R103, R213.reuse, R188.reuse ;  /* 0x000000d567427223 */ /* 0x180fe200000100bc */
[----:B------:R-:W-:Y:S01]  /*bcf0*/  LOP3.LUT P3, RZ, R69, 0xff0000, RZ, 0xc0, !PT ;  /* 0x00ff000045ff7812 */ /* 0x000fe2000786c0ff */
[----:B------:R-:W-:Y:S01]  /*bd00*/  FADD.FTZ R86, R86, -R87 ;  /* 0x8000005756567221 */ /* 0x000fe20000010000 */
[----:B------:R-:W-:Y:S01]  /*bd10*/  FADD.FTZ R102, R102, -R71 ;  /* 0x8000004766667221 */ /* 0x000fe20000010000 */
[-CC-:B------:R-:W-:Y:S01]  /*bd20*/  FFMA.FTZ R97, R97, R213.reuse, R188.reuse ;  /* 0x000000d561617223 */ /* 0x180fe200000100bc */
[-CC-:B------:R-:W-:Y:S01]  /*bd30*/  FFMA.FTZ R91, R91, R213.reuse, R188.reuse ;  /* 0x000000d55b5b7223 */ /* 0x180fe200000100bc */
[C---:B------:R-:W-:Y:S01]  /*bd40*/  FMUL.FTZ R86, R175.reuse, R86 ;  /* 0x00000056af567220 */ /* 0x040fe20000410000 */
[----:B------:R-:W-:Y:S01]  /*bd50*/  FMUL.FTZ R102, R175, R102 ;  /* 0x00000066af667220 */ /* 0x000fe20000410000 */
[-C--:B0-----:R-:W-:Y:S01]  /*bd60*/  FFMA.FTZ R65, R100, R213.reuse, R188 ;  /* 0x000000d564417223 */ /* 0x081fe200000100bc */
[----:B------:R-:W-:Y:S01]  /*bd70*/  FADD.FTZ R66, R107, -R66 ;  /* 0x800000426b427221 */ /* 0x000fe20000010000 */
[----:B------:R-:W-:Y:S01]  /*bd80*/  FMUL.FTZ R86, R86, UR6 ;  /* 0x0000000656567c20 */ /* 0x000fe20008410000 */
[----:B------:R-:W-:Y:S01]  /*bd90*/  FMUL.FTZ R102, R102, UR6 ;  /* 0x0000000666667c20 */ /* 0x000fe20008410000 */
[----:B------:R-:W-:Y:S01]  /*bda0*/  ISETP.GE.U32.AND P1, PT, R68, RZ, PT ;  /* 0x000000ff4400720c */ /* 0x000fe20003f26070 */
[----:B------:R-:W-:Y:S01]  /*bdb0*/  FADD.FTZ R96, R96, -R97 ;  /* 0x8000006160607221 */ /* 0x000fe20000010000 */
[-C--:B------:R-:W-:Y:S01]  /*bdc0*/  FFMA.FTZ R64, R105, R213.reuse, R188 ;  /* 0x000000d569407223 */ /* 0x080fe200000100bc */
[----:B------:R-:W-:Y:S01]  /*bdd0*/  FSEL R70, R86, RZ, P3 ;  /* 0x000000ff56467208 */ /* 0x000fe20001800000 */
[----:B------:R-:W-:Y:S01]  /*bde0*/  FADD.FTZ R90, R90, -R91 ;  /* 0x8000005b5a5a7221 */ /* 0x000fe20000010000 */
[----:B------:R-:W-:Y:S01]  /*bdf0*/  LOP3.LUT P3, RZ, R69, 0xff00, RZ, 0xc0, !PT ;  /* 0x0000ff0045ff7812 */ /* 0x000fe2000786c0ff */
[----:B------:R-:W-:Y:S01]  /*be00*/  FMUL.FTZ R66, R175, R66 ;  /* 0x00000042af427220 */ /* 0x000fe20000410000 */
[----:B------:R-:W-:Y:S01]  /*be10*/  FADD.FTZ R104, R104, -R65 ;  /* 0x8000004168687221 */ /* 0x000fe20000010000 */
[----:B------:R-:W-:Y:S01]  /*be20*/  ISETP.GE.U32.AND.EX P5, PT, R69, 0x1000000, PT, P1 ;  /* 0x010000004500780c */ /* 0x000fe20003fa6110 */
[C---:B------:R-:W-:Y:S01]  /*be30*/  FMUL.FTZ R96, R175.reuse, R96 ;  /* 0x00000060af607220 */ /* 0x040fe20000410000 */
[----:B------:R-:W-:Y:S01]  /*be40*/  FSEL R65, R102, RZ, P3 ;  /* 0x000000ff66417208 */ /* 0x000fe20001800000 */
[----:B------:R-:W-:Y:S01]  /*be50*/  FMUL.FTZ R90, R175, R90 ;  /* 0x0000005aaf5a7220 */ /* 0x000fe20000410000 */
[----:B------:R-:W-:Y:S01]  /*be60*/  LOP3.LUT P3, RZ, R145, 0xff00, RZ, 0xc0, !PT ;  /* 0x0000ff0091ff7812 */ /* 0x000fe2000786c0ff */
[----:B------:R-:W-:Y:S01]  /*be70*/  FADD.FTZ R64, R101, -R64 ;  /* 0x8000004065407221 */ /* 0x000fe20000010000 */
[----:B------:R-:W-:Y:S01]  /*be80*/  ISETP.GE.U32.AND P1, PT, R144, RZ, PT ;  /* 0x000000ff9000720c */ /* 0x000fe20003f26070 */
[----:B------:R-:W-:Y:S01]  /*be90*/  FMUL.FTZ R66, R66, UR6 ;  /* 0x0000000642427c20 */ /* 0x000fe20008410000 */
[----:B------:R-:W-:Y:S01]  /*bea0*/  FFMA.FTZ R99, R99, R213, R188 ;  /* 0x000000d563637223 */ /* 0x000fe200000100bc */
[----:B------:R-:W-:Y:S01]  /*beb0*/  LOP3.LUT P4, RZ, R69, 0xff, RZ, 0xc0, !PT ;  /* 0x000000ff45ff7812 */ /* 0x000fe2000788c0ff */
[----:B------:R-:W-:Y:S01]  /*bec0*/  FMUL.FTZ R96, R96, UR6 ;  /* 0x0000000660607c20 */ /* 0x000fe20008410000 */
[----:B------:R-:W-:Y:S01]  /*bed0*/  FSEL R69, R102, RZ, P3 ;  /* 0x000000ff66457208 */ /* 0x000fe20001800000 */
[----:B------:R-:W-:Y:S01]  /*bee0*/  FMUL.FTZ R90, R90, UR6 ;  /* 0x000000065a5a7c20 */ /* 0x000fe20008410000 */
[----:B------:R-:W-:Y:S01]  /*bef0*/  ISETP.GE.U32.AND.EX P1, PT, R145, 0x1000000, PT, P1 ;  /* 0x010000009100780c */ /* 0x000fe20003f26110 */
[----:B------:R-:W-:Y:S01]  /*bf00*/  FMUL.FTZ R64, R175, R64 ;  /* 0x00000040af407220 */ /* 0x000fe20000410000 */
[----:B------:R-:W-:Y:S01]  /*bf10*/  LOP3.LUT P3, RZ, R144, 0xff0000, RZ, 0xc0, !PT ;  /* 0x00ff000090ff7812 */ /* 0x000fe2000786c0ff */
[----:B------:R-:W-:Y:S01]  /*bf20*/  FADD.FTZ R98, R98, -R99 ;  /* 0x8000006362627221 */ /* 0x000fe20000010000 */
[----:B------:R-:W-:Y:S01]  /*bf30*/  LOP3.LUT P6, RZ, R145, 0xff0000, RZ, 0xc0, !PT ;  /* 0x00ff000091ff7812 */ /* 0x000fe200078cc0ff */
[----:B------:R-:W-:Y:S01]  /*bf40*/  FMUL.FTZ R64, R64, UR6 ;  /* 0x0000000640407c20 */ /* 0x000fe20008410000 */
[C---:B------:R-:W-:Y:S01]  /*bf50*/  FSEL R67, R66.reuse, RZ, P5 ;  /* 0x000000ff42437208 */ /* 0x040fe20002800000 */
[----:B------:R-:W-:Y:S01]  /*bf60*/  FMUL.FTZ R104, R175, R104 ;  /* 0x00000068af687220 */ /* 0x000fe20000410000 */
[----:B------:R-:W-:Y:S01]  /*bf70*/  LOP3.LUT P5, RZ, R145, 0xff, RZ, 0xc0, !PT ;  /* 0x000000ff91ff7812 */ /* 0x000fe200078ac0ff */
[----:B------:R-:W-:Y:S01]  /*bf80*/  FMUL.FTZ R98, R175, R98 ;  /* 0x00000062af627220 */ /* 0x000fe20000410000 */
[----:B------:R-:W-:Y:S01]  /*bf90*/  FSEL R83, R66, RZ, P1 ;  /* 0x000000ff42537208 */ /* 0x000fe20000800000 */
[----:B------:R-:W-:Y:S01]  /*bfa0*/  FMUL.FTZ R104, R104, UR6 ;  /* 0x0000000668687c20 */ /* 0x000fe20008410000 */
[----:B------:R-:W-:Y:S01]  /*bfb0*/  FSEL R81, R96, RZ, P3 ;  /* 0x000000ff60517208 */ /* 0x000fe20001800000 */
[----:B------:R-:W-:Y:S01]  /*bfc0*/  FMUL.FTZ R98, R98, UR6 ;  /* 0x0000000662627c20 */ /* 0x000fe20008410000 */
[----:B------:R-:W-:-:S02]  /*bfd0*/  FSEL R72, R86, RZ, P6 ;  /* 0x000000ff56487208 */ /* 0x000fc40003000000 */
[----:B------:R-:W-:Y:S02]  /*bfe0*/  FSEL R66, R90, RZ, P4 ;  /* 0x000000ff5a427208 */ /* 0x000fe40002000000 */
[----:B------:R-:W-:Y:S02]  /*bff0*/  LOP3.LUT P3, RZ, R144, 0xff000000, RZ, 0xc0, !PT ;  /* 0xff00000090ff7812 */ /* 0x000fe4000786c0ff */
[----:B------:R-:W-:Y:S02]  /*c000*/  LOP3.LUT P6, RZ, R68, 0xff0000, RZ, 0xc0, !PT ;  /* 0x00ff000044ff7812 */ /* 0x000fe400078cc0ff */
[----:B------:R-:W-:Y:S02]  /*c010*/  FSEL R82, R90, RZ, P5 ;  /* 0x000000ff5a527208 */ /* 0x000fe40002800000 */
[C---:B------:R-:W-:Y:S02]  /*c020*/  LOP3.LUT P1, RZ, R68.reuse, 0xff000000, RZ, 0xc0, !PT ;  /* 0xff00000044ff7812 */ /* 0x040fe4000782c0ff */
[----:B------:R-:W-:-:S02]  /*c030*/  LOP3.LUT P4, RZ, R68, 0xff00, RZ, 0xc0, !PT ;  /* 0x0000ff0044ff7812 */ /* 0x000fc4000788c0ff */
[----:B------:R-:W-:Y:S02]  /*c040*/  LOP3.LUT P5, RZ, R68, 0xff, RZ, 0xc0, !PT ;  /* 0x000000ff44ff7812 */ /* 0x000fe400078ac0ff */
[----:B------:R-:W-:Y:S02]  /*c050*/  FSEL R68, R64, RZ, P3 ;  /* 0x000000ff40447208 */ /* 0x000fe40001800000 */
[----:B------:R-:W-:Y:S02]  /*c060*/  F2FP.BF16.F32.PACK_AB R66, R65, R66 ;  /* 0x000000424142723e */ /* 0x000fe400000010ff */
[----:B------:R-:W-:Y:S02]  /*c070*/  FSEL R65, R96, RZ, P6 ;  /* 0x000000ff60417208 */ /* 0x000fe40003000000 */
[C---:B------:R-:W-:Y:S02]  /*c080*/  LOP3.LUT P3, RZ, R144.reuse, 0xff00, RZ, 0xc0, !PT ;  /* 0x0000ff0090ff7812 */ /* 0x040fe4000786c0ff */
[----:B------:R-:W-:-:S02]  /*c090*/  LOP3.LUT P6, RZ, R144, 0xff, RZ, 0xc0, !PT ;  /* 0x000000ff90ff7812 */ /* 0x000fc400078cc0ff */
[----:B------:R-:W-:Y:S02]  /*c0a0*/  F2FP.BF16.F32.PACK_AB R81, R68, R81 ;  /* 0x000000514451723e */ /* 0x000fe400000010ff */
        /* <DEDUP_REMOVED lines=12> */
.L_x_360:
[----:B------:R-:W-:Y:S05]  /*c170*/  @!P1 BRA `(.L_x_365) ;  /* 0x0000000800249947 */ /* 0x000fea0003800000 */
[----:B------:R-:W-:Y:S05]  /*c180*/  @!P2 BRA `(.L_x_366) ;  /* 0x000000040018a947 */ /* 0x000fea0003800000 */
[-CC-:B------:R-:W-:Y:S01]  /*c190*/  FFMA.FTZ R66, R103, R213.reuse, R188.reuse ;  /* 0x000000d567427223 */ /* 0x180fe200000100bc */
[-CC-:B------:R-:W-:Y:S01]  /*c1a0*/  FFMA.FTZ R87, R87, R213.reuse, R188.reuse ;  /* 0x000000d557577223 */ /* 0x180fe200000100bc */
[----:B------:R-:W-:Y:S02]  /*c1b0*/  IMAD.U32 R67, R51, 0x10000, RZ ;  /* 0x0001000033437824 */ /* 0x000fe400078e00ff */
[-C--:B------:R-:W-:Y:S01]  /*c1c0*/  FFMA.FTZ R91, R91, R213.reuse, R188 ;  /* 0x000000d55b5b7223 */ /* 0x080fe200000100bc */
[--C-:B------:R-:W-:Y:S01]  /*c1d0*/  FADD.FTZ R70, R107, -R66.reuse ;  /* 0x800000426b467221 */ /* 0x100fe20000010000 */
[----:B------:R-:W-:Y:S01]  /*c1e0*/  FADD.FTZ R72, R86, -R87 ;  /* 0x8000005756487221 */ /* 0x000fe20000010000 */
[----:B------:R-:W-:Y:S01]  /*c1f0*/  PRMT R66, R51, 0x7632, R66 ;  /* 0x0000763233427816 */ /* 0x000fe20000000042 */
[----:B------:R-:W-:Y:S01]  /*c200*/  FADD.FTZ R94, R90, -R91 ;  /* 0x8000005b5a5e7221 */ /* 0x000fe20000010000 */
[----:B------:R-:W-:Y:S01]  /*c210*/  ISETP.GE.U32.AND P1, PT, R68, RZ, PT ;  /* 0x000000ff4400720c */ /* 0x000fe20003f26070 */
[----:B------:R-:W-:Y:S01]  /*c220*/  FFMA.FTZ R72, R175, R72, R67 ;  /* 0x00000048af487223 */ /* 0x000fe20000010043 */
[----:B------:R-:W-:Y:S01]  /*c230*/  SHF.L.U32 R66, R66, 0x10, RZ ;  /* 0x0000001042427819 */ /* 0x000fe200000006ff */
[-CC-:B0-----:R-:W-:Y:S01]  /*c240*/  FFMA.FTZ R65, R100, R213.reuse, R188.reuse ;  /* 0x000000d564417223 */ /* 0x181fe200000100bc */
[----:B------:R-:W-:Y:S01]  /*c250*/  SHF.L.U32 R67, R50, 0x10, RZ ;  /* 0x0000001032437819 */ /* 0x000fe200000006ff */
[-C--:B------:R-:W-:Y:S01]  /*c260*/  FFMA.FTZ R64, R105, R213.reuse, R188 ;  /* 0x000000d569407223 */ /* 0x080fe200000100bc */
[----:B------:R-:W-:Y:S01]  /*c270*/  LOP3.LUT P3, RZ, R69, 0xff0000, RZ, 0xc0, !PT ;  /* 0x00ff000045ff7812 */ /* 0x000fe2000786c0ff */
[C---:B------:R-:W-:Y:S01]  /*c280*/  FFMA.FTZ R95, R175.reuse, R70, R66 ;  /* 0x00000046af5f7223 */ /* 0x040fe20000010042 */
[----:B------:R-:W-:Y:S01]  /*c290*/  FMUL.FTZ R70, R72, UR6 ;  /* 0x0000000648467c20 */ /* 0x000fe20008410000 */
[----:B------:R-:W-:Y:S01]  /*c2a0*/  FFMA.FTZ R94, R175, R94, R67 ;  /* 0x0000005eaf5e7223 */ /* 0x000fe20000010043 */
[----:B------:R-:W-:Y:S01]  /*c2b0*/  ISETP.GE.U32.AND.EX P1, PT, R69, 0x1000000, PT, P1 ;  /* 0x010000004500780c */ /* 0x000fe20003f26110 */
[----:B------:R-:W-:Y:S01]  /*c2c0*/  FMUL.FTZ R67, R95, UR6 ;  /* 0x000000065f437c20 */ /* 0x000fe20008410000 */
[----:B------:R-:W-:Y:S01]  /*c2d0*/  LOP3.LUT P5, RZ, R69, 0xff, RZ, 0xc0, !PT ;  /* 0x000000ff45ff7812 */ /* 0x000fe200078ac0ff */
[----:B------:R-:W-:Y:S01]  /*c2e0*/  FMUL.FTZ R66, R94, UR6 ;  /* 0x000000065e427c20 */ /* 0x000fe20008410000 */
[----:B------:R-:W-:Y:S01]  /*c2f0*/  FSEL R70, R70, RZ, P3 ;  /* 0x000000ff46467208 */ /* 0x000fe20001800000 */
[----:B------:R-:W-:Y:S01]  /*c300*/  FADD.FTZ R104, R104, -R65 ;  /* 0x8000004168687221 */ /* 0x000fe20000010000 */
[----:B------:R-:W-:Y:S01]  /*c310*/  FSEL R67, R67, RZ, P1 ;  /* 0x000000ff43437208 */ /* 0x000fe20000800000 */
[-CC-:B------:R-:W-:Y:S01]  /*c320*/  FFMA.FTZ R71, R106, R213.reuse, R188.reuse ;  /* 0x000000d56a477223 */ /* 0x180fe200000100bc */
[----:B------:R-:W-:Y:S01]  /*c330*/  FSEL R66, R66, RZ, P5 ;  /* 0x000000ff42427208 */ /* 0x000fe20002800000 */
[-CC-:B------:R-:W-:Y:S01]  /*c340*/  FFMA.FTZ R97, R97, R213.reuse, R188.reuse ;  /* 0x000000d561617223 */ /* 0x180fe200000100bc */
[C---:B------:R-:W-:Y:S01]  /*c350*/  LOP3.LUT P6, RZ, R68.reuse, 0xff0000, RZ, 0xc0, !PT ;  /* 0x00ff000044ff7812 */ /* 0x040fe200078cc0ff */
[----:B------:R-:W-:Y:S01]  /*c360*/  FFMA.FTZ R99, R99, R213, R188 ;  /* 0x000000d563637223 */ /* 0x000fe200000100bc */
[----:B------:R-:W-:Y:S01]  /*c370*/  LOP3.LUT P1, RZ, R68, 0xff000000, RZ, 0xc0, !PT ;  /* 0xff00000044ff7812 */ /* 0x000fe2000782c0ff */
[----:B------:R-:W-:Y:S01]  /*c380*/  FADD.FTZ R102, R102, -R71 ;  /* 0x8000004766667221 */ /* 0x000fe20000010000 */
[----:B------:R-:W-:Y:S01]  /*c390*/  LOP3.LUT P3, RZ, R68, 0xff, RZ, 0xc0, !PT ;  /* 0x000000ff44ff7812 */ /* 0x000fe2000786c0ff */
[----:B------:R-:W-:Y:S01]  /*c3a0*/  FADD.FTZ R96, R96, -R97 ;  /* 0x8000006160607221 */ /* 0x000fe20000010000 */
[----:B------:R-:W-:Y:S01]  /*c3b0*/  LOP3.LUT P5, RZ, R68, 0xff00, RZ, 0xc0, !PT ;  /* 0x0000ff0044ff7812 */ /* 0x000fe200078ac0ff */
[--C-:B------:R-:W-:Y:S01]  /*c3c0*/  FADD.FTZ R68, R101, -R64.reuse ;  /* 0x8000004065447221 */ /* 0x100fe20000010000 */
[----:B------:R-:W-:Y:S01]  /*c3d0*/  PRMT R65, R50, 0x7632, R65 ;  /* 0x0000763232417816 */ /* 0x000fe20000000041 */
[----:B------:R-:W-:Y:S01]  /*c3e0*/  FADD.FTZ R98, R98, -R99 ;  /* 0x8000006362627221 */ /* 0x000fe20000010000 */
[----:B------:R-:W-:-:S02]  /*c3f0*/  PRMT R64, R49, 0x7632, R64 ;  /* 0x0000763231407816 */ /* 0x000fc40000000040 */
[----:B------:R-:W-:Y:S02]  /*c400*/  SHF.L.U32 R74, R65, 0x10, RZ ;  /* 0x00000010414a7819 */ /* 0x000fe400000006ff */
[----:B------:R-:W-:Y:S01]  /*c410*/  LOP3.LUT P4, RZ, R69, 0xff00, RZ, 0xc0, !PT ;  /* 0x0000ff0045ff7812 */ /* 0x000fe2000788c0ff */
[----:B------:R-:W-:Y:S01]  /*c420*/  IMAD.U32 R65, R64, 0x10000, RZ ;  /* 0x0001000040417824 */ /* 0x000fe200078e00ff */
[----:B------:R-:W-:Y:S01]  /*c430*/  PRMT R64, R48, 0x7632, R64 ;  /* 0x0000763230407816 */ /* 0x000fe20000000040 */
[----:B------:R-:W-:Y:S01]  /*c440*/  FFMA.FTZ R73, R175, R102, R74 ;  /* 0x00000066af497223 */ /* 0x000fe2000001004a */
[----:B------:R-:W-:Y:S01]  /*c450*/  F2FP.BF16.F32.PACK_AB R95, R95, R72 ;  /* 0x000000485f5f723e */ /* 0x000fe200000010ff */
[----:B------:R-:W-:Y:S01]  /*c460*/  FFMA.FTZ R71, R175, R68, R65 ;  /* 0x00000044af477223 */ /* 0x000fe20000010041 */
[----:B------:R-:W-:Y:S01]  /*c470*/  SHF.L.U32 R69, R64, 0x10, RZ ;  /* 0x0000001040457819 */ /* 0x000fe200000006ff */
[----:B------:R-:W-:Y:S01]  /*c480*/  IMAD.U32 R65, R48, 0x10000, RZ ;  /* 0x0001000030417824 */ /* 0x000fe200078e00ff */
[----:B------:R-:W-:-:S02]  /*c490*/  SHF.L.U32 R64, R49, 0x10, RZ ;  /* 0x0000001031407819 */ /* 0x000fc400000006ff */
[----:B------:R-:W-:Y:S01]  /*c4a0*/  F2FP.BF16.F32.PACK_AB R94, R73, R94 ;  /* 0x0000005e495e723e */ /* 0x000fe200000010ff */
[C---:B------:R-:W-:Y:S01]  /*c4b0*/  FFMA.FTZ R65, R175.reuse, R98, R65 ;  /* 0x00000062af417223 */ /* 0x040fe20000010041 */
[C---:B------:R-:W-:Y:S01]  /*c4c0*/  FFMA.FTZ R104, R175.reuse, R104, R69 ;  /* 0x00000068af687223 */ /* 0x040fe20000010045 */
[----:B------:R-:W-:Y:S01]  /*c4d0*/  FFMA.FTZ R64, R175, R96, R64 ;  /* 0x00000060af407223 */ /* 0x000fe20000010040 */
[----:B------:R-:W-:Y:S01]  /*c4e0*/  FMUL.FTZ R73, R73, UR6 ;  /* 0x0000000649497c20 */ /* 0x000fe20008410000 */
[----:B------:R-:W-:Y:S02]  /*c4f0*/  F2FP.BF16.F32.PACK_AB R67, R67, R70 ;  /* 0x000000464343723e */ /* 0x000fe400000010ff */
[----:B------:R-:W-:Y:S01]  /*c500*/  FMUL.FTZ R68, R64, UR6 ;  /* 0x0000000640447c20 */ /* 0x000fe20008410000 */
[C---:B------:R-:W-:Y:S01]  /*c510*/  F2FP.BF16.F32.PACK_AB R93, R71.reuse, R64 ;  /* 0x00000040475d723e */ /* 0x040fe200000010ff */
[----:B------:R-:W-:Y:S01]  /*c520*/  FMUL.FTZ R71, R71, UR6 ;  /* 0x0000000647477c20 */ /* 0x000fe20008410000 */
[C---:B------:R-:W-:Y:S01]  /*c530*/  F2FP.BF16.F32.PACK_AB R92, R104.reuse, R65 ;  /* 0x00000041685c723e */ /* 0x040fe200000010ff */
[----:B------:R-:W-:Y:S01]  /*c540*/  FMUL.FTZ R64, R65, UR6 ;  /* 0x0000000641407c20 */ /* 0x000fe20008410000 */
[----:B------:R-:W-:Y:S01]  /*c550*/  FMUL.FTZ R104, R104, UR6 ;  /* 0x0000000668687c20 */ /* 0x000fe20008410000 */
[----:B------:R-:W-:-:S02]  /*c560*/  FSEL R65, R68, RZ, P6 ;  /* 0x000000ff44417208 */ /* 0x000fc40003000000 */
[----:B------:R-:W-:Y:S02]  /*c570*/  FSEL R73, R73, RZ, P4 ;  /* 0x000000ff49497208 */ /* 0x000fe40002000000 */
[----:B------:R-:W-:Y:S02]  /*c580*/  FSEL R68, R71, RZ, P1 ;  /* 0x000000ff47447208 */ /* 0x000fe40000800000 */
[----:B------:R-:W-:Y:S02]  /*c590*/  FSEL R64, R64, RZ, P3 ;  /* 0x000000ff40407208 */ /* 0x000fe40001800000 */
[----:B------:R-:W-:Y:S02]  /*c5a0*/  FSEL R69, R104, RZ, P5 ;  /* 0x000000ff68457208 */ /* 0x000fe40002800000 */
[----:B------:R-:W-:Y:S02]  /*c5b0*/  F2FP.BF16.F32.PACK_AB R66, R73, R66 ;  /* 0x000000424942723e */ /* 0x000fe400000010ff */
[----:B------:R-:W-:-:S02]  /*c5c0*/  F2FP.BF16.F32.PACK_AB R65, R68, R65 ;  /* 0x000000414441723e */ /* 0x000fc400000010ff */
[----:B------:R-:W-:Y:S01]  /*c5d0*/  F2FP.BF16.F32.PACK_AB R64, R69, R64 ;  /* 0x000000404540723e */ /* 0x000fe200000010ff */
[----:B------:R-:W-:Y:S06]  /*c5e0*/  BRA `(.L_x_363) ;  /* 0x0000000800c87947 */ /* 0x000fec0003800000 */
.L_x_366:
[-CC-:B------:R-:W-:Y:S01]  /*c5f0*/  FFMA.FTZ R66, R103, R213.reuse, R188.reuse ;  /* 0x000000d567427223 */ /* 0x180fe200000100bc */
[-CC-:B------:R-:W-:Y:S01]  /*c600*/  FFMA.FTZ R91, R91, R213.reuse, R188.reuse ;  /* 0x000000d55b5b7223 */ /* 0x180fe200000100bc */
[-C--:B------:R-:W-:Y:S01]  /*c610*/  FFMA.FTZ R87, R87, R213.reuse, R188 ;  /* 0x000000d557577223 */ /* 0x080fe200000100bc */
[----:B------:R-:W-:Y:S01]  /*c620*/  SHF.L.U32 R73, R51, 0x10, RZ ;  /* 0x0000001033497819 */ /* 0x000fe200000006ff */
[--C-:B------:R-:W-:Y:S01]  /*c630*/  FADD.FTZ R70, R107, -R66.reuse ;  /* 0x800000426b467221 */ /* 0x100fe20000010000 */
[----:B------:R-:W-:Y:S01]  /*c640*/  PRMT R66, R51, 0x7632, R66 ;  /* 0x0000763233427816 */ /* 0x000fe20000000042 */
[----:B------:R-:W-:Y:S01]  /*c650*/  FADD.FTZ R90, R90, -R91 ;  /* 0x8000005b5a5a7221 */ /* 0x000fe20000010000 */
[----:B------:R-:W-:Y:S01]  /*c660*/  FADD.FTZ R86, R86, -R87 ;  /* 0x8000005756567221 */ /* 0x000fe20000010000 */
[----:B------:R-:W-:Y:S01]  /*c670*/  IMAD.U32 R71, R50, 0x10000, RZ ;  /* 0x0001000032477824 */ /* 0x000fe200078e00ff */
[----:B------:R-:W-:Y:S01]  /*c680*/  SHF.L.U32 R66, R66, 0x10, RZ ;  /* 0x0000001042427819 */ /* 0x000fe200000006ff */
[-C--:B0-----:R-:W-:Y:S01]  /*c690*/  FFMA.FTZ R65, R100, R213.reuse, R188 ;  /* 0x000000d564417223 */ /* 0x081fe200000100bc */
[C---:B------:R-:W-:Y:S01]  /*c6a0*/  FFMA.FTZ R73, R175.reuse, R86, R73 ;  /* 0x00000056af497223 */ /* 0x040fe20000010049 */
[C---:B------:R-:W-:Y:S01]  /*c6b0*/  FFMA.FTZ R71, R175.reuse, R90, R71 ;  /* 0x0000005aaf477223 */ /* 0x040fe20000010047 */
[----:B------:R-:W-:Y:S01]  /*c6c0*/  ISETP.GE.U32.AND P1, PT, R68, RZ, PT ;  /* 0x000000ff4400720c */ /* 0x000fe20003f26070 */
[----:B------:R-:W-:Y:S01]  /*c6d0*/  FFMA.FTZ R66, R175, R70, R66 ;  /* 0x00000046af427223 */ /* 0x000fe20000010042 */
[----:B------:R-:W-:Y:S01]  /*c6e0*/  FMUL.FTZ R70, R73, UR6 ;  /* 0x0000000649467c20 */ /* 0x000fe20008410000 */
[----:B------:R-:W-:Y:S01]  /*c6f0*/  LOP3.LUT P5, RZ, R69, 0xff0000, RZ, 0xc0, !PT ;  /* 0x00ff000045ff7812 */ /* 0x000fe200078ac0ff */
[-CC-:B------:R-:W-:Y:S01]  /*c700*/  FFMA.FTZ R64, R105, R213.reuse, R188.reuse ;  /* 0x000000d569407223 */ /* 0x180fe200000100bc */
[----:B------:R-:W-:Y:S01]  /*c710*/  FMUL.FTZ R72, R66, UR6 ;  /* 0x0000000642487c20 */ /* 0x000fe20008410000 */
[----:B------:R-:W-:Y:S01]  /*c720*/  FMUL.FTZ R66, R71, UR6 ;  /* 0x0000000647427c20 */ /* 0x000fe20008410000 */
[C---:B------:R-:W-:Y:S01]  /*c730*/  LOP3.LUT P4, RZ, R69.reuse, 0xff, RZ, 0xc0, !PT ;  /* 0x000000ff45ff7812 */ /* 0x040fe2000788c0ff */
[----:B------:R-:W-:Y:S01]  /*c740*/  FADD.FTZ R104, R104, -R65 ;  /* 0x8000004168687221 */ /* 0x000fe20000010000 */
[C---:B------:R-:W-:Y:S01]  /*c750*/  ISETP.GE.U32.AND.EX P1, PT, R69.reuse, 0x1000000, PT, P1 ;  /* 0x010000004500780c */ /* 0x040fe20003f26110 */
[-CC-:B------:R-:W-:Y:S01]  /*c760*/  FFMA.FTZ R67, R106, R213.reuse, R188.reuse ;  /* 0x000000d56a437223 */ /* 0x180fe200000100bc */
[----:B------:R-:W-:Y:S01]  /*c770*/  LOP3.LUT P3, RZ, R69, 0xff00, RZ, 0xc0, !PT ;  /* 0x0000ff0045ff7812 */ /* 0x000fe2000786c0ff */
        /* <DEDUP_REMOVED lines=9> */
[----:B------:R-:W-:-:S02]  /*c810*/  LOP3.LUT P1, RZ, R68, 0xff000000, RZ, 0xc0, !PT ;  /* 0xff00000044ff7812 */ /* 0x000fc4000782c0ff */
[C---:B------:R-:W-:Y:S02]  /*c820*/  LOP3.LUT P5, RZ, R68.reuse, 0xff, RZ, 0xc0, !PT ;  /* 0x000000ff44ff7812 */ /* 0x040fe400078ac0ff */
[----:B------:R-:W-:Y:S01]  /*c830*/  LOP3.LUT P4, RZ, R68, 0xff00, RZ, 0xc0, !PT ;  /* 0x0000ff0044ff7812 */ /* 0x000fe2000788c0ff */
[--C-:B------:R-:W-:Y:S01]  /*c840*/  FADD.FTZ R68, R101, -R64.reuse ;  /* 0x8000004065447221 */ /* 0x100fe20000010000 */
[----:B------:R-:W-:Y:S02]  /*c850*/  PRMT R65, R50, 0x7632, R65 ;  /* 0x0000763232417816 */ /* 0x000fe40000000041 */
[----:B------:R-:W-:Y:S02]  /*c860*/  PRMT R64, R49, 0x7632, R64 ;  /* 0x0000763231407816 */ /* 0x000fe40000000040 */
[----:B------:R-:W-:Y:S02]  /*c870*/  SHF.L.U32 R72, R65, 0x10, RZ ;  /* 0x0000001041487819 */ /* 0x000fe400000006ff */
[----:B------:R-:W-:-:S02]  /*c880*/  SHF.L.U32 R65, R64, 0x10, RZ ;  /* 0x0000001040417819 */ /* 0x000fc400000006ff */
[C---:B------:R-:W-:Y:S01]  /*c890*/  PRMT R64, R48.reuse, 0x7632, R64 ;  /* 0x0000763230407816 */ /* 0x040fe20000000040 */
[C---:B------:R-:W-:Y:S02]  /*c8a0*/  FFMA.FTZ R72, R175.reuse, R102, R72 ;  /* 0x00000066af487223 */ /* 0x040fe40000010048 */
[----:B------:R-:W-:Y:S01]  /*c8b0*/  FFMA.FTZ R68, R175, R68, R65 ;  /* 0x00000044af447223 */ /* 0x000fe20000010041 */
[----:B------:R-:W-:Y:S01]  /*c8c0*/  SHF.L.U32 R65, R48, 0x10, RZ ;  /* 0x0000001030417819 */ /* 0x000fe200000006ff */
[----:B------:R-:W-:Y:S01]  /*c8d0*/  IMAD.U32 R67, R64, 0x10000, RZ ;  /* 0x0001000040437824 */ /* 0x000fe200078e00ff */
[----:B------:R-:W-:Y:S01]  /*c8e0*/  SHF.L.U32 R64, R49, 0x10, RZ ;  /* 0x0000001031407819 */ /* 0x000fe200000006ff */
[----:B------:R-:W-:Y:S02]  /*c8f0*/  FMUL.FTZ R72, R72, UR6 ;  /* 0x0000000648487c20 */ /* 0x000fe40008410000 */
[C---:B------:R-:W-:Y:S01]  /*c900*/  FFMA.FTZ R65, R175.reuse, R98, R65 ;  /* 0x00000062af417223 */ /* 0x040fe20000010041 */
[C---:B------:R-:W-:Y:S01]  /*c910*/  FFMA.FTZ R104, R175.reuse, R104, R67 ;  /* 0x00000068af687223 */ /* 0x040fe20000010043 */
[----:B------:R-:W-:Y:S01]  /*c920*/  FFMA.FTZ R64, R175, R96, R64 ;  /* 0x00000060af407223 */ /* 0x000fe20000010040 */
[----:B------:R-:W-:Y:S01]  /*c930*/  F2FP.BF16.F32.PACK_AB R67, R69, R70 ;  /* 0x000000464543723e */ /* 0x000fe200000010ff */
[----:B------:R-:W-:Y:S01]  /*c940*/  FMUL.FTZ R69, R68, UR6 ;  /* 0x0000000644457c20 */ /* 0x000fe20008410000 */
[----:B------:R-:W-:Y:S01]  /*c950*/  FMUL.FTZ R65, R65, UR6 ;  /* 0x0000000641417c20 */ /* 0x000fe20008410000 */
        /* <DEDUP_REMOVED lines=11> */
.L_x_365:
[----:B------:R-:W-:Y:S05]  /*ca10*/  @!P2 BRA `(.L_x_367) ;  /* 0x0000000000e8a947 */ /* 0x000fea0003800000 */
[-CC-:B------:R-:W-:Y:S01]  /*ca20*/  FFMA.FTZ R66, R103, R213.reuse, R188.reuse ;  /* 0x000000d567427223 */ /* 0x180fe200000100bc */
[-CC-:B------:R-:W-:Y:S01]  /*ca30*/  FFMA.FTZ R87, R87, R213.reuse, R188.reuse ;  /* 0x000000d557577223 */ /* 0x180fe200000100bc */
[-C--:B------:R-:W-:Y:S01]  /*ca40*/  FFMA.FTZ R91, R91, R213.reuse, R188 ;  /* 0x000000d55b5b7223 */ /* 0x080fe200000100bc */
[----:B------:R-:W-:Y:S01]  /*ca50*/  ISETP.GE.U32.AND P1, PT, R68, RZ, PT ;  /* 0x000000ff4400720c */ /* 0x000fe20003f26070 */
[----:B------:R-:W-:Y:S01]  /*ca60*/  FADD.FTZ R66, R107, -R66 ;  /* 0x800000426b427221 */ /* 0x000fe20000010000 */
[----:B------:R-:W-:Y:S01]  /*ca70*/  FADD.FTZ R72, R86, -R87 ;  /* 0x8000005756487221 */ /* 0x000fe20000010000 */
[----:B------:R-:W-:Y:S01]  /*ca80*/  FADD.FTZ R94, R90, -R91 ;  /* 0x8000005b5a5e7221 */ /* 0x000fe20000010000 */
[-CC-:B------:R-:W-:Y:S01]  /*ca90*/  FFMA.FTZ R97, R97, R213.reuse, R188.reuse ;  /* 0x000000d561617223 */ /* 0x180fe200000100bc */
[C---:B------:R-:W-:Y:S01]  /*caa0*/  FMUL.FTZ R95, R175.reuse, R66 ;  /* 0x00000042af5f7220 */ /* 0x040fe20000410000 */
[----:B------:R-:W-:Y:S01]  /*cab0*/  FMUL.FTZ R72, R175, R72 ;  /* 0x00000048af487220 */ /* 0x000fe20000410000 */
[-CC-:B0-----:R-:W-:Y:S01]  /*cac0*/  FFMA.FTZ R64, R105, R213.reuse, R188.reuse ;  /* 0x000000d569407223 */ /* 0x181fe200000100bc */
[-CC-:B------:R-:W-:Y:S01]  /*cad0*/  FFMA.FTZ R67, R106, R213.reuse, R188.reuse ;  /* 0x000000d56a437223 */ /* 0x180fe200000100bc */
[----:B------:R-:W-:Y:S01]  /*cae0*/  FMUL.FTZ R94, R175, R94 ;  /* 0x0000005eaf5e7220 */ /* 0x000fe20000410000 */
[-CC-:B------:R-:W-:Y:S01]  /*caf0*/  FFMA.FTZ R65, R100, R213.reuse, R188.reuse ;  /* 0x000000d564417223 */ /* 0x180fe200000100bc */
[----:B------:R-:W-:Y:S01]  /*cb00*/  FFMA.FTZ R99, R99, R213, R188 ;  /* 0x000000d563637223 */ /* 0x000fe200000100bc */
[C---:B------:R-:W-:Y:S01]  /*cb10*/  LOP3.LUT P5, RZ, R69.reuse, 0xff0000, RZ, 0xc0, !PT ;  /* 0x00ff000045ff7812 */ /* 0x040fe200078ac0ff */
[----:B------:R-:W-:Y:S01]  /*cb20*/  FMUL.FTZ R70, R72, UR6 ;  /* 0x0000000648467c20 */ /* 0x000fe20008410000 */
[C---:B------:R-:W-:Y:S01]  /*cb30*/  LOP3.LUT P4, RZ, R69.reuse, 0xff, RZ, 0xc0, !PT ;  /* 0x000000ff45ff7812 */ /* 0x040fe2000788c0ff */
[----:B------:R-:W-:Y:S01]  /*cb40*/  FADD.FTZ R96, R96, -R97 ;  /* 0x8000006160607221 */ /* 0x000fe20000010000 */
[----:B------:R-:W-:Y:S01]  /*cb50*/  LOP3.LUT P3, RZ, R69, 0xff00, RZ, 0xc0, !PT ;  /* 0x0000ff0045ff7812 */ /* 0x000fe2000786c0ff */
[----:B------:R-:W-:Y:S01]  /*cb60*/  FADD.FTZ R64, R101, -R64 ;  /* 0x8000004065407221 */ /* 0x000fe20000010000 */
[----:B------:R-:W-:Y:S01]  /*cb70*/  ISETP.GE.U32.AND.EX P1, PT, R69, 0x1000000, PT, P1 ;  /* 0x010000004500780c */ /* 0x000fe20003f26110 */
[----:B------:R-:W-:Y:S01]  /*cb80*/  FMUL.FTZ R69, R95, UR6 ;  /* 0x000000065f457c20 */ /* 0x000fe20008410000 */
[----:B------:R-:W-:Y:S01]  /*cb90*/  FADD.FTZ R102, R102, -R67 ;  /* 0x8000004366667221 */ /* 0x000fe20000010000 */
[----:B------:R-:W-:Y:S01]  /*cba0*/  FMUL.FTZ R66, R94, UR6 ;  /* 0x000000065e427c20 */ /* 0x000fe20008410000 */
[----:B------:R-:W-:Y:S01]  /*cbb0*/  FADD.FTZ R104, R104, -R65 ;  /* 0x8000004168687221 */ /* 0x000fe20000010000 */
[----:B------:R-:W-:Y:S01]  /*cbc0*/  FADD.FTZ R98, R98, -R99 ;  /* 0x8000006362627221 */ /* 0x000fe20000010000 */
[----:B------:R-:W-:Y:S01]  /*cbd0*/  FSEL R69, R69, RZ, P1 ;  /* 0x000000ff45457208 */ /* 0x000fe20000800000 */
[C---:B------:R-:W-:Y:S01]  /*cbe0*/  FMUL.FTZ R93, R175.reuse, R96 ;  /* 0x00000060af5d7220 */ /* 0x040fe20000410000 */
[----:B------:R-:W-:Y:S01]  /*cbf0*/  FSEL R70, R70, RZ, P5 ;  /* 0x000000ff46467208 */ /* 0x000fe20002800000 */
[C---:B------:R-:W-:Y:S01]  /*cc00*/  FMUL.FTZ R71, R175.reuse, R102 ;  /* 0x00000066af477220 */ /* 0x040fe20000410000 */
[C---:B------:R-:W-:Y:S01]  /*cc10*/  FMUL.FTZ R64, R175.reuse, R64 ;  /* 0x00000040af407220 */ /* 0x040fe20000410000 */
[----:B------:R-:W-:Y:S01]  /*cc20*/  FSEL R66, R66, RZ, P4 ;  /* 0x000000ff42427208 */ /* 0x000fe20002000000 */
[C---:B------:R-:W-:Y:S01]  /*cc30*/  FMUL.FTZ R65, R175.reuse, R104 ;  /* 0x00000068af417220 */ /* 0x040fe20000410000 */
[----:B------:R-:W-:Y:S01]  /*cc40*/  FMUL.FTZ R92, R175, R98 ;  /* 0x00000062af5c7220 */ /* 0x000fe20000410000 */
[----:B------:R-:W-:-:S02]  /*cc50*/  LOP3.LUT P6, RZ, R68, 0xff0000, RZ, 0xc0, !PT ;  /* 0x00ff000044ff7812 */ /* 0x000fc400078cc0ff */
[C---:B------:R-:W-:Y:S02]  /*cc60*/  LOP3.LUT P1, RZ, R68.reuse, 0xff000000, RZ, 0xc0, !PT ;  /* 0xff00000044ff7812 */ /* 0x040fe4000782c0ff */
[C---:B------:R-:W-:Y:S02]  /*cc70*/  LOP3.LUT P5, RZ, R68.reuse, 0xff, RZ, 0xc0, !PT ;  /* 0x000000ff44ff7812 */ /* 0x040fe400078ac0ff */
[----:B------:R-:W-:Y:S01]  /*cc80*/  LOP3.LUT P4, RZ, R68, 0xff00, RZ, 0xc0, !PT ;  /* 0x0000ff0044ff7812 */ /* 0x000fe2000788c0ff */
[----:B------:R-:W-:Y:S01]  /*cc90*/  FMUL.FTZ R68, R93, UR6 ;  /* 0x000000065d447c20 */ /* 0x000fe20008410000 */
[----:B------:R-:W-:Y:S01]  /*cca0*/  F2FP.BF16.F32.PACK_AB R67, R69, R70 ;  /* 0x000000464543723e */ /* 0x000fe200000010ff */
[C---:B------:R-:W-:Y:S01]  /*ccb0*/  FMUL.FTZ R69, R64.reuse, UR6 ;  /* 0x0000000640457c20 */ /* 0x040fe20008410000 */
[C---:B------:R-:W-:Y:S01]  /*ccc0*/  F2FP.BF16.F32.PACK_AB R94, R71.reuse, R94 ;  /* 0x0000005e475e723e */ /* 0x040fe200000010ff */
[----:B------:R-:W-:Y:S01]  /*ccd0*/  FMUL.FTZ R71, R71, UR6 ;  /* 0x0000000647477c20 */ /* 0x000fe20008410000 */
[----:B------:R-:W-:Y:S01]  /*cce0*/  F2FP.BF16.F32.PACK_AB R93, R64, R93 ;  /* 0x0000005d405d723e */ /* 0x000fe200000010ff */
[----:B------:R-:W-:Y:S01]  /*ccf0*/  FMUL.FTZ R64, R92, UR6 ;  /* 0x000000065c407c20 */ /* 0x000fe20008410000 */
[C---:B------:R-:W-:Y:S01]  /*cd00*/  F2FP.BF16.F32.PACK_AB R92, R65.reuse, R92 ;  /* 0x0000005c415c723e */ /* 0x040fe200000010ff */
        /* <DEDUP_REMOVED lines=8> */
[----:B------:R-:W-:Y:S02]  /*cd90*/  F2FP.BF16.F32.PACK_AB R65, R71, R68 ;  /* 0x000000444741723e */ /* 0x000fe400000010ff */
[----:B------:R-:W-:Y:S01]  /*cda0*/  F2FP.BF16.F32.PACK_AB R64, R69, R64 ;  /* 0x000000404540723e */ /* 0x000fe200000010ff */
[----:B------:R-:W-:Y:S06]  /*cdb0*/  BRA `(.L_x_363) ;  /* 0x0000000000d47947 */ /* 0x000fec0003800000 */
.L_x_367:
[-CC-:B------:R-:W-:Y:S01]  /*cdc0*/  FFMA.FTZ R66, R103, R213.reuse, R188.reuse ;  /* 0x000000d567427223 */ /* 0x180fe200000100bc */
[-CC-:B------:R-:W-:Y:S01]  /*cdd0*/  FFMA.FTZ R91, R91, R213.reuse, R188.reuse ;  /* 0x000000d55b5b7223 */ /* 0x180fe200000100bc */
[-CC-:B------:R-:W-:Y:S01]  /*cde0*/  FFMA.FTZ R87, R87, R213.reuse, R188.reuse ;  /* 0x000000d557577223 */ /* 0x180fe200000100bc */
[-C--:B0-----:R-:W-:Y:S01]  /*cdf0*/  FFMA.FTZ R64, R105, R213.reuse, R188 ;  /* 0x000000d569407223 */ /* 0x081fe200000100bc */
[----:B------:R-:W-:Y:S01]  /*ce00*/  FADD.FTZ R66, R107, -R66 ;  /* 0x800000426b427221 */ /* 0x000fe20000010000 */
[----:B------:R-:W-:Y:S01]  /*ce10*/  FADD.FTZ R90, R90, -R91 ;  /* 0x8000005b5a5a7221 */ /* 0x000fe20000010000 */
[----:B------:R-:W-:Y:S01]  /*ce20*/  FADD.FTZ R86, R86, -R87 ;  /* 0x8000005756567221 */ /* 0x000fe20000010000 */
[-CC-:B------:R-:W-:Y:S01]  /*ce30*/  FFMA.FTZ R65, R100, R213.reuse, R188.reuse ;  /* 0x000000d564417223 */ /* 0x180fe200000100bc */
[-CC-:B------:R-:W-:Y:S01]  /*ce40*/  FFMA.FTZ R97, R97, R213.reuse, R188.reuse ;  /* 0x000000d561617223 */ /* 0x180fe200000100bc */
[-CC-:B------:R-:W-:Y:S01]  /*ce50*/  FFMA.FTZ R67, R106, R213.reuse, R188.reuse ;  /* 0x000000d56a437223 */ /* 0x180fe200000100bc */
[----:B------:R-:W-:Y:S01]  /*ce60*/  FFMA.FTZ R99, R99, R213, R188 ;  /* 0x000000d563637223 */ /* 0x000fe200000100bc */
[C---:B------:R-:W-:Y:S01]  /*ce70*/  FMUL.FTZ R66, R175.reuse, R66 ;  /* 0x00000042af427220 */ /* 0x040fe20000410000 */
[----:B------:R-:W-:Y:S01]  /*ce80*/  ISETP.GE.U32.AND P1, PT, R68, RZ, PT ;  /* 0x000000ff4400720c */ /* 0x000fe20003f26070 */
[C---:B------:R-:W-:Y:S01]  /*ce90*/  FMUL.FTZ R86, R175.reuse, R86 ;  /* 0x00000056af567220 */ /* 0x040fe20000410000 */
[----:B------:R-:W-:Y:S01]  /*cea0*/  FMUL.FTZ R90, R175, R90 ;  /* 0x0000005aaf5a7220 */ /* 0x000fe20000410000 */
[----:B------:R-:W-:Y:S01]  /*ceb0*/  FADD.FTZ R64, R101, -R64 ;  /* 0x8000004065407221 */ /* 0x000fe20000010000 */
[----:B------:R-:W-:Y:S01]  /*cec0*/  FADD.FTZ R104, R104, -R65 ;  /* 0x8000004168687221 */ /* 0x000fe20000010000 */
[----:B------:R-:W-:Y:S01]  /*ced0*/  FADD.FTZ R96, R96, -R97 ;  /* 0x8000006160607221 */ /* 0x000fe20000010000 */
[----:B------:R-:W-:Y:S01]  /*cee0*/  FADD.FTZ R102, R102, -R67 ;  /* 0x8000004366667221 */ /* 0x000fe20000010000 */
[----:B------:R-:W-:Y:S01]  /*cef0*/  FADD.FTZ R98, R98, -R99 ;  /* 0x8000006362627221 */ /* 0x000fe20000010000 */
[----:B------:R-:W-:Y:S01]  /*cf00*/  FMUL.FTZ R71, R66, UR6 ;  /* 0x0000000642477c20 */ /* 0x000fe20008410000 */
[----:B------:R-:W-:Y:S01]  /*cf10*/  ISETP.GE.U32.AND.EX P1, PT, R69, 0x1000000, PT, P1 ;  /* 0x010000004500780c */ /* 0x000fe20003f26110 */
[----:B------:R-:W-:Y:S01]  /*cf20*/  FMUL.FTZ R70, R86, UR6 ;  /* 0x0000000656467c20 */ /* 0x000fe20008410000 */
[----:B------:R-:W-:Y:S01]  /*cf30*/  FMUL.FTZ R66, R90, UR6 ;  /* 0x000000065a427c20 */ /* 0x000fe20008410000 */
[----:B------:R-:W-:Y:S01]  /*cf40*/  FMUL.FTZ R64, R175, R64 ;  /* 0x00000040af407220 */ /* 0x000fe20000410000 */
[----:B------:R-:W-:Y:S01]  /*cf50*/  LOP3.LUT P5, RZ, R69, 0xff0000, RZ, 0xc0, !PT ;  /* 0x00ff000045ff7812 */ /* 0x000fe200078ac0ff */
[----:B------:R-:W-:Y:S01]  /*cf60*/  FMUL.FTZ R104, R175, R104 ;  /* 0x00000068af687220 */ /* 0x000fe20000410000 */
[----:B------:R-:W-:Y:S01]  /*cf70*/  LOP3.LUT P4, RZ, R69, 0xff, RZ, 0xc0, !PT ;  /* 0x000000ff45ff7812 */ /* 0x000fe2000788c0ff */
[C---:B------:R-:W-:Y:S01]  /*cf80*/  FMUL.FTZ R96, R175.reuse, R96 ;  /* 0x00000060af607220 */ /* 0x040fe20000410000 */
[C---:B------:R-:W-:Y:S01]  /*cf90*/  FMUL.FTZ R102, R175.reuse, R102 ;  /* 0x00000066af667220 */ /* 0x040fe20000410000 */
[----:B------:R-:W-:Y:S01]  /*cfa0*/  FMUL.FTZ R98, R175, R98 ;  /* 0x00000062af627220 */ /* 0x000fe20000410000 */
[----:B------:R-:W-:Y:S01]  /*cfb0*/  LOP3.LUT P3, RZ, R69, 0xff00, RZ, 0xc0, !PT ;  /* 0x0000ff0045ff7812 */ /* 0x000fe2000786c0ff */
[----:B------:R-:W-:Y:S01]  /*cfc0*/  FMUL.FTZ R64, R64, UR6 ;  /* 0x0000000640407c20 */ /* 0x000fe20008410000 */
[----:B------:R-:W-:Y:S01]  /*cfd0*/  FSEL R69, R71, RZ, P1 ;  /* 0x000000ff47457208 */ /* 0x000fe20000800000 */
[----:B------:R-:W-:Y:S01]  /*cfe0*/  FMUL.FTZ R102, R102, UR6 ;  /* 0x0000000666667c20 */ /* 0x000fe20008410000 */
[----:B------:R-:W-:Y:S01]  /*cff0*/  LOP3.LUT P1, RZ, R68, 0xff000000, RZ, 0xc0, !PT ;  /* 0xff00000044ff7812 */ /* 0x000fe2000782c0ff */
[----:B------:R-:W-:Y:S01]  /*d000*/  FMUL.FTZ R96, R96, UR6 ;  /* 0x0000000660607c20 */ /* 0x000fe20008410000 */
[----:B------:R-:W-:Y:S01]  /*d010*/  FSEL R70, R70, RZ, P5 ;  /* 0x000000ff46467208 */ /* 0x000fe20002800000 */
[----:B------:R-:W-:Y:S01]  /*d020*/  FMUL.FTZ R98, R98, UR6 ;  /* 0x0000000662627c20 */ /* 0x000fe20008410000 */
[----:B------:R-:W-:Y:S01]  /*d030*/  FSEL R66, R66, RZ, P4 ;  /* 0x000000ff42427208 */ /* 0x000fe20002000000 */
[----:B------:R-:W-:Y:S01]  /*d040*/  FMUL.FTZ R104, R104, UR6 ;  /* 0x0000000668687c20 */ /* 0x000fe20008410000 */
[----:B------:R-:W-:-:S02]  /*d050*/  LOP3.LUT P6, RZ, R68, 0xff0000, RZ, 0xc0, !PT ;  /* 0x00ff000044ff7812 */ /* 0x000fc400078cc0ff */
[C---:B------:R-:W-:Y:S02]  /*d060*/  LOP3.LUT P5, RZ, R68.reuse, 0xff, RZ, 0xc0, !PT ;  /* 0x000000ff44ff7812 */ /* 0x040fe400078ac0ff */
[----:B------:R-:W-:Y:S02]  /*d070*/  LOP3.LUT P4, RZ, R68, 0xff00, RZ, 0xc0, !PT ;  /* 0x0000ff0044ff7812 */ /* 0x000fe4000788c0ff */
[----:B------:R-:W-:Y:S02]  /*d080*/  F2FP.BF16.F32.PACK_AB R67, R69, R70 ;  /* 0x000000464543723e */ /* 0x000fe400000010ff */
[----:B------:R-:W-:Y:S02]  /*d090*/  FSEL R68, R64, RZ, P1 ;  /* 0x000000ff40447208 */ /* 0x000fe40000800000 */
[----:B------:R-:W-:Y:S02]  /*d0a0*/  FSEL R71, R102, RZ, P3 ;  /* 0x000000ff66477208 */ /* 0x000fe40001800000 */
[----:B------:R-:W-:-:S02]  /*d0b0*/  FSEL R65, R96, RZ, P6 ;  /* 0x000000ff60417208 */ /* 0x000fc40003000000 */
[----:B------:R-:W-:Y:S02]  /*d0c0*/  FSEL R64, R98, RZ, P5 ;  /* 0x000000ff62407208 */ /* 0x000fe40002800000 */
[----:B------:R-:W-:Y:S02]  /*d0d0*/  FSEL R69, R104, RZ, P4 ;  /* 0x000000ff68457208 */ /* 0x000fe40002000000 */
[----:B------:R-:W-:Y:S02]  /*d0e0*/  F2FP.BF16.F32.PACK_AB R66, R71, R66 ;  /* 0x000000424742723e */ /* 0x000fe400000010ff */
[----:B------:R-:W-:Y:S02]  /*d0f0*/  F2FP.BF16.F32.PACK_AB R65, R68, R65 ;  /* 0x000000414441723e */ /* 0x000fe400000010ff */
[----:B------:R-:W-:-:S07]  /*d100*/  F2FP.BF16.F32.PACK_AB R64, R69, R64 ;  /* 0x000000404540723e */ /* 0x000fce00000010ff */
.L_x_363:
[----:B------:R-:W0:Y:S01]  /*d110*/  @P2 LDC.64 R70, c[0x0][0x478] ;  /* 0x00011e00ff462b82 */ /* 0x000e220000000a00 */
[----:B------:R-:W-:-:S04]  /*d120*/  IMAD.MOV.U32 R73, RZ, RZ, 0x10 ;  /* 0x00000010ff497424 */ /* 0x000fc800078e00ff */
[----:B------:R-:W-:-:S03]  /*d130*/  IMAD.WIDE.U32 R72, R180, R73, UR16 ;  /* 0x00000010b4487e25 */ /* 0x000fc6000f8e0049 */
[----:B------:R-:W1:Y:S01]  /*d140*/  @P0 LDC.64 R68, c[0x0][0x470] ;  /* 0x00011c00ff440b82 */ /* 0x000e620000000a00 */
[----:B0-----:R-:W-:-:S05]  /*d150*/  @P2 IMAD.WIDE.U32 R70, R180, 0x10, R70 ;  /* 0x00000010b4462825 */ /* 0x001fca00078e0046 */
[----:B------:R0:W-:Y:S01]  /*d160*/  @P2 STG.E.128 desc[UR10][R70.64], R92 ;  /* 0x0000005c46002986 */ /* 0x0001e2000c101d0a */
[----:B-1----:R-:W-:-:S03]  /*d170*/  @P0 IMAD.WIDE.U32 R68, R180, 0x10, R68 ;  /* 0x00000010b4440825 */ /* 0x002fc600078e0044 */
[----:B------:R1:W-:Y:S04]  /*d180*/  STG.E.128 desc[UR10][R72.64], R64 ;  /* 0x0000004048007986 */ /* 0x0003e8000c101d0a */
[----:B------:R1:W-:Y:S01]  /*d190*/  @P0 STG.E.128 desc[UR10][R68.64], R80 ;  /* 0x0000005044000986 */ /* 0x0003e2000c101d0a */
[----:B0-----:R-:W0:Y:S02]  /*d1a0*/  LDC.64 R70, c[0x0][0x380] ;  /* 0x0000e000ff467b82 */ /* 0x001e240000000a00 */
[----:B0-----:R-:W-:-:S04]  /*d1b0*/  LEA R0, R70, R0, 0x2 ;  /* 0x0000000046007211 */ /* 0x001fc800078e10ff */
[----:B------:R-:W-:-:S13]  /*d1c0*/  ISETP.GE.AND P0, PT, R0, R71, PT ;  /* 0x000000470000720c */ /* 0x000fda0003f06270 */
[----:B-1----:R-:W-:Y:S05]  /*d1d0*/  @!P0 BRA `(.L_x_368) ;  /* 0xffffff4000848947 */ /* 0x002fea000383ffff */
[----:B------:R-:W-:Y:S05]  /*d1e0*/  BSYNC B1 ;  /* 0x0000000000017941 */ /* 0x000fea0003800000 */
.L_x_334:
        /* <DEDUP_REMOVED lines=78> */
[----:B------:R-:W-:Y:S01]  /*d6d0*/  MOV R22, R131 ;  /* 0x0000008300167202 */ /* 0x000fe20000000f00 */
[----:B------:R-:W-:Y:S01]  /*d6e0*/  IMAD.MOV.U32 R131, RZ, RZ, R164 ;  /* 0x000000ffff837224 */ /* 0x000fe200078e00a4 */
        /* <DEDUP_REMOVED lines=41> */
.L_x_333:
[----:B------:R-:W-:Y:S05]  /*d980*/  BSYNC B0 ;  /* 0x0000000000007941 */ /* 0x000fea0003800000 */
.L_x_332:
[----:B------:R-:W0:Y:S01]  /*d990*/  S2R R0, SR_TID.X ;  /* 0x0000000000007919 */ /* 0x000e220000002100 */
[----:B------:R-:W-:Y:S01]  /*d9a0*/  MOV R108, 0x400 ;  /* 0x00000400006c7802 */ /* 0x000fe20000000f00 */
[----:B------:R-:W-:Y:S05]  /*d9b0*/  WARPSYNC.ALL ;  /* 0x0000000000007948 */ /* 0x000fea0003800000 */
[----:B------:R-:W1:Y:S01]  /*d9c0*/  S2R R109, SR_CgaCtaId ;  /* 0x00000000006d7919 */ /* 0x000e620000008800 */
[----:B------:R-:W2:Y:S01]  /*d9d0*/  S2UR UR4, SR_CTAID.X ;  /* 0x00000000000479c3 */ /* 0x000ea20000002500 */
[----:B------:R-:W3:Y:S01]  /*d9e0*/  LDCU.128 UR20, c[0x0][0x440] ;  /* 0x00008800ff1477ac */ /* 0x000ee20008000c00 */
[----:B------:R-:W4:Y:S01]  /*d9f0*/  LDCU.128 UR24, c[0x0][0x450] ;  /* 0x00008a00ff1877ac */ /* 0x000f220008000c00 */
[C---:B0-----:R-:W-:Y:S01]  /*da00*/  IMAD.SHL.U32 R3, R0.reuse, 0x80, RZ ;  /* 0x0000008000037824 */ /* 0x041fe200078e00ff */
[----:B------:R-:W-:-:S04]  /*da10*/  SHF.L.U32 R2, R0, 0x5, RZ ;  /* 0x0000000500027819 */ /* 0x000fc800000006ff */
[----:B------:R-:W-:Y:S02]  /*da20*/  LOP3.LUT R3, R3, 0x3000, RZ, 0xc0, !PT ;  /* 0x0000300003037812 */ /* 0x000fe400078ec0ff */
[----:B-1----:R-:W-:Y:S02]  /*da30*/  LEA R109, R109, R108, 0x18 ;  /* 0x0000006c6d6d7211 */ /* 0x002fe400078ec0ff */
[----:B------:R-:W-:-:S03]  /*da40*/  LOP3.LUT R2, R3, 0x3e0, R2, 0xf8, !PT ;  /* 0x000003e003027812 */ /* 0x000fc600078ef802 */
[----:B------:R-:W-:Y:S01]  /*da50*/  IMAD R3, R0, 0x4, R109 ;  /* 0x0000000400037824 */ /* 0x000fe200078e026d */
        /* <DEDUP_REMOVED lines=12> */
[----:B------:R-:W5:Y:S04]  /*db20*/  LDS R40, [R3+0x400] ;  /* 0x0004000003287984 */ /* 0x000f680000000800 */
[----:B------:R-:W3:Y:S04]  /*db30*/  LDS R16, [R3+0x600] ;  /* 0x0006000003107984 */ /* 0x000ee80000000800 */
[----:B------:R-:W4:Y:S04]  /*db40*/  LDS R29, [R3+0x1000] ;  /* 0x00100000031d7984 */ /* 0x000f280000000800 */
        /* <DEDUP_REMOVED lines=10> */
[----:B-----5:R-:W-:-:S03]  /*dbf0*/  FADD.FTZ R40, RZ, R40 ;  /* 0x00000028ff287221 */ /* 0x020fc60000010000 */
[----:B------:R-:W5:Y:S01]  /*dc00*/  LDS R61, [R3+0x1a00] ;  /* 0x001a0000033d7984 */ /* 0x000f620000000800 */
[----:B---3--:R-:W-:-:S03]  /*dc10*/  FADD.FTZ R16, RZ, R16 ;  /* 0x00000010ff107221 */ /* 0x008fc60000010000 */
[----:B------:R-:W3:Y:S01]  /*dc20*/  LDS R42, [R3+0x1c00] ;  /* 0x001c0000032a7984 */ /* 0x000ee20000000800 */
[----:B----4-:R-:W-:-:S03]  /*dc30*/  FADD.FTZ R29, R84, R29 ;  /* 0x0000001d541d7221 */ /* 0x010fc60000010000 */
[----:B------:R-:W4:Y:S01]  /*dc40*/  LDS R63, [R3+0x1e00] ;  /* 0x001e0000033f7984 */ /* 0x000f220000000800 */
[----:B--2---:R-:W-:-:S03]  /*dc50*/  FADD.FTZ R31, R68, R31 ;  /* 0x0000001f441f7221 */ /* 0x004fc60000010000 */
[----:B------:R-:W2:Y:S01]  /*dc60*/  LDS R60, [R3+0x2000] ;  /* 0x00200000033c7984 */ /* 0x000ea20000000800 */
[----:B------:R-:W-:-:S03]  /*dc70*/  FADD.FTZ R17, RZ, R17 ;  /* 0x00000011ff117221 */ /* 0x000fc60000010000 */
[----:B------:R-:W2:Y:S01]  /*dc80*/  LDS R62, [R3+0x2200] ;  /* 0x00220000033e7984 */ /* 0x000ea20000000800 */
[----:B------:R-:W-:Y:S01]  /*dc90*/  FADD.FTZ R18, RZ, R18 ;  /* 0x00000012ff127221 */ /* 0x000fe20000010000 */
[----:B------:R-:W-:Y:S02]  /*dca0*/  FADD.FTZ R19, RZ, R19 ;  /* 0x00000013ff137221 */ /* 0x000fe40000010000 */
[----:B------:R-:W2:Y:S01]  /*dcb0*/  LDS R69, [R3+0x2400] ;  /* 0x0024000003457984 */ /* 0x000ea20000000800 */
[----:B------:R-:W-:-:S03]  /*dcc0*/  FADD.FTZ R28, RZ, R28 ;  /* 0x0000001cff1c7221 */ /* 0x000fc60000010000 */
[----:B------:R-:W2:Y:S01]  /*dcd0*/  LDS R71, [R3+0x2600] ;  /* 0x0026000003477984 */ /* 0x000ea20000000800 */
[----:B------:R-:W-:-:S03]  /*dce0*/  FADD.FTZ R40, R40, R41 ;  /* 0x0000002928287221 */ /* 0x000fc60000010000 */
[----:B------:R-:W2:Y:S01]  /*dcf0*/  LDS R70, [R3+0x2800] ;  /* 0x0028000003467984 */ /* 0x000ea20000000800 */
[----:B0-----:R-:W-:-:S03]  /*dd00*/  FADD.FTZ R16, R16, R43 ;  /* 0x0000002b10107221 */ /* 0x001fc60000010000 */
[----:B------:R-:W0:Y:S01]  /*dd10*/  LDS R85, [R3+0x2a00] ;  /* 0x002a000003557984 */ /* 0x000e220000000800 */
[----:B-1----:R-:W-:-:S03]  /*dd20*/  FADD.FTZ R17, R17, R30 ;  /* 0x0000001e11117221 */ /* 0x002fc60000010000 */
[----:B------:R-:W1:Y:S01]  /*dd30*/  LDS R86, [R3+0x2c00] ;  /* 0x002c000003567984 */ /* 0x000e620000000800 */
[----:B-----5:R-:W-:-:S03]  /*dd40*/  FADD.FTZ R18, R18, R61 ;  /* 0x0000003d12127221 */ /* 0x020fc60000010000 */
[----:B------:R-:W5:Y:S01]  /*dd50*/  LDS R87, [R3+0x2e00] ;  /* 0x002e000003577984 */ /* 0x000f620000000800 */
[----:B---3--:R-:W-:-:S03]  /*dd60*/  FADD.FTZ R19, R19, R42 ;  /* 0x0000002a13137221 */ /* 0x008fc60000010000 */
[----:B------:R-:W-:Y:S01]  /*dd70*/  LDS R30, [R3+0x3000] ;  /* 0x00300000031e7984 */ /* 0x000fe20000000800 */
[----:B----4-:R-:W-:-:S03]  /*dd80*/  FADD.FTZ R28, R28, R63 ;  /* 0x0000003f1c1c7221 */ /* 0x010fc60000010000 */
[----:B------:R-:W-:Y:S01]  /*dd90*/  LDS R42, [R3+0x3200] ;  /* 0x00320000032a7984 */ /* 0x000fe20000000800 */
[----:B--2---:R-:W-:-:S03]  /*dda0*/  FADD.FTZ R29, R29, R60 ;  /* 0x0000003c1d1d7221 */ /* 0x004fc60000010000 */
[----:B------:R-:W-:Y:S01]  /*ddb0*/  LDS R41, [R3+0x3400] ;  /* 0x0034000003297984 */ /* 0x000fe20000000800 */
[----:B------:R-:W-:-:S03]  /*ddc0*/  FADD.FTZ R31, R31, R62 ;  /* 0x0000003e1f1f7221 */ /* 0x000fc60000010000 */
[----:B------:R-:W2:Y:S04]  /*ddd0*/  LDS R43, [R3+0x3600] ;  /* 0x00360000032b7984 */ /* 0x000ea80000000800 */
[----:B------:R-:W3:Y:S01]  /*dde0*/  LDS R60, [R3+0x3800] ;  /* 0x00380000033c7984 */ /* 0x000ee20000000800 */
[----:B------:R-:W-:-:S03]  /*ddf0*/  FADD.FTZ R40, R40, R69 ;  /* 0x0000004528287221 */ /* 0x000fc60000010000 */
[----:B------:R-:W4:Y:S01]  /*de00*/  LDS R61, [R3+0x3a00] ;  /* 0x003a0000033d7984 */ /* 0x000f220000000800 */
[----:B------:R-:W-:-:S03]  /*de10*/  FADD.FTZ R16, R16, R71 ;  /* 0x0000004710107221 */ /* 0x000fc60000010000 */
[----:B------:R-:W4:Y:S01]  /*de20*/  LDS R62, [R3+0x3c00] ;  /* 0x003c0000033e7984 */ /* 0x000f220000000800 */
[----:B------:R-:W-:-:S03]  /*de30*/  FADD.FTZ R17, R17, R70 ;  /* 0x0000004611117221 */ /* 0x000fc60000010000 */
[----:B------:R-:W4:Y:S01]  /*de40*/  LDS R63, [R3+0x3e00] ;  /* 0x003e0000033f7984 */ /* 0x000f220000000800 */
[----:B0-----:R-:W-:Y:S01]  /*de50*/  FADD.FTZ R18, R18, R85 ;  /* 0x0000005512127221 */ /* 0x001fe20000010000 */
[----:B------:R-:W-:Y:S01]  /*de60*/  BAR.SYNC.DEFER_BLOCKING 0x0 ;  /* 0x0000000000007b1d */ /* 0x000fe20000010000 */
[----:B-1----:R-:W-:Y:S01]  /*de70*/  FADD.FTZ R19, R19, R86 ;  /* 0x0000005613137221 */ /* 0x002fe20000010000 */
[----:B-----5:R-:W-:-:S04]  /*de80*/  FADD.FTZ R28, R28, R87 ;  /* 0x000000571c1c7221 */ /* 0x020fc80000010000 */
[----:B------:R-:W-:Y:S04]  /*de90*/  STS.128 [R2], R88 ;  /* 0x0000005802007388 */ /* 0x000fe80000000c00 */
[----:B------:R-:W-:Y:S04]  /*dea0*/  STS.128 [R2+0x10], R72 ;  /* 0x0000104802007388 */ /* 0x000fe80000000c00 */
[----:B------:R-:W-:Y:S04]  /*deb0*/  STS.128 [R2+0x400], R48 ;  /* 0x0004003002007388 */ /* 0x000fe80000000c00 */
[----:B------:R2:W-:Y:S04]  /*dec0*/  STS.128 [R2+0x410], R12 ;  /* 0x0004100c02007388 */ /* 0x0005e80000000c00 */
[----:B------:R0:W-:Y:S04]  /*ded0*/  STS.128 [R2+0x800], R4 ;  /* 0x0008000402007388 */ /* 0x0001e80000000c00 */
[----:B------:R-:W-:Y:S04]  /*dee0*/  STS.128 [R2+0x810], R24 ;  /* 0x0008101802007388 */ /* 0x000fe80000000c00 */
[----:B------:R-:W-:Y:S04]  /*def0*/  STS.128 [R2+0xc00], R20 ;  /* 0x000c001402007388 */ /* 0x000fe80000000c00 */
[----:B------:R-:W-:Y:S01]  /*df00*/  STS.128 [R2+0xc10], R104 ;  /* 0x000c106802007388 */ /* 0x000fe20000000c00 */
[----:B--2---:R-:W-:Y:S01]  /*df10*/  FADD.FTZ R12, R16, R43 ;  /* 0x0000002b100c7221 */ /* 0x004fe20000010000 */
[----:B------:R-:W-:Y:S01]  /*df20*/  FADD.FTZ R15, R29, R30 ;  /* 0x0000001e1d0f7221 */ /* 0x000fe20000010000 */
[----:B------:R-:W-:Y:S01]  /*df30*/  FADD.FTZ R14, R31, R42 ;  /* 0x0000002a1f0e7221 */ /* 0x000fe20000010000 */
[----:B------:R-:W-:Y:S01]  /*df40*/  BAR.SYNC.DEFER_BLOCKING 0x0 ;  /* 0x0000000000007b1d */ /* 0x000fe20000010000 */
[----:B0-----:R-:W-:Y:S01]  /*df50*/  FADD.FTZ R5, R40, R41 ;  /* 0x0000002928057221 */ /* 0x001fe20000010000 */
[----:B---3--:R-:W-:Y:S01]  /*df60*/  FADD.FTZ R7, R17, R60 ;  /* 0x0000003c11077221 */ /* 0x008fe20000010000 */
[----:B----4-:R-:W-:Y:S01]  /*df70*/  FADD.FTZ R4, R18, R61 ;  /* 0x0000003d12047221 */ /* 0x010fe20000010000 */
[----:B------:R-:W-:Y:S01]  /*df80*/  FADD.FTZ R6, R19, R62 ;  /* 0x0000003e13067221 */ /* 0x000fe20000010000 */
[----:B------:R-:W-:Y:S01]  /*df90*/  FADD.FTZ R13, R28, R63 ;  /* 0x0000003f1c0d7221 */ /* 0x000fe20000010000 */
[----:B------:R-:W0:Y:S04]  /*dfa0*/  LDS R69, [R3+0x200] ;  /* 0x0002000003457984 */ /* 0x000e280000000800 */
[----:B------:R-:W1:Y:S04]  /*dfb0*/  LDS R71, [R3+0x600] ;  /* 0x0006000003477984 */ /* 0x000e680000000800 */
[----:B------:R-:W2:Y:S04]  /*dfc0*/  LDS R20, [R3+0x800] ;  /* 0x0008000003147984 */ /* 0x000ea80000000800 */
[----:B------:R-:W3:Y:S04]  /*dfd0*/  LDS R22, [R3+0xc00] ;  /* 0x000c000003167984 */ /* 0x000ee80000000800 */
[----:B------:R-:W4:Y:S04]  /*dfe0*/  LDS R23, [R3+0xe00] ;  /* 0x000e000003177984 */ /* 0x000f280000000800 */
[----:B------:R-:W5:Y:S04]  /*dff0*/  LDS R68, [R3] ;  /* 0x0000000003447984 */ /* 0x000f680000000800 */
        /* <DEDUP_REMOVED lines=135> */
[----:B------:R0:W-:Y:S01]  /*e870*/  STS.128 [R2+0x410], R8 ;  /* 0x0004100802007388 */ /* 0x0001e20000000c00 */
[----:B------:R-:W-:-:S03]  /*e880*/  FADD.FTZ R25, R25, R54 ;  /* 0x0000003619197221 */ /* 0x000fc60000010000 */
[----:B------:R-:W-:Y:S04]  /*e890*/  STS.128 [R2+0x800], R32 ;  /* 0x0008002002007388 */ /* 0x000fe80000000c00 */
[----:B------:R-:W-:Y:S04]  /*e8a0*/  STS.128 [R2+0x810], R236 ;  /* 0x000810ec02007388 */ /* 0x000fe80000000c00 */
[----:B------:R-:W-:Y:S04]  /*e8b0*/  STS.128 [R2+0xc00], R44 ;  /* 0x000c002c02007388 */ /* 0x000fe80000000c00 */
[----:B------:R-:W-:Y:S01]  /*e8c0*/  STS.128 [R2+0xc10], R96 ;  /* 0x000c106002007388 */ /* 0x000fe20000000c00 */
[----:B0-----:R-:W0:Y:S08]  /*e8d0*/  LDC R10, c[0x0][0x388] ;  /* 0x0000e200ff0a7b82 */ /* 0x001e300000000800 */
[----:B------:R-:W-:Y:S01]  /*e8e0*/  BAR.SYNC.DEFER_BLOCKING 0x0 ;  /* 0x0000000000007b1d */ /* 0x000fe20000010000 */
[----:B0-----:R-:W-:-:S05]  /*e8f0*/  IMAD R19, R10, UR4, RZ ;  /* 0x000000040a137c24 */ /* 0x001fca000f8e02ff */
[----:B------:R-:W0:Y:S01]  /*e900*/  LDS R60, [R3] ;  /* 0x00000000033c7984 */ /* 0x000e220000000800 */
[----:B------:R-:W-:-:S03]  /*e910*/  IADD3 R19, P0, PT, R19, R0, RZ ;  /* 0x0000000013137210 */ /* 0x000fc60007f1e0ff */
[----:B------:R-:W1:Y:S01]  /*e920*/  LDS R9, [R3+0x1000] ;  /* 0x0010000003097984 */ /* 0x000e620000000800 */
[----:B------:R-:W-:-:S03]  /*e930*/  SHF.L.U32 R18, R19, 0x2, RZ ;  /* 0x0000000213127819 */ /* 0x000fc600000006ff */
[----:B------:R-:W2:Y:S01]  /*e940*/  LDS R2, [R3+0x2000] ;  /* 0x0020000003027984 */ /* 0x000ea20000000800 */
[----:B------:R-:W-:-:S03]  /*e950*/  IADD3 R10, P1, PT, R18, UR20, RZ ;  /* 0x00000014120a7c10 */ /* 0x000fc6000ff3e0ff */
[----:B------:R-:W3:Y:S04]  /*e960*/  LDS R56, [R3+0x200] ;  /* 0x0002000003387984 */ /* 0x000ee80000000800 */
[----:B------:R-:W4:Y:S04]  /*e970*/  LDS R11, [R3+0x1200] ;  /* 0x00120000030b7984 */ /* 0x000f280000000800 */
        /* <DEDUP_REMOVED lines=9> */
[----:B--2---:R-:W-:-:S03]  /*ea10*/  FADD.FTZ R2, R9, R2 ;  /* 0x0000000209027221 */ /* 0x004fc60000010000 */
[----:B------:R-:W2:Y:S01]  /*ea20*/  LDS R57, [R3+0x3400] ;  /* 0x0034000003397984 */ /* 0x000ea20000000800 */
[----:B---3--:R-:W-:-:S03]  /*ea30*/  FADD.FTZ R56, RZ, R56 ;  /* 0x00000038ff387221 */ /* 0x008fc60000010000 */
[----:B------:R-:W-:Y:S01]  /*ea40*/  LDS R43, [R3+0x2600] ;  /* 0x00260000032b7984 */ /* 0x000fe20000000800 */
[----:B----4-:R-:W-:-:S03]  /*ea50*/  FADD.FTZ R11, R56, R11 ;  /* 0x0000000b380b7221 */ /* 0x010fc60000010000 */
[----:B------:R-:W3:Y:S01]  /*ea60*/  LDS R35, [R3+0x1800] ;  /* 0x0018000003237984 */ /* 0x000ee20000000800 */
[----:B-----5:R-:W-:-:S03]  /*ea70*/  FADD.FTZ R53, R2, R33 ;  /* 0x0000002102357221 */ /* 0x020fc60000010000 */
[----:B------:R-:W4:Y:S01]  /*ea80*/  LDS R22, [R3+0xa00] ;  /* 0x000a000003167984 */ /* 0x000f220000000800 */
[----:B------:R-:W-:-:S03]  /*ea90*/  FADD.FTZ R11, R11, R8 ;  /* 0x000000080b0b7221 */ /* 0x000fc60000010000 */
[----:B------:R-:W5:Y:S01]  /*eaa0*/  LDS R2, [R3+0x600] ;  /* 0x0006000003027984 */ /* 0x000f620000000800 */
        /* <DEDUP_REMOVED lines=15> */
[----:B0-----:R-:W-:Y:S01]  /*eba0*/  FADD.FTZ R0, R0, R41 ;  /* 0x0000002900007221 */ /* 0x001fe20000010000 */
[----:B------:R-:W-:Y:S01]  /*ebb0*/  IADD3.X R19, PT, PT, R19, UR25, RZ, P1, !PT ;  /* 0x0000001913137c10 */ /* 0x000fe20008ffe4ff */
[----:B------:R-:W0:Y:S01]  /*ebc0*/  LDS R24, [R3+0xc00] ;  /* 0x000c000003187984 */ /* 0x000e220000000800 */
[----:B-1----:R-:W-:-:S03]  /*ebd0*/  FADD.FTZ R20, RZ, R20 ;  /* 0x00000014ff147221 */ /* 0x002fc60000010000 */
[----:B------:R-:W1:Y:S01]  /*ebe0*/  LDS R61, [R3+0x3800] ;  /* 0x00380000033d7984 */ /* 0x000e620000000800 */
[----:B--2---:R-:W-:-:S03]  /*ebf0*/  FADD.FTZ R57, R0, R57 ;  /* 0x0000003900397221 */ /* 0x004fc60000010000 */
[----:B------:R-:W2:Y:S04]  /*ec00*/  LDS R47, [R3+0x2a00] ;  /* 0x002a0000032f7984 */ /* 0x000ea80000000800 */
[----:B------:R-:W2:Y:S01]  /*ec10*/  LDS R39, [R3+0x1c00] ;  /* 0x001c000003277984 */ /* 0x000ea20000000800 */
[----:B---3--:R-:W-:-:S03]  /*ec20*/  FADD.FTZ R20, R20, R35 ;  /* 0x0000002314147221 */ /* 0x008fc60000010000 */
[----:B------:R-:W3:Y:S01]  /*ec30*/  LDS R26, [R3+0xe00] ;  /* 0x000e0000031a7984 */ /* 0x000ee20000000800 */
[----:B----4-:R-:W-:-:S03]  /*ec40*/  FADD.FTZ R22, RZ, R22 ;  /* 0x00000016ff167221 */ /* 0x010fc60000010000 */
[----:B------:R-:W-:Y:S01]  /*ec50*/  STG.E desc[UR10][R8.64], R49 ;  /* 0x0000003108007986 */ /* 0x000fe2000c10190a */
[----:B-----5:R-:W-:-:S03]  /*ec60*/  FADD.FTZ R2, RZ, R2 ;  /* 0x00000002ff027221 */ /* 0x020fc60000010000 */
[----:B------:R-:W-:Y:S01]  /*ec70*/  STG.E desc[UR10][R10.64], R15 ;  /* 0x0000000f0a007986 */ /* 0x000fe2000c10190a */
[----:B------:R-:W-:-:S03]  /*ec80*/  FADD.FTZ R2, R2, R33 ;  /* 0x0000002102027221 */ /* 0x000fc60000010000 */
[----:B------:R-:W4:Y:S01]  /*ec90*/  LDS R63, [R3+0x3a00] ;  /* 0x003a0000033f7984 */ /* 0x000f220000000800 */
[----:B------:R-:W-:-:S03]  /*eca0*/  FADD.FTZ R2, R2, R43 ;  /* 0x0000002b02027221 */ /* 0x000fc60000010000 */
[----:B------:R-:W5:Y:S01]  /*ecb0*/  LDS R49, [R3+0x2c00] ;  /* 0x002c000003317984 */ /* 0x000f620000000800 */
[----:B------:R-:W-:Y:S01]  /*ecc0*/  FADD.FTZ R59, R2, R59 ;  /* 0x0000003b023b7221 */ /* 0x000fe20000010000 */
[----:B------:R-:W-:Y:S02]  /*ecd0*/  FADD.FTZ R20, R20, R45 ;  /* 0x0000002d14147221 */ /* 0x000fe40000010000 */
        /* <DEDUP_REMOVED lines=8> */
[----:B------:R-:W-:Y:S01]  /*ed60*/  STG.E desc[UR10][R16.64], R53 ;  /* 0x0000003510007986 */ /* 0x000fe2000c10190a */
[----:B------:R-:W-:-:S03]  /*ed70*/  FADD.FTZ R24, R24, R39 ;  /* 0x0000002718187221 */ /* 0x000fc60000010000 */
[----:B------:R-:W-:Y:S01]  /*ed80*/  STG.E desc[UR10][R18.64], R67 ;  /* 0x0000004312007986 */ /* 0x000fe2000c10190a */
[----:B---3--:R-:W-:-:S03]  /*ed90*/  FADD.FTZ R26, RZ, R26 ;  /* 0x0000001aff1a7221 */ /* 0x008fc60000010000 */
[----:B------:R-:W-:Y:S04]  /*eda0*/  STG.E desc[UR10][R8.64+0x200], R89 ;  /* 0x0002005908007986 */ /* 0x000fe8000c10190a */
[----:B------:R-:W-:Y:S04]  /*edb0*/  STG.E desc[UR10][R10.64+0x200], R14 ;  /* 0x0002000e0a007986 */ /* 0x000fe8000c10190a */
[----:B------:R-:W-:Y:S01]  /*edc0*/  STG.E desc[UR10][R16.64+0x200], R55 ;  /* 0x0002003710007986 */ /* 0x000fe2000c10190a */
[----:B----4-:R-:W-:-:S03]  /*edd0*/  FADD.FTZ R63, R22, R63 ;  /* 0x0000003f163f7221 */ /* 0x010fc60000010000 */
[----:B------:R-:W-:Y:S01]  /*ede0*/  STG.E desc[UR10][R18.64+0x200], R27 ;  /* 0x0002001b12007986 */ /* 0x000fe2000c10190a */
[----:B-----5:R-:W-:-:S03]  /*edf0*/  FADD.FTZ R24, R24, R49 ;  /* 0x0000003118187221 */ /* 0x020fc60000010000 */
[----:B------:R-:W-:Y:S01]  /*ee00*/  STG.E desc[UR10][R8.64+0x400], R51 ;  /* 0x0004003308007986 */ /* 0x000fe2000c10190a */
[----:B------:R-:W-:-:S03]  /*ee10*/  FADD.FTZ R15, R26, R15 ;  /* 0x0000000f1a0f7221 */ /* 0x000fc60000010000 */
[----:B------:R-:W-:Y:S01]  /*ee20*/  STG.E desc[UR10][R10.64+0x400], R5 ;  /* 0x000400050a007986 */ /* 0x000fe2000c10190a */
[----:B------:R-:W-:-:S03]  /*ee30*/  FADD.FTZ R31, R24, R31 ;  /* 0x0000001f181f7221 */ /* 0x000fc60000010000 */
[----:B------:R-:W-:Y:S01]  /*ee40*/  STG.E desc[UR10][R16.64+0x400], R57 ;  /* 0x0004003910007986 */ /* 0x000fe2000c10190a */
[----:B0-----:R-:W-:-:S03]  /*ee50*/  FADD.FTZ R15, R15, R28 ;  /* 0x0000001c0f0f7221 */ /* 0x001fc60000010000 */
        /* <DEDUP_REMOVED lines=23> */
.L_x_335:
[----:B------:R-:W-:Y:S01]  /*efd0*/  HFMA2 R75, -RZ, RZ, 0, 5.9604644775390625e-08 ;  /* 0x00000001ff4b7431 */ /* 0x000fe200000001ff */
[----:B------:R-:W-:Y:S01]  /*efe0*/  BSSY B2, `(.L_x_369) ;  /* 0x0000007000027945 */ /* 0x000fe20003800000 */
[----:B------:R-:W-:Y:S01]  /*eff0*/  IMAD.MOV.U32 R74, RZ, RZ, R66 ;  /* 0x000000ffff4a7224 */ /* 0x000fe200078e0042 */
[----:B------:R-:W-:Y:S01]  /*f000*/  MOV R188, 0x1f ;  /* 0x0000001f00bc7802 */ /* 0x000fe20000000f00 */
[----:B------:R-:W-:-:S07]  /*f010*/  IMAD.MOV.U32 R213, RZ, RZ, -0x1 ;  /* 0xffffffffffd57424 */ /* 0x000fce00078e00ff */
[----:B-----5:R-:W-:Y:S05]  /*f020*/  WARPSYNC.COLLECTIVE R213, `(.L_x_370) ;  /* 0x00000000d5087348 */ /* 0x020fea0003c00000 */
[----:B------:R0:W1:Y:S02]  /*f030*/  SHFL.BFLY P4, R240, R74, R75, R188 ;  /* 0x0c00004b4af07389 */ /* 0x00006400000800bc */
[----:B01---5:R-:W-:Y:S05]  /*f040*/  ENDCOLLECTIVE ;  /* 0x000000000000791b */ /* 0x023fea0003800000 */
.L_x_370:
[----:B------:R-:W-:Y:S05]  /*f050*/  BSYNC B2 ;  /* 0x0000000000027941 */ /* 0x000fea0003800000 */
.L_x_369:
[----:B------:R-:W-:Y:S01]  /*f060*/  MOV R74, R67 ;  /* 0x00000043004a7202 */ /* 0x000fe20000000f00 */
[----:B------:R-:W-:Y:S02]  /*f070*/  HFMA2 R75, -RZ, RZ, 0, 5.9604644775390625e-08 ;  /* 0x00000001ff4b7431 */ /* 0x000fe400000001ff */
[----:B------:R-:W-:Y:S01]  /*f080*/  IMAD.MOV.U32 R188, RZ, RZ, 0x1f ;  /* 0x0000001fffbc7424 */ /* 0x000fe200078e00ff */
[----:B------:R-:W-:Y:S01]  /*f090*/  MOV R213, 0xffffffff ;  /* 0xffffffff00d57802 */ /* 0x000fe20000000f00 */
[----:B------:R-:W-:-:S07]  /*f0a0*/  FADD.FTZ R66, R66, R240 ;  /* 0x000000f042427221 */ /* 0x000fce0000010000 */
[----:B------:R-:W-:Y:S05]  /*f0b0*/  WARPSYNC.COLLECTIVE R213, `(.L_x_371) ;  /* 0x00000000d5087348 */ /* 0x000fea0003c00000 */
[----:B------:R0:W1:Y:S02]  /*f0c0*/  SHFL.BFLY P4, R240, R74, R75, R188 ;  /* 0x0c00004b4af07389 */ /* 0x00006400000800bc */
[----:B01----:R-:W-:Y:S05]  /*f0d0*/  ENDCOLLECTIVE ;  /* 0x000000000000791b */ /* 0x003fea0003800000 */
.L_x_371:
[----:B------:R-:W-:Y:S01]  /*f0e0*/  MOV R74, R66 ;  /* 0x00000042004a7202 */ /* 0x000fe20000000f00 */
[----:B------:R-:W-:Y:S02]  /*f0f0*/  HFMA2 R75, -RZ, RZ, 0, 1.1920928955078125e-07 ;  /* 0x00000002ff4b7431 */ /* 0x000fe400000001ff */
[----:B------:R-:W-:-:S07]  /*f100*/  FADD.FTZ R67, R67, R240 ;  /* 0x000000f043437221 */ /* 0x000fce0000010000 */
[----:B------:R-:W-:Y:S05]  /*f110*/  WARPSYNC.COLLECTIVE R213, `(.L_x_372) ;  /* 0x00000000d5087348 */ /* 0x000fea0003c00000 */
[----:B------:R0:W1:Y:S02]  /*f120*/  SHFL.BFLY P4, R240, R74, R75, R188 ;  /* 0x0c00004b4af07389 */ /* 0x00006400000800bc */
[----:B01----:R-:W-:Y:S05]  /*f130*/  ENDCOLLECTIVE ;  /* 0x000000000000791b */ /* 0x003fea0003800000 */
.L_x_372:
[----:B------:R-:W-:Y:S02]  /*f140*/  IMAD.MOV.U32 R74, RZ, RZ, R67 ;  /* 0x000000ffff4a7224 */ /* 0x000fe400078e0043 */
[----:B------:R-:W-:-:S07]  /*f150*/  FADD.FTZ R66, R66, R240 ;  /* 0x000000f042427221 */ /* 0x000fce0000010000 */
[----:B------:R-:W-:Y:S05]  /*f160*/  WARPSYNC.COLLECTIVE R213, `(.L_x_373) ;  /* 0x00000000d5087348 */ /* 0x000fea0003c00000 */
[----:B------:R0:W1:Y:S02]  /*f170*/  SHFL.BFLY P4, R240, R74, R75, R188 ;  /* 0x0c00004b4af07389 */ /* 0x00006400000800bc */
[----:B01----:R-:W-:Y:S05]  /*f180*/  ENDCOLLECTIVE ;  /* 0x000000000000791b */ /* 0x003fea0003800000 */
.L_x_373:
[----:B------:R-:W-:Y:S01]  /*f190*/  MOV R74, R66 ;  /* 0x00000042004a7202 */ /* 0x000fe20000000f00 */
[----:B------:R-:W-:Y:S02]  /*f1a0*/  HFMA2 R75, -RZ, RZ, 0, 2.384185791015625e-07 ;  /* 0x00000004ff4b7431 */ /* 0x000fe400000001ff */
[----:B------:R-:W-:-:S07]  /*f1b0*/  FADD.FTZ R67, R67, R240 ;  /* 0x000000f043437221 */ /* 0x000fce0000010000 */
[----:B------:R-:W-:Y:S05]  /*f1c0*/  WARPSYNC.COLLECTIVE R213, `(.L_x_374) ;  /* 0x00000000d5087348 */ /* 0x000fea0003c00000 */
[----:B------:R0:W1:Y:S02]  /*f1d0*/  SHFL.BFLY P4, R240, R74, R75, R188 ;  /* 0x0c00004b4af07389 */ /* 0x00006400000800bc */
[----:B01----:R-:W-:Y:S05]  /*f1e0*/  ENDCOLLECTIVE ;  /* 0x000000000000791b */ /* 0x003fea0003800000 */
.L_x_374:
[----:B------:R-:W-:Y:S01]  /*f1f0*/  MOV R74, R67 ;  /* 0x00000043004a7202 */ /* 0x000fe20000000f00 */
[----:B------:R-:W-:-:S07]  /*f200*/  FADD.FTZ R66, R66, R240 ;  /* 0x000000f042427221 */ /* 0x000fce0000010000 */
[----:B------:R-:W-:Y:S05]  /*f210*/  WARPSYNC.COLLECTIVE R213, `(.L_x_375) ;  /* 0x00000000d5087348 */ /* 0x000fea0003c00000 */
[----:B------:R0:W1:Y:S02]  /*f220*/  SHFL.BFLY P4, R240, R74, R75, R188 ;  /* 0x0c00004b4af07389 */ /* 0x00006400000800bc */
[----:B01----:R-:W-:Y:S05]  /*f230*/  ENDCOLLECTIVE ;  /* 0x000000000000791b */ /* 0x003fea0003800000 */
.L_x_375:
[----:B------:R-:W-:Y:S02]  /*f240*/  IMAD.MOV.U32 R74, RZ, RZ, R66 ;  /* 0x000000ffff4a7224 */ /* 0x000fe400078e0042 */
[----:B------:R-:W-:Y:S02]  /*f250*/  HFMA2 R75, -RZ, RZ, 0, 4.76837158203125e-07 ;  /* 0x00000008ff4b7431 */ /* 0x000fe400000001ff */
[----:B------:R-:W-:-:S07]  /*f260*/  FADD.FTZ R67, R67, R240 ;  /* 0x000000f043437221 */ /* 0x000fce0000010000 */
[----:B------:R-:W-:Y:S05]  /*f270*/  WARPSYNC.COLLECTIVE R213, `(.L_x_376) ;  /* 0x00000000d5087348 */ /* 0x000fea0003c00000 */
[----:B------:R0:W1:Y:S02]  /*f280*/  SHFL.BFLY P4, R240, R74, R75, R188 ;  /* 0x0c00004b4af07389 */ /* 0x00006400000800bc */
[----:B01----:R-:W-:Y:S05]  /*f290*/  ENDCOLLECTIVE ;  /* 0x000000000000791b */ /* 0x003fea0003800000 */
.L_x_376:
[----:B------:R-:W-:Y:S01]  /*f2a0*/  MOV R74, R67 ;  /* 0x00000043004a7202 */ /* 0x000fe20000000f00 */
[----:B------:R-:W-:-:S07]  /*f2b0*/  FADD.FTZ R66, R66, R240 ;  /* 0x000000f042427221 */ /* 0x000fce0000010000 */
[----:B------:R-:W-:Y:S05]  /*f2c0*/  WARPSYNC.COLLECTIVE R213, `(.L_x_377) ;  /* 0x00000000d5087348 */ /* 0x000fea0003c00000 */
[----:B------:R0:W1:Y:S02]  /*f2d0*/  SHFL.BFLY P4, R240, R74, R75, R188 ;  /* 0x0c00004b4af07389 */ /* 0x00006400000800bc */
[----:B01----:R-:W-:Y:S05]  /*f2e0*/  ENDCOLLECTIVE ;  /* 0x000000000000791b */ /* 0x003fea0003800000 */
.L_x_377:
[----:B------:R-:W-:Y:S01]  /*f2f0*/  MOV R74, R66 ;  /* 0x00000042004a7202 */ /* 0x000fe20000000f00 */
[----:B------:R-:W-:Y:S02]  /*f300*/  IMAD.MOV.U32 R75, RZ, RZ, 0x10 ;  /* 0x00000010ff4b7424 */ /* 0x000fe400078e00ff */
[----:B------:R-:W-:-:S07]  /*f310*/  FADD.FTZ R67, R67, R240 ;  /* 0x000000f043437221 */ /* 0x000fce0000010000 */
[----:B------:R-:W-:Y:S05]  /*f320*/  WARPSYNC.COLLECTIVE R213, `(.L_x_378) ;  /* 0x00000000d5087348 */ /* 0x000fea0003c00000 */
[----:B------:R0:W1:Y:S02]  /*f330*/  SHFL.BFLY P4, R240, R74, R75, R188 ;  /* 0x0c00004b4af07389 */ /* 0x00006400000800bc */
[----:B01----:R-:W-:Y:S05]  /*f340*/  ENDCOLLECTIVE ;  /* 0x000000000000791b */ /* 0x003fea0003800000 */
.L_x_378:
[----:B------:R-:W-:Y:S02]  /*f350*/  MOV R74, R67 ;  /* 0x00000043004a7202 */ /* 0x000fe40000000f00 */
[----:B------:R-:W-:-:S07]  /*f360*/  MOV R236, R240 ;  /* 0x000000f000ec7202 */ /* 0x000fce0000000f00 */
[----:B------:R-:W-:Y:S05]  /*f370*/  WARPSYNC.COLLECTIVE R213, `(.L_x_379) ;  /* 0x00000000d5087348 */ /* 0x000fea0003c00000 */
[----:B------:R0:W1:Y:S02]  /*f380*/  SHFL.BFLY P4, R240, R74, R75, R188 ;  /* 0x0c00004b4af07389 */ /* 0x00006400000800bc */
[----:B01----:R-:W-:Y:S05]  /*f390*/  ENDCOLLECTIVE ;  /* 0x000000000000791b */ /* 0x003fea0003800000 */
.L_x_379:
[----:B------:R-:W-:Y:S01]  /*f3a0*/  MOV R74, R240 ;  /* 0x000000f0004a7202 */ /* 0x000fe20000000f00 */
[----:B------:R-:W-:Y:S06]  /*f3b0*/  BRA `(.L_x_380) ;  /* 0xffffff4400dc7947 */ /* 0x000fec000383ffff */
.L_x_381:
        /* <DEDUP_REMOVED lines=12> */
.L_x_6015:


//--------------------- .text._ZN10layer_norm22ln_bwd_finalize_kernelINS_22Kernel_traits_finalizeILj1024E13__nv_bfloat16S2_S2_S2_fjLb0ELj1024ELj4ENS_18Kernel_traits_baseILj1024ES2_S2_S2_S2_fjLj1024EEEEELb0ELb0EEEvNS_9BwdParamsE --------------------------
	.section	.text._ZN10layer_norm22ln_bwd_finalize_kernelINS_22Kernel_traits_finalizeILj1024E13__nv_bfloat16S2_S2_S2_fjLb0ELj1024ELj4ENS_18Kernel_traits_baseILj1024ES2_S2_S2_S2_fjLj1024EEEEELb0ELb0EEEvNS_9BwdParamsE,"ax",@progbits
	.align	128
        .global         _ZN10layer_norm22ln_bwd_finalize_kernelINS_22Kernel_traits_finalizeILj1024E13__nv_bfloat16S2_S2_S2_fjLb0ELj1024ELj4ENS_18Kernel_traits_baseILj1024ES2_S2_S2_S2_fjLj1024EEEEELb0ELb0EEEvNS_9BwdParamsE
        .type           _ZN10layer_norm22ln_bwd_finalize_kernelINS_22Kernel_traits_finalizeILj1024E13__nv_bfloat16S2_S2_S2_fjLb0ELj1024ELj4ENS_18Kernel_traits_baseILj1024ES2_S2_S2_S2_fjLj1024EEEEELb0ELb0EEEvNS_9BwdParamsE,@function
        .size           _ZN10layer_norm22ln_bwd_finalize_kernelINS_22Kernel_traits_finalizeILj1024E13__nv_bfloat16S2_S2_S2_fjLb0ELj1024ELj4ENS_18Kernel_traits_baseILj1024ES2_S2_S2_S2_fjLj1024EEEEELb0ELb0EEEvNS_9BwdParamsE,(.L_x_6016 - _ZN10layer_norm22ln_bwd_finalize_kernelINS_22Kernel_traits_finalizeILj1024E13__nv_bfloat16S2_S2_S2_fjLb0ELj1024ELj4ENS_18Kernel_traits_baseILj1024ES2_S2_S2_S2_fjLj1024EEEEELb0ELb0EEEvNS_9BwdParamsE)
        .other          _ZN10layer_norm22ln_bwd_finalize_kernelINS_22Kernel_traits_finalizeILj1024E13__nv_bfloat16S2_S2_S2_fjLb0ELj1024ELj4ENS_18Kernel_traits_baseILj1024ES2_S2_S2_S2_fjLj1024EEEEELb0ELb0EEEvNS_9BwdParamsE,@"STO_CUDA_ENTRY STV_DEFAULT"
_ZN10layer_norm22ln_bwd_finalize_kernelINS_22Kernel_traits_finalizeILj1024E13__nv_bfloat16S2_S2_S2_fjLb0ELj1024ELj4ENS_18Kernel_traits_baseILj1024ES2_S2_S2_S2_fjLj1024EEEEELb0ELb0EEEvNS_9BwdParamsE:
.text._ZN10layer_norm22ln_bwd_finalize_kernelINS_22Kernel_traits_finalizeILj1024E13__nv_bfloat16S2_S2_S2_fjLb0ELj1024ELj4ENS_18Kernel_traits_baseILj1024ES2_S2_S2_S2_fjLj1024EEEEELb0ELb0EEEvNS_9BwdParamsE:
[----:B------:R-:W-:Y:S01]  /*0000*/  LDC R1, c[0x0][0x37c] ;  /* 0x0000df00ff017b82 */ /* 0x000fe20000000800 */
[----:B------:R-:W0:Y:S01]  /*0010*/  S2R R0, SR_CTAID.X ;  /* 0x0000000000007919 */ /* 0x000e220000002500 */
[----:B------:R-:W1:Y:S01]  /*0020*/  S2R R2, SR_TID.X ;  /* 0x0000000000027919 */ /* 0x000e620000002100 */
[----:B0-----:R-:W-:-:S04]  /*0030*/  SHF.L.U32 R59, R0, 0x5, RZ ;  /* 0x00000005003b7819 */ /* 0x001fc800000006ff */
[----:B-1----:R-:W-:-:S04]  /*0040*/  LOP3.LUT R3, R59, 0x1f, R2, 0xf8, !PT ;  /* 0x0000001f3b037812 */ /* 0x002fc800078ef802 */
[----:B------:R-:W-:-:S13]  /*0050*/  ISETP.GT.U32.AND P0, PT, R3, 0x3ff, PT ;  /* 0x000003ff0300780c */ /* 0x000fda0003f04070 */
[----:B------:R-:W-:Y:S05]  /*0060*/  @P0 EXIT ;  /* 0x000000000000094d */ /* 0x000fea0003800000 */
[----:B------:R-:W0:Y:S01]  /*0070*/  LDC R56, c[0x0][0x388] ;  /* 0x0000e200ff387b82 */ /* 0x000e220000000800 */
[----:B------:R-:W1:Y:S01]  /*0080*/  LDCU UR8, c[0x0][0x380] ;  /* 0x00007000ff0877ac */ /* 0x000e620008000800 */
[----:B------:R-:W-:Y:S01]  /*0090*/  SHF.R.U32.HI R58, RZ, 0x5, R2 ;  /* 0x00000005ff3a7819 */ /* 0x000fe20000011602 */
[----:B------:R-:W-:Y:S01]  /*00a0*/  BSSY.RECONVERGENT B0, `(.L_x_382) ;  /* 0x0000142000007945 */ /* 0x000fe20003800200 */
[----:B------:R-:W-:Y:S01]  /*00b0*/  SHF.L.U32 R0, R0, 0x4, RZ ;  /* 0x0000000400007819 */ /* 0x000fe200000006ff */
[----:B------:R-:W2:Y:S01]  /*00c0*/  LDCU.64 UR6, c[0x0][0x358] ;  /* 0x00006b00ff0677ac */ /* 0x000ea20008000a00 */
[----:B------:R-:W-:Y:S01]  /*00d0*/  LOP3.LUT R17, R2, 0x1f, RZ, 0xc0, !PT ;  /* 0x0000001f02117812 */ /* 0x000fe200078ec0ff */
[----:B------:R-:W-:Y:S01]  /*00e0*/  HFMA2 R36, -RZ, RZ, 0, 0 ;  /* 0x00000000ff247431 */ /* 0x000fe200000001ff */
[----:B------:R-:W-:Y:S02]  /*00f0*/  LOP3.LUT R0, R0, 0x7ffffff0, RZ, 0xc0, !PT ;  /* 0x7ffffff000007812 */ /* 0x000fe400078ec0ff */
[----:B------:R-:W-:-:S02]  /*0100*/  MOV R2, RZ ;  /* 0x000000ff00027202 */ /* 0x000fc40000000f00 */
[----:B------:R-:W-:Y:S02]  /*0110*/  IADD3 R57, PT, PT, R17, R0, RZ ;  /* 0x0000000011397210 */ /* 0x000fe40007ffe0ff */
[----:B-1----:R-:W-:-:S04]  /*0120*/  ISETP.GE.U32.AND P0, PT, R58, UR8, PT ;  /* 0x000000083a007c0c */ /* 0x002fc8000bf06070 */
[----:B0-----:R-:W-:-:S13]  /*0130*/  ISETP.GE.U32.OR P0, PT, R3, R56, P0 ;  /* 0x000000380300720c */ /* 0x001fda0000706470 */
[----:B--2---:R-:W-:Y:S05]  /*0140*/  @P0 BRA `(.L_x_383) ;  /* 0x0000001000dc0947 */ /* 0x004fea0003800000 */
[----:B------:R-:W-:Y:S01]  /*0150*/  LOP3.LUT R3, R58, 0x20, RZ, 0xfc, !PT ;  /* 0x000000203a037812 */ /* 0x000fe200078efcff */
[----:B------:R-:W-:Y:S01]  /*0160*/  BSSY.RECONVERGENT B1, `(.L_x_384) ;  /* 0x00000b2000017945 */ /* 0x000fe20003800200 */
[-C--:B------:R-:W-:Y:S02]  /*0170*/  LOP3.LUT R5, RZ, R58.reuse, RZ, 0x33, !PT ;  /* 0x0000003aff057212 */ /* 0x080fe400078e33ff */
[----:B------:R-:W-:Y:S02]  /*0180*/  VIMNMX.U32 R0, PT, PT, R3, UR8, !PT ;  /* 0x0000000803007c48 */ /* 0x000fe4000ffe0000 */
[----:B------:R-:W-:Y:S02]  /*0190*/  MOV R2, RZ ;  /* 0x000000ff00027202 */ /* 0x000fe40000000f00 */
[----:B------:R-:W-:Y:S02]  /*01a0*/  IADD3 R5, PT, PT, R0, R5, RZ ;  /* 0x0000000500057210 */ /* 0x000fe40007ffe0ff */
[----:B------:R-:W-:-:S02]  /*01b0*/  MOV R0, R58 ;  /* 0x0000003a00007202 */ /* 0x000fc40000000f00 */
[C---:B------:R-:W-:Y:S02]  /*01c0*/  ISETP.GE.U32.AND P0, PT, R5.reuse, 0x1e0, PT ;  /* 0x000001e00500780c */ /* 0x040fe40003f06070 */
[----:B------:R-:W-:Y:S02]  /*01d0*/  MOV R36, RZ ;  /* 0x000000ff00247202 */ /* 0x000fe40000000f00 */
[----:B------:R-:W-:-:S09]  /*01e0*/  LEA.HI R5, R5, 0x1, RZ, 0x1b ;  /* 0x0000000105057811 */ /* 0x000fd200078fd8ff */
[----:B------:R-:W-:Y:S05]  /*01f0*/  @!P0 BRA `(.L_x_385) ;  /* 0x0000000800a08947 */ /* 0x000fea0003800000 */
[C---:B------:R-:W-:Y:S01]  /*0200*/  LOP3.LUT R7, R58.reuse, 0x180, RZ, 0xfc, !PT ;  /* 0x000001803a077812 */ /* 0x040fe200078efcff */
[-CC-:B------:R-:W-:Y:S01]  /*0210*/  IMAD R4, R3, R56.reuse, R59.reuse ;  /* 0x0000003803047224 */ /* 0x180fe200078e023b */
[C---:B------:R-:W-:Y:S01]  /*0220*/  LOP3.LUT R2, R58.reuse, 0x120, RZ, 0xfc, !PT ;  /* 0x000001203a027812 */ /* 0x040fe200078efcff */
[CCC-:B------:R-:W-:Y:S01]  /*0230*/  IMAD R32, R58.reuse, R56.reuse, R59.reuse ;  /* 0x000000383a207224 */ /* 0x1c0fe200078e023b */
[C---:B------:R-:W-:Y:S01]  /*0240*/  LOP3.LUT R9, R58.reuse, 0x1a0, RZ, 0xfc, !PT ;  /* 0x000001a03a097812 */ /* 0x040fe200078efcff */
[-CC-:B------:R-:W-:Y:S01]  /*0250*/  IMAD R10, R7, R56.reuse, R59.reuse ;  /* 0x00000038070a7224 */ /* 0x180fe200078e023b */
[----:B------:R-:W-:Y:S01]  /*0260*/  LOP3.LUT R3, R58, 0x140, RZ, 0xfc, !PT ;  /* 0x000001403a037812 */ /* 0x000fe200078efcff */
[-CC-:B------:R-:W-:Y:S01]  /*0270*/  IMAD R2, R2, R56.reuse, R59.reuse ;  /* 0x0000003802027224 */ /* 0x180fe200078e023b */
[C---:B------:R-:W-:Y:S01]  /*0280*/  LOP3.LUT R11, R58.reuse, 0x1c0, RZ, 0xfc, !PT ;  /* 0x000001c03a0b7812 */ /* 0x040fe200078efcff */
[----:B------:R-:W-:Y:S01]  /*0290*/  IMAD R12, R9, R56, R59 ;  /* 0x00000038090c7224 */ /* 0x000fe200078e023b */
[----:B------:R-:W-:-:S02]  /*02a0*/  LOP3.LUT R13, R58, 0x1e0, RZ, 0xfc, !PT ;  /* 0x000001e03a0d7812 */ /* 0x000fc400078efcff */
[C---:B------:R-:W-:Y:S01]  /*02b0*/  LOP3.LUT R0, R58.reuse, 0x100, RZ, 0xfc, !PT ;  /* 0x000001003a007812 */ /* 0x040fe200078efcff */
[-CC-:B------:R-:W-:Y:S01]  /*02c0*/  IMAD R14, R11, R56.reuse, R59.reuse ;  /* 0x000000380b0e7224 */ /* 0x180fe200078e023b */
[C---:B------:R-:W-:Y:S01]  /*02d0*/  LOP3.LUT R6, R58.reuse, 0x160, RZ, 0xfc, !PT ;  /* 0x000001603a067812 */ /* 0x040fe200078efcff */
[-CC-:B------:R-:W-:Y:S01]  /*02e0*/  IMAD R18, R13, R56.reuse, R59.reuse ;  /* 0x000000380d127224 */ /* 0x180fe200078e023b */
[----:B------:R-:W-:Y:S01]  /*02f0*/  LOP3.LUT R15, R58, 0x80, RZ, 0xfc, !PT ;  /* 0x000000803a0f7812 */ /* 0x000fe200078efcff */
[-CC-:B------:R-:W-:Y:S01]  /*0300*/  IMAD R0, R0, R56.reuse, R59.reuse ;  /* 0x0000003800007224 */ /* 0x180fe200078e023b */
[----:B------:R-:W-:Y:S01]  /*0310*/  LOP3.LUT R16, R58, 0xa0, RZ, 0xfc, !PT ;  /* 0x000000a03a107812 */ /* 0x000fe200078efcff */
[-CC-:B------:R-:W-:Y:S01]  /*0320*/  IMAD R8, R6, R56.reuse, R59.reuse ;  /* 0x0000003806087224 */ /* 0x180fe200078e023b */
[C---:B------:R-:W-:Y:S01]  /*0330*/  LOP3.LUT R19, R58.reuse, 0xc0, RZ, 0xfc, !PT ;  /* 0x000000c03a137812 */ /* 0x040fe200078efcff */
[-CC-:B------:R-:W-:Y:S01]  /*0340*/  IMAD R20, R15, R56.reuse, R59.reuse ;  /* 0x000000380f147224 */ /* 0x180fe200078e023b */
[----:B------:R-:W-:Y:S01]  /*0350*/  LOP3.LUT R21, R58, 0xe0, RZ, 0xfc, !PT ;  /* 0x000000e03a157812 */ /* 0x000fe200078efcff */
[-CC-:B------:R-:W-:Y:S01]  /*0360*/  IMAD R22, R16, R56.reuse, R59.reuse ;  /* 0x0000003810167224 */ /* 0x180fe200078e023b */
[C---:B------:R-:W-:Y:S01]  /*0370*/  LOP3.LUT R23, R58.reuse, 0x40, RZ, 0xfc, !PT ;  /* 0x000000403a177812 */ /* 0x040fe200078efcff */
[-CC-:B------:R-:W-:Y:S01]  /*0380*/  IMAD R24, R19, R56.reuse, R59.reuse ;  /* 0x0000003813187224 */ /* 0x180fe200078e023b */
[----:B------:R-:W-:Y:S01]  /*0390*/  LOP3.LUT R25, R58, 0x60, RZ, 0xfc, !PT ;  /* 0x000000603a197812 */ /* 0x000fe200078efcff */
[-CC-:B------:R-:W-:Y:S01]  /*03a0*/  IMAD R26, R21, R56.reuse, R59.reuse ;  /* 0x00000038151a7224 */ /* 0x180fe200078e023b */
[----:B------:R-:W-:Y:S01]  /*03b0*/  LOP3.LUT R27, R5, 0xffffff0, RZ, 0xc0, !PT ;  /* 0x0ffffff0051b7812 */ /* 0x000fe200078ec0ff */
[--C-:B------:R-:W-:Y:S01]  /*03c0*/  IMAD R28, R23, R56, R59.reuse ;  /* 0x00000038171c7224 */ /* 0x100fe200078e023b */
[----:B------:R-:W-:Y:S01]  /*03d0*/  IADD3 R5, PT, PT, R17, R4, RZ ;  /* 0x0000000411057210 */ /* 0x000fe20007ffe0ff */
[--C-:B------:R-:W-:Y:S01]  /*03e0*/  IMAD R4, R3, R56, R59.reuse ;  /* 0x0000003803047224 */ /* 0x100fe200078e023b */
[----:B------:R-:W-:Y:S01]  /*03f0*/  IADD3 R9, PT, PT, R17, R10, RZ ;  /* 0x0000000a11097210 */ /* 0x000fe20007ffe0ff */
[----:B------:R-:W-:Y:S01]  /*0400*/  IMAD R30, R25, R56, R59 ;  /* 0x00000038191e7224 */ /* 0x000fe200078e023b */
[C---:B------:R-:W-:Y:S01]  /*0410*/  IADD3 R6, PT, PT, R17.reuse, R2, RZ ;  /* 0x0000000211067210 */ /* 0x040fe20007ffe0ff */
[----:B------:R-:W-:Y:S01]  /*0420*/  HFMA2 R2, -RZ, RZ, 0, 0 ;  /* 0x00000000ff027431 */ /* 0x000fe200000001ff */
[----:B------:R-:W-:-:S02]  /*0430*/  IADD3 R10, PT, PT, R17, R12, RZ ;  /* 0x0000000c110a7210 */ /* 0x000fc40007ffe0ff */
[C---:B------:R-:W-:Y:S02]  /*0440*/  IADD3 R7, PT, PT, R17.reuse, R4, RZ ;  /* 0x0000000411077210 */ /* 0x040fe40007ffe0ff */
[C---:B------:R-:W-:Y:S02]  /*0450*/  IADD3 R11, PT, PT, R17.reuse, R14, RZ ;  /* 0x0000000e110b7210 */ /* 0x040fe40007ffe0ff */
[C---:B------:R-:W-:Y:S02]  /*0460*/  IADD3 R12, PT, PT, R17.reuse, R18, RZ ;  /* 0x00000012110c7210 */ /* 0x040fe40007ffe0ff */
[C---:B------:R-:W-:Y:S02]  /*0470*/  IADD3 R3, PT, PT, R17.reuse, R32, RZ ;  /* 0x0000002011037210 */ /* 0x040fe40007ffe0ff */
[C---:B------:R-:W-:Y:S02]  /*0480*/  IADD3 R16, PT, PT, R17.reuse, R0, RZ ;  /* 0x0000000011107210 */ /* 0x040fe40007ffe0ff */
[----:B------:R-:W-:-:S02]  /*0490*/  IADD3 R8, PT, PT, R17, R8, RZ ;  /* 0x0000000811087210 */ /* 0x000fc40007ffe0ff */
[C---:B------:R-:W-:Y:S02]  /*04a0*/  IADD3 R18, PT, PT, R17.reuse, R20, RZ ;  /* 0x0000001411127210 */ /* 0x040fe40007ffe0ff */
[C---:B------:R-:W-:Y:S02]  /*04b0*/  IADD3 R13, PT, PT, R17.reuse, R22, RZ ;  /* 0x00000016110d7210 */ /* 0x040fe40007ffe0ff */
[C---:B------:R-:W-:Y:S02]  /*04c0*/  IADD3 R14, PT, PT, R17.reuse, R24, RZ ;  /* 0x00000018110e7210 */ /* 0x040fe40007ffe0ff */
[C---:B------:R-:W-:Y:S02]  /*04d0*/  IADD3 R15, PT, PT, R17.reuse, R26, RZ ;  /* 0x0000001a110f7210 */ /* 0x040fe40007ffe0ff */
[C---:B------:R-:W-:Y:S02]  /*04e0*/  IADD3 R4, PT, PT, R17.reuse, R28, RZ ;  /* 0x0000001c11047210 */ /* 0x040fe40007ffe0ff */
[----:B------:R-:W-:-:S02]  /*04f0*/  IADD3 R17, PT, PT, R17, R30, RZ ;  /* 0x0000001e11117210 */ /* 0x000fc40007ffe0ff */
[----:B------:R-:W-:Y:S02]  /*0500*/  MOV R0, R58 ;  /* 0x0000003a00007202 */ /* 0x000fe40000000f00 */
[----:B------:R-:W-:-:S07]  /*0510*/  IADD3 R19, PT, PT, -R27, RZ, RZ ;  /* 0x000000ff1b137210 */ /* 0x000fce0007ffe1ff */
.L_x_386:
[----:B------:R-:W0:Y:S08]  /*0520*/  LDC.64 R52, c[0x0][0x440] ;  /* 0x00011000ff347b82 */ /* 0x000e300000000a00 */
[----:B------:R-:W1:Y:S01]  /*0530*/  LDC.64 R54, c[0x0][0x448] ;  /* 0x00011200ff367b82 */ /* 0x000e620000000a00 */
[----:B0-----:R-:W-:-:S04]  /*0540*/  IMAD.WIDE.U32 R28, R5, 0x4, R52 ;  /* 0x00000004051c7825 */ /* 0x001fc800078e0034 */
[--C-:B------:R-:W-:Y:S01]  /*0550*/  IMAD.WIDE.U32 R26, R3, 0x4, R52.reuse ;  /* 0x00000004031a7825 */ /* 0x100fe200078e0034 */
[----:B------:R0:W2:Y:S03]  /*0560*/  LDG.E R50, desc[UR6][R28.64] ;  /* 0x000000061c327981 */ /* 0x0000a6000c1e1900 */
[----:B------:R-:W-:Y:S01]  /*0570*/  IMAD.WIDE.U32 R24, R13, 0x4, R52 ;  /* 0x000000040d187825 */ /* 0x000fe200078e0034 */
[----:B------:R3:W4:Y:S03]  /*0580*/  LDG.E R51, desc[UR6][R26.64] ;  /* 0x000000061a337981 */ /* 0x000726000c1e1900 */
[----:B-1----:R-:W-:Y:S02]  /*0590*/  IMAD.WIDE.U32 R46, R3, 0x4, R54 ;  /* 0x00000004032e7825 */ /* 0x002fe400078e0036 */
[----:B------:R-:W5:Y:S02]  /*05a0*/  LDG.E R25, desc[UR6][R24.64] ;  /* 0x0000000618197981 */ /* 0x000f64000c1e1900 */
[----:B------:R-:W-:-:S02]  /*05b0*/  IMAD.WIDE.U32 R22, R14, 0x4, R52 ;  /* 0x000000040e167825 */ /* 0x000fc400078e0034 */
[----:B------:R-:W5:Y:S02]  /*05c0*/  LDG.E R46, desc[UR6][R46.64] ;  /* 0x000000062e2e7981 */ /* 0x000f64000c1e1900 */
[----:B------:R-:W-:-:S04]  /*05d0*/  IMAD.WIDE.U32 R20, R15, 0x4, R52 ;  /* 0x000000040f147825 */ /* 0x000fc800078e0034 */
[----:B0-----:R-:W-:Y:S01]  /*05e0*/  IMAD.WIDE.U32 R28, R16, 0x4, R52 ;  /* 0x00000004101c7825 */ /* 0x001fe200078e0034 */
[----:B------:R-:W5:Y:S03]  /*05f0*/  LDG.E R24, desc[UR6][R22.64] ;  /* 0x0000000616187981 */ /* 0x000f66000c1e1900 */
[----:B------:R-:W-:-:S04]  /*0600*/  IMAD.WIDE.U32 R44, R5, 0x4, R54 ;  /* 0x00000004052c7825 */ /* 0x000fc800078e0036 */
[--C-:B------:R-:W-:Y:S02]  /*0610*/  IMAD.WIDE.U32 R48, R4, 0x4, R52.reuse ;  /* 0x0000000404307825 */ /* 0x100fe400078e0034 */
[----:B------:R-:W5:Y:S04]  /*0620*/  LDG.E R44, desc[UR6][R44.64] ;  /* 0x000000062c2c7981 */ /* 0x000f68000c1e1900 */
[----:B------:R0:W5:Y:S01]  /*0630*/  LDG.E R23, desc[UR6][R20.64] ;  /* 0x0000000614177981 */ /* 0x000162000c1e1900 */
[----:B------:R-:W-:-:S03]  /*0640*/  IMAD.WIDE.U32 R40, R18, 0x4, R52 ;  /* 0x0000000412287825 */ /* 0x000fc600078e0034 */
[----:B------:R1:W5:Y:S01]  /*0650*/  LDG.E R22, desc[UR6][R28.64] ;  /* 0x000000061c167981 */ /* 0x000362000c1e1900 */
[----:B---3--:R-:W-:-:S03]  /*0660*/  IMAD.WIDE.U32 R26, R7, 0x4, R52 ;  /* 0x00000004071a7825 */ /* 0x008fc600078e0034 */
[----:B------:R-:W3:Y:S01]  /*0670*/  LDG.E R48, desc[UR6][R48.64] ;  /* 0x0000000630307981 */ /* 0x000ee2000c1e1900 */
[----:B0-----:R-:W-:-:S03]  /*0680*/  IMAD.WIDE.U32 R20, R6, 0x4, R52 ;  /* 0x0000000406147825 */ /* 0x001fc600078e0034 */
[----:B------:R-:W3:Y:S01]  /*0690*/  LDG.E R40, desc[UR6][R40.64] ;  /* 0x0000000628287981 */ /* 0x000ee2000c1e1900 */
[----:B-1----:R-:W-:-:S03]  /*06a0*/  IMAD.WIDE.U32 R28, R4, 0x4, R54 ;  /* 0x00000004041c7825 */ /* 0x002fc600078e0036 */
[----:B------:R-:W3:Y:S01]  /*06b0*/  LDG.E R21, desc[UR6][R20.64] ;  /* 0x0000000614157981 */ /* 0x000ee2000c1e1900 */
[----:B------:R-:W-:-:S03]  /*06c0*/  IMAD.WIDE.U32 R42, R17, 0x4, R52 ;  /* 0x00000004112a7825 */ /* 0x000fc600078e0034 */
[----:B------:R-:W3:Y:S01]  /*06d0*/  LDG.E R38, desc[UR6][R28.64] ;  /* 0x000000061c267981 */ /* 0x000ee2000c1e1900 */
[----:B------:R-:W-:-:S03]  /*06e0*/  IMAD.WIDE.U32 R32, R17, 0x4, R54 ;  /* 0x0000000411207825 */ /* 0x000fc600078e0036 */
[----:B------:R-:W3:Y:S01]  /*06f0*/  LDG.E R42, desc[UR6][R42.64] ;  /* 0x000000062a2a7981 */ /* 0x000ee2000c1e1900 */
[----:B------:R-:W-:-:S03]  /*0700*/  IMAD.WIDE.U32 R34, R18, 0x4, R54 ;  /* 0x0000000412227825 */ /* 0x000fc600078e0036 */
[----:B------:R0:W3:Y:S04]  /*0710*/  LDG.E R20, desc[UR6][R26.64] ;  /* 0x000000061a147981 */ /* 0x0000e8000c1e1900 */
[----:B------:R1:W3:Y:S01]  /*0720*/  LDG.E R41, desc[UR6][R32.64] ;  /* 0x0000000620297981 */ /* 0x0002e2000c1e1900 */
[----:B------:R-:W-:-:S03]  /*0730*/  IMAD.WIDE.U32 R30, R9, 0x4, R52 ;  /* 0x00000004091e7825 */ /* 0x000fc600078e0034 */
[----:B------:R1:W3:Y:S01]  /*0740*/  LDG.E R43, desc[UR6][R34.64] ;  /* 0x00000006222b7981 */ /* 0x0002e2000c1e1900 */
[----:B0-----:R-:W-:-:S03]  /*0750*/  IMAD.WIDE.U32 R26, R8, 0x4, R52 ;  /* 0x00000004081a7825 */ /* 0x001fc600078e0034 */
[----:B------:R-:W3:Y:S01]  /*0760*/  LDG.E R39, desc[UR6][R30.64] ;  /* 0x000000061e277981 */ /* 0x000ee2000c1e1900 */
[----:B-1----:R-:W-:-:S03]  /*0770*/  IMAD.WIDE.U32 R32, R13, 0x4, R54 ;  /* 0x000000040d207825 */ /* 0x002fc600078e0036 */
[----:B------:R0:W3:Y:S01]  /*0780*/  LDG.E R37, desc[UR6][R26.64] ;  /* 0x000000061a257981 */ /* 0x0000e2000c1e1900 */
[----:B------:R-:W-:-:S03]  /*0790*/  IMAD.WIDE.U32 R34, R14, 0x4, R54 ;  /* 0x000000040e227825 */ /* 0x000fc600078e0036 */
[----:B------:R-:W3:Y:S01]  /*07a0*/  LDG.E R32, desc[UR6][R32.64] ;  /* 0x0000000620207981 */ /* 0x000ee2000c1e1900 */
[----:B------:R-:W-:-:S03]  /*07b0*/  IMAD.WIDE.U32 R28, R11, 0x4, R52 ;  /* 0x000000040b1c7825 */ /* 0x000fc600078e0034 */
[----:B------:R-:W3:Y:S01]  /*07c0*/  LDG.E R34, desc[UR6][R34.64] ;  /* 0x0000000622227981 */ /* 0x000ee2000c1e1900 */
[----:B0-----:R-:W-:-:S03]  /*07d0*/  IMAD.WIDE.U32 R26, R10, 0x4, R52 ;  /* 0x000000040a1a7825 */ /* 0x001fc600078e0034 */
[----:B------:R0:W3:Y:S01]  /*07e0*/  LDG.E R47, desc[UR6][R28.64] ;  /* 0x000000061c2f7981 */ /* 0x0000e2000c1e1900 */
[----:B------:R-:W-:-:S03]  /*07f0*/  IMAD.WIDE.U32 R30, R12, 0x4, R52 ;  /* 0x000000040c1e7825 */ /* 0x000fc600078e0034 */
[----:B------:R1:W3:Y:S04]  /*0800*/  LDG.E R45, desc[UR6][R26.64] ;  /* 0x000000061a2d7981 */ /* 0x0002e8000c1e1900 */
[----:B------:R1:W3:Y:S01]  /*0810*/  LDG.E R49, desc[UR6][R30.64] ;  /* 0x000000061e317981 */ /* 0x0002e2000c1e1900 */
[----:B0-----:R-:W-:-:S04]  /*0820*/  IMAD.WIDE.U32 R28, R16, 0x4, R54 ;  /* 0x00000004101c7825 */ /* 0x001fc800078e0036 */
[--C-:B-1----:R-:W-:Y:S01]  /*0830*/  IMAD.WIDE.U32 R26, R15, 0x4, R54.reuse ;  /* 0x000000040f1a7825 */ /* 0x102fe200078e0036 */
[----:B------:R-:W3:Y:S03]  /*0840*/  LDG.E R35, desc[UR6][R28.64] ;  /* 0x000000061c237981 */ /* 0x000ee6000c1e1900 */
[--C-:B------:R-:W-:Y:S01]  /*0850*/  IMAD.WIDE.U32 R30, R6, 0x4, R54.reuse ;  /* 0x00000004061e7825 */ /* 0x100fe200078e0036 */
[----:B------:R0:W3:Y:S05]  /*0860*/  LDG.E R33, desc[UR6][R26.64] ;  /* 0x000000061a217981 */ /* 0x0000ea000c1e1900 */
[----:B------:R-:W3:Y:S01]  /*0870*/  LDG.E R30, desc[UR6][R30.64] ;  /* 0x000000061e1e7981 */ /* 0x000ee2000c1e1900 */
[----:B0-----:R-:W-:-:S05]  /*0880*/  IMAD.WIDE.U32 R26, R7, 0x4, R54 ;  /* 0x00000004071a7825 */ /* 0x001fca00078e0036 */
[----:B------:R0:W3:Y:S01]  /*0890*/  LDG.E R31, desc[UR6][R26.64] ;  /* 0x000000061a1f7981 */ /* 0x0000e2000c1e1900 */
[----:B------:R-:W-:-:S06]  /*08a0*/  IMAD.WIDE.U32 R28, R8, 0x4, R54 ;  /* 0x00000004081c7825 */ /* 0x000fcc00078e0036 */
[----:B------:R-:W3:Y:S01]  /*08b0*/  LDG.E R28, desc[UR6][R28.64] ;  /* 0x000000061c1c7981 */ /* 0x000ee2000c1e1900 */
[----:B0-----:R-:W-:-:S05]  /*08c0*/  IMAD.WIDE.U32 R26, R9, 0x4, R54 ;  /* 0x00000004091a7825 */ /* 0x001fca00078e0036 */
[----:B------:R0:W3:Y:S02]  /*08d0*/  LDG.E R52, desc[UR6][R26.64] ;  /* 0x000000061a347981 */ /* 0x0000e4000c1e1900 */
[----:B0-----:R-:W-:-:S05]  /*08e0*/  IMAD.WIDE.U32 R26, R10, 0x4, R54 ;  /* 0x000000040a1a7825 */ /* 0x001fca00078e0036 */
[----:B------:R0:W3:Y:S02]  /*08f0*/  LDG.E R53, desc[UR6][R26.64] ;  /* 0x000000061a357981 */ /* 0x0000e4000c1e1900 */
[----:B0-----:R-:W-:-:S05]  /*0900*/  IMAD.WIDE.U32 R26, R11, 0x4, R54 ;  /* 0x000000040b1a7825 */ /* 0x001fca00078e0036 */
[----:B------:R0:W3:Y:S02]  /*0910*/  LDG.E R60, desc[UR6][R26.64] ;  /* 0x000000061a3c7981 */ /* 0x0000e4000c1e1900 */
[----:B0-----:R-:W-:-:S05]  /*0920*/  IMAD.WIDE.U32 R26, R12, 0x4, R54 ;  /* 0x000000040c1a7825 */ /* 0x001fca00078e0036 */
[----:B------:R-:W3:Y:S01]  /*0930*/  LDG.E R54, desc[UR6][R26.64] ;  /* 0x000000061a367981 */ /* 0x000ee2000c1e1900 */
[----:B------:R-:W-:-:S04]  /*0940*/  IADD3 R19, PT, PT, R19, 0x10, RZ ;  /* 0x0000001013137810 */ /* 0x000fc80007ffe0ff */
[----:B------:R-:W-:Y:S02]  /*0950*/  ISETP.NE.AND P0, PT, R19, RZ, PT ;  /* 0x000000ff1300720c */ /* 0x000fe40003f05270 */
[----:B------:R-:W-:Y:S02]  /*0960*/  IADD3 R0, PT, PT, R0, 0x200, RZ ;  /* 0x0000020000007810 */ /* 0x000fe40007ffe0ff */
[C---:B------:R-:W-:Y:S02]  /*0970*/  LEA R3, R56.reuse, R3, 0x9 ;  /* 0x0000000338037211 */ /* 0x040fe400078e48ff */
[C---:B------:R-:W-:Y:S02]  /*0980*/  LEA R5, R56.reuse, R5, 0x9 ;  /* 0x0000000538057211 */ /* 0x040fe400078e48ff */
[C---:B------:R-:W-:Y:S02]  /*0990*/  LEA R4, R56.reuse, R4, 0x9 ;  /* 0x0000000438047211 */ /* 0x040fe400078e48ff */
[----:B------:R-:W-:-:S02]  /*09a0*/  LEA R17, R56, R17, 0x9 ;  /* 0x0000001138117211 */ /* 0x000fc400078e48ff */
[C---:B------:R-:W-:Y:S02]  /*09b0*/  LEA R18, R56.reuse, R18, 0x9 ;  /* 0x0000001238127211 */ /* 0x040fe400078e48ff */
[C---:B------:R-:W-:Y:S02]  /*09c0*/  LEA R13, R56.reuse, R13, 0x9 ;  /* 0x0000000d380d7211 */ /* 0x040fe400078e48ff */
        /* <DEDUP_REMOVED lines=9> */
[----:B------:R-:W-:Y:S01]  /*0a60*/  LEA R12, R56, R12, 0x9 ;  /* 0x0000000c380c7211 */ /* 0x000fe200078e48ff */
[----:B----4-:R-:W-:-:S04]  /*0a70*/  FADD.FTZ R55, R51, R2 ;  /* 0x0000000233377221 */ /* 0x010fc80000010000 */
[----:B--2---:R-:W-:Y:S01]  /*0a80*/  FADD.FTZ R55, R55, R50 ;  /* 0x0000003237377221 */ /* 0x004fe20000010000 */
[----:B-----5:R-:W-:-:S04]  /*0a90*/  FADD.FTZ R51, R46, R36 ;  /* 0x000000242e337221 */ /* 0x020fc80000010000 */
[----:B------:R-:W-:Y:S01]  /*0aa0*/  FADD.FTZ R51, R51, R44 ;  /* 0x0000002c33337221 */ /* 0x000fe20000010000 */
[----:B---3--:R-:W-:-:S03]  /*0ab0*/  FADD.FTZ R55, R55, R48 ;  /* 0x0000003037377221 */ /* 0x008fc60000010000 */
[----:B------:R-:W-:Y:S01]  /*0ac0*/  FADD.FTZ R38, R51, R38 ;  /* 0x0000002633267221 */ /* 0x000fe20000010000 */
[----:B------:R-:W-:-:S04]  /*0ad0*/  FADD.FTZ R55, R55, R42 ;  /* 0x0000002a37377221 */ /* 0x000fc80000010000 */
        /* <DEDUP_REMOVED lines=8> */
[----:B------:R-:W-:-:S04]  /*0b60*/  FADD.FTZ R22, R23, R22 ;  /* 0x0000001617167221 */ /* 0x000fc80000010000 */
[----:B------:R-:W-:Y:S01]  /*0b70*/  FADD.FTZ R21, R22, R21 ;  /* 0x0000001516157221 */ /* 0x000fe20000010000 */
[----:B------:R-:W-:-:S04]  /*0b80*/  FADD.FTZ R34, R34, R33 ;  /* 0x0000002122227221 */ /* 0x000fc80000010000 */
[----:B------:R-:W-:-:S04]  /*0b90*/  FADD.FTZ R35, R34, R35 ;  /* 0x0000002322237221 */ /* 0x000fc80000010000 */
[----:B------:R-:W-:Y:S01]  /*0ba0*/  FADD.FTZ R30, R35, R30 ;  /* 0x0000001e231e7221 */ /* 0x000fe20000010000 */
[----:B------:R-:W-:-:S03]  /*0bb0*/  FADD.FTZ R20, R21, R20 ;  /* 0x0000001415147221 */ /* 0x000fc60000010000 */
[----:B------:R-:W-:Y:S01]  /*0bc0*/  FADD.FTZ R31, R30, R31 ;  /* 0x0000001f1e1f7221 */ /* 0x000fe20000010000 */
[----:B------:R-:W-:-:S03]  /*0bd0*/  FADD.FTZ R20, R20, R37 ;  /* 0x0000002514147221 */ /* 0x000fc60000010000 */
[----:B------:R-:W-:Y:S01]  /*0be0*/  FADD.FTZ R31, R31, R28 ;  /* 0x0000001c1f1f7221 */ /* 0x000fe20000010000 */
[----:B------:R-:W-:-:S03]  /*0bf0*/  FADD.FTZ R20, R20, R39 ;  /* 0x0000002714147221 */ /* 0x000fc60000010000 */
[----:B------:R-:W-:Y:S01]  /*0c00*/  FADD.FTZ R52, R31, R52 ;  /* 0x000000341f347221 */ /* 0x000fe20000010000 */
[----:B------:R-:W-:-:S04]  /*0c10*/  FADD.FTZ R20, R20, R45 ;  /* 0x0000002d14147221 */ /* 0x000fc80000010000 */
[----:B------:R-:W-:Y:S01]  /*0c20*/  FADD.FTZ R20, R20, R47 ;  /* 0x0000002f14147221 */ /* 0x000fe20000010000 */
[----:B------:R-:W-:-:S03]  /*0c30*/  FADD.FTZ R53, R52, R53 ;  /* 0x0000003534357221 */ /* 0x000fc60000010000 */
[----:B------:R-:W-:Y:S01]  /*0c40*/  FADD.FTZ R2, R20, R49 ;  /* 0x0000003114027221 */ /* 0x000fe20000010000 */
[----:B------:R-:W-:-:S04]  /*0c50*/  FADD.FTZ R53, R53, R60 ;  /* 0x0000003c35357221 */ /* 0x000fc80000010000 */
[----:B------:R-:W-:Y:S01]  /*0c60*/  FADD.FTZ R36, R53, R54 ;  /* 0x0000003635247221 */ /* 0x000fe20000010000 */
[----:B------:R-:W-:Y:S06]  /*0c70*/  @P0 BRA `(.L_x_386) ;  /* 0xfffffff800280947 */ /* 0x000fec000383ffff */
.L_x_385:
[----:B------:R-:W-:Y:S05]  /*0c80*/  BSYNC.RECONVERGENT B1 ;  /* 0x0000000000017941 */ /* 0x000fea0003800200 */
.L_x_384:
[----:B------:R-:W0:Y:S01]  /*0c90*/  LDCU UR4, c[0x0][0x380] ;  /* 0x00007000ff0477ac */ /* 0x000e220008000800 */
[----:B------:R-:W-:Y:S02]  /*0ca0*/  LOP3.LUT R3, R58, 0x20, RZ, 0xfc, !PT ;  /* 0x000000203a037812 */ /* 0x000fe400078efcff */
[----:B------:R-:W-:Y:S02]  /*0cb0*/  LOP3.LUT R4, RZ, R58, RZ, 0x33, !PT ;  /* 0x0000003aff047212 */ /* 0x000fe400078e33ff */
[----:B0-----:R-:W-:-:S04]  /*0cc0*/  VIMNMX.U32 R3, PT, PT, R3, UR4, !PT ;  /* 0x0000000403037c48 */ /* 0x001fc8000ffe0000 */
[----:B------:R-:W-:-:S04]  /*0cd0*/  IADD3 R3, PT, PT, R3, R4, RZ ;  /* 0x0000000403037210 */ /* 0x000fc80007ffe0ff */
[----:B------:R-:W-:-:S04]  /*0ce0*/  LEA.HI R9, R3, 0x1, RZ, 0x1b ;  /* 0x0000000103097811 */ /* 0x000fc800078fd8ff */
[----:B------:R-:W-:-:S04]  /*0cf0*/  LOP3.LUT R3, R9, 0xf, RZ, 0xc0, !PT ;  /* 0x0000000f09037812 */ /* 0x000fc800078ec0ff */
[----:B------:R-:W-:-:S13]  /*0d00*/  ISETP.NE.AND P0, PT, R3, RZ, PT ;  /* 0x000000ff0300720c */ /* 0x000fda0003f05270 */
[----:B------:R-:W-:Y:S05]  /*0d10*/  @!P0 BRA `(.L_x_383) ;  /* 0x0000000400e88947 */ /* 0x000fea0003800000 */
[----:B------:R-:W0:Y:S01]  /*0d20*/  S2R R8, SR_TID.X ;  /* 0x0000000000087919 */ /* 0x000e220000002100 */
[----:B------:R-:W-:Y:S01]  /*0d30*/  ISETP.GE.U32.AND P0, PT, R3, 0x8, PT ;  /* 0x000000080300780c */ /* 0x000fe20003f06070 */
[----:B------:R-:W-:Y:S01]  /*0d40*/  BSSY.RECONVERGENT B1, `(.L_x_387) ;  /* 0x0000040000017945 */ /* 0x000fe20003800200 */
[----:B------:R-:W-:-:S04]  /*0d50*/  LOP3.LUT R34, R9, 0x7, RZ, 0xc0, !PT ;  /* 0x0000000709227812 */ /* 0x000fc800078ec0ff */
[----:B------:R-:W-:Y:S02]  /*0d60*/  ISETP.NE.AND P1, PT, R34, RZ, PT ;  /* 0x000000ff2200720c */ /* 0x000fe40003f25270 */
[----:B0-----:R-:W-:-:S05]  /*0d70*/  LOP3.LUT R3, R59, 0x1f, R8, 0xf8, !PT ;  /* 0x0000001f3b037812 */ /* 0x001fca00078ef808 */
[----:B------:R-:W-:Y:S06]  /*0d80*/  @!P0 BRA `(.L_x_388) ;  /* 0x0000000000ec8947 */ /* 0x000fec0003800000 */
[----:B------:R-:W0:Y:S01]  /*0d90*/  LDC.64 R6, c[0x0][0x440] ;  /* 0x00011000ff067b82 */ /* 0x000e220000000a00 */
[----:B------:R-:W-:-:S05]  /*0da0*/  IMAD R11, R0, R56, R3 ;  /* 0x00000038000b7224 */ /* 0x000fca00078e0203 */
[CC--:B------:R-:W-:Y:S02]  /*0db0*/  LEA R23, R56.reuse, R11.reuse, 0x5 ;  /* 0x0000000b38177211 */ /* 0x0c0fe400078e28ff */
[----:B------:R-:W1:Y:S01]  /*0dc0*/  LDC.64 R4, c[0x0][0x448] ;  /* 0x00011200ff047b82 */ /* 0x000e620000000a00 */
[CC--:B------:R-:W-:Y:S02]  /*0dd0*/  LEA R27, R56.reuse, R11.reuse, 0x6 ;  /* 0x0000000b381b7211 */ /* 0x0c0fe400078e30ff */
[C---:B------:R-:W-:Y:S02]  /*0de0*/  LEA R35, R56.reuse, R11, 0x7 ;  /* 0x0000000b38237211 */ /* 0x040fe400078e38ff */
[----:B------:R-:W-:Y:S01]  /*0df0*/  LEA R33, R56, R27, 0x5 ;  /* 0x0000001b38217211 */ /* 0x000fe200078e28ff */
[----:B0-----:R-:W-:-:S04]  /*0e00*/  IMAD.WIDE.U32 R12, R11, 0x4, R6 ;  /* 0x000000040b0c7825 */ /* 0x001fc800078e0006 */
[----:B------:R-:W-:-:S04]  /*0e10*/  IMAD.WIDE.U32 R20, R23, 0x4, R6 ;  /* 0x0000000417147825 */ /* 0x000fc800078e0006 */
[--C-:B-1----:R-:W-:Y:S01]  /*0e20*/  IMAD.WIDE.U32 R14, R11, 0x4, R4.reuse ;  /* 0x000000040b0e7825 */ /* 0x102fe200078e0004 */
[----:B------:R0:W2:Y:S03]  /*0e30*/  LDG.E R10, desc[UR6][R20.64] ;  /* 0x00000006140a7981 */ /* 0x0000a6000c1e1900 */
[----:B------:R-:W-:Y:S01]  /*0e40*/  IMAD.WIDE.U32 R22, R23, 0x4, R4 ;  /* 0x0000000417167825 */ /* 0x000fe200078e0004 */
[----:B------:R1:W3:Y:S03]  /*0e50*/  LDG.E R11, desc[UR6][R12.64] ;  /* 0x000000060c0b7981 */ /* 0x0002e6000c1e1900 */
[C---:B------:R-:W-:Y:S01]  /*0e60*/  IMAD.WIDE.U32 R24, R27.reuse, 0x4, R6 ;  /* 0x000000041b187825 */ /* 0x040fe200078e0006 */
[----:B------:R4:W5:Y:S03]  /*0e70*/  LDG.E R19, desc[UR6][R14.64] ;  /* 0x000000060e137981 */ /* 0x000966000c1e1900 */
[----:B------:R-:W-:Y:S01]  /*0e80*/  IMAD.WIDE.U32 R26, R27, 0x4, R4 ;  /* 0x000000041b1a7825 */ /* 0x000fe200078e0004 */
[----:B------:R-:W2:Y:S03]  /*0e90*/  LDG.E R18, desc[UR6][R22.64] ;  /* 0x0000000616127981 */ /* 0x000ea6000c1e1900 */
[C---:B------:R-:W-:Y:S01]  /*0ea0*/  IMAD.WIDE.U32 R28, R33.reuse, 0x4, R6 ;  /* 0x00000004211c7825 */ /* 0x040fe200078e0006 */
[----:B------:R4:W2:Y:S03]  /*0eb0*/  LDG.E R17, desc[UR6][R24.64] ;  /* 0x0000000618117981 */ /* 0x0008a6000c1e1900 */
[----:B0-----:R-:W-:Y:S01]  /*0ec0*/  IMAD.WIDE.U32 R20, R33, 0x4, R4 ;  /* 0x0000000421147825 */ /* 0x001fe200078e0004 */
[----:B------:R-:W2:Y:S01]  /*0ed0*/  LDG.E R27, desc[UR6][R26.64] ;  /* 0x000000061a1b7981 */ /* 0x000ea2000c1e1900 */
[----:B-1----:R-:W-:-:S02]  /*0ee0*/  LEA R13, R56, R35, 0x5 ;  /* 0x00000023380d7211 */ /* 0x002fc400078e28ff */
[C---:B------:R-:W-:Y:S01]  /*0ef0*/  IMAD.WIDE.U32 R32, R35.reuse, 0x4, R4 ;  /* 0x0000000423207825 */ /* 0x040fe200078e0004 */
[----:B------:R-:W2:Y:S01]  /*0f00*/  LDG.E R29, desc[UR6][R28.64] ;  /* 0x000000061c1d7981 */ /* 0x000ea2000c1e1900 */
[C---:B----4-:R-:W-:Y:S02]  /*0f10*/  LEA R15, R56.reuse, R35, 0x6 ;  /* 0x00000023380f7211 */ /* 0x050fe400078e30ff */
[--C-:B------:R-:W-:Y:S01]  /*0f20*/  IMAD.WIDE.U32 R30, R35, 0x4, R6.reuse ;  /* 0x00000004231e7825 */ /* 0x100fe200078e0006 */
[----:B------:R-:W4:Y:S03]  /*0f30*/  LDG.E R21, desc[UR6][R20.64] ;  /* 0x0000000614157981 */ /* 0x000f26000c1e1900 */
[C---:B------:R-:W-:Y:S01]  /*0f40*/  IMAD.WIDE.U32 R24, R13.reuse, 0x4, R6 ;  /* 0x000000040d187825 */ /* 0x040fe200078e0006 */
[----:B------:R0:W4:Y:S03]  /*0f50*/  LDG.E R16, desc[UR6][R30.64] ;  /* 0x000000061e107981 */ /* 0x000126000c1e1900 */
[----:B------:R-:W-:Y:S01]  /*0f60*/  IMAD.WIDE.U32 R22, R13, 0x4, R4 ;  /* 0x000000040d167825 */ /* 0x000fe200078e0004 */
[----:B------:R-:W4:Y:S03]  /*0f70*/  LDG.E R33, desc[UR6][R32.64] ;  /* 0x0000000620217981 */ /* 0x000f26000c1e1900 */
[----:B------:R-:W-:Y:S01]  /*0f80*/  IMAD.WIDE.U32 R12, R15, 0x4, R6 ;  /* 0x000000040f0c7825 */ /* 0x000fe200078e0006 */
[----:B------:R-:W4:Y:S01]  /*0f90*/  LDG.E R25, desc[UR6][R24.64] ;  /* 0x0000000618197981 */ /* 0x000f22000c1e1900 */
[----:B0-----:R-:W-:-:S02]  /*0fa0*/  LEA R31, R56, R15, 0x5 ;  /* 0x0000000f381f7211 */ /* 0x001fc400078e28ff */
[----:B------:R-:W-:Y:S01]  /*0fb0*/  IMAD.WIDE.U32 R14, R15, 0x4, R4 ;  /* 0x000000040f0e7825 */ /* 0x000fe200078e0004 */
[----:B------:R-:W4:Y:S03]  /*0fc0*/  LDG.E R23, desc[UR6][R22.64] ;  /* 0x0000000616177981 */ /* 0x000f26000c1e1900 */
[C---:B------:R-:W-:Y:S01]  /*0fd0*/  IMAD.WIDE.U32 R6, R31.reuse, 0x4, R6 ;  /* 0x000000041f067825 */ /* 0x040fe200078e0006 */
[----:B------:R-:W4:Y:S03]  /*0fe0*/  LDG.E R13, desc[UR6][R12.64] ;  /* 0x000000060c0d7981 */ /* 0x000f26000c1e1900 */
[----:B------:R-:W-:Y:S01]  /*0ff0*/  IMAD.WIDE.U32 R4, R31, 0x4, R4 ;  /* 0x000000041f047825 */ /* 0x000fe200078e0004 */
[----:B------:R-:W4:Y:S04]  /*1000*/  LDG.E R15, desc[UR6][R14.64] ;  /* 0x000000060e0f7981 */ /* 0x000f28000c1e1900 */
[----:B------:R-:W4:Y:S04]  /*1010*/  LDG.E R6, desc[UR6][R6.64] ;  /* 0x0000000606067981 */ /* 0x000f28000c1e1900 */
[----:B------:R-:W4:Y:S01]  /*1020*/  LDG.E R4, desc[UR6][R4.64] ;  /* 0x0000000604047981 */ /* 0x000f22000c1e1900 */
[----:B------:R-:W-:Y:S01]  /*1030*/  IADD3 R0, PT, PT, R0, 0x100, RZ ;  /* 0x0000010000007810 */ /* 0x000fe20007ffe0ff */
[----:B---3--:R-:W-:Y:S01]  /*1040*/  FADD.FTZ R11, R2, R11 ;  /* 0x0000000b020b7221 */ /* 0x008fe20000010000 */
[----:B-----5:R-:W-:-:S03]  /*1050*/  FADD.FTZ R19, R36, R19 ;  /* 0x0000001324137221 */ /* 0x020fc60000010000 */
[----:B--2---:R-:W-:Y:S01]  /*1060*/  FADD.FTZ R10, R11, R10 ;  /* 0x0000000a0b0a7221 */ /* 0x004fe20000010000 */
[----:B------:R-:W-:-:S03]  /*1070*/  FADD.FTZ R18, R19, R18 ;  /* 0x0000001213127221 */ /* 0x000fc60000010000 */
[----:B------:R-:W-:Y:S01]  /*1080*/  FADD.FTZ R10, R10, R17 ;  /* 0x000000110a0a7221 */ /* 0x000fe20000010000 */
[----:B------:R-:W-:-:S03]  /*1090*/  FADD.FTZ R18, R18, R27 ;  /* 0x0000001b12127221 */ /* 0x000fc60000010000 */
[----:B------:R-:W-:Y:S01]  /*10a0*/  FADD.FTZ R29, R10, R29 ;  /* 0x0000001d0a1d7221 */ /* 0x000fe20000010000 */
[----:B----4-:R-:W-:-:S03]  /*10b0*/  FADD.FTZ R18, R18, R21 ;  /* 0x0000001512127221 */ /* 0x010fc60000010000 */
[----:B------:R-:W-:Y:S01]  /*10c0*/  FADD.FTZ R16, R29, R16 ;  /* 0x000000101d107221 */ /* 0x000fe20000010000 */
[----:B------:R-:W-:-:S03]  /*10d0*/  FADD.FTZ R18, R18, R33 ;  /* 0x0000002112127221 */ /* 0x000fc60000010000 */
[----:B------:R-:W-:Y:S01]  /*10e0*/  FADD.FTZ R16, R16, R25 ;  /* 0x0000001910107221 */ /* 0x000fe20000010000 */
[----:B------:R-:W-:-:S03]  /*10f0*/  FADD.FTZ R18, R18, R23 ;  /* 0x0000001712127221 */ /* 0x000fc60000010000 */
[----:B------:R-:W-:Y:S01]  /*1100*/  FADD.FTZ R13, R16, R13 ;  /* 0x0000000d100d7221 */ /* 0x000fe20000010000 */
[----:B------:R-:W-:-:S03]  /*1110*/  FADD.FTZ R15, R18, R15 ;  /* 0x0000000f120f7221 */ /* 0x000fc60000010000 */
[----:B------:R-:W-:Y:S01]  /*1120*/  FADD.FTZ R2, R13, R6 ;  /* 0x000000060d027221 */ /* 0x000fe20000010000 */
[----:B------:R-:W-:-:S07]  /*1130*/  FADD.FTZ R36, R15, R4 ;  /* 0x000000040f247221 */ /* 0x000fce0000010000 */
.L_x_388:
[----:B------:R-:W-:Y:S05]  /*1140*/  BSYNC.RECONVERGENT B1 ;  /* 0x0000000000017941 */ /* 0x000fea0003800200 */
.L_x_387:
[----:B------:R-:W-:Y:S05]  /*1150*/  @!P1 BRA `(.L_x_383) ;  /* 0x0000000000d89947 */ /* 0x000fea0003800000 */
[----:B------:R-:W-:Y:S01]  /*1160*/  ISETP.GE.U32.AND P0, PT, R34, 0x4, PT ;  /* 0x000000042200780c */ /* 0x000fe20003f06070 */
[----:B------:R-:W-:Y:S01]  /*1170*/  BSSY.RECONVERGENT B1, `(.L_x_389) ;  /* 0x0000023000017945 */ /* 0x000fe20003800200 */
[----:B------:R-:W-:-:S04]  /*1180*/  LOP3.LUT R9, R9, 0x3, RZ, 0xc0, !PT ;  /* 0x0000000309097812 */ /* 0x000fc800078ec0ff */
[----:B------:R-:W-:-:S07]  /*1190*/  ISETP.NE.AND P1, PT, R9, RZ, PT ;  /* 0x000000ff0900720c */ /* 0x000fce0003f25270 */
[----:B------:R-:W-:Y:S06]  /*11a0*/  @!P0 BRA `(.L_x_390) ;  /* 0x00000000007c8947 */ /* 0x000fec0003800000 */
[----:B------:R-:W0:Y:S01]  /*11b0*/  LDC.64 R4, c[0x0][0x440] ;  /* 0x00011000ff047b82 */ /* 0x000e220000000a00 */
[----:B------:R-:W-:-:S05]  /*11c0*/  IMAD R3, R0, R56, R3 ;  /* 0x0000003800037224 */ /* 0x000fca00078e0203 */
[----:B------:R-:W-:Y:S02]  /*11d0*/  LEA R17, R56, R3, 0x5 ;  /* 0x0000000338117211 */ /* 0x000fe400078e28ff */
[----:B------:R-:W1:Y:S01]  /*11e0*/  LDC.64 R10, c[0x0][0x448] ;  /* 0x00011200ff0a7b82 */ /* 0x000e620000000a00 */
[----:B0-----:R-:W-:-:S04]  /*11f0*/  IMAD.WIDE.U32 R6, R3, 0x4, R4 ;  /* 0x0000000403067825 */ /* 0x001fc800078e0004 */
[----:B------:R-:W-:Y:S02]  /*1200*/  IMAD.WIDE.U32 R14, R17, 0x4, R4 ;  /* 0x00000004110e7825 */ /* 0x000fe400078e0004 */
[----:B------:R-:W2:Y:S02]  /*1210*/  LDG.E R7, desc[UR6][R6.64] ;  /* 0x0000000606077981 */ /* 0x000ea4000c1e1900 */
[--C-:B-1----:R-:W-:Y:S01]  /*1220*/  IMAD.WIDE.U32 R12, R3, 0x4, R10.reuse ;  /* 0x00000004030c7825 */ /* 0x102fe200078e000a */
[C---:B------:R-:W-:Y:S01]  /*1230*/  LEA R3, R56.reuse, R3, 0x6 ;  /* 0x0000000338037211 */ /* 0x040fe200078e30ff */
[----:B------:R-:W3:Y:S02]  /*1240*/  LDG.E R14, desc[UR6][R14.64] ;  /* 0x000000060e0e7981 */ /* 0x000ee4000c1e1900 */
[----:B------:R-:W-:Y:S01]  /*1250*/  IMAD.WIDE.U32 R16, R17, 0x4, R10 ;  /* 0x0000000411107825 */ /* 0x000fe200078e000a */
[----:B------:R-:W-:Y:S01]  /*1260*/  LEA R23, R56, R3, 0x5 ;  /* 0x0000000338177211 */ /* 0x000fe200078e28ff */
[----:B------:R-:W4:Y:S02]  /*1270*/  LDG.E R13, desc[UR6][R12.64] ;  /* 0x000000060c0d7981 */ /* 0x000f24000c1e1900 */
[----:B------:R-:W-:-:S02]  /*1280*/  IMAD.WIDE.U32 R18, R3, 0x4, R4 ;  /* 0x0000000403127825 */ /* 0x000fc400078e0004 */
[----:B------:R-:W5:Y:S02]  /*1290*/  LDG.E R16, desc[UR6][R16.64] ;  /* 0x0000000610107981 */ /* 0x000f64000c1e1900 */
[----:B------:R-:W-:Y:S02]  /*12a0*/  IMAD.WIDE.U32 R20, R3, 0x4, R10 ;  /* 0x0000000403147825 */ /* 0x000fe400078e000a */
[----:B------:R-:W5:Y:S02]  /*12b0*/  LDG.E R18, desc[UR6][R18.64] ;  /* 0x0000000612127981 */ /* 0x000f64000c1e1900 */
[C---:B------:R-:W-:Y:S02]  /*12c0*/  IMAD.WIDE.U32 R4, R23.reuse, 0x4, R4 ;  /* 0x0000000417047825 */ /* 0x040fe400078e0004 */
[----:B------:R-:W5:Y:S02]  /*12d0*/  LDG.E R20, desc[UR6][R20.64] ;  /* 0x0000000614147981 */ /* 0x000f64000c1e1900 */
[----:B------:R-:W-:-:S02]  /*12e0*/  IMAD.WIDE.U32 R10, R23, 0x4, R10 ;  /* 0x00000004170a7825 */ /* 0x000fc400078e000a */
[----:B------:R-:W5:Y:S04]  /*12f0*/  LDG.E R4, desc[UR6][R4.64] ;  /* 0x0000000604047981 */ /* 0x000f68000c1e1900 */
[----:B------:R-:W5:Y:S01]  /*1300*/  LDG.E R10, desc[UR6][R10.64] ;  /* 0x000000060a0a7981 */ /* 0x000f62000c1e1900 */
[----:B------:R-:W-:Y:S01]  /*1310*/  IADD3 R0, PT, PT, R0, 0x80, RZ ;  /* 0x0000008000007810 */ /* 0x000fe20007ffe0ff */
[----:B--2---:R-:W-:-:S04]  /*1320*/  FADD.FTZ R7, R2, R7 ;  /* 0x0000000702077221 */ /* 0x004fc80000010000 */
[----:B---3--:R-:W-:Y:S01]  /*1330*/  FADD.FTZ R7, R7, R14 ;  /* 0x0000000e07077221 */ /* 0x008fe20000010000 */
[----:B----4-:R-:W-:-:S04]  /*1340*/  FADD.FTZ R13, R36, R13 ;  /* 0x0000000d240d7221 */ /* 0x010fc80000010000 */
[----:B-----5:R-:W-:Y:S01]  /*1350*/  FADD.FTZ R13, R13, R16 ;  /* 0x000000100d0d7221 */ /* 0x020fe20000010000 */
[----:B------:R-:W-:-:S03]  /*1360*/  FADD.FTZ R7, R7, R18 ;  /* 0x0000001207077221 */ /* 0x000fc60000010000 */
[----:B------:R-:W-:Y:S01]  /*1370*/  FADD.FTZ R13, R13, R20 ;  /* 0x000000140d0d7221 */ /* 0x000fe20000010000 */
[----:B------:R-:W-:-:S03]  /*1380*/  FADD.FTZ R2, R7, R4 ;  /* 0x0000000407027221 */ /* 0x000fc60000010000 */
[----:B------:R-:W-:-:S07]  /*1390*/  FADD.FTZ R36, R13, R10 ;  /* 0x0000000a0d247221 */ /* 0x000fce0000010000 */
.L_x_390:
[----:B------:R-:W-:Y:S05]  /*13a0*/  BSYNC.RECONVERGENT B1 ;  /* 0x0000000000017941 */ /* 0x000fea0003800200 */
.L_x_389:
[----:B------:R-:W-:Y:S05]  /*13b0*/  @!P1 BRA `(.L_x_383) ;  /* 0x0000000000409947 */ /* 0x000fea0003800000 */
[----:B------:R-:W0:Y:S01]  /*13c0*/  LDC.64 R10, c[0x0][0x440] ;  /* 0x00011000ff0a7b82 */ /* 0x000e220000000a00 */
[----:B------:R-:W-:Y:S01]  /*13d0*/  IMAD R59, R0, R56, R59 ;  /* 0x00000038003b7224 */ /* 0x000fe200078e023b */
[----:B------:R-:W-:Y:S02]  /*13e0*/  LOP3.LUT R8, R8, 0x1f, RZ, 0xc0, !PT ;  /* 0x0000001f08087812 */ /* 0x000fe400078ec0ff */
[----:B------:R-:W-:Y:S02]  /*13f0*/  IADD3 R9, PT, PT, -R9, RZ, RZ ;  /* 0x000000ff09097210 */ /* 0x000fe40007ffe1ff */
[----:B------:R-:W-:Y:S02]  /*1400*/  IADD3 R59, PT, PT, R8, R59, RZ ;  /* 0x0000003b083b7210 */ /* 0x000fe40007ffe0ff */
[----:B------:R-:W1:Y:S05]  /*1410*/  LDC.64 R12, c[0x0][0x448] ;  /* 0x00011200ff0c7b82 */ /* 0x000e6a0000000a00 */
.L_x_391:
[----:B0-----:R-:W-:-:S04]  /*1420*/  IMAD.WIDE.U32 R4, R59, 0x4, R10 ;  /* 0x000000043b047825 */ /* 0x001fc800078e000a */
[----:B-1----:R-:W-:Y:S02]  /*1430*/  IMAD.WIDE.U32 R6, R59, 0x4, R12 ;  /* 0x000000043b067825 */ /* 0x002fe400078e000c */
[----:B------:R-:W2:Y:S04]  /*1440*/  LDG.E R5, desc[UR6][R4.64] ;  /* 0x0000000604057981 */ /* 0x000ea8000c1e1900 */
[----:B------:R-:W3:Y:S01]  /*1450*/  LDG.E R7, desc[UR6][R6.64] ;  /* 0x0000000606077981 */ /* 0x000ee2000c1e1900 */
[----:B------:R-:W-:Y:S02]  /*1460*/  IADD3 R9, PT, PT, R9, 0x1, RZ ;  /* 0x0000000109097810 */ /* 0x000fe40007ffe0ff */
[----:B------:R-:W-:Y:S02]  /*1470*/  LEA R59, R56, R59, 0x5 ;  /* 0x0000003b383b7211 */ /* 0x000fe400078e28ff */
[----:B------:R-:W-:Y:S01]  /*1480*/  ISETP.NE.AND P0, PT, R9, RZ, PT ;  /* 0x000000ff0900720c */ /* 0x000fe20003f05270 */
[----:B--2---:R-:W-:Y:S01]  /*1490*/  FADD.FTZ R2, R5, R2 ;  /* 0x0000000205027221 */ /* 0x004fe20000010000 */
[----:B---3--:R-:W-:-:S11]  /*14a0*/  FADD.FTZ R36, R7, R36 ;  /* 0x0000002407247221 */ /* 0x008fd60000010000 */
[----:B------:R-:W-:Y:S05]  /*14b0*/  @P0 BRA `(.L_x_391) ;  /* 0xfffffffc00d80947 */ /* 0x000fea000383ffff */
.L_x_383:
[----:B------:R-:W-:Y:S05]  /*14c0*/  BSYNC.RECONVERGENT B0 ;  /* 0x0000000000007941 */ /* 0x000fea0003800200 */
.L_x_382:
[----:B------:R-:W0:Y:S01]  /*14d0*/  S2R R3, SR_TID.X ;  /* 0x0000000000037919 */ /* 0x000e220000002100 */
[----:B------:R-:W1:Y:S01]  /*14e0*/  S2UR UR5, SR_CgaCtaId ;  /* 0x00000000000579c3 */ /* 0x000e620000008800 */
[----:B------:R-:W-:Y:S02]  /*14f0*/  UMOV UR4, 0x400 ;  /* 0x0000040000047882 */ /* 0x000fe40000000000 */
[----:B-1----:R-:W-:Y:S01]  /*1500*/  ULEA UR4, UR5, UR4, 0x18 ;  /* 0x0000000405047291 */ /* 0x002fe2000f8ec0ff */
[--C-:B0-----:R-:W-:Y:S02]  /*1510*/  LOP3.LUT R0, R58, 0x1f, R3.reuse, 0x78, !PT ;  /* 0x0000001f3a007812 */ /* 0x101fe400078e7803 */
[----:B------:R-:W-:Y:S02]  /*1520*/  LOP3.LUT R11, R3, 0x1f, RZ, 0xc0, !PT ;  /* 0x0000001f030b7812 */ /* 0x000fe400078ec0ff */
[C---:B------:R-:W-:Y:S02]  /*1530*/  LOP3.LUT R3, R0.reuse, 0x3e0, R3, 0xf8, !PT ;  /* 0x000003e000037812 */ /* 0x040fe400078ef803 */
[----:B------:R-:W-:-:S02]  /*1540*/  SHF.L.U32 R0, R0, 0x2, RZ ;  /* 0x0000000200007819 */ /* 0x000fc400000006ff */
[----:B------:R-:W-:Y:S02]  /*1550*/  LEA R3, R3, UR4, 0x2 ;  /* 0x0000000403037c11 */ /* 0x000fe4000f8e10ff */
[C---:B------:R-:W-:Y:S02]  /*1560*/  SHF.L.U32 R5, R11.reuse, 0x7, RZ ;  /* 0x000000070b057819 */ /* 0x040fe400000006ff */
[----:B------:R-:W-:Y:S01]  /*1570*/  ISETP.NE.AND P0, PT, R11, RZ, PT ;  /* 0x000000ff0b00720c */ /* 0x000fe20003f05270 */
[----:B------:R-:W-:Y:S01]  /*1580*/  STS [R3], R36 ;  /* 0x0000002403007388 */ /* 0x000fe20000000800 */
[----:B------:R-:W-:-:S03]  /*1590*/  LOP3.LUT R0, R5, R0, RZ, 0xfc, !PT ;  /* 0x0000000005007212 */ /* 0x000fc600078efcff */
[----:B------:R-:W-:Y:S01]  /*15a0*/  STS [R3+0x1000], R2 ;  /* 0x0010000203007388 */ /* 0x000fe20000000800 */
[----:B------:R-:W-:Y:S06]  /*15b0*/  BAR.SYNC.DEFER_BLOCKING 0x0 ;  /* 0x0000000000007b1d */ /* 0x000fec0000010000 */
[----:B------:R-:W0:Y:S04]  /*15c0*/  LDS R4, [R0+UR4] ;  /* 0x0000000400047984 */ /* 0x000e280008000800 */
[----:B------:R-:W1:Y:S04]  /*15d0*/  LDS R5, [R0+UR4+0x1000] ;  /* 0x0010000400057984 */ /* 0x000e680008000800 */
[----:B0-----:R-:W0:Y:S04]  /*15e0*/  SHFL.BFLY PT, R7, R4, 0x1, 0x1f ;  /* 0x0c201f0004077f89 */ /* 0x001e2800000e0000 */
[----:B-1----:R-:W1:Y:S01]  /*15f0*/  SHFL.BFLY PT, R6, R5, 0x1, 0x1f ;  /* 0x0c201f0005067f89 */ /* 0x002e6200000e0000 */
        /* <DEDUP_REMOVED lines=9> */
[----:B------:R-:W-:Y:S01]  /*1690*/  SHF.L.U32 R9, R57, 0x1, RZ ;  /* 0x0000000139097819 */ /* 0x000fe200000006ff */
[----:B-1----:R-:W-:-:S03]  /*16a0*/  FADD.FTZ R2, R7, R2 ;  /* 0x0000000207027221 */ /* 0x002fc60000010000 */
[----:B------:R-:W0:Y:S01]  /*16b0*/  SHFL.BFLY PT, R5, R10, 0x8, 0x1f ;  /* 0x0d001f000a057f89 */ /* 0x000e2200000e0000 */
[----:B------:R-:W-:Y:S02]  /*16c0*/  @!P0 LEA R7, R58, UR4, 0x2 ;  /* 0x000000043a078c11 */ /* 0x000fe4000f8e10ff */
[----:B------:R-:W-:Y:S01]  /*16d0*/  ISETP.GE.U32.AND P1, PT, R9, R56, PT ;  /* 0x000000380900720c */ /* 0x000fe20003f26070 */
[----:B------:R-:W1:Y:S01]  /*16e0*/  SHFL.BFLY PT, R3, R2, 0x8, 0x1f ;  /* 0x0d001f0002037f89 */ /* 0x000e6200000e0000 */
[----:B0-----:R-:W-:Y:S01]  /*16f0*/  FADD.FTZ R5, R10, R5 ;  /* 0x000000050a057221 */ /* 0x001fe20000010000 */
[----:B-1----:R-:W-:-:S04]  /*1700*/  FADD.FTZ R3, R2, R3 ;  /* 0x0000000302037221 */ /* 0x002fc80000010000 */
[----:B------:R-:W0:Y:S04]  /*1710*/  SHFL.BFLY PT, R4, R5, 0x10, 0x1f ;  /* 0x0e001f0005047f89 */ /* 0x000e2800000e0000 */
[----:B------:R-:W1:Y:S01]  /*1720*/  SHFL.BFLY PT, R0, R3, 0x10, 0x1f ;  /* 0x0e001f0003007f89 */ /* 0x000e6200000e0000 */
[----:B0-----:R-:W-:Y:S01]  /*1730*/  FADD.FTZ R4, R5, R4 ;  /* 0x0000000405047221 */ /* 0x001fe20000010000 */
[----:B-1----:R-:W-:-:S04]  /*1740*/  FADD.FTZ R0, R3, R0 ;  /* 0x0000000003007221 */ /* 0x002fc80000010000 */
[----:B------:R0:W-:Y:S04]  /*1750*/  @!P0 STS [R7+0x2000], R4 ;  /* 0x0020000407008388 */ /* 0x0001e80000000800 */
[----:B------:R0:W-:Y:S01]  /*1760*/  @!P0 STS [R7+0x2080], R0 ;  /* 0x0020800007008388 */ /* 0x0001e20000000800 */
[----:B------:R-:W-:Y:S06]  /*1770*/  BAR.SYNC.DEFER_BLOCKING 0x0 ;  /* 0x0000000000007b1d */ /* 0x000fec0000010000 */
[----:B------:R-:W-:Y:S05]  /*1780*/  @P1 EXIT ;  /* 0x000000000000194d */ /* 0x000fea0003800000 */
[----:B------:R-:W-:-:S04]  /*1790*/  ISETP.GT.U32.AND P0, PT, R11, 0xf, PT ;  /* 0x0000000f0b00780c */ /* 0x000fc80003f04070 */
[----:B------:R-:W-:-:S13]  /*17a0*/  ISETP.NE.OR P0, PT, R58, 0x1f, P0 ;  /* 0x0000001f3a00780c */ /* 0x000fda0000705670 */
[----:B------:R-:W-:Y:S05]  /*17b0*/  @P0 EXIT ;  /* 0x000000000000094d */ /* 0x000fea0003800000 */
[----:B0-----:R-:W-:Y:S01]  /*17c0*/  LEA R0, R11, UR4, 0x3 ;  /* 0x000000040b007c11 */ /* 0x001fe2000f8e18ff */
[----:B------:R-:W0:Y:S04]  /*17d0*/  LDC.64 R2, c[0x0][0x488] ;  /* 0x00012200ff027b82 */ /* 0x000e280000000a00 */
[----:B------:R-:W1:Y:S04]  /*17e0*/  LDS.64 R6, [R0+0x2000] ;  /* 0x0020000000067984 */ /* 0x000e680000000a00 */
[----:B------:R-:W2:Y:S01]  /*17f0*/  LDS.64 R8, [R0+0x2080] ;  /* 0x0020800000087984 */ /* 0x000ea20000000a00 */
[----:B------:R-:W3:Y:S01]  /*1800*/  LDC.64 R4, c[0x0][0x480] ;  /* 0x00012000ff047b82 */ /* 0x000ee20000000a00 */
[----:B0-----:R-:W-:-:S04]  /*1810*/  IMAD.WIDE.U32 R2, R57, 0x4, R2 ;  /* 0x0000000439027825 */ /* 0x001fc800078e0002 */
[----:B---3--:R-:W-:Y:S01]  /*1820*/  IMAD.WIDE.U32 R4, R57, 0x4, R4 ;  /* 0x0000000439047825 */ /* 0x008fe200078e0004 */
[----:B-1----:R-:W-:Y:S02]  /*1830*/  F2FP.BF16.F32.PACK_AB R7, R7, R6 ;  /* 0x000000060707723e */ /* 0x002fe400000010ff */
[----:B--2---:R-:W-:-:S03]  /*1840*/  F2FP.BF16.F32.PACK_AB R9, R9, R8 ;  /* 0x000000080909723e */ /* 0x004fc600000010ff */
[----:B------:R-:W-:Y:S04]  /*1850*/  STG.E desc[UR6][R2.64], R7 ;  /* 0x0000000702007986 */ /* 0x000fe8000c101906 */
[----:B------:R-:W-:Y:S01]  /*1860*/  STG.E desc[UR6][R4.64], R9 ;  /* 0x0000000904007986 */ /* 0x000fe2000c101906 */
[----:B------:R-:W-:Y:S05]  /*1870*/  EXIT ;  /* 0x000000000000794d */ /* 0x000fea0003800000 */
.L_x_392:
        /* <DEDUP_REMOVED lines=16> */
.L_x_6016:


//--------------------- .text._ZN10layer_norm40ln_parallel_residual_bwd_finalize_kernelINS_22Kernel_traits_finalizeILj1024E13__nv_bfloat16S2_S2_S2_fjLb0ELj1024ELj4ENS_18Kernel_traits_baseILj1024ES2_S2_S2_S2_fjLj1024EEEEELb0EEEvNS_9BwdParamsE --------------------------
	.section	.text._ZN10layer_norm40ln_parallel_residual_bwd_finalize_kernelINS_22Kernel_traits_finalizeILj1024E13__nv_bfloat16S2_S2_S2_fjLb0ELj1024ELj4ENS_18Kernel_traits_baseILj1024ES2_S2_S2_S2_fjLj1024EEEEELb0EEEvNS_9BwdParamsE,"ax",@progbits
	.align	128
        .global         _ZN10layer_norm40ln_parallel_residual_bwd_finalize_kernelINS_22Kernel_traits_finalizeILj1024E13__nv_bfloat16S2_S2_S2_fjLb0ELj1024ELj4ENS_18Kernel_traits_baseILj1024ES2_S2_S2_S2_fjLj1024EEEEELb0EEEvNS_9BwdParamsE
        .type           _ZN10layer_norm40ln_parallel_residual_bwd_finalize_kernelINS_22Kernel_traits_finalizeILj1024E13__nv_bfloat16S2_S2_S2_fjLb0ELj1024ELj4ENS_18Kernel_traits_baseILj1024ES2_S2_S2_S2_fjLj1024EEEEELb0EEEvNS_9BwdParamsE,@function
        .size           _ZN10layer_norm40ln_parallel_residual_bwd_finalize_kernelINS_22Kernel_traits_finalizeILj1024E13__nv_bfloat16S2_S2_S2_fjLb0ELj1024ELj4ENS_18Kernel_traits_baseILj1024ES2_S2_S2_S2_fjLj1024EEEEELb0EEEvNS_9BwdParamsE,(.L_x_6017 - _ZN10layer_norm40ln_parallel_residual_bwd_finalize_kernelINS_22Kernel_traits_finalizeILj1024E13__nv_bfloat16S2_S2_S2_fjLb0ELj1024ELj4ENS_18Kernel_traits_baseILj1024ES2_S2_S2_S2_fjLj1024EEEEELb0EEEvNS_9BwdParamsE)
        .other          _ZN10layer_norm40ln_parallel_residual_bwd_finalize_kernelINS_22Kernel_traits_finalizeILj1024E13__nv_bfloat16S2_S2_S2_fjLb0ELj1024ELj4ENS_18Kernel_traits_baseILj1024ES2_S2_S2_S2_fjLj1024EEEEELb0EEEvNS_9BwdParamsE,@"STO_CUDA_ENTRY STV_DEFAULT"
_ZN10layer_norm40ln_parallel_residual_bwd_finalize_kernelINS_22Kernel_traits_finalizeILj1024E13__nv_bfloat16S2_S2_S2_fjLb0ELj1024ELj4ENS_18Kernel_traits_baseILj1024ES2_S2_S2_S2_fjLj1024EEEEELb0EEEvNS_9BwdParamsE:
.text._ZN10layer_norm40ln_parallel_residual_bwd_finalize_kernelINS_22Kernel_traits_finalizeILj1024E13__nv_bfloat16S2_S2_S2_fjLb0ELj1024ELj4ENS_18Kernel_traits_baseILj1024ES2_S2_S2_S2_fjLj1024EEEEELb0EEEvNS_9BwdParamsE:
        /* <DEDUP_REMOVED lines=16> */
[----:B------:R-:W-:-:S02]  /*0100*/  CS2R R24, SRZ ;  /* 0x0000000000187805 */ /* 0x000fc4000001ff00 */
[----:B------:R-:W-:Y:S02]  /*0110*/  MOV R6, RZ ;  /* 0x000000ff00067202 */ /* 0x000fe40000000f00 */
[----:B------:R-:W-:Y:S02]  /*0120*/  IADD3 R8, PT, PT, R4, R5, RZ ;  /* 0x0000000504087210 */ /* 0x000fe40007ffe0ff */
[----:B-1----:R-:W-:-:S04]  /*0130*/  ISETP.GE.U32.AND P0, PT, R3, UR8, PT ;  /* 0x0000000803007c0c */ /* 0x002fc8000bf06070 */
[----:B0-----:R-:W-:-:S13]  /*0140*/  ISETP.GE.U32.OR P0, PT, R0, R2, P0 ;  /* 0x000000020000720c */ /* 0x001fda0000706470 */
[----:B--2---:R-:W-:Y:S05]  /*0150*/  @P0 BRA `(.L_x_394) ;  /* 0x0000001000400947 */ /* 0x004fea0003800000 */
[----:B------:R-:W-:Y:S01]  /*0160*/  LOP3.LUT R10, R3, 0x20, RZ, 0xfc, !PT ;  /* 0x00000020030a7812 */ /* 0x000fe200078efcff */
[----:B------:R-:W-:Y:S01]  /*0170*/  BSSY.RECONVERGENT B1, `(.L_x_395) ;  /* 0x0000095000017945 */ /* 0x000fe20003800200 */
[-C--:B------:R-:W-:Y:S02]  /*0180*/  LOP3.LUT R6, RZ, R3.reuse, RZ, 0x33, !PT ;  /* 0x00000003ff067212 */ /* 0x080fe400078e33ff */
[----:B------:R-:W-:Y:S02]  /*0190*/  CS2R R24, SRZ ;  /* 0x0000000000187805 */ /* 0x000fe4000001ff00 */
[----:B------:R-:W-:Y:S02]  /*01a0*/  VIMNMX.U32 R9, PT, PT, R10, UR8, !PT ;  /* 0x000000080a097c48 */ /* 0x000fe4000ffe0000 */
[----:B------:R-:W-:Y:S02]  /*01b0*/  MOV R5, R3 ;  /* 0x0000000300057202 */ /* 0x000fe40000000f00 */
[----:B------:R-:W-:-:S02]  /*01c0*/  IADD3 R9, PT, PT, R9, R6, RZ ;  /* 0x0000000609097210 */ /* 0x000fc40007ffe0ff */
[----:B------:R-:W-:Y:S02]  /*01d0*/  MOV R6, RZ ;  /* 0x000000ff00067202 */ /* 0x000fe40000000f00 */
[C---:B------:R-:W-:Y:S02]  /*01e0*/  ISETP.GE.U32.AND P0, PT, R9.reuse, 0xe0, PT ;  /* 0x000000e00900780c */ /* 0x040fe40003f06070 */
[----:B------:R-:W-:Y:S02]  /*01f0*/  MOV R12, RZ ;  /* 0x000000ff000c7202 */ /* 0x000fe40000000f00 */
[----:B------:R-:W-:-:S09]  /*0200*/  LEA.HI R11, R9, 0x1, RZ, 0x1b ;  /* 0x00000001090b7811 */ /* 0x000fd200078fd8ff */
[----:B------:R-:W-:Y:S05]  /*0210*/  @!P0 BRA `(.L_x_396) ;  /* 0x0000000800288947 */ /* 0x000fea0003800000 */
[-CC-:B------:R-:W-:Y:S01]  /*0220*/  IMAD R27, R10, R2.reuse, R7.reuse ;  /* 0x000000020a1b7224 */ /* 0x180fe200078e0207 */
[C---:B------:R-:W-:Y:S01]  /*0230*/  LOP3.LUT R6, R3.reuse, 0xa0, RZ, 0xfc, !PT ;  /* 0x000000a003067812 */ /* 0x040fe200078efcff */
[CCC-:B------:R-:W-:Y:S01]  /*0240*/  IMAD R29, R3.reuse, R2.reuse, R7.reuse ;  /* 0x00000002031d7224 */ /* 0x1c0fe200078e0207 */
[C---:B------:R-:W-:Y:S02]  /*0250*/  LOP3.LUT R5, R3.reuse, 0x80, RZ, 0xfc, !PT ;  /* 0x0000008003057812 */ /* 0x040fe400078efcff */
[C---:B------:R-:W-:Y:S02]  /*0260*/  LOP3.LUT R10, R3.reuse, 0xc0, RZ, 0xfc, !PT ;  /* 0x000000c0030a7812 */ /* 0x040fe400078efcff */
[----:B------:R-:W-:Y:S01]  /*0270*/  LOP3.LUT R13, R3, 0xe0, RZ, 0xfc, !PT ;  /* 0x000000e0030d7812 */ /* 0x000fe200078efcff */
[-CC-:B------:R-:W-:Y:S01]  /*0280*/  IMAD R21, R5, R2.reuse, R7.reuse ;  /* 0x0000000205157224 */ /* 0x180fe200078e0207 */
[C---:B------:R-:W-:Y:S01]  /*0290*/  LOP3.LUT R14, R3.reuse, 0x40, RZ, 0xfc, !PT ;  /* 0x00000040030e7812 */ /* 0x040fe200078efcff */
[-CC-:B------:R-:W-:Y:S01]  /*02a0*/  IMAD R19, R10, R2.reuse, R7.reuse ;  /* 0x000000020a137224 */ /* 0x180fe200078e0207 */
[----:B------:R-:W-:Y:S01]  /*02b0*/  LOP3.LUT R16, R3, 0x60, RZ, 0xfc, !PT ;  /* 0x0000006003107812 */ /* 0x000fe200078efcff */
[-CC-:B------:R-:W-:Y:S01]  /*02c0*/  IMAD R15, R13, R2.reuse, R7.reuse ;  /* 0x000000020d0f7224 */ /* 0x180fe200078e0207 */
[----:B------:R-:W-:Y:S01]  /*02d0*/  LOP3.LUT R18, R11, 0xffffff8, RZ, 0xc0, !PT ;  /* 0x0ffffff80b127812 */ /* 0x000fe200078ec0ff */
[----:B------:R-:W-:-:S02]  /*02e0*/  IMAD R11, R6, R2, R7 ;  /* 0x00000002060b7224 */ /* 0x000fc400078e0207 */
[----:B------:R-:W-:Y:S02]  /*02f0*/  HFMA2 R6, -RZ, RZ, 0, 0 ;  /* 0x00000000ff067431 */ /* 0x000fe400000001ff */
[-CC-:B------:R-:W-:Y:S01]  /*0300*/  IMAD R17, R14, R2.reuse, R7.reuse ;  /* 0x000000020e117224 */ /* 0x180fe200078e0207 */
[----:B------:R-:W-:Y:S01]  /*0310*/  MOV R5, R3 ;  /* 0x0000000300057202 */ /* 0x000fe20000000f00 */
[----:B------:R-:W-:Y:S01]  /*0320*/  IMAD R23, R16, R2, R7 ;  /* 0x0000000210177224 */ /* 0x000fe200078e0207 */
[----:B------:R-:W-:Y:S02]  /*0330*/  IADD3 R7, PT, PT, -R18, RZ, RZ ;  /* 0x000000ff12077210 */ /* 0x000fe40007ffe1ff */
[C---:B------:R-:W-:Y:S02]  /*0340*/  IADD3 R18, PT, PT, R4.reuse, R11, RZ ;  /* 0x0000000b04127210 */ /* 0x040fe40007ffe0ff */
[C---:B------:R-:W-:Y:S02]  /*0350*/  IADD3 R13, PT, PT, R4.reuse, R27, RZ ;  /* 0x0000001b040d7210 */ /* 0x040fe40007ffe0ff */
[----:B------:R-:W-:-:S02]  /*0360*/  IADD3 R10, PT, PT, R4, R29, RZ ;  /* 0x0000001d040a7210 */ /* 0x000fc40007ffe0ff */
[C---:B------:R-:W-:Y:S02]  /*0370*/  IADD3 R21, PT, PT, R4.reuse, R21, RZ ;  /* 0x0000001504157210 */ /* 0x040fe40007ffe0ff */
[C---:B------:R-:W-:Y:S02]  /*0380*/  IADD3 R19, PT, PT, R4.reuse, R19, RZ ;  /* 0x0000001304137210 */ /* 0x040fe40007ffe0ff */
[C---:B------:R-:W-:Y:S02]  /*0390*/  IADD3 R20, PT, PT, R4.reuse, R15, RZ ;  /* 0x0000000f04147210 */ /* 0x040fe40007ffe0ff */
[C---:B------:R-:W-:Y:S02]  /*03a0*/  IADD3 R11, PT, PT, R4.reuse, R17, RZ ;  /* 0x00000011040b7210 */ /* 0x040fe40007ffe0ff */
[----:B------:R-:W-:-:S07]  /*03b0*/  IADD3 R22, PT, PT, R4, R23, RZ ;  /* 0x0000001704167210 */ /* 0x000fce0007ffe0ff */
.L_x_397:
[----:B------:R-:W0:Y:S02]  /*03c0*/  LDC.64 R14, c[0x0][0x440] ;  /* 0x00011000ff0e7b82 */ /* 0x000e240000000a00 */
[----:B0-----:R-:W-:-:S05]  /*03d0*/  IMAD.WIDE.U32 R16, R10, 0x4, R14 ;  /* 0x000000040a107825 */ /* 0x001fca00078e000e */
[----:B------:R0:W2:Y:S02]  /*03e0*/  LDG.E R27, desc[UR6][R16.64] ;  /* 0x00000006101b7981 */ /* 0x0000a4000c1e1900 */
[----:B0-----:R-:W-:-:S05]  /*03f0*/  IMAD.WIDE.U32 R16, R13, 0x4, R14 ;  /* 0x000000040d107825 */ /* 0x001fca00078e000e */
[----:B------:R0:W3:Y:S02]  /*0400*/  LDG.E R23, desc[UR6][R16.64] ;  /* 0x0000000610177981 */ /* 0x0000e4000c1e1900 */
[----:B0-----:R-:W-:-:S04]  /*0410*/  IMAD.WIDE.U32 R16, R11, 0x4, R14 ;  /* 0x000000040b107825 */ /* 0x001fc800078e000e */
[----:B--2---:R-:W-:Y:S02]  /*0420*/  FADD.FTZ R26, R27, R6 ;  /* 0x000000061b1a7221 */ /* 0x004fe40000010000 */
[----:B------:R0:W2:Y:S02]  /*0430*/  LDG.E R6, desc[UR6][R16.64] ;  /* 0x0000000610067981 */ /* 0x0000a4000c1e1900 */
[----:B0-----:R-:W-:-:S04]  /*0440*/  IMAD.WIDE.U32 R16, R22, 0x4, R14 ;  /* 0x0000000416107825 */ /* 0x001fc800078e000e */
[----:B---3--:R-:W-:Y:S01]  /*0450*/  FADD.FTZ R23, R26, R23 ;  /* 0x000000171a177221 */ /* 0x008fe20000010000 */
[----:B------:R0:W3:Y:S01]  /*0460*/  LDG.E R28, desc[UR6][R16.64] ;  /* 0x00000006101c7981 */ /* 0x0000e2000c1e1900 */
[----:B------:R-:W-:-:S06]  /*0470*/  IMAD.WIDE.U32 R26, R18, 0x4, R14 ;  /* 0x00000004121a7825 */ /* 0x000fcc00078e000e */
[----:B------:R-:W4:Y:S01]  /*0480*/  LDG.E R26, desc[UR6][R26.64] ;  /* 0x000000061a1a7981 */ /* 0x000f22000c1e1900 */
[----:B0-----:R-:W-:-:S04]  /*0490*/  IMAD.WIDE.U32 R16, R21, 0x4, R14 ;  /* 0x0000000415107825 */ /* 0x001fc800078e000e */
[----:B--2---:R-:W-:Y:S02]  /*04a0*/  FADD.FTZ R23, R23, R6 ;  /* 0x0000000617177221 */ /* 0x004fe40000010000 */
[----:B------:R0:W2:Y:S02]  /*04b0*/  LDG.E R6, desc[UR6][R16.64] ;  /* 0x0000000610067981 */ /* 0x0000a4000c1e1900 */
[----:B0-----:R-:W-:-:S04]  /*04c0*/  IMAD.WIDE.U32 R16, R19, 0x4, R14 ;  /* 0x0000000413107825 */ /* 0x001fc800078e000e */
[----:B---3--:R-:W-:Y:S01]  /*04d0*/  FADD.FTZ R23, R23, R28 ;  /* 0x0000001c17177221 */ /* 0x008fe20000010000 */
[----:B------:R-:W-:Y:S01]  /*04e0*/  IMAD.WIDE.U32 R14, R20, 0x4, R14 ;  /* 0x00000004140e7825 */ /* 0x000fe200078e000e */
[----:B------:R-:W3:Y:S04]  /*04f0*/  LDG.E R16, desc[UR6][R16.64] ;  /* 0x0000000610107981 */ /* 0x000ee8000c1e1900 */
[----:B------:R0:W5:Y:S02]  /*0500*/  LDG.E R17, desc[UR6][R14.64] ;  /* 0x000000060e117981 */ /* 0x000164000c1e1900 */
[----:B0-----:R-:W0:Y:S01]  /*0510*/  LDC.64 R14, c[0x0][0x448] ;  /* 0x00011200ff0e7b82 */ /* 0x001e220000000a00 */
[----:B--2---:R-:W-:-:S04]  /*0520*/  FADD.FTZ R23, R23, R6 ;  /* 0x0000000617177221 */ /* 0x004fc80000010000 */
[----:B----4-:R-:W-:Y:S01]  /*0530*/  FADD.FTZ R23, R23, R26 ;  /* 0x0000001a17177221 */ /* 0x010fe20000010000 */
[----:B0-----:R-:W-:-:S05]  /*0540*/  IMAD.WIDE.U32 R26, R10, 0x4, R14 ;  /* 0x000000040a1a7825 */ /* 0x001fca00078e000e */
[----:B------:R0:W2:Y:S01]  /*0550*/  LDG.E R28, desc[UR6][R26.64] ;  /* 0x000000061a1c7981 */ /* 0x0000a2000c1e1900 */
[----:B---3--:R-:W-:Y:S01]  /*0560*/  FADD.FTZ R6, R23, R16 ;  /* 0x0000001017067221 */ /* 0x008fe20000010000 */
[----:B0-----:R-:W-:-:S05]  /*0570*/  IMAD.WIDE.U32 R26, R13, 0x4, R14 ;  /* 0x000000040d1a7825 */ /* 0x001fca00078e000e */
[----:B------:R-:W3:Y:S01]  /*0580*/  LDG.E R23, desc[UR6][R26.64] ;  /* 0x000000061a177981 */ /* 0x000ee2000c1e1900 */
[----:B-----5:R-:W-:Y:S01]  /*0590*/  FADD.FTZ R6, R6, R17 ;  /* 0x0000001106067221 */ /* 0x020fe20000010000 */
[----:B------:R-:W-:-:S05]  /*05a0*/  IMAD.WIDE.U32 R16, R11, 0x4, R14 ;  /* 0x000000040b107825 */ /* 0x000fca00078e000e */
[----:B------:R0:W4:Y:S02]  /*05b0*/  LDG.E R29, desc[UR6][R16.64] ;  /* 0x00000006101d7981 */ /* 0x000124000c1e1900 */
[----:B0-----:R-:W-:-:S04]  /*05c0*/  IMAD.WIDE.U32 R16, R22, 0x4, R14 ;  /* 0x0000000416107825 */ /* 0x001fc800078e000e */
[----:B--2---:R-:W-:-:S04]  /*05d0*/  FADD.FTZ R28, R28, R25 ;  /* 0x000000191c1c7221 */ /* 0x004fc80000010000 */
[----:B---3--:R-:W-:Y:S02]  /*05e0*/  FADD.FTZ R25, R28, R23 ;  /* 0x000000171c197221 */ /* 0x008fe40000010000 */
[----:B------:R0:W2:Y:S02]  /*05f0*/  LDG.E R23, desc[UR6][R16.64] ;  /* 0x0000000610177981 */ /* 0x0000a4000c1e1900 */
[----:B0-----:R-:W-:-:S05]  /*0600*/  IMAD.WIDE.U32 R16, R21, 0x4, R14 ;  /* 0x0000000415107825 */ /* 0x001fca00078e000e */
[----:B------:R0:W3:Y:S01]  /*0610*/  LDG.E R28, desc[UR6][R16.64] ;  /* 0x00000006101c7981 */ /* 0x0000e2000c1e1900 */
[----:B----4-:R-:W-:Y:S01]  /*0620*/  FADD.FTZ R29, R25, R29 ;  /* 0x0000001d191d7221 */ /* 0x010fe20000010000 */
[----:B0-----:R-:W-:-:S05]  /*0630*/  IMAD.WIDE.U32 R16, R18, 0x4, R14 ;  /* 0x0000000412107825 */ /* 0x001fca00078e000e */
[----:B------:R0:W4:Y:S02]  /*0640*/  LDG.E R25, desc[UR6][R16.64] ;  /* 0x0000000610197981 */ /* 0x000124000c1e1900 */
[----:B0-----:R-:W-:-:S05]  /*0650*/  IMAD.WIDE.U32 R16, R19, 0x4, R14 ;  /* 0x0000000413107825 */ /* 0x001fca00078e000e */
[----:B------:R0:W5:Y:S02]  /*0660*/  LDG.E R27, desc[UR6][R16.64] ;  /* 0x00000006101b7981 */ /* 0x000164000c1e1900 */
[----:B0-----:R-:W0:Y:S01]  /*0670*/  LDC.64 R16, c[0x0][0x450] ;  /* 0x00011400ff107b82 */ /* 0x001e220000000a00 */
[----:B------:R-:W-:-:S05]  /*0680*/  IMAD.WIDE.U32 R14, R20, 0x4, R14 ;  /* 0x00000004140e7825 */ /* 0x000fca00078e000e */
[----:B------:R0:W5:Y:S02]  /*0690*/  LDG.E R26, desc[UR6][R14.64] ;  /* 0x000000060e1a7981 */ /* 0x000164000c1e1900 */
[----:B0-----:R-:W-:-:S04]  /*06a0*/  IMAD.WIDE.U32 R14, R10, 0x4, R16 ;  /* 0x000000040a0e7825 */ /* 0x001fc800078e0010 */
[----:B--2---:R-:W-:-:S04]  /*06b0*/  FADD.FTZ R23, R29, R23 ;  /* 0x000000171d177221 */ /* 0x004fc80000010000 */
[----:B---3--:R-:W-:-:S04]  /*06c0*/  FADD.FTZ R23, R23, R28 ;  /* 0x0000001c17177221 */ /* 0x008fc80000010000 */
[----:B----4-:R-:W-:Y:S02]  /*06d0*/  FADD.FTZ R28, R23, R25 ;  /* 0x00000019171c7221 */ /* 0x010fe40000010000 */
[----:B------:R0:W2:Y:S02]  /*06e0*/  LDG.E R23, desc[UR6][R14.64] ;  /* 0x000000060e177981 */ /* 0x0000a4000c1e1900 */
[----:B0-----:R-:W-:-:S04]  /*06f0*/  IMAD.WIDE.U32 R14, R13, 0x4, R16 ;  /* 0x000000040d0e7825 */ /* 0x001fc800078e0010 */
[----:B-----5:R-:W-:Y:S02]  /*0700*/  FADD.FTZ R25, R28, R27 ;  /* 0x0000001b1c197221 */ /* 0x020fe40000010000 */
[----:B------:R0:W3:Y:S02]  /*0710*/  LDG.E R28, desc[UR6][R14.64] ;  /* 0x000000060e1c7981 */ /* 0x0000e4000c1e1900 */
[----:B0-----:R-:W-:-:S04]  /*0720*/  IMAD.WIDE.U32 R14, R11, 0x4, R16 ;  /* 0x000000040b0e7825 */ /* 0x001fc800078e0010 */
[----:B--2---:R-:W-:Y:S02]  /*0730*/  FADD.FTZ R23, R23, R12 ;  /* 0x0000000c17177221 */ /* 0x004fe40000010000 */
[----:B------:R0:W2:Y:S02]  /*0740*/  LDG.E R12, desc[UR6][R14.64] ;  /* 0x000000060e0c7981 */ /* 0x0000a4000c1e1900 */
[----:B0-----:R-:W-:-:S05]  /*0750*/  IMAD.WIDE.U32 R14, R22, 0x4, R16 ;  /* 0x00000004160e7825 */ /* 0x001fca00078e0010 */
[----:B------:R0:W4:Y:S01]  /*0760*/  LDG.E R27, desc[UR6][R14.64] ;  /* 0x000000060e1b7981 */ /* 0x000122000c1e1900 */
[----:B---3--:R-:W-:Y:S01]  /*0770*/  FADD.FTZ R23, R23, R28 ;  /* 0x0000001c17177221 */ /* 0x008fe20000010000 */
[----:B0-----:R-:W-:-:S04]  /*0780*/  IMAD.WIDE.U32 R14, R21, 0x4, R16 ;  /* 0x00000004150e7825 */ /* 0x001fc800078e0010 */
[----:B--2---:R-:W-:Y:S02]  /*0790*/  FADD.FTZ R12, R23, R12 ;  /* 0x0000000c170c7221 */ /* 0x004fe40000010000 */
[----:B------:R0:W2:Y:S02]  /*07a0*/  LDG.E R23, desc[UR6][R14.64] ;  /* 0x000000060e177981 */ /* 0x0000a4000c1e1900 */
[----:B0-----:R-:W-:-:S04]  /*07b0*/  IMAD.WIDE.U32 R14, R18, 0x4, R16 ;  /* 0x00000004120e7825 */ /* 0x001fc800078e0010 */
[----:B----4-:R-:W-:Y:S02]  /*07c0*/  FADD.FTZ R12, R12, R27 ;  /* 0x0000001b0c0c7221 */ /* 0x010fe40000010000 */
[----:B------:R0:W3:Y:S02]  /*07d0*/  LDG.E R27, desc[UR6][R14.64] ;  /* 0x000000060e1b7981 */ /* 0x0000e4000c1e1900 */
[----:B0-----:R-:W-:-:S04]  /*07e0*/  IMAD.WIDE.U32 R14, R19, 0x4, R16 ;  /* 0x00000004130e7825 */ /* 0x001fc800078e0010 */
[----:B------:R-:W-:-:S04]  /*07f0*/  IMAD.WIDE.U32 R16, R20, 0x4, R16 ;  /* 0x0000000414107825 */ /* 0x000fc800078e0010 */
[----:B--2---:R-:W-:Y:S02]  /*0800*/  FADD.FTZ R12, R12, R23 ;  /* 0x000000170c0c7221 */ /* 0x004fe40000010000 */
[----:B------:R0:W2:Y:S02]  /*0810*/  LDG.E R23, desc[UR6][R14.64] ;  /* 0x000000060e177981 */ /* 0x0000a4000c1e1900 */
[----:B0-----:R-:W0:Y:S01]  /*0820*/  LDC.64 R14, c[0x0][0x458] ;  /* 0x00011600ff0e7b82 */ /* 0x001e220000000a00 */
[----:B---3--:R-:W-:Y:S02]  /*0830*/  FADD.FTZ R28, R12, R27 ;  /* 0x0000001b0c1c7221 */ /* 0x008fe40000010000 */
[----:B------:R0:W3:Y:S02]  /*0840*/  LDG.E R12, desc[UR6][R16.64] ;  /* 0x00000006100c7981 */ /* 0x0000e4000c1e1900 */
[----:B0-----:R-:W-:-:S05]  /*0850*/  IMAD.WIDE.U32 R16, R10, 0x4, R14 ;  /* 0x000000040a107825 */ /* 0x001fca00078e000e */
[----:B------:R0:W4:Y:S02]  /*0860*/  LDG.E R27, desc[UR6][R16.64] ;  /* 0x00000006101b7981 */ /* 0x000124000c1e1900 */
[----:B0-----:R-:W-:-:S04]  /*0870*/  IMAD.WIDE.U32 R16, R13, 0x4, R14 ;  /* 0x000000040d107825 */ /* 0x001fc800078e000e */
[----:B----4-:R-:W-:Y:S02]  /*0880*/  FADD.FTZ R27, R27, R24 ;  /* 0x000000181b1b7221 */ /* 0x010fe40000010000 */
        /* <DEDUP_REMOVED lines=14> */
[----:B------:R-:W-:-:S06]  /*0970*/  IMAD.WIDE.U32 R14, R20, 0x4, R14 ;  /* 0x00000004140e7825 */ /* 0x000fcc00078e000e */
[----:B------:R-:W5:Y:S01]  /*0980*/  LDG.E R15, desc[UR6][R14.64] ;  /* 0x000000060e0f7981 */ /* 0x000f62000c1e1900 */
[----:B----4-:R-:W-:-:S03]  /*0990*/  FADD.FTZ R24, R24, R27 ;  /* 0x0000001b18187221 */ /* 0x010fc60000010000 */
[----:B------:R-:W4:Y:S01]  /*09a0*/  LDG.E R27, desc[UR6][R16.64] ;  /* 0x00000006101b7981 */ /* 0x000f22000c1e1900 */
[----:B------:R-:W-:-:S04]  /*09b0*/  IADD3 R7, PT, PT, R7, 0x8, RZ ;  /* 0x0000000807077810 */ /* 0x000fc80007ffe0ff */
[----:B------:R-:W-:Y:S01]  /*09c0*/  ISETP.NE.AND P0, PT, R7, RZ, PT ;  /* 0x000000ff0700720c */ /* 0x000fe20003f05270 */
[----:B--2---:R-:W-:Y:S01]  /*09d0*/  FADD.FTZ R23, R28, R23 ;  /* 0x000000171c177221 */ /* 0x004fe20000010000 */
[----:B------:R-:W-:Y:S01]  /*09e0*/  FADD.FTZ R25, R25, R26 ;  /* 0x0000001a19197221 */ /* 0x000fe20000010000 */
[----:B------:R-:W-:Y:S02]  /*09f0*/  IADD3 R5, PT, PT, R5, 0x100, RZ ;  /* 0x0000010005057810 */ /* 0x000fe40007ffe0ff */
[----:B---3--:R-:W-:Y:S01]  /*0a00*/  FADD.FTZ R12, R23, R12 ;  /* 0x0000000c170c7221 */ /* 0x008fe20000010000 */
[C---:B------:R-:W-:Y:S02]  /*0a10*/  LEA R10, R2.reuse, R10, 0x8 ;  /* 0x0000000a020a7211 */ /* 0x040fe400078e40ff */
[C---:B------:R-:W-:Y:S02]  /*0a20*/  LEA R13, R2.reuse, R13, 0x8 ;  /* 0x0000000d020d7211 */ /* 0x040fe400078e40ff */
[----:B------:R-:W-:-:S02]  /*0a30*/  LEA R11, R2, R11, 0x8 ;  /* 0x0000000b020b7211 */ /* 0x000fc400078e40ff */
[C---:B------:R-:W-:Y:S02]  /*0a40*/  LEA R22, R2.reuse, R22, 0x8 ;  /* 0x0000001602167211 */ /* 0x040fe400078e40ff */
[C---:B------:R-:W-:Y:S02]  /*0a50*/  LEA R21, R2.reuse, R21, 0x8 ;  /* 0x0000001502157211 */ /* 0x040fe400078e40ff */
[C---:B------:R-:W-:Y:S02]  /*0a60*/  LEA R18, R2.reuse, R18, 0x8 ;  /* 0x0000001202127211 */ /* 0x040fe400078e40ff */
[C---:B------:R-:W-:Y:S02]  /*0a70*/  LEA R19, R2.reuse, R19, 0x8 ;  /* 0x0000001302137211 */ /* 0x040fe400078e40ff */
[----:B------:R-:W-:Y:S01]  /*0a80*/  LEA R20, R2, R20, 0x8 ;  /* 0x0000001402147211 */ /* 0x000fe200078e40ff */
[----:B----4-:R-:W-:-:S04]  /*0a90*/  FADD.FTZ R24, R24, R27 ;  /* 0x0000001b18187221 */ /* 0x010fc80000010000 */
[----:B-----5:R-:W-:Y:S01]  /*0aa0*/  FADD.FTZ R24, R24, R15 ;  /* 0x0000000f18187221 */ /* 0x020fe20000010000 */
[----:B------:R-:W-:Y:S06]  /*0ab0*/  @P0 BRA `(.L_x_397) ;  /* 0xfffffff800400947 */ /* 0x000fec000383ffff */
.L_x_396:
[----:B------:R-:W-:Y:S05]  /*0ac0*/  BSYNC.RECONVERGENT B1 ;  /* 0x0000000000017941 */ /* 0x000fea0003800200 */
.L_x_395:
[----:B------:R-:W-:-:S04]  /*0ad0*/  LEA.HI R7, R9, 0x1, RZ, 0x1b ;  /* 0x0000000109077811 */ /* 0x000fc800078fd8ff */
[----:B------:R-:W-:-:S04]  /*0ae0*/  LOP3.LUT R10, R7, 0x7, RZ, 0xc0, !PT ;  /* 0x00000007070a7812 */ /* 0x000fc800078ec0ff */
[----:B------:R-:W-:-:S13]  /*0af0*/  ISETP.NE.AND P0, PT, R10, RZ, PT ;  /* 0x000000ff0a00720c */ /* 0x000fda0003f05270 */
[----:B------:R-:W-:Y:S05]  /*0b00*/  @!P0 BRA `(.L_x_394) ;  /* 0x0000000400d48947 */ /* 0x000fea0003800000 */
[----:B------:R-:W-:Y:S01]  /*0b10*/  ISETP.GE.U32.AND P0, PT, R10, 0x4, PT ;  /* 0x000000040a00780c */ /* 0x000fe20003f06070 */
[----:B------:R-:W-:Y:S01]  /*0b20*/  BSSY.RECONVERGENT B1, `(.L_x_398) ;  /* 0x000003c000017945 */ /* 0x000fe20003800200 */
[----:B------:R-:W-:-:S11]  /*0b30*/  LOP3.LUT P1, R7, R7, 0x3, RZ, 0xc0, !PT ;  /* 0x0000000307077812 */ /* 0x000fd6000782c0ff */
[----:B------:R-:W-:Y:S05]  /*0b40*/  @!P0 BRA `(.L_x_399) ;  /* 0x0000000000e48947 */ /* 0x000fea0003800000 */
[----:B------:R-:W0:Y:S01]  /*0b50*/  LDC.64 R18, c[0x0][0x440] ;  /* 0x00011000ff127b82 */ /* 0x000e220000000a00 */
[----:B------:R-:W-:-:S07]  /*0b60*/  IMAD R27, R5, R2, R0 ;  /* 0x00000002051b7224 */ /* 0x000fce00078e0200 */
[----:B------:R-:W1:Y:S08]  /*0b70*/  LDC.64 R14, c[0x0][0x450] ;  /* 0x00011400ff0e7b82 */ /* 0x000e700000000a00 */
[----:B------:R-:W2:Y:S08]  /*0b80*/  LDC.64 R10, c[0x0][0x448] ;  /* 0x00011200ff0a7b82 */ /* 0x000eb00000000a00 */
[----:B------:R-:W3:Y:S01]  /*0b90*/  LDC.64 R16, c[0x0][0x458] ;  /* 0x00011600ff107b82 */ /* 0x000ee20000000a00 */
[----:B0-----:R-:W-:-:S05]  /*0ba0*/  IMAD.WIDE.U32 R20, R27, 0x4, R18 ;  /* 0x000000041b147825 */ /* 0x001fca00078e0012 */
[----:B------:R1:W4:Y:S02]  /*0bb0*/  LDG.E R13, desc[UR6][R20.64] ;  /* 0x00000006140d7981 */ /* 0x000324000c1e1900 */
[----:B-1----:R-:W-:-:S04]  /*0bc0*/  IMAD.WIDE.U32 R20, R27, 0x4, R14 ;  /* 0x000000041b147825 */ /* 0x002fc800078e000e */
[C---:B--2---:R-:W-:Y:S01]  /*0bd0*/  IMAD.WIDE.U32 R22, R27.reuse, 0x4, R10 ;  /* 0x000000041b167825 */ /* 0x044fe200078e000a */
[----:B------:R3:W2:Y:S05]  /*0be0*/  LDG.E R29, desc[UR6][R20.64] ;  /* 0x00000006141d7981 */ /* 0x0006aa000c1e1900 */
[----:B------:R-:W5:Y:S01]  /*0bf0*/  LDG.E R22, desc[UR6][R22.64] ;  /* 0x0000000616167981 */ /* 0x000f62000c1e1900 */
[----:B---3--:R-:W-:-:S05]  /*0c00*/  IMAD.WIDE.U32 R20, R27, 0x4, R16 ;  /* 0x000000041b147825 */ /* 0x008fca00078e0010 */
[----:B------:R4:W3:Y:S02]  /*0c10*/  LDG.E R26, desc[UR6][R20.64] ;  /* 0x00000006141a7981 */ /* 0x0008e4000c1e1900 */
[----:B----4-:R-:W-:Y:S01]  /*0c20*/  FADD.FTZ R20, R6, R13 ;  /* 0x0000000d06147221 */ /* 0x010fe20000010000 */
[----:B------:R-:W-:Y:S01]  /*0c30*/  LEA R13, R2, R27, 0x5 ;  /* 0x0000001b020d7211 */ /* 0x000fe200078e28ff */
[----:B--2---:R-:W-:-:S04]  /*0c40*/  FADD.FTZ R23, R12, R29 ;  /* 0x0000001d0c177221 */ /* 0x004fc80000010000 */
[----:B------:R-:W-:-:S04]  /*0c50*/  IMAD.WIDE.U32 R28, R13, 0x4, R10 ;  /* 0x000000040d1c7825 */ /* 0x000fc800078e000a */
[----:B-----5:R-:W-:Y:S01]  /*0c60*/  FADD.FTZ R6, R25, R22 ;  /* 0x0000001619067221 */ /* 0x020fe20000010000 */
[----:B---3--:R-:W-:Y:S01]  /*0c70*/  FADD.FTZ R22, R24, R26 ;  /* 0x0000001a18167221 */ /* 0x008fe20000010000 */
[----:B------:R-:W-:-:S06]  /*0c80*/  IMAD.WIDE.U32 R24, R13, 0x4, R18 ;  /* 0x000000040d187825 */ /* 0x000fcc00078e0012 */
[----:B------:R-:W2:Y:S04]  /*0c90*/  LDG.E R25, desc[UR6][R24.64] ;  /* 0x0000000618197981 */ /* 0x000ea8000c1e1900 */
[----:B------:R0:W3:Y:S02]  /*0ca0*/  LDG.E R24, desc[UR6][R28.64] ;  /* 0x000000061c187981 */ /* 0x0000e4000c1e1900 */
[----:B0-----:R-:W-:-:S04]  /*0cb0*/  IMAD.WIDE.U32 R28, R13, 0x4, R14 ;  /* 0x000000040d1c7825 */ /* 0x001fc800078e000e */
[----:B------:R-:W-:Y:S01]  /*0cc0*/  IMAD.WIDE.U32 R12, R13, 0x4, R16 ;  /* 0x000000040d0c7825 */ /* 0x000fe200078e0010 */
[----:B------:R0:W4:Y:S05]  /*0cd0*/  LDG.E R21, desc[UR6][R28.64] ;  /* 0x000000061c157981 */ /* 0x00012a000c1e1900 */
[----:B------:R-:W5:Y:S01]  /*0ce0*/  LDG.E R12, desc[UR6][R12.64] ;  /* 0x000000060c0c7981 */ /* 0x000f62000c1e1900 */
[----:B------:R-:W-:-:S04]  /*0cf0*/  LEA R27, R2, R27, 0x6 ;  /* 0x0000001b021b7211 */ /* 0x000fc800078e30ff */
[----:B------:R-:W-:Y:S01]  /*0d00*/  LEA R26, R2, R27, 0x5 ;  /* 0x0000001b021a7211 */ /* 0x000fe200078e28ff */
[----:B0-----:R-:W-:-:S04]  /*0d10*/  IMAD.WIDE.U32 R28, R27, 0x4, R18 ;  /* 0x000000041b1c7825 */ /* 0x001fc800078e0012 */
[----:B------:R-:W-:-:S06]  /*0d20*/  IMAD.WIDE.U32 R18, R26, 0x4, R18 ;  /* 0x000000041a127825 */ /* 0x000fcc00078e0012 */
[----:B------:R-:W5:Y:S01]  /*0d30*/  LDG.E R18, desc[UR6][R18.64] ;  /* 0x0000000612127981 */ /* 0x000f62000c1e1900 */
[----:B--2---:R-:W-:Y:S01]  /*0d40*/  FADD.FTZ R25, R20, R25 ;  /* 0x0000001914197221 */ /* 0x004fe20000010000 */
[----:B---3--:R-:W-:Y:S02]  /*0d50*/  FADD.FTZ R24, R6, R24 ;  /* 0x0000001806187221 */ /* 0x008fe40000010000 */
[----:B------:R-:W2:Y:S01]  /*0d60*/  LDG.E R6, desc[UR6][R28.64] ;  /* 0x000000061c067981 */ /* 0x000ea2000c1e1900 */
[----:B----4-:R-:W-:Y:S01]  /*0d70*/  FADD.FTZ R23, R23, R21 ;  /* 0x0000001517177221 */ /* 0x010fe20000010000 */
[----:B------:R-:W-:-:S04]  /*0d80*/  IMAD.WIDE.U32 R20, R27, 0x4, R10 ;  /* 0x000000041b147825 */ /* 0x000fc800078e000a */
[----:B-----5:R-:W-:Y:S01]  /*0d90*/  FADD.FTZ R22, R22, R12 ;  /* 0x0000000c16167221 */ /* 0x020fe20000010000 */
[----:B------:R-:W-:Y:S01]  /*0da0*/  IMAD.WIDE.U32 R12, R27, 0x4, R14 ;  /* 0x000000041b0c7825 */ /* 0x000fe200078e000e */
[----:B------:R-:W3:Y:S03]  /*0db0*/  LDG.E R21, desc[UR6][R20.64] ;  /* 0x0000000614157981 */ /* 0x000ee6000c1e1900 */
[----:B------:R-:W-:-:S04]  /*0dc0*/  IMAD.WIDE.U32 R10, R26, 0x4, R10 ;  /* 0x000000041a0a7825 */ /* 0x000fc800078e000a */
[----:B------:R-:W-:Y:S02]  /*0dd0*/  IMAD.WIDE.U32 R14, R26, 0x4, R14 ;  /* 0x000000041a0e7825 */ /* 0x000fe400078e000e */
[----:B------:R-:W4:Y:S04]  /*0de0*/  LDG.E R10, desc[UR6][R10.64] ;  /* 0x000000060a0a7981 */ /* 0x000f28000c1e1900 */
[----:B------:R0:W5:Y:S04]  /*0df0*/  LDG.E R20, desc[UR6][R12.64] ;  /* 0x000000060c147981 */ /* 0x000168000c1e1900 */
[----:B------:R-:W5:Y:S01]  /*0e00*/  LDG.E R15, desc[UR6][R14.64] ;  /* 0x000000060e0f7981 */ /* 0x000f62000c1e1900 */
[----:B0-----:R-:W-:-:S04]  /*0e10*/  IMAD.WIDE.U32 R12, R27, 0x4, R16 ;  /* 0x000000041b0c7825 */ /* 0x001fc800078e0010 */
[----:B------:R-:W-:Y:S01]  /*0e20*/  IMAD.WIDE.U32 R16, R26, 0x4, R16 ;  /* 0x000000041a107825 */ /* 0x000fe200078e0010 */
[----:B------:R0:W5:Y:S05]  /*0e30*/  LDG.E R27, desc[UR6][R12.64] ;  /* 0x000000060c1b7981 */ /* 0x00016a000c1e1900 */
[----:B------:R-:W5:Y:S01]  /*0e40*/  LDG.E R17, desc[UR6][R16.64] ;  /* 0x0000000610117981 */ /* 0x000f62000c1e1900 */
[----:B------:R-:W-:Y:S01]  /*0e50*/  IADD3 R5, PT, PT, R5, 0x80, RZ ;  /* 0x0000008005057810 */ /* 0x000fe20007ffe0ff */
[----:B--2---:R-:W-:-:S04]  /*0e60*/  FADD.FTZ R25, R25, R6 ;  /* 0x0000000619197221 */ /* 0x004fc80000010000 */
[----:B------:R-:W-:Y:S01]  /*0e70*/  FADD.FTZ R6, R25, R18 ;  /* 0x0000001219067221 */ /* 0x000fe20000010000 */
[----:B---3--:R-:W-:-:S04]  /*0e80*/  FADD.FTZ R21, R24, R21 ;  /* 0x0000001518157221 */ /* 0x008fc80000010000 */
[----:B----4-:R-:W-:Y:S01]  /*0e90*/  FADD.FTZ R25, R21, R10 ;  /* 0x0000000a15197221 */ /* 0x010fe20000010000 */
[----:B-----5:R-:W-:-:S04]  /*0ea0*/  FADD.FTZ R20, R23, R20 ;  /* 0x0000001417147221 */ /* 0x020fc80000010000 */
[----:B0-----:R-:W-:Y:S01]  /*0eb0*/  FADD.FTZ R12, R20, R15 ;  /* 0x0000000f140c7221 */ /* 0x001fe20000010000 */
[----:B------:R-:W-:-:S04]  /*0ec0*/  FADD.FTZ R22, R22, R27 ;  /* 0x0000001b16167221 */ /* 0x000fc80000010000 */
[----:B------:R-:W-:-:S07]  /*0ed0*/  FADD.FTZ R24, R22, R17 ;  /* 0x0000001116187221 */ /* 0x000fce0000010000 */
.L_x_399:
[----:B------:R-:W-:Y:S05]  /*0ee0*/  BSYNC.RECONVERGENT B1 ;  /* 0x0000000000017941 */ /* 0x000fea0003800200 */
.L_x_398:
[----:B------:R-:W-:Y:S05]  /*0ef0*/  @!P1 BRA `(.L_x_394) ;  /* 0x0000000000d89947 */ /* 0x000fea0003800000 */
[----:B------:R-:W-:Y:S01]  /*0f00*/  ISETP.NE.AND P1, PT, R7, 0x1, PT ;  /* 0x000000010700780c */ /* 0x000fe20003f25270 */
[----:B------:R-:W-:Y:S01]  /*0f10*/  BSSY.RECONVERGENT B1, `(.L_x_400) ;  /* 0x0000022000017945 */ /* 0x000fe20003800200 */
[----:B------:R-:W-:-:S11]  /*0f20*/  LOP3.LUT P0, RZ, R9, 0x20, RZ, 0xc0, !PT ;  /* 0x0000002009ff7812 */ /* 0x000fd6000780c0ff */
[----:B------:R-:W-:Y:S05]  /*0f30*/  @!P1 BRA `(.L_x_401) ;  /* 0x00000000007c9947 */ /* 0x000fea0003800000 */
[----:B------:R-:W0:Y:S01]  /*0f40*/  LDC.64 R16, c[0x0][0x448] ;  /* 0x00011200ff107b82 */ /* 0x000e220000000a00 */
[----:B------:R-:W-:-:S07]  /*0f50*/  IMAD R29, R5, R2, R0 ;  /* 0x00000002051d7224 */ /* 0x000fce00078e0200 */
[----:B------:R-:W1:Y:S08]  /*0f60*/  LDC.64 R18, c[0x0][0x450] ;  /* 0x00011400ff127b82 */ /* 0x000e700000000a00 */
[----:B------:R-:W2:Y:S08]  /*0f70*/  LDC.64 R14, c[0x0][0x440] ;  /* 0x00011000ff0e7b82 */ /* 0x000eb00000000a00 */
[----:B------:R-:W3:Y:S01]  /*0f80*/  LDC.64 R20, c[0x0][0x458] ;  /* 0x00011600ff147b82 */ /* 0x000ee20000000a00 */
[----:B0-----:R-:W-:Y:S01]  /*0f90*/  IMAD.WIDE.U32 R10, R29, 0x4, R16 ;  /* 0x000000041d0a7825 */ /* 0x001fe200078e0010 */
[----:B------:R-:W-:-:S04]  /*0fa0*/  LEA R9, R2, R29, 0x5 ;  /* 0x0000001d02097211 */ /* 0x000fc800078e28ff */
[----:B------:R3:W4:Y:S01]  /*0fb0*/  LDG.E R13, desc[UR6][R10.64] ;  /* 0x000000060a0d7981 */ /* 0x000722000c1e1900 */
[----:B-1----:R-:W-:-:S04]  /*0fc0*/  IMAD.WIDE.U32 R22, R29, 0x4, R18 ;  /* 0x000000041d167825 */ /* 0x002fc800078e0012 */
[----:B------:R-:W-:Y:S02]  /*0fd0*/  IMAD.WIDE.U32 R16, R9, 0x4, R16 ;  /* 0x0000000409107825 */ /* 0x000fe400078e0010 */
[----:B------:R-:W5:Y:S02]  /*0fe0*/  LDG.E R22, desc[UR6][R22.64] ;  /* 0x0000000616167981 */ /* 0x000f64000c1e1900 */
[--C-:B--2---:R-:W-:Y:S02]  /*0ff0*/  IMAD.WIDE.U32 R26, R29, 0x4, R14.reuse ;  /* 0x000000041d1a7825 */ /* 0x104fe400078e000e */
[----:B------:R-:W2:Y:S02]  /*1000*/  LDG.E R16, desc[UR6][R16.64] ;  /* 0x0000000610107981 */ /* 0x000ea4000c1e1900 */
[----:B------:R-:W-:Y:S02]  /*1010*/  IMAD.WIDE.U32 R14, R9, 0x4, R14 ;  /* 0x00000004090e7825 */ /* 0x000fe400078e000e */
[----:B------:R-:W2:Y:S02]  /*1020*/  LDG.E R7, desc[UR6][R26.64] ;  /* 0x000000061a077981 */ /* 0x000ea4000c1e1900 */
[----:B---3--:R-:W-:-:S02]  /*1030*/  IMAD.WIDE.U32 R10, R29, 0x4, R20 ;  /* 0x000000041d0a7825 */ /* 0x008fc400078e0014 */
[----:B------:R-:W3:Y:S02]  /*1040*/  LDG.E R15, desc[UR6][R14.64] ;  /* 0x000000060e0f7981 */ /* 0x000ee4000c1e1900 */
[----:B------:R-:W-:-:S04]  /*1050*/  IMAD.WIDE.U32 R18, R9, 0x4, R18 ;  /* 0x0000000409127825 */ /* 0x000fc800078e0012 */
[----:B------:R-:W-:Y:S02]  /*1060*/  IMAD.WIDE.U32 R20, R9, 0x4, R20 ;  /* 0x0000000409147825 */ /* 0x000fe400078e0014 */
[----:B------:R-:W3:Y:S04]  /*1070*/  LDG.E R9, desc[UR6][R10.64] ;  /* 0x000000060a097981 */ /* 0x000ee8000c1e1900 */
[----:B------:R-:W3:Y:S04]  /*1080*/  LDG.E R19, desc[UR6][R18.64] ;  /* 0x0000000612137981 */ /* 0x000ee8000c1e1900 */
[----:B------:R-:W3:Y:S01]  /*1090*/  LDG.E R20, desc[UR6][R20.64] ;  /* 0x0000000614147981 */ /* 0x000ee2000c1e1900 */
[----:B------:R-:W-:Y:S01]  /*10a0*/  IADD3 R5, PT, PT, R5, 0x40, RZ ;  /* 0x0000004005057810 */ /* 0x000fe20007ffe0ff */
[----:B----4-:R-:W-:Y:S01]  /*10b0*/  FADD.FTZ R13, R25, R13 ;  /* 0x0000000d190d7221 */ /* 0x010fe20000010000 */
[----:B-----5:R-:W-:-:S03]  /*10c0*/  FADD.FTZ R12, R12, R22 ;  /* 0x000000160c0c7221 */ /* 0x020fc60000010000 */
[----:B--2---:R-:W-:Y:S01]  /*10d0*/  FADD.FTZ R25, R13, R16 ;  /* 0x000000100d197221 */ /* 0x004fe20000010000 */
[----:B------:R-:W-:-:S04]  /*10e0*/  FADD.FTZ R6, R6, R7 ;  /* 0x0000000706067221 */ /* 0x000fc80000010000 */
[----:B---3--:R-:W-:Y:S01]  /*10f0*/  FADD.FTZ R6, R6, R15 ;  /* 0x0000000f06067221 */ /* 0x008fe20000010000 */
[----:B------:R-:W-:Y:S01]  /*1100*/  FADD.FTZ R9, R24, R9 ;  /* 0x0000000918097221 */ /* 0x000fe20000010000 */
[----:B------:R-:W-:-:S03]  /*1110*/  FADD.FTZ R12, R12, R19 ;  /* 0x000000130c0c7221 */ /* 0x000fc60000010000 */
[----:B------:R-:W-:-:S07]  /*1120*/  FADD.FTZ R24, R9, R20 ;  /* 0x0000001409187221 */ /* 0x000fce0000010000 */
.L_x_401:
[----:B------:R-:W-:Y:S05]  /*1130*/  BSYNC.RECONVERGENT B1 ;  /* 0x0000000000017941 */ /* 0x000fea0003800200 */
.L_x_400:
[----:B------:R-:W-:Y:S05]  /*1140*/  @P0 BRA `(.L_x_394) ;  /* 0x0000000000440947 */ /* 0x000fea0003800000 */
[----:B------:R-:W0:Y:S01]  /*1150*/  LDC.64 R18, c[0x0][0x440] ;  /* 0x00011000ff127b82 */ /* 0x000e220000000a00 */
[----:B------:R-:W-:-:S07]  /*1160*/  IMAD R5, R5, R2, R0 ;  /* 0x0000000205057224 */ /* 0x000fce00078e0200 */
[----:B------:R-:W1:Y:S08]  /*1170*/  LDC.64 R10, c[0x0][0x448] ;  /* 0x00011200ff0a7b82 */ /* 0x000e700000000a00 */
[----:B------:R-:W2:Y:S08]  /*1180*/  LDC.64 R14, c[0x0][0x450] ;  /* 0x00011400ff0e7b82 */ /* 0x000eb00000000a00 */
[----:B------:R-:W3:Y:S01]  /*1190*/  LDC.64 R16, c[0x0][0x458] ;  /* 0x00011600ff107b82 */ /* 0x000ee20000000a00 */
[----:B0-----:R-:W-:-:S06]  /*11a0*/  IMAD.WIDE.U32 R18, R5, 0x4, R18 ;  /* 0x0000000405127825 */ /* 0x001fcc00078e0012 */
[----:B------:R-:W4:Y:S01]  /*11b0*/  LDG.E R19, desc[UR6][R18.64] ;  /* 0x0000000612137981 */ /* 0x000f22000c1e1900 */
[----:B-1----:R-:W-:-:S06]  /*11c0*/  IMAD.WIDE.U32 R10, R5, 0x4, R10 ;  /* 0x00000004050a7825 */ /* 0x002fcc00078e000a */
[----:B------:R-:W5:Y:S01]  /*11d0*/  LDG.E R10, desc[UR6][R10.64] ;  /* 0x000000060a0a7981 */ /* 0x000f62000c1e1900 */
[----:B--2---:R-:W-:-:S06]  /*11e0*/  IMAD.WIDE.U32 R14, R5, 0x4, R14 ;  /* 0x00000004050e7825 */ /* 0x004fcc00078e000e */
[----:B------:R-:W2:Y:S01]  /*11f0*/  LDG.E R15, desc[UR6][R14.64] ;  /* 0x000000060e0f7981 */ /* 0x000ea2000c1e1900 */
[----:B---3--:R-:W-:-:S06]  /*1200*/  IMAD.WIDE.U32 R16, R5, 0x4, R16 ;  /* 0x0000000405107825 */ /* 0x008fcc00078e0010 */
[----:B------:R-:W3:Y:S01]  /*1210*/  LDG.E R17, desc[UR6][R16.64] ;  /* 0x0000000610117981 */ /* 0x000ee2000c1e1900 */
[----:B----4-:R-:W-:Y:S01]  /*1220*/  FADD.FTZ R6, R6, R19 ;  /* 0x0000001306067221 */ /* 0x010fe20000010000 */
[----:B-----5:R-:W-:Y:S01]  /*1230*/  FADD.FTZ R25, R25, R10 ;  /* 0x0000000a19197221 */ /* 0x020fe20000010000 */
[----:B--2---:R-:W-:Y:S01]  /*1240*/  FADD.FTZ R12, R12, R15 ;  /* 0x0000000f0c0c7221 */ /* 0x004fe20000010000 */
[----:B---3--:R-:W-:-:S07]  /*1250*/  FADD.FTZ R24, R24, R17 ;  /* 0x0000001118187221 */ /* 0x008fce0000010000 */
.L_x_394:
[----:B------:R-:W-:Y:S05]  /*1260*/  BSYNC.RECONVERGENT B0 ;  /* 0x0000000000007941 */ /* 0x000fea0003800200 */
.L_x_393:
[----:B------:R-:W0:Y:S01]  /*1270*/  S2R R5, SR_TID.X ;  /* 0x0000000000057919 */ /* 0x000e220000002100 */
[----:B------:R-:W1:Y:S01]  /*1280*/  S2UR UR5, SR_CgaCtaId ;  /* 0x00000000000579c3 */ /* 0x000e620000008800 */
[----:B------:R-:W-:Y:S01]  /*1290*/  UMOV UR4, 0x400 ;  /* 0x0000040000047882 */ /* 0x000fe20000000000 */
[C---:B------:R-:W-:Y:S02]  /*12a0*/  SHF.L.U32 R7, R4.reuse, 0x7, RZ ;  /* 0x0000000704077819 */ /* 0x040fe400000006ff */
[----:B------:R-:W-:Y:S01]  /*12b0*/  ISETP.NE.AND P0, PT, R4, RZ, PT ;  /* 0x000000ff0400720c */ /* 0x000fe20003f05270 */
[----:B-1----:R-:W-:Y:S01]  /*12c0*/  ULEA UR4, UR5, UR4, 0x18 ;  /* 0x0000000405047291 */ /* 0x002fe2000f8ec0ff */
[----:B0-----:R-:W-:-:S04]  /*12d0*/  LOP3.LUT R0, R3, 0x1f, R5, 0x78, !PT ;  /* 0x0000001f03007812 */ /* 0x001fc800078e7805 */
[C---:B------:R-:W-:Y:S02]  /*12e0*/  LOP3.LUT R5, R0.reuse, 0x3e0, R5, 0xf8, !PT ;  /* 0x000003e000057812 */ /* 0x040fe400078ef805 */
[----:B------:R-:W-:Y:S02]  /*12f0*/  SHF.L.U32 R0, R0, 0x2, RZ ;  /* 0x0000000200007819 */ /* 0x000fe400000006ff */
[----:B------:R-:W-:Y:S02]  /*1300*/  LEA R5, R5, UR4, 0x2 ;  /* 0x0000000405057c11 */ /* 0x000fe4000f8e10ff */
[----:B------:R-:W-:-:S03]  /*1310*/  LOP3.LUT R0, R7, R0, RZ, 0xfc, !PT ;  /* 0x0000000007007212 */ /* 0x000fc600078efcff */
[----:B------:R-:W-:Y:S04]  /*1320*/  STS [R5], R25 ;  /* 0x0000001905007388 */ /* 0x000fe80000000800 */
[----:B------:R-:W-:Y:S04]  /*1330*/  STS [R5+0x1000], R6 ;  /* 0x0010000605007388 */ /* 0x000fe80000000800 */
[----:B------:R-:W-:Y:S04]  /*1340*/  STS [R5+0x2000], R24 ;  /* 0x0020001805007388 */ /* 0x000fe80000000800 */
[----:B------:R-:W-:Y:S01]  /*1350*/  STS [R5+0x3000], R12 ;  /* 0x0030000c05007388 */ /* 0x000fe20000000800 */
[----:B------:R-:W-:Y:S06]  /*1360*/  BAR.SYNC.DEFER_BLOCKING 0x0 ;  /* 0x0000000000007b1d */ /* 0x000fec0000010000 */
[----:B------:R-:W0:Y:S04]  /*1370*/  LDS R11, [R0+UR4+0x1000] ;  /* 0x00100004000b7984 */ /* 0x000e280008000800 */
[----:B------:R-:W1:Y:S04]  /*1380*/  LDS R7, [R0+UR4] ;  /* 0x0000000400077984 */ /* 0x000e680008000800 */
[----:B------:R-:W2:Y:S04]  /*1390*/  LDS R10, [R0+UR4+0x2000] ;  /* 0x00200004000a7984 */ /* 0x000ea80008000800 */
[----:B------:R-:W3:Y:S04]  /*13a0*/  LDS R9, [R0+UR4+0x3000] ;  /* 0x0030000400097984 */ /* 0x000ee80008000800 */
[----:B0-----:R-:W0:Y:S04]  /*13b0*/  SHFL.BFLY PT, R14, R11, 0x1, 0x1f ;  /* 0x0c201f000b0e7f89 */ /* 0x001e2800000e0000 */
[----:B-1----:R-:W1:Y:S04]  /*13c0*/  SHFL.BFLY PT, R16, R7, 0x1, 0x1f ;  /* 0x0c201f0007107f89 */ /* 0x002e6800000e0000 */
[----:B--2---:R-:W2:Y:S04]  /*13d0*/  SHFL.BFLY PT, R13, R10, 0x1, 0x1f ;  /* 0x0c201f000a0d7f89 */ /* 0x004ea800000e0000 */
[----:B---3--:R-:W3:Y:S01]  /*13e0*/  SHFL.BFLY PT, R6, R9, 0x1, 0x1f ;  /* 0x0c201f0009067f89 */ /* 0x008ee200000e0000 */
[----:B0-----:R-:W-:Y:S01]  /*13f0*/  FADD.FTZ R14, R11, R14 ;  /* 0x0000000e0b0e7221 */ /* 0x001fe20000010000 */
[----:B-1----:R-:W-:-:S04]  /*1400*/  FADD.FTZ R16, R7, R16 ;  /* 0x0000001007107221 */ /* 0x002fc80000010000 */
[----:B------:R-:W0:Y:S01]  /*1410*/  SHFL.BFLY PT, R5, R14, 0x2, 0x1f ;  /* 0x0c401f000e057f89 */ /* 0x000e2200000e0000 */
[----:B--2---:R-:W-:-:S03]  /*1420*/  FADD.FTZ R15, R10, R13 ;  /* 0x0000000d0a0f7221 */ /* 0x004fc60000010000 */
[----:B------:R-:W1:Y:S01]  /*1430*/  SHFL.BFLY PT, R13, R16, 0x2, 0x1f ;  /* 0x0c401f00100d7f89 */ /* 0x000e6200000e0000 */
[----:B---3--:R-:W-:-:S03]  /*1440*/  FADD.FTZ R12, R9, R6 ;  /* 0x00000006090c7221 */ /* 0x008fc60000010000 */
[----:B------:R-:W2:Y:S04]  /*1450*/  SHFL.BFLY PT, R0, R15, 0x2, 0x1f ;  /* 0x0c401f000f007f89 */ /* 0x000ea800000e0000 */
[----:B------:R-:W3:Y:S01]  /*1460*/  SHFL.BFLY PT, R11, R12, 0x2, 0x1f ;  /* 0x0c401f000c0b7f89 */ /* 0x000ee200000e0000 */
[----:B0-----:R-:W-:Y:S01]  /*1470*/  FADD.FTZ R5, R14, R5 ;  /* 0x000000050e057221 */ /* 0x001fe20000010000 */
[----:B-1----:R-:W-:Y:S01]  /*1480*/  FADD.FTZ R13, R16, R13 ;  /* 0x0000000d100d7221 */ /* 0x002fe20000010000 */
[----:B--2---:R-:W-:-:S04]  /*1490*/  FADD.FTZ R17, R15, R0 ;  /* 0x000000000f117221 */ /* 0x004fc80000010000 */
[----:B------:R-:W0:Y:S01]  /*14a0*/  SHFL.BFLY PT, R6, R13, 0x4, 0x1f ;  /* 0x0c801f000d067f89 */ /* 0x000e2200000e0000 */
[----:B---3--:R-:W-:-:S03]  /*14b0*/  FADD.FTZ R11, R12, R11 ;  /* 0x0000000b0c0b7221 */ /* 0x008fc60000010000 */
[----:B------:R-:W1:Y:S04]  /*14c0*/  SHFL.BFLY PT, R0, R5, 0x4, 0x1f ;  /* 0x0c801f0005007f89 */ /* 0x000e6800000e0000 */
[----:B------:R-:W2:Y:S04]  /*14d0*/  SHFL.BFLY PT, R18, R17, 0x4, 0x1f ;  /* 0x0c801f0011127f89 */ /* 0x000ea800000e0000 */
[----:B------:R-:W3:Y:S01]  /*14e0*/  SHFL.BFLY PT, R10, R11, 0x4, 0x1f ;  /* 0x0c801f000b0a7f89 */ /* 0x000ee200000e0000 */
        /* <DEDUP_REMOVED lines=9> */
[----:B------:R-:W-:Y:S01]  /*1580*/  SHF.L.U32 R9, R8, 0x1, RZ ;  /* 0x0000000108097819 */ /* 0x000fe200000006ff */
[----:B-1----:R-:W-:-:S03]  /*1590*/  FADD.FTZ R7, R0, R7 ;  /* 0x0000000700077221 */ /* 0x002fc60000010000 */
[----:B------:R-:W0:Y:S01]  /*15a0*/  SHFL.BFLY PT, R10, R5, 0x10, 0x1f ;  /* 0x0e001f00050a7f89 */ /* 0x000e2200000e0000 */
[----:B------:R-:W-:Y:S01]  /*15b0*/  ISETP.GE.U32.AND P1, PT, R9, R2, PT ;  /* 0x000000020900720c */ /* 0x000fe20003f26070 */
[----:B--2---:R-:W-:Y:S02]  /*15c0*/  FADD.FTZ R19, R18, R19 ;  /* 0x0000001312137221 */ /* 0x004fe40000010000 */
[----:B------:R-:W1:Y:S01]  /*15d0*/  SHFL.BFLY PT, R6, R7, 0x10, 0x1f ;  /* 0x0e001f0007067f89 */ /* 0x000e6200000e0000 */
[----:B------:R-:W-:Y:S01]  /*15e0*/  @!P0 LEA R9, R3, UR4, 0x2 ;  /* 0x0000000403098c11 */ /* 0x000fe2000f8e10ff */
[----:B---3--:R-:W-:Y:S02]  /*15f0*/  FADD.FTZ R15, R12, R15 ;  /* 0x0000000f0c0f7221 */ /* 0x008fe40000010000 */
[----:B------:R-:W2:Y:S04]  /*1600*/  SHFL.BFLY PT, R14, R19, 0x10, 0x1f ;  /* 0x0e001f00130e7f89 */ /* 0x000ea800000e0000 */
[----:B------:R-:W3:Y:S01]  /*1610*/  SHFL.BFLY PT, R0, R15, 0x10, 0x1f ;  /* 0x0e001f000f007f89 */ /* 0x000ee200000e0000 */
[----:B0-----:R-:W-:Y:S01]  /*1620*/  FADD.FTZ R10, R5, R10 ;  /* 0x0000000a050a7221 */ /* 0x001fe20000010000 */
[----:B-1----:R-:W-:-:S04]  /*1630*/  FADD.FTZ R6, R7, R6 ;  /* 0x0000000607067221 */ /* 0x002fc80000010000 */
[----:B------:R0:W-:Y:S01]  /*1640*/  @!P0 STS [R9+0x4000], R10 ;  /* 0x0040000a09008388 */ /* 0x0001e20000000800 */
[----:B--2---:R-:W-:-:S03]  /*1650*/  FADD.FTZ R14, R19, R14 ;  /* 0x0000000e130e7221 */ /* 0x004fc60000010000 */
[----:B------:R0:W-:Y:S01]  /*1660*/  @!P0 STS [R9+0x4080], R6 ;  /* 0x0040800609008388 */ /* 0x0001e20000000800 */
[----:B---3--:R-:W-:-:S03]  /*1670*/  FADD.FTZ R0, R15, R0 ;  /* 0x000000000f007221 */ /* 0x008fc60000010000 */
        /* <DEDUP_REMOVED lines=11> */
[----:B------:R-:W3:Y:S03]  /*1730*/  LDC.64 R10, c[0x0][0x480] ;  /* 0x00012000ff0a7b82 */ /* 0x000ee60000000a00 */
[----:B------:R-:W4:Y:S04]  /*1740*/  LDS.64 R16, [R0+0x4100] ;  /* 0x0041000000107984 */ /* 0x000f280000000a00 */
[----:B------:R-:W5:Y:S01]  /*1750*/  LDS.64 R18, [R0+0x4180] ;  /* 0x0041800000127984 */ /* 0x000f620000000a00 */
[----:B------:R-:W1:Y:S01]  /*1760*/  LDC.64 R4, c[0x0][0x498] ;  /* 0x00012600ff047b82 */ /* 0x000e620000000a00 */
[----:B0-----:R-:W-:-:S07]  /*1770*/  IMAD.WIDE.U32 R6, R8, 0x4, R6 ;  /* 0x0000000408067825 */ /* 0x001fce00078e0006 */
[----:B------:R-:W0:Y:S01]  /*1780*/  LDC.64 R2, c[0x0][0x490] ;  /* 0x00012400ff027b82 */ /* 0x000e220000000a00 */
[----:B---3--:R-:W-:-:S04]  /*1790*/  IMAD.WIDE.U32 R10, R8, 0x4, R10 ;  /* 0x00000004080a7825 */ /* 0x008fc800078e000a */
[C---:B-1----:R-:W-:Y:S01]  /*17a0*/  IMAD.WIDE.U32 R4, R8.reuse, 0x4, R4 ;  /* 0x0000000408047825 */ /* 0x042fe200078e0004 */
[----:B------:R-:W-:Y:S02]  /*17b0*/  F2FP.BF16.F32.PACK_AB R13, R13, R12 ;  /* 0x0000000c0d0d723e */ /* 0x000fe400000010ff */
[----:B--2---:R-:W-:Y:S01]  /*17c0*/  F2FP.BF16.F32.PACK_AB R15, R15, R14 ;  /* 0x0000000e0f0f723e */ /* 0x004fe200000010ff */
[----:B0-----:R-:W-:Y:S02]  /*17d0*/  IMAD.WIDE.U32 R2, R8, 0x4, R2 ;  /* 0x0000000408027825 */ /* 0x001fe400078e0002 */
[----:B------:R-:W-:Y:S01]  /*17e0*/  STG.E desc[UR6][R6.64], R13 ;  /* 0x0000000d06007986 */ /* 0x000fe2000c101906 */
[----:B----4-:R-:W-:-:S03]  /*17f0*/  F2FP.BF16.F32.PACK_AB R17, R17, R16 ;  /* 0x000000101111723e */ /* 0x010fc600000010ff */
[----:B------:R-:W-:Y:S01]  /*1800*/  STG.E desc[UR6][R10.64], R15 ;  /* 0x0000000f0a007986 */ /* 0x000fe2000c101906 */
[----:B-----5:R-:W-:-:S03]  /*1810*/  F2FP.BF16.F32.PACK_AB R19, R19, R18 ;  /* 0x000000121313723e */ /* 0x020fc600000010ff */
[----:B------:R-:W-:Y:S04]  /*1820*/  STG.E desc[UR6][R4.64], R17 ;  /* 0x0000001104007986 */ /* 0x000fe8000c101906 */
[----:B------:R-:W-:Y:S01]  /*1830*/  STG.E desc[UR6][R2.64], R19 ;  /* 0x0000001302007986 */ /* 0x000fe2000c101906 */
[----:B------:R-:W-:Y:S05]  /*1840*/  EXIT ;  /* 0x000000000000794d */ /* 0x000fea0003800000 */
.L_x_402:
        /* <DEDUP_REMOVED lines=11> */
.L_x_6017:


//--------------------- .text._ZN10layer_norm31ln_parallel_residual_bwd_kernelINS_13Kernel_traitsI13__nv_bfloat16S2_S2_S2_fjLj1024ELj1ELj4ELj1ELj16ENS_18Kernel_traits_baseILj1024ES2_S2_S2_S2_fjLj128EEEEELb1ELb1ELb0EEEvNS_9BwdParamsE --------------------------
	.section	.text._ZN10layer_norm31ln_parallel_residual_bwd_kernelINS_13Kernel_traitsI13__nv_bfloat16S2_S2_S2_fjLj1024ELj1ELj4ELj1ELj16ENS_18Kernel_traits_baseILj1024ES2_S2_S2_S2_fjLj128EEEEELb1ELb1ELb0EEEvNS_9BwdParamsE,"ax",@progbits
	.align	128
        .global         _ZN10layer_norm31ln_parallel_residual_bwd_kernelINS_13Kernel_traitsI13__nv_bfloat16S2_S2_S2_fjLj1024ELj1ELj4ELj1ELj16ENS_18Kernel_traits_baseILj1024ES2_S2_S2_S2_fjLj128EEEEELb1ELb1ELb0EEEvNS_9BwdParamsE
        .type           _ZN10layer_norm31ln_parallel_residual_bwd_kernelINS_13Kernel_traitsI13__nv_bfloat16S2_S2_S2_fjLj1024ELj1ELj4ELj1ELj16ENS_18Kernel_traits_baseILj1024ES2_S2_S2_S2_fjLj128EEEEELb1ELb1ELb0EEEvNS_9BwdParamsE,@function
        .size           _ZN10layer_norm31ln_parallel_residual_bwd_kernelINS_13Kernel_traitsI13__nv_bfloat16S2_S2_S2_fjLj1024ELj1ELj4ELj1ELj16ENS_18Kernel_traits_baseILj1024ES2_S2_S2_S2_fjLj128EEEEELb1ELb1ELb0EEEvNS_9BwdParamsE,(.L_x_6018 - _ZN10layer_norm31ln_parallel_residual_bwd_kernelINS_13Kernel_traitsI13__nv_bfloat16S2_S2_S2_fjLj1024ELj1ELj4ELj1ELj16ENS_18Kernel_traits_baseILj1024ES2_S2_S2_S2_fjLj128EEEEELb1ELb1ELb0EEEvNS_9BwdParamsE)
        .other          _ZN10layer_norm31ln_parallel_residual_bwd_kernelINS_13Kernel_traitsI13__nv_bfloat16S2_S2_S2_fjLj1024ELj1ELj4ELj1ELj16ENS_18Kernel_traits_baseILj1024ES2_S2_S2_S2_fjLj128EEEEELb1ELb1ELb0EEEvNS_9BwdParamsE,@"STO_CUDA_ENTRY STV_DEFAULT"
_ZN10layer_norm31ln_parallel_residual_bwd_kernelINS_13Kernel_traitsI13__nv_bfloat16S2_S2_S2_fjLj1024ELj1ELj4ELj1ELj16ENS_18Kernel_traits_baseILj1024ES2_S2_S2_S2_fjLj128EEEEELb1ELb1ELb0EEEvNS_9BwdParamsE:
.text._ZN10layer_norm31ln_parallel_residual_bwd_kernelINS_13Kernel_traitsI13__nv_bfloat16S2_S2_S2_fjLj1024ELj1ELj4ELj1ELj16ENS_18Kernel_traits_baseILj1024ES2_S2_S2_S2_fjLj128EEEEELb1ELb1ELb0EEEvNS_9BwdParamsE:
[----:B------:R-:W-:Y:S01]  /*0000*/  LDC R1, c[0x0][0x37c] ;  /* 0x0000df00ff017b82 */ /* 0x000fe20000000800 */
[----:B------:R-:W0:Y:S01]  /*0010*/  S2R R18, SR_TID.X ;  /* 0x0000000000127919 */ /* 0x000e220000002100 */
[----:B------:R-:W1:Y:S01]  /*0020*/  LDCU UR4, c[0x0][0x388] ;  /* 0x00007100ff0477ac */ /* 0x000e620008000800 */
[----:B------:R-:W2:Y:S01]  /*0030*/  LDCU.64 UR8, c[0x0][0x358] ;  /* 0x00006b00ff0877ac */ /* 0x000ea20008000a00 */
[----:B------:R-:W3:Y:S01]  /*0040*/  LDCU UR5, c[0x0][0x384] ;  /* 0x00007080ff0577ac */ /* 0x000ee20008000800 */
[----:B------:R-:W4:Y:S01]  /*0050*/  LDCU UR13, c[0x0][0x408] ;  /* 0x00008100ff0d77ac */ /* 0x000f220008000800 */
[----:B------:R-:W0:Y:S01]  /*0060*/  LDCU UR15, c[0x0][0x388] ;  /* 0x00007100ff0f77ac */ /* 0x000e220008000800 */
[----:B-1----:R-:W-:Y:S01]  /*0070*/  MOV R21, UR4 ;  /* 0x0000000400157c02 */ /* 0x002fe20008000f00 */
[----:B------:R-:W1:Y:S03]  /*0080*/  LDCU.U8 UR14, c[0x0][0x410] ;  /* 0x00008200ff0e77ac */ /* 0x000e660008000000 */
[----:B------:R-:W-:Y:S01]  /*0090*/  SHF.R.S32.HI R0, RZ, 0x1f, R21 ;  /* 0x0000001fff007819 */ /* 0x000fe20000011415 */
[----:B------:R-:W1:Y:S03]  /*00a0*/  LDCU UR12, c[0x0][0x400] ;  /* 0x00008000ff0c77ac */ /* 0x000e660008000800 */
[----:B------:R-:W-:Y:S01]  /*00b0*/  LEA.HI R0, R0, R21, RZ, 0x3 ;  /* 0x0000001500007211 */ /* 0x000fe200078f18ff */
[----:B------:R-:W1:Y:S01]  /*00c0*/  LDCU.64 UR6, c[0x0][0x478] ;  /* 0x00008f00ff0677ac */ /* 0x000e620008000a00 */
[C---:B0-----:R-:W-:Y:S01]  /*00d0*/  LOP3.LUT R3, R18.reuse, 0x1f, RZ, 0xc, !PT ;  /* 0x0000001f12037812 */ /* 0x041fe200078e0cff */
[----:B------:R-:W0:Y:S01]  /*00e0*/  LDCU.64 UR20, c[0x0][0x438] ;  /* 0x00008700ff1477ac */ /* 0x000e220008000a00 */
[----:B------:R-:W-:-:S02]  /*00f0*/  LOP3.LUT R19, R18, 0x1f, RZ, 0xc0, !PT ;  /* 0x0000001f12137812 */ /* 0x000fc400078ec0ff */
[----:B------:R-:W-:Y:S01]  /*0100*/  LEA.HI.SX32 R20, R0, R3, 0x1d ;  /* 0x0000000300147211 */ /* 0x000fe200078feaff */
[----:B------:R-:W0:Y:S02]  /*0110*/  LDCU.64 UR10, c[0x0][0x470] ;  /* 0x00008e00ff0a77ac */ /* 0x000e240008000a00 */
[----:B------:R-:W-:Y:S01]  /*0120*/  IMAD.MOV.U32 R13, RZ, RZ, R19 ;  /* 0x000000ffff0d7224 */ /* 0x000fe200078e0013 */
        /* <DEDUP_REMOVED lines=9> */
[----:B------:R-:W-:-:S04]  /*01c0*/  @P3 LOP3.LUT R13, R13, 0x20, RZ, 0xfc, !PT ;  /* 0x000000200d0d3812 */ /* 0x000fc800078efcff */
[----:B------:R2:W5:Y:S01]  /*01d0*/  @P3 LDG.E.128 R40, desc[UR8][R2.64] ;  /* 0x0000000802283981 */ /* 0x000562000c1e1d00 */
[C---:B---3--:R-:W-:Y:S01]  /*01e0*/  @P0 IMAD.WIDE.U32 R6, R13.reuse, 0x10, R4 ;  /* 0x000000100d060825 */ /* 0x048fe200078e0004 */
[----:B------:R-:W-:Y:S01]  /*01f0*/  @P0 IADD3 R13, PT, PT, R13, 0x20, RZ ;  /* 0x000000200d0d0810 */ /* 0x000fe20007ffe0ff */
[----:B------:R-:W3:Y:S01]  /*0200*/  S2UR UR4, SR_CTAID.X ;  /* 0x00000000000479c3 */ /* 0x000ee20000002500 */
[----:B------:R-:W-:Y:S02]  /*0210*/  SHF.R.U32.HI R18, RZ, 0x5, R18 ;  /* 0x00000005ff127819 */ /* 0x000fe40000011612 */
[----:B------:R2:W5:Y:S01]  /*0220*/  @P0 LDG.E.128 R44, desc[UR8][R6.64] ;  /* 0x00000008062c0981 */ /* 0x000562000c1e1d00 */
[----:B----4-:R-:W-:-:S04]  /*0230*/  @P1 IMAD.WIDE.U32 R8, R13, 0x10, R8 ;  /* 0x000000100d081825 */ /* 0x010fc800078e0008 */
[----:B------:R-:W-:Y:S01]  /*0240*/  @P1 VIADD R13, R13, 0x20 ;  /* 0x000000200d0d1836 */ /* 0x000fe20000000000 */
[----:B------:R2:W5:Y:S03]  /*0250*/  @P1 LDG.E.128 R48, desc[UR8][R8.64] ;  /* 0x0000000808301981 */ /* 0x000566000c1e1d00 */
[----:B-1----:R-:W-:-:S05]  /*0260*/  @P2 IMAD.WIDE.U32 R4, R13, 0x10, R10 ;  /* 0x000000100d042825 */ /* 0x002fca00078e000a */
[----:B------:R2:W5:Y:S01]  /*0270*/  @P2 LDG.E.128 R52, desc[UR8][R4.64] ;  /* 0x0000000804342981 */ /* 0x000562000c1e1d00 */
[----:B---3--:R-:W-:-:S06]  /*0280*/  USHF.L.U32 UR4, UR4, 0x2, URZ ;  /* 0x0000000204047899 */ /* 0x008fcc00080006ff */
        /* <DEDUP_REMOVED lines=35> */
[----:B0-2---:R-:W-:Y:S06]  /*04c0*/  @P0 BRA `(.L_x_404) ;  /* 0x000000bc00280947 */ /* 0x005fec0003800000 */
[----:B------:R-:W0:Y:S01]  /*04d0*/  LDCU.U8 UR4, c[0x0][0x410] ;  /* 0x00008200ff0477ac */ /* 0x000e220008000000 */
        /* <DEDUP_REMOVED lines=17> */
[----:B0-----:R-:W-:Y:S01]  /*05f0*/  UISETP.NE.AND UP0, UPT, UR4, URZ, UPT ;  /* 0x000000ff0400728c */ /* 0x001fe2000bf05270 */
[----:B------:R-:W-:-:S02]  /*0600*/  PRMT R8, R50, 0x7632, R8 ;  /* 0x0000763232087816 */ /* 0x000fc40000000008 */
[----:B------:R-:W-:Y:S02]  /*0610*/  CS2R R72, SRZ ;  /* 0x0000000000487805 */ /* 0x000fe4000001ff00 */
[----:B------:R-:W-:Y:S02]  /*0620*/  PRMT R7, R49, 0x7632, R7 ;  /* 0x0000763231077816 */ /* 0x000fe40000000007 */
[----:B------:R-:W-:Y:S02]  /*0630*/  CS2R R74, SRZ ;  /* 0x00000000004a7805 */ /* 0x000fe4000001ff00 */
[----:B------:R-:W-:Y:S02]  /*0640*/  PRMT R6, R48, 0x7632, R6 ;  /* 0x0000763230067816 */ /* 0x000fe40000000006 */
[----:B------:R-:W-:Y:S02]  /*0650*/  CS2R R76, SRZ ;  /* 0x00000000004c7805 */ /* 0x000fe4000001ff00 */
        /* <DEDUP_REMOVED lines=22> */
[----:B------:R-:W-:Y:S02]  /*07c0*/  PLOP3.LUT P4, PT, PT, PT, UP0, 0x80, 0x8 ;  /* 0x000000000008781c */ /* 0x000fe40003f8f008 */
[----:B------:R-:W-:Y:S02]  /*07d0*/  CS2R R134, SRZ ;  /* 0x0000000000867805 */ /* 0x000fe4000001ff00 */
[----:B------:R-:W-:-:S02]  /*07e0*/  CS2R R136, SRZ ;  /* 0x0000000000887805 */ /* 0x000fc4000001ff00 */
[----:B------:R-:W-:-:S07]  /*07f0*/  CS2R R138, SRZ ;  /* 0x00000000008a7805 */ /* 0x000fce000001ff00 */
.L_x_454:
[----:B------:R-:W0:Y:S02]  /*0800*/  LDC.64 R140, c[0x0][0x3c0] ;  /* 0x0000f000ff8c7b82 */ /* 0x000e240000000a00 */
[----:B0-----:R-:W-:-:S06]  /*0810*/  IMAD.WIDE R142, R18, 0x4, R140 ;  /* 0x00000004128e7825 */ /* 0x001fcc00078e028c */
[----:B------:R-:W0:Y:S01]  /*0820*/  LDC.64 R140, c[0x0][0x3c8] ;  /* 0x0000f200ff8c7b82 */ /* 0x000e220000000a00 */
[----:B------:R-:W2:Y:S01]  /*0830*/  LDG.E R142, desc[UR8][R142.64] ;  /* 0x000000088e8e7981 */ /* 0x000ea2000c1e1900 */
[----:B0-----:R-:W-:-:S05]  /*0840*/  IMAD.WIDE R140, R18, 0x4, R140 ;  /* 0x00000004128c7825 */ /* 0x001fca00078e028c */
[----:B-----5:R0:W5:Y:S01]  /*0850*/  LDG.E R150, desc[UR8][R140.64] ;  /* 0x000000088c967981 */ /* 0x020162000c1e1900 */
[----:B------:R-:W-:Y:S01]  /*0860*/  MOV R21, UR15 ;  /* 0x0000000f00157c02 */ /* 0x000fe20008000f00 */
[----:B------:R-:W-:Y:S01]  /*0870*/  BSSY.RECONVERGENT B1, `(.L_x_405) ;  /* 0x0000078000017945 */ /* 0x000fe20003800200 */
[C---:B------:R-:W-:Y:S02]  /*0880*/  ISETP.GE.U32.AND P1, PT, R20.reuse, 0x40, PT ;  /* 0x000000401400780c */ /* 0x040fe40003f26070 */
[----:B------:R-:W-:Y:S02]  /*0890*/  CS2R R216, SRZ ;  /* 0x0000000000d87805 */ /* 0x000fe4000001ff00 */
[----:B------:R-:W-:Y:S01]  /*08a0*/  ISETP.GE.U32.AND P2, PT, R20, 0x60, PT ;  /* 0x000000601400780c */ /* 0x000fe20003f46070 */
[----:B------:R-:W-:Y:S01]  /*08b0*/  IMAD R22, R18, R21, RZ ;  /* 0x0000001512167224 */ /* 0x000fe200078e02ff */
[----:B------:R-:W-:-:S04]  /*08c0*/  ISETP.GE.U32.AND P5, PT, R20, 0x80, PT ;  /* 0x000000801400780c */ /* 0x000fc80003fa6070 */
[----:B------:R-:W-:-:S04]  /*08d0*/  SHF.R.S32.HI R145, RZ, 0x1f, R22 ;  /* 0x0000001fff917819 */ /* 0x000fc80000011416 */
[----:B------:R-:W-:-:S04]  /*08e0*/  LEA.HI R22, R145, R22, RZ, 0x3 ;  /* 0x0000001691167211 */ /* 0x000fc800078f18ff */
[----:B------:R-:W-:-:S05]  /*08f0*/  LEA.HI.SX32 R22, R22, R19, 0x1d ;  /* 0x0000001316167211 */ /* 0x000fca00078feaff */
[----:B------:R-:W-:Y:S01]  /*0900*/  IMAD.MOV.U32 R219, RZ, RZ, R22 ;  /* 0x000000ffffdb7224 */ /* 0x000fe200078e0016 */
[----:B--2---:R-:W-:Y:S01]  /*0910*/  FSEL R201, R142, RZ, !P4 ;  /* 0x000000ff8ec97208 */ /* 0x004fe20006000000 */
[----:B0-----:R-:W-:Y:S06]  /*0920*/  @!P3 BRA `(.L_x_406) ;  /* 0x0000000400b0b947 */ /* 0x001fec0003800000 */
[----:B------:R-:W0:Y:S08]  /*0930*/  LDC.64 R140, c[0x0][0x3a8] ;  /* 0x0000ea00ff8c7b82 */ /* 0x000e300000000a00 */
[----:B------:R-:W1:Y:S01]  /*0940*/  LDC.64 R144, c[0x0][0x428] ;  /* 0x00010a00ff907b82 */ /* 0x000e620000000a00 */
[----:B------:R-:W-:Y:S02]  /*0950*/  ISETP.NE.U32.AND P0, PT, RZ, UR20, PT ;  /* 0x00000014ff007c0c */ /* 0x000fe4000bf05070 */
[----:B------:R-:W-:-:S05]  /*0960*/  ISETP.NE.U32.AND P3, PT, RZ, UR10, PT ;  /* 0x0000000aff007c0c */ /* 0x000fca000bf65070 */
[----:B------:R-:W2:Y:S01]  /*0970*/  LDC.64 R172, c[0x0][0x3b0] ;  /* 0x0000ec00ffac7b82 */ /* 0x000ea20000000a00 */
[----:B0-----:R-:W-:-:S06]  /*0980*/  IMAD.WIDE.U32 R140, R22, 0x10, R140 ;  /* 0x00000010168c7825 */ /* 0x001fcc00078e008c */
[----:B------:R-:W3:Y:S01]  /*0990*/  LDG.E.128 R140, desc[UR8][R140.64] ;  /* 0x000000088c8c7981 */ /* 0x000ee2000c1e1d00 */
[----:B-1----:R-:W-:-:S06]  /*09a0*/  IMAD.WIDE.U32 R144, R22, 0x10, R144 ;  /* 0x0000001016907825 */ /* 0x002fcc00078e0090 */
[----:B------:R-:W4:Y:S01]  /*09b0*/  LDG.E.128 R144, desc[UR8][R144.64] ;  /* 0x0000000890907981 */ /* 0x000f22000c1e1d00 */
[----:B------:R-:W-:Y:S02]  /*09c0*/  ISETP.NE.AND.EX P0, PT, RZ, UR21, PT, P0 ;  /* 0x00000015ff007c0c */ /* 0x000fe4000bf05300 */
[----:B------:R-:W-:Y:S01]  /*09d0*/  SHF.L.U32 R184, R40, 0x10, RZ ;  /* 0x0000001028b87819 */ /* 0x000fe200000006ff */
[----:B------:R-:W-:Y:S01]  /*09e0*/  IMAD.U32 R182, R41, 0x10000, RZ ;  /* 0x0001000029b67824 */ /* 0x000fe200078e00ff */
[----:B------:R-:W-:Y:S01]  /*09f0*/  ISETP.NE.AND.EX P3, PT, RZ, UR11, PT, P3 ;  /* 0x0000000bff007c0c */ /* 0x000fe2000bf65330 */
[----:B--2---:R-:W-:-:S05]  /*0a00*/  IMAD.WIDE.U32 R172, R22, 0x8, R172 ;  /* 0x0000000816ac7825 */ /* 0x004fca00078e00ac */
[----:B------:R0:W5:Y:S03]  /*0a10*/  LDG.E.64 R206, desc[UR8][R172.64] ;  /* 0x00000008acce7981 */ /* 0x000166000c1e1b00 */
[----:B------:R-:W1:Y:S08]  /*0a20*/  @P0 LDC.64 R174, c[0x0][0x438] ;  /* 0x00010e00ffae0b82 */ /* 0x000e700000000a00 */
[----:B------:R-:W2:Y:S01]  /*0a30*/  @P3 LDC.64 R170, c[0x0][0x3b8] ;  /* 0x0000ee00ffaa3b82 */ /* 0x000ea20000000a00 */
[----:B-1----:R-:W-:-:S05]  /*0a40*/  @P0 IMAD.WIDE.U32 R174, R22, 0x10, R174 ;  /* 0x0000001016ae0825 */ /* 0x002fca00078e00ae */
[----:B------:R1:W5:Y:S01]  /*0a50*/  @P0 LDG.E.128 R120, desc[UR8][R174.64] ;  /* 0x00000008ae780981 */ /* 0x000362000c1e1d00 */
[----:B--2---:R-:W-:Y:S01]  /*0a60*/  @P3 IMAD.WIDE.U32 R170, R22, 0x8, R170 ;  /* 0x0000000816aa3825 */ /* 0x004fe200078e00aa */
[----:B0-----:R-:W-:-:S04]  /*0a70*/  SHF.L.U32 R173, R16, 0x10, RZ ;  /* 0x0000001010ad7819 */ /* 0x001fc800000006ff */
[----:B------:R0:W5:Y:S01]  /*0a80*/  @P3 LDG.E.64 R214, desc[UR8][R170.64] ;  /* 0x00000008aad63981 */ /* 0x000162000c1e1b00 */
[----:B-1----:R-:W-:Y:S01]  /*0a90*/  IMAD.U32 R175, R14, 0x10000, RZ ;  /* 0x000100000eaf7824 */ /* 0x002fe200078e00ff */
[----:B------:R-:W-:Y:S01]  /*0aa0*/  SHF.L.U32 R174, R15, 0x10, RZ ;  /* 0x000000100fae7819 */ /* 0x000fe200000006ff */
[----:B------:R-:W-:Y:S01]  /*0ab0*/  IMAD.U32 R177, R43, 0x10000, RZ ;  /* 0x000100002bb17824 */ /* 0x000fe200078e00ff */
[----:B------:R-:W-:Y:S02]  /*0ac0*/  IADD3 R219, PT, PT, R22, 0x20, RZ ;  /* 0x0000002016db7810 */ /* 0x000fe40007ffe0ff */
[C---:B---3--:R-:W-:Y:S02]  /*0ad0*/  PRMT R176, R140.reuse, 0x7632, R176 ;  /* 0x000076328cb07816 */ /* 0x048fe400000000b0 */
[----:B------:R-:W-:Y:S01]  /*0ae0*/  SHF.L.U32 R140, R140, 0x10, RZ ;  /* 0x000000108c8c7819 */ /* 0x000fe200000006ff */
[C---:B------:R-:W-:Y:S01]  /*0af0*/  IMAD.U32 R180, R141.reuse, 0x10000, RZ ;  /* 0x000100008db47824 */ /* 0x040fe200078e00ff */
[----:B------:R-:W-:-:S02]  /*0b00*/  PRMT R178, R141, 0x7632, R178 ;  /* 0x000076328db27816 */ /* 0x000fc400000000b2 */
[----:B------:R-:W-:Y:S01]  /*0b10*/  SHF.L.U32 R176, R176, 0x10, RZ ;  /* 0x00000010b0b07819 */ /* 0x000fe200000006ff */
[----:B------:R-:W-:Y:S01]  /*0b20*/  FADD.FTZ R3, -R201, R140 ;  /* 0x0000008cc9037221 */ /* 0x000fe20000010100 */
[C---:B----4-:R-:W-:Y:S01]  /*0b30*/  PRMT R141, R144.reuse, 0x7632, R141 ;  /* 0x00007632908d7816 */ /* 0x050fe2000000008d */
[C---:B------:R-:W-:Y:S01]  /*0b40*/  IMAD.U32 R220, R143.reuse, 0x10000, RZ ;  /* 0x000100008fdc7824 */ /* 0x040fe200078e00ff */
[----:B------:R-:W-:Y:S01]  /*0b50*/  PRMT R217, R143, 0x7632, R217 ;  /* 0x000076328fd97816 */ /* 0x000fe200000000d9 */
[----:B------:R-:W-:Y:S02]  /*0b60*/  IMAD.U32 R143, R144, 0x10000, RZ ;  /* 0x00010000908f7824 */ /* 0x000fe400078e00ff */
[----:B-----5:R-:W-:Y:S01]  /*0b70*/  FMUL.FTZ R3, R150, R3 ;  /* 0x0000000396037220 */ /* 0x020fe20000410000 */
[----:B------:R-:W-:Y:S01]  /*0b80*/  SHF.L.U32 R178, R178, 0x10, RZ ;  /* 0x00000010b2b27819 */ /* 0x000fe200000006ff */
[----:B------:R-:W-:Y:S02]  /*0b90*/  IMAD.U32 R140, R141, 0x10000, RZ ;  /* 0x000100008d8c7824 */ /* 0x000fe400078e00ff */
[----:B------:R-:W-:Y:S01]  /*0ba0*/  FADD.FTZ R141, -R201, R176 ;  /* 0x000000b0c98d7221 */ /* 0x000fe20000010100 */
[-C--:B------:R-:W-:Y:S01]  /*0bb0*/  FMUL.FTZ R184, R184, R143.reuse ;  /* 0x0000008fb8b87220 */ /* 0x080fe20000410000 */
[----:B------:R-:W-:Y:S01]  /*0bc0*/  FADD.FTZ R84, R84, R143 ;  /* 0x0000008f54547221 */ /* 0x000fe20000010000 */
[----:B------:R-:W-:Y:S01]  /*0bd0*/  FFMA.FTZ R56, R3, R143, R56 ;  /* 0x0000008f03387223 */ /* 0x000fe20000010038 */
[----:B------:R-:W-:Y:S01]  /*0be0*/  FADD.FTZ R143, -R201, R178 ;  /* 0x000000b2c98f7221 */ /* 0x000fe20000010100 */
[----:B------:R-:W-:Y:S01]  /*0bf0*/  FMUL.FTZ R178, R150, R141 ;  /* 0x0000008d96b27220 */ /* 0x000fe20000410000 */
[C---:B------:R-:W-:Y:S01]  /*0c00*/  PRMT R216, R142.reuse, 0x7632, R216 ;  /* 0x000076328ed87816 */ /* 0x040fe200000000d8 */
[-C--:B------:R-:W-:Y:S01]  /*0c10*/  FMUL.FTZ R175, R175, R140.reuse ;  /* 0x0000008cafaf7220 */ /* 0x080fe20000410000 */
[----:B------:R-:W-:Y:S01]  /*0c20*/  SHF.L.U32 R218, R142, 0x10, RZ ;  /* 0x000000108eda7819 */ /* 0x000fe200000006ff */
[----:B------:R-:W-:Y:S01]  /*0c30*/  FADD.FTZ R85, R85, R140 ;  /* 0x0000008c55557221 */ /* 0x000fe20000010000 */
[C---:B------:R-:W-:Y:S01]  /*0c40*/  PRMT R142, R145.reuse, 0x7632, R142 ;  /* 0x00007632918e7816 */ /* 0x040fe2000000008e */
[----:B------:R-:W-:Y:S01]  /*0c50*/  FFMA.FTZ R57, R178, R140, R57 ;  /* 0x0000008cb2397223 */ /* 0x000fe20000010039 */
[----:B------:R-:W-:Y:S01]  /*0c60*/  SHF.L.U32 R145, R145, 0x10, RZ ;  /* 0x0000001091917819 */ /* 0x000fe200000006ff */
[----:B------:R-:W-:Y:S01]  /*0c70*/  FADD.FTZ R140, RZ, R184 ;  /* 0x000000b8ff8c7221 */ /* 0x000fe20000010000 */
[----:B------:R-:W-:Y:S01]  /*0c80*/  FADD.FTZ R183, -R201, R180 ;  /* 0x000000b4c9b77221 */ /* 0x000fe20000010100 */
[----:B------:R-:W-:Y:S01]  /*0c90*/  FFMA.FTZ R141, R3, R184, RZ ;  /* 0x000000b8038d7223 */ /* 0x000fe200000100ff */
[----:B------:R-:W-:Y:S01]  /*0ca0*/  FMUL.FTZ R176, R150, R143 ;  /* 0x0000008f96b07220 */ /* 0x000fe20000410000 */
[----:B------:R-:W-:Y:S01]  /*0cb0*/  FADD.FTZ R143, R140, R175 ;  /* 0x000000af8c8f7221 */ /* 0x000fe20000010000 */
[----:B------:R-:W-:Y:S01]  /*0cc0*/  FMUL.FTZ R183, R150, R183 ;  /* 0x000000b796b77220 */ /* 0x000fe20000410000 */
[----:B------:R-:W-:Y:S01]  /*0cd0*/  FMUL.FTZ R182, R182, R145 ;  /* 0x00000091b6b67220 */ /* 0x000fe20000410000 */
[----:B------:R-:W-:-:S02]  /*0ce0*/  IMAD.U32 R142, R142, 0x10000, RZ ;  /* 0x000100008e8e7824 */ /* 0x000fc400078e00ff */
[----:B------:R-:W-:Y:S01]  /*0cf0*/  FFMA.FTZ R140, R178, R175, R141 ;  /* 0x000000afb28c7223 */ /* 0x000fe2000001008d */
[C---:B------:R-:W-:Y:S01]  /*0d00*/  PRMT R144, R146.reuse, 0x7632, R144 ;  /* 0x0000763292907816 */ /* 0x040fe20000000090 */
[----:B0-----:R-:W-:Y:S01]  /*0d10*/  IMAD.U32 R171, R146, 0x10000, RZ ;  /* 0x0001000092ab7824 */ /* 0x001fe200078e00ff */
[----:B------:R-:W-:Y:S01]  /*0d20*/  SHF.L.U32 R180, R42, 0x10, RZ ;  /* 0x000000102ab47819 */ /* 0x000fe200000006ff */
[----:B------:R-:W-:Y:S01]  /*0d30*/  FADD.FTZ R181, -R201, R218 ;  /* 0x000000dac9b57221 */ /* 0x000fe20000010100 */
[----:B------:R-:W-:Y:S01]  /*0d40*/  SHF.L.U32 R216, R216, 0x10, RZ ;  /* 0x00000010d8d87819 */ /* 0x000fe200000006ff */
[----:B------:R-:W-:Y:S01]  /*0d50*/  FMUL.FTZ R174, R174, R142 ;  /* 0x0000008eaeae7220 */ /* 0x000fe20000410000 */
[----:B------:R-:W-:Y:S01]  /*0d60*/  FADD.FTZ R143, R143, R182 ;  /* 0x000000b68f8f7221 */ /* 0x000fe20000010000 */
[C---:B------:R-:W-:Y:S01]  /*0d70*/  FFMA.FTZ R141, R183.reuse, R182, R140 ;  /* 0x000000b6b78d7223 */ /* 0x040fe2000001008c */
[----:B------:R-:W-:Y:S01]  /*0d80*/  FADD.FTZ R86, R86, R145 ;  /* 0x0000009156567221 */ /* 0x000fe20000010000 */
[----:B------:R-:W-:Y:S01]  /*0d90*/  FFMA.FTZ R58, R183, R145, R58 ;  /* 0x00000091b73a7223 */ /* 0x000fe2000001003a */
[----:B------:R-:W-:Y:S01]  /*0da0*/  SHF.L.U32 R144, R144, 0x10, RZ ;  /* 0x0000001090907819 */ /* 0x000fe200000006ff */
[----:B------:R-:W-:Y:S01]  /*0db0*/  FMUL.FTZ R181, R150, R181 ;  /* 0x000000b596b57220 */ /* 0x000fe20000410000 */
[----:B------:R-:W-:Y:S01]  /*0dc0*/  FMUL.FTZ R180, R180, R171 ;  /* 0x000000abb4b47220 */ /* 0x000fe20000410000 */
[----:B------:R-:W-:Y:S01]  /*0dd0*/  FADD.FTZ R145, -R201, R216 ;  /* 0x000000d8c9917221 */ /* 0x000fe20000010100 */
[----:B------:R-:W-:Y:S01]  /*0de0*/  FADD.FTZ R143, R143, R174 ;  /* 0x000000ae8f8f7221 */ /* 0x000fe20000010000 */
[C---:B------:R-:W-:Y:S01]  /*0df0*/  FFMA.FTZ R140, R176.reuse, R174, R141 ;  /* 0x000000aeb08c7223 */ /* 0x040fe2000001008d */
[----:B------:R-:W-:Y:S01]  /*0e00*/  PRMT R146, R147, 0x7632, R146 ;  /* 0x0000763293927816 */ /* 0x000fe20000000092 */
[----:B------:R-:W-:Y:S01]  /*0e10*/  FADD.FTZ R87, R87, R142 ;  /* 0x0000008e57577221 */ /* 0x000fe20000010000 */
[----:B------:R-:W-:Y:S01]  /*0e20*/  SHF.L.U32 R147, R147, 0x10, RZ ;  /* 0x0000001093937819 */ /* 0x000fe200000006ff */
[----:B------:R-:W-:Y:S01]  /*0e30*/  FFMA.FTZ R59, R176, R142, R59 ;  /* 0x0000008eb03b7223 */ /* 0x000fe2000001003b */
[----:B------:R-:W-:Y:S01]  /*0e40*/  FADD.FTZ R179, -R201, R220 ;  /* 0x000000dcc9b37221 */ /* 0x000fe20000010100 */
[----:B------:R-:W-:-:S02]  /*0e50*/  IMAD.U32 R170, R217, 0x10000, RZ ;  /* 0x00010000d9aa7824 */ /* 0x000fc400078e00ff */
[----:B------:R-:W-:Y:S01]  /*0e60*/  FMUL.FTZ R173, R173, R144 ;  /* 0x00000090adad7220 */ /* 0x000fe20000410000 */
[----:B------:R-:W-:Y:S01]  /*0e70*/  FMUL.FTZ R172, R150, R145 ;  /* 0x0000009196ac7220 */ /* 0x000fe20000410000 */
[----:B------:R-:W-:Y:S01]  /*0e80*/  FADD.FTZ R142, R143, R180 ;  /* 0x000000b48f8e7221 */ /* 0x000fe20000010000 */
[C---:B------:R-:W-:Y:S01]  /*0e90*/  FFMA.FTZ R141, R181.reuse, R180, R140 ;  /* 0x000000b4b58d7223 */ /* 0x040fe2000001008c */
[----:B------:R-:W-:Y:S01]  /*0ea0*/  FADD.FTZ R88, R88, R171 ;  /* 0x000000ab58587221 */ /* 0x000fe20000010000 */
[----:B------:R-:W-:Y:S01]  /*0eb0*/  FFMA.FTZ R60, R181, R171, R60 ;  /* 0x000000abb53c7223 */ /* 0x000fe2000001003c */
[----:B------:R-:W-:Y:S01]  /*0ec0*/  FMUL.FTZ R179, R150, R179 ;  /* 0x000000b396b37220 */ /* 0x000fe20000410000 */
[----:B------:R-:W-:Y:S01]  /*0ed0*/  FMUL.FTZ R177, R177, R147 ;  /* 0x00000093b1b17220 */ /* 0x000fe20000410000 */
[----:B------:R-:W-:Y:S02]  /*0ee0*/  IMAD.U32 R171, R17, 0x10000, RZ ;  /* 0x0001000011ab7824 */ /* 0x000fe400078e00ff */
[----:B------:R-:W-:Y:S01]  /*0ef0*/  FADD.FTZ R143, -R201, R170 ;  /* 0x000000aac98f7221 */ /* 0x000fe20000010100 */
[----:B------:R-:W-:-:S02]  /*0f00*/  IMAD.U32 R146, R146, 0x10000, RZ ;  /* 0x0001000092927824 */ /* 0x000fc400078e00ff */
[----:B------:R-:W-:Y:S01]  /*0f10*/  FADD.FTZ R142, R142, R173 ;  /* 0x000000ad8e8e7221 */ /* 0x000fe20000010000 */
[----:B------:R-:W-:Y:S01]  /*0f20*/  FFMA.FTZ R140, R172, R173, R141 ;  /* 0x000000adac8c7223 */ /* 0x000fe2000001008d */
        /* <DEDUP_REMOVED lines=12> */
.L_x_406:
[----:B------:R-:W-:Y:S05]  /*0ff0*/  BSYNC.RECONVERGENT B1 ;  /* 0x0000000000017941 */ /* 0x000fea0003800200 */
.L_x_405:
[----:B------:R-:W-:Y:S04]  /*1000*/  BSSY.RECONVERGENT B1, `(.L_x_407) ;  /* 0x000006e000017945 */ /* 0x000fe80003800200 */
[----:B------:R-:W-:Y:S05]  /*1010*/  @!P1 BRA `(.L_x_408) ;  /* 0x0000000400b09947 */ /* 0x000fea0003800000 */
        /* <DEDUP_REMOVED lines=9> */
[----:B------:R-:W-:Y:S01]  /*10b0*/  ISETP.NE.AND.EX P0, PT, RZ, UR21, PT, P0 ;  /* 0x00000015ff007c0c */ /* 0x000fe2000bf05300 */
[----:B------:R-:W-:Y:S01]  /*10c0*/  IMAD.U32 R168, R44, 0x10000, RZ ;  /* 0x000100002ca87824 */ /* 0x000fe200078e00ff */
[----:B------:R-:W-:Y:S01]  /*10d0*/  ISETP.NE.AND.EX P3, PT, RZ, UR11, PT, P3 ;  /* 0x0000000bff007c0c */ /* 0x000fe2000bf65330 */
[----:B--2---:R-:W-:Y:S01]  /*10e0*/  IMAD.WIDE.U32 R154, R219, 0x8, R154 ;  /* 0x00000008db9a7825 */ /* 0x004fe200078e009a */
[----:B------:R-:W-:-:S04]  /*10f0*/  SHF.L.U32 R166, R45, 0x10, RZ ;  /* 0x000000102da67819 */ /* 0x000fc800000006ff */
[----:B------:R-:W5:Y:S05]  /*1100*/  LDG.E.64 R204, desc[UR8][R154.64] ;  /* 0x000000089acc7981 */ /* 0x000f6a000c1e1b00 */
[----:B------:R-:W0:Y:S08]  /*1110*/  @P0 LDC.64 R156, c[0x0][0x438] ;  /* 0x00010e00ff9c0b82 */ /* 0x000e300000000a00 */
[----:B------:R-:W1:Y:S01]  /*1120*/  @P3 LDC.64 R152, c[0x0][0x3b8] ;  /* 0x0000ee00ff983b82 */ /* 0x000e620000000a00 */
[----:B0-----:R-:W-:-:S05]  /*1130*/  @P0 IMAD.WIDE.U32 R156, R219, 0x10, R156 ;  /* 0x00000010db9c0825 */ /* 0x001fca00078e009c */
[----:B------:R0:W5:Y:S01]  /*1140*/  @P0 LDG.E.128 R124, desc[UR8][R156.64] ;  /* 0x000000089c7c0981 */ /* 0x000162000c1e1d00 */
[----:B-1----:R-:W-:-:S05]  /*1150*/  @P3 IMAD.WIDE.U32 R152, R219, 0x8, R152 ;  /* 0x00000008db983825 */ /* 0x002fca00078e0098 */
[----:B------:R1:W5:Y:S01]  /*1160*/  @P3 LDG.E.64 R212, desc[UR8][R152.64] ;  /* 0x0000000898d43981 */ /* 0x000362000c1e1b00 */
[----:B0-----:R-:W-:Y:S01]  /*1170*/  SHF.L.U32 R157, R10, 0x10, RZ ;  /* 0x000000100a9d7819 */ /* 0x001fe200000006ff */
[----:B------:R-:W-:Y:S02]  /*1180*/  IMAD.U32 R156, R11, 0x10000, RZ ;  /* 0x000100000b9c7824 */ /* 0x000fe400078e00ff */
[----:B------:R-:W-:Y:S01]  /*1190*/  IMAD.U32 R155, R12, 0x10000, RZ ;  /* 0x000100000c9b7824 */ /* 0x000fe200078e00ff */
[----:B------:R-:W-:Y:S01]  /*11a0*/  SHF.L.U32 R159, R47, 0x10, RZ ;  /* 0x000000102f9f7819 */ /* 0x000fe200000006ff */
[----:B------:R-:W-:Y:S01]  /*11b0*/  VIADD R219, R219, 0x20 ;  /* 0x00000020dbdb7836 */ /* 0x000fe20000000000 */
[C---:B---3--:R-:W-:Y:S01]  /*11c0*/  PRMT R158, R140.reuse, 0x7632, R158 ;  /* 0x000076328c9e7816 */ /* 0x048fe2000000009e */
[----:B------:R-:W-:Y:S01]  /*11d0*/  IMAD.U32 R140, R140, 0x10000, RZ ;  /* 0x000100008c8c7824 */ /* 0x000fe200078e00ff */
[C---:B------:R-:W-:Y:S02]  /*11e0*/  PRMT R160, R141.reuse, 0x7632, R160 ;  /* 0x000076328da07816 */ /* 0x040fe400000000a0 */
[----:B------:R-:W-:Y:S01]  /*11f0*/  SHF.L.U32 R164, R141, 0x10, RZ ;  /* 0x000000108da47819 */ /* 0x000fe200000006ff */
[----:B------:R-:W-:Y:S01]  /*1200*/  FADD.FTZ R169, -R201, R140 ;  /* 0x0000008cc9a97221 */ /* 0x000fe20000010100 */
[----:B------:R-:W-:Y:S01]  /*1210*/  PRMT R221, R143, 0x7632, R221 ;  /* 0x000076328fdd7816 */ /* 0x000fe200000000dd */
[----:B------:R-:W-:Y:S01]  /*1220*/  IMAD.U32 R158, R158, 0x10000, RZ ;  /* 0x000100009e9e7824 */ /* 0x000fe200078e00ff */
[----:B----4-:R-:W-:-:S02]  /*1230*/  PRMT R141, R144, 0x7632, R141 ;  /* 0x00007632908d7816 */ /* 0x010fc4000000008d */
[----:B------:R-:W-:Y:S01]  /*1240*/  SHF.L.U32 R222, R143, 0x10, RZ ;  /* 0x000000108fde7819 */ /* 0x000fe200000006ff */
[----:B-----5:R-:W-:Y:S01]  /*1250*/  FMUL.FTZ R169, R150, R169 ;  /* 0x000000a996a97220 */ /* 0x020fe20000410000 */
[----:B------:R-:W-:Y:S01]  /*1260*/  SHF.L.U32 R143, R144, 0x10, RZ ;  /* 0x00000010908f7819 */ /* 0x000fe200000006ff */
[----:B------:R-:W-:Y:S01]  /*1270*/  IMAD.U32 R160, R160, 0x10000, RZ ;  /* 0x00010000a0a07824 */ /* 0x000fe200078e00ff */
[----:B------:R-:W-:Y:S01]  /*1280*/  SHF.L.U32 R140, R141, 0x10, RZ ;  /* 0x000000108d8c7819 */ /* 0x000fe200000006ff */
[----:B------:R-:W-:Y:S02]  /*1290*/  FADD.FTZ R141, -R201, R158 ;  /* 0x0000009ec98d7221 */ /* 0x000fe40000010100 */
[-C--:B------:R-:W-:Y:S01]  /*12a0*/  FMUL.FTZ R168, R168, R143.reuse ;  /* 0x0000008fa8a87220 */ /* 0x080fe20000410000 */
[----:B------:R-:W-:Y:S01]  /*12b0*/  FADD.FTZ R92, R92, R143 ;  /* 0x0000008f5c5c7221 */ /* 0x000fe20000010000 */
[----:B------:R-:W-:Y:S01]  /*12c0*/  FFMA.FTZ R64, R169, R143, R64 ;  /* 0x0000008fa9407223 */ /* 0x000fe20000010040 */
[----:B------:R-:W-:Y:S01]  /*12d0*/  FADD.FTZ R143, -R201, R160 ;  /* 0x000000a0c98f7221 */ /* 0x000fe20000010100 */
[----:B------:R-:W-:Y:S01]  /*12e0*/  FMUL.FTZ R160, R150, R141 ;  /* 0x0000008d96a07220 */ /* 0x000fe20000410000 */
[C---:B------:R-:W-:Y:S01]  /*12f0*/  PRMT R218, R142.reuse, 0x7632, R218 ;  /* 0x000076328eda7816 */ /* 0x040fe200000000da */
[----:B------:R-:W-:-:S02]  /*1300*/  IMAD.U32 R220, R142, 0x10000, RZ ;  /* 0x000100008edc7824 */ /* 0x000fc400078e00ff */
[-C--:B------:R-:W-:Y:S01]  /*1310*/  FMUL.FTZ R157, R157, R140.reuse ;  /* 0x0000008c9d9d7220 */ /* 0x080fe20000410000 */
[----:B------:R-:W-:Y:S01]  /*1320*/  FADD.FTZ R93, R93, R140 ;  /* 0x0000008c5d5d7221 */ /* 0x000fe20000010000 */
[----:B------:R-:W-:Y:S01]  /*1330*/  FFMA.FTZ R65, R160, R140, R65 ;  /* 0x0000008ca0417223 */ /* 0x000fe20000010041 */
[----:B------:R-:W-:Y:S01]  /*1340*/  PRMT R142, R145, 0x7632, R142 ;  /* 0x00007632918e7816 */ /* 0x000fe2000000008e */
[----:B------:R-:W-:Y:S01]  /*1350*/  FADD.FTZ R140, R217, R168 ;  /* 0x000000a8d98c7221 */ /* 0x000fe20000010000 */
[----:B------:R-:W-:Y:S02]  /*1360*/  IMAD.U32 R145, R145, 0x10000, RZ ;  /* 0x0001000091917824 */ /* 0x000fe400078e00ff */
[----:B------:R-:W-:Y:S01]  /*1370*/  FADD.FTZ R167, -R201, R164 ;  /* 0x000000a4c9a77221 */ /* 0x000fe20000010100 */
[----:B------:R-:W-:Y:S01]  /*1380*/  FFMA.FTZ R141, R169, R168, R216 ;  /* 0x000000a8a98d7223 */ /* 0x000fe200000100d8 */
[----:B------:R-:W-:Y:S01]  /*1390*/  FMUL.FTZ R158, R150, R143 ;  /* 0x0000008f969e7220 */ /* 0x000fe20000410000 */
[----:B------:R-:W-:Y:S01]  /*13a0*/  SHF.L.U32 R142, R142, 0x10, RZ ;  /* 0x000000108e8e7819 */ /* 0x000fe200000006ff */
[----:B------:R-:W-:Y:S01]  /*13b0*/  FADD.FTZ R143, R140, R157 ;  /* 0x0000009d8c8f7221 */ /* 0x000fe20000010000 */
[----:B------:R-:W-:Y:S01]  /*13c0*/  FMUL.FTZ R167, R150, R167 ;  /* 0x000000a796a77220 */ /* 0x000fe20000410000 */
[----:B------:R-:W-:Y:S01]  /*13d0*/  FMUL.FTZ R166, R166, R145 ;  /* 0x00000091a6a67220 */ /* 0x000fe20000410000 */
[----:B------:R-:W-:Y:S01]  /*13e0*/  FFMA.FTZ R140, R160, R157, R141 ;  /* 0x0000009da08c7223 */ /* 0x000fe2000001008d */
[----:B------:R-:W-:Y:S01]  /*13f0*/  PRMT R144, R146, 0x7632, R144 ;  /* 0x0000763292907816 */ /* 0x000fe20000000090 */
[----:B------:R-:W-:Y:S01]  /*1400*/  IMAD.U32 R164, R46, 0x10000, RZ ;  /* 0x000100002ea47824 */ /* 0x000fe200078e00ff */
[----:B-1----:R-:W-:Y:S01]  /*1410*/  SHF.L.U32 R153, R146, 0x10, RZ ;  /* 0x0000001092997819 */ /* 0x002fe200000006ff */
[----:B------:R-:W-:Y:S01]  /*1420*/  FADD.FTZ R165, -R201, R220 ;  /* 0x000000dcc9a57221 */ /* 0x000fe20000010100 */
[----:B------:R-:W-:Y:S01]  /*1430*/  FMUL.FTZ R156, R156, R142 ;  /* 0x0000008e9c9c7220 */ /* 0x000fe20000410000 */
[----:B------:R-:W-:-:S02]  /*1440*/  IMAD.U32 R218, R218, 0x10000, RZ ;  /* 0x00010000dada7824 */ /* 0x000fc400078e00ff */
        /* <DEDUP_REMOVED lines=8> */
[----:B------:R-:W-:Y:S01]  /*14d0*/  FADD.FTZ R143, R143, R156 ;  /* 0x0000009c8f8f7221 */ /* 0x000fe20000010000 */
[C---:B------:R-:W-:Y:S01]  /*14e0*/  FFMA.FTZ R140, R158.reuse, R156, R141 ;  /* 0x0000009c9e8c7223 */ /* 0x040fe2000001008d */
[----:B------:R-:W-:Y:S01]  /*14f0*/  PRMT R146, R147, 0x7632, R146 ;  /* 0x0000763293927816 */ /* 0x000fe20000000092 */
[----:B------:R-:W-:Y:S01]  /*1500*/  FADD.FTZ R95, R95, R142 ;  /* 0x0000008e5f5f7221 */ /* 0x000fe20000010000 */
[----:B------:R-:W-:Y:S01]  /*1510*/  FFMA.FTZ R67, R158, R142, R67 ;  /* 0x0000008e9e437223 */ /* 0x000fe20000010043 */
[----:B------:R-:W-:Y:S01]  /*1520*/  SHF.L.U32 R152, R221, 0x10, RZ ;  /* 0x00000010dd987819 */ /* 0x000fe200000006ff */
[----:B------:R-:W-:-:S02]  /*1530*/  IMAD.U32 R147, R147, 0x10000, RZ ;  /* 0x0001000093937824 */ /* 0x000fc400078e00ff */
[----:B------:R-:W-:Y:S01]  /*1540*/  FADD.FTZ R161, -R201, R222 ;  /* 0x000000dec9a17221 */ /* 0x000fe20000010100 */
[----:B------:R-:W-:Y:S01]  /*1550*/  FMUL.FTZ R155, R155, R144 ;  /* 0x000000909b9b7220 */ /* 0x000fe20000410000 */
[----:B------:R-:W-:Y:S01]  /*1560*/  FMUL.FTZ R154, R150, R145 ;  /* 0x00000091969a7220 */ /* 0x000fe20000410000 */
[----:B------:R-:W-:Y:S01]  /*1570*/  FADD.FTZ R142, R143, R164 ;  /* 0x000000a48f8e7221 */ /* 0x000fe20000010000 */
[C---:B------:R-:W-:Y:S01]  /*1580*/  FFMA.FTZ R141, R165.reuse, R164, R140 ;  /* 0x000000a4a58d7223 */ /* 0x040fe2000001008c */
[----:B------:R-:W-:Y:S01]  /*1590*/  FADD.FTZ R96, R96, R153 ;  /* 0x0000009960607221 */ /* 0x000fe20000010000 */
[----:B------:R-:W-:Y:S01]  /*15a0*/  FFMA.FTZ R68, R165, R153, R68 ;  /* 0x00000099a5447223 */ /* 0x000fe20000010044 */
[----:B------:R-:W-:Y:S01]  /*15b0*/  SHF.L.U32 R153, R13, 0x10, RZ ;  /* 0x000000100d997819 */ /* 0x000fe200000006ff */
[----:B------:R-:W-:Y:S01]  /*15c0*/  FMUL.FTZ R161, R150, R161 ;  /* 0x000000a196a17220 */ /* 0x000fe20000410000 */
[----:B------:R-:W-:Y:S01]  /*15d0*/  SHF.L.U32 R146, R146, 0x10, RZ ;  /* 0x0000001092927819 */ /* 0x000fe200000006ff */
[----:B------:R-:W-:Y:S01]  /*15e0*/  FMUL.FTZ R159, R159, R147 ;  /* 0x000000939f9f7220 */ /* 0x000fe20000410000 */
[----:B------:R-:W-:Y:S01]  /*15f0*/  FADD.FTZ R143, -R201, R152 ;  /* 0x00000098c98f7221 */ /* 0x000fe20000010100 */
        /* <DEDUP_REMOVED lines=14> */
.L_x_408:
[----:B------:R-:W-:Y:S05]  /*16e0*/  BSYNC.RECONVERGENT B1 ;  /* 0x0000000000017941 */ /* 0x000fea0003800200 */
.L_x_407:
        /* <DEDUP_REMOVED lines=12> */
[----:B--2---:R-:W-:Y:S01]  /*17b0*/  IMAD.WIDE.U32 R34, R219, 0x8, R34 ;  /* 0x00000008db227825 */ /* 0x004fe200078e0022 */
[----:B------:R-:W-:Y:S02]  /*17c0*/  ISETP.NE.AND.EX P0, PT, RZ, UR21, PT, P0 ;  /* 0x00000015ff007c0c */ /* 0x000fe4000bf05300 */
[----:B------:R-:W-:Y:S02]  /*17d0*/  SHF.L.U32 R148, R48, 0x10, RZ ;  /* 0x0000001030947819 */ /* 0x000fe400000006ff */
[----:B------:R0:W5:Y:S07]  /*17e0*/  LDG.E.64 R162, desc[UR8][R34.64] ;  /* 0x0000000822a27981 */ /* 0x00016e000c1e1b00 */
[----:B------:R-:W1:Y:S08]  /*17f0*/  @P3 LDC.64 R32, c[0x0][0x3b8] ;  /* 0x0000ee00ff203b82 */ /* 0x000e700000000a00 */
[----:B------:R-:W2:Y:S01]  /*1800*/  @P0 LDC.64 R140, c[0x0][0x438] ;  /* 0x00010e00ff8c0b82 */ /* 0x000ea20000000a00 */
[----:B0-----:R-:W-:-:S02]  /*1810*/  IMAD.U32 R34, R49, 0x10000, RZ ;  /* 0x0001000031227824 */ /* 0x001fc400078e00ff */
[----:B-1----:R-:W-:-:S05]  /*1820*/  @P3 IMAD.WIDE.U32 R32, R219, 0x8, R32 ;  /* 0x00000008db203825 */ /* 0x002fca00078e0020 */
[----:B------:R0:W5:Y:S01]  /*1830*/  @P3 LDG.E.64 R210, desc[UR8][R32.64] ;  /* 0x0000000820d23981 */ /* 0x000162000c1e1b00 */
[----:B--2---:R-:W-:-:S05]  /*1840*/  @P0 IMAD.WIDE.U32 R140, R219, 0x10, R140 ;  /* 0x00000010db8c0825 */ /* 0x004fca00078e008c */
[----:B------:R1:W5:Y:S01]  /*1850*/  @P0 LDG.E.128 R128, desc[UR8][R140.64] ;  /* 0x000000088c800981 */ /* 0x000362000c1e1d00 */
[----:B0-----:R-:W-:Y:S02]  /*1860*/  SHF.L.U32 R32, R50, 0x10, RZ ;  /* 0x0000001032207819 */ /* 0x001fe400000006ff */
[----:B------:R-:W-:Y:S02]  /*1870*/  IADD3 R219, PT, PT, R219, 0x20, RZ ;  /* 0x00000020dbdb7810 */ /* 0x000fe40007ffe0ff */
[C---:B---3--:R-:W-:Y:S02]  /*1880*/  PRMT R23, R24.reuse, 0x7632, R23 ;  /* 0x0000763218177816 */ /* 0x048fe40000000017 */
[----:B------:R-:W-:Y:S02]  /*1890*/  SHF.L.U32 R24, R24, 0x10, RZ ;  /* 0x0000001018187819 */ /* 0x000fe400000006ff */
[C---:B------:R-:W-:Y:S02]  /*18a0*/  PRMT R143, R26.reuse, 0x7632, R143 ;  /* 0x000076321a8f7816 */ /* 0x040fe4000000008f */
[----:B------:R-:W-:Y:S01]  /*18b0*/  SHF.L.U32 R26, R26, 0x10, RZ ;  /* 0x000000101a1a7819 */ /* 0x000fe200000006ff */
[----:B------:R-:W-:Y:S01]  /*18c0*/  FADD.FTZ R151, -R201, R24 ;  /* 0x00000018c9977221 */ /* 0x000fe20000010100 */
[----:B------:R-:W-:Y:S01]  /*18d0*/  PRMT R142, R25, 0x7632, R142 ;  /* 0x00007632198e7816 */ /* 0x000fe2000000008e */
[C---:B------:R-:W-:Y:S01]  /*18e0*/  IMAD.U32 R146, R27.reuse, 0x10000, RZ ;  /* 0x000100001b927824 */ /* 0x040fe200078e00ff */
[----:B------:R-:W-:Y:S01]  /*18f0*/  PRMT R145, R27, 0x7632, R145 ;  /* 0x000076321b917816 */ /* 0x000fe20000000091 */
[----:B------:R-:W-:-:S02]  /*1900*/  IMAD.U32 R144, R25, 0x10000, RZ ;  /* 0x0001000019907824 */ /* 0x000fc400078e00ff */
[----:B-----5:R-:W-:Y:S01]  /*1910*/  FMUL.FTZ R151, R150, R151 ;  /* 0x0000009796977220 */ /* 0x020fe20000410000 */
[C---:B----4-:R-:W-:Y:S02]  /*1920*/  IMAD.U32 R27, R28.reuse, 0x10000, RZ ;  /* 0x000100001c1b7824 */ /* 0x050fe400078e00ff */
[C---:B------:R-:W-:Y:S01]  /*1930*/  FADD.FTZ R35, -R201.reuse, R26 ;  /* 0x0000001ac9237221 */ /* 0x040fe20000010100 */
[----:B------:R-:W-:Y:S01]  /*1940*/  PRMT R25, R28, 0x7632, R25 ;  /* 0x000076321c197816 */ /* 0x000fe20000000019 */
[----:B------:R-:W-:Y:S01]  /*1950*/  IMAD.U32 R33, R30, 0x10000, RZ ;  /* 0x000100001e217824 */ /* 0x000fe200078e00ff */
[----:B------:R-:W-:Y:S01]  /*1960*/  SHF.L.U32 R142, R142, 0x10, RZ ;  /* 0x000000108e8e7819 */ /* 0x000fe200000006ff */
[----:B------:R-:W-:Y:S01]  /*1970*/  FADD.FTZ R149, -R201, R144 ;  /* 0x00000090c9957221 */ /* 0x000fe20000010100 */
[-C--:B------:R-:W-:Y:S01]  /*1980*/  FMUL.FTZ R148, R148, R27.reuse ;  /* 0x0000001b94947220 */ /* 0x080fe20000410000 */
[----:B------:R-:W-:Y:S01]  /*1990*/  FADD.FTZ R100, R100, R27 ;  /* 0x0000001b64647221 */ /* 0x000fe20000010000 */
[----:B------:R-:W-:Y:S01]  /*19a0*/  FFMA.FTZ R72, R151, R27, R72 ;  /* 0x0000001b97487223 */ /* 0x000fe20000010048 */
[C---:B------:R-:W-:Y:S01]  /*19b0*/  FMUL.FTZ R35, R150.reuse, R35 ;  /* 0x0000002396237220 */ /* 0x040fe20000410000 */
[----:B------:R-:W-:Y:S01]  /*19c0*/  FADD.FTZ R27, -R201, R146 ;  /* 0x00000092c91b7221 */ /* 0x000fe20000010100 */
[----:B------:R-:W-:Y:S01]  /*19d0*/  SHF.L.U32 R24, R23, 0x10, RZ ;  /* 0x0000001017187819 */ /* 0x000fe200000006ff */
[----:B------:R-:W-:Y:S01]  /*19e0*/  IMAD.U32 R26, R25, 0x10000, RZ ;  /* 0x00010000191a7824 */ /* 0x000fe200078e00ff */
[C---:B------:R-:W-:Y:S01]  /*19f0*/  PRMT R28, R29.reuse, 0x7632, R28 ;  /* 0x000076321d1c7816 */ /* 0x040fe2000000001c */
[----:B------:R-:W-:Y:S01]  /*1a00*/  FMUL.FTZ R149, R150, R149 ;  /* 0x0000009596957220 */ /* 0x000fe20000410000 */
[----:B------:R-:W-:Y:S01]  /*1a10*/  SHF.L.U32 R29, R29, 0x10, RZ ;  /* 0x000000101d1d7819 */ /* 0x000fe200000006ff */
[-C--:B------:R-:W-:Y:S01]  /*1a20*/  FMUL.FTZ R32, R32, R33.reuse ;  /* 0x0000002120207220 */ /* 0x080fe20000410000 */
[----:B-1----:R-:W-:Y:S01]  /*1a30*/  PRMT R140, R30, 0x7632, R140 ;  /* 0x000076321e8c7816 */ /* 0x002fe2000000008c */
[----:B------:R-:W-:Y:S01]  /*1a40*/  FADD.FTZ R104, R104, R33 ;  /* 0x0000002168687221 */ /* 0x000fe20000010000 */
[----:B------:R-:W-:Y:S01]  /*1a50*/  PRMT R141, R31, 0x7632, R141 ;  /* 0x000076321f8d7816 */ /* 0x000fe2000000008d */
[----:B------:R-:W-:Y:S01]  /*1a60*/  FFMA.FTZ R76, R35, R33, R76 ;  /* 0x00000021234c7223 */ /* 0x000fe2000001004c */
[----:B------:R-:W-:Y:S01]  /*1a70*/  SHF.L.U32 R30, R31, 0x10, RZ ;  /* 0x000000101f1e7819 */ /* 0x000fe200000006ff */
[----:B------:R-:W-:Y:S01]  /*1a80*/  FADD.FTZ R25, -R201, R142 ;  /* 0x0000008ec9197221 */ /* 0x000fe20000010100 */
[----:B------:R-:W-:-:S02]  /*1a90*/  IMAD.U32 R31, R51, 0x10000, RZ ;  /* 0x00010000331f7824 */ /* 0x000fc400078e00ff */
[----:B------:R-:W-:Y:S01]  /*1aa0*/  FMUL.FTZ R33, R150, R27 ;  /* 0x0000001b96217220 */ /* 0x000fe20000410000 */
[----:B------:R-:W-:Y:S01]  /*1ab0*/  FADD.FTZ R23, -R201, R24 ;  /* 0x00000018c9177221 */ /* 0x000fe20000010100 */
[----:B------:R-:W-:Y:S01]  /*1ac0*/  SHF.L.U32 R27, R7, 0x10, RZ ;  /* 0x00000010071b7819 */ /* 0x000fe200000006ff */
[----:B------:R-:W-:Y:S02]  /*1ad0*/  IMAD.U32 R24, R28, 0x10000, RZ ;  /* 0x000100001c187824 */ /* 0x000fe400078e00ff */
[-C--:B------:R-:W-:Y:S01]  /*1ae0*/  FMUL.FTZ R34, R34, R29.reuse ;  /* 0x0000001d22227220 */ /* 0x080fe20000410000 */
[----:B------:R-:W-:Y:S01]  /*1af0*/  FADD.FTZ R102, R102, R29 ;  /* 0x0000001d66667221 */ /* 0x000fe20000010000 */
[----:B------:R-:W-:Y:S01]  /*1b00*/  FFMA.FTZ R74, R149, R29, R74 ;  /* 0x0000001d954a7223 */ /* 0x000fe2000001004a */
[----:B------:R-:W-:Y:S01]  /*1b10*/  FMUL.FTZ R28, R150, R25 ;  /* 0x00000019961c7220 */ /* 0x000fe20000410000 */
[-C--:B------:R-:W-:Y:S01]  /*1b20*/  FMUL.FTZ R31, R31, R30.reuse ;  /* 0x0000001e1f1f7220 */ /* 0x080fe20000410000 */
[----:B------:R-:W-:Y:S01]  /*1b30*/  FADD.FTZ R106, R106, R30 ;  /* 0x0000001e6a6a7221 */ /* 0x000fe20000010000 */
[----:B------:R-:W-:Y:S01]  /*1b40*/  FFMA.FTZ R78, R33, R30, R78 ;  /* 0x0000001e214e7223 */ /* 0x000fe2000001004e */
[----:B------:R-:W-:-:S02]  /*1b50*/  IMAD.U32 R29, R6, 0x10000, RZ ;  /* 0x00010000061d7824 */ /* 0x000fc400078e00ff */
[----:B------:R-:W-:Y:S01]  /*1b60*/  FMUL.FTZ R30, R150, R23 ;  /* 0x00000017961e7220 */ /* 0x000fe20000410000 */
[-C--:B------:R-:W-:Y:S01]  /*1b70*/  FMUL.FTZ R27, R27, R24.reuse ;  /* 0x000000181b1b7220 */ /* 0x080fe20000410000 */
[----:B------:R-:W-:Y:S01]  /*1b80*/  FADD.FTZ R103, R103, R24 ;  /* 0x0000001867677221 */ /* 0x000fe20000010000 */
[----:B------:R-:W-:Y:S01]  /*1b90*/  FFMA.FTZ R75, R28, R24, R75 ;  /* 0x000000181c4b7223 */ /* 0x000fe2000001004b */
[-C--:B------:R-:W-:Y:S01]  /*1ba0*/  FMUL.FTZ R29, R29, R26.reuse ;  /* 0x0000001a1d1d7220 */ /* 0x080fe20000410000 */
[----:B------:R-:W-:Y:S01]  /*1bb0*/  FADD.FTZ R24, R217, R148 ;  /* 0x00000094d9187221 */ /* 0x000fe20000010000 */
[----:B------:R-:W-:Y:S01]  /*1bc0*/  FADD.FTZ R101, R101, R26 ;  /* 0x0000001a65657221 */ /* 0x000fe20000010000 */
[----:B------:R-:W-:Y:S01]  /*1bd0*/  FFMA.FTZ R73, R30, R26, R73 ;  /* 0x0000001a1e497223 */ /* 0x000fe20000010049 */
[----:B------:R-:W-:Y:S01]  /*1be0*/  FFMA.FTZ R23, R151, R148, R216 ;  /* 0x0000009497177223 */ /* 0x000fe200000100d8 */
[----:B------:R-:W-:Y:S01]  /*1bf0*/  SHF.L.U32 R26, R143, 0x10, RZ ;  /* 0x000000108f1a7819 */ /* 0x000fe200000006ff */
[----:B------:R-:W-:Y:S01]  /*1c00*/  FADD.FTZ R25, R24, R29 ;  /* 0x0000001d18197221 */ /* 0x000fe20000010000 */
[----:B------:R-:W-:-:S02]  /*1c10*/  IMAD.U32 R144, R145, 0x10000, RZ ;  /* 0x0001000091907824 */ /* 0x000fc400078e00ff */
[----:B------:R-:W-:Y:S01]  /*1c20*/  FFMA.FTZ R24, R30, R29, R23 ;  /* 0x0000001d1e187223 */ /* 0x000fe20000010017 */
[----:B------:R-:W-:Y:S01]  /*1c30*/  IMAD.U32 R145, R141, 0x10000, RZ ;  /* 0x000100008d917824 */ /* 0x000fe200078e00ff */
[----:B------:R-:W-:Y:S01]  /*1c40*/  SHF.L.U32 R143, R140, 0x10, RZ ;  /* 0x000000108c8f7819 */ /* 0x000fe200000006ff */
[----:B------:R-:W-:Y:S01]  /*1c50*/  FADD.FTZ R141, -R201, R26 ;  /* 0x0000001ac98d7221 */ /* 0x000fe20000010100 */
[----:B------:R-:W-:Y:S01]  /*1c60*/  FADD.FTZ R140, R25, R34 ;  /* 0x00000022198c7221 */ /* 0x000fe20000010000 */
[----:B------:R-:W-:Y:S01]  /*1c70*/  FFMA.FTZ R23, R149, R34, R24 ;  /* 0x0000002295177223 */ /* 0x000fe20000010018 */
[----:B------:R-:W-:Y:S01]  /*1c80*/  SHF.L.U32 R142, R8, 0x10, RZ ;  /* 0x00000010088e7819 */ /* 0x000fe200000006ff */
[----:B------:R-:W-:Y:S01]  /*1c90*/  FMUL.FTZ R26, R150, R141 ;  /* 0x0000008d961a7220 */ /* 0x000fe20000410000 */
[----:B------:R-:W-:Y:S01]  /*1ca0*/  FADD.FTZ R141, R140, R27 ;  /* 0x0000001b8c8d7221 */ /* 0x000fe20000010000 */
[----:B------:R-:W-:Y:S02]  /*1cb0*/  FFMA.FTZ R24, R28, R27, R23 ;  /* 0x0000001b1c187223 */ /* 0x000fe40000010017 */
[-C--:B------:R-:W-:Y:S01]  /*1cc0*/  FMUL.FTZ R25, R142, R143.reuse ;  /* 0x0000008f8e197220 */ /* 0x080fe20000410000 */
[----:B------:R-:W-:Y:S01]  /*1cd0*/  FADD.FTZ R140, R141, R32 ;  /* 0x000000208d8c7221 */ /* 0x000fe20000010000 */
[----:B------:R-:W-:Y:S01]  /*1ce0*/  FFMA.FTZ R141, R35, R32, R24 ;  /* 0x00000020238d7223 */ /* 0x000fe20000010018 */
[----:B------:R-:W-:Y:S01]  /*1cf0*/  FADD.FTZ R105, R105, R143 ;  /* 0x0000008f69697221 */ /* 0x000fe20000010000 */
[----:B------:R-:W-:Y:S01]  /*1d00*/  FFMA.FTZ R77, R26, R143, R77 ;  /* 0x0000008f1a4d7223 */ /* 0x000fe2000001004d */
[----:B------:R-:W-:-:S02]  /*1d10*/  IMAD.U32 R146, R9, 0x10000, RZ ;  /* 0x0001000009927824 */ /* 0x000fc400078e00ff */
[----:B------:R-:W-:Y:S01]  /*1d20*/  FADD.FTZ R143, -R201, R144 ;  /* 0x00000090c98f7221 */ /* 0x000fe20000010100 */
[----:B------:R-:W-:Y:S01]  /*1d30*/  FADD.FTZ R140, R140, R25 ;  /* 0x000000198c8c7221 */ /* 0x000fe20000010000 */
[----:B------:R-:W-:Y:S01]  /*1d40*/  FFMA.FTZ R142, R26, R25, R141 ;  /* 0x000000191a8e7223 */ /* 0x000fe2000001008d */
[----:B------:R-:W-:Y:S01]  /*1d50*/  FMUL.FTZ R23, R146, R145 ;  /* 0x0000009192177220 */ /* 0x000fe20000410000 */
[----:B------:R-:W-:Y:S01]  /*1d60*/  FMUL.FTZ R24, R150, R143 ;  /* 0x0000008f96187220 */ /* 0x000fe20000410000 */
[----:B------:R-:W-:Y:S01]  /*1d70*/  FADD.FTZ R140, R140, R31 ;  /* 0x0000001f8c8c7221 */ /* 0x000fe20000010000 */
[----:B------:R-:W-:Y:S01]  /*1d80*/  FFMA.FTZ R142, R33, R31, R142 ;  /* 0x0000001f218e7223 */ /* 0x000fe2000001008e */
[----:B------:R-:W-:Y:S01]  /*1d90*/  FADD.FTZ R107, R107, R145 ;  /* 0x000000916b6b7221 */ /* 0x000fe20000010000 */
[----:B------:R-:W-:Y:S01]  /*1da0*/  FFMA.FTZ R79, R24, R145, R79 ;  /* 0x00000091184f7223 */ /* 0x000fe2000001004f */
[----:B------:R-:W-:Y:S01]  /*1db0*/  FADD.FTZ R217, R140, R23 ;  /* 0x000000178cd97221 */ /* 0x000fe20000010000 */
[----:B------:R-:W-:-:S07]  /*1dc0*/  FFMA.FTZ R216, R24, R23, R142 ;  /* 0x0000001718d87223 */ /* 0x000fce000001008e */
.L_x_410:
[----:B------:R-:W-:Y:S05]  /*1dd0*/  BSYNC.RECONVERGENT B1 ;  /* 0x0000000000017941 */ /* 0x000fea0003800200 */
.L_x_409:
        /* <DEDUP_REMOVED lines=13> */
[----:B------:R-:W-:-:S04]  /*1eb0*/  ISETP.NE.AND.EX P0, PT, RZ, UR21, PT, P0 ;  /* 0x00000015ff007c0c */ /* 0x000fc8000bf05300 */
[----:B------:R0:W5:Y:S07]  /*1ec0*/  LDG.E.64 R202, desc[UR8][R188.64] ;  /* 0x00000008bcca7981 */ /* 0x00016e000c1e1b00 */
[----:B------:R-:W1:Y:S08]  /*1ed0*/  @P3 LDC.64 R186, c[0x0][0x3b8] ;  /* 0x0000ee00ffba3b82 */ /* 0x000e700000000a00 */
[----:B------:R-:W2:Y:S01]  /*1ee0*/  @P0 LDC.64 R190, c[0x0][0x438] ;  /* 0x00010e00ffbe0b82 */ /* 0x000ea20000000a00 */
[----:B-1----:R-:W-:-:S05]  /*1ef0*/  @P3 IMAD.WIDE.U32 R186, R219, 0x8, R186 ;  /* 0x00000008dbba3825 */ /* 0x002fca00078e00ba */
[----:B------:R-:W5:Y:S01]  /*1f00*/  @P3 LDG.E.64 R208, desc[UR8][R186.64] ;  /* 0x00000008bad03981 */ /* 0x000f62000c1e1b00 */
[----:B0-----:R-:W-:Y:S01]  /*1f10*/  SHF.L.U32 R188, R53, 0x10, RZ ;  /* 0x0000001035bc7819 */ /* 0x001fe200000006ff */
[----:B--2---:R-:W-:-:S05]  /*1f20*/  @P0 IMAD.WIDE.U32 R190, R219, 0x10, R190 ;  /* 0x00000010dbbe0825 */ /* 0x004fca00078e00be */
[----:B------:R0:W5:Y:S02]  /*1f30*/  @P0 LDG.E.128 R36, desc[UR8][R190.64] ;  /* 0x00000008be240981 */ /* 0x000164000c1e1d00 */
[----:B0-----:R-:W-:Y:S01]  /*1f40*/  IMAD.U32 R190, R54, 0x10000, RZ ;  /* 0x0001000036be7824 */ /* 0x001fe200078e00ff */
[C---:B---3--:R-:W-:Y:S01]  /*1f50*/  PRMT R185, R140.reuse, 0x7632, R185 ;  /* 0x000076328cb97816 */ /* 0x048fe200000000b9 */
[----:B------:R-:W-:Y:S01]  /*1f60*/  IMAD.U32 R140, R140, 0x10000, RZ ;  /* 0x000100008c8c7824 */ /* 0x000fe200078e00ff */
[C---:B------:R-:W-:Y:S01]  /*1f70*/  PRMT R193, R142.reuse, 0x7632, R193 ;  /* 0x000076328ec17816 */ /* 0x040fe200000000c1 */
[----:B------:R-:W-:Y:S01]  /*1f80*/  IMAD.U32 R142, R142, 0x10000, RZ ;  /* 0x000100008e8e7824 */ /* 0x000fe200078e00ff */
[----:B------:R-:W-:Y:S02]  /*1f90*/  PRMT R192, R141, 0x7632, R192 ;  /* 0x000076328dc07816 */ /* 0x000fe400000000c0 */
[----:B------:R-:W-:Y:S02]  /*1fa0*/  PRMT R195, R143, 0x7632, R195 ;  /* 0x000076328fc37816 */ /* 0x000fe400000000c3 */
[----:B------:R-:W-:Y:S01]  /*1fb0*/  SHF.L.U32 R194, R141, 0x10, RZ ;  /* 0x000000108dc27819 */ /* 0x000fe200000006ff */
[----:B------:R-:W-:Y:S01]  /*1fc0*/  FADD.FTZ R141, -R201, R140 ;  /* 0x0000008cc98d7221 */ /* 0x000fe20000010100 */
[----:B------:R-:W-:Y:S01]  /*1fd0*/  SHF.L.U32 R196, R143, 0x10, RZ ;  /* 0x000000108fc47819 */ /* 0x000fe200000006ff */
[----:B------:R-:W-:Y:S01]  /*1fe0*/  IMAD.U32 R140, R185, 0x10000, RZ ;  /* 0x00010000b98c7824 */ /* 0x000fe200078e00ff */
[----:B------:R-:W-:Y:S01]  /*1ff0*/  SHF.L.U32 R192, R192, 0x10, RZ ;  /* 0x00000010c0c07819 */ /* 0x000fe200000006ff */
[----:B------:R-:W-:Y:S01]  /*2000*/  FADD.FTZ R189, -R201, R142 ;  /* 0x0000008ec9bd7221 */ /* 0x000fe20000010100 */
[----:B------:R-:W-:Y:S01]  /*2010*/  IMAD.U32 R142, R193, 0x10000, RZ ;  /* 0x00010000c18e7824 */ /* 0x000fe200078e00ff */
[----:B------:R-:W-:Y:S01]  /*2020*/  SHF.L.U32 R186, R195, 0x10, RZ ;  /* 0x00000010c3ba7819 */ /* 0x000fe200000006ff */
[C---:B------:R-:W-:Y:S01]  /*2030*/  FADD.FTZ R193, -R201.reuse, R140 ;  /* 0x0000008cc9c17221 */ /* 0x040fe20000010100 */
[C---:B------:R-:W-:Y:S01]  /*2040*/  FADD.FTZ R187, -R201.reuse, R194 ;  /* 0x000000c2c9bb7221 */ /* 0x040fe20000010100 */
[C---:B------:R-:W-:Y:S01]  /*2050*/  FADD.FTZ R197, -R201.reuse, R196 ;  /* 0x000000c4c9c57221 */ /* 0x040fe20000010100 */
[C---:B------:R-:W-:Y:S01]  /*2060*/  FADD.FTZ R195, -R201.reuse, R192 ;  /* 0x000000c0c9c37221 */ /* 0x040fe20000010100 */
[C---:B------:R-:W-:Y:S01]  /*2070*/  FADD.FTZ R199, -R201.reuse, R142 ;  /* 0x0000008ec9c77221 */ /* 0x040fe20000010100 */
[C---:B----4-:R-:W-:Y:S01]  /*2080*/  PRMT R140, R144.reuse, 0x7632, R140 ;  /* 0x00007632908c7816 */ /* 0x050fe2000000008c */
[----:B------:R-:W-:Y:S01]  /*2090*/  FADD.FTZ R201, -R201, R186 ;  /* 0x000000bac9c97221 */ /* 0x000fe20000010100 */
[----:B------:R-:W-:Y:S01]  /*20a0*/  SHF.L.U32 R143, R144, 0x10, RZ ;  /* 0x00000010908f7819 */ /* 0x000fe200000006ff */
[----:B------:R-:W-:Y:S01]  /*20b0*/  IMAD.U32 R186, R52, 0x10000, RZ ;  /* 0x0001000034ba7824 */ /* 0x000fe200078e00ff */
[----:B------:R-:W-:Y:S01]  /*20c0*/  PRMT R142, R145, 0x7632, R142 ;  /* 0x00007632918e7816 */ /* 0x000fe2000000008e */
[----:B-----5:R-:W-:Y:S01]  /*20d0*/  FMUL.FTZ R185, R150, R141 ;  /* 0x0000008d96b97220 */ /* 0x020fe20000410000 */
[----:B------:R-:W-:Y:S01]  /*20e0*/  SHF.L.U32 R140, R140, 0x10, RZ ;  /* 0x000000108c8c7819 */ /* 0x000fe200000006ff */
[----:B------:R-:W-:-:S02]  /*20f0*/  IMAD.U32 R141, R0, 0x10000, RZ ;  /* 0x00010000008d7824 */ /* 0x000fc400078e00ff */
[----:B------:R-:W-:Y:S01]  /*2100*/  FMUL.FTZ R194, R150, R193 ;  /* 0x000000c196c27220 */ /* 0x000fe20000410000 */
[-C--:B------:R-:W-:Y:S01]  /*2110*/  FMUL.FTZ R186, R186, R143.reuse ;  /* 0x0000008fbaba7220 */ /* 0x080fe20000410000 */
[----:B------:R-:W-:Y:S01]  /*2120*/  FADD.FTZ R132, R132, R143 ;  /* 0x0000008f84847221 */ /* 0x000fe20000010000 */
[----:B------:R-:W-:Y:S01]  /*2130*/  FFMA.FTZ R108, R185, R143, R108 ;  /* 0x0000008fb96c7223 */ /* 0x000fe2000001006c */
[----:B------:R-:W-:Y:S01]  /*2140*/  SHF.L.U32 R142, R142, 0x10, RZ ;  /* 0x000000108e8e7819 */ /* 0x000fe200000006ff */
[----:B------:R-:W-:Y:S02]  /*2150*/  IMAD.U32 R143, R2, 0x10000, RZ ;  /* 0x00010000028f7824 */ /* 0x000fe400078e00ff */
[-C--:B------:R-:W-:Y:S01]  /*2160*/  FMUL.FTZ R193, R141, R140.reuse ;  /* 0x0000008c8dc17220 */ /* 0x080fe20000410000 */
[----:B------:R-:W-:Y:S01]  /*2170*/  FADD.FTZ R133, R133, R140 ;  /* 0x0000008c85857221 */ /* 0x000fe20000010000 */
[----:B------:R-:W-:Y:S01]  /*2180*/  FFMA.FTZ R109, R194, R140, R109 ;  /* 0x0000008cc26d7223 */ /* 0x000fe2000001006d */
[----:B------:R-:W-:Y:S01]  /*2190*/  FADD.FTZ R140, R217, R186 ;  /* 0x000000bad98c7221 */ /* 0x000fe20000010000 */
[----:B------:R-:W-:-:S02]  /*21a0*/  IMAD.U32 R145, R145, 0x10000, RZ ;  /* 0x0001000091917824 */ /* 0x000fc400078e00ff */
[----:B------:R-:W-:Y:S01]  /*21b0*/  FFMA.FTZ R141, R185, R186, R216 ;  /* 0x000000bab98d7223 */ /* 0x000fe200000100d8 */
[----:B------:R-:W-:Y:S01]  /*21c0*/  FMUL.FTZ R196, R150, R195 ;  /* 0x000000c396c47220 */ /* 0x000fe20000410000 */
[-C--:B------:R-:W-:Y:S01]  /*21d0*/  FMUL.FTZ R195, R143, R142.reuse ;  /* 0x0000008e8fc37220 */ /* 0x080fe20000410000 */
[----:B------:R-:W-:Y:S01]  /*21e0*/  FADD.FTZ R143, R140, R193 ;  /* 0x000000c18c8f7221 */ /* 0x000fe20000010000 */
[----:B------:R-:W-:Y:S01]  /*21f0*/  FMUL.FTZ R187, R150, R187 ;  /* 0x000000bb96bb7220 */ /* 0x000fe20000410000 */
[----:B------:R-:W-:Y:S01]  /*2200*/  FMUL.FTZ R188, R188, R145 ;  /* 0x00000091bcbc7220 */ /* 0x000fe20000410000 */
[----:B------:R-:W-:Y:S01]  /*2210*/  FFMA.FTZ R140, R194, R193, R141 ;  /* 0x000000c1c28c7223 */ /* 0x000fe2000001008d */
[----:B------:R-:W-:Y:S01]  /*2220*/  SHF.L.U32 R191, R146, 0x10, RZ ;  /* 0x0000001092bf7819 */ /* 0x000fe200000006ff */
[----:B------:R-:W-:Y:S01]  /*2230*/  FMUL.FTZ R189, R150, R189 ;  /* 0x000000bd96bd7220 */ /* 0x000fe20000410000 */
[----:B------:R-:W-:Y:S01]  /*2240*/  PRMT R144, R146, 0x7632, R144 ;  /* 0x0000763292907816 */ /* 0x000fe20000000090 */
[----:B------:R-:W-:Y:S01]  /*2250*/  FADD.FTZ R135, R135, R142 ;  /* 0x0000008e87877221 */ /* 0x000fe20000010000 */
[----:B------:R-:W-:Y:S01]  /*2260*/  FFMA.FTZ R111, R196, R142, R111 ;  /* 0x0000008ec46f7223 */ /* 0x000fe2000001006f */
[----:B------:R-:W-:Y:S01]  /*2270*/  FADD.FTZ R142, R143, R188 ;  /* 0x000000bc8f8e7221 */ /* 0x000fe20000010000 */
[----:B------:R-:W-:Y:S01]  /*2280*/  FFMA.FTZ R141, R187, R188, R140 ;  /* 0x000000bcbb8d7223 */ /* 0x000fe2000001008c */
[-C--:B------:R-:W-:Y:S01]  /*2290*/  FMUL.FTZ R190, R190, R191.reuse ;  /* 0x000000bfbebe7220 */ /* 0x080fe20000410000 */
[----:B------:R-:W-:Y:S01]  /*22a0*/  FADD.FTZ R136, R136, R191 ;  /* 0x000000bf88887221 */ /* 0x000fe20000010000 */
[----:B------:R-:W-:Y:S01]  /*22b0*/  FFMA.FTZ R112, R189, R191, R112 ;  /* 0x000000bfbd707223 */ /* 0x000fe20000010070 */
[----:B------:R-:W-:Y:S01]  /*22c0*/  FMUL.FTZ R191, R150, R197 ;  /* 0x000000c596bf7220 */ /* 0x000fe20000410000 */
[----:B------:R-:W-:Y:S01]  /*22d0*/  SHF.L.U32 R144, R144, 0x10, RZ ;  /* 0x0000001090907819 */ /* 0x000fe200000006ff */
[----:B------:R-:W-:-:S02]  /*22e0*/  IMAD.U32 R197, R4, 0x10000, RZ ;  /* 0x0001000004c57824 */ /* 0x000fc400078e00ff */
[----:B------:R-:W-:Y:S01]  /*22f0*/  FADD.FTZ R143, R142, R195 ;  /* 0x000000c38e8f7221 */ /* 0x000fe20000010000 */
[----:B------:R-:W-:Y:S01]  /*2300*/  FFMA.FTZ R140, R196, R195, R141 ;  /* 0x000000c3c48c7223 */ /* 0x000fe2000001008d */
[C---:B------:R-:W-:Y:S01]  /*2310*/  PRMT R146, R147.reuse, 0x7632, R146 ;  /* 0x0000763293927816 */ /* 0x040fe20000000092 */
[----:B------:R-:W-:Y:S01]  /*2320*/  IMAD.U32 R147, R147, 0x10000, RZ ;  /* 0x0001000093937824 */ /* 0x000fe200078e00ff */
[----:B------:R-:W-:Y:S01]  /*2330*/  SHF.L.U32 R192, R55, 0x10, RZ ;  /* 0x0000001037c07819 */ /* 0x000fe200000006ff */
[----:B------:R-:W-:Y:S01]  /*2340*/  FMUL.FTZ R197, R197, R144 ;  /* 0x00000090c5c57220 */ /* 0x000fe20000410000 */
[----:B------:R-:W-:Y:S01]  /*2350*/  FMUL.FTZ R198, R150, R199 ;  /* 0x000000c796c67220 */ /* 0x000fe20000410000 */
[----:B------:R-:W-:Y:S01]  /*2360*/  FADD.FTZ R142, R143, R190 ;  /* 0x000000be8f8e7221 */ /* 0x000fe20000010000 */
[----:B------:R-:W-:Y:S01]  /*2370*/  FFMA.FTZ R140, R189, R190, R140 ;  /* 0x000000bebd8c7223 */ /* 0x000fe2000001008c */
[----:B------:R-:W-:Y:S01]  /*2380*/  FADD.FTZ R134, R134, R145 ;  /* 0x0000009186867221 */ /* 0x000fe20000010000 */
[----:B------:R-:W-:Y:S01]  /*2390*/  FFMA.FTZ R110, R187, R145, R110 ;  /* 0x00000091bb6e7223 */ /* 0x000fe2000001006e */
[----:B------:R-:W-:Y:S01]  /*23a0*/  SHF.L.U32 R146, R146, 0x10, RZ ;  /* 0x0000001092927819 */ /* 0x000fe200000006ff */
[----:B------:R-:W-:Y:S01]  /*23b0*/  FMUL.FTZ R192, R192, R147 ;  /* 0x00000093c0c07220 */ /* 0x000fe20000410000 */
        /* <DEDUP_REMOVED lines=15> */
.L_x_412:
[----:B------:R-:W-:Y:S05]  /*24b0*/  BSYNC.RECONVERGENT B1 ;  /* 0x0000000000017941 */ /* 0x000fea0003800200 */
.L_x_411:
[----:B------:R-:W-:Y:S01]  /*24c0*/  UISETP.NE.AND UP0, UPT, UR14, URZ, UPT ;  /* 0x000000ff0e00728c */ /* 0x000fe2000bf05270 */
[----:B------:R-:W-:Y:S01]  /*24d0*/  ISETP.GE.U32.AND P3, PT, R20, 0x20, PT ;  /* 0x000000201400780c */ /* 0x000fe20003f66070 */
[----:B------:R-:W-:-:S04]  /*24e0*/  UMOV UR4, 0xffffffff ;  /* 0xffffffff00047882 */ /* 0x000fc80000000000 */
        /* <DEDUP_REMOVED lines=20> */
.L_x_466:
[----:B-1----:R-:W-:Y:S01]  /*2630*/  FADD.FTZ R140, R147, R140 ;  /* 0x0000008c938c7221 */ /* 0x002fe20000010000 */
[----:B--2---:R-:W-:Y:S01]  /*2640*/  FADD.FTZ R141, R146, R141 ;  /* 0x0000008d928d7221 */ /* 0x004fe20000010000 */
[----:B------:R-:W-:Y:S02]  /*2650*/  BSSY.RECONVERGENT B1, `(.L_x_414) ;  /* 0x0000273000017945 */ /* 0x000fe40003800200 */
[----:B------:R-:W-:Y:S01]  /*2660*/  FMUL.FTZ R140, R140, UR12 ;  /* 0x0000000c8c8c7c20 */ /* 0x000fe20008410000 */
[----:B------:R-:W-:-:S04]  /*2670*/  FMUL.FTZ R201, R141, UR12 ;  /* 0x0000000c8dc97c20 */ /* 0x000fc80008410000 */
        /* <DEDUP_REMOVED lines=15> */
[----:B------:R-:W-:Y:S01]  /*2770*/  FFMA.FTZ R141, R181, R201, R218 ;  /* 0x000000c9b58d7223 */ /* 0x000fe200000100da */
[----:B------:R-:W-:Y:S01]  /*2780*/  LOP3.LUT P6, RZ, R207, 0xff0000, RZ, 0xc0, !PT ;  /* 0x00ff0000cfff7812 */ /* 0x000fe200078cc0ff */
[----:B------:R-:W-:Y:S01]  /*2790*/  FADD.FTZ R143, R177, -R140 ;  /* 0x8000008cb18f7221 */ /* 0x000fe20000010000 */
[----:B------:R-:W-:Y:S01]  /*27a0*/  FADD.FTZ R145, R171, -R142 ;  /* 0x8000008eab917221 */ /* 0x000fe20000010000 */
[----:B------:R-:W-:Y:S01]  /*27b0*/  FADD.FTZ R141, R180, -R141 ;  /* 0x8000008db48d7221 */ /* 0x000fe20000010000 */
[----:B------:R-:W-:Y:S01]  /*27c0*/  ISETP.GE.U32.AND P0, PT, R206, RZ, PT ;  /* 0x000000ffce00720c */ /* 0x000fe20003f06070 */
[C---:B-----5:R-:W-:Y:S01]  /*27d0*/  FMUL.FTZ R143, R150.reuse, R143 ;  /* 0x0000008f968f7220 */ /* 0x060fe20000410000 */
[C---:B------:R-:W-:Y:S01]  /*27e0*/  FMUL.FTZ R145, R150.reuse, R145 ;  /* 0x0000009196917220 */ /* 0x040fe20000410000 */
[----:B------:R-:W-:Y:S01]  /*27f0*/  FMUL.FTZ R141, R150, R141 ;  /* 0x0000008d968d7220 */ /* 0x000fe20000410000 */
[----:B------:R-:W-:Y:S01]  /*2800*/  ISETP.GE.U32.AND.EX P0, PT, R207, 0x1000000, PT, P0 ;  /* 0x01000000cf00780c */ /* 0x000fe20003f06100 */
[----:B------:R-:W-:Y:S01]  /*2810*/  FMUL.FTZ R143, R143, UR13 ;  /* 0x0000000d8f8f7c20 */ /* 0x000fe20008410000 */
[----:B------:R-:W-:Y:S01]  /*2820*/  FMUL.FTZ R145, R145, UR13 ;  /* 0x0000000d91917c20 */ /* 0x000fe20008410000 */
[----:B------:R-:W-:Y:S01]  /*2830*/  FMUL.FTZ R141, R141, UR13 ;  /* 0x0000000d8d8d7c20 */ /* 0x000fe20008410000 */
[----:B------:R-:W-:-:S02]  /*2840*/  FFMA.FTZ R140, R172, R201, R218 ;  /* 0x000000c9ac8c7223 */ /* 0x000fc400000100da */
[----:B------:R-:W-:Y:S02]  /*2850*/  FSEL R216, R143, RZ, P6 ;  /* 0x000000ff8fd87208 */ /* 0x000fe40003000000 */
[----:B------:R-:W-:Y:S01]  /*2860*/  LOP3.LUT P6, RZ, R207, 0xff, RZ, 0xc0, !PT ;  /* 0x000000ffcfff7812 */ /* 0x000fe200078cc0ff */
[----:B0-----:R-:W-:Y:S01]  /*2870*/  FADD.FTZ R147, R173, -R140 ;  /* 0x8000008cad937221 */ /* 0x001fe20000010000 */
[----:B------:R-:W-:Y:S01]  /*2880*/  FSEL R219, R145, RZ, P0 ;  /* 0x000000ff91db7208 */ /* 0x000fe20000000000 */
[-CC-:B------:R-:W-:Y:S01]  /*2890*/  FFMA.FTZ R145, R176, R201.reuse, R218.reuse ;  /* 0x000000c9b0917223 */ /* 0x180fe200000100da */
[----:B------:R-:W-:Y:S01]  /*28a0*/  FSEL R146, R141, RZ, P6 ;  /* 0x000000ff8d927208 */ /* 0x000fe20003000000 */
[--C-:B------:R-:W-:Y:S01]  /*28b0*/  FFMA.FTZ R141, R183, R201, R218.reuse ;  /* 0x000000c9b78d7223 */ /* 0x100fe200000100da */
[----:B------:R-:W-:Y:S01]  /*28c0*/  FMUL.FTZ R147, R150, R147 ;  /* 0x0000009396937220 */ /* 0x000fe20000410000 */
[----:B------:R-:W-:Y:S01]  /*28d0*/  FADD.FTZ R145, R174, -R145 ;  /* 0x80000091ae917221 */ /* 0x000fe20000010000 */
[-CC-:B------:R-:W-:Y:S01]  /*28e0*/  FFMA.FTZ R140, R178, R201.reuse, R218.reuse ;  /* 0x000000c9b28c7223 */ /* 0x180fe200000100da */
[----:B------:R-:W-:Y:S01]  /*28f0*/  FADD.FTZ R143, R182, -R141 ;  /* 0x8000008db68f7221 */ /* 0x000fe20000010000 */
[----:B------:R-:W-:Y:S01]  /*2900*/  FFMA.FTZ R141, R3, R201, R218 ;  /* 0x000000c9038d7223 */ /* 0x000fe200000100da */
[----:B------:R-:W-:Y:S01]  /*2910*/  FMUL.FTZ R147, R147, UR13 ;  /* 0x0000000d93937c20 */ /* 0x000fe20008410000 */
[----:B------:R-:W-:Y:S01]  /*2920*/  LOP3.LUT P0, RZ, R207, 0xff00, RZ, 0xc0, !PT ;  /* 0x0000ff00cfff7812 */ /* 0x000fe2000780c0ff */
[C---:B------:R-:W-:Y:S01]  /*2930*/  FMUL.FTZ R142, R150.reuse, R143 ;  /* 0x0000008f968e7220 */ /* 0x040fe20000410000 */
[----:B------:R-:W-:Y:S01]  /*2940*/  FMUL.FTZ R145, R150, R145 ;  /* 0x0000009196917220 */ /* 0x000fe20000410000 */
[----:B------:R-:W-:Y:S01]  /*2950*/  FADD.FTZ R143, R175, -R140 ;  /* 0x8000008caf8f7221 */ /* 0x000fe20000010000 */
[----:B------:R-:W-:Y:S01]  /*2960*/  FADD.FTZ R141, R184, -R141 ;  /* 0x8000008db88d7221 */ /* 0x000fe20000010000 */
[----:B------:R-:W-:Y:S01]  /*2970*/  FMUL.FTZ R142, R142, UR13 ;  /* 0x0000000d8e8e7c20 */ /* 0x000fe20008410000 */
[----:B------:R-:W-:Y:S01]  /*2980*/  FSEL R217, R147, RZ, P0 ;  /* 0x000000ff93d97208 */ /* 0x000fe20000000000 */
[----:B------:R-:W-:Y:S01]  /*2990*/  FMUL.FTZ R145, R145, UR13 ;  /* 0x0000000d91917c20 */ /* 0x000fe20008410000 */
[----:B------:R-:W-:Y:S01]  /*29a0*/  LOP3.LUT P6, RZ, R206, 0xff0000, RZ, 0xc0, !PT ;  /* 0x00ff0000ceff7812 */ /* 0x000fe200078cc0ff */
[----:B------:R-:W-:Y:S01]  /*29b0*/  FMUL.FTZ R143, R150, R143 ;  /* 0x0000008f968f7220 */ /* 0x000fe20000410000 */
[----:B------:R-:W-:Y:S01]  /*29c0*/  LOP3.LUT P0, RZ, R206, 0xff000000, RZ, 0xc0, !PT ;  /* 0xff000000ceff7812 */ /* 0x000fe2000780c0ff */
[----:B------:R-:W-:Y:S01]  /*29d0*/  FMUL.FTZ R141, R150, R141 ;  /* 0x0000008d968d7220 */ /* 0x000fe20000410000 */
[----:B------:R-:W-:Y:S01]  /*29e0*/  FSEL R144, R142, RZ, P6 ;  /* 0x000000ff8e907208 */ /* 0x000fe20003000000 */
[----:B------:R-:W-:Y:S01]  /*29f0*/  FMUL.FTZ R143, R143, UR13 ;  /* 0x0000000d8f8f7c20 */ /* 0x000fe20008410000 */
[----:B------:R-:W-:Y:S01]  /*2a00*/  FSEL R147, R145, RZ, P0 ;  /* 0x000000ff91937208 */ /* 0x000fe20000000000 */
[----:B------:R-:W-:Y:S01]  /*2a10*/  FMUL.FTZ R141, R141, UR13 ;  /* 0x0000000d8d8d7c20 */ /* 0x000fe20008410000 */
[----:B------:R-:W-:-:S02]  /*2a20*/  LOP3.LUT P6, RZ, R206, 0xff00, RZ, 0xc0, !PT ;  /* 0x0000ff00ceff7812 */ /* 0x000fc400078cc0ff */
[----:B------:R-:W-:Y:S02]  /*2a30*/  LOP3.LUT P0, RZ, R206, 0xff, RZ, 0xc0, !PT ;  /* 0x000000ffceff7812 */ /* 0x000fe4000780c0ff */
[----:B------:R-:W-:Y:S02]  /*2a40*/  FSEL R145, R143, RZ, P6 ;  /* 0x000000ff8f917208 */ /* 0x000fe40003000000 */
[----:B------:R-:W-:Y:S02]  /*2a50*/  FSEL R140, R141, RZ, P0 ;  /* 0x000000ff8d8c7208 */ /* 0x000fe40000000000 */
[----:B------:R-:W-:Y:S02]  /*2a60*/  F2FP.BF16.F32.PACK_AB R143, R219, R216 ;  /* 0x000000d8db8f723e */ /* 0x000fe400000010ff */
[----:B------:R-:W-:Y:S02]  /*2a70*/  F2FP.BF16.F32.PACK_AB R142, R217, R146 ;  /* 0x00000092d98e723e */ /* 0x000fe400000010ff */
[----:B------:R-:W-:-:S02]  /*2a80*/  F2FP.BF16.F32.PACK_AB R141, R147, R144 ;  /* 0x00000090938d723e */ /* 0x000fc400000010ff */
[----:B------:R-:W-:Y:S01]  /*2a90*/  F2FP.BF16.F32.PACK_AB R140, R145, R140 ;  /* 0x0000008c918c723e */ /* 0x000fe200000010ff */
[----:B------:R-:W-:Y:S06]  /*2aa0*/  BRA `(.L_x_419) ;  /* 0x00000020007c7947 */ /* 0x000fec0003800000 */
.L_x_418:
[-CC-:B------:R-:W-:Y:S01]  /*2ab0*/  FFMA.FTZ R80, R179, R201.reuse, R218.reuse ;  /* 0x000000c9b3507223 */ /* 0x180fe200000100da */
[-CC-:B------:R-:W-:Y:S01]  /*2ac0*/  FFMA.FTZ R82, R170, R201.reuse, R218.reuse ;  /* 0x000000c9aa527223 */ /* 0x180fe200000100da */
[----:B------:R-:W-:Y:S01]  /*2ad0*/  FFMA.FTZ R81, R181, R201, R218 ;  /* 0x000000c9b5517223 */ /* 0x000fe200000100da */
[----:B------:R-:W-:Y:S01]  /*2ae0*/  ISETP.GE.U32.AND P0, PT, R206, RZ, PT ;  /* 0x000000ffce00720c */ /* 0x000fe20003f06070 */
[----:B------:R-:W-:Y:S01]  /*2af0*/  FADD.FTZ R83, R177, -R80 ;  /* 0x80000050b1537221 */ /* 0x000fe20000010000 */
[----:B------:R-:W-:Y:S01]  /*2b00*/  FADD.FTZ R141, R171, -R82 ;  /* 0x80000052ab8d7221 */ /* 0x000fe20000010000 */
[----:B------:R-:W-:Y:S01]  /*2b10*/  FADD.FTZ R81, R180, -R81 ;  /* 0x80000051b4517221 */ /* 0x000fe20000010000 */
[C---:B------:R-:W-:Y:S01]  /*2b20*/  ISETP.GE.U32.AND.EX P0, PT, R207.reuse, 0x1000000, PT, P0 ;  /* 0x01000000cf00780c */ /* 0x040fe20003f06100 */
[C---:B-----5:R-:W-:Y:S01]  /*2b30*/  FMUL.FTZ R83, R150.reuse, R83 ;  /* 0x0000005396537220 */ /* 0x060fe20000410000 */
[C---:B------:R-:W-:Y:S01]  /*2b40*/  FMUL.FTZ R140, R150.reuse, R141 ;  /* 0x0000008d968c7220 */ /* 0x040fe20000410000 */
[----:B------:R-:W-:Y:S01]  /*2b50*/  FMUL.FTZ R82, R150, R81 ;  /* 0x0000005196527220 */ /* 0x000fe20000410000 */
[----:B------:R-:W-:Y:S01]  /*2b60*/  LOP3.LUT P6, RZ, R207, 0xff0000, RZ, 0xc0, !PT ;  /* 0x00ff0000cfff7812 */ /* 0x000fe200078cc0ff */
[----:B------:R-:W-:Y:S01]  /*2b70*/  FMUL.FTZ R80, R83, UR13 ;  /* 0x0000000d53507c20 */ /* 0x000fe20008410000 */
[C---:B------:R-:W-:Y:S01]  /*2b80*/  FMUL.FTZ R81, R140.reuse, UR13 ;  /* 0x0000000d8c517c20 */ /* 0x040fe20008410000 */
[----:B------:R-:W-:Y:S01]  /*2b90*/  F2FP.BF16.F32.PACK_AB R83, R140, R83 ;  /* 0x000000538c53723e */ /* 0x000fe200000010ff */
[-CC-:B------:R-:W-:Y:S01]  /*2ba0*/  FFMA.FTZ R140, R172, R201.reuse, R218.reuse ;  /* 0x000000c9ac8c7223 */ /* 0x180fe200000100da */
[-C--:B------:R-:W-:Y:S01]  /*2bb0*/  FFMA.FTZ R143, R176, R201.reuse, R218 ;  /* 0x000000c9b08f7223 */ /* 0x080fe200000100da */
[----:B------:R-:W-:Y:S01]  /*2bc0*/  FSEL R219, R80, RZ, P6 ;  /* 0x000000ff50db7208 */ /* 0x000fe20003000000 */
[----:B------:R-:W-:Y:S01]  /*2bd0*/  FMUL.FTZ R80, R82, UR13 ;  /* 0x0000000d52507c20 */ /* 0x000fe20008410000 */
[----:B------:R-:W-:Y:S01]  /*2be0*/  FSEL R220, R81, RZ, P0 ;  /* 0x000000ff51dc7208 */ /* 0x000fe20000000000 */
[----:B------:R-:W-:Y:S01]  /*2bf0*/  FADD.FTZ R145, R173, -R140 ;  /* 0x8000008cad917221 */ /* 0x000fe20000010000 */
[----:B------:R-:W-:Y:S01]  /*2c00*/  FFMA.FTZ R81, R183, R201, R218 ;  /* 0x000000c9b7517223 */ /* 0x000fe200000100da */
[----:B------:R-:W-:-:S02]  /*2c10*/  LOP3.LUT P6, RZ, R207, 0xff, RZ, 0xc0, !PT ;  /* 0x000000ffcfff7812 */ /* 0x000fc400078cc0ff */
[----:B0-----:R-:W-:Y:S01]  /*2c20*/  FMUL.FTZ R147, R150, R145 ;  /* 0x0000009196937220 */ /* 0x001fe20000410000 */
[----:B------:R-:W-:Y:S01]  /*2c30*/  FADD.FTZ R141, R182, -R81 ;  /* 0x80000051b68d7221 */ /* 0x000fe20000010000 */
[-CC-:B------:R-:W-:Y:S01]  /*2c40*/  FFMA.FTZ R81, R3, R201.reuse, R218.reuse ;  /* 0x000000c903517223 */ /* 0x180fe200000100da */
[----:B------:R-:W-:Y:S01]  /*2c50*/  FSEL R216, R80, RZ, P6 ;  /* 0x000000ff50d87208 */ /* 0x000fe20003000000 */
[----:B------:R-:W-:Y:S01]  /*2c60*/  FADD.FTZ R145, R174, -R143 ;  /* 0x8000008fae917221 */ /* 0x000fe20000010000 */
[----:B------:R-:W-:Y:S01]  /*2c70*/  FFMA.FTZ R80, R178, R201, R218 ;  /* 0x000000c9b2507223 */ /* 0x000fe200000100da */
[C---:B------:R-:W-:Y:S01]  /*2c80*/  F2FP.BF16.F32.PACK_AB R82, R147.reuse, R82 ;  /* 0x000000529352723e */ /* 0x040fe200000010ff */
[----:B------:R-:W-:Y:S01]  /*2c90*/  FMUL.FTZ R143, R150, R141 ;  /* 0x0000008d968f7220 */ /* 0x000fe20000410000 */
[----:B------:R-:W-:Y:S01]  /*2ca0*/  FMUL.FTZ R147, R147, UR13 ;  /* 0x0000000d93937c20 */ /* 0x000fe20008410000 */
[----:B------:R-:W-:Y:S01]  /*2cb0*/  FADD.FTZ R81, R184, -R81 ;  /* 0x80000051b8517221 */ /* 0x000fe20000010000 */
[----:B------:R-:W-:Y:S01]  /*2cc0*/  LOP3.LUT P0, RZ, R207, 0xff00, RZ, 0xc0, !PT ;  /* 0x0000ff00cfff7812 */ /* 0x000fe2000780c0ff */
[C---:B------:R-:W-:Y:S01]  /*2cd0*/  FMUL.FTZ R146, R150.reuse, R145 ;  /* 0x0000009196927220 */ /* 0x040fe20000410000 */
[----:B------:R-:W-:Y:S01]  /*2ce0*/  FADD.FTZ R141, R175, -R80 ;  /* 0x80000050af8d7221 */ /* 0x000fe20000010000 */
[----:B------:R-:W-:Y:S01]  /*2cf0*/  FMUL.FTZ R140, R143, UR13 ;  /* 0x0000000d8f8c7c20 */ /* 0x000fe20008410000 */
[----:B------:R-:W-:Y:S01]  /*2d00*/  FMUL.FTZ R80, R150, R81 ;  /* 0x0000005196507220 */ /* 0x000fe20000410000 */
[----:B------:R-:W-:Y:S01]  /*2d10*/  LOP3.LUT P6, RZ, R206, 0xff0000, RZ, 0xc0, !PT ;  /* 0x00ff0000ceff7812 */ /* 0x000fe200078cc0ff */
[----:B------:R-:W-:Y:S01]  /*2d20*/  FMUL.FTZ R81, R146, UR13 ;  /* 0x0000000d92517c20 */ /* 0x000fe20008410000 */
[----:B------:R-:W-:Y:S01]  /*2d30*/  FSEL R217, R147, RZ, P0 ;  /* 0x000000ff93d97208 */ /* 0x000fe20000000000 */
[----:B------:R-:W-:Y:S01]  /*2d40*/  FMUL.FTZ R141, R150, R141 ;  /* 0x0000008d968d7220 */ /* 0x000fe20000410000 */
[----:B------:R-:W-:-:S02]  /*2d50*/  LOP3.LUT P0, RZ, R206, 0xff000000, RZ, 0xc0, !PT ;  /* 0xff000000ceff7812 */ /* 0x000fc4000780c0ff */
[----:B------:R-:W-:Y:S01]  /*2d60*/  FSEL R144, R140, RZ, P6 ;  /* 0x000000ff8c907208 */ /* 0x000fe20003000000 */
[----:B------:R-:W-:Y:S01]  /*2d70*/  FMUL.FTZ R140, R80, UR13 ;  /* 0x0000000d508c7c20 */ /* 0x000fe20008410000 */
[----:B------:R-:W-:Y:S01]  /*2d80*/  FMUL.FTZ R142, R141, UR13 ;  /* 0x0000000d8d8e7c20 */ /* 0x000fe20008410000 */
[----:B------:R-:W-:Y:S02]  /*2d90*/  FSEL R147, R81, RZ, P0 ;  /* 0x000000ff51937208 */ /* 0x000fe40000000000 */
[C---:B------:R-:W-:Y:S02]  /*2da0*/  LOP3.LUT P6, RZ, R206.reuse, 0xff, RZ, 0xc0, !PT ;  /* 0x000000ffceff7812 */ /* 0x040fe400078cc0ff */
[----:B------:R-:W-:Y:S02]  /*2db0*/  LOP3.LUT P0, RZ, R206, 0xff00, RZ, 0xc0, !PT ;  /* 0x0000ff00ceff7812 */ /* 0x000fe4000780c0ff */
[----:B------:R-:W-:Y:S02]  /*2dc0*/  FSEL R140, R140, RZ, P6 ;  /* 0x000000ff8c8c7208 */ /* 0x000fe40003000000 */
[----:B------:R-:W-:-:S02]  /*2dd0*/  FSEL R145, R142, RZ, P0 ;  /* 0x000000ff8e917208 */ /* 0x000fc40000000000 */
[----:B------:R-:W-:Y:S02]  /*2de0*/  F2FP.BF16.F32.PACK_AB R81, R146, R143 ;  /* 0x0000008f9251723e */ /* 0x000fe400000010ff */
[----:B------:R-:W-:Y:S02]  /*2df0*/  F2FP.BF16.F32.PACK_AB R80, R141, R80 ;  /* 0x000000508d50723e */ /* 0x000fe400000010ff */
[----:B------:R-:W-:Y:S02]  /*2e00*/  F2FP.BF16.F32.PACK_AB R143, R220, R219 ;  /* 0x000000dbdc8f723e */ /* 0x000fe400000010ff */
[----:B------:R-:W-:Y:S02]  /*2e10*/  F2FP.BF16.F32.PACK_AB R142, R217, R216 ;  /* 0x000000d8d98e723e */ /* 0x000fe400000010ff */
[----:B------:R-:W-:Y:S02]  /*2e20*/  F2FP.BF16.F32.PACK_AB R141, R147, R144 ;  /* 0x00000090938d723e */ /* 0x000fe400000010ff */
[----:B------:R-:W-:Y:S01]  /*2e30*/  F2FP.BF16.F32.PACK_AB R140, R145, R140 ;  /* 0x0000008c918c723e */ /* 0x000fe200000010ff */
[----:B------:R-:W-:Y:S06]  /*2e40*/  BRA `(.L_x_419) ;  /* 0x0000001c00947947 */ /* 0x000fec0003800000 */
.L_x_417:
[----:B------:R-:W-:Y:S01]  /*2e50*/  UMOV UR4, UR6 ;  /* 0x0000000600047c82 */ /* 0x000fe20008000000 */
[----:B------:R-:W-:Y:S01]  /*2e60*/  UMOV UR5, UR7 ;  /* 0x0000000700057c82 */ /* 0x000fe20008000000 */
[----:B------:R-:W-:-:S04]  /*2e70*/  UISETP.NE.U32.AND UP0, UPT, UR4, URZ, UPT ;  /* 0x000000ff0400728c */ /* 0x000fc8000bf05070 */
[----:B------:R-:W-:-:S09]  /*2e80*/  UISETP.NE.AND.EX UP0, UPT, UR5, URZ, UPT, UP0 ;  /* 0x000000ff0500728c */ /* 0x000fd2000bf05300 */
[----:B------:R-:W-:Y:S05]  /*2e90*/  BRA.U UP0, `(.L_x_420) ;  /* 0x0000000500087547 */ /* 0x000fea000b800000 */
[-CC-:B------:R-:W-:Y:S01]  /*2ea0*/  FFMA.FTZ R140, R179, R201.reuse, R218.reuse ;  /* 0x000000c9b38c7223 */ /* 0x180fe200000100da */
[----:B------:R-:W-:Y:S02]  /*2eb0*/  IMAD.U32 R141, R123, 0x10000, RZ ;  /* 0x000100007b8d7824 */ /* 0x000fe400078e00ff */
[-CC-:B------:R-:W-:Y:S01]  /*2ec0*/  FFMA.FTZ R144, R170, R201.reuse, R218.reuse ;  /* 0x000000c9aa907223 */ /* 0x180fe200000100da */
[-C--:B0-----:R-:W-:Y:S01]  /*2ed0*/  FFMA.FTZ R147, R181, R201.reuse, R218 ;  /* 0x000000c9b5937223 */ /* 0x081fe200000100da */
[----:B------:R-:W-:Y:S01]  /*2ee0*/  FADD.FTZ R140, R177, -R140 ;  /* 0x8000008cb18c7221 */ /* 0x000fe20000010000 */
[----:B------:R-:W-:Y:S01]  /*2ef0*/  PRMT R142, R123, 0x7632, R142 ;  /* 0x000076327b8e7816 */ /* 0x000fe2000000008e */
[-C--:B------:R-:W-:Y:S01]  /*2f00*/  FFMA.FTZ R216, R172, R201.reuse, R218 ;  /* 0x000000c9acd87223 */ /* 0x080fe200000100da */
[----:B------:R-:W-:Y:S01]  /*2f10*/  FADD.FTZ R219, R171, -R144 ;  /* 0x80000090abdb7221 */ /* 0x000fe20000010000 */
[----:B-----5:R-:W-:Y:S01]  /*2f20*/  FFMA.FTZ R146, R150, R140, R141 ;  /* 0x0000008c96927223 */ /* 0x020fe2000001008d */
[----:B------:R-:W-:Y:S01]  /*2f30*/  PRMT R140, R122, 0x7632, R140 ;  /* 0x000076327a8c7816 */ /* 0x000fe2000000008c */
[----:B------:R-:W-:Y:S01]  /*2f40*/  FADD.FTZ R144, R180, -R147 ;  /* 0x80000093b4907221 */ /* 0x000fe20000010000 */
[----:B------:R-:W-:Y:S01]  /*2f50*/  SHF.L.U32 R145, R142, 0x10, RZ ;  /* 0x000000108e917819 */ /* 0x000fe200000006ff */
[----:B------:R-:W-:Y:S01]  /*2f60*/  FFMA.FTZ R217, R183, R201, R218 ;  /* 0x000000c9b7d97223 */ /* 0x000fe200000100da */
[----:B------:R-:W-:Y:S01]  /*2f70*/  SHF.L.U32 R143, R122, 0x10, RZ ;  /* 0x000000107a8f7819 */ /* 0x000fe200000006ff */
[----:B------:R-:W-:-:S02]  /*2f80*/  IMAD.U32 R147, R140, 0x10000, RZ ;  /* 0x000100008c937824 */ /* 0x000fc400078e00ff */
[----:B------:R-:W-:Y:S01]  /*2f90*/  FADD.FTZ R140, R173, -R216 ;  /* 0x800000d8ad8c7221 */ /* 0x000fe20000010000 */
[----:B------:R-:W-:Y:S01]  /*2fa0*/  FFMA.FTZ R216, R150, R219, R145 ;  /* 0x000000db96d87223 */ /* 0x000fe20000010091 */
[-C--:B------:R-:W-:Y:S01]  /*2fb0*/  FFMA.FTZ R219, R176, R201.reuse, R218 ;  /* 0x000000c9b0db7223 */ /* 0x080fe200000100da */
[C---:B------:R-:W-:Y:S01]  /*2fc0*/  FFMA.FTZ R145, R150.reuse, R144, R143 ;  /* 0x0000009096917223 */ /* 0x040fe2000001008f */
[----:B------:R-:W-:Y:S01]  /*2fd0*/  FFMA.FTZ R147, R150, R140, R147 ;  /* 0x0000008c96937223 */ /* 0x000fe20000010093 */
[C---:B------:R-:W-:Y:S01]  /*2fe0*/  PRMT R140, R121.reuse, 0x7632, R140 ;  /* 0x00007632798c7816 */ /* 0x040fe2000000008c */
[----:B------:R-:W-:Y:S01]  /*2ff0*/  FADD.FTZ R144, R174, -R219 ;  /* 0x800000dbae907221 */ /* 0x000fe20000010000 */
[----:B------:R-:W-:Y:S01]  /*3000*/  ISETP.GE.U32.AND P0, PT, R206, RZ, PT ;  /* 0x000000ffce00720c */ /* 0x000fe20003f06070 */
[----:B------:R-:W-:Y:S01]  /*3010*/  FMUL.FTZ R146, R146, UR13 ;  /* 0x0000000d92927c20 */ /* 0x000fe20008410000 */
[----:B------:R-:W-:Y:S02]  /*3020*/  IMAD.U32 R141, R121, 0x10000, RZ ;  /* 0x00010000798d7824 */ /* 0x000fe400078e00ff */
[----:B------:R-:W-:Y:S01]  /*3030*/  FADD.FTZ R142, R182, -R217 ;  /* 0x800000d9b68e7221 */ /* 0x000fe20000010000 */
[----:B------:R-:W-:Y:S01]  /*3040*/  IMAD.U32 R143, R140, 0x10000, RZ ;  /* 0x000100008c8f7824 */ /* 0x000fe200078e00ff */
[----:B------:R-:W-:Y:S01]  /*3050*/  PRMT R140, R120, 0x7632, R140 ;  /* 0x00007632788c7816 */ /* 0x000fe2000000008c */
[-CC-:B------:R-:W-:Y:S01]  /*3060*/  FFMA.FTZ R217, R3, R201.reuse, R218.reuse ;  /* 0x000000c903d97223 */ /* 0x180fe200000100da */
[C---:B------:R-:W-:Y:S01]  /*3070*/  LOP3.LUT P6, RZ, R207.reuse, 0xff0000, RZ, 0xc0, !PT ;  /* 0x00ff0000cfff7812 */ /* 0x040fe200078cc0ff */
[----:B------:R-:W-:Y:S01]  /*3080*/  FFMA.FTZ R144, R150, R144, R143 ;  /* 0x0000009096907223 */ /* 0x000fe2000001008f */
[----:B------:R-:W-:Y:S01]  /*3090*/  SHF.L.U32 R143, R140, 0x10, RZ ;  /* 0x000000108c8f7819 */ /* 0x000fe200000006ff */
[----:B------:R-:W-:Y:S01]  /*30a0*/  FMUL.FTZ R140, R216, UR13 ;  /* 0x0000000dd88c7c20 */ /* 0x000fe20008410000 */
[----:B------:R-:W-:Y:S01]  /*30b0*/  ISETP.GE.U32.AND.EX P0, PT, R207, 0x1000000, PT, P0 ;  /* 0x01000000cf00780c */ /* 0x000fe20003f06100 */
[----:B------:R-:W-:Y:S01]  /*30c0*/  FFMA.FTZ R222, R178, R201, R218 ;  /* 0x000000c9b2de7223 */ /* 0x000fe200000100da */
[----:B------:R-:W-:Y:S01]  /*30d0*/  FFMA.FTZ R142, R150, R142, R141 ;  /* 0x0000008e968e7223 */ /* 0x000fe2000001008d */
[----:B------:R-:W-:Y:S01]  /*30e0*/  FSEL R216, R146, RZ, P6 ;  /* 0x000000ff92d87208 */ /* 0x000fe20003000000 */
[----:B------:R-:W-:Y:S01]  /*30f0*/  FMUL.FTZ R145, R145, UR13 ;  /* 0x0000000d91917c20 */ /* 0x000fe20008410000 */
[----:B------:R-:W-:Y:S01]  /*3100*/  FMUL.FTZ R147, R147, UR13 ;  /* 0x0000000d93937c20 */ /* 0x000fe20008410000 */
[----:B------:R-:W-:Y:S01]  /*3110*/  FSEL R219, R140, RZ, P0 ;  /* 0x000000ff8cdb7208 */ /* 0x000fe20000000000 */
[----:B------:R-:W-:Y:S01]  /*3120*/  FADD.FTZ R220, R184, -R217 ;  /* 0x800000d9b8dc7221 */ /* 0x000fe20000010000 */
[----:B------:R-:W-:Y:S01]  /*3130*/  SHF.L.U32 R141, R120, 0x10, RZ ;  /* 0x00000010788d7819 */ /* 0x000fe200000006ff */
[----:B------:R-:W-:Y:S01]  /*3140*/  FADD.FTZ R222, R175, -R222 ;  /* 0x800000deafde7221 */ /* 0x000fe20000010000 */
[C---:B------:R-:W-:Y:S01]  /*3150*/  LOP3.LUT P6, RZ, R207.reuse, 0xff, RZ, 0xc0, !PT ;  /* 0x000000ffcfff7812 */ /* 0x040fe200078cc0ff */
[----:B------:R-:W-:Y:S01]  /*3160*/  FMUL.FTZ R142, R142, UR13 ;  /* 0x0000000d8e8e7c20 */ /* 0x000fe20008410000 */
[----:B------:R-:W-:Y:S01]  /*3170*/  LOP3.LUT P0, RZ, R207, 0xff00, RZ, 0xc0, !PT ;  /* 0x0000ff00cfff7812 */ /* 0x000fe2000780c0ff */
[----:B------:R-:W-:Y:S01]  /*3180*/  FMUL.FTZ R140, R144, UR13 ;  /* 0x0000000d908c7c20 */ /* 0x000fe20008410000 */
[----:B------:R-:W-:Y:S01]  /*3190*/  FSEL R146, R145, RZ, P6 ;  /* 0x000000ff91927208 */ /* 0x000fe20003000000 */
[C---:B------:R-:W-:Y:S01]  /*31a0*/  FFMA.FTZ R141, R150.reuse, R220, R141 ;  /* 0x000000dc968d7223 */ /* 0x040fe2000001008d */
[----:B------:R-:W-:Y:S01]  /*31b0*/  FSEL R217, R147, RZ, P0 ;  /* 0x000000ff93d97208 */ /* 0x000fe20000000000 */
[----:B------:R-:W-:Y:S01]  /*31c0*/  FFMA.FTZ R143, R150, R222, R143 ;  /* 0x000000de968f7223 */ /* 0x000fe2000001008f */
[C---:B------:R-:W-:Y:S01]  /*31d0*/  LOP3.LUT P6, RZ, R206.reuse, 0xff0000, RZ, 0xc0, !PT ;  /* 0x00ff0000ceff7812 */ /* 0x040fe200078cc0ff */
[----:B------:R-:W-:Y:S01]  /*31e0*/  FMUL.FTZ R141, R141, UR13 ;  /* 0x0000000d8d8d7c20 */ /* 0x000fe20008410000 */
[----:B------:R-:W-:Y:S01]  /*31f0*/  LOP3.LUT P0, RZ, R206, 0xff000000, RZ, 0xc0, !PT ;  /* 0xff000000ceff7812 */ /* 0x000fe2000780c0ff */
[----:B------:R-:W-:Y:S01]  /*3200*/  FMUL.FTZ R143, R143, UR13 ;  /* 0x0000000d8f8f7c20 */ /* 0x000fe20008410000 */
[----:B------:R-:W-:-:S02]  /*3210*/  FSEL R144, R142, RZ, P6 ;  /* 0x000000ff8e907208 */ /* 0x000fc40003000000 */
[----:B------:R-:W-:Y:S02]  /*3220*/  FSEL R147, R140, RZ, P0 ;  /* 0x000000ff8c937208 */ /* 0x000fe40000000000 */
[C---:B------:R-:W-:Y:S02]  /*3230*/  LOP3.LUT P6, RZ, R206.reuse, 0xff00, RZ, 0xc0, !PT ;  /* 0x0000ff00ceff7812 */ /* 0x040fe400078cc0ff */
[----:B------:R-:W-:Y:S02]  /*3240*/  LOP3.LUT P0, RZ, R206, 0xff, RZ, 0xc0, !PT ;  /* 0x000000ffceff7812 */ /* 0x000fe4000780c0ff */
[----:B------:R-:W-:Y:S02]  /*3250*/  FSEL R145, R143, RZ, P6 ;  /* 0x000000ff8f917208 */ /* 0x000fe40003000000 */
[----:B------:R-:W-:Y:S02]  /*3260*/  FSEL R140, R141, RZ, P0 ;  /* 0x000000ff8d8c7208 */ /* 0x000fe40000000000 */
[----:B------:R-:W-:-:S02]  /*3270*/  F2FP.BF16.F32.PACK_AB R143, R219, R216 ;  /* 0x000000d8db8f723e */ /* 0x000fc400000010ff */
[----:B------:R-:W-:Y:S02]  /*3280*/  F2FP.BF16.F32.PACK_AB R142, R217, R146 ;  /* 0x00000092d98e723e */ /* 0x000fe400000010ff */
[----:B------:R-:W-:Y:S02]  /*3290*/  F2FP.BF16.F32.PACK_AB R141, R147, R144 ;  /* 0x00000090938d723e */ /* 0x000fe400000010ff */
[----:B------:R-:W-:Y:S01]  /*32a0*/  F2FP.BF16.F32.PACK_AB R140, R145, R140 ;  /* 0x0000008c918c723e */ /* 0x000fe200000010ff */
[----:B------:R-:W-:Y:S06]  /*32b0*/  BRA `(.L_x_419) ;  /* 0x0000001800787947 */ /* 0x000fec0003800000 */
.L_x_420:
[-CC-:B------:R-:W-:Y:S01]  /*32c0*/  FFMA.FTZ R80, R179, R201.reuse, R218.reuse ;  /* 0x000000c9b3507223 */ /* 0x180fe200000100da */
[C---:B------:R-:W-:Y:S01]  /*32d0*/  IMAD.U32 R83, R123.reuse, 0x10000, RZ ;  /* 0x000100007b537824 */ /* 0x040fe200078e00ff */
[----:B------:R-:W-:Y:S01]  /*32e0*/  PRMT R141, R123, 0x7632, R141 ;  /* 0x000076327b8d7816 */ /* 0x000fe2000000008d */
[-C--:B------:R-:W-:Y:S01]  /*32f0*/  FFMA.FTZ R144, R170, R201.reuse, R218 ;  /* 0x000000c9aa907223 */ /* 0x080fe200000100da */
[----:B------:R-:W-:Y:S01]  /*3300*/  FADD.FTZ R81, R177, -R80 ;  /* 0x80000050b1517221 */ /* 0x000fe20000010000 */
[----:B------:R-:W-:Y:S01]  /*3310*/  PRMT R82, R122, 0x7632, R82 ;  /* 0x000076327a527816 */ /* 0x000fe20000000052 */
[--C-:B------:R-:W-:Y:S01]  /*3320*/  FFMA.FTZ R142, R172, R201, R218.reuse ;  /* 0x000000c9ac8e7223 */ /* 0x100fe200000100da */
[----:B------:R-:W-:Y:S01]  /*3330*/  SHF.L.U32 R140, R122, 0x10, RZ ;  /* 0x000000107a8c7819 */ /* 0x000fe200000006ff */
[----:B-----5:R-:W-:Y:S01]  /*3340*/  FFMA.FTZ R216, R150, R81, R83 ;  /* 0x0000005196d87223 */ /* 0x020fe20000010053 */
[-CC-:B------:R-:W-:Y:S01]  /*3350*/  FFMA.FTZ R83, R181, R201.reuse, R218.reuse ;  /* 0x000000c9b5537223 */ /* 0x180fe200000100da */
[----:B------:R-:W-:Y:S01]  /*3360*/  FFMA.FTZ R81, R183, R201, R218 ;  /* 0x000000c9b7517223 */ /* 0x000fe200000100da */
[----:B------:R-:W-:Y:S01]  /*3370*/  SHF.L.U32 R145, R141, 0x10, RZ ;  /* 0x000000108d917819 */ /* 0x000fe200000006ff */
[----:B------:R-:W-:Y:S01]  /*3380*/  FADD.FTZ R143, R171, -R144 ;  /* 0x80000090ab8f7221 */ /* 0x000fe20000010000 */
[----:B------:R-:W-:Y:S01]  /*3390*/  FADD.FTZ R83, R180, -R83 ;  /* 0x80000053b4537221 */ /* 0x000fe20000010000 */
[----:B------:R-:W-:-:S02]  /*33a0*/  IMAD.U32 R80, R121, 0x10000, RZ ;  /* 0x0001000079507824 */ /* 0x000fc400078e00ff */
[----:B------:R-:W-:Y:S01]  /*33b0*/  FADD.FTZ R141, R173, -R142 ;  /* 0x8000008ead8d7221 */ /* 0x000fe20000010000 */
[----:B------:R-:W-:Y:S02]  /*33c0*/  IMAD.U32 R82, R82, 0x10000, RZ ;  /* 0x0001000052527824 */ /* 0x000fe400078e00ff */
[----:B------:R-:W-:Y:S01]  /*33d0*/  FADD.FTZ R81, R182, -R81 ;  /* 0x80000051b6517221 */ /* 0x000fe20000010000 */
[C---:B------:R-:W-:Y:S01]  /*33e0*/  FFMA.FTZ R217, R150.reuse, R143, R145 ;  /* 0x0000008f96d97223 */ /* 0x040fe20000010091 */
[C---:B------:R-:W-:Y:S01]  /*33f0*/  FFMA.FTZ R144, R150.reuse, R83, R140 ;  /* 0x0000005396907223 */ /* 0x040fe2000001008c */
[C---:B0-----:R-:W-:Y:S01]  /*3400*/  FFMA.FTZ R147, R150.reuse, R141, R82 ;  /* 0x0000008d96937223 */ /* 0x041fe20000010052 */
[----:B------:R-:W-:Y:S01]  /*3410*/  FFMA.FTZ R143, R150, R81, R80 ;  /* 0x00000051968f7223 */ /* 0x000fe20000010050 */
[----:B------:R-:W-:Y:S01]  /*3420*/  PRMT R83, R121, 0x7632, R83 ;  /* 0x0000763279537816 */ /* 0x000fe20000000053 */
[-C--:B------:R-:W-:Y:S01]  /*3430*/  FFMA.FTZ R141, R176, R201.reuse, R218 ;  /* 0x000000c9b08d7223 */ /* 0x080fe200000100da */
[----:B------:R-:W-:Y:S01]  /*3440*/  PRMT R80, R120, 0x7632, R80 ;  /* 0x0000763278507816 */ /* 0x000fe20000000050 */
[-CC-:B------:R-:W-:Y:S01]  /*3450*/  FFMA.FTZ R140, R178, R201.reuse, R218.reuse ;  /* 0x000000c9b28c7223 */ /* 0x180fe200000100da */
[----:B------:R-:W-:Y:S01]  /*3460*/  FFMA.FTZ R81, R3, R201, R218 ;  /* 0x000000c903517223 */ /* 0x000fe200000100da */
[----:B------:R-:W-:-:S02]  /*3470*/  IMAD.U32 R145, R83, 0x10000, RZ ;  /* 0x0001000053917824 */ /* 0x000fc400078e00ff */
[----:B------:R-:W-:Y:S01]  /*3480*/  FADD.FTZ R141, R174, -R141 ;  /* 0x8000008dae8d7221 */ /* 0x000fe20000010000 */
[----:B------:R-:W-:Y:S01]  /*3490*/  SHF.L.U32 R142, R80, 0x10, RZ ;  /* 0x00000010508e7819 */ /* 0x000fe200000006ff */
[----:B------:R-:W-:Y:S01]  /*34a0*/  FADD.FTZ R83, R175, -R140 ;  /* 0x8000008caf537221 */ /* 0x000fe20000010000 */
[----:B------:R-:W-:Y:S01]  /*34b0*/  SHF.L.U32 R82, R120, 0x10, RZ ;  /* 0x0000001078527819 */ /* 0x000fe200000006ff */
[----:B------:R-:W-:Y:S01]  /*34c0*/  FADD.FTZ R81, R184, -R81 ;  /* 0x80000051b8517221 */ /* 0x000fe20000010000 */
[----:B------:R-:W-:Y:S01]  /*34d0*/  FFMA.FTZ R146, R150, R141, R145 ;  /* 0x0000008d96927223 */ /* 0x000fe20000010091 */
[----:B------:R-:W-:Y:S01]  /*34e0*/  ISETP.GE.U32.AND P0, PT, R206, RZ, PT ;  /* 0x000000ffce00720c */ /* 0x000fe20003f06070 */
[C---:B------:R-:W-:Y:S01]  /*34f0*/  FFMA.FTZ R141, R150.reuse, R83, R142 ;  /* 0x00000053968d7223 */ /* 0x040fe2000001008e */
[----:B------:R-:W-:Y:S01]  /*3500*/  FFMA.FTZ R80, R150, R81, R82 ;  /* 0x0000005196507223 */ /* 0x000fe20000010052 */
[C---:B------:R-:W-:Y:S01]  /*3510*/  F2FP.BF16.F32.PACK_AB R83, R217.reuse, R216 ;  /* 0x000000d8d953723e */ /* 0x040fe200000010ff */
[----:B------:R-:W-:Y:S01]  /*3520*/  FMUL.FTZ R81, R217, UR13 ;  /* 0x0000000dd9517c20 */ /* 0x000fe20008410000 */
[----:B------:R-:W-:Y:S01]  /*3530*/  FMUL.FTZ R216, R216, UR13 ;  /* 0x0000000dd8d87c20 */ /* 0x000fe20008410000 */
[C---:B------:R-:W-:Y:S01]  /*3540*/  ISETP.GE.U32.AND.EX P0, PT, R207.reuse, 0x1000000, PT, P0 ;  /* 0x01000000cf00780c */ /* 0x040fe20003f06100 */
[----:B------:R-:W-:Y:S01]  /*3550*/  FMUL.FTZ R140, R144, UR13 ;  /* 0x0000000d908c7c20 */ /* 0x000fe20008410000 */
[----:B------:R-:W-:Y:S01]  /*3560*/  LOP3.LUT P6, RZ, R207, 0xff0000, RZ, 0xc0, !PT ;  /* 0x00ff0000cfff7812 */ /* 0x000fe200078cc0ff */
[----:B------:R-:W-:Y:S01]  /*3570*/  FMUL.FTZ R145, R146, UR13 ;  /* 0x0000000d92917c20 */ /* 0x000fe20008410000 */
[C---:B------:R-:W-:Y:S01]  /*3580*/  F2FP.BF16.F32.PACK_AB R82, R147.reuse, R144 ;  /* 0x000000909352723e */ /* 0x040fe200000010ff */
[----:B------:R-:W-:Y:S01]  /*3590*/  FMUL.FTZ R147, R147, UR13 ;  /* 0x0000000d93937c20 */ /* 0x000fe20008410000 */
[----:B------:R-:W-:Y:S01]  /*35a0*/  FSEL R220, R81, RZ, P0 ;  /* 0x000000ff51dc7208 */ /* 0x000fe20000000000 */
[----:B------:R-:W-:Y:S01]  /*35b0*/  FMUL.FTZ R81, R143, UR13 ;  /* 0x0000000d8f517c20 */ /* 0x000fe20008410000 */
[----:B------:R-:W-:Y:S01]  /*35c0*/  FSEL R219, R216, RZ, P6 ;  /* 0x000000ffd8db7208 */ /* 0x000fe20003000000 */
[----:B------:R-:W-:Y:S01]  /*35d0*/  FMUL.FTZ R142, R141, UR13 ;  /* 0x0000000d8d8e7c20 */ /* 0x000fe20008410000 */
[----:B------:R-:W-:-:S02]  /*35e0*/  LOP3.LUT P0, RZ, R207, 0xff, RZ, 0xc0, !PT ;  /* 0x000000ffcfff7812 */ /* 0x000fc4000780c0ff */
[----:B------:R-:W-:Y:S02]  /*35f0*/  LOP3.LUT P6, RZ, R207, 0xff00, RZ, 0xc0, !PT ;  /* 0x0000ff00cfff7812 */ /* 0x000fe400078cc0ff */
[----:B------:R-:W-:Y:S01]  /*3600*/  FSEL R216, R140, RZ, P0 ;  /* 0x000000ff8cd87208 */ /* 0x000fe20000000000 */
[----:B------:R-:W-:Y:S01]  /*3610*/  FMUL.FTZ R140, R80, UR13 ;  /* 0x0000000d508c7c20 */ /* 0x000fe20008410000 */
[----:B------:R-:W-:Y:S02]  /*3620*/  FSEL R217, R147, RZ, P6 ;  /* 0x000000ff93d97208 */ /* 0x000fe40003000000 */
[C---:B------:R-:W-:Y:S02]  /*3630*/  LOP3.LUT P0, RZ, R206.reuse, 0xff0000, RZ, 0xc0, !PT ;  /* 0x00ff0000ceff7812 */ /* 0x040fe4000780c0ff */
[----:B------:R-:W-:Y:S02]  /*3640*/  LOP3.LUT P6, RZ, R206, 0xff000000, RZ, 0xc0, !PT ;  /* 0xff000000ceff7812 */ /* 0x000fe400078cc0ff */
        /* <DEDUP_REMOVED lines=13> */
.L_x_416:
        /* <DEDUP_REMOVED lines=8> */
[-C--:B------:R-:W-:Y:S01]  /*37a0*/  FFMA.FTZ R116, R179, R201.reuse, R218 ;  /* 0x000000c9b3747223 */ /* 0x080fe200000100da */
[----:B------:R-:W-:Y:S02]  /*37b0*/  LOP3.LUT P6, RZ, R207, 0xff0000, RZ, 0xc0, !PT ;  /* 0x00ff0000cfff7812 */ /* 0x000fe400078cc0ff */
[----:B------:R-:W-:Y:S01]  /*37c0*/  LOP3.LUT P0, RZ, R215, 0xff0000, RZ, 0xc0, !PT ;  /* 0x00ff0000d7ff7812 */ /* 0x000fe2000780c0ff */
[----:B------:R-:W-:Y:S01]  /*37d0*/  FADD.FTZ R117, R177, -R116 ;  /* 0x80000074b1757221 */ /* 0x000fe20000010000 */
[----:B------:R-:W-:-:S03]  /*37e0*/  FFMA.FTZ R116, R170, R201, R218 ;  /* 0x000000c9aa747223 */ /* 0x000fc600000100da */
[----:B-----5:R-:W-:Y:S01]  /*37f0*/  FMUL.FTZ R117, R150, R117 ;  /* 0x0000007596757220 */ /* 0x020fe20000410000 */
[----:B------:R-:W-:-:S03]  /*3800*/  FADD.FTZ R119, R171, -R116 ;  /* 0x80000074ab777221 */ /* 0x000fc60000010000 */
[----:B------:R-:W-:Y:S01]  /*3810*/  FMUL.FTZ R117, R117, UR13 ;  /* 0x0000000d75757c20 */ /* 0x000fe20008410000 */
[----:B------:R-:W-:-:S04]  /*3820*/  FMUL.FTZ R116, R150, R119 ;  /* 0x0000007796747220 */ /* 0x000fc80000410000 */
[C---:B------:R-:W-:Y:S01]  /*3830*/  FSEL R143, R117.reuse, RZ, P6 ;  /* 0x000000ff758f7208 */ /* 0x040fe20003000000 */
[----:B------:R-:W-:Y:S01]  /*3840*/  FMUL.FTZ R118, R116, UR13 ;  /* 0x0000000d74767c20 */ /* 0x000fe20008410000 */
[----:B------:R-:W-:Y:S01]  /*3850*/  FSEL R119, R117, RZ, P0 ;  /* 0x000000ff75777208 */ /* 0x000fe20000000000 */
[----:B------:R-:W-:Y:S01]  /*3860*/  FFMA.FTZ R117, R181, R201, R218 ;  /* 0x000000c9b5757223 */ /* 0x000fe200000100da */
[----:B------:R-:W-:Y:S02]  /*3870*/  ISETP.GE.U32.AND P6, PT, R214, RZ, PT ;  /* 0x000000ffd600720c */ /* 0x000fe40003fc6070 */
[----:B------:R-:W-:Y:S01]  /*3880*/  ISETP.GE.U32.AND P0, PT, R206, RZ, PT ;  /* 0x000000ffce00720c */ /* 0x000fe20003f06070 */
[----:B------:R-:W-:Y:S01]  /*3890*/  FADD.FTZ R117, R180, -R117 ;  /* 0x80000075b4757221 */ /* 0x000fe20000010000 */
[----:B------:R-:W-:Y:S02]  /*38a0*/  ISETP.GE.U32.AND.EX P6, PT, R215, 0x1000000, PT, P6 ;  /* 0x01000000d700780c */ /* 0x000fe40003fc6160 */
[----:B------:R-:W-:Y:S01]  /*38b0*/  ISETP.GE.U32.AND.EX P0, PT, R207, 0x1000000, PT, P0 ;  /* 0x01000000cf00780c */ /* 0x000fe20003f06100 */
[----:B------:R-:W-:Y:S01]  /*38c0*/  FMUL.FTZ R117, R150, R117 ;  /* 0x0000007596757220 */ /* 0x000fe20000410000 */
[----:B------:R-:W-:-:S02]  /*38d0*/  FSEL R116, R118, RZ, P6 ;  /* 0x000000ff76747208 */ /* 0x000fc40003000000 */
[----:B------:R-:W-:Y:S01]  /*38e0*/  FSEL R140, R118, RZ, P0 ;  /* 0x000000ff768c7208 */ /* 0x000fe20000000000 */
[-C--:B------:R-:W-:Y:S01]  /*38f0*/  FFMA.FTZ R118, R172, R201.reuse, R218 ;  /* 0x000000c9ac767223 */ /* 0x080fe200000100da */
[----:B------:R-:W-:Y:S02]  /*3900*/  LOP3.LUT P0, RZ, R207, 0xff, RZ, 0xc0, !PT ;  /* 0x000000ffcfff7812 */ /* 0x000fe4000780c0ff */
[----:B------:R-:W-:Y:S01]  /*3910*/  LOP3.LUT P6, RZ, R215, 0xff, RZ, 0xc0, !PT ;  /* 0x000000ffd7ff7812 */ /* 0x000fe200078cc0ff */
[----:B------:R-:W-:Y:S01]  /*3920*/  FADD.FTZ R141, R173, -R118 ;  /* 0x80000076ad8d7221 */ /* 0x000fe20000010000 */
[----:B------:R-:W-:Y:S01]  /*3930*/  FMUL.FTZ R118, R117, UR13 ;  /* 0x0000000d75767c20 */ /* 0x000fe20008410000 */
[--C-:B------:R-:W-:Y:S01]  /*3940*/  FFMA.FTZ R117, R183, R201, R218.reuse ;  /* 0x000000c9b7757223 */ /* 0x100fe200000100da */
[----:B------:R-:W-:Y:S01]  /*3950*/  F2FP.BF16.F32.PACK_AB R119, R116, R119 ;  /* 0x000000777477723e */ /* 0x000fe200000010ff */
[----:B------:R-:W-:Y:S01]  /*3960*/  FMUL.FTZ R141, R150, R141 ;  /* 0x0000008d968d7220 */ /* 0x000fe20000410000 */
[-CC-:B------:R-:W-:Y:S01]  /*3970*/  FFMA.FTZ R116, R178, R201.reuse, R218.reuse ;  /* 0x000000c9b2747223 */ /* 0x180fe200000100da */
[----:B------:R-:W-:Y:S01]  /*3980*/  FADD.FTZ R117, R182, -R117 ;  /* 0x80000075b6757221 */ /* 0x000fe20000010000 */
[----:B------:R-:W-:Y:S01]  /*3990*/  FSEL R216, R118, RZ, P0 ;  /* 0x000000ff76d87208 */ /* 0x000fe20000000000 */
[----:B------:R-:W-:Y:S01]  /*39a0*/  FMUL.FTZ R142, R141, UR13 ;  /* 0x0000000d8d8e7c20 */ /* 0x000fe20008410000 */
[----:B------:R-:W-:Y:S01]  /*39b0*/  FFMA.FTZ R141, R176, R201, R218 ;  /* 0x000000c9b08d7223 */ /* 0x000fe200000100da */
[----:B------:R-:W-:Y:S01]  /*39c0*/  FSEL R118, R118, RZ, P6 ;  /* 0x000000ff76767208 */ /* 0x000fe20003000000 */
[----:B------:R-:W-:Y:S01]  /*39d0*/  FMUL.FTZ R117, R150, R117 ;  /* 0x0000007596757220 */ /* 0x000fe20000410000 */
[----:B------:R-:W-:Y:S01]  /*39e0*/  LOP3.LUT P0, RZ, R207, 0xff00, RZ, 0xc0, !PT ;  /* 0x0000ff00cfff7812 */ /* 0x000fe2000780c0ff */
[----:B------:R-:W-:Y:S01]  /*39f0*/  FADD.FTZ R145, R174, -R141 ;  /* 0x8000008dae917221 */ /* 0x000fe20000010000 */
[----:B------:R-:W-:-:S02]  /*3a00*/  LOP3.LUT P6, RZ, R215, 0xff00, RZ, 0xc0, !PT ;  /* 0x0000ff00d7ff7812 */ /* 0x000fc400078cc0ff */
[----:B------:R-:W-:Y:S01]  /*3a10*/  F2FP.BF16.F32.PACK_AB R143, R140, R143 ;  /* 0x0000008f8c8f723e */ /* 0x000fe200000010ff */
[----:B------:R-:W-:Y:S01]  /*3a20*/  FMUL.FTZ R140, R117, UR13 ;  /* 0x0000000d758c7c20 */ /* 0x000fe20008410000 */
[C---:B------:R-:W-:Y:S01]  /*3a30*/  FSEL R219, R142.reuse, RZ, P0 ;  /* 0x000000ff8edb7208 */ /* 0x040fe20000000000 */
[----:B------:R-:W-:Y:S01]  /*3a40*/  FADD.FTZ R117, R175, -R116 ;  /* 0x80000074af757221 */ /* 0x000fe20000010000 */
[----:B------:R-:W-:Y:S01]  /*3a50*/  FSEL R141, R142, RZ, P6 ;  /* 0x000000ff8e8d7208 */ /* 0x000fe20003000000 */
[----:B------:R-:W-:Y:S01]  /*3a60*/  FMUL.FTZ R142, R150, R145 ;  /* 0x00000091968e7220 */ /* 0x000fe20000410000 */
[----:B------:R-:W-:Y:S01]  /*3a70*/  LOP3.LUT P0, RZ, R206, 0xff0000, RZ, 0xc0, !PT ;  /* 0x00ff0000ceff7812 */ /* 0x000fe2000780c0ff */
[----:B------:R-:W-:Y:S01]  /*3a80*/  FFMA.FTZ R145, R3, R201, R218 ;  /* 0x000000c903917223 */ /* 0x000fe200000100da */
[----:B------:R-:W-:Y:S01]  /*3a90*/  LOP3.LUT P6, RZ, R214, 0xff0000, RZ, 0xc0, !PT ;  /* 0x00ff0000d6ff7812 */ /* 0x000fe200078cc0ff */
[----:B------:R-:W-:Y:S01]  /*3aa0*/  FMUL.FTZ R116, R150, R117 ;  /* 0x0000007596747220 */ /* 0x000fe20000410000 */
[----:B0-----:R-:W-:Y:S01]  /*3ab0*/  FSEL R146, R140, RZ, P0 ;  /* 0x000000ff8c927208 */ /* 0x001fe20000000000 */
[----:B------:R-:W-:Y:S01]  /*3ac0*/  FMUL.FTZ R142, R142, UR13 ;  /* 0x0000000d8e8e7c20 */ /* 0x000fe20008410000 */
[----:B------:R-:W-:Y:S01]  /*3ad0*/  LOP3.LUT P0, RZ, R206, 0xff000000, RZ, 0xc0, !PT ;  /* 0xff000000ceff7812 */ /* 0x000fe2000780c0ff */
[----:B------:R-:W-:Y:S01]  /*3ae0*/  FADD.FTZ R145, R184, -R145 ;  /* 0x80000091b8917221 */ /* 0x000fe20000010000 */
[----:B------:R-:W-:Y:S01]  /*3af0*/  FSEL R117, R140, RZ, P6 ;  /* 0x000000ff8c757208 */ /* 0x000fe20003000000 */
[----:B------:R-:W-:Y:S01]  /*3b00*/  FMUL.FTZ R116, R116, UR13 ;  /* 0x0000000d74747c20 */ /* 0x000fe20008410000 */
[----:B------:R-:W-:Y:S01]  /*3b10*/  LOP3.LUT P6, RZ, R214, 0xff000000, RZ, 0xc0, !PT ;  /* 0xff000000d6ff7812 */ /* 0x000fe200078cc0ff */
[----:B------:R-:W-:Y:S01]  /*3b20*/  FMUL.FTZ R145, R150, R145 ;  /* 0x0000009196917220 */ /* 0x000fe20000410000 */
[----:B------:R-:W-:-:S02]  /*3b30*/  FSEL R217, R142, RZ, P0 ;  /* 0x000000ff8ed97208 */ /* 0x000fc40000000000 */
[----:B------:R-:W-:Y:S01]  /*3b40*/  LOP3.LUT P0, RZ, R206, 0xff00, RZ, 0xc0, !PT ;  /* 0x0000ff00ceff7812 */ /* 0x000fe2000780c0ff */
[----:B------:R-:W-:Y:S01]  /*3b50*/  FMUL.FTZ R144, R145, UR13 ;  /* 0x0000000d91907c20 */ /* 0x000fe20008410000 */
[----:B------:R-:W-:Y:S02]  /*3b60*/  FSEL R140, R142, RZ, P6 ;  /* 0x000000ff8e8c7208 */ /* 0x000fe40003000000 */
[----:B------:R-:W-:Y:S02]  /*3b70*/  LOP3.LUT P6, RZ, R214, 0xff00, RZ, 0xc0, !PT ;  /* 0x0000ff00d6ff7812 */ /* 0x000fe400078cc0ff */
[----:B------:R-:W-:Y:S02]  /*3b80*/  FSEL R147, R116, RZ, P0 ;  /* 0x000000ff74937208 */ /* 0x000fe40000000000 */
[----:B------:R-:W-:Y:S02]  /*3b90*/  LOP3.LUT P0, RZ, R214, 0xff, RZ, 0xc0, !PT ;  /* 0x000000ffd6ff7812 */ /* 0x000fe4000780c0ff */
[----:B------:R-:W-:-:S02]  /*3ba0*/  FSEL R145, R116, RZ, P6 ;  /* 0x000000ff74917208 */ /* 0x000fc40003000000 */
[----:B------:R-:W-:Y:S02]  /*3bb0*/  LOP3.LUT P6, RZ, R206, 0xff, RZ, 0xc0, !PT ;  /* 0x000000ffceff7812 */ /* 0x000fe400078cc0ff */
[C---:B------:R-:W-:Y:S02]  /*3bc0*/  FSEL R116, R144.reuse, RZ, P0 ;  /* 0x000000ff90747208 */ /* 0x040fe40000000000 */
[----:B------:R-:W-:Y:S02]  /*3bd0*/  FSEL R144, R144, RZ, P6 ;  /* 0x000000ff90907208 */ /* 0x000fe40003000000 */
[----:B------:R-:W-:Y:S02]  /*3be0*/  F2FP.BF16.F32.PACK_AB R118, R141, R118 ;  /* 0x000000768d76723e */ /* 0x000fe400000010ff */
[----:B------:R-:W-:Y:S02]  /*3bf0*/  F2FP.BF16.F32.PACK_AB R117, R140, R117 ;  /* 0x000000758c75723e */ /* 0x000fe400000010ff */
[----:B------:R-:W-:-:S02]  /*3c00*/  F2FP.BF16.F32.PACK_AB R142, R219, R216 ;  /* 0x000000d8db8e723e */ /* 0x000fc400000010ff */
[----:B------:R-:W-:Y:S02]  /*3c10*/  F2FP.BF16.F32.PACK_AB R141, R217, R146 ;  /* 0x00000092d98d723e */ /* 0x000fe400000010ff */
[----:B------:R-:W-:Y:S02]  /*3c20*/  F2FP.BF16.F32.PACK_AB R116, R145, R116 ;  /* 0x000000749174723e */ /* 0x000fe400000010ff */
[----:B------:R-:W-:Y:S01]  /*3c30*/  F2FP.BF16.F32.PACK_AB R140, R147, R144 ;  /* 0x00000090938c723e */ /* 0x000fe200000010ff */
[----:B------:R-:W-:Y:S06]  /*3c40*/  BRA `(.L_x_419) ;  /* 0x0000001000147947 */ /* 0x000fec0003800000 */
.L_x_422:
[-CC-:B------:R-:W-:Y:S01]  /*3c50*/  FFMA.FTZ R80, R179, R201.reuse, R218.reuse ;  /* 0x000000c9b3507223 */ /* 0x180fe200000100da */
[----:B------:R-:W-:Y:S01]  /*3c60*/  FFMA.FTZ R82, R170, R201, R218 ;  /* 0x000000c9aa527223 */ /* 0x000fe200000100da */
[----:B------:R-:W-:Y:S02]  /*3c70*/  LOP3.LUT P6, RZ, R207, 0xff0000, RZ, 0xc0, !PT ;  /* 0x00ff0000cfff7812 */ /* 0x000fe400078cc0ff */
[----:B------:R-:W-:Y:S01]  /*3c80*/  FADD.FTZ R81, R177, -R80 ;  /* 0x80000050b1517221 */ /* 0x000fe20000010000 */
[----:B------:R-:W-:-:S03]  /*3c90*/  LOP3.LUT P0, RZ, R215, 0xff0000, RZ, 0xc0, !PT ;  /* 0x00ff0000d7ff7812 */ /* 0x000fc6000780c0ff */
[----:B-----5:R-:W-:Y:S01]  /*3ca0*/  FMUL.FTZ R83, R150, R81 ;  /* 0x0000005196537220 */ /* 0x020fe20000410000 */
[----:B------:R-:W-:-:S03]  /*3cb0*/  FADD.FTZ R81, R171, -R82 ;  /* 0x80000052ab517221 */ /* 0x000fc60000010000 */
[----:B------:R-:W-:Y:S01]  /*3cc0*/  FMUL.FTZ R80, R83, UR13 ;  /* 0x0000000d53507c20 */ /* 0x000fe20008410000 */
[----:B------:R-:W-:Y:S01]  /*3cd0*/  FMUL.FTZ R82, R150, R81 ;  /* 0x0000005196527220 */ /* 0x000fe20000410000 */
[----:B------:R-:W-:-:S03]  /*3ce0*/  FFMA.FTZ R81, R181, R201, R218 ;  /* 0x000000c9b5517223 */ /* 0x000fc600000100da */
[----:B------:R-:W-:Y:S01]  /*3cf0*/  FSEL R143, R80, RZ, P6 ;  /* 0x000000ff508f7208 */ /* 0x000fe20003000000 */
[----:B------:R-:W-:Y:S01]  /*3d00*/  FADD.FTZ R81, R180, -R81 ;  /* 0x80000051b4517221 */ /* 0x000fe20000010000 */
[----:B------:R-:W-:Y:S01]  /*3d10*/  FSEL R119, R80, RZ, P0 ;  /* 0x000000ff50777208 */ /* 0x000fe20000000000 */
[----:B------:R-:W-:Y:S01]  /*3d20*/  FMUL.FTZ R80, R82, UR13 ;  /* 0x0000000d52507c20 */ /* 0x000fe20008410000 */
[----:B------:R-:W-:Y:S02]  /*3d30*/  ISETP.GE.U32.AND P6, PT, R214, RZ, PT ;  /* 0x000000ffd600720c */ /* 0x000fe40003fc6070 */
[----:B------:R-:W-:Y:S02]  /*3d40*/  ISETP.GE.U32.AND P0, PT, R206, RZ, PT ;  /* 0x000000ffce00720c */ /* 0x000fe40003f06070 */
[----:B------:R-:W-:Y:S02]  /*3d50*/  ISETP.GE.U32.AND.EX P6, PT, R215, 0x1000000, PT, P6 ;  /* 0x01000000d700780c */ /* 0x000fe40003fc6160 */
[----:B------:R-:W-:-:S02]  /*3d60*/  ISETP.GE.U32.AND.EX P0, PT, R207, 0x1000000, PT, P0 ;  /* 0x01000000cf00780c */ /* 0x000fc40003f06100 */
[C---:B------:R-:W-:Y:S02]  /*3d70*/  FSEL R118, R80.reuse, RZ, P6 ;  /* 0x000000ff50767208 */ /* 0x040fe40003000000 */
[----:B------:R-:W-:Y:S01]  /*3d80*/  FSEL R116, R80, RZ, P0 ;  /* 0x000000ff50747208 */ /* 0x000fe20000000000 */
[--C-:B------:R-:W-:Y:S01]  /*3d90*/  FFMA.FTZ R80, R172, R201, R218.reuse ;  /* 0x000000c9ac507223 */ /* 0x100fe200000100da */
[----:B------:R-:W-:Y:S01]  /*3da0*/  F2FP.BF16.F32.PACK_AB R83, R82, R83 ;  /* 0x000000535253723e */ /* 0x000fe200000010ff */
[----:B------:R-:W-:Y:S01]  /*3db0*/  FMUL.FTZ R82, R150, R81 ;  /* 0x0000005196527220 */ /* 0x000fe20000410000 */
[----:B------:R-:W-:Y:S01]  /*3dc0*/  FFMA.FTZ R81, R183, R201, R218 ;  /* 0x000000c9b7517223 */ /* 0x000fe200000100da */
[----:B------:R-:W-:Y:S01]  /*3dd0*/  FADD.FTZ R117, R173, -R80 ;  /* 0x80000050ad757221 */ /* 0x000fe20000010000 */
[----:B------:R-:W-:Y:S01]  /*3de0*/  LOP3.LUT P0, RZ, R207, 0xff, RZ, 0xc0, !PT ;  /* 0x000000ffcfff7812 */ /* 0x000fe2000780c0ff */
[----:B------:R-:W-:Y:S01]  /*3df0*/  FMUL.FTZ R80, R82, UR13 ;  /* 0x0000000d52507c20 */ /* 0x000fe20008410000 */
[----:B------:R-:W-:Y:S01]  /*3e00*/  LOP3.LUT P6, RZ, R215, 0xff, RZ, 0xc0, !PT ;  /* 0x000000ffd7ff7812 */ /* 0x000fe200078cc0ff */
[----:B------:R-:W-:Y:S01]  /*3e10*/  FMUL.FTZ R117, R150, R117 ;  /* 0x0000007596757220 */ /* 0x000fe20000410000 */
[----:B------:R-:W-:Y:S01]  /*3e20*/  FADD.FTZ R81, R182, -R81 ;  /* 0x80000051b6517221 */ /* 0x000fe20000010000 */
[----:B------:R-:W-:-:S02]  /*3e30*/  F2FP.BF16.F32.PACK_AB R143, R116, R143 ;  /* 0x0000008f748f723e */ /* 0x000fc400000010ff */
[C---:B------:R-:W-:Y:S01]  /*3e40*/  FMUL.FTZ R141, R117.reuse, UR13 ;  /* 0x0000000d758d7c20 */ /* 0x040fe20008410000 */
[----:B------:R-:W-:Y:S01]  /*3e50*/  F2FP.BF16.F32.PACK_AB R82, R117, R82 ;  /* 0x000000527552723e */ /* 0x000fe200000010ff */
[--C-:B------:R-:W-:Y:S01]  /*3e60*/  FFMA.FTZ R117, R176, R201, R218.reuse ;  /* 0x000000c9b0757223 */ /* 0x100fe200000100da */
[----:B------:R-:W-:Y:S01]  /*3e70*/  FSEL R142, R80, RZ, P0 ;  /* 0x000000ff508e7208 */ /* 0x000fe20000000000 */
[----:B------:R-:W-:Y:S01]  /*3e80*/  FMUL.FTZ R116, R150, R81 ;  /* 0x0000005196747220 */ /* 0x000fe20000410000 */
[----:B------:R-:W-:Y:S01]  /*3e90*/  FSEL R140, R80, RZ, P6 ;  /* 0x000000ff508c7208 */ /* 0x000fe20003000000 */
[----:B------:R-:W-:Y:S01]  /*3ea0*/  FFMA.FTZ R80, R178, R201, R218 ;  /* 0x000000c9b2507223 */ /* 0x000fe200000100da */
[----:B------:R-:W-:Y:S01]  /*3eb0*/  FADD.FTZ R117, R174, -R117 ;  /* 0x80000075ae757221 */ /* 0x000fe20000010000 */
[----:B------:R-:W-:Y:S02]  /*3ec0*/  LOP3.LUT P0, RZ, R207, 0xff00, RZ, 0xc0, !PT ;  /* 0x0000ff00cfff7812 */ /* 0x000fe4000780c0ff */
[----:B------:R-:W-:Y:S01]  /*3ed0*/  LOP3.LUT P6, RZ, R215, 0xff00, RZ, 0xc0, !PT ;  /* 0x0000ff00d7ff7812 */ /* 0x000fe200078cc0ff */
[----:B------:R-:W-:Y:S01]  /*3ee0*/  FADD.FTZ R81, R175, -R80 ;  /* 0x80000050af517221 */ /* 0x000fe20000010000 */
[----:B------:R-:W-:Y:S01]  /*3ef0*/  F2FP.BF16.F32.PACK_AB R119, R118, R119 ;  /* 0x000000777677723e */ /* 0x000fe200000010ff */
[----:B------:R-:W-:Y:S01]  /*3f00*/  FMUL.FTZ R145, R150, R117 ;  /* 0x0000007596917220 */ /* 0x000fe20000410000 */
[C---:B------:R-:W-:Y:S01]  /*3f10*/  FSEL R219, R141.reuse, RZ, P0 ;  /* 0x000000ff8ddb7208 */ /* 0x040fe20000000000 */
[----:B------:R-:W-:Y:S01]  /*3f20*/  FMUL.FTZ R118, R116, UR13 ;  /* 0x0000000d74767c20 */ /* 0x000fe20008410000 */
[----:B------:R-:W-:Y:S01]  /*3f30*/  FSEL R221, R141, RZ, P6 ;  /* 0x000000ff8ddd7208 */ /* 0x000fe20003000000 */
[----:B------:R-:W-:Y:S01]  /*3f40*/  FFMA.FTZ R117, R3, R201, R218 ;  /* 0x000000c903757223 */ /* 0x000fe200000100da */
[----:B------:R-:W-:Y:S01]  /*3f50*/  LOP3.LUT P0, RZ, R206, 0xff0000, RZ, 0xc0, !PT ;  /* 0x00ff0000ceff7812 */ /* 0x000fe2000780c0ff */
[----:B------:R-:W-:Y:S01]  /*3f60*/  FMUL.FTZ R80, R150, R81 ;  /* 0x0000005196507220 */ /* 0x000fe20000410000 */
[----:B------:R-:W-:Y:S01]  /*3f70*/  LOP3.LUT P6, RZ, R214, 0xff0000, RZ, 0xc0, !PT ;  /* 0x00ff0000d6ff7812 */ /* 0x000fe200078cc0ff */
[----:B------:R-:W-:Y:S01]  /*3f80*/  FADD.FTZ R117, R184, -R117 ;  /* 0x80000075b8757221 */ /* 0x000fe20000010000 */
[C---:B------:R-:W-:Y:S01]  /*3f90*/  F2FP.BF16.F32.PACK_AB R81, R145.reuse, R116 ;  /* 0x000000749151723e */ /* 0x040fe200000010ff */
[----:B------:R-:W-:Y:S01]  /*3fa0*/  FMUL.FTZ R145, R145, UR13 ;  /* 0x0000000d91917c20 */ /* 0x000fe20008410000 */
[----:B------:R-:W-:Y:S01]  /*3fb0*/  FSEL R141, R118, RZ, P0 ;  /* 0x000000ff768d7208 */ /* 0x000fe20000000000 */
[----:B------:R-:W-:Y:S01]  /*3fc0*/  FMUL.FTZ R117, R150, R117 ;  /* 0x0000007596757220 */ /* 0x000fe20000410000 */
[----:B------:R-:W-:Y:S01]  /*3fd0*/  FSEL R144, R118, RZ, P6 ;  /* 0x000000ff76907208 */ /* 0x000fe20003000000 */
[----:B------:R-:W-:Y:S01]  /*3fe0*/  FMUL.FTZ R116, R80, UR13 ;  /* 0x0000000d50747c20 */ /* 0x000fe20008410000 */
[----:B------:R-:W-:-:S02]  /*3ff0*/  LOP3.LUT P0, RZ, R206, 0xff000000, RZ, 0xc0, !PT ;  /* 0xff000000ceff7812 */ /* 0x000fc4000780c0ff */
[----:B------:R-:W-:Y:S02]  /*4000*/  LOP3.LUT P6, RZ, R214, 0xff000000, RZ, 0xc0, !PT ;  /* 0xff000000d6ff7812 */ /* 0x000fe400078cc0ff */
[C---:B0-----:R-:W-:Y:S02]  /*4010*/  FSEL R146, R145.reuse, RZ, P0 ;  /* 0x000000ff91927208 */ /* 0x041fe40000000000 */
[----:B------:R-:W-:Y:S02]  /*4020*/  FSEL R217, R145, RZ, P6 ;  /* 0x000000ff91d97208 */ /* 0x000fe40003000000 */
[----:B------:R-:W-:Y:S02]  /*4030*/  LOP3.LUT P0, RZ, R206, 0xff00, RZ, 0xc0, !PT ;  /* 0x0000ff00ceff7812 */ /* 0x000fe4000780c0ff */
[----:B------:R-:W-:Y:S02]  /*4040*/  LOP3.LUT P6, RZ, R214, 0xff00, RZ, 0xc0, !PT ;  /* 0x0000ff00d6ff7812 */ /* 0x000fe400078cc0ff */
[----:B------:R-:W-:Y:S01]  /*4050*/  F2FP.BF16.F32.PACK_AB R80, R80, R117 ;  /* 0x000000755050723e */ /* 0x000fe200000010ff */
[----:B------:R-:W-:Y:S01]  /*4060*/  FMUL.FTZ R117, R117, UR13 ;  /* 0x0000000d75757c20 */ /* 0x000fe20008410000 */
[----:B------:R-:W-:-:S02]  /*4070*/  FSEL R145, R116, RZ, P0 ;  /* 0x000000ff74917208 */ /* 0x000fc40000000000 */
[----:B------:R-:W-:Y:S02]  /*4080*/  FSEL R147, R116, RZ, P6 ;  /* 0x000000ff74937208 */ /* 0x000fe40003000000 */
[----:B------:R-:W-:Y:S02]  /*4090*/  LOP3.LUT P0, RZ, R214, 0xff, RZ, 0xc0, !PT ;  /* 0x000000ffd6ff7812 */ /* 0x000fe4000780c0ff */
[----:B------:R-:W-:Y:S02]  /*40a0*/  LOP3.LUT P6, RZ, R206, 0xff, RZ, 0xc0, !PT ;  /* 0x000000ffceff7812 */ /* 0x000fe400078cc0ff */
[----:B------:R-:W-:Y:S02]  /*40b0*/  F2FP.BF16.F32.PACK_AB R118, R221, R140 ;  /* 0x0000008cdd76723e */ /* 0x000fe400000010ff */
[C---:B------:R-:W-:Y:S02]  /*40c0*/  FSEL R116, R117.reuse, RZ, P0 ;  /* 0x000000ff75747208 */ /* 0x040fe40000000000 */
[----:B------:R-:W-:-:S02]  /*40d0*/  FSEL R140, R117, RZ, P6 ;  /* 0x000000ff758c7208 */ /* 0x000fc40003000000 */
[----:B------:R-:W-:Y:S02]  /*40e0*/  F2FP.BF16.F32.PACK_AB R142, R219, R142 ;  /* 0x0000008edb8e723e */ /* 0x000fe400000010ff */
[----:B------:R-:W-:Y:S02]  /*40f0*/  F2FP.BF16.F32.PACK_AB R117, R217, R144 ;  /* 0x00000090d975723e */ /* 0x000fe400000010ff */
[----:B------:R-:W-:Y:S02]  /*4100*/  F2FP.BF16.F32.PACK_AB R141, R146, R141 ;  /* 0x0000008d928d723e */ /* 0x000fe400000010ff */
[----:B------:R-:W-:Y:S02]  /*4110*/  F2FP.BF16.F32.PACK_AB R116, R147, R116 ;  /* 0x000000749374723e */ /* 0x000fe400000010ff */
[----:B------:R-:W-:Y:S01]  /*4120*/  F2FP.BF16.F32.PACK_AB R140, R145, R140 ;  /* 0x0000008c918c723e */ /* 0x000fe200000010ff */
[----:B------:R-:W-:Y:S06]  /*4130*/  BRA `(.L_x_419) ;  /* 0x0000000800d87947 */ /* 0x000fec0003800000 */
.L_x_421:
[----:B------:R-:W-:Y:S01]  /*4140*/  UMOV UR4, UR6 ;  /* 0x0000000600047c82 */ /* 0x000fe20008000000 */
[----:B------:R-:W-:Y:S01]  /*4150*/  UMOV UR5, UR7 ;  /* 0x0000000700057c82 */ /* 0x000fe20008000000 */
[----:B------:R-:W-:-:S04]  /*4160*/  UISETP.NE.U32.AND UP0, UPT, UR4, URZ, UPT ;  /* 0x000000ff0400728c */ /* 0x000fc8000bf05070 */
[----:B------:R-:W-:-:S09]  /*4170*/  UISETP.NE.AND.EX UP0, UPT, UR5, URZ, UPT, UP0 ;  /* 0x000000ff0500728c */ /* 0x000fd2000bf05300 */
[----:B------:R-:W-:Y:S05]  /*4180*/  BRA.U UP0, `(.L_x_423) ;  /* 0x00000005005c7547 */ /* 0x000fea000b800000 */
[-CC-:B------:R-:W-:Y:S01]  /*4190*/  FFMA.FTZ R117, R181, R201.reuse, R218.reuse ;  /* 0x000000c9b5757223 */ /* 0x180fe200000100da */
[----:B------:R-:W-:Y:S01]  /*41a0*/  SHF.L.U32 R116, R122, 0x10, RZ ;  /* 0x000000107a747819 */ /* 0x000fe200000006ff */
[-C--:B------:R-:W-:Y:S01]  /*41b0*/  FFMA.FTZ R118, R179, R201.reuse, R218 ;  /* 0x000000c9b3767223 */ /* 0x080fe200000100da */
[C---:B------:R-:W-:Y:S01]  /*41c0*/  PRMT R140, R123.reuse, 0x7632, R140 ;  /* 0x000076327b8c7816 */ /* 0x040fe2000000008c */
[----:B------:R-:W-:Y:S01]  /*41d0*/  FADD.FTZ R117, R180, -R117 ;  /* 0x80000075b4757221 */ /* 0x000fe20000010000 */
[----:B------:R-:W-:Y:S01]  /*41e0*/  FFMA.FTZ R142, R170, R201, R218 ;  /* 0x000000c9aa8e7223 */ /* 0x000fe200000100da */
[----:B------:R-:W-:Y:S02]  /*41f0*/  IMAD.U32 R141, R123, 0x10000, RZ ;  /* 0x000100007b8d7824 */ /* 0x000fe400078e00ff */
[----:B------:R-:W-:Y:S01]  /*4200*/  FADD.FTZ R119, R177, -R118 ;  /* 0x80000076b1777221 */ /* 0x000fe20000010000 */
[----:B-----5:R-:W-:Y:S01]  /*4210*/  FFMA.FTZ R145, R150, R117, R116 ;  /* 0x0000007596917223 */ /* 0x020fe20000010074 */
[----:B------:R-:W-:Y:S01]  /*4220*/  FFMA.FTZ R117, R3, R201, R218 ;  /* 0x000000c903757223 */ /* 0x000fe200000100da */
[----:B------:R-:W-:-:S02]  /*4230*/  IMAD.U32 R140, R140, 0x10000, RZ ;  /* 0x000100008c8c7824 */ /* 0x000fc400078e00ff */
[--C-:B------:R-:W-:Y:S01]  /*4240*/  FADD.FTZ R143, R171, -R142.reuse ;  /* 0x8000008eab8f7221 */ /* 0x100fe20000010000 */
[----:B0-----:R-:W-:Y:S01]  /*4250*/  FFMA.FTZ R146, R150, R119, R141 ;  /* 0x0000007796927223 */ /* 0x001fe2000001008d */
[----:B------:R-:W-:Y:S01]  /*4260*/  PRMT R142, R122, 0x7632, R142 ;  /* 0x000076327a8e7816 */ /* 0x000fe2000000008e */
[----:B------:R-:W-:Y:S01]  /*4270*/  FFMA.FTZ R141, R176, R201, R218 ;  /* 0x000000c9b08d7223 */ /* 0x000fe200000100da */
[----:B------:R-:W-:Y:S01]  /*4280*/  PRMT R118, R121, 0x7632, R118 ;  /* 0x0000763279767816 */ /* 0x000fe20000000076 */
[----:B------:R-:W-:Y:S02]  /*4290*/  IMAD.U32 R116, R120, 0x10000, RZ ;  /* 0x0001000078747824 */ /* 0x000fe400078e00ff */
[----:B------:R-:W-:Y:S01]  /*42a0*/  FADD.FTZ R117, R184, -R117 ;  /* 0x80000075b8757221 */ /* 0x000fe20000010000 */
[----:B------:R-:W-:Y:S01]  /*42b0*/  FFMA.FTZ R216, R150, R143, R140 ;  /* 0x0000008f96d87223 */ /* 0x000fe2000001008c */
[----:B------:R-:W-:Y:S01]  /*42c0*/  ISETP.GE.U32.AND P0, PT, R214, RZ, PT ;  /* 0x000000ffd600720c */ /* 0x000fe20003f06070 */
[-CC-:B------:R-:W-:Y:S01]  /*42d0*/  FFMA.FTZ R144, R172, R201.reuse, R218.reuse ;  /* 0x000000c9ac907223 */ /* 0x180fe200000100da */
[----:B------:R-:W-:Y:S01]  /*42e0*/  SHF.L.U32 R147, R142, 0x10, RZ ;  /* 0x000000108e937819 */ /* 0x000fe200000006ff */
[----:B------:R-:W-:Y:S01]  /*42f0*/  FFMA.FTZ R119, R183, R201, R218 ;  /* 0x000000c9b7777223 */ /* 0x000fe200000100da */
[----:B------:R-:W-:-:S02]  /*4300*/  IMAD.U32 R118, R118, 0x10000, RZ ;  /* 0x0001000076767824 */ /* 0x000fc400078e00ff */
[----:B------:R-:W-:Y:S01]  /*4310*/  FADD.FTZ R141, R174, -R141 ;  /* 0x8000008dae8d7221 */ /* 0x000fe20000010000 */
[--C-:B------:R-:W-:Y:S01]  /*4320*/  FFMA.FTZ R142, R150, R117, R116.reuse ;  /* 0x00000075968e7223 */ /* 0x100fe20000010074 */
[----:B------:R-:W-:Y:S01]  /*4330*/  PRMT R116, R120, 0x7632, R116 ;  /* 0x0000763278747816 */ /* 0x000fe20000000074 */
[----:B------:R-:W-:Y:S01]  /*4340*/  FMUL.FTZ R217, R216, UR13 ;  /* 0x0000000dd8d97c20 */ /* 0x000fe20008410000 */
[----:B------:R-:W-:Y:S01]  /*4350*/  ISETP.GE.U32.AND.EX P0, PT, R215, 0x1000000, PT, P0 ;  /* 0x01000000d700780c */ /* 0x000fe20003f06100 */
[----:B------:R-:W-:Y:S01]  /*4360*/  FADD.FTZ R143, R173, -R144 ;  /* 0x80000090ad8f7221 */ /* 0x000fe20000010000 */
[----:B------:R-:W-:Y:S01]  /*4370*/  SHF.L.U32 R140, R121, 0x10, RZ ;  /* 0x00000010798c7819 */ /* 0x000fe200000006ff */
[----:B------:R-:W-:Y:S01]  /*4380*/  FADD.FTZ R119, R182, -R119 ;  /* 0x80000077b6777221 */ /* 0x000fe20000010000 */
[----:B------:R-:W-:Y:S01]  /*4390*/  FFMA.FTZ R144, R150, R141, R118 ;  /* 0x0000008d96907223 */ /* 0x000fe20000010076 */
[----:B------:R-:W-:Y:S01]  /*43a0*/  FMUL.FTZ R146, R146, UR13 ;  /* 0x0000000d92927c20 */ /* 0x000fe20008410000 */
[----:B------:R-:W-:Y:S01]  /*43b0*/  LOP3.LUT P6, RZ, R215, 0xff0000, RZ, 0xc0, !PT ;  /* 0x00ff0000d7ff7812 */ /* 0x000fe200078cc0ff */
[----:B------:R-:W-:Y:S01]  /*43c0*/  FFMA.FTZ R147, R150, R143, R147 ;  /* 0x0000008f96937223 */ /* 0x000fe20000010093 */
[----:B------:R-:W-:Y:S01]  /*43d0*/  SHF.L.U32 R141, R116, 0x10, RZ ;  /* 0x00000010748d7819 */ /* 0x000fe200000006ff */
[----:B------:R-:W-:Y:S01]  /*43e0*/  FFMA.FTZ R143, R150, R119, R140 ;  /* 0x00000077968f7223 */ /* 0x000fe2000001008c */
[----:B------:R-:W-:Y:S01]  /*43f0*/  FSEL R116, R217, RZ, P0 ;  /* 0x000000ffd9747208 */ /* 0x000fe20000000000 */
[----:B------:R-:W-:Y:S01]  /*4400*/  FMUL.FTZ R145, R145, UR13 ;  /* 0x0000000d91917c20 */ /* 0x000fe20008410000 */
[----:B------:R-:W-:Y:S01]  /*4410*/  ISETP.GE.U32.AND P0, PT, R206, RZ, PT ;  /* 0x000000ffce00720c */ /* 0x000fe20003f06070 */
[----:B------:R-:W-:Y:S01]  /*4420*/  FFMA.FTZ R118, R178, R201, R218 ;  /* 0x000000c9b2767223 */ /* 0x000fe200000100da */
[C---:B------:R-:W-:Y:S01]  /*4430*/  FSEL R119, R146.reuse, RZ, P6 ;  /* 0x000000ff92777208 */ /* 0x040fe20003000000 */
[----:B------:R-:W-:Y:S01]  /*4440*/  FMUL.FTZ R147, R147, UR13 ;  /* 0x0000000d93937c20 */ /* 0x000fe20008410000 */
[----:B------:R-:W-:Y:S01]  /*4450*/  LOP3.LUT P6, RZ, R207, 0xff0000, RZ, 0xc0, !PT ;  /* 0x00ff0000cfff7812 */ /* 0x000fe200078cc0ff */
[----:B------:R-:W-:Y:S01]  /*4460*/  FADD.FTZ R117, R175, -R118 ;  /* 0x80000076af757221 */ /* 0x000fe20000010000 */
[----:B------:R-:W-:Y:S01]  /*4470*/  ISETP.GE.U32.AND.EX P0, PT, R207, 0x1000000, PT, P0 ;  /* 0x01000000cf00780c */ /* 0x000fe20003f06100 */
[----:B------:R-:W-:Y:S01]  /*4480*/  FMUL.FTZ R143, R143, UR13 ;  /* 0x0000000d8f8f7c20 */ /* 0x000fe20008410000 */
[----:B------:R-:W-:Y:S01]  /*4490*/  FSEL R216, R146, RZ, P6 ;  /* 0x000000ff92d87208 */ /* 0x000fe20003000000 */
[----:B------:R-:W-:Y:S01]  /*44a0*/  FFMA.FTZ R140, R150, R117, R141 ;  /* 0x00000075968c7223 */ /* 0x000fe2000001008d */
[----:B------:R-:W-:Y:S01]  /*44b0*/  LOP3.LUT P6, RZ, R207, 0xff, RZ, 0xc0, !PT ;  /* 0x000000ffcfff7812 */ /* 0x000fe200078cc0ff */
[----:B------:R-:W-:Y:S01]  /*44c0*/  FMUL.FTZ R144, R144, UR13 ;  /* 0x0000000d90907c20 */ /* 0x000fe20008410000 */
[----:B------:R-:W-:-:S02]  /*44d0*/  FSEL R221, R217, RZ, P0 ;  /* 0x000000ffd9dd7208 */ /* 0x000fc40000000000 */
[----:B------:R-:W-:Y:S02]  /*44e0*/  LOP3.LUT P0, RZ, R215, 0xff, RZ, 0xc0, !PT ;  /* 0x000000ffd7ff7812 */ /* 0x000fe4000780c0ff */
[----:B------:R-:W-:Y:S02]  /*44f0*/  F2FP.BF16.F32.PACK_AB R119, R116, R119 ;  /* 0x000000777477723e */ /* 0x000fe400000010ff */
[----:B------:R-:W-:Y:S02]  /*4500*/  FSEL R116, R145, RZ, P6 ;  /* 0x000000ff91747208 */ /* 0x000fe40003000000 */
[----:B------:R-:W-:Y:S02]  /*4510*/  LOP3.LUT P6, RZ, R207, 0xff00, RZ, 0xc0, !PT ;  /* 0x0000ff00cfff7812 */ /* 0x000fe400078cc0ff */
[----:B------:R-:W-:Y:S01]  /*4520*/  FSEL R118, R145, RZ, P0 ;  /* 0x000000ff91767208 */ /* 0x000fe20000000000 */
[----:B------:R-:W-:Y:S01]  /*4530*/  FMUL.FTZ R145, R140, UR13 ;  /* 0x0000000d8c917c20 */ /* 0x000fe20008410000 */
[----:B------:R-:W-:-:S02]  /*4540*/  LOP3.LUT P0, RZ, R215, 0xff00, RZ, 0xc0, !PT ;  /* 0x0000ff00d7ff7812 */ /* 0x000fc4000780c0ff */
[C---:B------:R-:W-:Y:S02]  /*4550*/  FSEL R219, R147.reuse, RZ, P6 ;  /* 0x000000ff93db7208 */ /* 0x040fe40003000000 */
[----:B------:R-:W-:Y:S02]  /*4560*/  LOP3.LUT P6, RZ, R206, 0xff0000, RZ, 0xc0, !PT ;  /* 0x00ff0000ceff7812 */ /* 0x000fe400078cc0ff */
[----:B------:R-:W-:Y:S02]  /*4570*/  FSEL R141, R147, RZ, P0 ;  /* 0x000000ff938d7208 */ /* 0x000fe40000000000 */
[----:B------:R-:W-:Y:S02]  /*4580*/  LOP3.LUT P0, RZ, R214, 0xff0000, RZ, 0xc0, !PT ;  /* 0x00ff0000d6ff7812 */ /* 0x000fe4000780c0ff */
[----:B------:R-:W-:Y:S02]  /*4590*/  FSEL R146, R143, RZ, P6 ;  /* 0x000000ff8f927208 */ /* 0x000fe40003000000 */
[----:B------:R-:W-:-:S02]  /*45a0*/  LOP3.LUT P6, RZ, R206, 0xff000000, RZ, 0xc0, !PT ;  /* 0xff000000ceff7812 */ /* 0x000fc400078cc0ff */
[----:B------:R-:W-:Y:S02]  /*45b0*/  FSEL R117, R143, RZ, P0 ;  /* 0x000000ff8f757208 */ /* 0x000fe40000000000 */
[----:B------:R-:W-:Y:S02]  /*45c0*/  LOP3.LUT P0, RZ, R214, 0xff000000, RZ, 0xc0, !PT ;  /* 0xff000000d6ff7812 */ /* 0x000fe4000780c0ff */
        /* <DEDUP_REMOVED lines=9> */
[----:B------:R-:W-:Y:S02]  /*4660*/  F2FP.BF16.F32.PACK_AB R142, R219, R116 ;  /* 0x00000074db8e723e */ /* 0x000fe400000010ff */
        /* <DEDUP_REMOVED lines=9> */
.L_x_423:
[-CC-:B------:R-:W-:Y:S01]  /*4700*/  FFMA.FTZ R82, R179, R201.reuse, R218.reuse ;  /* 0x000000c9b3527223 */ /* 0x180fe200000100da */
[-C--:B------:R-:W-:Y:S01]  /*4710*/  FFMA.FTZ R118, R170, R201.reuse, R218 ;  /* 0x000000c9aa767223 */ /* 0x080fe200000100da */
[C---:B------:R-:W-:Y:S01]  /*4720*/  PRMT R116, R123.reuse, 0x7632, R116 ;  /* 0x000076327b747816 */ /* 0x040fe20000000074 */
[----:B------:R-:W-:Y:S02]  /*4730*/  IMAD.U32 R117, R123, 0x10000, RZ ;  /* 0x000100007b757824 */ /* 0x000fe400078e00ff */
[----:B------:R-:W-:Y:S01]  /*4740*/  FFMA.FTZ R81, R181, R201, R218 ;  /* 0x000000c9b5517223 */ /* 0x000fe200000100da */
[----:B------:R-:W-:Y:S01]  /*4750*/  FADD.FTZ R83, R177, -R82 ;  /* 0x80000052b1537221 */ /* 0x000fe20000010000 */
[--C-:B------:R-:W-:Y:S01]  /*4760*/  FADD.FTZ R119, R171, -R118.reuse ;  /* 0x80000076ab777221 */ /* 0x100fe20000010000 */
[----:B------:R-:W-:Y:S01]  /*4770*/  SHF.L.U32 R80, R122, 0x10, RZ ;  /* 0x000000107a507819 */ /* 0x000fe200000006ff */
[----:B------:R-:W-:Y:S01]  /*4780*/  IMAD.U32 R116, R116, 0x10000, RZ ;  /* 0x0001000074747824 */ /* 0x000fe200078e00ff */
[----:B------:R-:W-:Y:S01]  /*4790*/  PRMT R118, R122, 0x7632, R118 ;  /* 0x000076327a767816 */ /* 0x000fe20000000076 */
[----:B------:R-:W-:Y:S01]  /*47a0*/  FADD.FTZ R81, R180, -R81 ;  /* 0x80000051b4517221 */ /* 0x000fe20000010000 */
[----:B-----5:R-:W-:Y:S01]  /*47b0*/  FFMA.FTZ R142, R150, R83, R117 ;  /* 0x00000053968e7223 */ /* 0x020fe20000010075 */
[-C--:B------:R-:W-:Y:S01]  /*47c0*/  FFMA.FTZ R140, R172, R201.reuse, R218 ;  /* 0x000000c9ac8c7223 */ /* 0x080fe200000100da */
[----:B------:R-:W-:Y:S01]  /*47d0*/  PRMT R82, R121, 0x7632, R82 ;  /* 0x0000763279527816 */ /* 0x000fe20000000052 */
[----:B------:R-:W-:Y:S01]  /*47e0*/  FFMA.FTZ R117, R176, R201, R218 ;  /* 0x000000c9b0757223 */ /* 0x000fe200000100da */
[----:B------:R-:W-:Y:S01]  /*47f0*/  FFMA.FTZ R145, R150, R119, R116 ;  /* 0x0000007796917223 */ /* 0x000fe20000010074 */
[----:B------:R-:W-:Y:S01]  /*4800*/  SHF.L.U32 R143, R118, 0x10, RZ ;  /* 0x00000010768f7819 */ /* 0x000fe200000006ff */
[----:B------:R-:W-:Y:S01]  /*4810*/  FFMA.FTZ R119, R150, R81, R80 ;  /* 0x0000005196777223 */ /* 0x000fe20000010050 */
[-C--:B------:R-:W-:Y:S01]  /*4820*/  FFMA.FTZ R83, R183, R201.reuse, R218 ;  /* 0x000000c9b7537223 */ /* 0x080fe200000100da */
[----:B------:R-:W-:Y:S01]  /*4830*/  FADD.FTZ R141, R173, -R140 ;  /* 0x8000008cad8d7221 */ /* 0x000fe20000010000 */
[----:B------:R-:W-:Y:S01]  /*4840*/  FFMA.FTZ R81, R3, R201, R218 ;  /* 0x000000c903517223 */ /* 0x000fe200000100da */
[----:B------:R-:W-:-:S02]  /*4850*/  IMAD.U32 R82, R82, 0x10000, RZ ;  /* 0x0001000052527824 */ /* 0x000fc400078e00ff */
[----:B------:R-:W-:Y:S01]  /*4860*/  FADD.FTZ R117, R174, -R117 ;  /* 0x80000075ae757221 */ /* 0x000fe20000010000 */
[----:B------:R-:W-:Y:S01]  /*4870*/  SHF.L.U32 R116, R121, 0x10, RZ ;  /* 0x0000001079747819 */ /* 0x000fe200000006ff */
[----:B------:R-:W-:Y:S01]  /*4880*/  FADD.FTZ R83, R182, -R83 ;  /* 0x80000053b6537221 */ /* 0x000fe20000010000 */
[----:B------:R-:W-:Y:S01]  /*4890*/  FFMA.FTZ R140, R150, R141, R143 ;  /* 0x0000008d968c7223 */ /* 0x000fe2000001008f */
[----:B------:R-:W-:Y:S02]  /*48a0*/  IMAD.U32 R80, R120, 0x10000, RZ ;  /* 0x0001000078507824 */ /* 0x000fe400078e00ff */
[----:B------:R-:W-:Y:S01]  /*48b0*/  FADD.FTZ R81, R184, -R81 ;  /* 0x80000051b8517221 */ /* 0x000fe20000010000 */
[----:B------:R-:W-:Y:S01]  /*48c0*/  FFMA.FTZ R141, R150, R117, R82 ;  /* 0x00000075968d7223 */ /* 0x000fe20000010052 */
[----:B------:R-:W-:Y:S01]  /*48d0*/  FMUL.FTZ R117, R142, UR13 ;  /* 0x0000000d8e757c20 */ /* 0x000fe20008410000 */
[----:B------:R-:W-:Y:S01]  /*48e0*/  LOP3.LUT P0, RZ, R207, 0xff0000, RZ, 0xc0, !PT ;  /* 0x00ff0000cfff7812 */ /* 0x000fe2000780c0ff */
[C---:B------:R-:W-:Y:S01]  /*48f0*/  FFMA.FTZ R118, R150.reuse, R83, R116 ;  /* 0x0000005396767223 */ /* 0x040fe20000010074 */
[----:B------:R-:W-:Y:S01]  /*4900*/  LOP3.LUT P6, RZ, R215, 0xff0000, RZ, 0xc0, !PT ;  /* 0x00ff0000d7ff7812 */ /* 0x000fe200078cc0ff */
[----:B------:R-:W-:Y:S01]  /*4910*/  FFMA.FTZ R116, R150, R81, R80 ;  /* 0x0000005196747223 */ /* 0x000fe20000010050 */
[----:B------:R-:W-:Y:S01]  /*4920*/  FFMA.FTZ R82, R178, R201, R218 ;  /* 0x000000c9b2527223 */ /* 0x000fe200000100da */
[----:B------:R-:W-:-:S02]  /*4930*/  PRMT R80, R120, 0x7632, R80 ;  /* 0x0000763278507816 */ /* 0x000fc40000000050 */
[----:B------:R-:W-:Y:S01]  /*4940*/  FSEL R143, R117, RZ, P0 ;  /* 0x000000ff758f7208 */ /* 0x000fe20000000000 */
[----:B------:R-:W-:Y:S01]  /*4950*/  FADD.FTZ R81, R175, -R82 ;  /* 0x80000052af517221 */ /* 0x000fe20000010000 */
[----:B------:R-:W-:Y:S01]  /*4960*/  FSEL R144, R117, RZ, P6 ;  /* 0x000000ff75907208 */ /* 0x000fe20003000000 */
[----:B------:R-:W-:Y:S01]  /*4970*/  FMUL.FTZ R82, R145, UR13 ;  /* 0x0000000d91527c20 */ /* 0x000fe20008410000 */
[----:B------:R-:W-:Y:S02]  /*4980*/  ISETP.GE.U32.AND P0, PT, R206, RZ, PT ;  /* 0x000000ffce00720c */ /* 0x000fe40003f06070 */
[----:B------:R-:W-:Y:S02]  /*4990*/  ISETP.GE.U32.AND P6, PT, R214, RZ, PT ;  /* 0x000000ffd600720c */ /* 0x000fe40003fc6070 */
[----:B------:R-:W-:Y:S01]  /*49a0*/  SHF.L.U32 R83, R80, 0x10, RZ ;  /* 0x0000001050537819 */ /* 0x000fe200000006ff */
[----:B------:R-:W-:Y:S01]  /*49b0*/  FMUL.FTZ R80, R119, UR13 ;  /* 0x0000000d77507c20 */ /* 0x000fe20008410000 */
[----:B------:R-:W-:-:S02]  /*49c0*/  ISETP.GE.U32.AND.EX P0, PT, R207, 0x1000000, PT, P0 ;  /* 0x01000000cf00780c */ /* 0x000fc40003f06100 */
[----:B------:R-:W-:Y:S01]  /*49d0*/  ISETP.GE.U32.AND.EX P6, PT, R215, 0x1000000, PT, P6 ;  /* 0x01000000d700780c */ /* 0x000fe20003fc6160 */
[----:B------:R-:W-:Y:S01]  /*49e0*/  FFMA.FTZ R117, R150, R81, R83 ;  /* 0x0000005196757223 */ /* 0x000fe20000010053 */
[C---:B------:R-:W-:Y:S02]  /*49f0*/  FSEL R220, R82.reuse, RZ, P0 ;  /* 0x000000ff52dc7208 */ /* 0x040fe40000000000 */
[----:B------:R-:W-:Y:S02]  /*4a00*/  FSEL R81, R82, RZ, P6 ;  /* 0x000000ff52517208 */ /* 0x000fe40003000000 */
[----:B------:R-:W-:Y:S02]  /*4a10*/  LOP3.LUT P0, RZ, R207, 0xff, RZ, 0xc0, !PT ;  /* 0x000000ffcfff7812 */ /* 0x000fe4000780c0ff */
[----:B------:R-:W-:Y:S02]  /*4a20*/  LOP3.LUT P6, RZ, R215, 0xff, RZ, 0xc0, !PT ;  /* 0x000000ffd7ff7812 */ /* 0x000fe400078cc0ff */
[C---:B------:R-:W-:Y:S01]  /*4a30*/  F2FP.BF16.F32.PACK_AB R82, R140.reuse, R119 ;  /* 0x000000778c52723e */ /* 0x040fe200000010ff */
[----:B------:R-:W-:Y:S01]  /*4a40*/  FMUL.FTZ R140, R140, UR13 ;  /* 0x0000000d8c8c7c20 */ /* 0x000fe20008410000 */
[----:B------:R-:W-:-:S02]  /*4a50*/  F2FP.BF16.F32.PACK_AB R83, R145, R142 ;  /* 0x0000008e9153723e */ /* 0x000fc400000010ff */
[----:B------:R-:W-:Y:S02]  /*4a60*/  F2FP.BF16.F32.PACK_AB R119, R81, R144 ;  /* 0x000000905177723e */ /* 0x000fe400000010ff */
[C---:B------:R-:W-:Y:S02]  /*4a70*/  FSEL R142, R80.reuse, RZ, P0 ;  /* 0x000000ff508e7208 */ /* 0x040fe40000000000 */
[----:B------:R-:W-:Y:S01]  /*4a80*/  FSEL R144, R80, RZ, P6 ;  /* 0x000000ff50907208 */ /* 0x000fe20003000000 */
[----:B------:R-:W-:Y:S01]  /*4a90*/  FMUL.FTZ R80, R118, UR13 ;  /* 0x0000000d76507c20 */ /* 0x000fe20008410000 */
[----:B------:R-:W-:Y:S02]  /*4aa0*/  LOP3.LUT P0, RZ, R207, 0xff00, RZ, 0xc0, !PT ;  /* 0x0000ff00cfff7812 */ /* 0x000fe4000780c0ff */
[----:B------:R-:W-:Y:S02]  /*4ab0*/  LOP3.LUT P6, RZ, R215, 0xff00, RZ, 0xc0, !PT ;  /* 0x0000ff00d7ff7812 */ /* 0x000fe400078cc0ff */
[----:B------:R-:W-:-:S02]  /*4ac0*/  FSEL R219, R140, RZ, P0 ;  /* 0x000000ff8cdb7208 */ /* 0x000fc40000000000 */
[----:B------:R-:W-:Y:S01]  /*4ad0*/  FSEL R221, R140, RZ, P6 ;  /* 0x000000ff8cdd7208 */ /* 0x000fe20003000000 */
[C---:B------:R-:W-:Y:S01]  /*4ae0*/  FMUL.FTZ R140, R141.reuse, UR13 ;  /* 0x0000000d8d8c7c20 */ /* 0x040fe20008410000 */
[----:B------:R-:W-:Y:S02]  /*4af0*/  LOP3.LUT P0, RZ, R206, 0xff0000, RZ, 0xc0, !PT ;  /* 0x00ff0000ceff7812 */ /* 0x000fe4000780c0ff */
[----:B------:R-:W-:Y:S02]  /*4b00*/  LOP3.LUT P6, RZ, R214, 0xff0000, RZ, 0xc0, !PT ;  /* 0x00ff0000d6ff7812 */ /* 0x000fe400078cc0ff */
[----:B------:R-:W-:Y:S01]  /*4b10*/  F2FP.BF16.F32.PACK_AB R81, R141, R118 ;  /* 0x000000768d51723e */ /* 0x000fe200000010ff */
[----:B------:R-:W-:Y:S01]  /*4b20*/  FMUL.FTZ R118, R117, UR13 ;  /* 0x0000000d75767c20 */ /* 0x000fe20008410000 */
[C---:B------:R-:W-:Y:S02]  /*4b30*/  FSEL R141, R80.reuse, RZ, P0 ;  /* 0x000000ff508d7208 */ /* 0x040fe40000000000 */
[----:B0-----:R-:W-:-:S02]  /*4b40*/  FSEL R146, R80, RZ, P6 ;  /* 0x000000ff50927208 */ /* 0x001fc40003000000 */
[----:B------:R-:W-:Y:S02]  /*4b50*/  LOP3.LUT P0, RZ, R206, 0xff000000, RZ, 0xc0, !PT ;  /* 0xff000000ceff7812 */ /* 0x000fe4000780c0ff */
[----:B------:R-:W-:Y:S02]  /*4b60*/  LOP3.LUT P6, RZ, R214, 0xff000000, RZ, 0xc0, !PT ;  /* 0xff000000d6ff7812 */ /* 0x000fe400078cc0ff */
[C---:B------:R-:W-:Y:S02]  /*4b70*/  FSEL R216, R140.reuse, RZ, P0 ;  /* 0x000000ff8cd87208 */ /* 0x040fe40000000000 */
[----:B------:R-:W-:Y:S02]  /*4b80*/  FSEL R217, R140, RZ, P6 ;  /* 0x000000ff8cd97208 */ /* 0x000fe40003000000 */
[----:B------:R-:W-:Y:S02]  /*4b90*/  LOP3.LUT P0, RZ, R206, 0xff00, RZ, 0xc0, !PT ;  /* 0x0000ff00ceff7812 */ /* 0x000fe4000780c0ff */
[----:B------:R-:W-:-:S02]  /*4ba0*/  LOP3.LUT P6, RZ, R214, 0xff00, RZ, 0xc0, !PT ;  /* 0x0000ff00d6ff7812 */ /* 0x000fc400078cc0ff */
[----:B------:R-:W-:Y:S01]  /*4bb0*/  F2FP.BF16.F32.PACK_AB R80, R117, R116 ;  /* 0x000000747550723e */ /* 0x000fe200000010ff */
[----:B------:R-:W-:Y:S01]  /*4bc0*/  FMUL.FTZ R116, R116, UR13 ;  /* 0x0000000d74747c20 */ /* 0x000fe20008410000 */
[C---:B------:R-:W-:Y:S02]  /*4bd0*/  FSEL R145, R118.reuse, RZ, P0 ;  /* 0x000000ff76917208 */ /* 0x040fe40000000000 */
[----:B------:R-:W-:Y:S02]  /*4be0*/  FSEL R147, R118, RZ, P6 ;  /* 0x000000ff76937208 */ /* 0x000fe40003000000 */
[----:B------:R-:W-:Y:S02]  /*4bf0*/  LOP3.LUT P0, RZ, R214, 0xff, RZ, 0xc0, !PT ;  /* 0x000000ffd6ff7812 */ /* 0x000fe4000780c0ff */
[----:B------:R-:W-:Y:S02]  /*4c00*/  LOP3.LUT P6, RZ, R206, 0xff, RZ, 0xc0, !PT ;  /* 0x000000ffceff7812 */ /* 0x000fe400078cc0ff */
[----:B------:R-:W-:-:S02]  /*4c10*/  F2FP.BF16.F32.PACK_AB R118, R221, R144 ;  /* 0x00000090dd76723e */ /* 0x000fc400000010ff */
[C---:B------:R-:W-:Y:S02]  /*4c20*/  FSEL R144, R116.reuse, RZ, P0 ;  /* 0x000000ff74907208 */ /* 0x040fe40000000000 */
[----:B------:R-:W-:Y:S02]  /*4c30*/  FSEL R140, R116, RZ, P6 ;  /* 0x000000ff748c7208 */ /* 0x000fe40003000000 */
[----:B------:R-:W-:Y:S02]  /*4c40*/  F2FP.BF16.F32.PACK_AB R143, R220, R143 ;  /* 0x0000008fdc8f723e */ /* 0x000fe400000010ff */
[----:B------:R-:W-:Y:S02]  /*4c50*/  F2FP.BF16.F32.PACK_AB R142, R219, R142 ;  /* 0x0000008edb8e723e */ /* 0x000fe400000010ff */
[----:B------:R-:W-:Y:S02]  /*4c60*/  F2FP.BF16.F32.PACK_AB R117, R217, R146 ;  /* 0x00000092d975723e */ /* 0x000fe400000010ff */
[----:B------:R-:W-:-:S02]  /*4c70*/  F2FP.BF16.F32.PACK_AB R141, R216, R141 ;  /* 0x0000008dd88d723e */ /* 0x000fc400000010ff */
[----:B------:R-:W-:Y:S02]  /*4c80*/  F2FP.BF16.F32.PACK_AB R116, R147, R144 ;  /* 0x000000909374723e */ /* 0x000fe400000010ff */
[----:B------:R-:W-:-:S07]  /*4c90*/  F2FP.BF16.F32.PACK_AB R140, R145, R140 ;  /* 0x0000008c918c723e */ /* 0x000fce00000010ff */
.L_x_419:
        /* <DEDUP_REMOVED lines=12> */
[----:B------:R-:W-:-:S03]  /*4d60*/  VIADD R22, R22, 0x20 ;  /* 0x0000002016167836 */ /* 0x000fc60000000000 */
[----:B------:R1:W-:Y:S04]  /*4d70*/  @P0 STG.E.128 desc[UR8][R144.64], R116 ;  /* 0x0000007490000986 */ /* 0x0003e8000c101d08 */
.L_x_415:
[----:B------:R-:W-:Y:S05]  /*4d80*/  BSYNC.RECONVERGENT B1 ;  /* 0x0000000000017941 */ /* 0x000fea0003800200 */
.L_x_414:
        /* <DEDUP_REMOVED lines=12> */
[-CC-:B-1----:R-:W-:Y:S01]  /*4e50*/  FFMA.FTZ R80, R161, R201.reuse, R218.reuse ;  /* 0x000000c9a1507223 */ /* 0x182fe200000100da */
[----:B------:R-:W-:Y:S01]  /*4e60*/  SHF.L.U32 R81, R127, 0x10, RZ ;  /* 0x000000107f517819 */ /* 0x000fe200000006ff */
[----:B------:R-:W-:Y:S01]  /*4e70*/  FFMA.FTZ R82, R152, R201, R218 ;  /* 0x000000c998527223 */ /* 0x000fe200000100da */
[----:B------:R-:W-:Y:S01]  /*4e80*/  LOP3.LUT P6, RZ, R205, 0xff0000, RZ, 0xc0, !PT ;  /* 0x00ff0000cdff7812 */ /* 0x000fe200078cc0ff */
[--C-:B------:R-:W-:Y:S01]  /*4e90*/  FADD.FTZ R83, R159, -R80.reuse ;  /* 0x800000509f537221 */ /* 0x100fe20000010000 */
[----:B------:R-:W-:-:S03]  /*4ea0*/  PRMT R80, R127, 0x7632, R80 ;  /* 0x000076327f507816 */ /* 0x000fc60000000050 */
[----:B-----5:R-:W-:Y:S01]  /*4eb0*/  FFMA.FTZ R83, R150, R83, R81 ;  /* 0x0000005396537223 */ /* 0x020fe20000010051 */
[----:B------:R-:W-:Y:S01]  /*4ec0*/  FADD.FTZ R81, R153, -R82 ;  /* 0x8000005299517221 */ /* 0x000fe20000010000 */
[----:B------:R-:W-:Y:S01]  /*4ed0*/  IMAD.U32 R117, R80, 0x10000, RZ ;  /* 0x0001000050757824 */ /* 0x000fe200078e00ff */
[----:B------:R-:W-:Y:S01]  /*4ee0*/  PRMT R80, R126, 0x7632, R80 ;  /* 0x000076327e507816 */ /* 0x000fe20000000050 */
[----:B------:R-:W-:Y:S01]  /*4ef0*/  FMUL.FTZ R119, R83, UR13 ;  /* 0x0000000d53777c20 */ /* 0x000fe20008410000 */
[--C-:B------:R-:W-:Y:S01]  /*4f00*/  FFMA.FTZ R82, R154, R201, R218.reuse ;  /* 0x000000c99a527223 */ /* 0x100fe200000100da */
[----:B------:R-:W-:Y:S01]  /*4f10*/  FFMA.FTZ R222, R150, R81, R117 ;  /* 0x0000005196de7223 */ /* 0x000fe20000010075 */
[----:B------:R-:W-:Y:S01]  /*4f20*/  FFMA.FTZ R81, R165, R201, R218 ;  /* 0x000000c9a5517223 */ /* 0x000fe200000100da */
[----:B------:R-:W-:Y:S02]  /*4f30*/  SHF.L.U32 R117, R126, 0x10, RZ ;  /* 0x000000107e757819 */ /* 0x000fe400000006ff */
[----:B------:R-:W-:Y:S01]  /*4f40*/  FSEL R143, R119, RZ, P6 ;  /* 0x000000ff778f7208 */ /* 0x000fe20003000000 */
[----:B------:R-:W-:Y:S01]  /*4f50*/  FMUL.FTZ R118, R222, UR13 ;  /* 0x0000000dde767c20 */ /* 0x000fe20008410000 */
[----:B------:R-:W-:Y:S01]  /*4f60*/  LOP3.LUT P6, RZ, R213, 0xff0000, RZ, 0xc0, !PT ;  /* 0x00ff0000d5ff7812 */ /* 0x000fe200078cc0ff */
[----:B------:R-:W-:Y:S01]  /*4f70*/  FADD.FTZ R81, R164, -R81 ;  /* 0x80000051a4517221 */ /* 0x000fe20000010000 */
[----:B------:R-:W-:-:S02]  /*4f80*/  F2FP.BF16.F32.PACK_AB R83, R222, R83 ;  /* 0x00000053de53723e */ /* 0x000fc400000010ff */
[----:B------:R-:W-:Y:S01]  /*4f90*/  FSEL R119, R119, RZ, P6 ;  /* 0x000000ff77777208 */ /* 0x000fe20003000000 */
[----:B------:R-:W-:Y:S01]  /*4fa0*/  FFMA.FTZ R142, R150, R81, R117 ;  /* 0x00000051968e7223 */ /* 0x000fe20000010075 */
[----:B------:R-:W-:Y:S01]  /*4fb0*/  ISETP.GE.U32.AND P6, PT, R204, RZ, PT ;  /* 0x000000ffcc00720c */ /* 0x000fe20003fc6070 */
[----:B------:R-:W-:Y:S02]  /*4fc0*/  IMAD.U32 R117, R80, 0x10000, RZ ;  /* 0x0001000050757824 */ /* 0x000fe400078e00ff */
[----:B------:R-:W-:Y:S01]  /*4fd0*/  FADD.FTZ R81, R155, -R82 ;  /* 0x800000529b517221 */ /* 0x000fe20000010000 */
[----:B------:R-:W-:Y:S01]  /*4fe0*/  FMUL.FTZ R80, R142, UR13 ;  /* 0x0000000d8e507c20 */ /* 0x000fe20008410000 */
[----:B------:R-:W-:Y:S02]  /*4ff0*/  ISETP.GE.U32.AND.EX P6, PT, R205, 0x1000000, PT, P6 ;  /* 0x01000000cd00780c */ /* 0x000fe40003fc6160 */
[----:B------:R-:W-:Y:S01]  /*5000*/  FFMA.FTZ R223, R150, R81, R117 ;  /* 0x0000005196df7223 */ /* 0x000fe20000010075 */
[----:B------:R-:W-:Y:S01]  /*5010*/  FFMA.FTZ R81, R167, R201, R218 ;  /* 0x000000c9a7517223 */ /* 0x000fe200000100da */
[----:B------:R-:W-:-:S02]  /*5020*/  FSEL R116, R118, RZ, P6 ;  /* 0x000000ff76747208 */ /* 0x000fc40003000000 */
[----:B------:R-:W-:Y:S01]  /*5030*/  ISETP.GE.U32.AND P6, PT, R212, RZ, PT ;  /* 0x000000ffd400720c */ /* 0x000fe20003fc6070 */
[----:B------:R-:W-:Y:S01]  /*5040*/  FMUL.FTZ R82, R223, UR13 ;  /* 0x0000000ddf527c20 */ /* 0x000fe20008410000 */
[----:B------:R-:W-:Y:S01]  /*5050*/  SHF.L.U32 R117, R125, 0x10, RZ ;  /* 0x000000107d757819 */ /* 0x000fe200000006ff */
[----:B------:R-:W-:Y:S01]  /*5060*/  FADD.FTZ R81, R166, -R81 ;  /* 0x80000051a6517221 */ /* 0x000fe20000010000 */
[----:B------:R-:W-:Y:S02]  /*5070*/  ISETP.GE.U32.AND.EX P6, PT, R213, 0x1000000, PT, P6 ;  /* 0x01000000d500780c */ /* 0x000fe40003fc6160 */
[----:B------:R-:W-:Y:S02]  /*5080*/  F2FP.BF16.F32.PACK_AB R143, R116, R143 ;  /* 0x0000008f748f723e */ /* 0x000fe400000010ff */
[----:B------:R-:W-:Y:S01]  /*5090*/  FSEL R224, R118, RZ, P6 ;  /* 0x000000ff76e07208 */ /* 0x000fe20003000000 */
[----:B------:R-:W-:Y:S01]  /*50a0*/  FFMA.FTZ R118, R150, R81, R117 ;  /* 0x0000005196767223 */ /* 0x000fe20000010075 */
[----:B------:R-:W-:Y:S01]  /*50b0*/  LOP3.LUT P6, RZ, R205, 0xff, RZ, 0xc0, !PT ;  /* 0x000000ffcdff7812 */ /* 0x000fe200078cc0ff */
[----:B------:R-:W-:Y:S01]  /*50c0*/  FFMA.FTZ R81, R158, R201, R218 ;  /* 0x000000c99e517223 */ /* 0x000fe200000100da */
[----:B------:R-:W-:Y:S01]  /*50d0*/  F2FP.BF16.F32.PACK_AB R119, R224, R119 ;  /* 0x00000077e077723e */ /* 0x000fe200000010ff */
[----:B------:R-:W-:Y:S01]  /*50e0*/  FMUL.FTZ R140, R118, UR13 ;  /* 0x0000000d768c7c20 */ /* 0x000fe20008410000 */
[----:B------:R-:W-:Y:S01]  /*50f0*/  FSEL R216, R80, RZ, P6 ;  /* 0x000000ff50d87208 */ /* 0x000fe20003000000 */
[----:B------:R-:W-:Y:S01]  /*5100*/  FADD.FTZ R81, R156, -R81 ;  /* 0x800000519c517221 */ /* 0x000fe20000010000 */
[----:B------:R-:W-:-:S04]  /*5110*/  LOP3.LUT P6, RZ, R213, 0xff, RZ, 0xc0, !PT ;  /* 0x000000ffd5ff7812 */ /* 0x000fc800078cc0ff */
[----:B------:R-:W-:Y:S02]  /*5120*/  FSEL R220, R80, RZ, P6 ;  /* 0x000000ff50dc7208 */ /* 0x000fe40003000000 */
[----:B------:R-:W-:Y:S02]  /*5130*/  LOP3.LUT P6, RZ, R205, 0xff00, RZ, 0xc0, !PT ;  /* 0x0000ff00cdff7812 */ /* 0x000fe400078cc0ff */
[----:B------:R-:W-:Y:S02]  /*5140*/  PRMT R80, R125, 0x7632, R80 ;  /* 0x000076327d507816 */ /* 0x000fe40000000050 */
[----:B------:R-:W-:Y:S02]  /*5150*/  FSEL R225, R82, RZ, P6 ;  /* 0x000000ff52e17208 */ /* 0x000fe40003000000 */
[----:B------:R-:W-:Y:S01]  /*5160*/  LOP3.LUT P6, RZ, R213, 0xff00, RZ, 0xc0, !PT ;  /* 0x0000ff00d5ff7812 */ /* 0x000fe200078cc0ff */
[----:B------:R-:W-:Y:S01]  /*5170*/  IMAD.U32 R117, R80, 0x10000, RZ ;  /* 0x0001000050757824 */ /* 0x000fe200078e00ff */
[----:B------:R-:W-:-:S02]  /*5180*/  PRMT R80, R124, 0x7632, R80 ;  /* 0x000076327c507816 */ /* 0x000fc40000000050 */
[----:B------:R-:W-:Y:S01]  /*5190*/  FSEL R227, R82, RZ, P6 ;  /* 0x000000ff52e37208 */ /* 0x000fe20003000000 */
[----:B------:R-:W-:Y:S01]  /*51a0*/  FFMA.FTZ R217, R150, R81, R117 ;  /* 0x0000005196d97223 */ /* 0x000fe20000010075 */
[----:B------:R-:W-:Y:S01]  /*51b0*/  LOP3.LUT P6, RZ, R204, 0xff0000, RZ, 0xc0, !PT ;  /* 0x00ff0000ccff7812 */ /* 0x000fe200078cc0ff */
[----:B------:R-:W-:Y:S01]  /*51c0*/  FFMA.FTZ R82, R160, R201, R218 ;  /* 0x000000c9a0527223 */ /* 0x000fe200000100da */
[----:B------:R-:W-:Y:S01]  /*51d0*/  SHF.L.U32 R117, R80, 0x10, RZ ;  /* 0x0000001050757819 */ /* 0x000fe200000006ff */
[----:B------:R-:W-:Y:S01]  /*51e0*/  FMUL.FTZ R80, R217, UR13 ;  /* 0x0000000dd9507c20 */ /* 0x000fe20008410000 */
[----:B------:R-:W-:Y:S01]  /*51f0*/  FSEL R144, R140, RZ, P6 ;  /* 0x000000ff8c907208 */ /* 0x000fe20003000000 */
[----:B------:R-:W-:Y:S01]  /*5200*/  FADD.FTZ R81, R157, -R82 ;  /* 0x800000529d517221 */ /* 0x000fe20000010000 */
[----:B------:R-:W-:-:S03]  /*5210*/  LOP3.LUT P6, RZ, R212, 0xff0000, RZ, 0xc0, !PT ;  /* 0x00ff0000d4ff7812 */ /* 0x000fc600078cc0ff */
[----:B------:R-:W-:Y:S01]  /*5220*/  FFMA.FTZ R141, R150, R81, R117 ;  /* 0x00000051968d7223 */ /* 0x000fe20000010075 */
[----:B0-----:R-:W-:Y:S01]  /*5230*/  FSEL R146, R140, RZ, P6 ;  /* 0x000000ff8c927208 */ /* 0x001fe20003000000 */
[----:B------:R-:W-:Y:S01]  /*5240*/  FFMA.FTZ R81, R169, R201, R218 ;  /* 0x000000c9a9517223 */ /* 0x000fe200000100da */
[----:B------:R-:W-:Y:S01]  /*5250*/  LOP3.LUT P6, RZ, R204, 0xff000000, RZ, 0xc0, !PT ;  /* 0xff000000ccff7812 */ /* 0x000fe200078cc0ff */
[----:B------:R-:W-:Y:S01]  /*5260*/  FMUL.FTZ R82, R141, UR13 ;  /* 0x0000000d8d527c20 */ /* 0x000fe20008410000 */
[----:B------:R-:W-:Y:S02]  /*5270*/  IMAD.U32 R117, R124, 0x10000, RZ ;  /* 0x000100007c757824 */ /* 0x000fe400078e00ff */
[----:B------:R-:W-:Y:S01]  /*5280*/  FADD.FTZ R81, R168, -R81 ;  /* 0x80000051a8517221 */ /* 0x000fe20000010000 */
[----:B------:R-:W-:Y:S02]  /*5290*/  FSEL R219, R80, RZ, P6 ;  /* 0x000000ff50db7208 */ /* 0x000fe40003000000 */
[----:B------:R-:W-:-:S04]  /*52a0*/  LOP3.LUT P6, RZ, R212, 0xff000000, RZ, 0xc0, !PT ;  /* 0xff000000d4ff7812 */ /* 0x000fc800078cc0ff */
[----:B------:R-:W-:Y:S01]  /*52b0*/  FSEL R221, R80, RZ, P6 ;  /* 0x000000ff50dd7208 */ /* 0x000fe20003000000 */
[----:B------:R-:W-:Y:S01]  /*52c0*/  FFMA.FTZ R80, R150, R81, R117 ;  /* 0x0000005196507223 */ /* 0x000fe20000010075 */
[----:B------:R-:W-:Y:S02]  /*52d0*/  LOP3.LUT P6, RZ, R204, 0xff00, RZ, 0xc0, !PT ;  /* 0x0000ff00ccff7812 */ /* 0x000fe400078cc0ff */
[----:B------:R-:W-:Y:S01]  /*52e0*/  F2FP.BF16.F32.PACK_AB R81, R217, R118 ;  /* 0x00000076d951723e */ /* 0x000fe200000010ff */
[----:B------:R-:W-:Y:S01]  /*52f0*/  FMUL.FTZ R117, R80, UR13 ;  /* 0x0000000d50757c20 */ /* 0x000fe20008410000 */
[----:B------:R-:W-:Y:S02]  /*5300*/  FSEL R145, R82, RZ, P6 ;  /* 0x000000ff52917208 */ /* 0x000fe40003000000 */
[----:B------:R-:W-:Y:S02]  /*5310*/  LOP3.LUT P6, RZ, R212, 0xff00, RZ, 0xc0, !PT ;  /* 0x0000ff00d4ff7812 */ /* 0x000fe400078cc0ff */
[----:B------:R-:W-:-:S02]  /*5320*/  F2FP.BF16.F32.PACK_AB R80, R141, R80 ;  /* 0x000000508d50723e */ /* 0x000fc400000010ff */
[----:B------:R-:W-:Y:S02]  /*5330*/  FSEL R147, R82, RZ, P6 ;  /* 0x000000ff52937208 */ /* 0x000fe40003000000 */
[----:B------:R-:W-:Y:S02]  /*5340*/  LOP3.LUT P6, RZ, R204, 0xff, RZ, 0xc0, !PT ;  /* 0x000000ffccff7812 */ /* 0x000fe400078cc0ff */
[----:B------:R-:W-:Y:S02]  /*5350*/  F2FP.BF16.F32.PACK_AB R82, R223, R142 ;  /* 0x0000008edf52723e */ /* 0x000fe400000010ff */
[----:B------:R-:W-:Y:S02]  /*5360*/  FSEL R140, R117, RZ, P6 ;  /* 0x000000ff758c7208 */ /* 0x000fe40003000000 */
[----:B------:R-:W-:Y:S02]  /*5370*/  LOP3.LUT P6, RZ, R212, 0xff, RZ, 0xc0, !PT ;  /* 0x000000ffd4ff7812 */ /* 0x000fe400078cc0ff */
[----:B------:R-:W-:-:S02]  /*5380*/  F2FP.BF16.F32.PACK_AB R118, R227, R220 ;  /* 0x000000dce376723e */ /* 0x000fc400000010ff */
[----:B------:R-:W-:Y:S02]  /*5390*/  FSEL R116, R117, RZ, P6 ;  /* 0x000000ff75747208 */ /* 0x000fe40003000000 */
[----:B------:R-:W-:Y:S02]  /*53a0*/  F2FP.BF16.F32.PACK_AB R142, R225, R216 ;  /* 0x000000d8e18e723e */ /* 0x000fe400000010ff */
[----:B------:R-:W-:Y:S02]  /*53b0*/  F2FP.BF16.F32.PACK_AB R117, R221, R146 ;  /* 0x00000092dd75723e */ /* 0x000fe400000010ff */
[----:B------:R-:W-:Y:S02]  /*53c0*/  F2FP.BF16.F32.PACK_AB R141, R219, R144 ;  /* 0x00000090db8d723e */ /* 0x000fe400000010ff */
[----:B------:R-:W-:Y:S02]  /*53d0*/  F2FP.BF16.F32.PACK_AB R116, R147, R116 ;  /* 0x000000749374723e */ /* 0x000fe400000010ff */
[----:B------:R-:W-:Y:S01]  /*53e0*/  F2FP.BF16.F32.PACK_AB R140, R145, R140 ;  /* 0x0000008c918c723e */ /* 0x000fe200000010ff */
[----:B------:R-:W-:Y:S06]  /*53f0*/  BRA `(.L_x_429) ;  /* 0x0000001c00dc7947 */ /* 0x000fec0003800000 */
.L_x_428:
[-CC-:B-1----:R-:W-:Y:S01]  /*5400*/  FFMA.FTZ R116, R161, R201.reuse, R218.reuse ;  /* 0x000000c9a1747223 */ /* 0x182fe200000100da */
[----:B------:R-:W-:Y:S01]  /*5410*/  SHF.L.U32 R119, R127, 0x10, RZ ;  /* 0x000000107f777819 */ /* 0x000fe200000006ff */
[-C--:B------:R-:W-:Y:S01]  /*5420*/  FFMA.FTZ R118, R152, R201.reuse, R218 ;  /* 0x000000c998767223 */ /* 0x080fe200000100da */
[----:B------:R-:W-:Y:S01]  /*5430*/  LOP3.LUT P6, RZ, R205, 0xff0000, RZ, 0xc0, !PT ;  /* 0x00ff0000cdff7812 */ /* 0x000fe200078cc0ff */
[--C-:B------:R-:W-:Y:S01]  /*5440*/  FADD.FTZ R117, R159, -R116.reuse ;  /* 0x800000749f757221 */ /* 0x100fe20000010000 */
[----:B------:R-:W-:Y:S01]  /*5450*/  PRMT R116, R127, 0x7632, R116 ;  /* 0x000076327f747816 */ /* 0x000fe20000000074 */
[----:B------:R-:W-:Y:S02]  /*5460*/  FFMA.FTZ R140, R154, R201, R218 ;  /* 0x000000c99a8c7223 */ /* 0x000fe400000100da */
[----:B-----5:R-:W-:Y:S01]  /*5470*/  FFMA.FTZ R117, R150, R117, R119 ;  /* 0x0000007596757223 */ /* 0x020fe20000010077 */
[--C-:B------:R-:W-:Y:S01]  /*5480*/  FADD.FTZ R119, R153, -R118.reuse ;  /* 0x8000007699777221 */ /* 0x100fe20000010000 */
[----:B------:R-:W-:Y:S01]  /*5490*/  IMAD.U32 R141, R116, 0x10000, RZ ;  /* 0x00010000748d7824 */ /* 0x000fe200078e00ff */
[----:B------:R-:W-:Y:S01]  /*54a0*/  PRMT R118, R126, 0x7632, R118 ;  /* 0x000076327e767816 */ /* 0x000fe20000000076 */
[----:B------:R-:W-:-:S02]  /*54b0*/  FMUL.FTZ R117, R117, UR13 ;  /* 0x0000000d75757c20 */ /* 0x000fc40008410000 */
[----:B------:R-:W-:Y:S02]  /*54c0*/  FFMA.FTZ R141, R150, R119, R141 ;  /* 0x00000077968d7223 */ /* 0x000fe4000001008d */
[----:B------:R-:W-:Y:S01]  /*54d0*/  IMAD.U32 R145, R118, 0x10000, RZ ;  /* 0x0001000076917824 */ /* 0x000fe200078e00ff */
[----:B------:R-:W-:Y:S01]  /*54e0*/  FSEL R143, R117, RZ, P6 ;  /* 0x000000ff758f7208 */ /* 0x000fe20003000000 */
[----:B------:R-:W-:Y:S01]  /*54f0*/  FMUL.FTZ R142, R141, UR13 ;  /* 0x0000000d8d8e7c20 */ /* 0x000fe20008410000 */
[----:B------:R-:W-:Y:S02]  /*5500*/  LOP3.LUT P6, RZ, R213, 0xff0000, RZ, 0xc0, !PT ;  /* 0x00ff0000d5ff7812 */ /* 0x000fe400078cc0ff */
[----:B------:R-:W-:Y:S02]  /*5510*/  SHF.L.U32 R141, R126, 0x10, RZ ;  /* 0x000000107e8d7819 */ /* 0x000fe400000006ff */
[----:B------:R-:W-:Y:S01]  /*5520*/  FSEL R119, R117, RZ, P6 ;  /* 0x000000ff75777208 */ /* 0x000fe20003000000 */
[----:B------:R-:W-:Y:S01]  /*5530*/  FFMA.FTZ R117, R165, R201, R218 ;  /* 0x000000c9a5757223 */ /* 0x000fe200000100da */
[----:B------:R-:W-:-:S03]  /*5540*/  ISETP.GE.U32.AND P6, PT, R204, RZ, PT ;  /* 0x000000ffcc00720c */ /* 0x000fc60003fc6070 */
[----:B------:R-:W-:Y:S01]  /*5550*/  FADD.FTZ R117, R164, -R117 ;  /* 0x80000075a4757221 */ /* 0x000fe20000010000 */
[----:B------:R-:W-:-:S03]  /*5560*/  ISETP.GE.U32.AND.EX P6, PT, R205, 0x1000000, PT, P6 ;  /* 0x01000000cd00780c */ /* 0x000fc60003fc6160 */
[----:B------:R-:W-:Y:S01]  /*5570*/  FFMA.FTZ R117, R150, R117, R141 ;  /* 0x0000007596757223 */ /* 0x000fe2000001008d */
[----:B------:R-:W-:Y:S01]  /*5580*/  FSEL R116, R142, RZ, P6 ;  /* 0x000000ff8e747208 */ /* 0x000fe20003000000 */
[----:B------:R-:W-:Y:S01]  /*5590*/  FADD.FTZ R141, R155, -R140 ;  /* 0x8000008c9b8d7221 */ /* 0x000fe20000010000 */
[----:B------:R-:W-:Y:S01]  /*55a0*/  ISETP.GE.U32.AND P6, PT, R212, RZ, PT ;  /* 0x000000ffd400720c */ /* 0x000fe20003fc6070 */
[----:B------:R-:W-:Y:S01]  /*55b0*/  FMUL.FTZ R118, R117, UR13 ;  /* 0x0000000d75767c20 */ /* 0x000fe20008410000 */
[--C-:B------:R-:W-:Y:S01]  /*55c0*/  FFMA.FTZ R117, R167, R201, R218.reuse ;  /* 0x000000c9a7757223 */ /* 0x100fe200000100da */
[----:B------:R-:W-:Y:S01]  /*55d0*/  FFMA.FTZ R145, R150, R141, R145 ;  /* 0x0000008d96917223 */ /* 0x000fe20000010091 */
[----:B------:R-:W-:Y:S02]  /*55e0*/  ISETP.GE.U32.AND.EX P6, PT, R213, 0x1000000, PT, P6 ;  /* 0x01000000d500780c */ /* 0x000fe40003fc6160 */
[----:B------:R-:W-:Y:S01]  /*55f0*/  SHF.L.U32 R141, R125, 0x10, RZ ;  /* 0x000000107d8d7819 */ /* 0x000fe200000006ff */
[----:B------:R-:W-:Y:S01]  /*5600*/  FMUL.FTZ R144, R145, UR13 ;  /* 0x0000000d91907c20 */ /* 0x000fe20008410000 */
[----:B------:R-:W-:Y:S01]  /*5610*/  FSEL R220, R142, RZ, P6 ;  /* 0x000000ff8edc7208 */ /* 0x000fe20003000000 */
[----:B------:R-:W-:Y:S01]  /*5620*/  FADD.FTZ R117, R166, -R117 ;  /* 0x80000075a6757221 */ /* 0x000fe20000010000 */
[----:B------:R-:W-:Y:S01]  /*5630*/  LOP3.LUT P6, RZ, R205, 0xff, RZ, 0xc0, !PT ;  /* 0x000000ffcdff7812 */ /* 0x000fe200078cc0ff */
[----:B------:R-:W-:Y:S01]  /*5640*/  FFMA.FTZ R145, R158, R201, R218 ;  /* 0x000000c99e917223 */ /* 0x000fe200000100da */
[----:B------:R-:W-:Y:S01]  /*5650*/  F2FP.BF16.F32.PACK_AB R143, R116, R143 ;  /* 0x0000008f748f723e */ /* 0x000fe200000010ff */
[----:B------:R-:W-:Y:S01]  /*5660*/  FFMA.FTZ R141, R150, R117, R141 ;  /* 0x00000075968d7223 */ /* 0x000fe2000001008d */
[----:B------:R-:W-:Y:S01]  /*5670*/  FSEL R142, R118, RZ, P6 ;  /* 0x000000ff768e7208 */ /* 0x000fe20003000000 */
[----:B------:R-:W-:Y:S01]  /*5680*/  FADD.FTZ R145, R156, -R145 ;  /* 0x800000919c917221 */ /* 0x000fe20000010000 */
[----:B------:R-:W-:Y:S01]  /*5690*/  LOP3.LUT P6, RZ, R213, 0xff, RZ, 0xc0, !PT ;  /* 0x000000ffd5ff7812 */ /* 0x000fe200078cc0ff */
[----:B------:R-:W-:Y:S01]  /*56a0*/  FMUL.FTZ R140, R141, UR13 ;  /* 0x0000000d8d8c7c20 */ /* 0x000fe20008410000 */
[----:B------:R-:W-:-:S02]  /*56b0*/  PRMT R117, R125, 0x7632, R117 ;  /* 0x000076327d757816 */ /* 0x000fc40000000075 */
[----:B------:R-:W-:Y:S01]  /*56c0*/  FSEL R216, R118, RZ, P6 ;  /* 0x000000ff76d87208 */ /* 0x000fe20003000000 */
[----:B------:R-:W-:Y:S01]  /*56d0*/  FFMA.FTZ R118, R160, R201, R218 ;  /* 0x000000c9a0767223 */ /* 0x000fe200000100da */
[----:B------:R-:W-:Y:S01]  /*56e0*/  LOP3.LUT P6, RZ, R205, 0xff00, RZ, 0xc0, !PT ;  /* 0x0000ff00cdff7812 */ /* 0x000fe200078cc0ff */
[----:B------:R-:W-:Y:S01]  /*56f0*/  IMAD.U32 R117, R117, 0x10000, RZ ;  /* 0x0001000075757824 */ /* 0x000fe200078e00ff */
[----:B------:R-:W-:Y:S01]  /*5700*/  F2FP.BF16.F32.PACK_AB R119, R220, R119 ;  /* 0x00000077dc77723e */ /* 0x000fe200000010ff */
[----:B------:R-:W-:Y:S01]  /*5710*/  FADD.FTZ R141, R157, -R118 ;  /* 0x800000769d8d7221 */ /* 0x000fe20000010000 */
[----:B------:R-:W-:Y:S01]  /*5720*/  FSEL R221, R144, RZ, P6 ;  /* 0x000000ff90dd7208 */ /* 0x000fe20003000000 */
[--C-:B------:R-:W-:Y:S01]  /*5730*/  FFMA.FTZ R145, R150, R145, R117.reuse ;  /* 0x0000009196917223 */ /* 0x100fe20000010075 */
[----:B------:R-:W-:Y:S02]  /*5740*/  LOP3.LUT P6, RZ, R213, 0xff00, RZ, 0xc0, !PT ;  /* 0x0000ff00d5ff7812 */ /* 0x000fe400078cc0ff */
[----:B------:R-:W-:Y:S01]  /*5750*/  PRMT R117, R124, 0x7632, R117 ;  /* 0x000076327c757816 */ /* 0x000fe20000000075 */
[----:B------:R-:W-:Y:S01]  /*5760*/  FMUL.FTZ R145, R145, UR13 ;  /* 0x0000000d91917c20 */ /* 0x000fe20008410000 */
[----:B------:R-:W-:-:S02]  /*5770*/  FSEL R223, R144, RZ, P6 ;  /* 0x000000ff90df7208 */ /* 0x000fc40003000000 */
[----:B------:R-:W-:Y:S02]  /*5780*/  LOP3.LUT P6, RZ, R204, 0xff0000, RZ, 0xc0, !PT ;  /* 0x00ff0000ccff7812 */ /* 0x000fe400078cc0ff */
[----:B------:R-:W-:Y:S02]  /*5790*/  SHF.L.U32 R117, R117, 0x10, RZ ;  /* 0x0000001075757819 */ /* 0x000fe400000006ff */
[----:B------:R-:W-:Y:S02]  /*57a0*/  FSEL R144, R140, RZ, P6 ;  /* 0x000000ff8c907208 */ /* 0x000fe40003000000 */
[----:B------:R-:W-:Y:S01]  /*57b0*/  LOP3.LUT P6, RZ, R212, 0xff0000, RZ, 0xc0, !PT ;  /* 0x00ff0000d4ff7812 */ /* 0x000fe200078cc0ff */
[----:B------:R-:W-:Y:S01]  /*57c0*/  FFMA.FTZ R118, R150, R141, R117 ;  /* 0x0000008d96767223 */ /* 0x000fe20000010075 */
[----:B------:R-:W-:Y:S01]  /*57d0*/  FFMA.FTZ R117, R169, R201, R218 ;  /* 0x000000c9a9757223 */ /* 0x000fe200000100da */
[----:B------:R-:W-:Y:S01]  /*57e0*/  IMAD.U32 R141, R124, 0x10000, RZ ;  /* 0x000100007c8d7824 */ /* 0x000fe200078e00ff */
[----:B0-----:R-:W-:Y:S01]  /*57f0*/  FSEL R146, R140, RZ, P6 ;  /* 0x000000ff8c927208 */ /* 0x001fe20003000000 */
[----:B------:R-:W-:Y:S01]  /*5800*/  FMUL.FTZ R118, R118, UR13 ;  /* 0x0000000d76767c20 */ /* 0x000fe20008410000 */
[----:B------:R-:W-:Y:S01]  /*5810*/  LOP3.LUT P6, RZ, R204, 0xff000000, RZ, 0xc0, !PT ;  /* 0xff000000ccff7812 */ /* 0x000fe200078cc0ff */
[----:B------:R-:W-:Y:S01]  /*5820*/  FADD.FTZ R117, R168, -R117 ;  /* 0x80000075a8757221 */ /* 0x000fe20000010000 */
[----:B------:R-:W-:-:S02]  /*5830*/  F2FP.BF16.F32.PACK_AB R142, R221, R142 ;  /* 0x0000008edd8e723e */ /* 0x000fc400000010ff */
[----:B------:R-:W-:Y:S01]  /*5840*/  FSEL R217, R145, RZ, P6 ;  /* 0x000000ff91d97208 */ /* 0x000fe20003000000 */
[----:B------:R-:W-:Y:S01]  /*5850*/  FFMA.FTZ R117, R150, R117, R141 ;  /* 0x0000007596757223 */ /* 0x000fe2000001008d */
[----:B------:R-:W-:Y:S02]  /*5860*/  LOP3.LUT P6, RZ, R212, 0xff000000, RZ, 0xc0, !PT ;  /* 0xff000000d4ff7812 */ /* 0x000fe400078cc0ff */
[----:B------:R-:W-:Y:S01]  /*5870*/  F2FP.BF16.F32.PACK_AB R141, R217, R144 ;  /* 0x00000090d98d723e */ /* 0x000fe200000010ff */
[----:B------:R-:W-:Y:S01]  /*5880*/  FMUL.FTZ R117, R117, UR13 ;  /* 0x0000000d75757c20 */ /* 0x000fe20008410000 */
[----:B------:R-:W-:Y:S02]  /*5890*/  FSEL R219, R145, RZ, P6 ;  /* 0x000000ff91db7208 */ /* 0x000fe40003000000 */
[----:B------:R-:W-:-:S04]  /*58a0*/  LOP3.LUT P6, RZ, R204, 0xff00, RZ, 0xc0, !PT ;  /* 0x0000ff00ccff7812 */ /* 0x000fc800078cc0ff */
[----:B------:R-:W-:Y:S02]  /*58b0*/  FSEL R145, R118, RZ, P6 ;  /* 0x000000ff76917208 */ /* 0x000fe40003000000 */
[----:B------:R-:W-:-:S04]  /*58c0*/  LOP3.LUT P6, RZ, R212, 0xff00, RZ, 0xc0, !PT ;  /* 0x0000ff00d4ff7812 */ /* 0x000fc800078cc0ff */
        /* <DEDUP_REMOVED lines=8> */
[----:B------:R-:W-:Y:S01]  /*5950*/  F2FP.BF16.F32.PACK_AB R116, R147, R116 ;  /* 0x000000749374723e */ /* 0x000fe200000010ff */
[----:B------:R-:W-:Y:S06]  /*5960*/  BRA `(.L_x_429) ;  /* 0x0000001800807947 */ /* 0x000fec0003800000 */
.L_x_427:
[----:B-1----:R-:W1:Y:S02]  /*5970*/  LDC.64 R116, c[0x0][0x478] ;  /* 0x00011e00ff747b82 */ /* 0x002e640000000a00 */
[----:B-1----:R-:W-:-:S04]  /*5980*/  ISETP.NE.U32.AND P1, PT, R116, RZ, PT ;  /* 0x000000ff7400720c */ /* 0x002fc80003f25070 */
[----:B------:R-:W-:-:S13]  /*5990*/  ISETP.NE.AND.EX P1, PT, R117, RZ, PT, P1 ;  /* 0x000000ff7500720c */ /* 0x000fda0003f25310 */
[----:B------:R-:W-:Y:S05]  /*59a0*/  @!P1 BRA `(.L_x_430) ;  /* 0x00000004003c9947 */ /* 0x000fea0003800000 */
[-CC-:B------:R-:W-:Y:S01]  /*59b0*/  FFMA.FTZ R80, R161, R201.reuse, R218.reuse ;  /* 0x000000c9a1507223 */ /* 0x180fe200000100da */
[----:B------:R-:W-:Y:S01]  /*59c0*/  LOP3.LUT P6, RZ, R205, 0xff0000, RZ, 0xc0, !PT ;  /* 0x00ff0000cdff7812 */ /* 0x000fe200078cc0ff */
[-CC-:B------:R-:W-:Y:S01]  /*59d0*/  FFMA.FTZ R82, R152, R201.reuse, R218.reuse ;  /* 0x000000c998527223 */ /* 0x180fe200000100da */
[-C--:B------:R-:W-:Y:S01]  /*59e0*/  FFMA.FTZ R117, R165, R201.reuse, R218 ;  /* 0x000000c9a5757223 */ /* 0x080fe200000100da */
[----:B------:R-:W-:Y:S01]  /*59f0*/  FADD.FTZ R83, R159, -R80 ;  /* 0x800000509f537221 */ /* 0x000fe20000010000 */
[----:B------:R-:W-:Y:S01]  /*5a00*/  FFMA.FTZ R119, R158, R201, R218 ;  /* 0x000000c99e777223 */ /* 0x000fe200000100da */
[----:B------:R-:W-:Y:S01]  /*5a10*/  FADD.FTZ R81, R153, -R82 ;  /* 0x8000005299517221 */ /* 0x000fe20000010000 */
[----:B------:R-:W-:Y:S01]  /*5a20*/  FADD.FTZ R117, R164, -R117 ;  /* 0x80000075a4757221 */ /* 0x000fe20000010000 */
[----:B-----5:R-:W-:Y:S01]  /*5a30*/  FMUL.FTZ R83, R150, R83 ;  /* 0x0000005396537220 */ /* 0x020fe20000410000 */
[----:B------:R-:W-:Y:S01]  /*5a40*/  FADD.FTZ R119, R156, -R119 ;  /* 0x800000779c777221 */ /* 0x000fe20000010000 */
[C---:B------:R-:W-:Y:S01]  /*5a50*/  FMUL.FTZ R116, R150.reuse, R81 ;  /* 0x0000005196747220 */ /* 0x040fe20000410000 */
[----:B------:R-:W-:Y:S01]  /*5a60*/  FMUL.FTZ R140, R150, R117 ;  /* 0x00000075968c7220 */ /* 0x000fe20000410000 */
[----:B------:R-:W-:Y:S01]  /*5a70*/  FMUL.FTZ R80, R83, UR13 ;  /* 0x0000000d53507c20 */ /* 0x000fe20008410000 */
[----:B------:R-:W-:Y:S01]  /*5a80*/  FFMA.FTZ R82, R160, R201, R218 ;  /* 0x000000c9a0527223 */ /* 0x000fe200000100da */
[----:B------:R-:W-:Y:S01]  /*5a90*/  FMUL.FTZ R81, R116, UR13 ;  /* 0x0000000d74517c20 */ /* 0x000fe20008410000 */
[----:B------:R-:W-:Y:S01]  /*5aa0*/  FMUL.FTZ R119, R150, R119 ;  /* 0x0000007796777220 */ /* 0x000fe20000410000 */
[----:B------:R-:W-:-:S02]  /*5ab0*/  F2FP.BF16.F32.PACK_AB R83, R116, R83 ;  /* 0x000000537453723e */ /* 0x000fc400000010ff */
[----:B------:R-:W-:Y:S02]  /*5ac0*/  FSEL R220, R80, RZ, P6 ;  /* 0x000000ff50dc7208 */ /* 0x000fe40003000000 */
[----:B------:R-:W-:-:S04]  /*5ad0*/  LOP3.LUT P6, RZ, R213, 0xff0000, RZ, 0xc0, !PT ;  /* 0x00ff0000d5ff7812 */ /* 0x000fc800078cc0ff */
[----:B------:R-:W-:Y:S01]  /*5ae0*/  FSEL R222, R80, RZ, P6 ;  /* 0x000000ff50de7208 */ /* 0x000fe20003000000 */
[----:B------:R-:W-:Y:S01]  /*5af0*/  FFMA.FTZ R80, R154, R201, R218 ;  /* 0x000000c99a507223 */ /* 0x000fe200000100da */
[----:B------:R-:W-:-:S03]  /*5b00*/  ISETP.GE.U32.AND P6, PT, R204, RZ, PT ;  /* 0x000000ffcc00720c */ /* 0x000fc60003fc6070 */
[----:B------:R-:W-:Y:S01]  /*5b10*/  FADD.FTZ R143, R155, -R80 ;  /* 0x800000509b8f7221 */ /* 0x000fe20000010000 */
[----:B------:R-:W-:Y:S01]  /*5b20*/  ISETP.GE.U32.AND.EX P6, PT, R205, 0x1000000, PT, P6 ;  /* 0x01000000cd00780c */ /* 0x000fe20003fc6160 */
[----:B------:R-:W-:Y:S02]  /*5b30*/  FMUL.FTZ R80, R140, UR13 ;  /* 0x0000000d8c507c20 */ /* 0x000fe40008410000 */
[----:B------:R-:W-:Y:S01]  /*5b40*/  FMUL.FTZ R143, R150, R143 ;  /* 0x0000008f968f7220 */ /* 0x000fe20000410000 */
[----:B------:R-:W-:Y:S02]  /*5b50*/  FSEL R223, R81, RZ, P6 ;  /* 0x000000ff51df7208 */ /* 0x000fe40003000000 */
[----:B------:R-:W-:-:S04]  /*5b60*/  ISETP.GE.U32.AND P6, PT, R212, RZ, PT ;  /* 0x000000ffd400720c */ /* 0x000fc80003fc6070 */
[----:B------:R-:W-:-:S04]  /*5b70*/  ISETP.GE.U32.AND.EX P6, PT, R213, 0x1000000, PT, P6 ;  /* 0x01000000d500780c */ /* 0x000fc80003fc6160 */
[----:B------:R-:W-:Y:S01]  /*5b80*/  FSEL R225, R81, RZ, P6 ;  /* 0x000000ff51e17208 */ /* 0x000fe20003000000 */
[----:B------:R-:W-:Y:S01]  /*5b90*/  FFMA.FTZ R81, R167, R201, R218 ;  /* 0x000000c9a7517223 */ /* 0x000fe200000100da */
[----:B------:R-:W-:-:S03]  /*5ba0*/  LOP3.LUT P6, RZ, R205, 0xff, RZ, 0xc0, !PT ;  /* 0x000000ffcdff7812 */ /* 0x000fc600078cc0ff */
[----:B------:R-:W-:Y:S01]  /*5bb0*/  FADD.FTZ R117, R166, -R81 ;  /* 0x80000051a6757221 */ /* 0x000fe20000010000 */
[----:B------:R-:W-:Y:S01]  /*5bc0*/  FSEL R142, R80, RZ, P6 ;  /* 0x000000ff508e7208 */ /* 0x000fe20003000000 */
[----:B------:R-:W-:Y:S01]  /*5bd0*/  FMUL.FTZ R81, R143, UR13 ;  /* 0x0000000d8f517c20 */ /* 0x000fe20008410000 */
[----:B------:R-:W-:Y:S01]  /*5be0*/  LOP3.LUT P6, RZ, R213, 0xff, RZ, 0xc0, !PT ;  /* 0x000000ffd5ff7812 */ /* 0x000fe200078cc0ff */
[----:B------:R-:W-:Y:S01]  /*5bf0*/  FMUL.FTZ R118, R150, R117 ;  /* 0x0000007596767220 */ /* 0x000fe20000410000 */
[----:B------:R-:W-:Y:S01]  /*5c00*/  FADD.FTZ R117, R157, -R82 ;  /* 0x800000529d757221 */ /* 0x000fe20000010000 */
[----:B------:R-:W-:Y:S01]  /*5c10*/  FMUL.FTZ R82, R119, UR13 ;  /* 0x0000000d77527c20 */ /* 0x000fe20008410000 */
[----:B------:R-:W-:Y:S01]  /*5c20*/  FSEL R216, R80, RZ, P6 ;  /* 0x000000ff50d87208 */ /* 0x000fe20003000000 */
[----:B------:R-:W-:Y:S01]  /*5c30*/  FMUL.FTZ R80, R118, UR13 ;  /* 0x0000000d76507c20 */ /* 0x000fe20008410000 */
[----:B------:R-:W-:Y:S01]  /*5c40*/  LOP3.LUT P6, RZ, R205, 0xff00, RZ, 0xc0, !PT ;  /* 0x0000ff00cdff7812 */ /* 0x000fe200078cc0ff */
[----:B------:R-:W-:-:S03]  /*5c50*/  FMUL.FTZ R117, R150, R117 ;  /* 0x0000007596757220 */ /* 0x000fc60000410000 */
[----:B------:R-:W-:Y:S02]  /*5c60*/  FSEL R219, R81, RZ, P6 ;  /* 0x000000ff51db7208 */ /* 0x000fe40003000000 */
[----:B------:R-:W-:Y:S02]  /*5c70*/  LOP3.LUT P6, RZ, R213, 0xff00, RZ, 0xc0, !PT ;  /* 0x0000ff00d5ff7812 */ /* 0x000fe400078cc0ff */
[----:B------:R-:W-:Y:S02]  /*5c80*/  F2FP.BF16.F32.PACK_AB R142, R219, R142 ;  /* 0x0000008edb8e723e */ /* 0x000fe400000010ff */
[----:B------:R-:W-:Y:S01]  /*5c90*/  FSEL R221, R81, RZ, P6 ;  /* 0x000000ff51dd7208 */ /* 0x000fe20003000000 */
[----:B------:R-:W-:Y:S01]  /*5ca0*/  FFMA.FTZ R81, R169, R201, R218 ;  /* 0x000000c9a9517223 */ /* 0x000fe200000100da */
[----:B------:R-:W-:-:S03]  /*5cb0*/  LOP3.LUT P6, RZ, R204, 0xff0000, RZ, 0xc0, !PT ;  /* 0x00ff0000ccff7812 */ /* 0x000fc600078cc0ff */
[----:B------:R-:W-:Y:S01]  /*5cc0*/  FADD.FTZ R145, R168, -R81 ;  /* 0x80000051a8917221 */ /* 0x000fe20000010000 */
[----:B------:R-:W-:Y:S01]  /*5cd0*/  FSEL R141, R80, RZ, P6 ;  /* 0x000000ff508d7208 */ /* 0x000fe20003000000 */
[----:B------:R-:W-:Y:S01]  /*5ce0*/  FMUL.FTZ R81, R117, UR13 ;  /* 0x0000000d75517c20 */ /* 0x000fe20008410000 */
[----:B------:R-:W-:-:S04]  /*5cf0*/  LOP3.LUT P6, RZ, R212, 0xff0000, RZ, 0xc0, !PT ;  /* 0x00ff0000d4ff7812 */ /* 0x000fc800078cc0ff */
[----:B------:R-:W-:Y:S01]  /*5d00*/  FSEL R144, R80, RZ, P6 ;  /* 0x000000ff50907208 */ /* 0x000fe20003000000 */
[----:B------:R-:W-:Y:S01]  /*5d10*/  FMUL.FTZ R80, R150, R145 ;  /* 0x0000009196507220 */ /* 0x000fe20000410000 */
[----:B------:R-:W-:-:S03]  /*5d20*/  LOP3.LUT P6, RZ, R204, 0xff000000, RZ, 0xc0, !PT ;  /* 0xff000000ccff7812 */ /* 0x000fc600078cc0ff */
[----:B------:R-:W-:Y:S01]  /*5d30*/  FMUL.FTZ R116, R80, UR13 ;  /* 0x0000000d50747c20 */ /* 0x000fe20008410000 */
[----:B0-----:R-:W-:Y:S02]  /*5d40*/  FSEL R146, R82, RZ, P6 ;  /* 0x000000ff52927208 */ /* 0x001fe40003000000 */
[----:B------:R-:W-:Y:S02]  /*5d50*/  LOP3.LUT P6, RZ, R212, 0xff000000, RZ, 0xc0, !PT ;  /* 0xff000000d4ff7812 */ /* 0x000fe400078cc0ff */
[----:B------:R-:W-:Y:S02]  /*5d60*/  F2FP.BF16.F32.PACK_AB R80, R117, R80 ;  /* 0x000000507550723e */ /* 0x000fe400000010ff */
        /* <DEDUP_REMOVED lines=13> */
[----:B------:R-:W-:Y:S02]  /*5e40*/  F2FP.BF16.F32.PACK_AB R118, R221, R216 ;  /* 0x000000d8dd76723e */ /* 0x000fe400000010ff */
[----:B------:R-:W-:-:S02]  /*5e50*/  F2FP.BF16.F32.PACK_AB R117, R217, R144 ;  /* 0x00000090d975723e */ /* 0x000fc400000010ff */
[----:B------:R-:W-:Y:S02]  /*5e60*/  F2FP.BF16.F32.PACK_AB R141, R146, R141 ;  /* 0x0000008d928d723e */ /* 0x000fe400000010ff */
[----:B------:R-:W-:Y:S02]  /*5e70*/  F2FP.BF16.F32.PACK_AB R116, R147, R116 ;  /* 0x000000749374723e */ /* 0x000fe400000010ff */
[----:B------:R-:W-:Y:S01]  /*5e80*/  F2FP.BF16.F32.PACK_AB R140, R145, R140 ;  /* 0x0000008c918c723e */ /* 0x000fe200000010ff */
[----:B------:R-:W-:Y:S06]  /*5e90*/  BRA `(.L_x_429) ;  /* 0x0000001400347947 */ /* 0x000fec0003800000 */
.L_x_430:
[----:B------:R-:W-:Y:S01]  /*5ea0*/  FFMA.FTZ R116, R161, R201, R218 ;  /* 0x000000c9a1747223 */ /* 0x000fe200000100da */
[----:B------:R-:W-:-:S03]  /*5eb0*/  LOP3.LUT P6, RZ, R205, 0xff0000, RZ, 0xc0, !PT ;  /* 0x00ff0000cdff7812 */ /* 0x000fc600078cc0ff */
[----:B------:R-:W-:Y:S01]  /*5ec0*/  FADD.FTZ R117, R159, -R116 ;  /* 0x800000749f757221 */ /* 0x000fe20000010000 */
[----:B------:R-:W-:-:S03]  /*5ed0*/  FFMA.FTZ R116, R152, R201, R218 ;  /* 0x000000c998747223 */ /* 0x000fc600000100da */
[----:B-----5:R-:W-:Y:S01]  /*5ee0*/  FMUL.FTZ R117, R150, R117 ;  /* 0x0000007596757220 */ /* 0x020fe20000410000 */
[----:B------:R-:W-:Y:S01]  /*5ef0*/  FADD.FTZ R119, R153, -R116 ;  /* 0x8000007499777221 */ /* 0x000fe20000010000 */
[----:B------:R-:W-:Y:S02]  /*5f00*/  FFMA.FTZ R116, R154, R201, R218 ;  /* 0x000000c99a747223 */ /* 0x000fe400000100da */
[----:B------:R-:W-:Y:S01]  /*5f10*/  FMUL.FTZ R117, R117, UR13 ;  /* 0x0000000d75757c20 */ /* 0x000fe20008410000 */
[----:B------:R-:W-:-:S04]  /*5f20*/  FMUL.FTZ R119, R150, R119 ;  /* 0x0000007796777220 */ /* 0x000fc80000410000 */
[----:B------:R-:W-:Y:S01]  /*5f30*/  FSEL R143, R117, RZ, P6 ;  /* 0x000000ff758f7208 */ /* 0x000fe20003000000 */
[----:B------:R-:W-:Y:S01]  /*5f40*/  FMUL.FTZ R118, R119, UR13 ;  /* 0x0000000d77767c20 */ /* 0x000fe20008410000 */
[----:B------:R-:W-:Y:S01]  /*5f50*/  LOP3.LUT P6, RZ, R213, 0xff0000, RZ, 0xc0, !PT ;  /* 0x00ff0000d5ff7812 */ /* 0x000fe200078cc0ff */
[----:B------:R-:W-:-:S03]  /*5f60*/  FADD.FTZ R119, R155, -R116 ;  /* 0x800000749b777221 */ /* 0x000fc60000010000 */
[----:B------:R-:W-:Y:S01]  /*5f70*/  FSEL R220, R117, RZ, P6 ;  /* 0x000000ff75dc7208 */ /* 0x000fe20003000000 */
[----:B------:R-:W-:Y:S01]  /*5f80*/  FFMA.FTZ R117, R165, R201, R218 ;  /* 0x000000c9a5757223 */ /* 0x000fe200000100da */
[----:B------:R-:W-:Y:S01]  /*5f90*/  ISETP.GE.U32.AND P6, PT, R204, RZ, PT ;  /* 0x000000ffcc00720c */ /* 0x000fe20003fc6070 */
[----:B------:R-:W-:Y:S02]  /*5fa0*/  FMUL.FTZ R119, R150, R119 ;  /* 0x0000007796777220 */ /* 0x000fe40000410000 */
[----:B------:R-:W-:Y:S01]  /*5fb0*/  FADD.FTZ R117, R164, -R117 ;  /* 0x80000075a4757221 */ /* 0x000fe20000010000 */
[----:B------:R-:W-:-:S03]  /*5fc0*/  ISETP.GE.U32.AND.EX P6, PT, R205, 0x1000000, PT, P6 ;  /* 0x01000000cd00780c */ /* 0x000fc60003fc6160 */
[----:B------:R-:W-:Y:S01]  /*5fd0*/  FMUL.FTZ R117, R150, R117 ;  /* 0x0000007596757220 */ /* 0x000fe20000410000 */
[----:B------:R-:W-:Y:S02]  /*5fe0*/  FSEL R222, R118, RZ, P6 ;  /* 0x000000ff76de7208 */ /* 0x000fe40003000000 */
[----:B------:R-:W-:Y:S01]  /*5ff0*/  ISETP.GE.U32.AND P6, PT, R212, RZ, PT ;  /* 0x000000ffd400720c */ /* 0x000fe20003fc6070 */
[----:B------:R-:W-:Y:S01]  /*6000*/  FMUL.FTZ R116, R117, UR13 ;  /* 0x0000000d75747c20 */ /* 0x000fe20008410000 */
[----:B------:R-:W-:Y:S01]  /*6010*/  FFMA.FTZ R117, R167, R201, R218 ;  /* 0x000000c9a7757223 */ /* 0x000fe200000100da */
[----:B------:R-:W-:Y:S02]  /*6020*/  F2FP.BF16.F32.PACK_AB R143, R222, R143 ;  /* 0x0000008fde8f723e */ /* 0x000fe400000010ff */
[----:B------:R-:W-:Y:S01]  /*6030*/  ISETP.GE.U32.AND.EX P6, PT, R213, 0x1000000, PT, P6 ;  /* 0x01000000d500780c */ /* 0x000fe20003fc6160 */
[----:B------:R-:W-:-:S03]  /*6040*/  FADD.FTZ R117, R166, -R117 ;  /* 0x80000075a6757221 */ /* 0x000fc60000010000 */
[----:B------:R-:W-:Y:S01]  /*6050*/  FSEL R223, R118, RZ, P6 ;  /* 0x000000ff76df7208 */ /* 0x000fe20003000000 */
[----:B------:R-:W-:Y:S01]  /*6060*/  FMUL.FTZ R118, R119, UR13 ;  /* 0x0000000d77767c20 */ /* 0x000fe20008410000 */
[----:B------:R-:W-:Y:S01]  /*6070*/  LOP3.LUT P6, RZ, R205, 0xff, RZ, 0xc0, !PT ;  /* 0x000000ffcdff7812 */ /* 0x000fe200078cc0ff */
[----:B------:R-:W-:Y:S01]  /*6080*/  FMUL.FTZ R117, R150, R117 ;  /* 0x0000007596757220 */ /* 0x000fe20000410000 */
[----:B------:R-:W-:Y:S02]  /*6090*/  FFMA.FTZ R119, R158, R201, R218 ;  /* 0x000000c99e777223 */ /* 0x000fe400000100da */
[----:B------:R-:W-:Y:S01]  /*60a0*/  FSEL R142, R116, RZ, P6 ;  /* 0x000000ff748e7208 */ /* 0x000fe20003000000 */
[----:B------:R-:W-:Y:S01]  /*60b0*/  FMUL.FTZ R117, R117, UR13 ;  /* 0x0000000d75757c20 */ /* 0x000fe20008410000 */
[----:B------:R-:W-:Y:S01]  /*60c0*/  LOP3.LUT P6, RZ, R213, 0xff, RZ, 0xc0, !PT ;  /* 0x000000ffd5ff7812 */ /* 0x000fe200078cc0ff */
[----:B------:R-:W-:-:S03]  /*60d0*/  FADD.FTZ R119, R156, -R119 ;  /* 0x800000779c777221 */ /* 0x000fc60000010000 */
[----:B------:R-:W-:Y:S01]  /*60e0*/  FSEL R216, R116, RZ, P6 ;  /* 0x000000ff74d87208 */ /* 0x000fe20003000000 */
[----:B------:R-:W-:Y:S01]  /*60f0*/  FFMA.FTZ R116, R160, R201, R218 ;  /* 0x000000c9a0747223 */ /* 0x000fe200000100da */
[----:B------:R-:W-:-:S04]  /*6100*/  LOP3.LUT P6, RZ, R205, 0xff00, RZ, 0xc0, !PT ;  /* 0x0000ff00cdff7812 */ /* 0x000fc800078cc0ff */
[C---:B------:R-:W-:Y:S02]  /*6110*/  FSEL R219, R118.reuse, RZ, P6 ;  /* 0x000000ff76db7208 */ /* 0x040fe40003000000 */
[----:B------:R-:W-:Y:S02]  /*6120*/  LOP3.LUT P6, RZ, R213, 0xff00, RZ, 0xc0, !PT ;  /* 0x0000ff00d5ff7812 */ /* 0x000fe400078cc0ff */
[----:B------:R-:W-:Y:S02]  /*6130*/  F2FP.BF16.F32.PACK_AB R142, R219, R142 ;  /* 0x0000008edb8e723e */ /* 0x000fe400000010ff */
[----:B------:R-:W-:Y:S01]  /*6140*/  FSEL R221, R118, RZ, P6 ;  /* 0x000000ff76dd7208 */ /* 0x000fe20003000000 */
[----:B------:R-:W-:Y:S01]  /*6150*/  FMUL.FTZ R118, R150, R119 ;  /* 0x0000007796767220 */ /* 0x000fe20000410000 */
[----:B------:R-:W-:Y:S01]  /*6160*/  LOP3.LUT P6, RZ, R204, 0xff0000, RZ, 0xc0, !PT ;  /* 0x00ff0000ccff7812 */ /* 0x000fe200078cc0ff */
[----:B------:R-:W-:Y:S02]  /*6170*/  FADD.FTZ R119, R157, -R116 ;  /* 0x800000749d777221 */ /* 0x000fe40000010000 */
[----:B------:R-:W-:Y:S01]  /*6180*/  FMUL.FTZ R118, R118, UR13 ;  /* 0x0000000d76767c20 */ /* 0x000fe20008410000 */
[----:B------:R-:W-:Y:S01]  /*6190*/  FSEL R141, R117, RZ, P6 ;  /* 0x000000ff758d7208 */ /* 0x000fe20003000000 */
[----:B------:R-:W-:Y:S01]  /*61a0*/  FMUL.FTZ R119, R150, R119 ;  /* 0x0000007796777220 */ /* 0x000fe20000410000 */
[----:B------:R-:W-:-:S03]  /*61b0*/  LOP3.LUT P6, RZ, R212, 0xff0000, RZ, 0xc0, !PT ;  /* 0x00ff0000d4ff7812 */ /* 0x000fc600078cc0ff */
[----:B------:R-:W-:Y:S01]  /*61c0*/  FMUL.FTZ R119, R119, UR13 ;  /* 0x0000000d77777c20 */ /* 0x000fe20008410000 */
[----:B------:R-:W-:Y:S01]  /*61d0*/  FSEL R144, R117, RZ, P6 ;  /* 0x000000ff75907208 */ /* 0x000fe20003000000 */
[----:B------:R-:W-:Y:S01]  /*61e0*/  FFMA.FTZ R117, R169, R201, R218 ;  /* 0x000000c9a9757223 */ /* 0x000fe200000100da */
[----:B------:R-:W-:-:S03]  /*61f0*/  LOP3.LUT P6, RZ, R204, 0xff000000, RZ, 0xc0, !PT ;  /* 0xff000000ccff7812 */ /* 0x000fc600078cc0ff */
[----:B------:R-:W-:Y:S01]  /*6200*/  FADD.FTZ R117, R168, -R117 ;  /* 0x80000075a8757221 */ /* 0x000fe20000010000 */
[----:B0-----:R-:W-:Y:S02]  /*6210*/  FSEL R146, R118, RZ, P6 ;  /* 0x000000ff76927208 */ /* 0x001fe40003000000 */
[----:B------:R-:W-:Y:S01]  /*6220*/  LOP3.LUT P6, RZ, R212, 0xff000000, RZ, 0xc0, !PT ;  /* 0xff000000d4ff7812 */ /* 0x000fe200078cc0ff */
[----:B------:R-:W-:Y:S01]  /*6230*/  FMUL.FTZ R117, R150, R117 ;  /* 0x0000007596757220 */ /* 0x000fe20000410000 */
[----:B------:R-:W-:Y:S02]  /*6240*/  F2FP.BF16.F32.PACK_AB R141, R146, R141 ;  /* 0x0000008d928d723e */ /* 0x000fe400000010ff */
[----:B------:R-:W-:Y:S01]  /*6250*/  FSEL R217, R118, RZ, P6 ;  /* 0x000000ff76d97208 */ /* 0x000fe20003000000 */
[----:B------:R-:W-:Y:S01]  /*6260*/  FMUL.FTZ R117, R117, UR13 ;  /* 0x0000000d75757c20 */ /* 0x000fe20008410000 */
[----:B------:R-:W-:Y:S02]  /*6270*/  LOP3.LUT P6, RZ, R204, 0xff00, RZ, 0xc0, !PT ;  /* 0x0000ff00ccff7812 */ /* 0x000fe400078cc0ff */
[----:B------:R-:W-:-:S02]  /*6280*/  F2FP.BF16.F32.PACK_AB R118, R221, R216 ;  /* 0x000000d8dd76723e */ /* 0x000fc400000010ff */
        /* <DEDUP_REMOVED lines=12> */
.L_x_426:
[----:B------:R-:W-:-:S04]  /*6350*/  UISETP.NE.U32.AND UP0, UPT, UR20, URZ, UPT ;  /* 0x000000ff1400728c */ /* 0x000fc8000bf05070 */
[----:B------:R-:W-:-:S09]  /*6360*/  UISETP.NE.AND.EX UP0, UPT, UR21, URZ, UPT, UP0 ;  /* 0x000000ff1500728c */ /* 0x000fd2000bf05300 */
[----:B------:R-:W-:Y:S05]  /*6370*/  BRA.U !UP0, `(.L_x_431) ;  /* 0x0000000908307547 */ /* 0x000fea000b800000 */
[----:B-1----:R-:W1:Y:S02]  /*6380*/  LDC.64 R140, c[0x0][0x478] ;  /* 0x00011e00ff8c7b82 */ /* 0x002e640000000a00 */
[----:B-1----:R-:W-:-:S04]  /*6390*/  ISETP.NE.U32.AND P1, PT, R140, RZ, PT ;  /* 0x000000ff8c00720c */ /* 0x002fc80003f25070 */
[----:B------:R-:W-:-:S13]  /*63a0*/  ISETP.NE.AND.EX P1, PT, R141, RZ, PT, P1 ;  /* 0x000000ff8d00720c */ /* 0x000fda0003f25310 */
[----:B------:R-:W-:Y:S05]  /*63b0*/  @!P1 BRA `(.L_x_432) ;  /* 0x0000000400189947 */ /* 0x000fea0003800000 */
[----:B------:R-:W-:Y:S01]  /*63c0*/  PRMT R82, R127, 0x7632, R82 ;  /* 0x000076327f527816 */ /* 0x000fe20000000052 */
[-CC-:B------:R-:W-:Y:S01]  /*63d0*/  FFMA.FTZ R140, R152, R201.reuse, R218.reuse ;  /* 0x000000c9988c7223 */ /* 0x180fe200000100da */
[-C--:B------:R-:W-:Y:S01]  /*63e0*/  FFMA.FTZ R80, R161, R201.reuse, R218 ;  /* 0x000000c9a1507223 */ /* 0x080fe200000100da */
[----:B------:R-:W-:Y:S02]  /*63f0*/  SHF.L.U32 R83, R127, 0x10, RZ ;  /* 0x000000107f537819 */ /* 0x000fe400000006ff */
[----:B------:R-:W-:Y:S02]  /*6400*/  IMAD.U32 R82, R82, 0x10000, RZ ;  /* 0x0001000052527824 */ /* 0x000fe400078e00ff */
[----:B------:R-:W-:Y:S01]  /*6410*/  FADD.FTZ R141, R153, -R140 ;  /* 0x8000008c998d7221 */ /* 0x000fe20000010000 */
[----:B------:R-:W-:Y:S01]  /*6420*/  FADD.FTZ R81, R159, -R80 ;  /* 0x800000509f517221 */ /* 0x000fe20000010000 */
[----:B------:R-:W-:Y:S01]  /*6430*/  FFMA.FTZ R140, R154, R201, R218 ;  /* 0x000000c99a8c7223 */ /* 0x000fe200000100da */
[----:B------:R-:W-:Y:S01]  /*6440*/  ISETP.GE.U32.AND P6, PT, R204, RZ, PT ;  /* 0x000000ffcc00720c */ /* 0x000fe20003fc6070 */
[--C-:B-----5:R-:W-:Y:S01]  /*6450*/  FFMA.FTZ R221, R150, R141, R82.reuse ;  /* 0x0000008d96dd7223 */ /* 0x120fe20000010052 */
[----:B------:R-:W-:Y:S01]  /*6460*/  PRMT R82, R126, 0x7632, R82 ;  /* 0x000076327e527816 */ /* 0x000fe20000000052 */
[----:B------:R-:W-:Y:S01]  /*6470*/  FFMA.FTZ R142, R150, R81, R83 ;  /* 0x00000051968e7223 */ /* 0x000fe20000010053 */
[-CC-:B------:R-:W-:Y:S01]  /*6480*/  FFMA.FTZ R81, R167, R201.reuse, R218.reuse ;  /* 0x000000c9a7517223 */ /* 0x180fe200000100da */
[----:B------:R-:W-:Y:S01]  /*6490*/  FFMA.FTZ R83, R165, R201, R218 ;  /* 0x000000c9a5537223 */ /* 0x000fe200000100da */
[----:B------:R-:W-:Y:S01]  /*64a0*/  FADD.FTZ R143, R155, -R140 ;  /* 0x8000008c9b8f7221 */ /* 0x000fe20000010000 */
[----:B------:R-:W-:Y:S01]  /*64b0*/  SHF.L.U32 R82, R82, 0x10, RZ ;  /* 0x0000001052527819 */ /* 0x000fe200000006ff */
[----:B------:R-:W-:Y:S01]  /*64c0*/  FMUL.FTZ R140, R221, UR13 ;  /* 0x0000000ddd8c7c20 */ /* 0x000fe20008410000 */
[----:B------:R-:W-:Y:S01]  /*64d0*/  ISETP.GE.U32.AND.EX P6, PT, R205, 0x1000000, PT, P6 ;  /* 0x01000000cd00780c */ /* 0x000fe20003fc6160 */
[C---:B------:R-:W-:Y:S01]  /*64e0*/  IMAD.U32 R80, R125.reuse, 0x10000, RZ ;  /* 0x000100007d507824 */ /* 0x040fe200078e00ff */
[----:B------:R-:W-:Y:S01]  /*64f0*/  SHF.L.U32 R141, R126, 0x10, RZ ;  /* 0x000000107e8d7819 */ /* 0x000fe200000006ff */
[----:B------:R-:W-:Y:S01]  /*6500*/  FADD.FTZ R81, R166, -R81 ;  /* 0x80000051a6517221 */ /* 0x000fe20000010000 */
[----:B------:R-:W-:Y:S01]  /*6510*/  FADD.FTZ R83, R164, -R83 ;  /* 0x80000053a4537221 */ /* 0x000fe20000010000 */
[----:B------:R-:W-:Y:S01]  /*6520*/  FFMA.FTZ R220, R150, R143, R82 ;  /* 0x0000008f96dc7223 */ /* 0x000fe20000010052 */
[----:B------:R-:W-:Y:S01]  /*6530*/  FSEL R224, R140, RZ, P6 ;  /* 0x000000ff8ce07208 */ /* 0x000fe20003000000 */
[----:B------:R-:W-:Y:S01]  /*6540*/  FFMA.FTZ R143, R150, R81, R80 ;  /* 0x00000051968f7223 */ /* 0x000fe20000010050 */
[----:B------:R-:W-:Y:S01]  /*6550*/  PRMT R82, R125, 0x7632, R82 ;  /* 0x000076327d527816 */ /* 0x000fe20000000052 */
[----:B------:R-:W-:Y:S01]  /*6560*/  FMUL.FTZ R140, R142, UR13 ;  /* 0x0000000d8e8c7c20 */ /* 0x000fe20008410000 */
[----:B------:R-:W-:Y:S01]  /*6570*/  FFMA.FTZ R145, R150, R83, R141 ;  /* 0x0000005396917223 */ /* 0x000fe2000001008d */
[----:B------:R-:W-:Y:S01]  /*6580*/  LOP3.LUT P6, RZ, R205, 0xff0000, RZ, 0xc0, !PT ;  /* 0x00ff0000cdff7812 */ /* 0x000fe200078cc0ff */
[----:B------:R-:W-:Y:S01]  /*6590*/  FFMA.FTZ R81, R169, R201, R218 ;  /* 0x000000c9a9517223 */ /* 0x000fe200000100da */
[----:B------:R-:W-:Y:S01]  /*65a0*/  SHF.L.U32 R141, R82, 0x10, RZ ;  /* 0x00000010528d7819 */ /* 0x000fe200000006ff */
[----:B------:R-:W-:-:S02]  /*65b0*/  IMAD.U32 R80, R124, 0x10000, RZ ;  /* 0x000100007c507824 */ /* 0x000fc400078e00ff */
[----:B------:R-:W-:Y:S01]  /*65c0*/  FMUL.FTZ R82, R145, UR13 ;  /* 0x0000000d91527c20 */ /* 0x000fe20008410000 */
[----:B------:R-:W-:Y:S01]  /*65d0*/  FADD.FTZ R81, R168, -R81 ;  /* 0x80000051a8517221 */ /* 0x000fe20000010000 */
[----:B------:R-:W-:Y:S01]  /*65e0*/  FSEL R219, R140, RZ, P6 ;  /* 0x000000ff8cdb7208 */ /* 0x000fe20003000000 */
[----:B------:R-:W-:Y:S01]  /*65f0*/  FFMA.FTZ R83, R158, R201, R218 ;  /* 0x000000c99e537223 */ /* 0x000fe200000100da */
[C---:B------:R-:W-:Y:S01]  /*6600*/  LOP3.LUT P6, RZ, R205.reuse, 0xff, RZ, 0xc0, !PT ;  /* 0x000000ffcdff7812 */ /* 0x040fe200078cc0ff */
[----:B------:R-:W-:Y:S01]  /*6610*/  FFMA.FTZ R140, R150, R81, R80 ;  /* 0x00000051968c7223 */ /* 0x000fe20000010050 */
[----:B------:R-:W-:Y:S01]  /*6620*/  FMUL.FTZ R81, R220, UR13 ;  /* 0x0000000ddc517c20 */ /* 0x000fe20008410000 */
[----:B------:R-:W-:Y:S01]  /*6630*/  FADD.FTZ R83, R156, -R83 ;  /* 0x800000539c537221 */ /* 0x000fe20000010000 */
[----:B------:R-:W-:Y:S01]  /*6640*/  FSEL R217, R82, RZ, P6 ;  /* 0x000000ff52d97208 */ /* 0x000fe20003000000 */
[----:B------:R-:W-:Y:S01]  /*6650*/  FFMA.FTZ R82, R160, R201, R218 ;  /* 0x000000c9a0527223 */ /* 0x000fe200000100da */
[----:B------:R-:W-:Y:S01]  /*6660*/  LOP3.LUT P6, RZ, R205, 0xff00, RZ, 0xc0, !PT ;  /* 0x0000ff00cdff7812 */ /* 0x000fe200078cc0ff */
[----:B------:R-:W-:Y:S01]  /*6670*/  FFMA.FTZ R216, R150, R83, R141 ;  /* 0x0000005396d87223 */ /* 0x000fe2000001008d */
[----:B------:R-:W-:Y:S01]  /*6680*/  FMUL.FTZ R141, R143, UR13 ;  /* 0x0000000d8f8d7c20 */ /* 0x000fe20008410000 */
[----:B------:R-:W-:-:S02]  /*6690*/  PRMT R80, R124, 0x7632, R80 ;  /* 0x000076327c507816 */ /* 0x000fc40000000050 */
[----:B------:R-:W-:Y:S01]  /*66a0*/  FSEL R222, R81, RZ, P6 ;  /* 0x000000ff51de7208 */ /* 0x000fe20003000000 */
[----:B------:R-:W-:Y:S01]  /*66b0*/  FADD.FTZ R81, R157, -R82 ;  /* 0x800000529d517221 */ /* 0x000fe20000010000 */
[----:B------:R-:W-:Y:S01]  /*66c0*/  LOP3.LUT P6, RZ, R204, 0xff0000, RZ, 0xc0, !PT ;  /* 0x00ff0000ccff7812 */ /* 0x000fe200078cc0ff */
[----:B------:R-:W-:Y:S01]  /*66d0*/  FMUL.FTZ R82, R216, UR13 ;  /* 0x0000000dd8527c20 */ /* 0x000fe20008410000 */
[----:B------:R-:W-:Y:S02]  /*66e0*/  IMAD.U32 R83, R80, 0x10000, RZ ;  /* 0x0001000050537824 */ /* 0x000fe400078e00ff */
[----:B------:R-:W-:Y:S01]  /*66f0*/  FMUL.FTZ R80, R140, UR13 ;  /* 0x0000000d8c507c20 */ /* 0x000fe20008410000 */
[----:B0-----:R-:W-:Y:S02]  /*6700*/  FSEL R146, R141, RZ, P6 ;  /* 0x000000ff8d927208 */ /* 0x001fe40003000000 */
[----:B------:R-:W-:Y:S01]  /*6710*/  LOP3.LUT P6, RZ, R204, 0xff000000, RZ, 0xc0, !PT ;  /* 0xff000000ccff7812 */ /* 0x000fe200078cc0ff */
[----:B------:R-:W-:Y:S01]  /*6720*/  FFMA.FTZ R141, R150, R81, R83 ;  /* 0x00000051968d7223 */ /* 0x000fe20000010053 */
[----:B------:R-:W-:-:S02]  /*6730*/  F2FP.BF16.F32.PACK_AB R83, R221, R142 ;  /* 0x0000008edd53723e */ /* 0x000fc400000010ff */
[----:B------:R-:W-:Y:S01]  /*6740*/  FSEL R147, R82, RZ, P6 ;  /* 0x000000ff52937208 */ /* 0x000fe20003000000 */
[----:B------:R-:W-:Y:S01]  /*6750*/  FMUL.FTZ R142, R141, UR13 ;  /* 0x0000000d8d8e7c20 */ /* 0x000fe20008410000 */
        /* <DEDUP_REMOVED lines=12> */
.L_x_432:
[-CC-:B0-----:R-:W-:Y:S01]  /*6820*/  FFMA.FTZ R146, R161, R201.reuse, R218.reuse ;  /* 0x000000c9a1927223 */ /* 0x181fe200000100da */
[C---:B------:R-:W-:Y:S01]  /*6830*/  PRMT R143, R127.reuse, 0x7632, R143 ;  /* 0x000076327f8f7816 */ /* 0x040fe2000000008f */
[-C--:B------:R-:W-:Y:S01]  /*6840*/  FFMA.FTZ R144, R154, R201.reuse, R218 ;  /* 0x000000c99a907223 */ /* 0x080fe200000100da */
[----:B------:R-:W-:Y:S01]  /*6850*/  SHF.L.U32 R147, R127, 0x10, RZ ;  /* 0x000000107f937819 */ /* 0x000fe200000006ff */
[----:B------:R-:W-:Y:S01]  /*6860*/  FADD.FTZ R145, R159, -R146 ;  /* 0x800000929f917221 */ /* 0x000fe20000010000 */
[----:B------:R-:W-:Y:S01]  /*6870*/  SHF.L.U32 R146, R143, 0x10, RZ ;  /* 0x000000108f927819 */ /* 0x000fe200000006ff */
[----:B------:R-:W-:Y:S01]  /*6880*/  FADD.FTZ R143, R155, -R144 ;  /* 0x800000909b8f7221 */ /* 0x000fe20000010000 */
[----:B------:R-:W-:Y:S01]  /*6890*/  FFMA.FTZ R216, R152, R201, R218 ;  /* 0x000000c998d87223 */ /* 0x000fe200000100da */
[----:B-----5:R-:W-:Y:S01]  /*68a0*/  FFMA.FTZ R144, R150, R145, R147 ;  /* 0x0000009196907223 */ /* 0x020fe20000010093 */
[----:B------:R-:W-:Y:S01]  /*68b0*/  PRMT R140, R126, 0x7632, R140 ;  /* 0x000076327e8c7816 */ /* 0x000fe2000000008c */
[----:B------:R-:W-:Y:S01]  /*68c0*/  FFMA.FTZ R141, R165, R201, R218 ;  /* 0x000000c9a58d7223 */ /* 0x000fe200000100da */
[----:B------:R-:W-:Y:S01]  /*68d0*/  FADD.FTZ R217, R153, -R216 ;  /* 0x800000d899d97221 */ /* 0x000fe20000010000 */
[----:B------:R-:W-:Y:S01]  /*68e0*/  FMUL.FTZ R144, R144, UR13 ;  /* 0x0000000d90907c20 */ /* 0x000fe20008410000 */
[----:B------:R-:W-:Y:S01]  /*68f0*/  LOP3.LUT P6, RZ, R205, 0xff0000, RZ, 0xc0, !PT ;  /* 0x00ff0000cdff7812 */ /* 0x000fe200078cc0ff */
[----:B------:R-:W-:-:S02]  /*6900*/  IMAD.U32 R140, R140, 0x10000, RZ ;  /* 0x000100008c8c7824 */ /* 0x000fc400078e00ff */
[----:B------:R-:W-:Y:S01]  /*6910*/  FADD.FTZ R141, R164, -R141 ;  /* 0x8000008da48d7221 */ /* 0x000fe20000010000 */
[----:B------:R-:W-:Y:S02]  /*6920*/  IMAD.U32 R142, R126, 0x10000, RZ ;  /* 0x000100007e8e7824 */ /* 0x000fe400078e00ff */
[----:B------:R-:W-:Y:S01]  /*6930*/  FFMA.FTZ R217, R150, R217, R146 ;  /* 0x000000d996d97223 */ /* 0x000fe20000010092 */
[----:B------:R-:W-:Y:S01]  /*6940*/  FSEL R216, R144, RZ, P6 ;  /* 0x000000ff90d87208 */ /* 0x000fe20003000000 */
[----:B------:R-:W-:Y:S01]  /*6950*/  FFMA.FTZ R147, R150, R143, R140 ;  /* 0x0000008f96937223 */ /* 0x000fe2000001008c */
[----:B------:R-:W-:Y:S01]  /*6960*/  ISETP.GE.U32.AND P6, PT, R204, RZ, PT ;  /* 0x000000ffcc00720c */ /* 0x000fe20003fc6070 */
[----:B------:R-:W-:Y:S01]  /*6970*/  FFMA.FTZ R146, R150, R141, R142 ;  /* 0x0000008d96927223 */ /* 0x000fe2000001008e */
[----:B------:R-:W-:Y:S01]  /*6980*/  PRMT R140, R125, 0x7632, R140 ;  /* 0x000076327d8c7816 */ /* 0x000fe2000000008c */
[-CC-:B------:R-:W-:Y:S01]  /*6990*/  FFMA.FTZ R145, R158, R201.reuse, R218.reuse ;  /* 0x000000c99e917223 */ /* 0x180fe200000100da */
[-CC-:B------:R-:W-:Y:S01]  /*69a0*/  FFMA.FTZ R141, R167, R201.reuse, R218.reuse ;  /* 0x000000c9a78d7223 */ /* 0x180fe200000100da */
[----:B------:R-:W-:Y:S01]  /*69b0*/  FMUL.FTZ R217, R217, UR13 ;  /* 0x0000000dd9d97c20 */ /* 0x000fe20008410000 */
[----:B------:R-:W-:Y:S01]  /*69c0*/  ISETP.GE.U32.AND.EX P6, PT, R205, 0x1000000, PT, P6 ;  /* 0x01000000cd00780c */ /* 0x000fe20003fc6160 */
[----:B------:R-:W-:Y:S01]  /*69d0*/  IMAD.U32 R140, R140, 0x10000, RZ ;  /* 0x000100008c8c7824 */ /* 0x000fe200078e00ff */
[----:B------:R-:W-:Y:S01]  /*69e0*/  SHF.L.U32 R143, R125, 0x10, RZ ;  /* 0x000000107d8f7819 */ /* 0x000fe200000006ff */
[----:B------:R-:W-:Y:S01]  /*69f0*/  FADD.FTZ R145, R156, -R145 ;  /* 0x800000919c917221 */ /* 0x000fe20000010000 */
[----:B------:R-:W-:Y:S01]  /*6a00*/  FADD.FTZ R141, R166, -R141 ;  /* 0x8000008da68d7221 */ /* 0x000fe20000010000 */
[----:B------:R-:W-:Y:S01]  /*6a10*/  FFMA.FTZ R142, R160, R201, R218 ;  /* 0x000000c9a08e7223 */ /* 0x000fe200000100da */
[----:B------:R-:W-:Y:S01]  /*6a20*/  FMUL.FTZ R146, R146, UR13 ;  /* 0x0000000d92927c20 */ /* 0x000fe20008410000 */
[----:B------:R-:W-:Y:S01]  /*6a30*/  FSEL R219, R217, RZ, P6 ;  /* 0x000000ffd9db7208 */ /* 0x000fe20003000000 */
[C-C-:B------:R-:W-:Y:S01]  /*6a40*/  FFMA.FTZ R145, R150.reuse, R145, R140.reuse ;  /* 0x0000009196917223 */ /* 0x140fe2000001008c */
[----:B------:R-:W-:Y:S01]  /*6a50*/  LOP3.LUT P6, RZ, R205, 0xff, RZ, 0xc0, !PT ;  /* 0x000000ffcdff7812 */ /* 0x000fe200078cc0ff */
[----:B------:R-:W-:Y:S01]  /*6a60*/  FFMA.FTZ R144, R150, R141, R143 ;  /* 0x0000008d96907223 */ /* 0x000fe2000001008f */
[----:B------:R-:W-:Y:S01]  /*6a70*/  PRMT R140, R124, 0x7632, R140 ;  /* 0x000076327c8c7816 */ /* 0x000fe2000000008c */
[----:B------:R-:W-:Y:S01]  /*6a80*/  FADD.FTZ R141, R157, -R142 ;  /* 0x8000008e9d8d7221 */ /* 0x000fe20000010000 */
[----:B------:R-:W-:Y:S01]  /*6a90*/  FMUL.FTZ R147, R147, UR13 ;  /* 0x0000000d93937c20 */ /* 0x000fe20008410000 */
[----:B------:R-:W-:Y:S01]  /*6aa0*/  FSEL R142, R146, RZ, P6 ;  /* 0x000000ff928e7208 */ /* 0x000fe20003000000 */
[----:B------:R-:W-:Y:S01]  /*6ab0*/  FMUL.FTZ R144, R144, UR13 ;  /* 0x0000000d90907c20 */ /* 0x000fe20008410000 */
[----:B------:R-:W-:Y:S01]  /*6ac0*/  LOP3.LUT P6, RZ, R205, 0xff00, RZ, 0xc0, !PT ;  /* 0x0000ff00cdff7812 */ /* 0x000fe200078cc0ff */
[----:B------:R-:W-:Y:S01]  /*6ad0*/  FMUL.FTZ R145, R145, UR13 ;  /* 0x0000000d91917c20 */ /* 0x000fe20008410000 */
[----:B------:R-:W-:-:S02]  /*6ae0*/  SHF.L.U32 R143, R140, 0x10, RZ ;  /* 0x000000108c8f7819 */ /* 0x000fc400000006ff */
[----:B------:R-:W-:Y:S02]  /*6af0*/  FSEL R217, R147, RZ, P6 ;  /* 0x000000ff93d97208 */ /* 0x000fe40003000000 */
[----:B------:R-:W-:Y:S01]  /*6b00*/  LOP3.LUT P6, RZ, R204, 0xff0000, RZ, 0xc0, !PT ;  /* 0x00ff0000ccff7812 */ /* 0x000fe200078cc0ff */
[----:B------:R-:W-:Y:S01]  /*6b10*/  FFMA.FTZ R140, R150, R141, R143 ;  /* 0x0000008d968c7223 */ /* 0x000fe2000001008f */
[----:B------:R-:W-:Y:S01]  /*6b20*/  FFMA.FTZ R141, R169, R201, R218 ;  /* 0x000000c9a98d7223 */ /* 0x000fe200000100da */
[----:B------:R-:W-:Y:S01]  /*6b30*/  IMAD.U32 R143, R124, 0x10000, RZ ;  /* 0x000100007c8f7824 */ /* 0x000fe200078e00ff */
[----:B------:R-:W-:Y:S01]  /*6b40*/  FSEL R144, R144, RZ, P6 ;  /* 0x000000ff90907208 */ /* 0x000fe20003000000 */
        /* <DEDUP_REMOVED lines=12> */
[----:B------:R-:W-:Y:S02]  /*6c10*/  F2FP.BF16.F32.PACK_AB R141, R147, R144 ;  /* 0x00000090938d723e */ /* 0x000fe400000010ff */
[----:B------:R-:W-:Y:S01]  /*6c20*/  F2FP.BF16.F32.PACK_AB R140, R145, R140 ;  /* 0x0000008c918c723e */ /* 0x000fe200000010ff */
[----:B------:R-:W-:Y:S06]  /*6c30*/  BRA `(.L_x_429) ;  /* 0x0000000400cc7947 */ /* 0x000fec0003800000 */
.L_x_431:
        /* <DEDUP_REMOVED lines=12> */
[C---:B-----5:R-:W-:Y:S01]  /*6d00*/  FMUL.FTZ R142, R150.reuse, R81 ;  /* 0x00000051968e7220 */ /* 0x060fe20000410000 */
[----:B------:R-:W-:Y:S01]  /*6d10*/  FADD.FTZ R83, R153, -R80 ;  /* 0x8000005099537221 */ /* 0x000fe20000010000 */
[----:B------:R-:W-:Y:S01]  /*6d20*/  FFMA.FTZ R81, R165, R201, R218 ;  /* 0x000000c9a5517223 */ /* 0x000fe200000100da */
[----:B------:R-:W-:Y:S01]  /*6d30*/  FMUL.FTZ R220, R150, R143 ;  /* 0x0000008f96dc7220 */ /* 0x000fe20000410000 */
[----:B------:R-:W-:Y:S01]  /*6d40*/  FMUL.FTZ R80, R142, UR13 ;  /* 0x0000000d8e507c20 */ /* 0x000fe20008410000 */
[----:B------:R-:W-:Y:S01]  /*6d50*/  FMUL.FTZ R221, R150, R83 ;  /* 0x0000005396dd7220 */ /* 0x000fe20000410000 */
[----:B------:R-:W-:Y:S01]  /*6d60*/  FADD.FTZ R81, R164, -R81 ;  /* 0x80000051a4517221 */ /* 0x000fe20000010000 */
[----:B0-----:R-:W-:-:S02]  /*6d70*/  FMUL.FTZ R146, R150, R141 ;  /* 0x0000008d96927220 */ /* 0x001fc40000410000 */
[----:B------:R-:W-:Y:S01]  /*6d80*/  FSEL R219, R80, RZ, P6 ;  /* 0x000000ff50db7208 */ /* 0x000fe20003000000 */
[----:B------:R-:W-:Y:S01]  /*6d90*/  FMUL.FTZ R145, R150, R81 ;  /* 0x0000005196917220 */ /* 0x000fe20000410000 */
[----:B------:R-:W-:Y:S01]  /*6da0*/  ISETP.GE.U32.AND P6, PT, R204, RZ, PT ;  /* 0x000000ffcc00720c */ /* 0x000fe20003fc6070 */
[----:B------:R-:W-:Y:S01]  /*6db0*/  FMUL.FTZ R81, R221, UR13 ;  /* 0x0000000ddd517c20 */ /* 0x000fe20008410000 */
[----:B------:R-:W-:Y:S01]  /*6dc0*/  FMUL.FTZ R140, R146, UR13 ;  /* 0x0000000d928c7c20 */ /* 0x000fe20008410000 */
[----:B------:R-:W-:Y:S01]  /*6dd0*/  FMUL.FTZ R80, R145, UR13 ;  /* 0x0000000d91507c20 */ /* 0x000fe20008410000 */
[----:B------:R-:W-:-:S04]  /*6de0*/  ISETP.GE.U32.AND.EX P6, PT, R205, 0x1000000, PT, P6 ;  /* 0x01000000cd00780c */ /* 0x000fc80003fc6160 */
[----:B------:R-:W-:Y:S01]  /*6df0*/  FSEL R222, R81, RZ, P6 ;  /* 0x000000ff51de7208 */ /* 0x000fe20003000000 */
[----:B------:R-:W-:Y:S01]  /*6e00*/  FFMA.FTZ R81, R167, R201, R218 ;  /* 0x000000c9a7517223 */ /* 0x000fe200000100da */
[----:B------:R-:W-:-:S03]  /*6e10*/  LOP3.LUT P6, RZ, R205, 0xff, RZ, 0xc0, !PT ;  /* 0x000000ffcdff7812 */ /* 0x000fc600078cc0ff */
[----:B------:R-:W-:Y:S01]  /*6e20*/  FADD.FTZ R83, R166, -R81 ;  /* 0x80000051a6537221 */ /* 0x000fe20000010000 */
[----:B------:R-:W-:Y:S01]  /*6e30*/  FSEL R216, R80, RZ, P6 ;  /* 0x000000ff50d87208 */ /* 0x000fe20003000000 */
[--C-:B------:R-:W-:Y:S01]  /*6e40*/  FFMA.FTZ R81, R169, R201, R218.reuse ;  /* 0x000000c9a9517223 */ /* 0x100fe200000100da */
[----:B------:R-:W-:Y:S01]  /*6e50*/  LOP3.LUT P6, RZ, R205, 0xff00, RZ, 0xc0, !PT ;  /* 0x0000ff00cdff7812 */ /* 0x000fe200078cc0ff */
[----:B------:R-:W-:Y:S01]  /*6e60*/  FMUL.FTZ R143, R150, R83 ;  /* 0x00000053968f7220 */ /* 0x000fe20000410000 */
[----:B------:R-:W-:Y:S01]  /*6e70*/  FMUL.FTZ R83, R220, UR13 ;  /* 0x0000000ddc537c20 */ /* 0x000fe20008410000 */
[----:B------:R-:W-:Y:S01]  /*6e80*/  FFMA.FTZ R80, R160, R201, R218 ;  /* 0x000000c9a0507223 */ /* 0x000fe200000100da */
[----:B------:R-:W-:Y:S01]  /*6e90*/  FADD.FTZ R81, R168, -R81 ;  /* 0x80000051a8517221 */ /* 0x000fe20000010000 */
[----:B------:R-:W-:Y:S02]  /*6ea0*/  FMUL.FTZ R82, R143, UR13 ;  /* 0x0000000d8f527c20 */ /* 0x000fe40008410000 */
[----:B------:R-:W-:Y:S01]  /*6eb0*/  FSEL R217, R83, RZ, P6 ;  /* 0x000000ff53d97208 */ /* 0x000fe20003000000 */
[----:B------:R-:W-:Y:S01]  /*6ec0*/  FADD.FTZ R83, R157, -R80 ;  /* 0x800000509d537221 */ /* 0x000fe20000010000 */
[----:B------:R-:W-:Y:S01]  /*6ed0*/  LOP3.LUT P6, RZ, R204, 0xff0000, RZ, 0xc0, !PT ;  /* 0x00ff0000ccff7812 */ /* 0x000fe200078cc0ff */
[----:B------:R-:W-:-:S02]  /*6ee0*/  FMUL.FTZ R80, R150, R81 ;  /* 0x0000005196507220 */ /* 0x000fc40000410000 */
[----:B------:R-:W-:Y:S01]  /*6ef0*/  FMUL.FTZ R141, R150, R83 ;  /* 0x00000053968d7220 */ /* 0x000fe20000410000 */
[----:B------:R-:W-:Y:S01]  /*6f00*/  FSEL R144, R82, RZ, P6 ;  /* 0x000000ff52907208 */ /* 0x000fe20003000000 */
[----:B------:R-:W-:Y:S01]  /*6f10*/  FMUL.FTZ R81, R80, UR13 ;  /* 0x0000000d50517c20 */ /* 0x000fe20008410000 */
        /* <DEDUP_REMOVED lines=16> */
.L_x_433:
[-CC-:B------:R-:W-:Y:S01]  /*7020*/  FFMA.FTZ R140, R161, R201.reuse, R218.reuse ;  /* 0x000000c9a18c7223 */ /* 0x180fe200000100da */
[-C--:B------:R-:W-:Y:S01]  /*7030*/  FFMA.FTZ R142, R152, R201.reuse, R218 ;  /* 0x000000c9988e7223 */ /* 0x080fe200000100da */
[----:B------:R-:W-:Y:S02]  /*7040*/  LOP3.LUT P6, RZ, R205, 0xff0000, RZ, 0xc0, !PT ;  /* 0x00ff0000cdff7812 */ /* 0x000fe400078cc0ff */
[----:B------:R-:W-:Y:S01]  /*7050*/  FADD.FTZ R141, R159, -R140 ;  /* 0x8000008c9f8d7221 */ /* 0x000fe20000010000 */
[----:B------:R-:W-:Y:S01]  /*7060*/  FADD.FTZ R143, R153, -R142 ;  /* 0x8000008e998f7221 */ /* 0x000fe20000010000 */
[--C-:B------:R-:W-:Y:S02]  /*7070*/  FFMA.FTZ R142, R154, R201, R218.reuse ;  /* 0x000000c99a8e7223 */ /* 0x100fe400000100da */
[C---:B-----5:R-:W-:Y:S01]  /*7080*/  FMUL.FTZ R140, R150.reuse, R141 ;  /* 0x0000008d968c7220 */ /* 0x060fe20000410000 */
[----:B------:R-:W-:Y:S01]  /*7090*/  FFMA.FTZ R141, R165, R201, R218 ;  /* 0x000000c9a58d7223 */ /* 0x000fe200000100da */
[----:B------:R-:W-:Y:S01]  /*70a0*/  FMUL.FTZ R143, R150, R143 ;  /* 0x0000008f968f7220 */ /* 0x000fe20000410000 */
[----:B------:R-:W-:Y:S01]  /*70b0*/  FADD.FTZ R145, R155, -R142 ;  /* 0x8000008e9b917221 */ /* 0x000fe20000010000 */
[----:B------:R-:W-:Y:S01]  /*70c0*/  FMUL.FTZ R140, R140, UR13 ;  /* 0x0000000d8c8c7c20 */ /* 0x000fe20008410000 */
[----:B------:R-:W-:Y:S01]  /*70d0*/  FADD.FTZ R141, R164, -R141 ;  /* 0x8000008da48d7221 */ /* 0x000fe20000010000 */
[----:B------:R-:W-:Y:S01]  /*70e0*/  FMUL.FTZ R143, R143, UR13 ;  /* 0x0000000d8f8f7c20 */ /* 0x000fe20008410000 */
[----:B------:R-:W-:-:S02]  /*70f0*/  FMUL.FTZ R144, R150, R145 ;  /* 0x0000009196907220 */ /* 0x000fc40000410000 */
[----:B------:R-:W-:Y:S01]  /*7100*/  FSEL R216, R140, RZ, P6 ;  /* 0x000000ff8cd87208 */ /* 0x000fe20003000000 */
[----:B------:R-:W-:Y:S01]  /*7110*/  FMUL.FTZ R141, R150, R141 ;  /* 0x0000008d968d7220 */ /* 0x000fe20000410000 */
[----:B------:R-:W-:Y:S01]  /*7120*/  ISETP.GE.U32.AND P6, PT, R204, RZ, PT ;  /* 0x000000ffcc00720c */ /* 0x000fe20003fc6070 */
[----:B------:R-:W-:Y:S02]  /*7130*/  FMUL.FTZ R144, R144, UR13 ;  /* 0x0000000d90907c20 */ /* 0x000fe40008410000 */
[----:B------:R-:W-:Y:S01]  /*7140*/  FMUL.FTZ R140, R141, UR13 ;  /* 0x0000000d8d8c7c20 */ /* 0x000fe20008410000 */
[----:B------:R-:W-:Y:S01]  /*7150*/  ISETP.GE.U32.AND.EX P6, PT, R205, 0x1000000, PT, P6 ;  /* 0x01000000cd00780c */ /* 0x000fe20003fc6160 */
[----:B------:R-:W-:-:S03]  /*7160*/  FFMA.FTZ R141, R167, R201, R218 ;  /* 0x000000c9a78d7223 */ /* 0x000fc600000100da */
[----:B------:R-:W-:Y:S01]  /*7170*/  FSEL R219, R143, RZ, P6 ;  /* 0x000000ff8fdb7208 */ /* 0x000fe20003000000 */
[----:B------:R-:W-:Y:S01]  /*7180*/  FADD.FTZ R141, R166, -R141 ;  /* 0x8000008da68d7221 */ /* 0x000fe20000010000 */
[C---:B------:R-:W-:Y:S01]  /*7190*/  LOP3.LUT P6, RZ, R205.reuse, 0xff, RZ, 0xc0, !PT ;  /* 0x000000ffcdff7812 */ /* 0x040fe200078cc0ff */
[--C-:B------:R-:W-:Y:S02]  /*71a0*/  FFMA.FTZ R143, R158, R201, R218.reuse ;  /* 0x000000c99e8f7223 */ /* 0x100fe400000100da */
[----:B------:R-:W-:Y:S01]  /*71b0*/  FMUL.FTZ R142, R150, R141 ;  /* 0x0000008d968e7220 */ /* 0x000fe20000410000 */
[----:B0-----:R-:W-:Y:S01]  /*71c0*/  FSEL R146, R140, RZ, P6 ;  /* 0x000000ff8c927208 */ /* 0x001fe20003000000 */
[----:B------:R-:W-:Y:S01]  /*71d0*/  FADD.FTZ R145, R156, -R143 ;  /* 0x8000008f9c917221 */ /* 0x000fe20000010000 */
[----:B------:R-:W-:Y:S01]  /*71e0*/  LOP3.LUT P6, RZ, R205, 0xff00, RZ, 0xc0, !PT ;  /* 0x0000ff00cdff7812 */ /* 0x000fe200078cc0ff */
[----:B------:R-:W-:Y:S01]  /*71f0*/  FFMA.FTZ R140, R160, R201, R218 ;  /* 0x000000c9a08c7223 */ /* 0x000fe200000100da */
[----:B------:R-:W-:Y:S01]  /*7200*/  FMUL.FTZ R142, R142, UR13 ;  /* 0x0000000d8e8e7c20 */ /* 0x000fe20008410000 */
[----:B------:R-:W-:Y:S01]  /*7210*/  FMUL.FTZ R145, R150, R145 ;  /* 0x0000009196917220 */ /* 0x000fe20000410000 */
[----:B------:R-:W-:Y:S01]  /*7220*/  FSEL R217, R144, RZ, P6 ;  /* 0x000000ff90d97208 */ /* 0x000fe20003000000 */
        /* <DEDUP_REMOVED lines=8> */
[----:B------:R-:W-:Y:S01]  /*72b0*/  FMUL.FTZ R143, R143, UR13 ;  /* 0x0000000d8f8f7c20 */ /* 0x000fe20008410000 */
[----:B------:R-:W-:Y:S01]  /*72c0*/  F2FP.BF16.F32.PACK_AB R142, R217, R146 ;  /* 0x00000092d98e723e */ /* 0x000fe200000010ff */
[----:B------:R-:W-:Y:S01]  /*72d0*/  FMUL.FTZ R141, R150, R141 ;  /* 0x0000008d968d7220 */ /* 0x000fe20000410000 */
[----:B------:R-:W-:-:S02]  /*72e0*/  FSEL R147, R145, RZ, P6 ;  /* 0x000000ff91937208 */ /* 0x000fc40003000000 */
[----:B------:R-:W-:Y:S01]  /*72f0*/  LOP3.LUT P6, RZ, R204, 0xff00, RZ, 0xc0, !PT ;  /* 0x0000ff00ccff7812 */ /* 0x000fe200078cc0ff */
[----:B------:R-:W-:-:S03]  /*7300*/  FMUL.FTZ R141, R141, UR13 ;  /* 0x0000000d8d8d7c20 */ /* 0x000fc60008410000 */
[----:B------:R-:W-:Y:S02]  /*7310*/  FSEL R145, R143, RZ, P6 ;  /* 0x000000ff8f917208 */ /* 0x000fe40003000000 */
[----:B------:R-:W-:Y:S02]  /*7320*/  LOP3.LUT P6, RZ, R204, 0xff, RZ, 0xc0, !PT ;  /* 0x000000ffccff7812 */ /* 0x000fe400078cc0ff */
[----:B------:R-:W-:Y:S02]  /*7330*/  F2FP.BF16.F32.PACK_AB R143, R219, R216 ;  /* 0x000000d8db8f723e */ /* 0x000fe400000010ff */
[----:B------:R-:W-:Y:S02]  /*7340*/  FSEL R140, R141, RZ, P6 ;  /* 0x000000ff8d8c7208 */ /* 0x000fe40003000000 */
[----:B------:R-:W-:Y:S02]  /*7350*/  F2FP.BF16.F32.PACK_AB R141, R147, R144 ;  /* 0x00000090938d723e */ /* 0x000fe400000010ff */
[----:B------:R-:W-:-:S07]  /*7360*/  F2FP.BF16.F32.PACK_AB R140, R145, R140 ;  /* 0x0000008c918c723e */ /* 0x000fce00000010ff */
.L_x_429:
[----:B------:R-:W0:Y:S08]  /*7370*/  @P1 LDC.64 R216, c[0x0][0x478] ;  /* 0x00011e00ffd81b82 */ /* 0x000e300000000a00 */
[----:B------:R-:W1:Y:S08]  /*7380*/  LDC.64 R146, c[0x0][0x468] ;  /* 0x00011a00ff927b82 */ /* 0x000e700000000a00 */
[----:B------:R-:W2:Y:S01]  /*7390*/  @P0 LDC.64 R144, c[0x0][0x470] ;  /* 0x00011c00ff900b82 */ /* 0x000ea20000000a00 */
[----:B0-----:R-:W-:-:S05]  /*73a0*/  @P1 IMAD.WIDE.U32 R216, R22, 0x10, R216 ;  /* 0x0000001016d81825 */ /* 0x001fca00078e00d8 */
[----:B------:R3:W-:Y:S01]  /*73b0*/  @P1 STG.E.128 desc[UR8][R216.64], R80 ;  /* 0x00000050d8001986 */ /* 0x0007e2000c101d08 */
[----:B-1----:R-:W-:-:S05]  /*73c0*/  IMAD.WIDE.U32 R146, R22, 0x10, R146 ;  /* 0x0000001016927825 */ /* 0x002fca00078e0092 */
[----:B------:R3:W-:Y:S01]  /*73d0*/  STG.E.128 desc[UR8][R146.64], R140 ;  /* 0x0000008c92007986 */ /* 0x0007e2000c101d08 */
[C---:B--2---:R-:W-:Y:S01]  /*73e0*/  @P0 IMAD.WIDE.U32 R144, R22.reuse, 0x10, R144 ;  /* 0x0000001016900825 */ /* 0x044fe200078e0090 */
[----:B------:R-:W-:-:S04]  /*73f0*/  IADD3 R22, PT, PT, R22, 0x20, RZ ;  /* 0x0000002016167810 */ /* 0x000fc80007ffe0ff */
[----:B------:R3:W-:Y:S03]  /*7400*/  @P0 STG.E.128 desc[UR8][R144.64], R116 ;  /* 0x0000007490000986 */ /* 0x0007e6000c101d08 */
.L_x_425:
[----:B------:R-:W-:Y:S05]  /*7410*/  BSYNC.RECONVERGENT B1 ;  /* 0x0000000000017941 */ /* 0x000fea0003800200 */
.L_x_424:
        /* <DEDUP_REMOVED lines=12> */
[-C--:B-1-3--:R-:W-:Y:S01]  /*74e0*/  FFMA.FTZ R82, R33, R201.reuse, R218 ;  /* 0x000000c921527223 */ /* 0x08afe200000100da */
[C---:B------:R-:W-:Y:S01]  /*74f0*/  IMAD.U32 R117, R131.reuse, 0x10000, RZ ;  /* 0x0001000083757824 */ /* 0x040fe200078e00ff */
[----:B------:R-:W-:Y:S01]  /*7500*/  PRMT R116, R131, 0x7632, R116 ;  /* 0x0000763283747816 */ /* 0x000fe20000000074 */
[-C--:B------:R-:W-:Y:S01]  /*7510*/  FFMA.FTZ R118, R24, R201.reuse, R218 ;  /* 0x000000c918767223 */ /* 0x080fe200000100da */
[----:B------:R-:W-:Y:S01]  /*7520*/  FADD.FTZ R83, R31, -R82 ;  /* 0x800000521f537221 */ /* 0x000fe20000010000 */
[----:B------:R-:W-:Y:S01]  /*7530*/  FFMA.FTZ R81, R35, R201, R218 ;  /* 0x000000c923517223 */ /* 0x000fe200000100da */
[----:B------:R-:W-:Y:S01]  /*7540*/  SHF.L.U32 R80, R130, 0x10, RZ ;  /* 0x0000001082507819 */ /* 0x000fe200000006ff */
[----:B------:R-:W-:Y:S02]  /*7550*/  IMAD.U32 R116, R116, 0x10000, RZ ;  /* 0x0001000074747824 */ /* 0x000fe400078e00ff */
[--C-:B-----5:R-:W-:Y:S01]  /*7560*/  FFMA.FTZ R142, R150, R83, R117.reuse ;  /* 0x00000053968e7223 */ /* 0x120fe20000010075 */
[----:B------:R-:W-:Y:S01]  /*7570*/  FADD.FTZ R119, R23, -R118 ;  /* 0x8000007617777221 */ /* 0x000fe20000010000 */
[----:B------:R-:W-:Y:S01]  /*7580*/  PRMT R117, R130, 0x7632, R117 ;  /* 0x0000763282757816 */ /* 0x000fe20000000075 */
[----:B------:R-:W-:Y:S01]  /*7590*/  FADD.FTZ R81, R32, -R81 ;  /* 0x8000005120517221 */ /* 0x000fe20000010000 */
[-C--:B------:R-:W-:Y:S01]  /*75a0*/  FFMA.FTZ R140, R26, R201.reuse, R218 ;  /* 0x000000c91a8c7223 */ /* 0x080fe200000100da */
[----:B------:R-:W-:Y:S01]  /*75b0*/  PRMT R82, R129, 0x7632, R82 ;  /* 0x0000763281527816 */ /* 0x000fe20000000052 */
[----:B------:R-:W-:Y:S01]  /*75c0*/  FFMA.FTZ R118, R28, R201, R218 ;  /* 0x000000c91c767223 */ /* 0x000fe200000100da */
[C---:B------:R-:W-:Y:S01]  /*75d0*/  FFMA.FTZ R145, R150.reuse, R119, R116 ;  /* 0x0000007796917223 */ /* 0x040fe20000010074 */
        /* <DEDUP_REMOVED lines=73> */
[----:B------:R-:W-:Y:S01]  /*7a70*/  F2FP.BF16.F32.PACK_AB R140, R145, R140 ;  /* 0x0000008c918c723e */ /* 0x000fe200000010ff */
[----:B------:R-:W-:Y:S06]  /*7a80*/  BRA `(.L_x_439) ;  /* 0x0000001c00dc7947 */ /* 0x000fec0003800000 */
.L_x_438:
[----:B-1-3--:R-:W-:Y:S01]  /*7a90*/  PRMT R140, R131, 0x7632, R140 ;  /* 0x00007632838c7816 */ /* 0x00afe2000000008c */
[-CC-:B------:R-:W-:Y:S01]  /*7aa0*/  FFMA.FTZ R142, R24, R201.reuse, R218.reuse ;  /* 0x000000c9188e7223 */ /* 0x180fe200000100da */
[-CC-:B------:R-:W-:Y:S01]  /*7ab0*/  FFMA.FTZ R118, R33, R201.reuse, R218.reuse ;  /* 0x000000c921767223 */ /* 0x180fe200000100da */
[----:B------:R-:W-:Y:S01]  /*7ac0*/  FFMA.FTZ R117, R35, R201, R218 ;  /* 0x000000c923757223 */ /* 0x000fe200000100da */
[----:B------:R-:W-:Y:S01]  /*7ad0*/  SHF.L.U32 R116, R130, 0x10, RZ ;  /* 0x0000001082747819 */ /* 0x000fe200000006ff */
[----:B------:R-:W-:Y:S02]  /*7ae0*/  IMAD.U32 R140, R140, 0x10000, RZ ;  /* 0x000100008c8c7824 */ /* 0x000fe400078e00ff */
[----:B------:R-:W-:Y:S01]  /*7af0*/  FADD.FTZ R143, R23, -R142 ;  /* 0x8000008e178f7221 */ /* 0x000fe20000010000 */
[----:B------:R-:W-:Y:S02]  /*7b00*/  IMAD.U32 R141, R131, 0x10000, RZ ;  /* 0x00010000838d7824 */ /* 0x000fe400078e00ff */
[----:B------:R-:W-:Y:S01]  /*7b10*/  FADD.FTZ R119, R31, -R118 ;  /* 0x800000761f777221 */ /* 0x000fe20000010000 */
[----:B------:R-:W-:Y:S01]  /*7b20*/  FADD.FTZ R117, R32, -R117 ;  /* 0x8000007520757221 */ /* 0x000fe20000010000 */
[C---:B-----5:R-:W-:Y:S01]  /*7b30*/  FFMA.FTZ R216, R150.reuse, R143, R140 ;  /* 0x0000008f96d87223 */ /* 0x060fe2000001008c */
[----:B------:R-:W-:Y:S01]  /*7b40*/  PRMT R118, R129, 0x7632, R118 ;  /* 0x0000763281767816 */ /* 0x000fe20000000076 */
[C-C-:B0-----:R-:W-:Y:S01]  /*7b50*/  FFMA.FTZ R146, R150.reuse, R119, R141.reuse ;  /* 0x0000007796927223 */ /* 0x141fe2000001008d */
[----:B------:R-:W-:Y:S01]  /*7b60*/  FFMA.FTZ R143, R150, R117, R116 ;  /* 0x00000075968f7223 */ /* 0x000fe20000010074 */
[----:B------:R-:W-:Y:S01]  /*7b70*/  PRMT R141, R130, 0x7632, R141 ;  /* 0x00007632828d7816 */ /* 0x000fe2000000008d */
[-CC-:B------:R-:W-:Y:S01]  /*7b80*/  FFMA.FTZ R117, R151, R201.reuse, R218.reuse ;  /* 0x000000c997757223 */ /* 0x180fe200000100da */
[-CC-:B------:R-:W-:Y:S01]  /*7b90*/  FFMA.FTZ R142, R28, R201.reuse, R218.reuse ;  /* 0x000000c91c8e7223 */ /* 0x180fe200000100da */
[-CC-:B------:R-:W-:Y:S01]  /*7ba0*/  FFMA.FTZ R144, R26, R201.reuse, R218.reuse ;  /* 0x000000c91a907223 */ /* 0x180fe200000100da */
[----:B------:R-:W-:Y:S01]  /*7bb0*/  ISETP.GE.U32.AND P2, PT, R210, RZ, PT ;  /* 0x000000ffd200720c */ /* 0x000fe20003f46070 */
[----:B------:R-:W-:Y:S01]  /*7bc0*/  IMAD.U32 R116, R128, 0x10000, RZ ;  /* 0x0001000080747824 */ /* 0x000fe200078e00ff */
[----:B------:R-:W-:Y:S01]  /*7bd0*/  SHF.L.U32 R147, R141, 0x10, RZ ;  /* 0x000000108d937819 */ /* 0x000fe200000006ff */
[----:B------:R-:W-:Y:S01]  /*7be0*/  FADD.FTZ R117, R148, -R117 ;  /* 0x8000007594757221 */ /* 0x000fe20000010000 */
[----:B------:R-:W-:Y:S01]  /*7bf0*/  FFMA.FTZ R119, R149, R201, R218 ;  /* 0x000000c995777223 */ /* 0x000fe200000100da */
[----:B------:R-:W-:-:S02]  /*7c00*/  IMAD.U32 R118, R118, 0x10000, RZ ;  /* 0x0001000076767824 */ /* 0x000fc400078e00ff */
[----:B------:R-:W-:Y:S01]  /*7c10*/  FADD.FTZ R141, R27, -R142 ;  /* 0x8000008e1b8d7221 */ /* 0x000fe20000010000 */
[----:B------:R-:W-:Y:S01]  /*7c20*/  FADD.FTZ R145, R25, -R144 ;  /* 0x8000009019917221 */ /* 0x000fe20000010000 */
[----:B------:R-:W-:Y:S01]  /*7c30*/  FMUL.FTZ R216, R216, UR13 ;  /* 0x0000000dd8d87c20 */ /* 0x000fe20008410000 */
[----:B------:R-:W-:Y:S01]  /*7c40*/  ISETP.GE.U32.AND.EX P2, PT, R211, 0x1000000, PT, P2 ;  /* 0x01000000d300780c */ /* 0x000fe20003f46120 */
[----:B------:R-:W-:Y:S01]  /*7c50*/  FFMA.FTZ R117, R150, R117, R116 ;  /* 0x0000007596757223 */ /* 0x000fe20000010074 */
[----:B------:R-:W-:Y:S01]  /*7c60*/  SHF.L.U32 R140, R129, 0x10, RZ ;  /* 0x00000010818c7819 */ /* 0x000fe200000006ff */
[----:B------:R-:W-:Y:S01]  /*7c70*/  FADD.FTZ R119, R34, -R119 ;  /* 0x8000007722777221 */ /* 0x000fe20000010000 */
[----:B------:R-:W-:Y:S01]  /*7c80*/  FFMA.FTZ R142, R150, R141, R118 ;  /* 0x0000008d968e7223 */ /* 0x000fe20000010076 */
[----:B------:R-:W-:Y:S01]  /*7c90*/  PRMT R116, R128, 0x7632, R116 ;  /* 0x0000763280747816 */ /* 0x000fe20000000074 */
[----:B------:R-:W-:Y:S01]  /*7ca0*/  FFMA.FTZ R145, R150, R145, R147 ;  /* 0x0000009196917223 */ /* 0x000fe20000010093 */
[----:B------:R-:W-:Y:S01]  /*7cb0*/  FFMA.FTZ R118, R30, R201, R218 ;  /* 0x000000c91e767223 */ /* 0x000fe200000100da */
[----:B------:R-:W-:Y:S01]  /*7cc0*/  FMUL.FTZ R146, R146, UR13 ;  /* 0x0000000d92927c20 */ /* 0x000fe20008410000 */
[----:B------:R-:W-:Y:S01]  /*7cd0*/  LOP3.LUT P6, RZ, R211, 0xff0000, RZ, 0xc0, !PT ;  /* 0x00ff0000d3ff7812 */ /* 0x000fe200078cc0ff */
[----:B------:R-:W-:Y:S01]  /*7ce0*/  FFMA.FTZ R140, R150, R119, R140 ;  /* 0x00000077968c7223 */ /* 0x000fe2000001008c */
[----:B------:R-:W-:Y:S01]  /*7cf0*/  FSEL R147, R216, RZ, P2 ;  /* 0x000000ffd8937208 */ /* 0x000fe20001000000 */
[----:B------:R-:W-:Y:S01]  /*7d00*/  FADD.FTZ R119, R29, -R118 ;  /* 0x800000761d777221 */ /* 0x000fe20000010000 */
[----:B------:R-:W-:Y:S01]  /*7d10*/  ISETP.GE.U32.AND P2, PT, R162, RZ, PT ;  /* 0x000000ffa200720c */ /* 0x000fe20003f46070 */
[----:B------:R-:W-:Y:S01]  /*7d20*/  FMUL.FTZ R143, R143, UR13 ;  /* 0x0000000d8f8f7c20 */ /* 0x000fe20008410000 */
[----:B------:R-:W-:Y:S01]  /*7d30*/  SHF.L.U32 R141, R116, 0x10, RZ ;  /* 0x00000010748d7819 */ /* 0x000fe200000006ff */
[----:B------:R-:W-:Y:S01]  /*7d40*/  FMUL.FTZ R145, R145, UR13 ;  /* 0x0000000d91917c20 */ /* 0x000fe20008410000 */
[----:B------:R-:W-:Y:S01]  /*7d50*/  FSEL R116, R146, RZ, P6 ;  /* 0x000000ff92747208 */ /* 0x000fe20003000000 */
[----:B------:R-:W-:Y:S01]  /*7d60*/  FMUL.FTZ R140, R140, UR13 ;  /* 0x0000000d8c8c7c20 */ /* 0x000fe20008410000 */
[C---:B------:R-:W-:Y:S01]  /*7d70*/  LOP3.LUT P6, RZ, R163.reuse, 0xff0000, RZ, 0xc0, !PT ;  /* 0x00ff0000a3ff7812 */ /* 0x040fe200078cc0ff */
[----:B------:R-:W-:Y:S01]  /*7d80*/  FFMA.FTZ R141, R150, R119, R141 ;  /* 0x00000077968d7223 */ /* 0x000fe2000001008d */
[----:B------:R-:W-:Y:S01]  /*7d90*/  ISETP.GE.U32.AND.EX P2, PT, R163, 0x1000000, PT, P2 ;  /* 0x01000000a300780c */ /* 0x000fe20003f46120 */
[----:B------:R-:W-:Y:S01]  /*7da0*/  FMUL.FTZ R142, R142, UR13 ;  /* 0x0000000d8e8e7c20 */ /* 0x000fe20008410000 */
[----:B------:R-:W-:Y:S01]  /*7db0*/  F2FP.BF16.F32.PACK_AB R119, R147, R116 ;  /* 0x000000749377723e */ /* 0x000fe200000010ff */
[----:B------:R-:W-:Y:S01]  /*7dc0*/  FMUL.FTZ R141, R141, UR13 ;  /* 0x0000000d8d8d7c20 */ /* 0x000fe20008410000 */
[----:B------:R-:W-:Y:S01]  /*7dd0*/  FSEL R147, R146, RZ, P6 ;  /* 0x000000ff92937208 */ /* 0x000fe20003000000 */
[----:B------:R-:W-:Y:S01]  /*7de0*/  FMUL.FTZ R117, R117, UR13 ;  /* 0x0000000d75757c20 */ /* 0x000fe20008410000 */
[----:B------:R-:W-:-:S02]  /*7df0*/  FSEL R216, R216, RZ, P2 ;  /* 0x000000ffd8d87208 */ /* 0x000fc40001000000 */
[----:B------:R-:W-:Y:S02]  /*7e00*/  LOP3.LUT P6, RZ, R163, 0xff, RZ, 0xc0, !PT ;  /* 0x000000ffa3ff7812 */ /* 0x000fe400078cc0ff */
[----:B------:R-:W-:Y:S02]  /*7e10*/  LOP3.LUT P2, RZ, R211, 0xff, RZ, 0xc0, !PT ;  /* 0x000000ffd3ff7812 */ /* 0x000fe4000784c0ff */
[C---:B------:R-:W-:Y:S02]  /*7e20*/  FSEL R116, R143.reuse, RZ, P6 ;  /* 0x000000ff8f747208 */ /* 0x040fe40003000000 */
[----:B------:R-:W-:Y:S02]  /*7e30*/  FSEL R118, R143, RZ, P2 ;  /* 0x000000ff8f767208 */ /* 0x000fe40001000000 */
[----:B------:R-:W-:Y:S02]  /*7e40*/  LOP3.LUT P6, RZ, R163, 0xff00, RZ, 0xc0, !PT ;  /* 0x0000ff00a3ff7812 */ /* 0x000fe400078cc0ff */
[----:B------:R-:W-:-:S02]  /*7e50*/  LOP3.LUT P2, RZ, R211, 0xff00, RZ, 0xc0, !PT ;  /* 0x0000ff00d3ff7812 */ /* 0x000fc4000784c0ff */
[C---:B------:R-:W-:Y:S02]  /*7e60*/  FSEL R221, R145.reuse, RZ, P6 ;  /* 0x000000ff91dd7208 */ /* 0x040fe40003000000 */
[----:B------:R-:W-:Y:S02]  /*7e70*/  FSEL R223, R145, RZ, P2 ;  /* 0x000000ff91df7208 */ /* 0x000fe40001000000 */
[----:B------:R-:W-:Y:S02]  /*7e80*/  LOP3.LUT P6, RZ, R162, 0xff0000, RZ, 0xc0, !PT ;  /* 0x00ff0000a2ff7812 */ /* 0x000fe400078cc0ff */
[----:B------:R-:W-:Y:S02]  /*7e90*/  LOP3.LUT P2, RZ, R210, 0xff0000, RZ, 0xc0, !PT ;  /* 0x00ff0000d2ff7812 */ /* 0x000fe4000784c0ff */
[C---:B------:R-:W-:Y:S02]  /*7ea0*/  FSEL R144, R140.reuse, RZ, P6 ;  /* 0x000000ff8c907208 */ /* 0x040fe40003000000 */
[----:B------:R-:W-:-:S02]  /*7eb0*/  FSEL R146, R140, RZ, P2 ;  /* 0x000000ff8c927208 */ /* 0x000fc40001000000 */
[----:B------:R-:W-:Y:S02]  /*7ec0*/  LOP3.LUT P6, RZ, R162, 0xff000000, RZ, 0xc0, !PT ;  /* 0xff000000a2ff7812 */ /* 0x000fe400078cc0ff */
[----:B------:R-:W-:Y:S02]  /*7ed0*/  LOP3.LUT P2, RZ, R210, 0xff000000, RZ, 0xc0, !PT ;  /* 0xff000000d2ff7812 */ /* 0x000fe4000784c0ff */
[C---:B------:R-:W-:Y:S02]  /*7ee0*/  FSEL R217, R142.reuse, RZ, P6 ;  /* 0x000000ff8ed97208 */ /* 0x040fe40003000000 */
[----:B------:R-:W-:Y:S02]  /*7ef0*/  FSEL R219, R142, RZ, P2 ;  /* 0x000000ff8edb7208 */ /* 0x000fe40001000000 */
[----:B------:R-:W-:Y:S02]  /*7f00*/  LOP3.LUT P6, RZ, R162, 0xff00, RZ, 0xc0, !PT ;  /* 0x0000ff00a2ff7812 */ /* 0x000fe400078cc0ff */
[----:B------:R-:W-:-:S02]  /*7f10*/  LOP3.LUT P2, RZ, R210, 0xff00, RZ, 0xc0, !PT ;  /* 0x0000ff00d2ff7812 */ /* 0x000fc4000784c0ff */
[----:B------:R-:W-:Y:S02]  /*7f20*/  F2FP.BF16.F32.PACK_AB R143, R216, R147 ;  /* 0x00000093d88f723e */ /* 0x000fe400000010ff */
        /* <DEDUP_REMOVED lines=13> */
.L_x_437:
[----:B-1-3--:R-:W1:Y:S02]  /*8000*/  LDC.64 R116, c[0x0][0x478] ;  /* 0x00011e00ff747b82 */ /* 0x00ae640000000a00 */
[----:B-1----:R-:W-:-:S04]  /*8010*/  ISETP.NE.U32.AND P1, PT, R116, RZ, PT ;  /* 0x000000ff7400720c */ /* 0x002fc80003f25070 */
[----:B------:R-:W-:-:S13]  /*8020*/  ISETP.NE.AND.EX P1, PT, R117, RZ, PT, P1 ;  /* 0x000000ff7500720c */ /* 0x000fda0003f25310 */
[----:B------:R-:W-:Y:S05]  /*8030*/  @!P1 BRA `(.L_x_440) ;  /* 0x00000004003c9947 */ /* 0x000fea0003800000 */
[-CC-:B------:R-:W-:Y:S01]  /*8040*/  FFMA.FTZ R80, R33, R201.reuse, R218.reuse ;  /* 0x000000c921507223 */ /* 0x180fe200000100da */
[-CC-:B------:R-:W-:Y:S01]  /*8050*/  FFMA.FTZ R82, R24, R201.reuse, R218.reuse ;  /* 0x000000c918527223 */ /* 0x180fe200000100da */
[----:B------:R-:W-:Y:S01]  /*8060*/  LOP3.LUT P6, RZ, R163, 0xff0000, RZ, 0xc0, !PT ;  /* 0x00ff0000a3ff7812 */ /* 0x000fe200078cc0ff */
[-C--:B------:R-:W-:Y:S01]  /*8070*/  FFMA.FTZ R118, R26, R201.reuse, R218 ;  /* 0x000000c91a767223 */ /* 0x080fe200000100da */
[----:B------:R-:W-:Y:S01]  /*8080*/  FADD.FTZ R83, R31, -R80 ;  /* 0x800000501f537221 */ /* 0x000fe20000010000 */
[----:B------:R-:W-:Y:S01]  /*8090*/  FADD.FTZ R81, R23, -R82 ;  /* 0x8000005217517221 */ /* 0x000fe20000010000 */
[----:B------:R-:W-:Y:S01]  /*80a0*/  LOP3.LUT P2, RZ, R211, 0xff0000, RZ, 0xc0, !PT ;  /* 0x00ff0000d3ff7812 */ /* 0x000fe2000784c0ff */
[--C-:B------:R-:W-:Y:S01]  /*80b0*/  FFMA.FTZ R117, R149, R201, R218.reuse ;  /* 0x000000c995757223 */ /* 0x100fe200000100da */
[C---:B-----5:R-:W-:Y:S01]  /*80c0*/  FMUL.FTZ R83, R150.reuse, R83 ;  /* 0x0000005396537220 */ /* 0x060fe20000410000 */
[----:B------:R-:W-:Y:S01]  /*80d0*/  FMUL.FTZ R82, R150, R81 ;  /* 0x0000005196527220 */ /* 0x000fe20000410000 */
[-CC-:B------:R-:W-:Y:S01]  /*80e0*/  FFMA.FTZ R81, R35, R201.reuse, R218.reuse ;  /* 0x000000c923517223 */ /* 0x180fe200000100da */
[----:B------:R-:W-:Y:S01]  /*80f0*/  FADD.FTZ R117, R34, -R117 ;  /* 0x8000007522757221 */ /* 0x000fe20000010000 */
[----:B------:R-:W-:Y:S01]  /*8100*/  FMUL.FTZ R80, R83, UR13 ;  /* 0x0000000d53507c20 */ /* 0x000fe20008410000 */
[----:B------:R-:W-:Y:S01]  /*8110*/  FFMA.FTZ R145, R151, R201, R218 ;  /* 0x000000c997917223 */ /* 0x000fe200000100da */
[----:B------:R-:W-:Y:S01]  /*8120*/  FADD.FTZ R81, R32, -R81 ;  /* 0x8000005120517221 */ /* 0x000fe20000010000 */
[----:B------:R-:W-:-:S02]  /*8130*/  F2FP.BF16.F32.PACK_AB R83, R82, R83 ;  /* 0x000000535253723e */ /* 0x000fc400000010ff */
[----:B------:R-:W-:Y:S01]  /*8140*/  FSEL R143, R80, RZ, P6 ;  /* 0x000000ff508f7208 */ /* 0x000fe20003000000 */
[----:B------:R-:W-:Y:S01]  /*8150*/  FADD.FTZ R145, R148, -R145 ;  /* 0x8000009194917221 */ /* 0x000fe20000010000 */
[----:B------:R-:W-:Y:S02]  /*8160*/  ISETP.GE.U32.AND P6, PT, R210, RZ, PT ;  /* 0x000000ffd200720c */ /* 0x000fe40003fc6070 */
[----:B------:R-:W-:Y:S01]  /*8170*/  FSEL R119, R80, RZ, P2 ;  /* 0x000000ff50777208 */ /* 0x000fe20001000000 */
[----:B------:R-:W-:Y:S01]  /*8180*/  FMUL.FTZ R80, R82, UR13 ;  /* 0x0000000d52507c20 */ /* 0x000fe20008410000 */
[----:B------:R-:W-:Y:S01]  /*8190*/  ISETP.GE.U32.AND P2, PT, R162, RZ, PT ;  /* 0x000000ffa200720c */ /* 0x000fe20003f46070 */
[----:B------:R-:W-:Y:S01]  /*81a0*/  FMUL.FTZ R82, R150, R81 ;  /* 0x0000005196527220 */ /* 0x000fe20000410000 */
[----:B------:R-:W-:Y:S01]  /*81b0*/  ISETP.GE.U32.AND.EX P6, PT, R211, 0x1000000, PT, P6 ;  /* 0x01000000d300780c */ /* 0x000fe20003fc6160 */
[----:B------:R-:W-:Y:S01]  /*81c0*/  FADD.FTZ R81, R25, -R118 ;  /* 0x8000007619517221 */ /* 0x000fe20000010000 */
[----:B------:R-:W-:Y:S01]  /*81d0*/  ISETP.GE.U32.AND.EX P2, PT, R163, 0x1000000, PT, P2 ;  /* 0x01000000a300780c */ /* 0x000fe20003f46120 */
[----:B------:R-:W-:Y:S01]  /*81e0*/  FFMA.FTZ R118, R30, R201, R218 ;  /* 0x000000c91e767223 */ /* 0x000fe200000100da */
[----:B------:R-:W-:Y:S01]  /*81f0*/  FSEL R116, R80, RZ, P6 ;  /* 0x000000ff50747208 */ /* 0x000fe20003000000 */
[----:B------:R-:W-:Y:S01]  /*8200*/  FMUL.FTZ R81, R150, R81 ;  /* 0x0000005196517220 */ /* 0x000fe20000410000 */
[----:B------:R-:W-:-:S02]  /*8210*/  FSEL R80, R80, RZ, P2 ;  /* 0x000000ff50507208 */ /* 0x000fc40001000000 */
[----:B------:R-:W-:Y:S02]  /*8220*/  LOP3.LUT P2, RZ, R163, 0xff, RZ, 0xc0, !PT ;  /* 0x000000ffa3ff7812 */ /* 0x000fe4000784c0ff */
[----:B------:R-:W-:Y:S01]  /*8230*/  F2FP.BF16.F32.PACK_AB R143, R80, R143 ;  /* 0x0000008f508f723e */ /* 0x000fe200000010ff */
[----:B------:R-:W-:Y:S01]  /*8240*/  FMUL.FTZ R80, R82, UR13 ;  /* 0x0000000d52507c20 */ /* 0x000fe20008410000 */
[----:B------:R-:W-:Y:S02]  /*8250*/  LOP3.LUT P6, RZ, R211, 0xff, RZ, 0xc0, !PT ;  /* 0x000000ffd3ff7812 */ /* 0x000fe400078cc0ff */
[----:B------:R-:W-:Y:S01]  /*8260*/  F2FP.BF16.F32.PACK_AB R119, R116, R119 ;  /* 0x000000777477723e */ /* 0x000fe200000010ff */
[C---:B------:R-:W-:Y:S01]  /*8270*/  FMUL.FTZ R116, R81.reuse, UR13 ;  /* 0x0000000d51747c20 */ /* 0x040fe20008410000 */
[C---:B------:R-:W-:Y:S02]  /*8280*/  FSEL R142, R80.reuse, RZ, P2 ;  /* 0x000000ff508e7208 */ /* 0x040fe40001000000 */
[----:B------:R-:W-:Y:S01]  /*8290*/  FSEL R144, R80, RZ, P6 ;  /* 0x000000ff50907208 */ /* 0x000fe20003000000 */
[----:B------:R-:W-:Y:S01]  /*82a0*/  FFMA.FTZ R80, R28, R201, R218 ;  /* 0x000000c91c507223 */ /* 0x000fe200000100da */
[----:B------:R-:W-:Y:S01]  /*82b0*/  F2FP.BF16.F32.PACK_AB R82, R81, R82 ;  /* 0x000000525152723e */ /* 0x000fe200000010ff */
[----:B------:R-:W-:Y:S01]  /*82c0*/  FMUL.FTZ R81, R150, R117 ;  /* 0x0000007596517220 */ /* 0x000fe20000410000 */
[----:B------:R-:W-:Y:S01]  /*82d0*/  LOP3.LUT P2, RZ, R163, 0xff00, RZ, 0xc0, !PT ;  /* 0x0000ff00a3ff7812 */ /* 0x000fe2000784c0ff */
[----:B------:R-:W-:Y:S01]  /*82e0*/  FADD.FTZ R141, R27, -R80 ;  /* 0x800000501b8d7221 */ /* 0x000fe20000010000 */
[----:B------:R-:W-:Y:S01]  /*82f0*/  LOP3.LUT P6, RZ, R211, 0xff00, RZ, 0xc0, !PT ;  /* 0x0000ff00d3ff7812 */ /* 0x000fe200078cc0ff */
[----:B------:R-:W-:Y:S01]  /*8300*/  FMUL.FTZ R80, R81, UR13 ;  /* 0x0000000d51507c20 */ /* 0x000fe20008410000 */
[C---:B------:R-:W-:Y:S01]  /*8310*/  FSEL R219, R116.reuse, RZ, P2 ;  /* 0x000000ff74db7208 */ /* 0x040fe20001000000 */
[----:B------:R-:W-:Y:S01]  /*8320*/  FADD.FTZ R117, R29, -R118 ;  /* 0x800000761d757221 */ /* 0x000fe20000010000 */
[----:B------:R-:W-:Y:S01]  /*8330*/  FSEL R221, R116, RZ, P6 ;  /* 0x000000ff74dd7208 */ /* 0x000fe20003000000 */
[----:B------:R-:W-:Y:S01]  /*8340*/  FMUL.FTZ R116, R150, R141 ;  /* 0x0000008d96747220 */ /* 0x000fe20000410000 */
[----:B------:R-:W-:Y:S01]  /*8350*/  LOP3.LUT P2, RZ, R162, 0xff0000, RZ, 0xc0, !PT ;  /* 0x00ff0000a2ff7812 */ /* 0x000fe2000784c0ff */
[----:B------:R-:W-:Y:S01]  /*8360*/  FMUL.FTZ R117, R150, R117 ;  /* 0x0000007596757220 */ /* 0x000fe20000410000 */
[----:B------:R-:W-:Y:S01]  /*8370*/  LOP3.LUT P6, RZ, R210, 0xff0000, RZ, 0xc0, !PT ;  /* 0x00ff0000d2ff7812 */ /* 0x000fe200078cc0ff */
[----:B------:R-:W-:Y:S01]  /*8380*/  FMUL.FTZ R140, R116, UR13 ;  /* 0x0000000d748c7c20 */ /* 0x000fe20008410000 */
[C---:B------:R-:W-:Y:S01]  /*8390*/  FSEL R141, R80.reuse, RZ, P2 ;  /* 0x000000ff508d7208 */ /* 0x040fe20001000000 */
[----:B------:R-:W-:Y:S01]  /*83a0*/  FMUL.FTZ R118, R117, UR13 ;  /* 0x0000000d75767c20 */ /* 0x000fe20008410000 */
[----:B0-----:R-:W-:-:S02]  /*83b0*/  FSEL R146, R80, RZ, P6 ;  /* 0x000000ff50927208 */ /* 0x001fc40003000000 */
[----:B------:R-:W-:Y:S02]  /*83c0*/  LOP3.LUT P2, RZ, R162, 0xff000000, RZ, 0xc0, !PT ;  /* 0xff000000a2ff7812 */ /* 0x000fe4000784c0ff */
[----:B------:R-:W-:Y:S02]  /*83d0*/  LOP3.LUT P6, RZ, R210, 0xff000000, RZ, 0xc0, !PT ;  /* 0xff000000d2ff7812 */ /* 0x000fe400078cc0ff */
[----:B------:R-:W-:Y:S01]  /*83e0*/  F2FP.BF16.F32.PACK_AB R81, R116, R81 ;  /* 0x000000517451723e */ /* 0x000fe200000010ff */
[----:B------:R-:W-:Y:S01]  /*83f0*/  FMUL.FTZ R116, R150, R145 ;  /* 0x0000009196747220 */ /* 0x000fe20000410000 */
[C---:B------:R-:W-:Y:S02]  /*8400*/  FSEL R216, R140.reuse, RZ, P2 ;  /* 0x000000ff8cd87208 */ /* 0x040fe40001000000 */
[----:B------:R-:W-:Y:S02]  /*8410*/  FSEL R217, R140, RZ, P6 ;  /* 0x000000ff8cd97208 */ /* 0x000fe40003000000 */
[----:B------:R-:W-:-:S02]  /*8420*/  LOP3.LUT P2, RZ, R162, 0xff00, RZ, 0xc0, !PT ;  /* 0x0000ff00a2ff7812 */ /* 0x000fc4000784c0ff */
[----:B------:R-:W-:Y:S02]  /*8430*/  LOP3.LUT P6, RZ, R210, 0xff00, RZ, 0xc0, !PT ;  /* 0x0000ff00d2ff7812 */ /* 0x000fe400078cc0ff */
[----:B------:R-:W-:Y:S01]  /*8440*/  F2FP.BF16.F32.PACK_AB R80, R117, R116 ;  /* 0x000000747550723e */ /* 0x000fe200000010ff */
[----:B------:R-:W-:Y:S01]  /*8450*/  FMUL.FTZ R116, R116, UR13 ;  /* 0x0000000d74747c20 */ /* 0x000fe20008410000 */
[C---:B------:R-:W-:Y:S02]  /*8460*/  FSEL R145, R118.reuse, RZ, P2 ;  /* 0x000000ff76917208 */ /* 0x040fe40001000000 */
[----:B------:R-:W-:Y:S02]  /*8470*/  FSEL R147, R118, RZ, P6 ;  /* 0x000000ff76937208 */ /* 0x000fe40003000000 */
[----:B------:R-:W-:Y:S02]  /*8480*/  LOP3.LUT P2, RZ, R210, 0xff, RZ, 0xc0, !PT ;  /* 0x000000ffd2ff7812 */ /* 0x000fe4000784c0ff */
[----:B------:R-:W-:-:S02]  /*8490*/  LOP3.LUT P6, RZ, R162, 0xff, RZ, 0xc0, !PT ;  /* 0x000000ffa2ff7812 */ /* 0x000fc400078cc0ff */
[----:B------:R-:W-:Y:S02]  /*84a0*/  F2FP.BF16.F32.PACK_AB R118, R221, R144 ;  /* 0x00000090dd76723e */ /* 0x000fe400000010ff */
[C---:B------:R-:W-:Y:S02]  /*84b0*/  FSEL R144, R116.reuse, RZ, P2 ;  /* 0x000000ff74907208 */ /* 0x040fe40001000000 */
[----:B------:R-:W-:Y:S02]  /*84c0*/  FSEL R140, R116, RZ, P6 ;  /* 0x000000ff748c7208 */ /* 0x000fe40003000000 */
[----:B------:R-:W-:Y:S02]  /*84d0*/  F2FP.BF16.F32.PACK_AB R142, R219, R142 ;  /* 0x0000008edb8e723e */ /* 0x000fe400000010ff */
[----:B------:R-:W-:Y:S02]  /*84e0*/  F2FP.BF16.F32.PACK_AB R117, R217, R146 ;  /* 0x00000092d975723e */ /* 0x000fe400000010ff */
[----:B------:R-:W-:-:S02]  /*84f0*/  F2FP.BF16.F32.PACK_AB R141, R216, R141 ;  /* 0x0000008dd88d723e */ /* 0x000fc400000010ff */
[----:B------:R-:W-:Y:S02]  /*8500*/  F2FP.BF16.F32.PACK_AB R116, R147, R144 ;  /* 0x000000909374723e */ /* 0x000fe400000010ff */
[----:B------:R-:W-:Y:S01]  /*8510*/  F2FP.BF16.F32.PACK_AB R140, R145, R140 ;  /* 0x0000008c918c723e */ /* 0x000fe200000010ff */
[----:B------:R-:W-:Y:S06]  /*8520*/  BRA `(.L_x_439) ;  /* 0x0000001400347947 */ /* 0x000fec0003800000 */
.L_x_440:
        /* <DEDUP_REMOVED lines=29> */
[----:B------:R-:W-:Y:S01]  /*8700*/  FFMA.FTZ R118, R28, R201, R218 ;  /* 0x000000c91c767223 */ /* 0x000fe200000100da */
[----:B------:R-:W-:Y:S01]  /*8710*/  FADD.FTZ R117, R34, -R117 ;  /* 0x8000007522757221 */ /* 0x000fe20000010000 */
[----:B------:R-:W-:Y:S01]  /*8720*/  F2FP.BF16.F32.PACK_AB R119, R140, R119 ;  /* 0x000000778c77723e */ /* 0x000fe200000010ff */
[----:B------:R-:W-:Y:S01]  /*8730*/  FMUL.FTZ R141, R141, UR13 ;  /* 0x0000000d8d8d7c20 */ /* 0x000fe20008410000 */
[----:B------:R-:W-:Y:S01]  /*8740*/  FSEL R142, R116, RZ, P2 ;  /* 0x000000ff748e7208 */ /* 0x000fe20001000000 */
[----:B------:R-:W-:Y:S01]  /*8750*/  FMUL.FTZ R117, R150, R117 ;  /* 0x0000007596757220 */ /* 0x000fe20000410000 */
[----:B------:R-:W-:Y:S01]  /*8760*/  FSEL R140, R116, RZ, P6 ;  /* 0x000000ff748c7208 */ /* 0x000fe20003000000 */
[----:B------:R-:W-:Y:S01]  /*8770*/  FADD.FTZ R145, R27, -R118 ;  /* 0x800000761b917221 */ /* 0x000fe20000010000 */
[----:B------:R-:W-:Y:S01]  /*8780*/  LOP3.LUT P2, RZ, R163, 0xff00, RZ, 0xc0, !PT ;  /* 0x0000ff00a3ff7812 */ /* 0x000fe2000784c0ff */
[----:B------:R-:W-:Y:S01]  /*8790*/  FFMA.FTZ R116, R30, R201, R218 ;  /* 0x000000c91e747223 */ /* 0x000fe200000100da */
[----:B------:R-:W-:Y:S01]  /*87a0*/  LOP3.LUT P6, RZ, R211, 0xff00, RZ, 0xc0, !PT ;  /* 0x0000ff00d3ff7812 */ /* 0x000fe200078cc0ff */
[----:B------:R-:W-:Y:S01]  /*87b0*/  FMUL.FTZ R118, R117, UR13 ;  /* 0x0000000d75767c20 */ /* 0x000fe20008410000 */
[C---:B------:R-:W-:Y:S01]  /*87c0*/  FSEL R221, R141.reuse, RZ, P2 ;  /* 0x000000ff8ddd7208 */ /* 0x040fe20001000000 */
[----:B------:R-:W-:Y:S01]  /*87d0*/  FMUL.FTZ R145, R150, R145 ;  /* 0x0000009196917220 */ /* 0x000fe20000410000 */
[----:B------:R-:W-:Y:S01]  /*87e0*/  FSEL R223, R141, RZ, P6 ;  /* 0x000000ff8ddf7208 */ /* 0x000fe20003000000 */
[----:B------:R-:W-:Y:S01]  /*87f0*/  FADD.FTZ R141, R29, -R116 ;  /* 0x800000741d8d7221 */ /* 0x000fe20000010000 */
[----:B------:R-:W-:Y:S01]  /*8800*/  LOP3.LUT P2, RZ, R162, 0xff0000, RZ, 0xc0, !PT ;  /* 0x00ff0000a2ff7812 */ /* 0x000fe2000784c0ff */
[----:B------:R-:W-:Y:S01]  /*8810*/  FFMA.FTZ R117, R151, R201, R218 ;  /* 0x000000c997757223 */ /* 0x000fe200000100da */
[----:B------:R-:W-:Y:S01]  /*8820*/  LOP3.LUT P6, RZ, R210, 0xff0000, RZ, 0xc0, !PT ;  /* 0x00ff0000d2ff7812 */ /* 0x000fe200078cc0ff */
[----:B------:R-:W-:Y:S01]  /*8830*/  FMUL.FTZ R145, R145, UR13 ;  /* 0x0000000d91917c20 */ /* 0x000fe20008410000 */
[----:B------:R-:W-:Y:S01]  /*8840*/  FSEL R144, R118, RZ, P2 ;  /* 0x000000ff76907208 */ /* 0x000fe20001000000 */
[----:B------:R-:W-:Y:S01]  /*8850*/  FMUL.FTZ R141, R150, R141 ;  /* 0x0000008d968d7220 */ /* 0x000fe20000410000 */
[----:B0-----:R-:W-:Y:S01]  /*8860*/  FSEL R146, R118, RZ, P6 ;  /* 0x000000ff76927208 */ /* 0x001fe20003000000 */
[----:B------:R-:W-:Y:S01]  /*8870*/  FADD.FTZ R117, R148, -R117 ;  /* 0x8000007594757221 */ /* 0x000fe20000010000 */
[----:B------:R-:W-:Y:S01]  /*8880*/  LOP3.LUT P2, RZ, R162, 0xff000000, RZ, 0xc0, !PT ;  /* 0xff000000a2ff7812 */ /* 0x000fe2000784c0ff */
[----:B------:R-:W-:Y:S01]  /*8890*/  FMUL.FTZ R141, R141, UR13 ;  /* 0x0000000d8d8d7c20 */ /* 0x000fe20008410000 */
[----:B------:R-:W-:Y:S01]  /*88a0*/  LOP3.LUT P6, RZ, R210, 0xff000000, RZ, 0xc0, !PT ;  /* 0xff000000d2ff7812 */ /* 0x000fe200078cc0ff */
[----:B------:R-:W-:Y:S01]  /*88b0*/  FMUL.FTZ R117, R150, R117 ;  /* 0x0000007596757220 */ /* 0x000fe20000410000 */
[----:B------:R-:W-:-:S02]  /*88c0*/  FSEL R217, R145, RZ, P2 ;  /* 0x000000ff91d97208 */ /* 0x000fc40001000000 */
[----:B------:R-:W-:Y:S01]  /*88d0*/  FSEL R219, R145, RZ, P6 ;  /* 0x000000ff91db7208 */ /* 0x000fe20003000000 */
[----:B------:R-:W-:Y:S01]  /*88e0*/  FMUL.FTZ R117, R117, UR13 ;  /* 0x0000000d75757c20 */ /* 0x000fe20008410000 */
[----:B------:R-:W-:Y:S02]  /*88f0*/  LOP3.LUT P2, RZ, R162, 0xff00, RZ, 0xc0, !PT ;  /* 0x0000ff00a2ff7812 */ /* 0x000fe4000784c0ff */
[C---:B------:R-:W-:Y:S02]  /*8900*/  LOP3.LUT P6, RZ, R210.reuse, 0xff00, RZ, 0xc0, !PT ;  /* 0x0000ff00d2ff7812 */ /* 0x040fe400078cc0ff */
[C---:B------:R-:W-:Y:S02]  /*8910*/  FSEL R145, R141.reuse, RZ, P2 ;  /* 0x000000ff8d917208 */ /* 0x040fe40001000000 */
[----:B------:R-:W-:Y:S02]  /*8920*/  FSEL R147, R141, RZ, P6 ;  /* 0x000000ff8d937208 */ /* 0x000fe40003000000 */
[----:B------:R-:W-:-:S02]  /*8930*/  LOP3.LUT P2, RZ, R210, 0xff, RZ, 0xc0, !PT ;  /* 0x000000ffd2ff7812 */ /* 0x000fc4000784c0ff */
[----:B------:R-:W-:Y:S02]  /*8940*/  LOP3.LUT P6, RZ, R162, 0xff, RZ, 0xc0, !PT ;  /* 0x000000ffa2ff7812 */ /* 0x000fe400078cc0ff */
[----:B------:R-:W-:Y:S02]  /*8950*/  F2FP.BF16.F32.PACK_AB R118, R223, R140 ;  /* 0x0000008cdf76723e */ /* 0x000fe400000010ff */
[C---:B------:R-:W-:Y:S02]  /*8960*/  FSEL R116, R117.reuse, RZ, P2 ;  /* 0x000000ff75747208 */ /* 0x040fe40001000000 */
[----:B------:R-:W-:Y:S02]  /*8970*/  FSEL R140, R117, RZ, P6 ;  /* 0x000000ff758c7208 */ /* 0x000fe40003000000 */
[----:B------:R-:W-:Y:S02]  /*8980*/  F2FP.BF16.F32.PACK_AB R142, R221, R142 ;  /* 0x0000008edd8e723e */ /* 0x000fe400000010ff */
[----:B------:R-:W-:-:S02]  /*8990*/  F2FP.BF16.F32.PACK_AB R117, R219, R146 ;  /* 0x00000092db75723e */ /* 0x000fc400000010ff */
[----:B------:R-:W-:Y:S02]  /*89a0*/  F2FP.BF16.F32.PACK_AB R141, R217, R144 ;  /* 0x00000090d98d723e */ /* 0x000fe400000010ff */
[----:B------:R-:W-:Y:S02]  /*89b0*/  F2FP.BF16.F32.PACK_AB R116, R147, R116 ;  /* 0x000000749374723e */ /* 0x000fe400000010ff */
[----:B------:R-:W-:Y:S01]  /*89c0*/  F2FP.BF16.F32.PACK_AB R140, R145, R140 ;  /* 0x0000008c918c723e */ /* 0x000fe200000010ff */
[----:B------:R-:W-:Y:S06]  /*89d0*/  BRA `(.L_x_439) ;  /* 0x0000001000087947 */ /* 0x000fec0003800000 */
.L_x_436:
[----:B------:R-:W-:-:S04]  /*89e0*/  UISETP.NE.U32.AND UP0, UPT, UR20, URZ, UPT ;  /* 0x000000ff1400728c */ /* 0x000fc8000bf05070 */
[----:B------:R-:W-:-:S09]  /*89f0*/  UISETP.NE.AND.EX UP0, UPT, UR21, URZ, UPT, UP0 ;  /* 0x000000ff1500728c */ /* 0x000fd2000bf05300 */
[----:B------:R-:W-:Y:S05]  /*8a00*/  BRA.U !UP0, `(.L_x_441) ;  /* 0x0000000908307547 */ /* 0x000fea000b800000 */
[----:B-1-3--:R-:W1:Y:S02]  /*8a10*/  LDC.64 R140, c[0x0][0x478] ;  /* 0x00011e00ff8c7b82 */ /* 0x00ae640000000a00 */
[----:B-1----:R-:W-:-:S04]  /*8a20*/  ISETP.NE.U32.AND P1, PT, R140, RZ, PT ;  /* 0x000000ff8c00720c */ /* 0x002fc80003f25070 */
[----:B------:R-:W-:-:S13]  /*8a30*/  ISETP.NE.AND.EX P1, PT, R141, RZ, PT, P1 ;  /* 0x000000ff8d00720c */ /* 0x000fda0003f25310 */
[----:B------:R-:W-:Y:S05]  /*8a40*/  @!P1 BRA `(.L_x_442) ;  /* 0x0000000400189947 */ /* 0x000fea0003800000 */
[-CC-:B------:R-:W-:Y:S01]  /*8a50*/  FFMA.FTZ R80, R33, R201.reuse, R218.reuse ;  /* 0x000000c921507223 */ /* 0x180fe200000100da */
[C---:B------:R-:W-:Y:S01]  /*8a60*/  IMAD.U32 R83, R131.reuse, 0x10000, RZ ;  /* 0x0001000083537824 */ /* 0x040fe200078e00ff */
[----:B------:R-:W-:Y:S01]  /*8a70*/  PRMT R141, R131, 0x7632, R141 ;  /* 0x00007632838d7816 */ /* 0x000fe2000000008d */
[-C--:B------:R-:W-:Y:S01]  /*8a80*/  FFMA.FTZ R144, R24, R201.reuse, R218 ;  /* 0x000000c918907223 */ /* 0x080fe200000100da */
[----:B------:R-:W-:Y:S01]  /*8a90*/  FADD.FTZ R81, R31, -R80 ;  /* 0x800000501f517221 */ /* 0x000fe20000010000 */
[----:B------:R-:W-:Y:S01]  /*8aa0*/  SHF.L.U32 R140, R130, 0x10, RZ ;  /* 0x00000010828c7819 */ /* 0x000fe200000006ff */
[----:B------:R-:W-:Y:S01]  /*8ab0*/  FFMA.FTZ R142, R26, R201, R218 ;  /* 0x000000c91a8e7223 */ /* 0x000fe200000100da */
[----:B------:R-:W-:Y:S01]  /*8ac0*/  PRMT R82, R130, 0x7632, R82 ;  /* 0x0000763282527816 */ /* 0x000fe20000000052 */
        /* <DEDUP_REMOVED lines=12> */
[----:B------:R-:W-:Y:S01]  /*8b90*/  FFMA.FTZ R143, R150, R81, R80 ;  /* 0x00000051968f7223 */ /* 0x000fe20000010050 */
[-CC-:B------:R-:W-:Y:S01]  /*8ba0*/  FFMA.FTZ R142, R28, R201.reuse, R218.reuse ;  /* 0x000000c91c8e7223 */ /* 0x180fe200000100da */
[----:B------:R-:W-:Y:S01]  /*8bb0*/  PRMT R83, R129, 0x7632, R83 ;  /* 0x0000763281537816 */ /* 0x000fe20000000053 */
[----:B------:R-:W-:Y:S01]  /*8bc0*/  FFMA.FTZ R140, R30, R201, R218 ;  /* 0x000000c91e8c7223 */ /* 0x000fe200000100da */
[----:B------:R-:W-:Y:S01]  /*8bd0*/  PRMT R80, R128, 0x7632, R80 ;  /* 0x0000763280507816 */ /* 0x000fe20000000050 */
[----:B0-----:R-:W-:Y:S01]  /*8be0*/  FFMA.FTZ R147, R150, R141, R82 ;  /* 0x0000008d96937223 */ /* 0x001fe20000010052 */
[----:B------:R-:W-:Y:S01]  /*8bf0*/  FFMA.FTZ R81, R151, R201, R218 ;  /* 0x000000c997517223 */ /* 0x000fe200000100da */
[----:B------:R-:W-:Y:S01]  /*8c00*/  FADD.FTZ R141, R27, -R142 ;  /* 0x8000008e1b8d7221 */ /* 0x000fe20000010000 */
[----:B------:R-:W-:Y:S01]  /*8c10*/  IMAD.U32 R145, R83, 0x10000, RZ ;  /* 0x0001000053917824 */ /* 0x000fe200078e00ff */
        /* <DEDUP_REMOVED lines=41> */
.L_x_442:
[-CC-:B------:R-:W-:Y:S01]  /*8eb0*/  FFMA.FTZ R140, R33, R201.reuse, R218.reuse ;  /* 0x000000c9218c7223 */ /* 0x180fe200000100da */
[C---:B------:R-:W-:Y:S01]  /*8ec0*/  IMAD.U32 R143, R131.reuse, 0x10000, RZ ;  /* 0x00010000838f7824 */ /* 0x040fe200078e00ff */
[----:B------:R-:W-:Y:S01]  /*8ed0*/  PRMT R145, R131, 0x7632, R145 ;  /* 0x0000763283917816 */ /* 0x000fe20000000091 */
[-C--:B------:R-:W-:Y:S01]  /*8ee0*/  FFMA.FTZ R216, R24, R201.reuse, R218 ;  /* 0x000000c918d87223 */ /* 0x080fe200000100da */
[----:B------:R-:W-:Y:S01]  /*8ef0*/  FADD.FTZ R141, R31, -R140 ;  /* 0x8000008c1f8d7221 */ /* 0x000fe20000010000 */
[--C-:B0-----:R-:W-:Y:S01]  /*8f00*/  FFMA.FTZ R146, R26, R201, R218.reuse ;  /* 0x000000c91a927223 */ /* 0x101fe200000100da */
[----:B------:R-:W-:Y:S01]  /*8f10*/  SHF.L.U32 R144, R130, 0x10, RZ ;  /* 0x0000001082907819 */ /* 0x000fe200000006ff */
[----:B------:R-:W-:Y:S02]  /*8f20*/  IMAD.U32 R140, R129, 0x10000, RZ ;  /* 0x00010000818c7824 */ /* 0x000fe400078e00ff */
[----:B-----5:R-:W-:Y:S01]  /*8f30*/  FFMA.FTZ R219, R150, R141, R143 ;  /* 0x0000008d96db7223 */ /* 0x020fe2000001008f */
[-CC-:B------:R-:W-:Y:S01]  /*8f40*/  FFMA.FTZ R141, R149, R201.reuse, R218.reuse ;  /* 0x000000c9958d7223 */ /* 0x180fe200000100da */
[----:B------:R-:W-:Y:S01]  /*8f50*/  FFMA.FTZ R143, R35, R201, R218 ;  /* 0x000000c9238f7223 */ /* 0x000fe200000100da */
[----:B------:R-:W-:Y:S01]  /*8f60*/  PRMT R142, R130, 0x7632, R142 ;  /* 0x00007632828e7816 */ /* 0x000fe2000000008e */
[----:B------:R-:W-:Y:S01]  /*8f70*/  FADD.FTZ R147, R23, -R216 ;  /* 0x800000d817937221 */ /* 0x000fe20000010000 */
[----:B------:R-:W-:Y:S01]  /*8f80*/  SHF.L.U32 R217, R145, 0x10, RZ ;  /* 0x0000001091d97819 */ /* 0x000fe200000006ff */
[----:B------:R-:W-:Y:S01]  /*8f90*/  FADD.FTZ R141, R34, -R141 ;  /* 0x8000008d228d7221 */ /* 0x000fe20000010000 */
[----:B------:R-:W-:Y:S01]  /*8fa0*/  FADD.FTZ R143, R32, -R143 ;  /* 0x8000008f208f7221 */ /* 0x000fe20000010000 */
[----:B------:R-:W-:Y:S01]  /*8fb0*/  FADD.FTZ R145, R25, -R146 ;  /* 0x8000009219917221 */ /* 0x000fe20000010000 */
[----:B------:R-:W-:-:S02]  /*8fc0*/  IMAD.U32 R142, R142, 0x10000, RZ ;  /* 0x000100008e8e7824 */ /* 0x000fc400078e00ff */
[C---:B------:R-:W-:Y:S01]  /*8fd0*/  FFMA.FTZ R146, R150.reuse, R141, R140 ;  /* 0x0000008d96927223 */ /* 0x040fe2000001008c */
[C---:B------:R-:W-:Y:S01]  /*8fe0*/  FFMA.FTZ R220, R150.reuse, R147, R217 ;  /* 0x0000009396dc7223 */ /* 0x040fe200000100d9 */
[----:B------:R-:W-:Y:S01]  /*8ff0*/  FFMA.FTZ R216, R150, R143, R144 ;  /* 0x0000008f96d87223 */ /* 0x000fe20000010090 */
[----:B------:R-:W-:Y:S01]  /*9000*/  PRMT R140, R129, 0x7632, R140 ;  /* 0x00007632818c7816 */ /* 0x000fe2000000008c */
[----:B------:R-:W-:Y:S01]  /*9010*/  FFMA.FTZ R144, R28, R201, R218 ;  /* 0x000000c91c907223 */ /* 0x000fe200000100da */
[----:B------:R-:W-:Y:S01]  /*9020*/  ISETP.GE.U32.AND P2, PT, R162, RZ, PT ;  /* 0x000000ffa200720c */ /* 0x000fe20003f46070 */
[----:B------:R-:W-:Y:S01]  /*9030*/  FFMA.FTZ R217, R150, R145, R142 ;  /* 0x0000009196d97223 */ /* 0x000fe2000001008e */
[----:B------:R-:W-:Y:S01]  /*9040*/  FMUL.FTZ R219, R219, UR13 ;  /* 0x0000000ddbdb7c20 */ /* 0x000fe20008410000 */
[----:B------:R-:W-:Y:S01]  /*9050*/  FMUL.FTZ R220, R220, UR13 ;  /* 0x0000000ddcdc7c20 */ /* 0x000fe20008410000 */
[----:B------:R-:W-:Y:S01]  /*9060*/  FFMA.FTZ R141, R151, R201, R218 ;  /* 0x000000c9978d7223 */ /* 0x000fe200000100da */
[----:B------:R-:W-:-:S02]  /*9070*/  IMAD.U32 R145, R140, 0x10000, RZ ;  /* 0x000100008c917824 */ /* 0x000fc400078e00ff */
[----:B------:R-:W-:Y:S01]  /*9080*/  FADD.FTZ R143, R27, -R144 ;  /* 0x800000901b8f7221 */ /* 0x000fe20000010000 */
[C---:B------:R-:W-:Y:S01]  /*9090*/  LOP3.LUT P6, RZ, R163.reuse, 0xff0000, RZ, 0xc0, !PT ;  /* 0x00ff0000a3ff7812 */ /* 0x040fe200078cc0ff */
[----:B------:R-:W-:Y:S01]  /*90a0*/  FFMA.FTZ R144, R30, R201, R218 ;  /* 0x000000c91e907223 */ /* 0x000fe200000100da */
[----:B------:R-:W-:Y:S01]  /*90b0*/  ISETP.GE.U32.AND.EX P2, PT, R163, 0x1000000, PT, P2 ;  /* 0x01000000a300780c */ /* 0x000fe20003f46120 */
[----:B------:R-:W-:Y:S01]  /*90c0*/  FADD.FTZ R141, R148, -R141 ;  /* 0x8000008d948d7221 */ /* 0x000fe20000010000 */
[----:B------:R-:W-:Y:S01]  /*90d0*/  PRMT R140, R128, 0x7632, R140 ;  /* 0x00007632808c7816 */ /* 0x000fe2000000008c */
[----:B------:R-:W-:Y:S01]  /*90e0*/  FFMA.FTZ R147, R150, R143, R145 ;  /* 0x0000008f96937223 */ /* 0x000fe20000010091 */
[----:B------:R-:W-:Y:S01]  /*90f0*/  SHF.L.U32 R142, R128, 0x10, RZ ;  /* 0x00000010808e7819 */ /* 0x000fe200000006ff */
[----:B------:R-:W-:Y:S01]  /*9100*/  FMUL.FTZ R216, R216, UR13 ;  /* 0x0000000dd8d87c20 */ /* 0x000fe20008410000 */
[----:B------:R-:W-:Y:S01]  /*9110*/  FSEL R219, R219, RZ, P6 ;  /* 0x000000ffdbdb7208 */ /* 0x000fe20003000000 */
[----:B------:R-:W-:Y:S01]  /*9120*/  FMUL.FTZ R217, R217, UR13 ;  /* 0x0000000dd9d97c20 */ /* 0x000fe20008410000 */
[----:B------:R-:W-:Y:S01]  /*9130*/  FSEL R220, R220, RZ, P2 ;  /* 0x000000ffdcdc7208 */ /* 0x000fe20001000000 */
[----:B------:R-:W-:Y:S01]  /*9140*/  FADD.FTZ R143, R29, -R144 ;  /* 0x800000901d8f7221 */ /* 0x000fe20000010000 */
[----:B------:R-:W-:Y:S01]  /*9150*/  SHF.L.U32 R145, R140, 0x10, RZ ;  /* 0x000000108c917819 */ /* 0x000fe200000006ff */
[----:B------:R-:W-:Y:S01]  /*9160*/  FFMA.FTZ R141, R150, R141, R142 ;  /* 0x0000008d968d7223 */ /* 0x000fe2000001008e */
[C---:B------:R-:W-:Y:S01]  /*9170*/  LOP3.LUT P6, RZ, R163.reuse, 0xff, RZ, 0xc0, !PT ;  /* 0x000000ffa3ff7812 */ /* 0x040fe200078cc0ff */
[----:B------:R-:W-:Y:S01]  /*9180*/  FMUL.FTZ R146, R146, UR13 ;  /* 0x0000000d92927c20 */ /* 0x000fe20008410000 */
[----:B------:R-:W-:Y:S01]  /*9190*/  LOP3.LUT P2, RZ, R163, 0xff00, RZ, 0xc0, !PT ;  /* 0x0000ff00a3ff7812 */ /* 0x000fe2000784c0ff */
[----:B------:R-:W-:Y:S01]  /*91a0*/  FMUL.FTZ R147, R147, UR13 ;  /* 0x0000000d93937c20 */ /* 0x000fe20008410000 */
[----:B------:R-:W-:Y:S01]  /*91b0*/  FSEL R142, R216, RZ, P6 ;  /* 0x000000ffd88e7208 */ /* 0x000fe20003000000 */
[----:B------:R-:W-:Y:S01]  /*91c0*/  FFMA.FTZ R143, R150, R143, R145 ;  /* 0x0000008f968f7223 */ /* 0x000fe20000010091 */
[----:B------:R-:W-:Y:S01]  /*91d0*/  FSEL R217, R217, RZ, P2 ;  /* 0x000000ffd9d97208 */ /* 0x000fe20001000000 */
[----:B------:R-:W-:Y:S01]  /*91e0*/  FMUL.FTZ R141, R141, UR13 ;  /* 0x0000000d8d8d7c20 */ /* 0x000fe20008410000 */
[C---:B------:R-:W-:Y:S01]  /*91f0*/  LOP3.LUT P6, RZ, R162.reuse, 0xff0000, RZ, 0xc0, !PT ;  /* 0x00ff0000a2ff7812 */ /* 0x040fe200078cc0ff */
[----:B------:R-:W-:Y:S01]  /*9200*/  FMUL.FTZ R143, R143, UR13 ;  /* 0x0000000d8f8f7c20 */ /* 0x000fe20008410000 */
[----:B------:R-:W-:-:S02]  /*9210*/  LOP3.LUT P2, RZ, R162, 0xff000000, RZ, 0xc0, !PT ;  /* 0xff000000a2ff7812 */ /* 0x000fc4000784c0ff */
[----:B------:R-:W-:Y:S02]  /*9220*/  FSEL R146, R146, RZ, P6 ;  /* 0x000000ff92927208 */ /* 0x000fe40003000000 */
        /* <DEDUP_REMOVED lines=8> */
[----:B------:R-:W-:Y:S01]  /*92b0*/  F2FP.BF16.F32.PACK_AB R140, R145, R140 ;  /* 0x0000008c918c723e */ /* 0x000fe200000010ff */
[----:B------:R-:W-:Y:S06]  /*92c0*/  BRA `(.L_x_439) ;  /* 0x0000000400cc7947 */ /* 0x000fec0003800000 */
.L_x_441:
[----:B-1-3--:R-:W1:Y:S02]  /*92d0*/  LDC.64 R140, c[0x0][0x478] ;  /* 0x00011e00ff8c7b82 */ /* 0x00ae640000000a00 */
[----:B-1----:R-:W-:-:S04]  /*92e0*/  ISETP.NE.U32.AND P1, PT, R140, RZ, PT ;  /* 0x000000ff8c00720c */ /* 0x002fc80003f25070 */
[----:B------:R-:W-:-:S13]  /*92f0*/  ISETP.NE.AND.EX P1, PT, R141, RZ, PT, P1 ;  /* 0x000000ff8d00720c */ /* 0x000fda0003f25310 */
[----:B------:R-:W-:Y:S05]  /*9300*/  @!P1 BRA `(.L_x_443) ;  /* 0x0000000000e89947 */ /* 0x000fea0003800000 */
        /* <DEDUP_REMOVED lines=15> */
[----:B------:R-:W-:-:S02]  /*9400*/  FFMA.FTZ R82, R26, R201, R218 ;  /* 0x000000c91a527223 */ /* 0x000fc400000100da */
[----:B------:R-:W-:Y:S01]  /*9410*/  FSEL R219, R80, RZ, P6 ;  /* 0x000000ff50db7208 */ /* 0x000fe20003000000 */
[----:B------:R-:W-:Y:S01]  /*9420*/  FMUL.FTZ R80, R140, UR13 ;  /* 0x0000000d8c507c20 */ /* 0x000fe20008410000 */
[----:B------:R-:W-:Y:S01]  /*9430*/  FSEL R220, R81, RZ, P2 ;  /* 0x000000ff51dc7208 */ /* 0x000fe20001000000 */
[----:B------:R-:W-:Y:S01]  /*9440*/  FADD.FTZ R143, R25, -R82 ;  /* 0x80000052198f7221 */ /* 0x000fe20000010000 */
[-CC-:B------:R-:W-:Y:S01]  /*9450*/  FFMA.FTZ R81, R149, R201.reuse, R218.reuse ;  /* 0x000000c995517223 */ /* 0x180fe200000100da */
[----:B------:R-:W-:Y:S01]  /*9460*/  LOP3.LUT P6, RZ, R163, 0xff, RZ, 0xc0, !PT ;  /* 0x000000ffa3ff7812 */ /* 0x000fe200078cc0ff */
[--C-:B------:R-:W-:Y:S01]  /*9470*/  FFMA.FTZ R82, R28, R201, R218.reuse ;  /* 0x000000c91c527223 */ /* 0x100fe200000100da */
[----:B0-----:R-:W-:Y:S01]  /*9480*/  FMUL.FTZ R147, R150, R143 ;  /* 0x0000008f96937220 */ /* 0x001fe20000410000 */
[----:B------:R-:W-:Y:S01]  /*9490*/  FADD.FTZ R141, R34, -R81 ;  /* 0x80000051228d7221 */ /* 0x000fe20000010000 */
[-C--:B------:R-:W-:Y:S01]  /*94a0*/  FFMA.FTZ R81, R151, R201.reuse, R218 ;  /* 0x000000c997517223 */ /* 0x080fe200000100da */
        /* <DEDUP_REMOVED lines=32> */
.L_x_443:
[-CC-:B------:R-:W-:Y:S01]  /*96b0*/  FFMA.FTZ R140, R33, R201.reuse, R218.reuse ;  /* 0x000000c9218c7223 */ /* 0x180fe200000100da */
[-CC-:B------:R-:W-:Y:S01]  /*96c0*/  FFMA.FTZ R142, R24, R201.reuse, R218.reuse ;  /* 0x000000c9188e7223 */ /* 0x180fe200000100da */
[----:B------:R-:W-:Y:S01]  /*96d0*/  FFMA.FTZ R141, R35, R201, R218 ;  /* 0x000000c9238d7223 */ /* 0x000fe200000100da */
[----:B------:R-:W-:Y:S01]  /*96e0*/  ISETP.GE.U32.AND P2, PT, R162, RZ, PT ;  /* 0x000000ffa200720c */ /* 0x000fe20003f46070 */
[----:B------:R-:W-:Y:S01]  /*96f0*/  FADD.FTZ R143, R31, -R140 ;  /* 0x8000008c1f8f7221 */ /* 0x000fe20000010000 */
[----:B------:R-:W-:Y:S01]  /*9700*/  FADD.FTZ R145, R23, -R142 ;  /* 0x8000008e17917221 */ /* 0x000fe20000010000 */
[----:B------:R-:W-:Y:S01]  /*9710*/  FADD.FTZ R141, R32, -R141 ;  /* 0x8000008d208d7221 */ /* 0x000fe20000010000 */
[C---:B------:R-:W-:Y:S01]  /*9720*/  LOP3.LUT P6, RZ, R163.reuse, 0xff0000, RZ, 0xc0, !PT ;  /* 0x00ff0000a3ff7812 */ /* 0x040fe200078cc0ff */
[C---:B-----5:R-:W-:Y:S01]  /*9730*/  FMUL.FTZ R143, R150.reuse, R143 ;  /* 0x0000008f968f7220 */ /* 0x060fe20000410000 */
[C---:B------:R-:W-:Y:S01]  /*9740*/  FMUL.FTZ R145, R150.reuse, R145 ;  /* 0x0000009196917220 */ /* 0x040fe20000410000 */
[----:B------:R-:W-:Y:S01]  /*9750*/  FMUL.FTZ R141, R150, R141 ;  /* 0x0000008d968d7220 */ /* 0x000fe20000410000 */
[----:B------:R-:W-:Y:S01]  /*9760*/  ISETP.GE.U32.AND.EX P2, PT, R163, 0x1000000, PT, P2 ;  /* 0x01000000a300780c */ /* 0x000fe20003f46120 */
[----:B------:R-:W-:Y:S01]  /*9770*/  FMUL.FTZ R143, R143, UR13 ;  /* 0x0000000d8f8f7c20 */ /* 0x000fe20008410000 */
[----:B------:R-:W-:Y:S01]  /*9780*/  FMUL.FTZ R145, R145, UR13 ;  /* 0x0000000d91917c20 */ /* 0x000fe20008410000 */
[----:B------:R-:W-:Y:S01]  /*9790*/  FMUL.FTZ R141, R141, UR13 ;  /* 0x0000000d8d8d7c20 */ /* 0x000fe20008410000 */
[-CC-:B------:R-:W-:Y:S01]  /*97a0*/  FFMA.FTZ R140, R26, R201.reuse, R218.reuse ;  /* 0x000000c91a8c7223 */ /* 0x180fe200000100da */
[----:B------:R-:W-:Y:S01]  /*97b0*/  FFMA.FTZ R142, R28, R201, R218 ;  /* 0x000000c91c8e7223 */ /* 0x000fe200000100da */
[----:B------:R-:W-:-:S02]  /*97c0*/  FSEL R216, R143, RZ, P6 ;  /* 0x000000ff8fd87208 */ /* 0x000fc40003000000 */
[----:B------:R-:W-:Y:S02]  /*97d0*/  LOP3.LUT P6, RZ, R163, 0xff, RZ, 0xc0, !PT ;  /* 0x000000ffa3ff7812 */ /* 0x000fe400078cc0ff */
[----:B------:R-:W-:Y:S01]  /*97e0*/  FSEL R219, R145, RZ, P2 ;  /* 0x000000ff91db7208 */ /* 0x000fe20001000000 */
[----:B------:R-:W-:Y:S01]  /*97f0*/  FADD.FTZ R145, R25, -R140 ;  /* 0x8000008c19917221 */ /* 0x000fe20000010000 */
[----:B0-----:R-:W-:Y:S01]  /*9800*/  FSEL R146, R141, RZ, P6 ;  /* 0x000000ff8d927208 */ /* 0x001fe20003000000 */
[-CC-:B------:R-:W-:Y:S01]  /*9810*/  FFMA.FTZ R141, R149, R201.reuse, R218.reuse ;  /* 0x000000c9958d7223 */ /* 0x180fe200000100da */
[----:B------:R-:W-:Y:S01]  /*9820*/  FFMA.FTZ R140, R30, R201, R218 ;  /* 0x000000c91e8c7223 */ /* 0x000fe200000100da */
[----:B------:R-:W-:Y:S01]  /*9830*/  FMUL.FTZ R144, R150, R145 ;  /* 0x0000009196907220 */ /* 0x000fe20000410000 */
[----:B------:R-:W-:Y:S01]  /*9840*/  FADD.FTZ R145, R27, -R142 ;  /* 0x8000008e1b917221 */ /* 0x000fe20000010000 */
        /* <DEDUP_REMOVED lines=26> */
[----:B------:R-:W-:-:S07]  /*99f0*/  F2FP.BF16.F32.PACK_AB R140, R145, R140 ;  /* 0x0000008c918c723e */ /* 0x000fce00000010ff */
.L_x_439:
[----:B------:R-:W0:Y:S08]  /*9a00*/  @P1 LDC.64 R216, c[0x0][0x478] ;  /* 0x00011e00ffd81b82 */ /* 0x000e300000000a00 */
[----:B------:R-:W1:Y:S08]  /*9a10*/  LDC.64 R146, c[0x0][0x468] ;  /* 0x00011a00ff927b82 */ /* 0x000e700000000a00 */
[----:B------:R-:W2:Y:S01]  /*9a20*/  @P0 LDC.64 R144, c[0x0][0x470] ;  /* 0x00011c00ff900b82 */ /* 0x000ea20000000a00 */
[----:B0-----:R-:W-:-:S05]  /*9a30*/  @P1 IMAD.WIDE.U32 R216, R22, 0x10, R216 ;  /* 0x0000001016d81825 */ /* 0x001fca00078e00d8 */
[----:B------:R4:W-:Y:S01]  /*9a40*/  @P1 STG.E.128 desc[UR8][R216.64], R80 ;  /* 0x00000050d8001986 */ /* 0x0009e2000c101d08 */
[----:B-1----:R-:W-:-:S05]  /*9a50*/  IMAD.WIDE.U32 R146, R22, 0x10, R146 ;  /* 0x0000001016927825 */ /* 0x002fca00078e0092 */
[----:B------:R4:W-:Y:S01]  /*9a60*/  STG.E.128 desc[UR8][R146.64], R140 ;  /* 0x0000008c92007986 */ /* 0x0009e2000c101d08 */
[----:B--2---:R-:W-:-:S04]  /*9a70*/  @P0 IMAD.WIDE.U32 R144, R22, 0x10, R144 ;  /* 0x0000001016900825 */ /* 0x004fc800078e0090 */
[----:B------:R-:W-:Y:S01]  /*9a80*/  VIADD R22, R22, 0x20 ;  /* 0x0000002016167836 */ /* 0x000fe20000000000 */
[----:B------:R4:W-:Y:S06]  /*9a90*/  @P0 STG.E.128 desc[UR8][R144.64], R116 ;  /* 0x0000007490000986 */ /* 0x0009ec000c101d08 */
.L_x_435:
[----:B------:R-:W-:Y:S05]  /*9aa0*/  BSYNC.RECONVERGENT B1 ;  /* 0x0000000000017941 */ /* 0x000fea0003800200 */
.L_x_434:
        /* <DEDUP_REMOVED lines=12> */
[----:B-1-34-:R-:W-:Y:S01]  /*9b70*/  PRMT R80, R39, 0x7632, R80 ;  /* 0x0000763227507816 */ /* 0x01afe20000000050 */
[-CC-:B------:R-:W-:Y:S01]  /*9b80*/  FFMA.FTZ R140, R200, R201.reuse, R218.reuse ;  /* 0x000000c9c88c7223 */ /* 0x180fe200000100da */
[-CC-:B------:R-:W-:Y:S01]  /*9b90*/  FFMA.FTZ R81, R191, R201.reuse, R218.reuse ;  /* 0x000000c9bf517223 */ /* 0x180fe200000100da */
[----:B------:R-:W-:Y:S01]  /*9ba0*/  SHF.L.U32 R82, R39, 0x10, RZ ;  /* 0x0000001027527819 */ /* 0x000fe200000006ff */
[-C--:B------:R-:W-:Y:S01]  /*9bb0*/  FFMA.FTZ R118, R198, R201.reuse, R218 ;  /* 0x000000c9c6767223 */ /* 0x080fe200000100da */
[----:B------:R-:W-:Y:S02]  /*9bc0*/  IMAD.U32 R143, R80, 0x10000, RZ ;  /* 0x00010000508f7824 */ /* 0x000fe400078e00ff */
[----:B------:R-:W-:Y:S01]  /*9bd0*/  FADD.FTZ R141, R199, -R140 ;  /* 0x8000008cc78d7221 */ /* 0x000fe20000010000 */
[----:B------:R-:W-:Y:S01]  /*9be0*/  PRMT R80, R38, 0x7632, R80 ;  /* 0x0000763226507816 */ /* 0x000fe20000000050 */
[----:B------:R-:W-:Y:S01]  /*9bf0*/  FADD.FTZ R119, R192, -R81 ;  /* 0x80000051c0777221 */ /* 0x000fe20000010000 */
[--C-:B------:R-:W-:Y:S01]  /*9c00*/  FFMA.FTZ R83, R187, R201, R218.reuse ;  /* 0x000000c9bb537223 */ /* 0x100fe200000100da */
[----:B-----5:R-:W-:Y:S01]  /*9c10*/  FFMA.FTZ R145, R150, R141, R143 ;  /* 0x0000008d96917223 */ /* 0x020fe2000001008f */
[----:B------:R-:W-:Y:S01]  /*9c20*/  SHF.L.U32 R140, R80, 0x10, RZ ;  /* 0x00000010508c7819 */ /* 0x000fe200000006ff */
[----:B------:R-:W-:Y:S01]  /*9c30*/  FFMA.FTZ R117, R189, R201, R218 ;  /* 0x000000c9bd757223 */ /* 0x000fe200000100da */
[----:B------:R-:W-:Y:S01]  /*9c40*/  FFMA.FTZ R142, R150, R119, R82 ;  /* 0x00000077968e7223 */ /* 0x000fe20000010052 */
[----:B------:R-:W-:Y:S01]  /*9c50*/  FADD.FTZ R141, R197, -R118 ;  /* 0x80000076c58d7221 */ /* 0x000fe20000010000 */
[----:B------:R-:W-:-:S02]  /*9c60*/  IMAD.U32 R82, R37, 0x10000, RZ ;  /* 0x0001000025527824 */ /* 0x000fc400078e00ff */
[----:B------:R-:W-:Y:S01]  /*9c70*/  FADD.FTZ R83, R188, -R83 ;  /* 0x80000053bc537221 */ /* 0x000fe20000010000 */
[----:B------:R-:W-:Y:S01]  /*9c80*/  FFMA.FTZ R81, R185, R201, R218 ;  /* 0x000000c9b9517223 */ /* 0x000fe200000100da */
[----:B------:R-:W-:Y:S01]  /*9c90*/  SHF.L.U32 R119, R38, 0x10, RZ ;  /* 0x0000001026777819 */ /* 0x000fe200000006ff */
[----:B------:R-:W-:Y:S01]  /*9ca0*/  FADD.FTZ R117, R190, -R117 ;  /* 0x80000075be757221 */ /* 0x000fe20000010000 */
[----:B------:R-:W-:Y:S01]  /*9cb0*/  PRMT R80, R37, 0x7632, R80 ;  /* 0x0000763225507816 */ /* 0x000fe20000000050 */
[C---:B------:R-:W-:Y:S01]  /*9cc0*/  FFMA.FTZ R118, R150.reuse, R141, R140 ;  /* 0x0000008d96767223 */ /* 0x040fe2000001008c */
[----:B------:R-:W-:Y:S01]  /*9cd0*/  FFMA.FTZ R140, R150, R83, R82 ;  /* 0x00000053968c7223 */ /* 0x000fe20000010052 */
[----:B------:R-:W-:Y:S01]  /*9ce0*/  FFMA.FTZ R116, R196, R201, R218 ;  /* 0x000000c9c4747223 */ /* 0x000fe200000100da */
[----:B------:R-:W-:Y:S01]  /*9cf0*/  SHF.L.U32 R82, R36, 0x10, RZ ;  /* 0x0000001024527819 */ /* 0x000fe200000006ff */
[----:B------:R-:W-:Y:S01]  /*9d00*/  FADD.FTZ R81, R186, -R81 ;  /* 0x80000051ba517221 */ /* 0x000fe20000010000 */
[----:B------:R-:W-:Y:S01]  /*9d10*/  FFMA.FTZ R119, R150, R117, R119 ;  /* 0x0000007596777223 */ /* 0x000fe20000010077 */
[----:B------:R-:W-:-:S02]  /*9d20*/  IMAD.U32 R117, R80, 0x10000, RZ ;  /* 0x0001000050757824 */ /* 0x000fc400078e00ff */
[----:B------:R-:W-:Y:S01]  /*9d30*/  FADD.FTZ R83, R195, -R116 ;  /* 0x80000074c3537221 */ /* 0x000fe20000010000 */
[----:B------:R-:W-:Y:S01]  /*9d40*/  PRMT R80, R36, 0x7632, R80 ;  /* 0x0000763224507816 */ /* 0x000fe20000000050 */
[----:B------:R-:W-:Y:S01]  /*9d50*/  FFMA.FTZ R218, R194, R201, R218 ;  /* 0x000000c9c2da7223 */ /* 0x000fe200000100da */
[----:B------:R-:W-:Y:S01]  /*9d60*/  FFMA.FTZ R116, R150, R81, R82 ;  /* 0x0000005196747223 */ /* 0x000fe20000010052 */
[----:B------:R-:W-:Y:S01]  /*9d70*/  FMUL.FTZ R81, R142, UR13 ;  /* 0x0000000d8e517c20 */ /* 0x000fe20008410000 */
[----:B------:R-:W-:Y:S01]  /*9d80*/  LOP3.LUT P2, RZ, R203, 0xff0000, RZ, 0xc0, !PT ;  /* 0x00ff0000cbff7812 */ /* 0x000fe2000784c0ff */
[----:B------:R-:W-:Y:S01]  /*9d90*/  FFMA.FTZ R141, R150, R83, R117 ;  /* 0x00000053968d7223 */ /* 0x000fe20000010075 */
[----:B------:R-:W-:Y:S02]  /*9da0*/  IMAD.U32 R80, R80, 0x10000, RZ ;  /* 0x0001000050507824 */ /* 0x000fe400078e00ff */
[----:B------:R-:W-:Y:S01]  /*9db0*/  FADD.FTZ R83, R193, -R218 ;  /* 0x800000dac1537221 */ /* 0x000fe20000010000 */
[----:B------:R-:W-:-:S02]  /*9dc0*/  LOP3.LUT P6, RZ, R209, 0xff0000, RZ, 0xc0, !PT ;  /* 0x00ff0000d1ff7812 */ /* 0x000fc400078cc0ff */
[----:B------:R-:W-:Y:S01]  /*9dd0*/  FSEL R143, R81, RZ, P2 ;  /* 0x000000ff518f7208 */ /* 0x000fe20001000000 */
[----:B------:R-:W-:Y:S01]  /*9de0*/  FFMA.FTZ R117, R150, R83, R80 ;  /* 0x0000005396757223 */ /* 0x000fe20000010050 */
[----:B------:R-:W-:Y:S01]  /*9df0*/  ISETP.GE.U32.AND P2, PT, R208, RZ, PT ;  /* 0x000000ffd000720c */ /* 0x000fe20003f46070 */
[----:B------:R-:W-:Y:S01]  /*9e00*/  FMUL.FTZ R80, R119, UR13 ;  /* 0x0000000d77507c20 */ /* 0x000fe20008410000 */
[----:B------:R-:W-:Y:S02]  /*9e10*/  ISETP.GE.U32.AND P5, PT, R202, RZ, PT ;  /* 0x000000ffca00720c */ /* 0x000fe40003fa6070 */
[C---:B------:R-:W-:Y:S01]  /*9e20*/  F2FP.BF16.F32.PACK_AB R83, R145.reuse, R142 ;  /* 0x0000008e9153723e */ /* 0x040fe200000010ff */
[----:B------:R-:W-:Y:S01]  /*9e30*/  FMUL.FTZ R145, R145, UR13 ;  /* 0x0000000d91917c20 */ /* 0x000fe20008410000 */
[----:B------:R-:W-:Y:S01]  /*9e40*/  FSEL R144, R81, RZ, P6 ;  /* 0x000000ff51907208 */ /* 0x000fe20003000000 */
[----:B------:R-:W-:Y:S01]  /*9e50*/  FMUL.FTZ R81, R118, UR13 ;  /* 0x0000000d76517c20 */ /* 0x000fe20008410000 */
[----:B------:R-:W-:-:S02]  /*9e60*/  LOP3.LUT P6, RZ, R209, 0xff, RZ, 0xc0, !PT ;  /* 0x000000ffd1ff7812 */ /* 0x000fc400078cc0ff */
[----:B------:R-:W-:Y:S02]  /*9e70*/  ISETP.GE.U32.AND.EX P2, PT, R209, 0x1000000, PT, P2 ;  /* 0x01000000d100780c */ /* 0x000fe40003f46120 */
[----:B------:R-:W-:Y:S02]  /*9e80*/  ISETP.GE.U32.AND.EX P5, PT, R203, 0x1000000, PT, P5 ;  /* 0x01000000cb00780c */ /* 0x000fe40003fa6150 */
[----:B------:R-:W-:Y:S02]  /*9e90*/  F2FP.BF16.F32.PACK_AB R82, R118, R119 ;  /* 0x000000777652723e */ /* 0x000fe400000010ff */
[C---:B0-----:R-:W-:Y:S02]  /*9ea0*/  FSEL R147, R145.reuse, RZ, P2 ;  /* 0x000000ff91937208 */ /* 0x041fe40001000000 */
[----:B------:R-:W-:Y:S02]  /*9eb0*/  FSEL R118, R80, RZ, P6 ;  /* 0x000000ff50767208 */ /* 0x000fe40003000000 */
[----:B------:R-:W-:-:S02]  /*9ec0*/  FSEL R142, R145, RZ, P5 ;  /* 0x000000ff918e7208 */ /* 0x000fc40002800000 */
[----:B------:R-:W-:Y:S02]  /*9ed0*/  LOP3.LUT P6, RZ, R203, 0xff, RZ, 0xc0, !PT ;  /* 0x000000ffcbff7812 */ /* 0x000fe400078cc0ff */
[----:B------:R-:W-:Y:S02]  /*9ee0*/  LOP3.LUT P5, RZ, R209, 0xff00, RZ, 0xc0, !PT ;  /* 0x0000ff00d1ff7812 */ /* 0x000fe400078ac0ff */
[----:B------:R-:W-:Y:S02]  /*9ef0*/  F2FP.BF16.F32.PACK_AB R119, R147, R144 ;  /* 0x000000909377723e */ /* 0x000fe400000010ff */
[----:B------:R-:W-:Y:S02]  /*9f00*/  LOP3.LUT P2, RZ, R203, 0xff00, RZ, 0xc0, !PT ;  /* 0x0000ff00cbff7812 */ /* 0x000fe4000784c0ff */
[----:B------:R-:W-:Y:S01]  /*9f10*/  FSEL R144, R80, RZ, P6 ;  /* 0x000000ff50907208 */ /* 0x000fe20003000000 */
[----:B------:R-:W-:Y:S01]  /*9f20*/  FMUL.FTZ R80, R140, UR13 ;  /* 0x0000000d8c507c20 */ /* 0x000fe20008410000 */
[----:B------:R-:W-:-:S02]  /*9f30*/  FSEL R145, R81, RZ, P5 ;  /* 0x000000ff51917208 */ /* 0x000fc40002800000 */
[----:B------:R-:W-:Y:S02]  /*9f40*/  LOP3.LUT P5, RZ, R202, 0xff0000, RZ, 0xc0, !PT ;  /* 0x00ff0000caff7812 */ /* 0x000fe400078ac0ff */
[----:B------:R-:W-:Y:S02]  /*9f50*/  LOP3.LUT P6, RZ, R208, 0xff0000, RZ, 0xc0, !PT ;  /* 0x00ff0000d0ff7812 */ /* 0x000fe400078cc0ff */
[----:B------:R-:W-:Y:S01]  /*9f60*/  F2FP.BF16.F32.PACK_AB R143, R142, R143 ;  /* 0x0000008f8e8f723e */ /* 0x000fe200000010ff */
[----:B------:R-:W-:Y:S01]  /*9f70*/  FMUL.FTZ R142, R141, UR13 ;  /* 0x0000000d8d8e7c20 */ /* 0x000fe20008410000 */
[----:B------:R-:W-:Y:S02]  /*9f80*/  FSEL R147, R81, RZ, P2 ;  /* 0x000000ff51937208 */ /* 0x000fe40001000000 */
[----:B------:R-:W-:Y:S01]  /*9f90*/  F2FP.BF16.F32.PACK_AB R81, R141, R140 ;  /* 0x0000008c8d51723e */ /* 0x000fe200000010ff */
[----:B------:R-:W-:Y:S01]  /*9fa0*/  FMUL.FTZ R140, R117, UR13 ;  /* 0x0000000d758c7c20 */ /* 0x000fe20008410000 */
[----:B------:R-:W-:-:S02]  /*9fb0*/  LOP3.LUT P2, RZ, R202, 0xff000000, RZ, 0xc0, !PT ;  /* 0xff000000caff7812 */ /* 0x000fc4000784c0ff */
[C---:B------:R-:W-:Y:S02]  /*9fc0*/  FSEL R141, R80.reuse, RZ, P5 ;  /* 0x000000ff508d7208 */ /* 0x040fe40002800000 */
[----:B------:R-:W-:Y:S02]  /*9fd0*/  FSEL R146, R80, RZ, P6 ;  /* 0x000000ff50927208 */ /* 0x000fe40003000000 */
[----:B------:R-:W-:Y:S02]  /*9fe0*/  LOP3.LUT P5, RZ, R208, 0xff000000, RZ, 0xc0, !PT ;  /* 0xff000000d0ff7812 */ /* 0x000fe400078ac0ff */
[----:B------:R-:W-:Y:S02]  /*9ff0*/  LOP3.LUT P6, RZ, R202, 0xff00, RZ, 0xc0, !PT ;  /* 0x0000ff00caff7812 */ /* 0x000fe400078cc0ff */
[----:B------:R-:W-:Y:S02]  /*a000*/  F2FP.BF16.F32.PACK_AB R118, R145, R118 ;  /* 0x000000769176723e */ /* 0x000fe400000010ff */
[----:B------:R-:W-:-:S02]  /*a010*/  FSEL R150, R142, RZ, P2 ;  /* 0x000000ff8e967208 */ /* 0x000fc40001000000 */
[----:B------:R-:W-:Y:S01]  /*a020*/  F2FP.BF16.F32.PACK_AB R80, R117, R116 ;  /* 0x000000747550723e */ /* 0x000fe200000010ff */
[----:B------:R-:W-:Y:S01]  /*a030*/  FMUL.FTZ R116, R116, UR13 ;  /* 0x0000000d74747c20 */ /* 0x000fe20008410000 */
[----:B------:R-:W-:Y:S02]  /*a040*/  LOP3.LUT P2, RZ, R208, 0xff00, RZ, 0xc0, !PT ;  /* 0x0000ff00d0ff7812 */ /* 0x000fe4000784c0ff */
[----:B------:R-:W-:Y:S02]  /*a050*/  FSEL R201, R142, RZ, P5 ;  /* 0x000000ff8ec97208 */ /* 0x000fe40002800000 */
[----:B------:R-:W-:Y:S02]  /*a060*/  FSEL R145, R140, RZ, P6 ;  /* 0x000000ff8c917208 */ /* 0x000fe40003000000 */
[----:B------:R-:W-:Y:S02]  /*a070*/  LOP3.LUT P5, RZ, R208, 0xff, RZ, 0xc0, !PT ;  /* 0x000000ffd0ff7812 */ /* 0x000fe400078ac0ff */
[----:B------:R-:W-:-:S02]  /*a080*/  LOP3.LUT P6, RZ, R202, 0xff, RZ, 0xc0, !PT ;  /* 0x000000ffcaff7812 */ /* 0x000fc400078cc0ff */
[----:B------:R-:W-:Y:S02]  /*a090*/  F2FP.BF16.F32.PACK_AB R142, R147, R144 ;  /* 0x00000090938e723e */ /* 0x000fe400000010ff */
[----:B------:R-:W-:Y:S02]  /*a0a0*/  FSEL R147, R140, RZ, P2 ;  /* 0x000000ff8c937208 */ /* 0x000fe40001000000 */
[C---:B------:R-:W-:Y:S02]  /*a0b0*/  FSEL R144, R116.reuse, RZ, P5 ;  /* 0x000000ff74907208 */ /* 0x040fe40002800000 */
[----:B------:R-:W-:Y:S02]  /*a0c0*/  FSEL R140, R116, RZ, P6 ;  /* 0x000000ff748c7208 */ /* 0x000fe40003000000 */
[----:B------:R-:W-:Y:S02]  /*a0d0*/  F2FP.BF16.F32.PACK_AB R117, R201, R146 ;  /* 0x00000092c975723e */ /* 0x000fe400000010ff */
[----:B------:R-:W-:-:S02]  /*a0e0*/  F2FP.BF16.F32.PACK_AB R141, R150, R141 ;  /* 0x0000008d968d723e */ /* 0x000fc400000010ff */
[----:B------:R-:W-:Y:S02]  /*a0f0*/  F2FP.BF16.F32.PACK_AB R116, R147, R144 ;  /* 0x000000909374723e */ /* 0x000fe400000010ff */
[----:B------:R-:W-:Y:S01]  /*a100*/  F2FP.BF16.F32.PACK_AB R140, R145, R140 ;  /* 0x0000008c918c723e */ /* 0x000fe200000010ff */
[----:B------:R-:W-:Y:S06]  /*a110*/  BRA `(.L_x_449) ;  /* 0x0000001c00dc7947 */ /* 0x000fec0003800000 */
.L_x_448:
[-CC-:B-1-34-:R-:W-:Y:S01]  /*a120*/  FFMA.FTZ R143, R191, R201.reuse, R218.reuse ;  /* 0x000000c9bf8f7223 */ /* 0x19afe200000100da */
[-CC-:B------:R-:W-:Y:S01]  /*a130*/  FFMA.FTZ R141, R189, R201.reuse, R218.reuse ;  /* 0x000000c9bd8d7223 */ /* 0x180fe200000100da */
[----:B0-----:R-:W-:Y:S01]  /*a140*/  FFMA.FTZ R146, R200, R201, R218 ;  /* 0x000000c9c8927223 */ /* 0x001fe200000100da */
[C---:B------:R-:W-:Y:S01]  /*a150*/  SHF.L.U32 R140, R39.reuse, 0x10, RZ ;  /* 0x00000010278c7819 */ /* 0x040fe200000006ff */
[----:B------:R-:W-:Y:S01]  /*a160*/  FADD.FTZ R143, R192, -R143 ;  /* 0x8000008fc08f7221 */ /* 0x000fe20000010000 */
[----:B------:R-:W-:Y:S01]  /*a170*/  PRMT R118, R39, 0x7632, R118 ;  /* 0x0000763227767816 */ /* 0x000fe20000000076 */
[----:B------:R-:W-:Y:S02]  /*a180*/  IMAD.U32 R116, R38, 0x10000, RZ ;  /* 0x0001000026747824 */ /* 0x000fe400078e00ff */
[----:B------:R-:W-:Y:S01]  /*a190*/  FADD.FTZ R141, R190, -R141 ;  /* 0x8000008dbe8d7221 */ /* 0x000fe20000010000 */
[----:B------:R-:W-:Y:S01]  /*a1a0*/  FADD.FTZ R145, R199, -R146 ;  /* 0x80000092c7917221 */ /* 0x000fe20000010000 */
[----:B-----5:R-:W-:Y:S01]  /*a1b0*/  FFMA.FTZ R146, R150, R143, R140 ;  /* 0x0000008f96927223 */ /* 0x020fe2000001008c */
[----:B------:R-:W-:Y:S01]  /*a1c0*/  SHF.L.U32 R147, R118, 0x10, RZ ;  /* 0x0000001076937819 */ /* 0x000fe200000006ff */
[----:B------:R-:W-:Y:S01]  /*a1d0*/  FFMA.FTZ R143, R150, R141, R116 ;  /* 0x0000008d968f7223 */ /* 0x000fe20000010074 */
[----:B------:R-:W-:Y:S01]  /*a1e0*/  PRMT R141, R38, 0x7632, R141 ;  /* 0x00007632268d7816 */ /* 0x000fe2000000008d */
[-C--:B------:R-:W-:Y:S01]  /*a1f0*/  FFMA.FTZ R144, R198, R201.reuse, R218 ;  /* 0x000000c9c6907223 */ /* 0x080fe200000100da */
[----:B------:R-:W-:Y:S01]  /*a200*/  PRMT R118, R37, 0x7632, R118 ;  /* 0x0000763225767816 */ /* 0x000fe20000000076 */
[-CC-:B------:R-:W-:Y:S01]  /*a210*/  FFMA.FTZ R119, R187, R201.reuse, R218.reuse ;  /* 0x000000c9bb777223 */ /* 0x180fe200000100da */
[-CC-:B------:R-:W-:Y:S01]  /*a220*/  FFMA.FTZ R142, R196, R201.reuse, R218.reuse ;  /* 0x000000c9c48e7223 */ /* 0x180fe200000100da */
[-CC-:B------:R-:W-:Y:S01]  /*a230*/  FFMA.FTZ R117, R185, R201.reuse, R218.reuse ;  /* 0x000000c9b9757223 */ /* 0x180fe200000100da */
[----:B------:R-:W-:Y:S01]  /*a240*/  FFMA.FTZ R218, R194, R201, R218 ;  /* 0x000000c9c2da7223 */ /* 0x000fe200000100da */
[----:B------:R-:W-:Y:S01]  /*a250*/  FFMA.FTZ R201, R150, R145, R147 ;  /* 0x0000009196c97223 */ /* 0x000fe20000010093 */
[----:B------:R-:W-:Y:S01]  /*a260*/  IMAD.U32 R147, R141, 0x10000, RZ ;  /* 0x000100008d937824 */ /* 0x000fe200078e00ff */
[----:B------:R-:W-:Y:S01]  /*a270*/  SHF.L.U32 R118, R118, 0x10, RZ ;  /* 0x0000001076767819 */ /* 0x000fe200000006ff */
[----:B------:R-:W-:Y:S01]  /*a280*/  FADD.FTZ R141, R195, -R142 ;  /* 0x8000008ec38d7221 */ /* 0x000fe20000010000 */
[----:B------:R-:W-:Y:S01]  /*a290*/  FMUL.FTZ R146, R146, UR13 ;  /* 0x0000000d92927c20 */ /* 0x000fe20008410000 */
[----:B------:R-:W-:Y:S01]  /*a2a0*/  LOP3.LUT P5, RZ, R203, 0xff0000, RZ, 0xc0, !PT ;  /* 0x00ff0000cbff7812 */ /* 0x000fe200078ac0ff */
[----:B------:R-:W-:Y:S01]  /*a2b0*/  FADD.FTZ R145, R197, -R144 ;  /* 0x80000090c5917221 */ /* 0x000fe20000010000 */
[----:B------:R-:W-:Y:S01]  /*a2c0*/  FFMA.FTZ R142, R150, R141, R118 ;  /* 0x0000008d968e7223 */ /* 0x000fe20000010076 */
[----:B------:R-:W-:Y:S01]  /*a2d0*/  FMUL.FTZ R118, R201, UR13 ;  /* 0x0000000dc9767c20 */ /* 0x000fe20008410000 */
[----:B------:R-:W-:Y:S01]  /*a2e0*/  FSEL R201, R146, RZ, P5 ;  /* 0x000000ff92c97208 */ /* 0x000fe20002800000 */
[----:B------:R-:W-:Y:S01]  /*a2f0*/  FADD.FTZ R117, R186, -R117 ;  /* 0x80000075ba757221 */ /* 0x000fe20000010000 */
[----:B------:R-:W-:Y:S01]  /*a300*/  SHF.L.U32 R116, R36, 0x10, RZ ;  /* 0x0000001024747819 */ /* 0x000fe200000006ff */
[----:B------:R-:W-:Y:S01]  /*a310*/  FMUL.FTZ R144, R143, UR13 ;  /* 0x0000000d8f907c20 */ /* 0x000fe20008410000 */
[----:B------:R-:W-:Y:S01]  /*a320*/  ISETP.GE.U32.AND P2, PT, R202, RZ, PT ;  /* 0x000000ffca00720c */ /* 0x000fe20003f46070 */
[C---:B------:R-:W-:Y:S01]  /*a330*/  FFMA.FTZ R145, R150.reuse, R145, R147 ;  /* 0x0000009196917223 */ /* 0x040fe20000010093 */
[----:B------:R-:W-:Y:S01]  /*a340*/  LOP3.LUT P6, RZ, R209, 0xff0000, RZ, 0xc0, !PT ;  /* 0x00ff0000d1ff7812 */ /* 0x000fe200078cc0ff */
[----:B------:R-:W-:Y:S01]  /*a350*/  FFMA.FTZ R117, R150, R117, R116 ;  /* 0x0000007596757223 */ /* 0x000fe20000010074 */
[----:B------:R-:W-:Y:S01]  /*a360*/  ISETP.GE.U32.AND P5, PT, R208, RZ, PT ;  /* 0x000000ffd000720c */ /* 0x000fe20003fa6070 */
[----:B------:R-:W-:Y:S01]  /*a370*/  IMAD.U32 R140, R37, 0x10000, RZ ;  /* 0x00010000258c7824 */ /* 0x000fe200078e00ff */
[----:B------:R-:W-:Y:S01]  /*a380*/  ISETP.GE.U32.AND.EX P2, PT, R203, 0x1000000, PT, P2 ;  /* 0x01000000cb00780c */ /* 0x000fe20003f46120 */
[----:B------:R-:W-:Y:S01]  /*a390*/  FADD.FTZ R119, R188, -R119 ;  /* 0x80000077bc777221 */ /* 0x000fe20000010000 */
[----:B------:R-:W-:Y:S01]  /*a3a0*/  FSEL R146, R146, RZ, P6 ;  /* 0x000000ff92927208 */ /* 0x000fe20003000000 */
[----:B------:R-:W-:Y:S01]  /*a3b0*/  FMUL.FTZ R145, R145, UR13 ;  /* 0x0000000d91917c20 */ /* 0x000fe20008410000 */
[C---:B------:R-:W-:Y:S01]  /*a3c0*/  ISETP.GE.U32.AND.EX P5, PT, R209.reuse, 0x1000000, PT, P5 ;  /* 0x01000000d100780c */ /* 0x040fe20003fa6150 */
[----:B------:R-:W-:Y:S01]  /*a3d0*/  FFMA.FTZ R140, R150, R119, R140 ;  /* 0x00000077968c7223 */ /* 0x000fe2000001008c */
[----:B------:R-:W-:Y:S01]  /*a3e0*/  LOP3.LUT P6, RZ, R209, 0xff, RZ, 0xc0, !PT ;  /* 0x000000ffd1ff7812 */ /* 0x000fe200078cc0ff */
[----:B------:R-:W-:Y:S01]  /*a3f0*/  FADD.FTZ R119, R193, -R218 ;  /* 0x800000dac1777221 */ /* 0x000fe20000010000 */
[----:B------:R-:W-:Y:S01]  /*a400*/  PRMT R116, R36, 0x7632, R116 ;  /* 0x0000763224747816 */ /* 0x000fe20000000074 */
[----:B------:R-:W-:Y:S01]  /*a410*/  FMUL.FTZ R140, R140, UR13 ;  /* 0x0000000d8c8c7c20 */ /* 0x000fe20008410000 */
[----:B------:R-:W-:Y:S01]  /*a420*/  FSEL R216, R118, RZ, P2 ;  /* 0x000000ff76d87208 */ /* 0x000fe20001000000 */
[----:B------:R-:W-:Y:S01]  /*a430*/  FMUL.FTZ R142, R142, UR13 ;  /* 0x0000000d8e8e7c20 */ /* 0x000fe20008410000 */
[----:B------:R-:W-:Y:S01]  /*a440*/  FSEL R143, R118, RZ, P5 ;  /* 0x000000ff768f7208 */ /* 0x000fe20002800000 */
[----:B------:R-:W-:Y:S01]  /*a450*/  IMAD.U32 R141, R116, 0x10000, RZ ;  /* 0x00010000748d7824 */ /* 0x000fe200078e00ff */
[----:B------:R-:W-:Y:S01]  /*a460*/  FSEL R118, R144, RZ, P6 ;  /* 0x000000ff90767208 */ /* 0x000fe20003000000 */
[----:B------:R-:W-:Y:S01]  /*a470*/  FMUL.FTZ R117, R117, UR13 ;  /* 0x0000000d75757c20 */ /* 0x000fe20008410000 */
[----:B------:R-:W-:Y:S01]  /*a480*/  LOP3.LUT P2, RZ, R209, 0xff00, RZ, 0xc0, !PT ;  /* 0x0000ff00d1ff7812 */ /* 0x000fe2000784c0ff */
[----:B------:R-:W-:Y:S01]  /*a490*/  FFMA.FTZ R141, R150, R119, R141 ;  /* 0x00000077968d7223 */ /* 0x000fe2000001008d */
[----:B------:R-:W-:-:S02]  /*a4a0*/  LOP3.LUT P6, RZ, R203, 0xff, RZ, 0xc0, !PT ;  /* 0x000000ffcbff7812 */ /* 0x000fc400078cc0ff */
[----:B------:R-:W-:Y:S01]  /*a4b0*/  FSEL R147, R145, RZ, P2 ;  /* 0x000000ff91937208 */ /* 0x000fe20001000000 */
[----:B------:R-:W-:Y:S01]  /*a4c0*/  FMUL.FTZ R141, R141, UR13 ;  /* 0x0000000d8d8d7c20 */ /* 0x000fe20008410000 */
[----:B------:R-:W-:Y:S02]  /*a4d0*/  FSEL R116, R144, RZ, P6 ;  /* 0x000000ff90747208 */ /* 0x000fe40003000000 */
[----:B------:R-:W-:Y:S02]  /*a4e0*/  LOP3.LUT P2, RZ, R203, 0xff00, RZ, 0xc0, !PT ;  /* 0x0000ff00cbff7812 */ /* 0x000fe4000784c0ff */
[----:B------:R-:W-:Y:S02]  /*a4f0*/  LOP3.LUT P5, RZ, R202, 0xff0000, RZ, 0xc0, !PT ;  /* 0x00ff0000caff7812 */ /* 0x000fe400078ac0ff */
[----:B------:R-:W-:Y:S02]  /*a500*/  LOP3.LUT P6, RZ, R208, 0xff0000, RZ, 0xc0, !PT ;  /* 0x00ff0000d0ff7812 */ /* 0x000fe400078cc0ff */
[----:B------:R-:W-:-:S02]  /*a510*/  F2FP.BF16.F32.PACK_AB R119, R143, R146 ;  /* 0x000000928f77723e */ /* 0x000fc400000010ff */
[----:B------:R-:W-:Y:S02]  /*a520*/  F2FP.BF16.F32.PACK_AB R118, R147, R118 ;  /* 0x000000769376723e */ /* 0x000fe400000010ff */
[----:B------:R-:W-:Y:S02]  /*a530*/  FSEL R147, R145, RZ, P2 ;  /* 0x000000ff91937208 */ /* 0x000fe40001000000 */
[C---:B------:R-:W-:Y:S02]  /*a540*/  FSEL R144, R140.reuse, RZ, P5 ;  /* 0x000000ff8c907208 */ /* 0x040fe40002800000 */
[----:B------:R-:W-:Y:S02]  /*a550*/  FSEL R146, R140, RZ, P6 ;  /* 0x000000ff8c927208 */ /* 0x000fe40003000000 */
[----:B------:R-:W-:Y:S02]  /*a560*/  LOP3.LUT P2, RZ, R202, 0xff000000, RZ, 0xc0, !PT ;  /* 0xff000000caff7812 */ /* 0x000fe4000784c0ff */
[----:B------:R-:W-:-:S02]  /*a570*/  LOP3.LUT P5, RZ, R208, 0xff000000, RZ, 0xc0, !PT ;  /* 0xff000000d0ff7812 */ /* 0x000fc400078ac0ff */
[----:B------:R-:W-:Y:S02]  /*a580*/  LOP3.LUT P6, RZ, R202, 0xff00, RZ, 0xc0, !PT ;  /* 0x0000ff00caff7812 */ /* 0x000fe400078cc0ff */
[----:B------:R-:W-:Y:S02]  /*a590*/  F2FP.BF16.F32.PACK_AB R143, R216, R201 ;  /* 0x000000c9d88f723e */ /* 0x000fe400000010ff */
[C---:B------:R-:W-:Y:S02]  /*a5a0*/  FSEL R201, R142.reuse, RZ, P2 ;  /* 0x000000ff8ec97208 */ /* 0x040fe40001000000 */
[----:B------:R-:W-:Y:S02]  /*a5b0*/  FSEL R217, R142, RZ, P5 ;  /* 0x000000ff8ed97208 */ /* 0x000fe40002800000 */
[----:B------:R-:W-:Y:S02]  /*a5c0*/  FSEL R145, R141, RZ, P6 ;  /* 0x000000ff8d917208 */ /* 0x000fe40003000000 */
[----:B------:R-:W-:-:S02]  /*a5d0*/  LOP3.LUT P2, RZ, R208, 0xff00, RZ, 0xc0, !PT ;  /* 0x0000ff00d0ff7812 */ /* 0x000fc4000784c0ff */
[----:B------:R-:W-:Y:S02]  /*a5e0*/  LOP3.LUT P5, RZ, R208, 0xff, RZ, 0xc0, !PT ;  /* 0x000000ffd0ff7812 */ /* 0x000fe400078ac0ff */
[----:B------:R-:W-:Y:S02]  /*a5f0*/  LOP3.LUT P6, RZ, R202, 0xff, RZ, 0xc0, !PT ;  /* 0x000000ffcaff7812 */ /* 0x000fe400078cc0ff */
[----:B------:R-:W-:Y:S02]  /*a600*/  F2FP.BF16.F32.PACK_AB R142, R147, R116 ;  /* 0x00000074938e723e */ /* 0x000fe400000010ff */
[----:B------:R-:W-:Y:S02]  /*a610*/  FSEL R147, R141, RZ, P2 ;  /* 0x000000ff8d937208 */ /* 0x000fe40001000000 */
[C---:B------:R-:W-:Y:S02]  /*a620*/  FSEL R116, R117.reuse, RZ, P5 ;  /* 0x000000ff75747208 */ /* 0x040fe40002800000 */
[----:B------:R-:W-:-:S02]  /*a630*/  FSEL R140, R117, RZ, P6 ;  /* 0x000000ff758c7208 */ /* 0x000fc40003000000 */
[----:B------:R-:W-:Y:S02]  /*a640*/  F2FP.BF16.F32.PACK_AB R117, R217, R146 ;  /* 0x00000092d975723e */ /* 0x000fe400000010ff */
[----:B------:R-:W-:Y:S02]  /*a650*/  F2FP.BF16.F32.PACK_AB R141, R201, R144 ;  /* 0x00000090c98d723e */ /* 0x000fe400000010ff */
[----:B------:R-:W-:Y:S02]  /*a660*/  F2FP.BF16.F32.PACK_AB R116, R147, R116 ;  /* 0x000000749374723e */ /* 0x000fe400000010ff */
[----:B------:R-:W-:Y:S01]  /*a670*/  F2FP.BF16.F32.PACK_AB R140, R145, R140 ;  /* 0x0000008c918c723e */ /* 0x000fe200000010ff */
[----:B------:R-:W-:Y:S06]  /*a680*/  BRA `(.L_x_449) ;  /* 0x0000001800807947 */ /* 0x000fec0003800000 */
.L_x_447:
[----:B-1-34-:R-:W1:Y:S02]  /*a690*/  LDC.64 R116, c[0x0][0x478] ;  /* 0x00011e00ff747b82 */ /* 0x01ae640000000a00 */
[----:B-1----:R-:W-:-:S04]  /*a6a0*/  ISETP.NE.U32.AND P1, PT, R116, RZ, PT ;  /* 0x000000ff7400720c */ /* 0x002fc80003f25070 */
[----:B------:R-:W-:-:S13]  /*a6b0*/  ISETP.NE.AND.EX P1, PT, R117, RZ, PT, P1 ;  /* 0x000000ff7500720c */ /* 0x000fda0003f25310 */
[----:B------:R-:W-:Y:S05]  /*a6c0*/  @!P1 BRA `(.L_x_450) ;  /* 0x00000004003c9947 */ /* 0x000fea0003800000 */
[-CC-:B------:R-:W-:Y:S01]  /*a6d0*/  FFMA.FTZ R118, R200, R201.reuse, R218.reuse ;  /* 0x000000c9c8767223 */ /* 0x180fe200000100da */
[-CC-:B------:R-:W-:Y:S01]  /*a6e0*/  FFMA.FTZ R117, R191, R201.reuse, R218.reuse ;  /* 0x000000c9bf757223 */ /* 0x180fe200000100da */
[-CC-:B------:R-:W-:Y:S01]  /*a6f0*/  FFMA.FTZ R83, R189, R201.reuse, R218.reuse ;  /* 0x000000c9bd537223 */ /* 0x180fe200000100da */
[-C--:B------:R-:W-:Y:S01]  /*a700*/  FFMA.FTZ R80, R194, R201.reuse, R218 ;  /* 0x000000c9c2507223 */ /* 0x080fe200000100da */
[----:B0-----:R-:W-:Y:S01]  /*a710*/  FADD.FTZ R147, R199, -R118 ;  /* 0x80000076c7937221 */ /* 0x001fe20000010000 */
[----:B------:R-:W-:Y:S01]  /*a720*/  FADD.FTZ R145, R192, -R117 ;  /* 0x80000075c0917221 */ /* 0x000fe20000010000 */
[-CC-:B------:R-:W-:Y:S01]  /*a730*/  FFMA.FTZ R116, R198, R201.reuse, R218.reuse ;  /* 0x000000c9c6747223 */ /* 0x180fe200000100da */
[----:B------:R-:W-:Y:S01]  /*a740*/  FADD.FTZ R119, R190, -R83 ;  /* 0x80000053be777221 */ /* 0x000fe20000010000 */
[----:B------:R-:W-:Y:S01]  /*a750*/  FFMA.FTZ R82, R196, R201, R218 ;  /* 0x000000c9c4527223 */ /* 0x000fe200000100da */
[----:B------:R-:W-:Y:S01]  /*a760*/  FADD.FTZ R117, R193, -R80 ;  /* 0x80000050c1757221 */ /* 0x000fe20000010000 */
[----:B-----5:R-:W-:Y:S01]  /*a770*/  FMUL.FTZ R83, R150, R147 ;  /* 0x0000009396537220 */ /* 0x020fe20000410000 */
[----:B------:R-:W-:Y:S01]  /*a780*/  ISETP.GE.U32.AND P2, PT, R202, RZ, PT ;  /* 0x000000ffca00720c */ /* 0x000fe20003f46070 */
[----:B------:R-:W-:Y:S01]  /*a790*/  FMUL.FTZ R80, R150, R145 ;  /* 0x0000009196507220 */ /* 0x000fe20000410000 */
[----:B------:R-:W-:Y:S01]  /*a7a0*/  ISETP.GE.U32.AND P5, PT, R208, RZ, PT ;  /* 0x000000ffd000720c */ /* 0x000fe20003fa6070 */
[----:B------:R-:W-:Y:S01]  /*a7b0*/  FADD.FTZ R143, R197, -R116 ;  /* 0x80000074c58f7221 */ /* 0x000fe20000010000 */
[----:B------:R-:W-:Y:S01]  /*a7c0*/  FADD.FTZ R141, R195, -R82 ;  /* 0x80000052c38d7221 */ /* 0x000fe20000010000 */
[----:B------:R-:W-:Y:S01]  /*a7d0*/  FMUL.FTZ R140, R83, UR13 ;  /* 0x0000000d538c7c20 */ /* 0x000fe20008410000 */
[----:B------:R-:W-:Y:S01]  /*a7e0*/  ISETP.GE.U32.AND.EX P2, PT, R203, 0x1000000, PT, P2 ;  /* 0x01000000cb00780c */ /* 0x000fe20003f46120 */
[----:B------:R-:W-:Y:S01]  /*a7f0*/  FMUL.FTZ R82, R150, R119 ;  /* 0x0000007796527220 */ /* 0x000fe20000410000 */
[----:B------:R-:W-:Y:S01]  /*a800*/  ISETP.GE.U32.AND.EX P5, PT, R209, 0x1000000, PT, P5 ;  /* 0x01000000d100780c */ /* 0x000fe20003fa6150 */
[----:B------:R-:W-:Y:S01]  /*a810*/  FMUL.FTZ R118, R80, UR13 ;  /* 0x0000000d50767c20 */ /* 0x000fe20008410000 */
[----:B------:R-:W-:Y:S01]  /*a820*/  FMUL.FTZ R119, R150, R143 ;  /* 0x0000008f96777220 */ /* 0x000fe20000410000 */
[----:B------:R-:W-:Y:S01]  /*a830*/  LOP3.LUT P6, RZ, R203, 0xff0000, RZ, 0xc0, !PT ;  /* 0x00ff0000cbff7812 */ /* 0x000fe200078cc0ff */
[--C-:B------:R-:W-:Y:S01]  /*a840*/  FFMA.FTZ R81, R187, R201, R218.reuse ;  /* 0x000000c9bb517223 */ /* 0x100fe200000100da */
[----:B------:R-:W-:Y:S01]  /*a850*/  FSEL R144, R140, RZ, P2 ;  /* 0x000000ff8c907208 */ /* 0x000fe20001000000 */
[----:B------:R-:W-:Y:S01]  /*a860*/  FMUL.FTZ R116, R150, R141 ;  /* 0x0000008d96747220 */ /* 0x000fe20000410000 */
[----:B------:R-:W-:Y:S01]  /*a870*/  FSEL R145, R140, RZ, P5 ;  /* 0x000000ff8c917208 */ /* 0x000fe20002800000 */
[----:B------:R-:W-:Y:S01]  /*a880*/  FMUL.FTZ R140, R119, UR13 ;  /* 0x0000000d778c7c20 */ /* 0x000fe20008410000 */
[----:B------:R-:W-:Y:S01]  /*a890*/  FSEL R143, R118, RZ, P6 ;  /* 0x000000ff768f7208 */ /* 0x000fe20003000000 */
[----:B------:R-:W-:Y:S01]  /*a8a0*/  FADD.FTZ R81, R188, -R81 ;  /* 0x80000051bc517221 */ /* 0x000fe20000010000 */
[----:B------:R-:W-:Y:S01]  /*a8b0*/  LOP3.LUT P2, RZ, R209, 0xff0000, RZ, 0xc0, !PT ;  /* 0x00ff0000d1ff7812 */ /* 0x000fe2000784c0ff */
[----:B------:R-:W-:Y:S01]  /*a8c0*/  FFMA.FTZ R201, R185, R201, R218 ;  /* 0x000000c9b9c97223 */ /* 0x000fe200000100da */
[----:B------:R-:W-:Y:S01]  /*a8d0*/  LOP3.LUT P6, RZ, R209, 0xff00, RZ, 0xc0, !PT ;  /* 0x0000ff00d1ff7812 */ /* 0x000fe200078cc0ff */
[----:B------:R-:W-:Y:S01]  /*a8e0*/  FMUL.FTZ R81, R150, R81 ;  /* 0x0000005196517220 */ /* 0x000fe20000410000 */
[----:B------:R-:W-:Y:S01]  /*a8f0*/  F2FP.BF16.F32.PACK_AB R83, R83, R80 ;  /* 0x000000505353723e */ /* 0x000fe200000010ff */
[----:B------:R-:W-:Y:S01]  /*a900*/  FMUL.FTZ R80, R82, UR13 ;  /* 0x0000000d52507c20 */ /* 0x000fe20008410000 */
[----:B------:R-:W-:Y:S01]  /*a910*/  FSEL R142, R118, RZ, P2 ;  /* 0x000000ff768e7208 */ /* 0x000fe20001000000 */
[----:B------:R-:W-:Y:S01]  /*a920*/  FADD.FTZ R201, R186, -R201 ;  /* 0x800000c9bac97221 */ /* 0x000fe20000010000 */
[----:B------:R-:W-:Y:S01]  /*a930*/  FSEL R141, R140, RZ, P6 ;  /* 0x000000ff8c8d7208 */ /* 0x000fe20003000000 */
[C---:B------:R-:W-:Y:S01]  /*a940*/  FMUL.FTZ R117, R150.reuse, R117 ;  /* 0x0000007596757220 */ /* 0x040fe20000410000 */
[----:B------:R-:W-:Y:S01]  /*a950*/  LOP3.LUT P5, RZ, R209, 0xff, RZ, 0xc0, !PT ;  /* 0x000000ffd1ff7812 */ /* 0x000fe200078ac0ff */
[----:B------:R-:W-:Y:S01]  /*a960*/  FMUL.FTZ R150, R150, R201 ;  /* 0x000000c996967220 */ /* 0x000fe20000410000 */
[----:B------:R-:W-:-:S02]  /*a970*/  LOP3.LUT P6, RZ, R203, 0xff, RZ, 0xc0, !PT ;  /* 0x000000ffcbff7812 */ /* 0x000fc400078cc0ff */
[----:B------:R-:W-:Y:S02]  /*a980*/  F2FP.BF16.F32.PACK_AB R82, R119, R82 ;  /* 0x000000527752723e */ /* 0x000fe400000010ff */
[----:B------:R-:W-:Y:S02]  /*a990*/  F2FP.BF16.F32.PACK_AB R119, R145, R142 ;  /* 0x0000008e9177723e */ /* 0x000fe400000010ff */
[C---:B------:R-:W-:Y:S02]  /*a9a0*/  FSEL R118, R80.reuse, RZ, P5 ;  /* 0x000000ff50767208 */ /* 0x040fe40002800000 */
[----:B------:R-:W-:Y:S02]  /*a9b0*/  LOP3.LUT P2, RZ, R203, 0xff00, RZ, 0xc0, !PT ;  /* 0x0000ff00cbff7812 */ /* 0x000fe4000784c0ff */
[----:B------:R-:W-:Y:S01]  /*a9c0*/  FSEL R142, R80, RZ, P6 ;  /* 0x000000ff508e7208 */ /* 0x000fe20003000000 */
[----:B------:R-:W-:Y:S01]  /*a9d0*/  FMUL.FTZ R80, R81, UR13 ;  /* 0x0000000d51507c20 */ /* 0x000fe20008410000 */
[----:B------:R-:W-:-:S02]  /*a9e0*/  LOP3.LUT P5, RZ, R202, 0xff0000, RZ, 0xc0, !PT ;  /* 0x00ff0000caff7812 */ /* 0x000fc400078ac0ff */
[----:B------:R-:W-:Y:S02]  /*a9f0*/  LOP3.LUT P6, RZ, R208, 0xff0000, RZ, 0xc0, !PT ;  /* 0x00ff0000d0ff7812 */ /* 0x000fe400078cc0ff */
[----:B------:R-:W-:Y:S01]  /*aa00*/  FSEL R147, R140, RZ, P2 ;  /* 0x000000ff8c937208 */ /* 0x000fe20001000000 */
[----:B------:R-:W-:Y:S01]  /*aa10*/  FMUL.FTZ R140, R116, UR13 ;  /* 0x0000000d748c7c20 */ /* 0x000fe20008410000 */
[----:B------:R-:W-:Y:S02]  /*aa20*/  F2FP.BF16.F32.PACK_AB R143, R144, R143 ;  /* 0x0000008f908f723e */ /* 0x000fe400000010ff */
[----:B------:R-:W-:Y:S02]  /*aa30*/  F2FP.BF16.F32.PACK_AB R118, R141, R118 ;  /* 0x000000768d76723e */ /* 0x000fe400000010ff */
[----:B------:R-:W-:Y:S01]  /*aa40*/  F2FP.BF16.F32.PACK_AB R81, R116, R81 ;  /* 0x000000517451723e */ /* 0x000fe200000010ff */
[----:B------:R-:W-:Y:S01]  /*aa50*/  FMUL.FTZ R116, R117, UR13 ;  /* 0x0000000d75747c20 */ /* 0x000fe20008410000 */
[----:B------:R-:W-:-:S02]  /*aa60*/  LOP3.LUT P2, RZ, R202, 0xff000000, RZ, 0xc0, !PT ;  /* 0xff000000caff7812 */ /* 0x000fc4000784c0ff */
[C---:B------:R-:W-:Y:S02]  /*aa70*/  FSEL R141, R80.reuse, RZ, P5 ;  /* 0x000000ff508d7208 */ /* 0x040fe40002800000 */
[----:B------:R-:W-:Y:S02]  /*aa80*/  FSEL R144, R80, RZ, P6 ;  /* 0x000000ff50907208 */ /* 0x000fe40003000000 */
[----:B------:R-:W-:Y:S02]  /*aa90*/  LOP3.LUT P5, RZ, R208, 0xff000000, RZ, 0xc0, !PT ;  /* 0xff000000d0ff7812 */ /* 0x000fe400078ac0ff */
[----:B------:R-:W-:Y:S02]  /*aaa0*/  LOP3.LUT P6, RZ, R202, 0xff00, RZ, 0xc0, !PT ;  /* 0x0000ff00caff7812 */ /* 0x000fe400078cc0ff */
[----:B------:R-:W-:Y:S02]  /*aab0*/  FSEL R146, R140, RZ, P2 ;  /* 0x000000ff8c927208 */ /* 0x000fe40001000000 */
[----:B------:R-:W-:Y:S01]  /*aac0*/  F2FP.BF16.F32.PACK_AB R80, R117, R150 ;  /* 0x000000967550723e */ /* 0x000fe200000010ff */
[----:B------:R-:W-:Y:S01]  /*aad0*/  FMUL.FTZ R150, R150, UR13 ;  /* 0x0000000d96967c20 */ /* 0x000fe20008410000 */
[----:B------:R-:W-:-:S02]  /*aae0*/  LOP3.LUT P2, RZ, R208, 0xff00, RZ, 0xc0, !PT ;  /* 0x0000ff00d0ff7812 */ /* 0x000fc4000784c0ff */
[----:B------:R-:W-:Y:S02]  /*aaf0*/  FSEL R201, R140, RZ, P5 ;  /* 0x000000ff8cc97208 */ /* 0x000fe40002800000 */
[----:B------:R-:W-:Y:S02]  /*ab00*/  FSEL R145, R116, RZ, P6 ;  /* 0x000000ff74917208 */ /* 0x000fe40003000000 */
[----:B------:R-:W-:Y:S02]  /*ab10*/  LOP3.LUT P5, RZ, R208, 0xff, RZ, 0xc0, !PT ;  /* 0x000000ffd0ff7812 */ /* 0x000fe400078ac0ff */
[----:B------:R-:W-:Y:S02]  /*ab20*/  LOP3.LUT P6, RZ, R202, 0xff, RZ, 0xc0, !PT ;  /* 0x000000ffcaff7812 */ /* 0x000fe400078cc0ff */
[----:B------:R-:W-:Y:S02]  /*ab30*/  F2FP.BF16.F32.PACK_AB R142, R147, R142 ;  /* 0x0000008e938e723e */ /* 0x000fe400000010ff */
        /* <DEDUP_REMOVED lines=8> */
.L_x_450:
[-CC-:B------:R-:W-:Y:S01]  /*abc0*/  FFMA.FTZ R142, R200, R201.reuse, R218.reuse ;  /* 0x000000c9c88e7223 */ /* 0x180fe200000100da */
[-CC-:B------:R-:W-:Y:S01]  /*abd0*/  FFMA.FTZ R141, R191, R201.reuse, R218.reuse ;  /* 0x000000c9bf8d7223 */ /* 0x180fe200000100da */
[-CC-:B------:R-:W-:Y:S01]  /*abe0*/  FFMA.FTZ R119, R189, R201.reuse, R218.reuse ;  /* 0x000000c9bd777223 */ /* 0x180fe200000100da */
[----:B------:R-:W-:Y:S01]  /*abf0*/  FFMA.FTZ R140, R198, R201, R218 ;  /* 0x000000c9c68c7223 */ /* 0x000fe200000100da */
[----:B------:R-:W-:Y:S01]  /*ac00*/  FADD.FTZ R143, R199, -R142 ;  /* 0x8000008ec78f7221 */ /* 0x000fe20000010000 */
[----:B------:R-:W-:Y:S01]  /*ac10*/  FADD.FTZ R141, R192, -R141 ;  /* 0x8000008dc08d7221 */ /* 0x000fe20000010000 */
[----:B------:R-:W-:Y:S01]  /*ac20*/  LOP3.LUT P6, RZ, R209, 0xff0000, RZ, 0xc0, !PT ;  /* 0x00ff0000d1ff7812 */ /* 0x000fe200078cc0ff */
[----:B------:R-:W-:Y:S01]  /*ac30*/  FADD.FTZ R145, R197, -R140 ;  /* 0x8000008cc5917221 */ /* 0x000fe20000010000 */
[C---:B-----5:R-:W-:Y:S01]  /*ac40*/  FMUL.FTZ R143, R150.reuse, R143 ;  /* 0x0000008f968f7220 */ /* 0x060fe20000410000 */
[----:B------:R-:W-:Y:S01]  /*ac50*/  FMUL.FTZ R141, R150, R141 ;  /* 0x0000008d968d7220 */ /* 0x000fe20000410000 */
[----:B------:R-:W-:Y:S01]  /*ac60*/  ISETP.GE.U32.AND P2, PT, R202, RZ, PT ;  /* 0x000000ffca00720c */ /* 0x000fe20003f46070 */
[-CC-:B------:R-:W-:Y:S01]  /*ac70*/  FFMA.FTZ R117, R187, R201.reuse, R218.reuse ;  /* 0x000000c9bb757223 */ /* 0x180fe200000100da */
[----:B0-----:R-:W-:Y:S01]  /*ac80*/  FMUL.FTZ R146, R143, UR13 ;  /* 0x0000000d8f927c20 */ /* 0x001fe20008410000 */
[----:B------:R-:W-:Y:S01]  /*ac90*/  FADD.FTZ R143, R190, -R119 ;  /* 0x80000077be8f7221 */ /* 0x000fe20000010000 */
[----:B------:R-:W-:Y:S01]  /*aca0*/  FMUL.FTZ R141, R141, UR13 ;  /* 0x0000000d8d8d7c20 */ /* 0x000fe20008410000 */
[----:B------:R-:W-:Y:S01]  /*acb0*/  LOP3.LUT P5, RZ, R203, 0xff0000, RZ, 0xc0, !PT ;  /* 0x00ff0000cbff7812 */ /* 0x000fe200078ac0ff */
[--C-:B------:R-:W-:Y:S01]  /*acc0*/  FFMA.FTZ R118, R196, R201, R218.reuse ;  /* 0x000000c9c4767223 */ /* 0x100fe200000100da */
[----:B------:R-:W-:Y:S01]  /*acd0*/  FMUL.FTZ R143, R150, R143 ;  /* 0x0000008f968f7220 */ /* 0x000fe20000410000 */
[----:B------:R-:W-:Y:S01]  /*ace0*/  FFMA.FTZ R116, R194, R201, R218 ;  /* 0x000000c9c2747223 */ /* 0x000fe200000100da */
[----:B------:R-:W-:Y:S01]  /*acf0*/  FSEL R144, R141, RZ, P6 ;  /* 0x000000ff8d907208 */ /* 0x000fe20003000000 */
[----:B------:R-:W-:Y:S01]  /*ad00*/  FMUL.FTZ R145, R150, R145 ;  /* 0x0000009196917220 */ /* 0x000fe20000410000 */
[----:B------:R-:W-:Y:S01]  /*ad10*/  FMUL.FTZ R140, R143, UR13 ;  /* 0x0000000d8f8c7c20 */ /* 0x000fe20008410000 */
[----:B------:R-:W-:Y:S01]  /*ad20*/  ISETP.GE.U32.AND.EX P2, PT, R203, 0x1000000, PT, P2 ;  /* 0x01000000cb00780c */ /* 0x000fe20003f46120 */
[----:B------:R-:W-:Y:S01]  /*ad30*/  FADD.FTZ R119, R188, -R117 ;  /* 0x80000075bc777221 */ /* 0x000fe20000010000 */
[----:B------:R-:W-:Y:S01]  /*ad40*/  FSEL R142, R141, RZ, P5 ;  /* 0x000000ff8d8e7208 */ /* 0x000fe20002800000 */
[----:B------:R-:W-:Y:S01]  /*ad50*/  FADD.FTZ R141, R195, -R118 ;  /* 0x80000076c38d7221 */ /* 0x000fe20000010000 */
[----:B------:R-:W-:Y:S01]  /*ad60*/  LOP3.LUT P6, RZ, R209, 0xff, RZ, 0xc0, !PT ;  /* 0x000000ffd1ff7812 */ /* 0x000fe200078cc0ff */
[----:B------:R-:W-:Y:S01]  /*ad70*/  FADD.FTZ R117, R193, -R116 ;  /* 0x80000074c1757221 */ /* 0x000fe20000010000 */
[----:B------:R-:W-:Y:S01]  /*ad80*/  ISETP.GE.U32.AND P5, PT, R208, RZ, PT ;  /* 0x000000ffd000720c */ /* 0x000fe20003fa6070 */
[----:B------:R-:W-:Y:S01]  /*ad90*/  FMUL.FTZ R145, R145, UR13 ;  /* 0x0000000d91917c20 */ /* 0x000fe20008410000 */
[----:B------:R-:W-:Y:S01]  /*ada0*/  FSEL R217, R146, RZ, P2 ;  /* 0x000000ff92d97208 */ /* 0x000fe20001000000 */
[----:B------:R-:W-:Y:S01]  /*adb0*/  FMUL.FTZ R116, R150, R119 ;  /* 0x0000007796747220 */ /* 0x000fe20000410000 */
[----:B------:R-:W-:Y:S01]  /*adc0*/  FSEL R118, R140, RZ, P6 ;  /* 0x000000ff8c767208 */ /* 0x000fe20003000000 */
[----:B------:R-:W-:Y:S01]  /*add0*/  FFMA.FTZ R201, R185, R201, R218 ;  /* 0x000000c9b9c97223 */ /* 0x000fe200000100da */
[C---:B------:R-:W-:Y:S01]  /*ade0*/  LOP3.LUT P2, RZ, R209.reuse, 0xff00, RZ, 0xc0, !PT ;  /* 0x0000ff00d1ff7812 */ /* 0x040fe2000784c0ff */
[----:B------:R-:W-:Y:S01]  /*adf0*/  FMUL.FTZ R141, R150, R141 ;  /* 0x0000008d968d7220 */ /* 0x000fe20000410000 */
[----:B------:R-:W-:Y:S01]  /*ae00*/  ISETP.GE.U32.AND.EX P5, PT, R209, 0x1000000, PT, P5 ;  /* 0x01000000d100780c */ /* 0x000fe20003fa6150 */
[----:B------:R-:W-:Y:S01]  /*ae10*/  FMUL.FTZ R116, R116, UR13 ;  /* 0x0000000d74747c20 */ /* 0x000fe20008410000 */
[----:B------:R-:W-:Y:S01]  /*ae20*/  LOP3.LUT P6, RZ, R203, 0xff, RZ, 0xc0, !PT ;  /* 0x000000ffcbff7812 */ /* 0x000fe200078cc0ff */
[----:B------:R-:W-:Y:S01]  /*ae30*/  FMUL.FTZ R117, R150, R117 ;  /* 0x0000007596757220 */ /* 0x000fe20000410000 */
[----:B------:R-:W-:Y:S01]  /*ae40*/  F2FP.BF16.F32.PACK_AB R143, R217, R142 ;  /* 0x0000008ed98f723e */ /* 0x000fe200000010ff */
[----:B------:R-:W-:Y:S01]  /*ae50*/  FADD.FTZ R201, R186, -R201 ;  /* 0x800000c9bac97221 */ /* 0x000fe20000010000 */
[----:B------:R-:W-:Y:S01]  /*ae60*/  FSEL R119, R146, RZ, P5 ;  /* 0x000000ff92777208 */ /* 0x000fe20002800000 */
[----:B------:R-:W-:Y:S01]  /*ae70*/  FMUL.FTZ R117, R117, UR13 ;  /* 0x0000000d75757c20 */ /* 0x000fe20008410000 */
[----:B------:R-:W-:Y:S01]  /*ae80*/  FSEL R147, R145, RZ, P2 ;  /* 0x000000ff91937208 */ /* 0x000fe20001000000 */
[----:B------:R-:W-:Y:S01]  /*ae90*/  FMUL.FTZ R201, R150, R201 ;  /* 0x000000c996c97220 */ /* 0x000fe20000410000 */
[----:B------:R-:W-:Y:S01]  /*aea0*/  FSEL R142, R140, RZ, P6 ;  /* 0x000000ff8c8e7208 */ /* 0x000fe20003000000 */
[----:B------:R-:W-:Y:S01]  /*aeb0*/  FMUL.FTZ R140, R141, UR13 ;  /* 0x0000000d8d8c7c20 */ /* 0x000fe20008410000 */
[----:B------:R-:W-:Y:S01]  /*aec0*/  LOP3.LUT P2, RZ, R203, 0xff00, RZ, 0xc0, !PT ;  /* 0x0000ff00cbff7812 */ /* 0x000fe2000784c0ff */
[----:B------:R-:W-:Y:S01]  /*aed0*/  FMUL.FTZ R201, R201, UR13 ;  /* 0x0000000dc9c97c20 */ /* 0x000fe20008410000 */
[----:B------:R-:W-:-:S02]  /*aee0*/  LOP3.LUT P5, RZ, R202, 0xff0000, RZ, 0xc0, !PT ;  /* 0x00ff0000caff7812 */ /* 0x000fc400078ac0ff */
[----:B------:R-:W-:Y:S02]  /*aef0*/  LOP3.LUT P6, RZ, R208, 0xff0000, RZ, 0xc0, !PT ;  /* 0x00ff0000d0ff7812 */ /* 0x000fe400078cc0ff */
[----:B------:R-:W-:Y:S02]  /*af00*/  F2FP.BF16.F32.PACK_AB R119, R119, R144 ;  /* 0x000000907777723e */ /* 0x000fe400000010ff */
[----:B------:R-:W-:Y:S02]  /*af10*/  F2FP.BF16.F32.PACK_AB R118, R147, R118 ;  /* 0x000000769376723e */ /* 0x000fe400000010ff */
[----:B------:R-:W-:Y:S02]  /*af20*/  FSEL R147, R145, RZ, P2 ;  /* 0x000000ff91937208 */ /* 0x000fe40001000000 */
[C---:B------:R-:W-:Y:S02]  /*af30*/  FSEL R141, R116.reuse, RZ, P5 ;  /* 0x000000ff748d7208 */ /* 0x040fe40002800000 */
[----:B------:R-:W-:-:S02]  /*af40*/  FSEL R144, R116, RZ, P6 ;  /* 0x000000ff74907208 */ /* 0x000fc40003000000 */
[----:B------:R-:W-:Y:S02]  /*af50*/  LOP3.LUT P2, RZ, R202, 0xff000000, RZ, 0xc0, !PT ;  /* 0xff000000caff7812 */ /* 0x000fe4000784c0ff */
[----:B------:R-:W-:Y:S02]  /*af60*/  LOP3.LUT P5, RZ, R208, 0xff000000, RZ, 0xc0, !PT ;  /* 0xff000000d0ff7812 */ /* 0x000fe400078ac0ff */
[----:B------:R-:W-:Y:S02]  /*af70*/  LOP3.LUT P6, RZ, R202, 0xff00, RZ, 0xc0, !PT ;  /* 0x0000ff00caff7812 */ /* 0x000fe400078cc0ff */
[C---:B------:R-:W-:Y:S02]  /*af80*/  FSEL R146, R140.reuse, RZ, P2 ;  /* 0x000000ff8c927208 */ /* 0x040fe40001000000 */
[----:B------:R-:W-:Y:S02]  /*af90*/  FSEL R217, R140, RZ, P5 ;  /* 0x000000ff8cd97208 */ /* 0x000fe40002800000 */
[----:B------:R-:W-:-:S02]  /*afa0*/  FSEL R145, R117, RZ, P6 ;  /* 0x000000ff75917208 */ /* 0x000fc40003000000 */
[C---:B------:R-:W-:Y:S02]  /*afb0*/  LOP3.LUT P2, RZ, R208.reuse, 0xff00, RZ, 0xc0, !PT ;  /* 0x0000ff00d0ff7812 */ /* 0x040fe4000784c0ff */
[----:B------:R-:W-:Y:S02]  /*afc0*/  LOP3.LUT P5, RZ, R208, 0xff, RZ, 0xc0, !PT ;  /* 0x000000ffd0ff7812 */ /* 0x000fe400078ac0ff */
[----:B------:R-:W-:Y:S02]  /*afd0*/  LOP3.LUT P6, RZ, R202, 0xff, RZ, 0xc0, !PT ;  /* 0x000000ffcaff7812 */ /* 0x000fe400078cc0ff */
[----:B------:R-:W-:Y:S02]  /*afe0*/  F2FP.BF16.F32.PACK_AB R142, R147, R142 ;  /* 0x0000008e938e723e */ /* 0x000fe400000010ff */
        /* <DEDUP_REMOVED lines=8> */
.L_x_446:
[----:B------:R-:W-:-:S04]  /*b070*/  UISETP.NE.U32.AND UP0, UPT, UR20, URZ, UPT ;  /* 0x000000ff1400728c */ /* 0x000fc8000bf05070 */
[----:B------:R-:W-:-:S09]  /*b080*/  UISETP.NE.AND.EX UP0, UPT, UR21, URZ, UPT, UP0 ;  /* 0x000000ff1500728c */ /* 0x000fd2000bf05300 */
[----:B------:R-:W-:Y:S05]  /*b090*/  BRA.U !UP0, `(.L_x_451) ;  /* 0x0000000908307547 */ /* 0x000fea000b800000 */
[----:B-1-34-:R-:W1:Y:S02]  /*b0a0*/  LDC.64 R140, c[0x0][0x478] ;  /* 0x00011e00ff8c7b82 */ /* 0x01ae640000000a00 */
[----:B-1----:R-:W-:-:S04]  /*b0b0*/  ISETP.NE.U32.AND P1, PT, R140, RZ, PT ;  /* 0x000000ff8c00720c */ /* 0x002fc80003f25070 */
[----:B------:R-:W-:-:S13]  /*b0c0*/  ISETP.NE.AND.EX P1, PT, R141, RZ, PT, P1 ;  /* 0x000000ff8d00720c */ /* 0x000fda0003f25310 */
[----:B------:R-:W-:Y:S05]  /*b0d0*/  @!P1 BRA `(.L_x_452) ;  /* 0x0000000400189947 */ /* 0x000fea0003800000 */
[----:B------:R-:W-:Y:S01]  /*b0e0*/  PRMT R80, R39, 0x7632, R80 ;  /* 0x0000763227507816 */ /* 0x000fe20000000050 */
[-CC-:B------:R-:W-:Y:S01]  /*b0f0*/  FFMA.FTZ R143, R191, R201.reuse, R218.reuse ;  /* 0x000000c9bf8f7223 */ /* 0x180fe200000100da */
[-CC-:B------:R-:W-:Y:S01]  /*b100*/  FFMA.FTZ R142, R200, R201.reuse, R218.reuse ;  /* 0x000000c9c88e7223 */ /* 0x180fe200000100da */
[----:B------:R-:W-:Y:S01]  /*b110*/  SHF.L.U32 R140, R39, 0x10, RZ ;  /* 0x00000010278c7819 */ /* 0x000fe200000006ff */
[-C--:B------:R-:W-:Y:S01]  /*b120*/  FFMA.FTZ R141, R189, R201.reuse, R218 ;  /* 0x000000c9bd8d7223 */ /* 0x080fe200000100da */
[----:B0-----:R-:W-:Y:S02]  /*b130*/  IMAD.U32 R147, R80, 0x10000, RZ ;  /* 0x0001000050937824 */ /* 0x001fe400078e00ff */
[----:B------:R-:W-:Y:S01]  /*b140*/  FADD.FTZ R143, R192, -R143 ;  /* 0x8000008fc08f7221 */ /* 0x000fe20000010000 */
[----:B------:R-:W-:Y:S01]  /*b150*/  PRMT R80, R38, 0x7632, R80 ;  /* 0x0000763226507816 */ /* 0x000fe20000000050 */
[----:B------:R-:W-:Y:S01]  /*b160*/  FADD.FTZ R145, R199, -R142 ;  /* 0x8000008ec7917221 */ /* 0x000fe20000010000 */
[-CC-:B------:R-:W-:Y:S01]  /*b170*/  FFMA.FTZ R82, R198, R201.reuse, R218.reuse ;  /* 0x000000c9c6527223 */ /* 0x180fe200000100da */
[-CC-:B------:R-:W-:Y:S01]  /*b180*/  FFMA.FTZ R83, R187, R201.reuse, R218.reuse ;  /* 0x000000c9bb537223 */ /* 0x180fe200000100da */
[-CC-:B------:R-:W-:Y:S01]  /*b190*/  FFMA.FTZ R144, R196, R201.reuse, R218.reuse ;  /* 0x000000c9c4907223 */ /* 0x180fe200000100da */
[-CC-:B------:R-:W-:Y:S01]  /*b1a0*/  FFMA.FTZ R81, R185, R201.reuse, R218.reuse ;  /* 0x000000c9b9517223 */ /* 0x180fe200000100da */
[----:B------:R-:W-:Y:S01]  /*b1b0*/  FFMA.FTZ R218, R194, R201, R218 ;  /* 0x000000c9c2da7223 */ /* 0x000fe200000100da */
[C---:B-----5:R-:W-:Y:S01]  /*b1c0*/  FFMA.FTZ R201, R150.reuse, R143, R140 ;  /* 0x0000008f96c97223 */ /* 0x060fe2000001008c */
[----:B------:R-:W-:Y:S01]  /*b1d0*/  FFMA.FTZ R216, R150, R145, R147 ;  /* 0x0000009196d87223 */ /* 0x000fe20000010093 */
[----:B------:R-:W-:-:S02]  /*b1e0*/  IMAD.U32 R140, R80, 0x10000, RZ ;  /* 0x00010000508c7824 */ /* 0x000fc400078e00ff */
[----:B------:R-:W-:Y:S01]  /*b1f0*/  FADD.FTZ R145, R197, -R82 ;  /* 0x80000052c5917221 */ /* 0x000fe20000010000 */
[C---:B------:R-:W-:Y:S01]  /*b200*/  SHF.L.U32 R80, R37.reuse, 0x10, RZ ;  /* 0x0000001025507819 */ /* 0x040fe200000006ff */
[----:B------:R-:W-:Y:S01]  /*b210*/  FADD.FTZ R83, R188, -R83 ;  /* 0x80000053bc537221 */ /* 0x000fe20000010000 */
[----:B------:R-:W-:Y:S01]  /*b220*/  SHF.L.U32 R143, R38, 0x10, RZ ;  /* 0x00000010268f7819 */ /* 0x000fe200000006ff */
[----:B------:R-:W-:Y:S01]  /*b230*/  FADD.FTZ R141, R190, -R141 ;  /* 0x8000008dbe8d7221 */ /* 0x000fe20000010000 */
[C-C-:B------:R-:W-:Y:S01]  /*b240*/  FFMA.FTZ R147, R150.reuse, R145, R140.reuse ;  /* 0x0000009196937223 */ /* 0x140fe2000001008c */
[----:B------:R-:W-:Y:S01]  /*b250*/  PRMT R140, R37, 0x7632, R140 ;  /* 0x00007632258c7816 */ /* 0x000fe2000000008c */
[--C-:B------:R-:W-:Y:S01]  /*b260*/  FFMA.FTZ R142, R150, R83, R80.reuse ;  /* 0x00000053968e7223 */ /* 0x100fe20000010050 */
[----:B------:R-:W-:Y:S01]  /*b270*/  PRMT R80, R36, 0x7632, R80 ;  /* 0x0000763224507816 */ /* 0x000fe20000000050 */
[----:B------:R-:W-:Y:S01]  /*b280*/  FFMA.FTZ R146, R150, R141, R143 ;  /* 0x0000008d96927223 */ /* 0x000fe2000001008f */
[----:B------:R-:W-:-:S02]  /*b290*/  IMAD.U32 R82, R36, 0x10000, RZ ;  /* 0x0001000024527824 */ /* 0x000fc400078e00ff */
[----:B------:R-:W-:Y:S01]  /*b2a0*/  FADD.FTZ R81, R186, -R81 ;  /* 0x80000051ba517221 */ /* 0x000fe20000010000 */
[----:B------:R-:W-:Y:S01]  /*b2b0*/  SHF.L.U32 R143, R140, 0x10, RZ ;  /* 0x000000108c8f7819 */ /* 0x000fe200000006ff */
[----:B------:R-:W-:Y:S01]  /*b2c0*/  FADD.FTZ R141, R195, -R144 ;  /* 0x80000090c38d7221 */ /* 0x000fe20000010000 */
[----:B------:R-:W-:Y:S01]  /*b2d0*/  ISETP.GE.U32.AND P2, PT, R202, RZ, PT ;  /* 0x000000ffca00720c */ /* 0x000fe20003f46070 */
[----:B------:R-:W-:Y:S02]  /*b2e0*/  IMAD.U32 R140, R80, 0x10000, RZ ;  /* 0x00010000508c7824 */ /* 0x000fe400078e00ff */
[----:B------:R-:W-:Y:S01]  /*b2f0*/  FADD.FTZ R83, R193, -R218 ;  /* 0x800000dac1537221 */ /* 0x000fe20000010000 */
[----:B------:R-:W-:Y:S01]  /*b300*/  FFMA.FTZ R80, R150, R81, R82 ;  /* 0x0000005196507223 */ /* 0x000fe20000010052 */
[----:B------:R-:W-:Y:S01]  /*b310*/  FMUL.FTZ R81, R216, UR13 ;  /* 0x0000000dd8517c20 */ /* 0x000fe20008410000 */
[C---:B------:R-:W-:Y:S01]  /*b320*/  FFMA.FTZ R145, R150.reuse, R141, R143 ;  /* 0x0000008d96917223 */ /* 0x040fe2000001008f */
[----:B------:R-:W-:Y:S01]  /*b330*/  ISETP.GE.U32.AND.EX P2, PT, R203, 0x1000000, PT, P2 ;  /* 0x01000000cb00780c */ /* 0x000fe20003f46120 */
[----:B------:R-:W-:Y:S01]  /*b340*/  FFMA.FTZ R141, R150, R83, R140 ;  /* 0x00000053968d7223 */ /* 0x000fe2000001008c */
[----:B------:R-:W-:Y:S01]  /*b350*/  F2FP.BF16.F32.PACK_AB R83, R216, R201 ;  /* 0x000000c9d853723e */ /* 0x000fe200000010ff */
[----:B------:R-:W-:Y:S01]  /*b360*/  FMUL.FTZ R201, R201, UR13 ;  /* 0x0000000dc9c97c20 */ /* 0x000fe20008410000 */
[----:B------:R-:W-:Y:S01]  /*b370*/  LOP3.LUT P5, RZ, R203, 0xff0000, RZ, 0xc0, !PT ;  /* 0x00ff0000cbff7812 */ /* 0x000fe200078ac0ff */
[----:B------:R-:W-:Y:S01]  /*b380*/  FMUL.FTZ R143, R142, UR13 ;  /* 0x0000000d8e8f7c20 */ /* 0x000fe20008410000 */
[----:B------:R-:W-:Y:S01]  /*b390*/  FSEL R150, R81, RZ, P2 ;  /* 0x000000ff51967208 */ /* 0x000fe20001000000 */
[----:B------:R-:W-:Y:S01]  /*b3a0*/  FMUL.FTZ R81, R146, UR13 ;  /* 0x0000000d92517c20 */ /* 0x000fe20008410000 */
[----:B------:R-:W-:Y:S01]  /*b3b0*/  LOP3.LUT P6, RZ, R203, 0xff, RZ, 0xc0, !PT ;  /* 0x000000ffcbff7812 */ /* 0x000fe200078cc0ff */
[----:B------:R-:W-:Y:S01]  /*b3c0*/  FMUL.FTZ R140, R80, UR13 ;  /* 0x0000000d508c7c20 */ /* 0x000fe20008410000 */
[C---:B------:R-:W-:Y:S01]  /*b3d0*/  F2FP.BF16.F32.PACK_AB R82, R147.reuse, R146 ;  /* 0x000000929352723e */ /* 0x040fe200000010ff */
[----:B------:R-:W-:Y:S01]  /*b3e0*/  FMUL.FTZ R147, R147, UR13 ;  /* 0x0000000d93937c20 */ /* 0x000fe20008410000 */
[----:B------:R-:W-:-:S02]  /*b3f0*/  FSEL R201, R201, RZ, P5 ;  /* 0x000000ffc9c97208 */ /* 0x000fc40002800000 */
[----:B------:R-:W-:Y:S02]  /*b400*/  LOP3.LUT P2, RZ, R203, 0xff00, RZ, 0xc0, !PT ;  /* 0x0000ff00cbff7812 */ /* 0x000fe4000784c0ff */
[C---:B------:R-:W-:Y:S02]  /*b410*/  LOP3.LUT P5, RZ, R202.reuse, 0xff0000, RZ, 0xc0, !PT ;  /* 0x00ff0000caff7812 */ /* 0x040fe400078ac0ff */
[----:B------:R-:W-:Y:S02]  /*b420*/  FSEL R146, R81, RZ, P6 ;  /* 0x000000ff51927208 */ /* 0x000fe40003000000 */
[C---:B------:R-:W-:Y:S01]  /*b430*/  F2FP.BF16.F32.PACK_AB R81, R145.reuse, R142 ;  /* 0x0000008e9151723e */ /* 0x040fe200000010ff */
[----:B------:R-:W-:Y:S01]  /*b440*/  FMUL.FTZ R145, R145, UR13 ;  /* 0x0000000d91917c20 */ /* 0x000fe20008410000 */
[----:B------:R-:W-:Y:S01]  /*b450*/  LOP3.LUT P6, RZ, R202, 0xff000000, RZ, 0xc0, !PT ;  /* 0xff000000caff7812 */ /* 0x000fe200078cc0ff */
[----:B------:R-:W-:Y:S01]  /*b460*/  FMUL.FTZ R142, R141, UR13 ;  /* 0x0000000d8d8e7c20 */ /* 0x000fe20008410000 */
[----:B------:R-:W-:-:S02]  /*b470*/  FSEL R147, R147, RZ, P2 ;  /* 0x000000ff93937208 */ /* 0x000fc40001000000 */
[----:B------:R-:W-:Y:S02]  /*b480*/  FSEL R144, R143, RZ, P5 ;  /* 0x000000ff8f907208 */ /* 0x000fe40002800000 */
[C---:B------:R-:W-:Y:S02]  /*b490*/  LOP3.LUT P2, RZ, R202.reuse, 0xff, RZ, 0xc0, !PT ;  /* 0x000000ffcaff7812 */ /* 0x040fe4000784c0ff */
        /* <DEDUP_REMOVED lines=10> */
.L_x_452:
[-CC-:B------:R-:W-:Y:S01]  /*b540*/  FFMA.FTZ R220, R200, R201.reuse, R218.reuse ;  /* 0x000000c9c8dc7223 */ /* 0x180fe200000100da */
[-CC-:B0-----:R-:W-:Y:S01]  /*b550*/  FFMA.FTZ R147, R191, R201.reuse, R218.reuse ;  /* 0x000000c9bf937223 */ /* 0x181fe200000100da */
[-CC-:B------:R-:W-:Y:S01]  /*b560*/  FFMA.FTZ R145, R189, R201.reuse, R218.reuse ;  /* 0x000000c9bd917223 */ /* 0x180fe200000100da */
[-CC-:B------:R-:W-:Y:S01]  /*b570*/  FFMA.FTZ R144, R198, R201.reuse, R218.reuse ;  /* 0x000000c9c6907223 */ /* 0x180fe200000100da */
[-CC-:B------:R-:W-:Y:S01]  /*b580*/  FFMA.FTZ R143, R187, R201.reuse, R218.reuse ;  /* 0x000000c9bb8f7223 */ /* 0x180fe200000100da */
[-CC-:B------:R-:W-:Y:S01]  /*b590*/  FFMA.FTZ R146, R196, R201.reuse, R218.reuse ;  /* 0x000000c9c4927223 */ /* 0x180fe200000100da */
[-CC-:B------:R-:W-:Y:S01]  /*b5a0*/  FFMA.FTZ R141, R185, R201.reuse, R218.reuse ;  /* 0x000000c9b98d7223 */ /* 0x180fe200000100da */
[----:B------:R-:W-:Y:S01]  /*b5b0*/  FFMA.FTZ R218, R194, R201, R218 ;  /* 0x000000c9c2da7223 */ /* 0x000fe200000100da */
[----:B------:R-:W-:Y:S01]  /*b5c0*/  PRMT R201, R39, 0x7632, R201 ;  /* 0x0000763227c97816 */ /* 0x000fe200000000c9 */
[----:B------:R-:W-:Y:S01]  /*b5d0*/  FADD.FTZ R217, R199, -R220 ;  /* 0x800000dcc7d97221 */ /* 0x000fe20000010000 */
[C---:B------:R-:W-:Y:S01]  /*b5e0*/  PRMT R140, R38.reuse, 0x7632, R140 ;  /* 0x00007632268c7816 */ /* 0x040fe2000000008c */
[----:B------:R-:W-:Y:S01]  /*b5f0*/  IMAD.U32 R142, R38, 0x10000, RZ ;  /* 0x00010000268e7824 */ /* 0x000fe200078e00ff */
[----:B------:R-:W-:Y:S01]  /*b600*/  SHF.L.U32 R219, R201, 0x10, RZ ;  /* 0x00000010c9db7819 */ /* 0x000fe200000006ff */
[----:B------:R-:W-:Y:S01]  /*b610*/  FADD.FTZ R201, R192, -R147 ;  /* 0x80000093c0c97221 */ /* 0x000fe20000010000 */
[----:B------:R-:W-:Y:S01]  /*b620*/  FADD.FTZ R147, R197, -R144 ;  /* 0x80000090c5937221 */ /* 0x000fe20000010000 */
[----:B------:R-:W-:Y:S01]  /*b630*/  IMAD.U32 R140, R140, 0x10000, RZ ;  /* 0x000100008c8c7824 */ /* 0x000fe200078e00ff */
[----:B------:R-:W-:Y:S01]  /*b640*/  SHF.L.U32 R216, R39, 0x10, RZ ;  /* 0x0000001027d87819 */ /* 0x000fe200000006ff */
[----:B------:R-:W-:Y:S01]  /*b650*/  FADD.FTZ R145, R190, -R145 ;  /* 0x80000091be917221 */ /* 0x000fe20000010000 */
[C---:B-----5:R-:W-:Y:S01]  /*b660*/  FFMA.FTZ R220, R150.reuse, R217, R219 ;  /* 0x000000d996dc7223 */ /* 0x060fe200000100db */
[--C-:B------:R-:W-:Y:S01]  /*b670*/  FFMA.FTZ R217, R150, R147, R140.reuse ;  /* 0x0000009396d97223 */ /* 0x100fe2000001008c */
[----:B------:R-:W-:Y:S01]  /*b680*/  PRMT R140, R36, 0x7632, R140 ;  /* 0x00007632248c7816 */ /* 0x000fe2000000008c */
[C---:B------:R-:W-:Y:S01]  /*b690*/  FFMA.FTZ R219, R150.reuse, R201, R216 ;  /* 0x000000c996db7223 */ /* 0x040fe200000100d8 */
[----:B------:R-:W-:Y:S01]  /*b6a0*/  FFMA.FTZ R216, R150, R145, R142 ;  /* 0x0000009196d87223 */ /* 0x000fe2000001008e */
[C---:B------:R-:W-:Y:S01]  /*b6b0*/  SHF.L.U32 R147, R37.reuse, 0x10, RZ ;  /* 0x0000001025937819 */ /* 0x040fe200000006ff */
[----:B------:R-:W-:Y:S01]  /*b6c0*/  FADD.FTZ R145, R188, -R143 ;  /* 0x8000008fbc917221 */ /* 0x000fe20000010000 */
[----:B------:R-:W-:Y:S01]  /*b6d0*/  PRMT R144, R37, 0x7632, R144 ;  /* 0x0000763225907816 */ /* 0x000fe20000000090 */
[----:B------:R-:W-:Y:S01]  /*b6e0*/  IMAD.U32 R140, R140, 0x10000, RZ ;  /* 0x000100008c8c7824 */ /* 0x000fe200078e00ff */
[----:B------:R-:W-:Y:S01]  /*b6f0*/  ISETP.GE.U32.AND P2, PT, R202, RZ, PT ;  /* 0x000000ffca00720c */ /* 0x000fe20003f46070 */
[----:B------:R-:W-:Y:S01]  /*b700*/  FADD.FTZ R143, R193, -R218 ;  /* 0x800000dac18f7221 */ /* 0x000fe20000010000 */
[----:B------:R-:W-:Y:S01]  /*b710*/  FMUL.FTZ R219, R219, UR13 ;  /* 0x0000000ddbdb7c20 */ /* 0x000fe20008410000 */
[----:B------:R-:W-:Y:S01]  /*b720*/  SHF.L.U32 R144, R144, 0x10, RZ ;  /* 0x0000001090907819 */ /* 0x000fe200000006ff */
[----:B------:R-:W-:Y:S01]  /*b730*/  FMUL.FTZ R220, R220, UR13 ;  /* 0x0000000ddcdc7c20 */ /* 0x000fe20008410000 */
[----:B------:R-:W-:Y:S01]  /*b740*/  LOP3.LUT P5, RZ, R203, 0xff0000, RZ, 0xc0, !PT ;  /* 0x00ff0000cbff7812 */ /* 0x000fe200078ac0ff */
[----:B------:R-:W-:Y:S01]  /*b750*/  FADD.FTZ R201, R195, -R146 ;  /* 0x80000092c3c97221 */ /* 0x000fe20000010000 */
[----:B------:R-:W-:Y:S01]  /*b760*/  FFMA.FTZ R145, R150, R145, R147 ;  /* 0x0000009196917223 */ /* 0x000fe20000010093 */
[----:B------:R-:W-:Y:S01]  /*b770*/  ISETP.GE.U32.AND.EX P2, PT, R203, 0x1000000, PT, P2 ;  /* 0x01000000cb00780c */ /* 0x000fe20003f46120 */
[----:B------:R-:W-:-:S02]  /*b780*/  IMAD.U32 R142, R36, 0x10000, RZ ;  /* 0x00010000248e7824 */ /* 0x000fc400078e00ff */
[----:B------:R-:W-:Y:S01]  /*b790*/  FADD.FTZ R141, R186, -R141 ;  /* 0x8000008dba8d7221 */ /* 0x000fe20000010000 */
[C---:B------:R-:W-:Y:S01]  /*b7a0*/  FFMA.FTZ R140, R150.reuse, R143, R140 ;  /* 0x0000008f968c7223 */ /* 0x040fe2000001008c */
[----:B------:R-:W-:Y:S01]  /*b7b0*/  FSEL R143, R219, RZ, P5 ;  /* 0x000000ffdb8f7208 */ /* 0x000fe20002800000 */
[----:B------:R-:W-:Y:S01]  /*b7c0*/  FMUL.FTZ R217, R217, UR13 ;  /* 0x0000000dd9d97c20 */ /* 0x000fe20008410000 */
[----:B------:R-:W-:Y:S01]  /*b7d0*/  FFMA.FTZ R144, R150, R201, R144 ;  /* 0x000000c996907223 */ /* 0x000fe20000010090 */
[----:B------:R-:W-:Y:S01]  /*b7e0*/  FMUL.FTZ R216, R216, UR13 ;  /* 0x0000000dd8d87c20 */ /* 0x000fe20008410000 */
[----:B------:R-:W-:Y:S01]  /*b7f0*/  LOP3.LUT P5, RZ, R203, 0xff00, RZ, 0xc0, !PT ;  /* 0x0000ff00cbff7812 */ /* 0x000fe200078ac0ff */
[----:B------:R-:W-:Y:S01]  /*b800*/  FMUL.FTZ R145, R145, UR13 ;  /* 0x0000000d91917c20 */ /* 0x000fe20008410000 */
[----:B------:R-:W-:Y:S01]  /*b810*/  FSEL R220, R220, RZ, P2 ;  /* 0x000000ffdcdc7208 */ /* 0x000fe20001000000 */
[----:B------:R-:W-:Y:S01]  /*b820*/  FFMA.FTZ R141, R150, R141, R142 ;  /* 0x0000008d968d7223 */ /* 0x000fe2000001008e */
[----:B------:R-:W-:Y:S01]  /*b830*/  LOP3.LUT P6, RZ, R203, 0xff, RZ, 0xc0, !PT ;  /* 0x000000ffcbff7812 */ /* 0x000fe200078cc0ff */
[----:B------:R-:W-:Y:S01]  /*b840*/  FMUL.FTZ R142, R144, UR13 ;  /* 0x0000000d908e7c20 */ /* 0x000fe20008410000 */
[----:B------:R-:W-:Y:S01]  /*b850*/  LOP3.LUT P2, RZ, R202, 0xff0000, RZ, 0xc0, !PT ;  /* 0x00ff0000caff7812 */ /* 0x000fe2000784c0ff */
[----:B------:R-:W-:Y:S01]  /*b860*/  FMUL.FTZ R140, R140, UR13 ;  /* 0x0000000d8c8c7c20 */ /* 0x000fe20008410000 */
[----:B------:R-:W-:Y:S01]  /*b870*/  FSEL R217, R217, RZ, P5 ;  /* 0x000000ffd9d97208 */ /* 0x000fe20002800000 */
[----:B------:R-:W-:Y:S01]  /*b880*/  FMUL.FTZ R141, R141, UR13 ;  /* 0x0000000d8d8d7c20 */ /* 0x000fe20008410000 */
[----:B------:R-:W-:-:S02]  /*b890*/  FSEL R216, R216, RZ, P6 ;  /* 0x000000ffd8d87208 */ /* 0x000fc40003000000 */
[C---:B------:R-:W-:Y:S02]  /*b8a0*/  LOP3.LUT P5, RZ, R202.reuse, 0xff00, RZ, 0xc0, !PT ;  /* 0x0000ff00caff7812 */ /* 0x040fe400078ac0ff */
[----:B------:R-:W-:Y:S02]  /*b8b0*/  FSEL R144, R145, RZ, P2 ;  /* 0x000000ff91907208 */ /* 0x000fe40001000000 */
[C---:B------:R-:W-:Y:S02]  /*b8c0*/  LOP3.LUT P6, RZ, R202.reuse, 0xff000000, RZ, 0xc0, !PT ;  /* 0xff000000caff7812 */ /* 0x040fe400078cc0ff */
[----:B------:R-:W-:Y:S02]  /*b8d0*/  LOP3.LUT P2, RZ, R202, 0xff, RZ, 0xc0, !PT ;  /* 0x000000ffcaff7812 */ /* 0x000fe4000784c0ff */
        /* <DEDUP_REMOVED lines=8> */
.L_x_451:
[----:B-1-34-:R-:W1:Y:S02]  /*b960*/  LDC.64 R140, c[0x0][0x478] ;  /* 0x00011e00ff8c7b82 */ /* 0x01ae640000000a00 */
        /* <DEDUP_REMOVED lines=9> */
[-C--:B------:R-:W-:Y:S01]  /*ba00*/  FFMA.FTZ R80, R196, R201.reuse, R218 ;  /* 0x000000c9c4507223 */ /* 0x080fe200000100da */
[----:B------:R-:W-:Y:S01]  /*ba10*/  FADD.FTZ R217, R199, -R140 ;  /* 0x8000008cc7d97221 */ /* 0x000fe20000010000 */
[----:B------:R-:W-:Y:S01]  /*ba20*/  FFMA.FTZ R218, R194, R201, R218 ;  /* 0x000000c9c2da7223 */ /* 0x000fe200000100da */
[----:B------:R-:W-:Y:S01]  /*ba30*/  FADD.FTZ R201, R192, -R143 ;  /* 0x8000008fc0c97221 */ /* 0x000fe20000010000 */
[----:B------:R-:W-:Y:S01]  /*ba40*/  FADD.FTZ R81, R186, -R81 ;  /* 0x80000051ba517221 */ /* 0x000fe20000010000 */
[----:B------:R-:W-:Y:S01]  /*ba50*/  FADD.FTZ R145, R190, -R141 ;  /* 0x8000008dbe917221 */ /* 0x000fe20000010000 */
[----:B-----5:R-:W-:Y:S01]  /*ba60*/  FMUL.FTZ R142, R150, R217 ;  /* 0x000000d9968e7220 */ /* 0x020fe20000410000 */
[----:B------:R-:W-:Y:S01]  /*ba70*/  ISETP.GE.U32.AND P2, PT, R202, RZ, PT ;  /* 0x000000ffca00720c */ /* 0x000fe20003f46070 */
[----:B------:R-:W-:Y:S01]  /*ba80*/  FADD.FTZ R141, R188, -R83 ;  /* 0x80000053bc8d7221 */ /* 0x000fe20000010000 */
[----:B------:R-:W-:Y:S01]  /*ba90*/  FADD.FTZ R143, R195, -R80 ;  /* 0x80000050c38f7221 */ /* 0x000fe20000010000 */
[----:B------:R-:W-:Y:S01]  /*baa0*/  FADD.FTZ R83, R193, -R218 ;  /* 0x800000dac1537221 */ /* 0x000fe20000010000 */
[C---:B------:R-:W-:Y:S01]  /*bab0*/  FMUL.FTZ R201, R150.reuse, R201 ;  /* 0x000000c996c97220 */ /* 0x040fe20000410000 */
[----:B0-----:R-:W-:Y:S01]  /*bac0*/  FADD.FTZ R147, R197, -R82 ;  /* 0x80000052c5937221 */ /* 0x001fe20000010000 */
[----:B------:R-:W-:Y:S01]  /*bad0*/  FMUL.FTZ R80, R150, R81 ;  /* 0x0000005196507220 */ /* 0x000fe20000410000 */
[----:B------:R-:W-:Y:S01]  /*bae0*/  FMUL.FTZ R81, R142, UR13 ;  /* 0x0000000d8e517c20 */ /* 0x000fe20008410000 */
[C---:B------:R-:W-:Y:S01]  /*baf0*/  FMUL.FTZ R140, R150.reuse, R141 ;  /* 0x0000008d968c7220 */ /* 0x040fe20000410000 */
[----:B------:R-:W-:Y:S01]  /*bb00*/  ISETP.GE.U32.AND.EX P2, PT, R203, 0x1000000, PT, P2 ;  /* 0x01000000cb00780c */ /* 0x000fe20003f46120 */
[C---:B------:R-:W-:Y:S01]  /*bb10*/  FMUL.FTZ R82, R150.reuse, R145 ;  /* 0x0000009196527220 */ /* 0x040fe20000410000 */
[C---:B------:R-:W-:Y:S01]  /*bb20*/  FMUL.FTZ R141, R150.reuse, R83 ;  /* 0x00000053968d7220 */ /* 0x040fe20000410000 */
[----:B------:R-:W-:Y:S01]  /*bb30*/  FMUL.FTZ R147, R150, R147 ;  /* 0x0000009396937220 */ /* 0x000fe20000410000 */
[----:B------:R-:W-:Y:S01]  /*bb40*/  F2FP.BF16.F32.PACK_AB R83, R142, R201 ;  /* 0x000000c98e53723e */ /* 0x000fe200000010ff */
[----:B------:R-:W-:Y:S01]  /*bb50*/  FMUL.FTZ R145, R150, R143 ;  /* 0x0000008f96917220 */ /* 0x000fe20000410000 */
        /* <DEDUP_REMOVED lines=30> */
.L_x_453:
[-CC-:B0-----:R-:W-:Y:S01]  /*bd40*/  FFMA.FTZ R146, R200, R201.reuse, R218.reuse ;  /* 0x000000c9c8927223 */ /* 0x181fe200000100da */
[-CC-:B------:R-:W-:Y:S01]  /*bd50*/  FFMA.FTZ R145, R191, R201.reuse, R218.reuse ;  /* 0x000000c9bf917223 */ /* 0x180fe200000100da */
[-CC-:B------:R-:W-:Y:S01]  /*bd60*/  FFMA.FTZ R143, R189, R201.reuse, R218.reuse ;  /* 0x000000c9bd8f7223 */ /* 0x180fe200000100da */
[-C--:B------:R-:W-:Y:S01]  /*bd70*/  FFMA.FTZ R144, R198, R201.reuse, R218 ;  /* 0x000000c9c6907223 */ /* 0x080fe200000100da */
[----:B------:R-:W-:Y:S01]  /*bd80*/  FADD.FTZ R221, R199, -R146 ;  /* 0x80000092c7dd7221 */ /* 0x000fe20000010000 */
[----:B------:R-:W-:Y:S01]  /*bd90*/  FADD.FTZ R219, R192, -R145 ;  /* 0x80000091c0db7221 */ /* 0x000fe20000010000 */
[--C-:B------:R-:W-:Y:S01]  /*bda0*/  FFMA.FTZ R141, R187, R201, R218.reuse ;  /* 0x000000c9bb8d7223 */ /* 0x100fe200000100da */
[----:B------:R-:W-:Y:S01]  /*bdb0*/  FADD.FTZ R147, R190, -R143 ;  /* 0x8000008fbe937221 */ /* 0x000fe20000010000 */
[C---:B-----5:R-:W-:Y:S01]  /*bdc0*/  FMUL.FTZ R221, R150.reuse, R221 ;  /* 0x000000dd96dd7220 */ /* 0x060fe20000410000 */
[----:B------:R-:W-:Y:S01]  /*bdd0*/  FMUL.FTZ R219, R150, R219 ;  /* 0x000000db96db7220 */ /* 0x000fe20000410000 */
[-CC-:B------:R-:W-:Y:S01]  /*bde0*/  FFMA.FTZ R142, R196, R201.reuse, R218.reuse ;  /* 0x000000c9c48e7223 */ /* 0x180fe200000100da */
[-C--:B------:R-:W-:Y:S01]  /*bdf0*/  FFMA.FTZ R140, R194, R201.reuse, R218 ;  /* 0x000000c9c28c7223 */ /* 0x080fe200000100da */
[----:B------:R-:W-:Y:S01]  /*be00*/  FADD.FTZ R217, R197, -R144 ;  /* 0x80000090c5d97221 */ /* 0x000fe20000010000 */
[----:B------:R-:W-:Y:S01]  /*be10*/  FADD.FTZ R143, R188, -R141 ;  /* 0x8000008dbc8f7221 */ /* 0x000fe20000010000 */
[----:B------:R-:W-:Y:S01]  /*be20*/  ISETP.GE.U32.AND P2, PT, R202, RZ, PT ;  /* 0x000000ffca00720c */ /* 0x000fe20003f46070 */
[----:B------:R-:W-:Y:S01]  /*be30*/  FFMA.FTZ R201, R185, R201, R218 ;  /* 0x000000c9b9c97223 */ /* 0x000fe200000100da */
[C---:B------:R-:W-:Y:S01]  /*be40*/  FMUL.FTZ R147, R150.reuse, R147 ;  /* 0x0000009396937220 */ /* 0x040fe20000410000 */
[----:B------:R-:W-:Y:S01]  /*be50*/  FMUL.FTZ R219, R219, UR13 ;  /* 0x0000000ddbdb7c20 */ /* 0x000fe20008410000 */
[----:B------:R-:W-:Y:S01]  /*be60*/  FMUL.FTZ R221, R221, UR13 ;  /* 0x0000000ddddd7c20 */ /* 0x000fe20008410000 */
[----:B------:R-:W-:Y:S01]  /*be70*/  FADD.FTZ R145, R195, -R142 ;  /* 0x8000008ec3917221 */ /* 0x000fe20000010000 */
[C---:B------:R-:W-:Y:S01]  /*be80*/  FMUL.FTZ R217, R150.reuse, R217 ;  /* 0x000000d996d97220 */ /* 0x040fe20000410000 */
[----:B------:R-:W-:Y:S01]  /*be90*/  FMUL.FTZ R143, R150, R143 ;  /* 0x0000008f968f7220 */ /* 0x000fe20000410000 */
[----:B------:R-:W-:Y:S01]  /*bea0*/  LOP3.LUT P5, RZ, R203, 0xff0000, RZ, 0xc0, !PT ;  /* 0x00ff0000cbff7812 */ /* 0x000fe200078ac0ff */
[----:B------:R-:W-:Y:S01]  /*beb0*/  FADD.FTZ R141, R193, -R140 ;  /* 0x8000008cc18d7221 */ /* 0x000fe20000010000 */
[----:B------:R-:W-:Y:S01]  /*bec0*/  ISETP.GE.U32.AND.EX P2, PT, R203, 0x1000000, PT, P2 ;  /* 0x01000000cb00780c */ /* 0x000fe20003f46120 */
[----:B------:R-:W-:Y:S01]  /*bed0*/  FADD.FTZ R201, R186, -R201 ;  /* 0x800000c9bac97221 */ /* 0x000fe20000010000 */
[----:B------:R-:W-:Y:S01]  /*bee0*/  FMUL.FTZ R147, R147, UR13 ;  /* 0x0000000d93937c20 */ /* 0x000fe20008410000 */
[C---:B------:R-:W-:Y:S01]  /*bef0*/  FMUL.FTZ R145, R150.reuse, R145 ;  /* 0x0000009196917220 */ /* 0x040fe20000410000 */
[----:B------:R-:W-:Y:S01]  /*bf00*/  LOP3.LUT P6, RZ, R203, 0xff, RZ, 0xc0, !PT ;  /* 0x000000ffcbff7812 */ /* 0x000fe200078cc0ff */
[----:B------:R-:W-:Y:S01]  /*bf10*/  FMUL.FTZ R217, R217, UR13 ;  /* 0x0000000dd9d97c20 */ /* 0x000fe20008410000 */
[----:B------:R-:W-:Y:S01]  /*bf20*/  FSEL R219, R219, RZ, P5 ;  /* 0x000000ffdbdb7208 */ /* 0x000fe20002800000 */
[----:B------:R-:W-:Y:S01]  /*bf30*/  FMUL.FTZ R143, R143, UR13 ;  /* 0x0000000d8f8f7c20 */ /* 0x000fe20008410000 */
[----:B------:R-:W-:Y:S01]  /*bf40*/  FSEL R146, R221, RZ, P2 ;  /* 0x000000ffdd927208 */ /* 0x000fe20001000000 */
[C---:B------:R-:W-:Y:S01]  /*bf50*/  FMUL.FTZ R141, R150.reuse, R141 ;  /* 0x0000008d968d7220 */ /* 0x040fe20000410000 */
[----:B------:R-:W-:Y:S01]  /*bf60*/  FMUL.FTZ R201, R150, R201 ;  /* 0x000000c996c97220 */ /* 0x000fe20000410000 */
[----:B------:R-:W-:Y:S01]  /*bf70*/  LOP3.LUT P5, RZ, R203, 0xff00, RZ, 0xc0, !PT ;  /* 0x0000ff00cbff7812 */ /* 0x000fe200078ac0ff */
[----:B------:R-:W-:Y:S01]  /*bf80*/  FMUL.FTZ R145, R145, UR13 ;  /* 0x0000000d91917c20 */ /* 0x000fe20008410000 */
[C---:B------:R-:W-:Y:S01]  /*bf90*/  LOP3.LUT P2, RZ, R202.reuse, 0xff0000, RZ, 0xc0, !PT ;  /* 0x00ff0000caff7812 */ /* 0x040fe2000784c0ff */
[----:B------:R-:W-:Y:S01]  /*bfa0*/  FMUL.FTZ R141, R141, UR13 ;  /* 0x0000000d8d8d7c20 */ /* 0x000fe20008410000 */
[----:B------:R-:W-:Y:S01]  /*bfb0*/  FSEL R142, R147, RZ, P6 ;  /* 0x000000ff938e7208 */ /* 0x000fe20003000000 */
        /* <DEDUP_REMOVED lines=12> */
[----:B------:R-:W-:-:S07]  /*c080*/  F2FP.BF16.F32.PACK_AB R140, R145, R140 ;  /* 0x0000008c918c723e */ /* 0x000fce00000010ff */
.L_x_449:
        /* <DEDUP_REMOVED lines=9> */
.L_x_445:
[----:B------:R-:W-:Y:S05]  /*c120*/  BSYNC.RECONVERGENT B1 ;  /* 0x0000000000017941 */ /* 0x000fea0003800200 */
.L_x_444:
[----:B01-34-:R-:W0:Y:S02]  /*c130*/  LDC.64 R140, c[0x0][0x380] ;  /* 0x0000e000ff8c7b82 */ /* 0x01be240000000a00 */
[----:B0-----:R-:W-:-:S04]  /*c140*/  LEA R18, R140, R18, 0x2 ;  /* 0x000000128c127211 */ /* 0x001fc800078e10ff */
[----:B------:R-:W-:-:S13]  /*c150*/  ISETP.GE.AND P0, PT, R18, R141, PT ;  /* 0x0000008d1200720c */ /* 0x000fda0003f06270 */
[----:B------:R-:W-:Y:S05]  /*c160*/  @!P0 BRA `(.L_x_454) ;  /* 0xffffff4400a48947 */ /* 0x000fea000383ffff */
.L_x_404:
[----:B------:R-:W-:Y:S05]  /*c170*/  BSYNC B0 ;  /* 0x0000000000007941 */ /* 0x000fea0003800000 */
.L_x_403:
[----:B-----5:R-:W0:Y:S01]  /*c180*/  S2R R44, SR_TID.X ;  /* 0x00000000002c7919 */ /* 0x020e220000002100 */
[----:B------:R-:W-:Y:S01]  /*c190*/  MOV R4, 0x400 ;  /* 0x0000040000047802 */ /* 0x000fe20000000f00 */
[----:B------:R-:W-:Y:S05]  /*c1a0*/  WARPSYNC.ALL ;  /* 0x0000000000007948 */ /* 0x000fea0003800000 */
[----:B------:R-:W1:Y:S01]  /*c1b0*/  S2R R5, SR_CgaCtaId ;  /* 0x0000000000057919 */ /* 0x000e620000008800 */
[----:B------:R-:W2:Y:S01]  /*c1c0*/  S2UR UR4, SR_CTAID.X ;  /* 0x00000000000479c3 */ /* 0x000ea20000002500 */
[----:B------:R-:W3:Y:S01]  /*c1d0*/  LDCU.128 UR16, c[0x0][0x440] ;  /* 0x00008800ff1077ac */ /* 0x000ee20008000c00 */
[C---:B0-----:R-:W-:Y:S01]  /*c1e0*/  IMAD.SHL.U32 R2, R44.reuse, 0x80, RZ ;  /* 0x000000802c027824 */ /* 0x041fe200078e00ff */
[C---:B------:R-:W-:Y:S01]  /*c1f0*/  SHF.L.U32 R0, R44.reuse, 0x5, RZ ;  /* 0x000000052c007819 */ /* 0x040fe200000006ff */
[----:B--2---:R-:W-:Y:S01]  /*c200*/  IMAD R43, R21, UR4, RZ ;  /* 0x00000004152b7c24 */ /* 0x004fe2000f8e02ff */
[----:B------:R-:W-:-:S02]  /*c210*/  LOP3.LUT R38, R44, 0x7f, RZ, 0x3c, !PT ;  /* 0x0000007f2c267812 */ /* 0x000fc400078e3cff */
[----:B------:R-:W-:Y:S02]  /*c220*/  LOP3.LUT R3, R2, 0x3000, RZ, 0xc0, !PT ;  /* 0x0000300002037812 */ /* 0x000fe400078ec0ff */
[----:B-1----:R-:W-:Y:S01]  /*c230*/  LEA R5, R5, R4, 0x18 ;  /* 0x0000000405057211 */ /* 0x002fe200078ec0ff */
[----:B------:R-:W-:Y:S01]  /*c240*/  IMAD.IADD R38, R38, 0x1, R21 ;  /* 0x0000000126267824 */ /* 0x000fe200078e0215 */
[----:B------:R-:W-:Y:S02]  /*c250*/  LOP3.LUT R0, R3, 0x3e0, R0, 0xf8, !PT ;  /* 0x000003e003007812 */ /* 0x000fe400078ef800 */
[----:B------:R-:W-:Y:S02]  /*c260*/  LEA R6, R44, R5, 0x2 ;  /* 0x000000052c067211 */ /* 0x000fe400078e10ff */
[----:B------:R-:W-:Y:S01]  /*c270*/  IADD3 R44, P0, PT, R43, R44, RZ ;  /* 0x0000002c2b2c7210 */ /* 0x000fe20007f1e0ff */
[----:B------:R-:W-:Y:S01]  /*c280*/  IMAD.IADD R0, R0, 0x1, R5 ;  /* 0x0000000100007824 */ /* 0x000fe200078e0205 */
[----:B------:R-:W-:-:S02]  /*c290*/  ISETP.GE.U32.AND P5, PT, R38, 0x80, PT ;  /* 0x000000802600780c */ /* 0x000fc40003fa6070 */
[----:B------:R-:W-:Y:S01]  /*c2a0*/  IADD3.X R21, PT, PT, RZ, RZ, RZ, P0, !PT ;  /* 0x000000ffff157210 */ /* 0x000fe200007fe4ff */
[----:B------:R-:W-:Y:S01]  /*c2b0*/  IMAD.SHL.U32 R43, R44, 0x4, RZ ;  /* 0x000000042c2b7824 */ /* 0x000fe200078e00ff */
[----:B------:R-:W-:Y:S01]  /*c2c0*/  STS.128 [R0], R84 ;  /* 0x0000005400007388 */ /* 0x000fe20000000c00 */
[----:B------:R-:W-:Y:S02]  /*c2d0*/  ISETP.GE.U32.AND P4, PT, R38, 0x180, PT ;  /* 0x000001802600780c */ /* 0x000fe40003f86070 */
[----:B------:R-:W-:Y:S01]  /*c2e0*/  SHF.L.U64.HI R44, R44, 0x2, R21 ;  /* 0x000000022c2c7819 */ /* 0x000fe20000010215 */
[----:B------:R-:W-:Y:S01]  /*c2f0*/  STS.128 [R0+0x10], R88 ;  /* 0x0000105800007388 */ /* 0x000fe20000000c00 */
[C---:B---3--:R-:W-:Y:S02]  /*c300*/  IADD3 R45, P0, PT, R43.reuse, UR18, RZ ;  /* 0x000000122b2d7c10 */ /* 0x048fe4000ff1e0ff */
[----:B------:R-:W-:Y:S01]  /*c310*/  IADD3 R43, P1, PT, R43, UR16, RZ ;  /* 0x000000102b2b7c10 */ /* 0x000fe2000ff3e0ff */
[----:B------:R-:W-:Y:S01]  /*c320*/  STS.128 [R0+0x400], R92 ;  /* 0x0004005c00007388 */ /* 0x000fe20000000c00 */
[----:B------:R-:W-:-:S02]  /*c330*/  IADD3.X R46, PT, PT, R44, UR19, RZ, P0, !PT ;  /* 0x000000132c2e7c10 */ /* 0x000fc400087fe4ff */
[----:B------:R-:W-:Y:S01]  /*c340*/  ISETP.GE.U32.AND P0, PT, R38, 0x100, PT ;  /* 0x000001002600780c */ /* 0x000fe20003f06070 */
[----:B------:R-:W-:Y:S01]  /*c350*/  STS.128 [R0+0x410], R96 ;  /* 0x0004106000007388 */ /* 0x000fe20000000c00 */
[----:B------:R-:W-:Y:S02]  /*c360*/  IADD3.X R44, PT, PT, R44, UR17, RZ, P1, !PT ;  /* 0x000000112c2c7c10 */ /* 0x000fe40008ffe4ff */
[C---:B------:R-:W-:Y:S01]  /*c370*/  ISETP.GE.U32.AND P3, PT, R38.reuse, 0x200, PT ;  /* 0x000002002600780c */ /* 0x040fe20003f66070 */
[----:B------:R-:W-:Y:S01]  /*c380*/  STS.128 [R0+0x800], R100 ;  /* 0x0008006400007388 */ /* 0x000fe20000000c00 */
[----:B------:R-:W-:-:S03]  /*c390*/  ISETP.GE.U32.AND P2, PT, R38, 0x280, PT ;  /* 0x000002802600780c */ /* 0x000fc60003f46070 */
        /* <DEDUP_REMOVED lines=18> */
[----:B------:R-:W-:Y:S02]  /*c4c0*/  @P5 IMAD.MOV.U32 R3, RZ, RZ, R46 ;  /* 0x000000ffff035224 */ /* 0x000fe400078e002e */
        /* <DEDUP_REMOVED lines=88> */
[----:B--2---:R-:W-:Y:S01]  /*ca50*/  @P5 MOV R2, R43 ;  /* 0x0000002b00025202 */ /* 0x004fe20000000f00 */
[--C-:B------:R-:W-:Y:S01]  /*ca60*/  @P5 IMAD.MOV.U32 R3, RZ, RZ, R44.reuse ;  /* 0x000000ffff035224 */ /* 0x100fe200078e002c */
[----:B------:R-:W-:Y:S01]  /*ca70*/  @P5 IADD3 R43, P6, PT, R43, 0x200, RZ ;  /* 0x000002002b2b5810 */ /* 0x000fe20007fde0ff */
[----:B------:R-:W2:Y:S03]  /*ca80*/  LDS R18, [R6+0x2800] ;  /* 0x0028000006127984 */ /* 0x000ea60000000800 */
[----:B------:R-:W-:Y:S01]  /*ca90*/  @P0 MOV R4, R43 ;  /* 0x0000002b00040202 */ /* 0x000fe20000000f00 */
[----:B------:R1:W-:Y:S01]  /*caa0*/  @P5 STG.E desc[UR8][R2.64], R29 ;  /* 0x0000001d02005986 */ /* 0x0003e2000c101908 */
[----:B------:R-:W-:Y:S01]  /*cab0*/  @P5 IMAD.X R44, RZ, RZ, R44, P6 ;  /* 0x000000ffff2c5224 */ /* 0x000fe200030e062c */
[----:B------:R-:W-:Y:S01]  /*cac0*/  ISETP.GE.U32.AND P5, PT, R38, 0x380, PT ;  /* 0x000003802600780c */ /* 0x000fe20003fa6070 */
[----:B------:R-:W-:Y:S01]  /*cad0*/  FADD.FTZ R14, R14, R17 ;  /* 0x000000110e0e7221 */ /* 0x000fe20000010000 */
[----:B------:R-:W2:Y:S01]  /*cae0*/  LDS R29, [R6+0x1200] ;  /* 0x00120000061d7984 */ /* 0x000ea20000000800 */
[----:B------:R-:W-:-:S02]  /*caf0*/  @P0 IMAD.MOV.U32 R5, RZ, RZ, R44 ;  /* 0x000000ffff050224 */ /* 0x000fc400078e002c */
[----:B0-----:R-:W-:Y:S01]  /*cb00*/  FADD.FTZ R14, R14, R23 ;  /* 0x000000170e0e7221 */ /* 0x001fe20000010000 */
[----:B------:R-:W0:Y:S01]  /*cb10*/  LDS R20, [R6+0x3800] ;  /* 0x0038000006147984 */ /* 0x000e220000000800 */
[----:B-1----:R-:W-:Y:S01]  /*cb20*/  FADD.FTZ R15, RZ, R15 ;  /* 0x0000000fff0f7221 */ /* 0x002fe20000010000 */
[----:B------:R-:W-:Y:S01]  /*cb30*/  @P0 MOV R2, R45 ;  /* 0x0000002d00020202 */ /* 0x000fe20000000f00 */
[----:B------:R-:W-:Y:S01]  /*cb40*/  @P0 IMAD.MOV.U32 R3, RZ, RZ, R46 ;  /* 0x000000ffff030224 */ /* 0x000fe200078e002e */
[----:B------:R-:W-:Y:S01]  /*cb50*/  @P0 IADD3 R45, P6, PT, R45, 0x200, RZ ;  /* 0x000002002d2d0810 */ /* 0x000fe20007fde0ff */
[----:B------:R-:W-:Y:S03]  /*cb60*/  LDS R19, [R6+0x1a00] ;  /* 0x001a000006137984 */ /* 0x000fe60000000800 */
[----:B------:R-:W-:Y:S01]  /*cb70*/  @P0 IADD3.X R46, PT, PT, RZ, R46, RZ, P6, !PT ;  /* 0x0000002eff2e0210 */ /* 0x000fe200037fe4ff */
[----:B------:R-:W1:Y:S01]  /*cb80*/  LDS R8, [R6+0xc00] ;  /* 0x000c000006087984 */ /* 0x000e620000000800 */
[----:B------:R-:W-:-:S03]  /*cb90*/  @P0 IADD3 R43, P6, PT, R43, 0x200, RZ ;  /* 0x000002002b2b0810 */ /* 0x000fc60007fde0ff */
[----:B------:R-:W1:Y:S02]  /*cba0*/  LDS R17, [R6+0x1c00] ;  /* 0x001c000006117984 */ /* 0x000e640000000800 */
[----:B------:R-:W-:Y:S01]  /*cbb0*/  @P0 IMAD.X R44, RZ, RZ, R44, P6 ;  /* 0x000000ffff2c0224 */ /* 0x000fe200030e062c */
[----:B------:R-:W-:Y:S01]  /*cbc0*/  ISETP.GE.U32.AND P6, PT, R38, 0x400, PT ;  /* 0x000004002600780c */ /* 0x000fe20003fc6070 */
[----:B------:R-:W-:Y:S01]  /*cbd0*/  LDS R27, [R6+0x3a00] ;  /* 0x003a0000061b7984 */ /* 0x000fe20000000800 */
[----:B---3--:R-:W-:Y:S01]  /*cbe0*/  FADD.FTZ R41, R14, R41 ;  /* 0x000000290e297221 */ /* 0x008fe20000010000 */
[----:B----4-:R-:W-:Y:S02]  /*cbf0*/  FADD.FTZ R15, R15, R16 ;  /* 0x000000100f0f7221 */ /* 0x010fe40000010000 */
[----:B------:R-:W3:Y:S04]  /*cc00*/  LDS R38, [R6+0x1400] ;  /* 0x0014000006267984 */ /* 0x000ee80000000800 */
[----:B------:R-:W4:Y:S01]  /*cc10*/  LDS R23, [R6+0x2c00] ;  /* 0x002c000006177984 */ /* 0x000f220000000800 */
[----:B--2---:R-:W-:-:S03]  /*cc20*/  FADD.FTZ R15, R15, R18 ;  /* 0x000000120f0f7221 */ /* 0x004fc60000010000 */
[----:B------:R-:W-:Y:S01]  /*cc30*/  LDS R10, [R6+0x1e00] ;  /* 0x001e0000060a7984 */ /* 0x000fe20000000800 */
[----:B------:R-:W-:-:S03]  /*cc40*/  FADD.FTZ R0, R0, R29 ;  /* 0x0000001d00007221 */ /* 0x000fc60000010000 */
[----:B------:R-:W2:Y:S01]  /*cc50*/  LDS R29, [R6+0x3c00] ;  /* 0x003c0000061d7984 */ /* 0x000ea20000000800 */
[----:B------:R-:W-:Y:S01]  /*cc60*/  FADD.FTZ R0, R0, R37 ;  /* 0x0000002500007221 */ /* 0x000fe20000010000 */
[----:B0-----:R-:W-:-:S03]  /*cc70*/  FADD.FTZ R15, R15, R20 ;  /* 0x000000140f0f7221 */ /* 0x001fc60000010000 */
[----:B------:R-:W-:Y:S02]  /*cc80*/  FADD.FTZ R39, R0, R39 ;  /* 0x0000002700277221 */ /* 0x000fe40000010000 */
[----:B------:R-:W0:Y:S04]  /*cc90*/  LDS R0, [R6+0xa00] ;  /* 0x000a000006007984 */ /* 0x000e280000000800 */
[----:B------:R3:W-:Y:S01]  /*cca0*/  @P0 STG.E desc[UR8][R2.64], R39 ;  /* 0x0000002702000986 */ /* 0x0007e2000c101908 */
[----:B-1----:R-:W-:-:S03]  /*ccb0*/  FADD.FTZ R8, RZ, R8 ;  /* 0x00000008ff087221 */ /* 0x002fc60000010000 */
[----:B------:R-:W-:Y:S01]  /*ccc0*/  @P0 STG.E desc[UR8][R4.64], R7 ;  /* 0x0000000704000986 */ /* 0x000fe2000c101908 */
[----:B------:R-:W-:-:S03]  /*ccd0*/  FADD.FTZ R8, R8, R17 ;  /* 0x0000001108087221 */ /* 0x000fc60000010000 */
[----:B------:R-:W1:Y:S01]  /*cce0*/  LDS R7, [R6+0xe00] ;  /* 0x000e000006077984 */ /* 0x000e620000000800 */
[----:B---3--:R-:W-:Y:S01]  /*ccf0*/  @P4 MOV R2, R45 ;  /* 0x0000002d00024202 */ /* 0x008fe20000000f00 */
[----:B------:R-:W-:Y:S01]  /*cd00*/  FADD.FTZ R21, R21, R38 ;  /* 0x0000002615157221 */ /* 0x000fe20000010000 */
[----:B------:R-:W-:Y:S01]  /*cd10*/  @P4 IMAD.MOV.U32 R3, RZ, RZ, R46 ;  /* 0x000000ffff034224 */ /* 0x000fe200078e002e */
[----:B------:R-:W-:Y:S02]  /*cd20*/  @P4 IADD3 R45, P0, PT, R45, 0x200, RZ ;  /* 0x000002002d2d4810 */ /* 0x000fe40007f1e0ff */
[----:B------:R-:W-:Y:S01]  /*cd30*/  FADD.FTZ R21, R21, R40 ;  /* 0x0000002815157221 */ /* 0x000fe20000010000 */
[----:B----4-:R-:W-:Y:S01]  /*cd40*/  FADD.FTZ R8, R8, R23 ;  /* 0x0000001708087221 */ /* 0x010fe20000010000 */
[----:B------:R-:W-:Y:S02]  /*cd50*/  @P4 IADD3.X R46, PT, PT, RZ, R46, RZ, P0, !PT ;  /* 0x0000002eff2e4210 */ /* 0x000fe400007fe4ff */
[----:B------:R-:W-:-:S02]  /*cd60*/  FADD.FTZ R25, R21, R42 ;  /* 0x0000002a15197221 */ /* 0x000fc40000010000 */
[----:B------:R-:W3:Y:S04]  /*cd70*/  LDS R21, [R6+0x2a00] ;  /* 0x002a000006157984 */ /* 0x000ee80000000800 */
[----:B------:R4:W-:Y:S01]  /*cd80*/  @P4 STG.E desc[UR8][R2.64], R25 ;  /* 0x0000001902004986 */ /* 0x0009e2000c101908 */
[----:B--2---:R-:W-:-:S03]  /*cd90*/  FADD.FTZ R29, R8, R29 ;  /* 0x0000001d081d7221 */ /* 0x004fc60000010000 */
[----:B------:R-:W2:Y:S01]  /*cda0*/  LDS R25, [R6+0x2e00] ;  /* 0x002e000006197984 */ /* 0x000ea20000000800 */
[----:B0-----:R-:W-:Y:S01]  /*cdb0*/  FADD.FTZ R0, RZ, R0 ;  /* 0x00000000ff007221 */ /* 0x001fe20000010000 */
[----:B----4-:R-:W-:Y:S01]  /*cdc0*/  @P4 MOV R2, R43 ;  /* 0x0000002b00024202 */ /* 0x010fe20000000f00 */
[----:B------:R-:W-:Y:S01]  /*cdd0*/  @P4 IMAD.MOV.U32 R3, RZ, RZ, R44 ;  /* 0x000000ffff034224 */ /* 0x000fe200078e002c */
[----:B------:R-:W-:Y:S01]  /*cde0*/  @P4 IADD3 R43, P0, PT, R43, 0x200, RZ ;  /* 0x000002002b2b4810 */ /* 0x000fe20007f1e0ff */
[----:B------:R-:W-:-:S03]  /*cdf0*/  FADD.FTZ R0, R0, R19 ;  /* 0x0000001300007221 */ /* 0x000fc60000010000 */
[----:B------:R0:W-:Y:S01]  /*ce00*/  @P4 STG.E desc[UR8][R2.64], R31 ;  /* 0x0000001f02004986 */ /* 0x0001e2000c101908 */
[----:B------:R-:W-:Y:S02]  /*ce10*/  @P4 IMAD.X R44, RZ, RZ, R44, P0 ;  /* 0x000000ffff2c4224 */ /* 0x000fe400000e062c */
[----:B-1----:R-:W-:Y:S01]  /*ce20*/  FADD.FTZ R7, RZ, R7 ;  /* 0x00000007ff077221 */ /* 0x002fe20000010000 */
[----:B------:R-:W1:Y:S03]  /*ce30*/  LDS R31, [R6+0x3e00] ;  /* 0x003e0000061f7984 */ /* 0x000e660000000800 */
[----:B------:R-:W-:Y:S01]  /*ce40*/  FADD.FTZ R10, R7, R10 ;  /* 0x0000000a070a7221 */ /* 0x000fe20000010000 */
[----:B0-----:R-:W-:Y:S01]  /*ce50*/  @P3 IMAD.MOV.U32 R2, RZ, RZ, R45 ;  /* 0x000000ffff023224 */ /* 0x001fe200078e002d */
[----:B------:R-:W-:Y:S02]  /*ce60*/  @P3 MOV R3, R46 ;  /* 0x0000002e00033202 */ /* 0x000fe40000000f00 */
[----:B------:R-:W-:-:S03]  /*ce70*/  @P3 IADD3 R45, P0, PT, R45, 0x200, RZ ;  /* 0x000002002d2d3810 */ /* 0x000fc60007f1e0ff */
[----:B------:R0:W-:Y:S01]  /*ce80*/  @P3 STG.E desc[UR8][R2.64], R41 ;  /* 0x0000002902003986 */ /* 0x0001e2000c101908 */
[----:B------:R-:W-:Y:S01]  /*ce90*/  @P3 IADD3.X R46, PT, PT, RZ, R46, RZ, P0, !PT ;  /* 0x0000002eff2e3210 */ /* 0x000fe200007fe4ff */
[----:B---3--:R-:W-:-:S04]  /*cea0*/  FADD.FTZ R0, R0, R21 ;  /* 0x0000001500007221 */ /* 0x008fc80000010000 */
[----:B------:R-:W-:Y:S01]  /*ceb0*/  FADD.FTZ R27, R0, R27 ;  /* 0x0000001b001b7221 */ /* 0x000fe20000010000 */
[----:B--2---:R-:W-:Y:S01]  /*cec0*/  FADD.FTZ R10, R10, R25 ;  /* 0x000000190a0a7221 */ /* 0x004fe20000010000 */
[----:B0-----:R-:W-:Y:S01]  /*ced0*/  @P3 MOV R2, R43 ;  /* 0x0000002b00023202 */ /* 0x001fe20000000f00 */
[----:B------:R-:W-:Y:S01]  /*cee0*/  @P3 IMAD.MOV.U32 R3, RZ, RZ, R44 ;  /* 0x000000ffff033224 */ /* 0x000fe200078e002c */
[----:B------:R-:W-:-:S04]  /*cef0*/  @P3 IADD3 R43, P4, PT, R43, 0x200, RZ ;  /* 0x000002002b2b3810 */ /* 0x000fc80007f9e0ff */
[----:B------:R0:W-:Y:S01]  /*cf00*/  @P3 STG.E desc[UR8][R2.64], R9 ;  /* 0x0000000902003986 */ /* 0x0001e2000c101908 */
[----:B------:R-:W-:Y:S02]  /*cf10*/  @P3 IMAD.X R44, RZ, RZ, R44, P4 ;  /* 0x000000ffff2c3224 */ /* 0x000fe400020e062c */
[----:B-1----:R-:W-:Y:S01]  /*cf20*/  FADD.FTZ R31, R10, R31 ;  /* 0x0000001f0a1f7221 */ /* 0x002fe20000010000 */
[----:B0-----:R-:W-:Y:S01]  /*cf30*/  @P2 MOV R2, R45 ;  /* 0x0000002d00022202 */ /* 0x001fe20000000f00 */
[----:B------:R-:W-:Y:S01]  /*cf40*/  @P2 IMAD.MOV.U32 R3, RZ, RZ, R46 ;  /* 0x000000ffff032224 */ /* 0x000fe200078e002e */
[----:B------:R-:W-:-:S04]  /*cf50*/  @P2 IADD3 R45, P0, PT, R45, 0x200, RZ ;  /* 0x000002002d2d2810 */ /* 0x000fc80007f1e0ff */
[----:B------:R0:W-:Y:S01]  /*cf60*/  @P2 STG.E desc[UR8][R2.64], R15 ;  /* 0x0000000f02002986 */ /* 0x0001e2000c101908 */
[----:B------:R-:W-:Y:S01]  /*cf70*/  @P2 IMAD.X R46, RZ, RZ, R46, P0 ;  /* 0x000000ffff2e2224 */ /* 0x000fe200000e062e */
        /* <DEDUP_REMOVED lines=9> */
[----:B------:R-:W-:Y:S01]  /*d010*/  @P5 MOV R6, R43 ;  /* 0x0000002b00065202 */ /* 0x000fe20000000f00 */
[----:B0-----:R-:W-:Y:S01]  /*d020*/  @P1 IMAD.MOV.U32 R3, RZ, RZ, R46 ;  /* 0x000000ffff031224 */ /* 0x001fe200078e002e */
[----:B------:R-:W-:-:S02]  /*d030*/  @P1 MOV R2, R45 ;  /* 0x0000002d00021202 */ /* 0x000fc40000000f00 */
[----:B------:R-:W-:Y:S02]  /*d040*/  @P1 IADD3 R45, P0, PT, R45, 0x200, RZ ;  /* 0x000002002d2d1810 */ /* 0x000fe40007f1e0ff */
[-C--:B------:R-:W-:Y:S01]  /*d050*/  @P5 MOV R7, R44.reuse ;  /* 0x0000002c00075202 */ /* 0x080fe20000000f00 */
[----:B------:R0:W-:Y:S01]  /*d060*/  @P1 STG.E desc[UR8][R2.64], R27 ;  /* 0x0000001b02001986 */ /* 0x0001e2000c101908 */
[----:B------:R-:W-:Y:S01]  /*d070*/  @P5 IADD3 R43, P2, PT, R43, 0x200, RZ ;  /* 0x000002002b2b5810 */ /* 0x000fe20007f5e0ff */
[----:B------:R-:W-:Y:S02]  /*d080*/  @P1 IMAD.X R46, RZ, RZ, R46, P0 ;  /* 0x000000ffff2e1224 */ /* 0x000fe400000e062e */
[----:B------:R1:W-:Y:S01]  /*d090*/  @P1 STG.E desc[UR8][R4.64], R11 ;  /* 0x0000000b04001986 */ /* 0x0003e2000c101908 */
[----:B------:R-:W-:Y:S02]  /*d0a0*/  @P5 IADD3.X R44, PT, PT, RZ, R44, RZ, P2, !PT ;  /* 0x0000002cff2c5210 */ /* 0x000fe400017fe4ff */
[----:B0-----:R-:W-:Y:S01]  /*d0b0*/  @P5 MOV R2, R45 ;  /* 0x0000002d00025202 */ /* 0x001fe20000000f00 */
[----:B------:R-:W-:Y:S01]  /*d0c0*/  @P5 IMAD.MOV.U32 R3, RZ, RZ, R46 ;  /* 0x000000ffff035224 */ /* 0x000fe200078e002e */
[----:B------:R-:W-:-:S02]  /*d0d0*/  @P5 IADD3 R45, P0, PT, R45, 0x200, RZ ;  /* 0x000002002d2d5810 */ /* 0x000fc40007f1e0ff */
[----:B-1----:R-:W-:Y:S02]  /*d0e0*/  MOV R4, R43 ;  /* 0x0000002b00047202 */ /* 0x002fe40000000f00 */
[----:B------:R0:W-:Y:S01]  /*d0f0*/  @P5 STG.E desc[UR8][R2.64], R29 ;  /* 0x0000001d02005986 */ /* 0x0001e2000c101908 */
[----:B------:R-:W-:Y:S01]  /*d100*/  @P5 IMAD.X R46, RZ, RZ, R46, P0 ;  /* 0x000000ffff2e5224 */ /* 0x000fe200000e062e */
[----:B------:R-:W-:Y:S02]  /*d110*/  MOV R5, R44 ;  /* 0x0000002c00057202 */ /* 0x000fe40000000f00 */
[----:B------:R1:W-:Y:S01]  /*d120*/  @P5 STG.E desc[UR8][R6.64], R35 ;  /* 0x0000002306005986 */ /* 0x0003e2000c101908 */
[----:B0-----:R-:W-:Y:S01]  /*d130*/  MOV R2, R45 ;  /* 0x0000002d00027202 */ /* 0x001fe20000000f00 */
[----:B------:R-:W-:Y:S01]  /*d140*/  IMAD.MOV.U32 R3, RZ, RZ, R46 ;  /* 0x000000ffff037224 */ /* 0x000fe200078e002e */
[----:B------:R-:W-:Y:S06]  /*d150*/  @!P6 EXIT ;  /* 0x000000000000e94d */ /* 0x000fec0003800000 */
[----:B------:R-:W-:Y:S04]  /*d160*/  STG.E desc[UR8][R2.64], R31 ;  /* 0x0000001f02007986 */ /* 0x000fe8000c101908 */
[----:B------:R-:W-:Y:S01]  /*d170*/  STG.E desc[UR8][R4.64], R13 ;  /* 0x0000000d04007986 */ /* 0x000fe2000c101908 */
[----:B------:R-:W-:Y:S05]  /*d180*/  EXIT ;  /* 0x000000000000794d */ /* 0x000fea0003800000 */
.L_x_413:
        /* <DEDUP_REMOVED lines=8> */
.L_x_456:
[----:B------:R-:W-:Y:S05]  /*d210*/  BSYNC B1 ;  /* 0x0000000000017941 */ /* 0x000fea0003800000 */
.L_x_455:
[----:B------:R-:W-:Y:S01]  /*d220*/  MOV R220, R216 ;  /* 0x000000d800dc7202 */ /* 0x000fe20000000f00 */
[----:B------:R-:W-:Y:S02]  /*d230*/  IMAD.MOV.U32 R219, RZ, RZ, 0x1 ;  /* 0x00000001ffdb7424 */ /* 0x000fe400078e00ff */
[----:B------:R-:W-:Y:S01]  /*d240*/  HFMA2 R222, -RZ, RZ, 0, 1.847743988037109375e-06 ;  /* 0x0000001fffde7431 */ /* 0x000fe200000001ff */
[----:B------:R-:W-:Y:S02]  /*d250*/  MOV R201, 0xffffffff ;  /* 0xffffffff00c97802 */ /* 0x000fe40000000f00 */
[----:B------:R-:W-:-:S07]  /*d260*/  MOV R140, R218 ;  /* 0x000000da008c7202 */ /* 0x000fce0000000f00 */
[----:B------:R-:W-:Y:S05]  /*d270*/  WARPSYNC.COLLECTIVE R201, `(.L_x_457) ;  /* 0x00000000c9087348 */ /* 0x000fea0003c00000 */
[----:B------:R0:W1:Y:S02]  /*d280*/  SHFL.BFLY P0, R218, R220, R219, R222 ;  /* 0x0c0000dbdcda7389 */ /* 0x00006400000000de */
[----:B01----:R-:W-:Y:S05]  /*d290*/  ENDCOLLECTIVE ;  /* 0x000000000000791b */ /* 0x003fea0003800000 */
.L_x_457:
[----:B------:R-:W-:-:S05]  /*d2a0*/  FADD.FTZ R140, R140, R217 ;  /* 0x000000d98c8c7221 */ /* 0x000fca0000010000 */
[----:B------:R-:W-:Y:S01]  /*d2b0*/  MOV R220, R140 ;  /* 0x0000008c00dc7202 */ /* 0x000fe20000000f00 */
[----:B------:R-:W-:Y:S02]  /*d2c0*/  HFMA2 R219, -RZ, RZ, 0, 1.1920928955078125e-07 ;  /* 0x00000002ffdb7431 */ /* 0x000fe400000001ff */
[----:B------:R-:W-:-:S07]  /*d2d0*/  IMAD.MOV.U32 R141, RZ, RZ, R218 ;  /* 0x000000ffff8d7224 */ /* 0x000fce00078e00da */
[----:B------:R-:W-:Y:S05]  /*d2e0*/  WARPSYNC.COLLECTIVE R201, `(.L_x_458) ;  /* 0x00000000c9087348 */ /* 0x000fea0003c00000 */
[----:B------:R0:W1:Y:S02]  /*d2f0*/  SHFL.BFLY P0, R218, R220, R219, R222 ;  /* 0x0c0000dbdcda7389 */ /* 0x00006400000000de */
[----:B01----:R-:W-:Y:S05]  /*d300*/  ENDCOLLECTIVE ;  /* 0x000000000000791b */ /* 0x003fea0003800000 */
.L_x_458:
[----:B------:R-:W-:-:S05]  /*d310*/  FADD.FTZ R141, R141, R216 ;  /* 0x000000d88d8d7221 */ /* 0x000fca0000010000 */
[----:B------:R-:W-:Y:S01]  /*d320*/  MOV R220, R141 ;  /* 0x0000008d00dc7202 */ /* 0x000fe20000000f00 */
[----:B------:R-:W-:-:S07]  /*d330*/  IMAD.MOV.U32 R143, RZ, RZ, R218 ;  /* 0x000000ffff8f7224 */ /* 0x000fce00078e00da */
[----:B------:R-:W-:Y:S05]  /*d340*/  WARPSYNC.COLLECTIVE R201, `(.L_x_459) ;  /* 0x00000000c9087348 */ /* 0x000fea0003c00000 */
[----:B------:R0:W1:Y:S02]  /*d350*/  SHFL.BFLY P0, R218, R220, R219, R222 ;  /* 0x0c0000dbdcda7389 */ /* 0x00006400000000de */
[----:B01----:R-:W-:Y:S05]  /*d360*/  ENDCOLLECTIVE ;  /* 0x000000000000791b */ /* 0x003fea0003800000 */
.L_x_459:
[----:B------:R-:W-:-:S04]  /*d370*/  FADD.FTZ R143, R140, R143 ;  /* 0x0000008f8c8f7221 */ /* 0x000fc80000010000 */
[----:B------:R-:W-:Y:S02]  /*d380*/  IMAD.MOV.U32 R220, RZ, RZ, R143 ;  /* 0x000000ffffdc7224 */ /* 0x000fe400078e008f */
[----:B------:R-:W-:Y:S01]  /*d390*/  HFMA2 R219, -RZ, RZ, 0, 2.384185791015625e-07 ;  /* 0x00000004ffdb7431 */ /* 0x000fe200000001ff */
[----:B------:R-:W-:-:S07]  /*d3a0*/  MOV R142, R218 ;  /* 0x000000da008e7202 */ /* 0x000fce0000000f00 */
[----:B------:R-:W-:Y:S05]  /*d3b0*/  WARPSYNC.COLLECTIVE R201, `(.L_x_460) ;  /* 0x00000000c9087348 */ /* 0x000fea0003c00000 */
[----:B------:R0:W1:Y:S02]  /*d3c0*/  SHFL.BFLY P0, R218, R220, R219, R222 ;  /* 0x0c0000dbdcda7389 */ /* 0x00006400000000de */
[----:B01----:R-:W-:Y:S05]  /*d3d0*/  ENDCOLLECTIVE ;  /* 0x000000000000791b */ /* 0x003fea0003800000 */
.L_x_460:
[----:B------:R-:W-:-:S04]  /*d3e0*/  FADD.FTZ R142, R141, R142 ;  /* 0x0000008e8d8e7221 */ /* 0x000fc80000010000 */
[----:B------:R-:W-:Y:S01]  /*d3f0*/  IMAD.MOV.U32 R220, RZ, RZ, R142 ;  /* 0x000000ffffdc7224 */ /* 0x000fe200078e008e */
[----:B------:R-:W-:-:S07]  /*d400*/  MOV R144, R218 ;  /* 0x000000da00907202 */ /* 0x000fce0000000f00 */
[----:B------:R-:W-:Y:S05]  /*d410*/  WARPSYNC.COLLECTIVE R201, `(.L_x_461) ;  /* 0x00000000c9087348 */ /* 0x000fea0003c00000 */
[----:B------:R0:W1:Y:S02]  /*d420*/  SHFL.BFLY P0, R218, R220, R219, R222 ;  /* 0x0c0000dbdcda7389 */ /* 0x00006400000000de */
[----:B01----:R-:W-:Y:S05]  /*d430*/  ENDCOLLECTIVE ;  /* 0x000000000000791b */ /* 0x003fea0003800000 */
.L_x_461:
[----:B------:R-:W-:-:S05]  /*d440*/  FADD.FTZ R144, R143, R144 ;  /* 0x000000908f907221 */ /* 0x000fca0000010000 */
[----:B------:R-:W-:Y:S01]  /*d450*/  MOV R220, R144 ;  /* 0x0000009000dc7202 */ /* 0x000fe20000000f00 */
[----:B------:R-:W-:Y:S01]  /*d460*/  IMAD.MOV.U32 R219, RZ, RZ, 0x8 ;  /* 0x00000008ffdb7424 */ /* 0x000fe200078e00ff */
[----:B------:R-:W-:-:S07]  /*d470*/  MOV R145, R218 ;  /* 0x000000da00917202 */ /* 0x000fce0000000f00 */
[----:B------:R-:W-:Y:S05]  /*d480*/  WARPSYNC.COLLECTIVE R201, `(.L_x_462) ;  /* 0x00000000c9087348 */ /* 0x000fea0003c00000 */
[----:B------:R0:W1:Y:S02]  /*d490*/  SHFL.BFLY P0, R218, R220, R219, R222 ;  /* 0x0c0000dbdcda7389 */ /* 0x00006400000000de */
[----:B01----:R-:W-:Y:S05]  /*d4a0*/  ENDCOLLECTIVE ;  /* 0x000000000000791b */ /* 0x003fea0003800000 */
.L_x_462:
[----:B------:R-:W-:-:S05]  /*d4b0*/  FADD.FTZ R145, R142, R145 ;  /* 0x000000918e917221 */ /* 0x000fca0000010000 */
[----:B------:R-:W-:Y:S02]  /*d4c0*/  MOV R220, R145 ;  /* 0x0000009100dc7202 */ /* 0x000fe40000000f00 */
[----:B------:R-:W-:-:S07]  /*d4d0*/  MOV R147, R218 ;  /* 0x000000da00937202 */ /* 0x000fce0000000f00 */
[----:B------:R-:W-:Y:S05]  /*d4e0*/  WARPSYNC.COLLECTIVE R201, `(.L_x_463) ;  /* 0x00000000c9087348 */ /* 0x000fea0003c00000 */
[----:B------:R0:W1:Y:S02]  /*d4f0*/  SHFL.BFLY P0, R218, R220, R219, R222 ;  /* 0x0c0000dbdcda7389 */ /* 0x00006400000000de */
[----:B01----:R-:W-:Y:S05]  /*d500*/  ENDCOLLECTIVE ;  /* 0x000000000000791b */ /* 0x003fea0003800000 */
.L_x_463:
[----:B------:R-:W-:-:S05]  /*d510*/  FADD.FTZ R147, R144, R147 ;  /* 0x0000009390937221 */ /* 0x000fca0000010000 */
[----:B------:R-:W-:Y:S01]  /*d520*/  MOV R220, R147 ;  /* 0x0000009300dc7202 */ /* 0x000fe20000000f00 */
[----:B------:R-:W-:Y:S02]  /*d530*/  HFMA2 R219, -RZ, RZ, 0, 9.5367431640625e-07 ;  /* 0x00000010ffdb7431 */ /* 0x000fe400000001ff */
[----:B------:R-:W-:-:S07]  /*d540*/  IMAD.MOV.U32 R146, RZ, RZ, R218 ;  /* 0x000000ffff927224 */ /* 0x000fce00078e00da */
[----:B------:R-:W-:Y:S05]  /*d550*/  WARPSYNC.COLLECTIVE R201, `(.L_x_464) ;  /* 0x00000000c9087348 */ /* 0x000fea0003c00000 */
[----:B------:R0:W1:Y:S02]  /*d560*/  SHFL.BFLY P0, R218, R220, R219, R222 ;  /* 0x0c0000dbdcda7389 */ /* 0x00006400000000de */
[----:B01----:R-:W-:Y:S05]  /*d570*/  ENDCOLLECTIVE ;  /* 0x000000000000791b */ /* 0x003fea0003800000 */
.L_x_464:
[----:B------:R-:W-:-:S05]  /*d580*/  FADD.FTZ R146, R145, R146 ;  /* 0x0000009291927221 */ /* 0x000fca0000010000 */
[----:B------:R-:W-:Y:S01]  /*d590*/  MOV R220, R146 ;  /* 0x0000009200dc7202 */ /* 0x000fe20000000f00 */
[----:B------:R-:W-:-:S07]  /*d5a0*/  IMAD.MOV.U32 R140, RZ, RZ, R218 ;  /* 0x000000ffff8c7224 */ /* 0x000fce00078e00da */
[----:B------:R-:W-:Y:S05]  /*d5b0*/  WARPSYNC.COLLECTIVE R201, `(.L_x_465) ;  /* 0x00000000c9087348 */ /* 0x000fea0003c00000 */
[----:B------:R0:W1:Y:S02]  /*d5c0*/  SHFL.BFLY P0, R218, R220, R219, R222 ;  /* 0x0c0000dbdcda7389 */ /* 0x00006400000000de */
[----:B01----:R-:W-:Y:S05]  /*d5d0*/  ENDCOLLECTIVE ;  /* 0x000000000000791b */ /* 0x003fea0003800000 */
.L_x_465:
[----:B------:R-:W-:Y:S01]  /*d5e0*/  MOV R141, R218 ;  /* 0x000000da008d7202 */ /* 0x000fe20000000f00 */
[----:B------:R-:W-:Y:S06]  /*d5f0*/  BRA `(.L_x_466) ;  /* 0xffffff50000c7947 */ /* 0x000fec000383ffff */
.L_x_467:
        /* <DEDUP_REMOVED lines=16> */
.L_x_6018:


//--------------------- .text._ZN10layer_norm22ln_bwd_finalize_kernelINS_22Kernel_traits_finalizeILj1024E13__nv_bfloat16S2_S2_S2_fjLb0ELj1024ELj4ENS_18Kernel_traits_baseILj1024ES2_S2_S2_S2_fjLj1024EEEEELb0ELb1EEEvNS_9BwdParamsE --------------------------
	.section	.text._ZN10layer_norm22ln_bwd_finalize_kernelINS_22Kernel_traits_finalizeILj1024E13__nv_bfloat16S2_S2_S2_fjLb0ELj1024ELj4ENS_18Kernel_traits_baseILj1024ES2_S2_S2_S2_fjLj1024EEEEELb0ELb1EEEvNS_9BwdParamsE,"ax",@progbits
	.align	128
        .global         _ZN10layer_norm22ln_bwd_finalize_kernelINS_22Kernel_traits_finalizeILj1024E13__nv_bfloat16S2_S2_S2_fjLb0ELj1024ELj4ENS_18Kernel_traits_baseILj1024ES2_S2_S2_S2_fjLj1024EEEEELb0ELb1EEEvNS_9BwdParamsE
        .type           _ZN10layer_norm22ln_bwd_finalize_kernelINS_22Kernel_traits_finalizeILj1024E13__nv_bfloat16S2_S2_S2_fjLb0ELj1024ELj4ENS_18Kernel_traits_baseILj1024ES2_S2_S2_S2_fjLj1024EEEEELb0ELb1EEEvNS_9BwdParamsE,@function
        .size           _ZN10layer_norm22ln_bwd_finalize_kernelINS_22Kernel_traits_finalizeILj1024E13__nv_bfloat16S2_S2_S2_fjLb0ELj1024ELj4ENS_18Kernel_traits_baseILj1024ES2_S2_S2_S2_fjLj1024EEEEELb0ELb1EEEvNS_9BwdParamsE,(.L_x_6019 - _ZN10layer_norm22ln_bwd_finalize_kernelINS_22Kernel_traits_finalizeILj1024E13__nv_bfloat16S2_S2_S2_fjLb0ELj1024ELj4ENS_18Kernel_traits_baseILj1024ES2_S2_S2_S2_fjLj1024EEEEELb0ELb1EEEvNS_9BwdParamsE)
        .other          _ZN10layer_norm22ln_bwd_finalize_kernelINS_22Kernel_traits_finalizeILj1024E13__nv_bfloat16S2_S2_S2_fjLb0ELj1024ELj4ENS_18Kernel_traits_baseILj1024ES2_S2_S2_S2_fjLj1024EEEEELb0ELb1EEEvNS_9BwdParamsE,@"STO_CUDA_ENTRY STV_DEFAULT"
_ZN10layer_norm22ln_bwd_finalize_kernelINS_22Kernel_traits_finalizeILj1024E13__nv_bfloat16S2_S2_S2_fjLb0ELj1024ELj4ENS_18Kernel_traits_baseILj1024ES2_S2_S2_S2_fjLj1024EEEEELb0ELb1EEEvNS_9BwdParamsE:
.text._ZN10layer_norm22ln_bwd_finalize_kernelINS_22Kernel_traits_finalizeILj1024E13__nv_bfloat16S2_S2_S2_fjLb0ELj1024ELj4ENS_18Kernel_traits_baseILj1024ES2_S2_S2_S2_fjLj1024EEEEELb0ELb1EEEvNS_9BwdParamsE:
[----:B------:R-:W-:Y:S08]  /*0000*/  LDC R1, c[0x0][0x37c] ;  /* 0x0000df00ff017b82 */ /* 0x000ff00000000800 */
[----:B------:R-:W0:Y:S01]  /*0010*/  S2UR UR4, SR_CTAID.X ;  /* 0x00000000000479c3 */ /* 0x000e220000002500 */
[----:B------:R-:W1:Y:S01]  /*0020*/  S2R R4, SR_TID.X ;  /* 0x0000000000047919 */ /* 0x000e620000002100 */
[----:B0-----:R-:W-:-:S06]  /*0030*/  USHF.L.U32 UR7, UR4, 0x5, URZ ;  /* 0x0000000504077899 */ /* 0x001fcc00080006ff */
[----:B------:R-:W-:-:S04]  /*0040*/  MOV R3, UR7 ;  /* 0x0000000700037c02 */ /* 0x000fc80008000f00 */
[----:B-1----:R-:W-:-:S04]  /*0050*/  LOP3.LUT R0, R3, 0x1f, R4, 0xf8, !PT ;  /* 0x0000001f03007812 */ /* 0x002fc800078ef804 */
[----:B------:R-:W-:-:S13]  /*0060*/  ISETP.GT.U32.AND P0, PT, R0, 0x3ff, PT ;  /* 0x000003ff0000780c */ /* 0x000fda0003f04070 */
[----:B------:R-:W-:Y:S05]  /*0070*/  @P0 EXIT ;  /* 0x000000000000094d */ /* 0x000fea0003800000 */
[----:B------:R-:W0:Y:S01]  /*0080*/  LDCU UR10, c[0x0][0x380] ;  /* 0x00007000ff0a77ac */ /* 0x000e220008000800 */
[----:B------:R-:W-:Y:S01]  /*0090*/  SHF.R.U32.HI R0, RZ, 0x5, R4 ;  /* 0x00000005ff007819 */ /* 0x000fe20000011604 */
[----:B------:R-:W-:Y:S01]  /*00a0*/  BSSY.RECONVERGENT B0, `(.L_x_468) ;  /* 0x0000145000007945 */ /* 0x000fe20003800200 */
[----:B------:R-:W-:Y:S01]  /*00b0*/  HFMA2 R3, -RZ, RZ, 0, 0 ;  /* 0x00000000ff037431 */ /* 0x000fe200000001ff */
[----:B------:R-:W-:Y:S01]  /*00c0*/  USHF.L.U32 UR4, UR4, 0x4, URZ ;  /* 0x0000000404047899 */ /* 0x000fe200080006ff */
[----:B------:R-:W-:Y:S01]  /*00d0*/  LOP3.LUT R4, R4, 0x1f, RZ, 0xc0, !PT ;  /* 0x0000001f04047812 */ /* 0x000fe200078ec0ff */
[----:B------:R-:W1:Y:S01]  /*00e0*/  LDCU.64 UR8, c[0x0][0x358] ;  /* 0x00006b00ff0877ac */ /* 0x000e620008000a00 */
[----:B------:R-:W-:Y:S01]  /*00f0*/  MOV R26, RZ ;  /* 0x000000ff001a7202 */ /* 0x000fe20000000f00 */
[----:B------:R-:W-:Y:S01]  /*0100*/  ULOP3.LUT UR4, UR4, 0x7ffffff0, URZ, 0xc0, !UPT ;  /* 0x7ffffff004047892 */ /* 0x000fe2000f8ec0ff */
[----:B0-----:R-:W-:-:S13]  /*0110*/  ISETP.GE.U32.AND P0, PT, R0, UR10, PT ;  /* 0x0000000a00007c0c */ /* 0x001fda000bf06070 */
[----:B-1----:R-:W-:Y:S05]  /*0120*/  @P0 BRA `(.L_x_469) ;  /* 0x0000001000f00947 */ /* 0x002fea0003800000 */
        /* <DEDUP_REMOVED lines=11> */
[----:B------:R-:W0:Y:S01]  /*01e0*/  LDC R5, c[0x0][0x388] ;  /* 0x0000e200ff057b82 */ /* 0x000e220000000800 */
[C---:B------:R-:W-:Y:S02]  /*01f0*/  LOP3.LUT R10, R0.reuse, 0x100, RZ, 0xfc, !PT ;  /* 0x00000100000a7812 */ /* 0x040fe400078efcff */
[C---:B------:R-:W-:Y:S02]  /*0200*/  LOP3.LUT R12, R0.reuse, 0x120, RZ, 0xfc, !PT ;  /* 0x00000120000c7812 */ /* 0x040fe400078efcff */
[C---:B------:R-:W-:Y:S02]  /*0210*/  LOP3.LUT R14, R0.reuse, 0x140, RZ, 0xfc, !PT ;  /* 0x00000140000e7812 */ /* 0x040fe400078efcff */
[C---:B------:R-:W-:Y:S02]  /*0220*/  LOP3.LUT R22, R0.reuse, 0x160, RZ, 0xfc, !PT ;  /* 0x0000016000167812 */ /* 0x040fe400078efcff */
[C---:B------:R-:W-:Y:S02]  /*0230*/  LOP3.LUT R26, R0.reuse, 0x180, RZ, 0xfc, !PT ;  /* 0x00000180001a7812 */ /* 0x040fe400078efcff */
[----:B------:R-:W-:-:S02]  /*0240*/  LOP3.LUT R28, R0, 0x1a0, RZ, 0xfc, !PT ;  /* 0x000001a0001c7812 */ /* 0x000fc400078efcff */
[C---:B------:R-:W-:Y:S02]  /*0250*/  LOP3.LUT R27, R0.reuse, 0x1c0, RZ, 0xfc, !PT ;  /* 0x000001c0001b7812 */ /* 0x040fe400078efcff */
[C---:B------:R-:W-:Y:S02]  /*0260*/  LOP3.LUT R7, R0.reuse, 0x1e0, RZ, 0xfc, !PT ;  /* 0x000001e000077812 */ /* 0x040fe400078efcff */
[C---:B------:R-:W-:Y:S02]  /*0270*/  LOP3.LUT R19, R0.reuse, 0x80, RZ, 0xfc, !PT ;  /* 0x0000008000137812 */ /* 0x040fe400078efcff */
[C---:B------:R-:W-:Y:S02]  /*0280*/  LOP3.LUT R20, R0.reuse, 0xa0, RZ, 0xfc, !PT ;  /* 0x000000a000147812 */ /* 0x040fe400078efcff */
[C---:B------:R-:W-:Y:S02]  /*0290*/  LOP3.LUT R18, R0.reuse, 0xc0, RZ, 0xfc, !PT ;  /* 0x000000c000127812 */ /* 0x040fe400078efcff */
[----:B------:R-:W-:Y:S01]  /*02a0*/  LOP3.LUT R16, R0, 0xe0, RZ, 0xfc, !PT ;  /* 0x000000e000107812 */ /* 0x000fe200078efcff */
[-C--:B0-----:R-:W-:Y:S01]  /*02b0*/  IMAD R25, R8, R5.reuse, UR7 ;  /* 0x0000000708197e24 */ /* 0x081fe2000f8e0205 */
[----:B------:R-:W-:Y:S01]  /*02c0*/  LOP3.LUT R6, R0, 0x40, RZ, 0xfc, !PT ;  /* 0x0000004000067812 */ /* 0x000fe200078efcff */
[-C--:B------:R-:W-:Y:S01]  /*02d0*/  IMAD R15, R10, R5.reuse, UR7 ;  /* 0x000000070a0f7e24 */ /* 0x080fe2000f8e0205 */
[----:B------:R-:W-:Y:S01]  /*02e0*/  LOP3.LUT R2, R0, 0x60, RZ, 0xfc, !PT ;  /* 0x0000006000027812 */ /* 0x000fe200078efcff */
[-C--:B------:R-:W-:Y:S01]  /*02f0*/  IMAD R8, R12, R5.reuse, UR7 ;  /* 0x000000070c087e24 */ /* 0x080fe2000f8e0205 */
[----:B------:R-:W-:Y:S01]  /*0300*/  LOP3.LUT R24, R24, 0xffffff0, RZ, 0xc0, !PT ;  /* 0x0ffffff018187812 */ /* 0x000fe200078ec0ff */
[----:B------:R-:W-:Y:S01]  /*0310*/  IMAD R10, R14, R5, UR7 ;  /* 0x000000070e0a7e24 */ /* 0x000fe2000f8e0205 */
[----:B------:R-:W-:Y:S01]  /*0320*/  IADD3 R25, PT, PT, R4, R25, RZ ;  /* 0x0000001904197210 */ /* 0x000fe20007ffe0ff */
[----:B------:R-:W-:Y:S01]  /*0330*/  IMAD R12, R22, R5, UR7 ;  /* 0x00000007160c7e24 */ /* 0x000fe2000f8e0205 */
[----:B------:R-:W-:Y:S01]  /*0340*/  IADD3 R15, PT, PT, R4, R15, RZ ;  /* 0x0000000f040f7210 */ /* 0x000fe20007ffe0ff */
[----:B------:R-:W-:-:S02]  /*0350*/  IMAD R14, R26, R5, UR7 ;  /* 0x000000071a0e7e24 */ /* 0x000fc4000f8e0205 */
[----:B------:R-:W-:Y:S02]  /*0360*/  HFMA2 R26, -RZ, RZ, 0, 0 ;  /* 0x00000000ff1a7431 */ /* 0x000fe400000001ff */
[-C--:B------:R-:W-:Y:S01]  /*0370*/  IMAD R29, R28, R5.reuse, UR7 ;  /* 0x000000071c1d7e24 */ /* 0x080fe2000f8e0205 */
[C---:B------:R-:W-:Y:S01]  /*0380*/  IADD3 R8, PT, PT, R4.reuse, R8, RZ ;  /* 0x0000000804087210 */ /* 0x040fe20007ffe0ff */
[-C--:B------:R-:W-:Y:S01]  /*0390*/  IMAD R27, R27, R5.reuse, UR7 ;  /* 0x000000071b1b7e24 */ /* 0x080fe2000f8e0205 */
[C---:B------:R-:W-:Y:S01]  /*03a0*/  IADD3 R10, PT, PT, R4.reuse, R10, RZ ;  /* 0x0000000a040a7210 */ /* 0x040fe20007ffe0ff */
[-C--:B------:R-:W-:Y:S01]  /*03b0*/  IMAD R7, R7, R5.reuse, UR7 ;  /* 0x0000000707077e24 */ /* 0x080fe2000f8e0205 */
[C---:B------:R-:W-:Y:S01]  /*03c0*/  IADD3 R12, PT, PT, R4.reuse, R12, RZ ;  /* 0x0000000c040c7210 */ /* 0x040fe20007ffe0ff */
[-C--:B------:R-:W-:Y:S01]  /*03d0*/  IMAD R19, R19, R5.reuse, UR7 ;  /* 0x0000000713137e24 */ /* 0x080fe2000f8e0205 */
[----:B------:R-:W-:Y:S01]  /*03e0*/  IADD3 R14, PT, PT, R4, R14, RZ ;  /* 0x0000000e040e7210 */ /* 0x000fe20007ffe0ff */
[----:B------:R-:W-:Y:S01]  /*03f0*/  IMAD R9, R20, R5, UR7 ;  /* 0x0000000714097e24 */ /* 0x000fe2000f8e0205 */
        /* <DEDUP_REMOVED lines=10> */
[----:B------:R-:W-:-:S02]  /*04a0*/  IADD3 R11, PT, PT, R4, R11, RZ ;  /* 0x0000000b040b7210 */ /* 0x000fc40007ffe0ff */
[C---:B------:R-:W-:Y:S02]  /*04b0*/  IADD3 R13, PT, PT, R4.reuse, R13, RZ ;  /* 0x0000000d040d7210 */ /* 0x040fe40007ffe0ff */
[C---:B------:R-:W-:Y:S02]  /*04c0*/  IADD3 R6, PT, PT, R4.reuse, R23, RZ ;  /* 0x0000001704067210 */ /* 0x040fe40007ffe0ff */
[C---:B------:R-:W-:Y:S02]  /*04d0*/  IADD3 R17, PT, PT, R4.reuse, R17, RZ ;  /* 0x0000001104117210 */ /* 0x040fe40007ffe0ff */
[----:B------:R-:W-:Y:S02]  /*04e0*/  IADD3 R4, PT, PT, R4, R21, RZ ;  /* 0x0000001504047210 */ /* 0x000fe40007ffe0ff */
[----:B------:R-:W-:Y:S02]  /*04f0*/  MOV R2, R0 ;  /* 0x0000000000027202 */ /* 0x000fe40000000f00 */
[----:B------:R-:W-:-:S07]  /*0500*/  IADD3 R24, PT, PT, -R24, RZ, RZ ;  /* 0x000000ff18187210 */ /* 0x000fce0007ffe1ff */
.L_x_472:
[----:B------:R-:W0:Y:S02]  /*0510*/  LDC.64 R20, c[0x0][0x440] ;  /* 0x00011000ff147b82 */ /* 0x000e240000000a00 */
[----:B0-----:R-:W-:-:S06]  /*0520*/  IMAD.WIDE.U32 R22, R4, 0x4, R20 ;  /* 0x0000000404167825 */ /* 0x001fcc00078e0014 */
[----:B------:R-:W2:Y:S02]  /*0530*/  LDG.E R23, desc[UR8][R22.64] ;  /* 0x0000000816177981 */ /* 0x000ea4000c1e1900 */
[----:B--2---:R-:W-:Y:S01]  /*0540*/  FADD.FTZ R28, R23, R26 ;  /* 0x0000001a171c7221 */ /* 0x004fe20000010000 */
[----:B------:R-:W-:-:S06]  /*0550*/  IMAD.WIDE.U32 R26, R25, 0x4, R20 ;  /* 0x00000004191a7825 */ /* 0x000fcc00078e0014 */
[----:B------:R-:W2:Y:S02]  /*0560*/  LDG.E R27, desc[UR8][R26.64] ;  /* 0x000000081a1b7981 */ /* 0x000ea4000c1e1900 */
[----:B--2---:R-:W-:Y:S01]  /*0570*/  FADD.FTZ R27, R28, R27 ;  /* 0x0000001b1c1b7221 */ /* 0x004fe20000010000 */
[----:B------:R-:W-:-:S06]  /*0580*/  IMAD.WIDE.U32 R28, R6, 0x4, R20 ;  /* 0x00000004061c7825 */ /* 0x000fcc00078e0014 */
[----:B------:R-:W2:Y:S01]  /*0590*/  LDG.E R28, desc[UR8][R28.64] ;  /* 0x000000081c1c7981 */ /* 0x000ea2000c1e1900 */
[----:B------:R-:W-:-:S06]  /*05a0*/  IMAD.WIDE.U32 R22, R19, 0x4, R20 ;  /* 0x0000000413167825 */ /* 0x000fcc00078e0014 */
[----:B------:R-:W3:Y:S01]  /*05b0*/  LDG.E R23, desc[UR8][R22.64] ;  /* 0x0000000816177981 */ /* 0x000ee2000c1e1900 */
[----:B--2---:R-:W-:Y:S01]  /*05c0*/  FADD.FTZ R28, R27, R28 ;  /* 0x0000001c1b1c7221 */ /* 0x004fe20000010000 */
[----:B------:R-:W-:-:S06]  /*05d0*/  IMAD.WIDE.U32 R26, R17, 0x4, R20 ;  /* 0x00000004111a7825 */ /* 0x000fcc00078e0014 */
[----:B------:R-:W2:Y:S02]  /*05e0*/  LDG.E R27, desc[UR8][R26.64] ;  /* 0x000000081a1b7981 */ /* 0x000ea4000c1e1900 */
[----:B--2---:R-:W-:-:S04]  /*05f0*/  FADD.FTZ R28, R28, R27 ;  /* 0x0000001b1c1c7221 */ /* 0x004fc80000010000 */
[----:B---3--:R-:W-:Y:S01]  /*0600*/  FADD.FTZ R28, R28, R23 ;  /* 0x000000171c1c7221 */ /* 0x008fe20000010000 */
        /* <DEDUP_REMOVED lines=12> */
[----:B------:R-:W-:-:S04]  /*06d0*/  IMAD.WIDE.U32 R22, R8, 0x4, R20 ;  /* 0x0000000408167825 */ /* 0x000fc800078e0014 */
[----:B------:R-:W-:Y:S02]  /*06e0*/  IMAD.WIDE.U32 R28, R10, 0x4, R20 ;  /* 0x000000040a1c7825 */ /* 0x000fe400078e0014 */
[----:B------:R-:W2:Y:S04]  /*06f0*/  LDG.E R23, desc[UR8][R22.64] ;  /* 0x0000000816177981 */ /* 0x000ea8000c1e1900 */
[----:B------:R-:W3:Y:S01]  /*0700*/  LDG.E R29, desc[UR8][R28.64] ;  /* 0x000000081c1d7981 */ /* 0x000ee2000c1e1900 */
        /* <DEDUP_REMOVED lines=8> */
[----:B------:R-:W-:-:S06]  /*0790*/  IMAD.WIDE.U32 R26, R16, 0x4, R20 ;  /* 0x00000004101a7825 */ /* 0x000fcc00078e0014 */
[----:B------:R-:W2:Y:S02]  /*07a0*/  LDG.E R27, desc[UR8][R26.64] ;  /* 0x000000081a1b7981 */ /* 0x000ea4000c1e1900 */
[----:B--2---:R-:W-:Y:S01]  /*07b0*/  FADD.FTZ R22, R28, R27 ;  /* 0x0000001b1c167221 */ /* 0x004fe20000010000 */
[----:B------:R-:W-:-:S04]  /*07c0*/  IMAD.WIDE.U32 R28, R18, 0x4, R20 ;  /* 0x00000004121c7825 */ /* 0x000fc800078e0014 */
[----:B------:R-:W-:Y:S02]  /*07d0*/  IMAD.WIDE.U32 R20, R7, 0x4, R20 ;  /* 0x0000000407147825 */ /* 0x000fe400078e0014 */
[----:B------:R-:W2:Y:S04]  /*07e0*/  LDG.E R29, desc[UR8][R28.64] ;  /* 0x000000081c1d7981 */ /* 0x000ea8000c1e1900 */
[----:B------:R0:W3:Y:S02]  /*07f0*/  LDG.E R23, desc[UR8][R20.64] ;  /* 0x0000000814177981 */ /* 0x0000e4000c1e1900 */
[----:B0-----:R-:W0:Y:S01]  /*0800*/  LDC.64 R20, c[0x0][0x448] ;  /* 0x00011200ff147b82 */ /* 0x001e220000000a00 */
[----:B--2---:R-:W-:-:S04]  /*0810*/  FADD.FTZ R22, R22, R29 ;  /* 0x0000001d16167221 */ /* 0x004fc80000010000 */
[----:B---3--:R-:W-:Y:S01]  /*0820*/  FADD.FTZ R26, R22, R23 ;  /* 0x00000017161a7221 */ /* 0x008fe20000010000 */
[----:B0-----:R-:W-:-:S04]  /*0830*/  IMAD.WIDE.U32 R22, R4, 0x4, R20 ;  /* 0x0000000404167825 */ /* 0x001fc800078e0014 */
[----:B------:R-:W-:Y:S02]  /*0840*/  IMAD.WIDE.U32 R28, R25, 0x4, R20 ;  /* 0x00000004191c7825 */ /* 0x000fe400078e0014 */
[----:B------:R-:W2:Y:S04]  /*0850*/  LDG.E R22, desc[UR8][R22.64] ;  /* 0x0000000816167981 */ /* 0x000ea8000c1e1900 */
[----:B------:R-:W3:Y:S01]  /*0860*/  LDG.E R27, desc[UR8][R28.64] ;  /* 0x000000081c1b7981 */ /* 0x000ee2000c1e1900 */
[----:B--2---:R-:W-:Y:S01]  /*0870*/  FADD.FTZ R3, R22, R3 ;  /* 0x0000000316037221 */ /* 0x004fe20000010000 */
[----:B------:R-:W-:-:S04]  /*0880*/  IMAD.WIDE.U32 R22, R6, 0x4, R20 ;  /* 0x0000000406167825 */ /* 0x000fc800078e0014 */
[----:B---3--:R-:W-:Y:S02]  /*0890*/  FADD.FTZ R3, R3, R27 ;  /* 0x0000001b03037221 */ /* 0x008fe40000010000 */
[----:B------:R-:W2:Y:S01]  /*08a0*/  LDG.E R27, desc[UR8][R22.64] ;  /* 0x00000008161b7981 */ /* 0x000ea2000c1e1900 */
[----:B------:R-:W-:-:S04]  /*08b0*/  IMAD.WIDE.U32 R28, R17, 0x4, R20 ;  /* 0x00000004111c7825 */ /* 0x000fc800078e0014 */
[----:B--2---:R-:W-:Y:S02]  /*08c0*/  FADD.FTZ R3, R3, R27 ;  /* 0x0000001b03037221 */ /* 0x004fe40000010000 */
        /* <DEDUP_REMOVED lines=32> */
[----:B------:R-:W-:-:S06]  /*0ad0*/  IMAD.WIDE.U32 R20, R7, 0x4, R20 ;  /* 0x0000000407147825 */ /* 0x000fcc00078e0014 */
[----:B------:R-:W3:Y:S01]  /*0ae0*/  LDG.E R20, desc[UR8][R20.64] ;  /* 0x0000000814147981 */ /* 0x000ee2000c1e1900 */
[----:B------:R-:W-:Y:S01]  /*0af0*/  IADD3 R24, PT, PT, R24, 0x10, RZ ;  /* 0x0000001018187810 */ /* 0x000fe20007ffe0ff */
[----:B--2---:R-:W-:Y:S02]  /*0b00*/  FADD.FTZ R3, R3, R27 ;  /* 0x0000001b03037221 */ /* 0x004fe40000010000 */
[----:B------:R-:W2:Y:S01]  /*0b10*/  LDG.E R27, desc[UR8][R22.64] ;  /* 0x00000008161b7981 */ /* 0x000ea2000c1e1900 */
[----:B------:R-:W-:Y:S02]  /*0b20*/  ISETP.NE.AND P0, PT, R24, RZ, PT ;  /* 0x000000ff1800720c */ /* 0x000fe40003f05270 */
[----:B------:R-:W-:Y:S02]  /*0b30*/  IADD3 R2, PT, PT, R2, 0x200, RZ ;  /* 0x0000020002027810 */ /* 0x000fe40007ffe0ff */
        /* <DEDUP_REMOVED lines=15> */
[----:B------:R-:W-:Y:S01]  /*0c30*/  LEA R7, R5, R7, 0x9 ;  /* 0x0000000705077211 */ /* 0x000fe200078e48ff */
[----:B--2---:R-:W-:-:S04]  /*0c40*/  FADD.FTZ R3, R3, R27 ;  /* 0x0000001b03037221 */ /* 0x004fc80000010000 */
[----:B---3--:R-:W-:Y:S01]  /*0c50*/  FADD.FTZ R3, R3, R20 ;  /* 0x0000001403037221 */ /* 0x008fe20000010000 */
[----:B------:R-:W-:Y:S06]  /*0c60*/  @P0 BRA `(.L_x_472) ;  /* 0xfffffff800280947 */ /* 0x000fec000383ffff */
.L_x_471:
[----:B------:R-:W-:Y:S05]  /*0c70*/  BSYNC.RECONVERGENT B1 ;  /* 0x0000000000017941 */ /* 0x000fea0003800200 */
.L_x_470:
        /* <DEDUP_REMOVED lines=12> */
[----:B------:R-:W-:Y:S02]  /*0d40*/  LOP3.LUT R7, R4, 0x7, RZ, 0xc0, !PT ;  /* 0x0000000704077812 */ /* 0x000fe400078ec0ff */
[----:B------:R-:W-:Y:S02]  /*0d50*/  MOV R5, UR7 ;  /* 0x0000000700057c02 */ /* 0x000fe40008000f00 */
[----:B------:R-:W-:Y:S02]  /*0d60*/  ISETP.NE.AND P1, PT, R7, RZ, PT ;  /* 0x000000ff0700720c */ /* 0x000fe40003f25270 */
[----:B0-----:R-:W-:-:S05]  /*0d70*/  LOP3.LUT R5, R5, 0x1f, R6, 0xf8, !PT ;  /* 0x0000001f05057812 */ /* 0x001fca00078ef806 */
[----:B------:R-:W-:Y:S06]  /*0d80*/  @!P0 BRA `(.L_x_474) ;  /* 0x0000000000f08947 */ /* 0x000fec0003800000 */
[----:B------:R-:W0:Y:S08]  /*0d90*/  LDC R18, c[0x0][0x388] ;  /* 0x0000e200ff127b82 */ /* 0x000e300000000800 */
[----:B------:R-:W1:Y:S08]  /*0da0*/  LDC.64 R10, c[0x0][0x440] ;  /* 0x00011000ff0a7b82 */ /* 0x000e700000000a00 */
[----:B------:R-:W2:Y:S01]  /*0db0*/  LDC.64 R14, c[0x0][0x448] ;  /* 0x00011200ff0e7b82 */ /* 0x000ea20000000a00 */
[----:B0-----:R-:W-:-:S05]  /*0dc0*/  IMAD R19, R2, R18, R5 ;  /* 0x0000001202137224 */ /* 0x001fca00078e0205 */
[----:B------:R-:W-:Y:S01]  /*0dd0*/  LEA R25, R18, R19, 0x5 ;  /* 0x0000001312197211 */ /* 0x000fe200078e28ff */
[----:B-1----:R-:W-:-:S04]  /*0de0*/  IMAD.WIDE.U32 R8, R19, 0x4, R10 ;  /* 0x0000000413087825 */ /* 0x002fc800078e000a */
[----:B------:R-:W-:Y:S01]  /*0df0*/  IMAD.WIDE.U32 R22, R25, 0x4, R10 ;  /* 0x0000000419167825 */ /* 0x000fe200078e000a */
[----:B------:R-:W3:Y:S03]  /*0e00*/  LDG.E R21, desc[UR8][R8.64] ;  /* 0x0000000808157981 */ /* 0x000ee6000c1e1900 */
[----:B--2---:R-:W-:Y:S02]  /*0e10*/  IMAD.WIDE.U32 R12, R19, 0x4, R14 ;  /* 0x00000004130c7825 */ /* 0x004fe400078e000e */
[----:B------:R-:W2:Y:S04]  /*0e20*/  LDG.E R22, desc[UR8][R22.64] ;  /* 0x0000000816167981 */ /* 0x000ea8000c1e1900 */
[----:B------:R0:W4:Y:S01]  /*0e30*/  LDG.E R20, desc[UR8][R12.64] ;  /* 0x000000080c147981 */ /* 0x000122000c1e1900 */
[----:B------:R-:W-:-:S04]  /*0e40*/  LEA R17, R18, R19, 0x6 ;  /* 0x0000001312117211 */ /* 0x000fc800078e30ff */
[C---:B------:R-:W-:Y:S01]  /*0e50*/  LEA R27, R18.reuse, R17, 0x5 ;  /* 0x00000011121b7211 */ /* 0x040fe200078e28ff */
[----:B------:R-:W-:Y:S01]  /*0e60*/  IMAD.WIDE.U32 R24, R25, 0x4, R14 ;  /* 0x0000000419187825 */ /* 0x000fe200078e000e */
[----:B------:R-:W-:-:S03]  /*0e70*/  LEA R19, R18, R19, 0x7 ;  /* 0x0000001312137211 */ /* 0x000fc600078e38ff */
[----:B0-----:R-:W-:-:S04]  /*0e80*/  IMAD.WIDE.U32 R12, R27, 0x4, R10 ;  /* 0x000000041b0c7825 */ /* 0x001fc800078e000a */
[C---:B------:R-:W-:Y:S02]  /*0e90*/  IMAD.WIDE.U32 R8, R17.reuse, 0x4, R10 ;  /* 0x0000000411087825 */ /* 0x040fe400078e000a */
[----:B------:R-:W5:Y:S02]  /*0ea0*/  LDG.E R13, desc[UR8][R12.64] ;  /* 0x000000080c0d7981 */ /* 0x000f64000c1e1900 */
[----:B------:R-:W-:Y:S02]  /*0eb0*/  IMAD.WIDE.U32 R16, R17, 0x4, R14 ;  /* 0x0000000411107825 */ /* 0x000fe400078e000e */
[----:B------:R-:W5:Y:S02]  /*0ec0*/  LDG.E R9, desc[UR8][R8.64] ;  /* 0x0000000808097981 */ /* 0x000f64000c1e1900 */
[C---:B------:R-:W-:Y:S02]  /*0ed0*/  IMAD.WIDE.U32 R28, R19.reuse, 0x4, R10 ;  /* 0x00000004131c7825 */ /* 0x040fe400078e000a */
[----:B------:R-:W5:Y:S04]  /*0ee0*/  LDG.E R16, desc[UR8][R16.64] ;  /* 0x0000000810107981 */ /* 0x000f68000c1e1900 */
[----:B------:R-:W5:Y:S04]  /*0ef0*/  LDG.E R12, desc[UR8][R24.64] ;  /* 0x00000008180c7981 */ /* 0x000f68000c1e1900 */
[----:B------:R0:W5:Y:S02]  /*0f00*/  LDG.E R8, desc[UR8][R28.64] ;  /* 0x000000081c087981 */ /* 0x000164000c1e1900 */
[----:B0-----:R-:W-:-:S05]  /*0f10*/  IMAD.WIDE.U32 R28, R19, 0x4, R14 ;  /* 0x00000004131c7825 */ /* 0x001fca00078e000e */
[----:B------:R0:W5:Y:S01]  /*0f20*/  LDG.E R17, desc[UR8][R28.64] ;  /* 0x000000081c117981 */ /* 0x000162000c1e1900 */
[----:B---3--:R-:W-:Y:S01]  /*0f30*/  FADD.FTZ R26, R26, R21 ;  /* 0x000000151a1a7221 */ /* 0x008fe20000010000 */
[----:B------:R-:W-:-:S03]  /*0f40*/  LEA R21, R18, R19, 0x5 ;  /* 0x0000001312157211 */ /* 0x000fc600078e28ff */
[----:B--2---:R-:W-:Y:S01]  /*0f50*/  FADD.FTZ R22, R26, R22 ;  /* 0x000000161a167221 */ /* 0x004fe20000010000 */
[----:B------:R-:W-:Y:S01]  /*0f60*/  IMAD.WIDE.U32 R26, R27, 0x4, R14 ;  /* 0x000000041b1a7825 */ /* 0x000fe200078e000e */
[----:B------:R-:W-:-:S03]  /*0f70*/  LEA R19, R18, R19, 0x6 ;  /* 0x0000001312137211 */ /* 0x000fc600078e30ff */
[----:B------:R-:W-:-:S04]  /*0f80*/  IMAD.WIDE.U32 R24, R21, 0x4, R10 ;  /* 0x0000000415187825 */ /* 0x000fc800078e000a */
[----:B----4-:R-:W-:Y:S01]  /*0f90*/  FADD.FTZ R23, R3, R20 ;  /* 0x0000001403177221 */ /* 0x010fe20000010000 */
[----:B------:R-:W2:Y:S01]  /*0fa0*/  LDG.E R26, desc[UR8][R26.64] ;  /* 0x000000081a1a7981 */ /* 0x000ea2000c1e1900 */
[----:B------:R-:W-:-:S03]  /*0fb0*/  IMAD.WIDE.U32 R20, R21, 0x4, R14 ;  /* 0x0000000415147825 */ /* 0x000fc600078e000e */
[----:B------:R1:W3:Y:S01]  /*0fc0*/  LDG.E R3, desc[UR8][R24.64] ;  /* 0x0000000818037981 */ /* 0x0002e2000c1e1900 */
[----:B0-----:R-:W-:-:S03]  /*0fd0*/  IMAD.WIDE.U32 R28, R19, 0x4, R10 ;  /* 0x00000004131c7825 */ /* 0x001fc600078e000a */
[----:B------:R-:W4:Y:S01]  /*0fe0*/  LDG.E R20, desc[UR8][R20.64] ;  /* 0x0000000814147981 */ /* 0x000f22000c1e1900 */
[----:B-1----:R-:W-:Y:S01]  /*0ff0*/  LEA R25, R18, R19, 0x5 ;  /* 0x0000001312197211 */ /* 0x002fe200078e28ff */
[----:B------:R-:W-:Y:S02]  /*1000*/  IMAD.WIDE.U32 R18, R19, 0x4, R14 ;  /* 0x0000000413127825 */ /* 0x000fe400078e000e */
[----:B------:R-:W4:Y:S02]  /*1010*/  LDG.E R24, desc[UR8][R28.64] ;  /* 0x000000081c187981 */ /* 0x000f24000c1e1900 */
[C---:B------:R-:W-:Y:S02]  /*1020*/  IMAD.WIDE.U32 R10, R25.reuse, 0x4, R10 ;  /* 0x00000004190a7825 */ /* 0x040fe400078e000a */
[----:B------:R-:W4:Y:S02]  /*1030*/  LDG.E R18, desc[UR8][R18.64] ;  /* 0x0000000812127981 */ /* 0x000f24000c1e1900 */
[----:B------:R-:W-:-:S02]  /*1040*/  IMAD.WIDE.U32 R14, R25, 0x4, R14 ;  /* 0x00000004190e7825 */ /* 0x000fc400078e000e */
[----:B------:R-:W4:Y:S04]  /*1050*/  LDG.E R10, desc[UR8][R10.64] ;  /* 0x000000080a0a7981 */ /* 0x000f28000c1e1900 */
[----:B------:R-:W4:Y:S01]  /*1060*/  LDG.E R14, desc[UR8][R14.64] ;  /* 0x000000080e0e7981 */ /* 0x000f22000c1e1900 */
[----:B-----5:R-:W-:Y:S01]  /*1070*/  FADD.FTZ R23, R23, R12 ;  /* 0x0000000c17177221 */ /* 0x020fe20000010000 */
[----:B------:R-:W-:-:S03]  /*1080*/  FADD.FTZ R22, R22, R9 ;  /* 0x0000000916167221 */ /* 0x000fc60000010000 */
[----:B------:R-:W-:Y:S01]  /*1090*/  FADD.FTZ R23, R23, R16 ;  /* 0x0000001017177221 */ /* 0x000fe20000010000 */
[----:B------:R-:W-:-:S04]  /*10a0*/  FADD.FTZ R13, R22, R13 ;  /* 0x0000000d160d7221 */ /* 0x000fc80000010000 */
[----:B------:R-:W-:Y:S01]  /*10b0*/  FADD.FTZ R8, R13, R8 ;  /* 0x000000080d087221 */ /* 0x000fe20000010000 */
[----:B------:R-:W-:Y:S01]  /*10c0*/  IADD3 R2, PT, PT, R2, 0x100, RZ ;  /* 0x0000010002027810 */ /* 0x000fe20007ffe0ff */
[----:B--2---:R-:W-:-:S04]  /*10d0*/  FADD.FTZ R26, R23, R26 ;  /* 0x0000001a171a7221 */ /* 0x004fc80000010000 */
[----:B------:R-:W-:Y:S01]  /*10e0*/  FADD.FTZ R17, R26, R17 ;  /* 0x000000111a117221 */ /* 0x000fe20000010000 */
[----:B---3--:R-:W-:-:S03]  /*10f0*/  FADD.FTZ R3, R8, R3 ;  /* 0x0000000308037221 */ /* 0x008fc60000010000 */
[----:B----4-:R-:W-:Y:S01]  /*1100*/  FADD.FTZ R17, R17, R20 ;  /* 0x0000001411117221 */ /* 0x010fe20000010000 */
[----:B------:R-:W-:-:S03]  /*1110*/  FADD.FTZ R3, R3, R24 ;  /* 0x0000001803037221 */ /* 0x000fc60000010000 */
[----:B------:R-:W-:Y:S01]  /*1120*/  FADD.FTZ R17, R17, R18 ;  /* 0x0000001211117221 */ /* 0x000fe20000010000 */
[----:B------:R-:W-:-:S03]  /*1130*/  FADD.FTZ R26, R3, R10 ;  /* 0x0000000a031a7221 */ /* 0x000fc60000010000 */
[----:B------:R-:W-:-:S07]  /*1140*/  FADD.FTZ R3, R17, R14 ;  /* 0x0000000e11037221 */ /* 0x000fce0000010000 */
.L_x_474:
[----:B------:R-:W-:Y:S05]  /*1150*/  BSYNC.RECONVERGENT B1 ;  /* 0x0000000000017941 */ /* 0x000fea0003800200 */
.L_x_473:
[----:B------:R-:W-:Y:S05]  /*1160*/  @!P1 BRA `(.L_x_469) ;  /* 0x0000000000e09947 */ /* 0x000fea0003800000 */
[----:B------:R-:W-:Y:S01]  /*1170*/  ISETP.GE.U32.AND P0, PT, R7, 0x4, PT ;  /* 0x000000040700780c */ /* 0x000fe20003f06070 */
[----:B------:R-:W-:Y:S01]  /*1180*/  BSSY.RECONVERGENT B1, `(.L_x_475) ;  /* 0x0000024000017945 */ /* 0x000fe20003800200 */
[----:B------:R-:W-:-:S04]  /*1190*/  LOP3.LUT R4, R4, 0x3, RZ, 0xc0, !PT ;  /* 0x0000000304047812 */ /* 0x000fc800078ec0ff */
[----:B------:R-:W-:-:S07]  /*11a0*/  ISETP.NE.AND P1, PT, R4, RZ, PT ;  /* 0x000000ff0400720c */ /* 0x000fce0003f25270 */
[----:B------:R-:W-:Y:S06]  /*11b0*/  @!P0 BRA `(.L_x_476) ;  /* 0x0000000000808947 */ /* 0x000fec0003800000 */
[----:B------:R-:W0:Y:S08]  /*11c0*/  LDC R7, c[0x0][0x388] ;  /* 0x0000e200ff077b82 */ /* 0x000e300000000800 */
[----:B------:R-:W1:Y:S08]  /*11d0*/  LDC.64 R8, c[0x0][0x448] ;  /* 0x00011200ff087b82 */ /* 0x000e700000000a00 */
[----:B------:R-:W2:Y:S01]  /*11e0*/  LDC.64 R10, c[0x0][0x440] ;  /* 0x00011000ff0a7b82 */ /* 0x000ea20000000a00 */
[----:B0-----:R-:W-:-:S05]  /*11f0*/  IMAD R12, R2, R7, R5 ;  /* 0x00000007020c7224 */ /* 0x001fca00078e0205 */
[CC--:B------:R-:W-:Y:S01]  /*1200*/  LEA R17, R7.reuse, R12.reuse, 0x5 ;  /* 0x0000000c07117211 */ /* 0x0c0fe200078e28ff */
[----:B-1----:R-:W-:Y:S01]  /*1210*/  IMAD.WIDE.U32 R20, R12, 0x4, R8 ;  /* 0x000000040c147825 */ /* 0x002fe200078e0008 */
[----:B------:R-:W-:-:S03]  /*1220*/  LEA R15, R7, R12, 0x6 ;  /* 0x0000000c070f7211 */ /* 0x000fc600078e30ff */
[--C-:B--2---:R-:W-:Y:S02]  /*1230*/  IMAD.WIDE.U32 R22, R12, 0x4, R10.reuse ;  /* 0x000000040c167825 */ /* 0x104fe400078e000a */
[----:B------:R-:W2:Y:S02]  /*1240*/  LDG.E R20, desc[UR8][R20.64] ;  /* 0x0000000814147981 */ /* 0x000ea4000c1e1900 */
[C---:B------:R-:W-:Y:S02]  /*1250*/  IMAD.WIDE.U32 R18, R17.reuse, 0x4, R10 ;  /* 0x0000000411127825 */ /* 0x040fe400078e000a */
        /* <DEDUP_REMOVED lines=14> */
[----:B--2---:R-:W-:Y:S01]  /*1340*/  FADD.FTZ R3, R3, R20 ;  /* 0x0000001403037221 */ /* 0x004fe20000010000 */
[----:B---3--:R-:W-:-:S04]  /*1350*/  FADD.FTZ R5, R26, R5 ;  /* 0x000000051a057221 */ /* 0x008fc80000010000 */
[----:B----4-:R-:W-:Y:S01]  /*1360*/  FADD.FTZ R5, R5, R18 ;  /* 0x0000001205057221 */ /* 0x010fe20000010000 */
[----:B-----5:R-:W-:-:S03]  /*1370*/  FADD.FTZ R3, R3, R16 ;  /* 0x0000001003037221 */ /* 0x020fc60000010000 */
[----:B------:R-:W-:Y:S01]  /*1380*/  FADD.FTZ R5, R5, R12 ;  /* 0x0000000c05057221 */ /* 0x000fe20000010000 */
[----:B------:R-:W-:-:S03]  /*1390*/  FADD.FTZ R3, R3, R14 ;  /* 0x0000000e03037221 */ /* 0x000fc60000010000 */
[----:B------:R-:W-:Y:S01]  /*13a0*/  FADD.FTZ R26, R5, R10 ;  /* 0x0000000a051a7221 */ /* 0x000fe20000010000 */
[----:B------:R-:W-:-:S07]  /*13b0*/  FADD.FTZ R3, R3, R8 ;  /* 0x0000000803037221 */ /* 0x000fce0000010000 */
.L_x_476:
[----:B------:R-:W-:Y:S05]  /*13c0*/  BSYNC.RECONVERGENT B1 ;  /* 0x0000000000017941 */ /* 0x000fea0003800200 */
.L_x_475:
[----:B------:R-:W-:Y:S05]  /*13d0*/  @!P1 BRA `(.L_x_469) ;  /* 0x0000000000449947 */ /* 0x000fea0003800000 */
[----:B------:R-:W0:Y:S01]  /*13e0*/  LDC R12, c[0x0][0x388] ;  /* 0x0000e200ff0c7b82 */ /* 0x000e220000000800 */
[----:B------:R-:W-:-:S07]  /*13f0*/  LOP3.LUT R13, R6, 0x1f, RZ, 0xc0, !PT ;  /* 0x0000001f060d7812 */ /* 0x000fce00078ec0ff */
[----:B------:R-:W1:Y:S08]  /*1400*/  LDC.64 R8, c[0x0][0x440] ;  /* 0x00011000ff087b82 */ /* 0x000e700000000a00 */
[----:B------:R-:W2:Y:S01]  /*1410*/  LDC.64 R10, c[0x0][0x448] ;  /* 0x00011200ff0a7b82 */ /* 0x000ea20000000a00 */
[----:B0-----:R-:W-:-:S05]  /*1420*/  IMAD R2, R2, R12, UR7 ;  /* 0x0000000702027e24 */ /* 0x001fca000f8e020c */
[----:B------:R-:W-:Y:S02]  /*1430*/  IADD3 R13, PT, PT, R13, R2, RZ ;  /* 0x000000020d0d7210 */ /* 0x000fe40007ffe0ff */
[----:B------:R-:W-:-:S07]  /*1440*/  IADD3 R2, PT, PT, -R4, RZ, RZ ;  /* 0x000000ff04027210 */ /* 0x000fce0007ffe1ff */
.L_x_477:
[----:B-1----:R-:W-:-:S04]  /*1450*/  IMAD.WIDE.U32 R4, R13, 0x4, R8 ;  /* 0x000000040d047825 */ /* 0x002fc800078e0008 */
[----:B--2---:R-:W-:Y:S02]  /*1460*/  IMAD.WIDE.U32 R6, R13, 0x4, R10 ;  /* 0x000000040d067825 */ /* 0x004fe400078e000a */
        /* <DEDUP_REMOVED lines=8> */
.L_x_469:
[----:B------:R-:W-:Y:S05]  /*14f0*/  BSYNC.RECONVERGENT B0 ;  /* 0x0000000000007941 */ /* 0x000fea0003800200 */
.L_x_468:
        /* <DEDUP_REMOVED lines=10> */
[C---:B------:R-:W-:Y:S01]  /*15a0*/  ISETP.NE.AND P1, PT, R2.reuse, RZ, PT ;  /* 0x000000ff0200720c */ /* 0x040fe20003f25270 */
[----:B------:R-:W-:Y:S01]  /*15b0*/  STS [R5], R3 ;  /* 0x0000000305007388 */ /* 0x000fe20000000800 */
[----:B------:R-:W-:Y:S02]  /*15c0*/  LOP3.LUT R4, R7, R4, RZ, 0xfc, !PT ;  /* 0x0000000407047212 */ /* 0x000fe400078efcff */
[----:B------:R-:W-:Y:S01]  /*15d0*/  ISETP.GT.U32.AND P0, PT, R2, 0xf, PT ;  /* 0x0000000f0200780c */ /* 0x000fe20003f04070 */
[----:B------:R-:W-:Y:S01]  /*15e0*/  STS [R5+0x1000], R26 ;  /* 0x0010001a05007388 */ /* 0x000fe20000000800 */
[----:B------:R-:W-:Y:S02]  /*15f0*/  BAR.SYNC.DEFER_BLOCKING 0x0 ;  /* 0x0000000000007b1d */ /* 0x000fe40000010000 */
[----:B------:R-:W-:-:S04]  /*1600*/  ISETP.NE.OR P0, PT, R0, 0x1f, P0 ;  /* 0x0000001f0000780c */ /* 0x000fc80000705670 */
        /* <DEDUP_REMOVED lines=10> */
[----:B------:R-:W0:Y:S01]  /*16b0*/  SHFL.BFLY PT, R3, R12, 0x4, 0x1f ;  /* 0x0c801f000c037f89 */ /* 0x000e2200000e0000 */
[----:B------:R-:W-:-:S03]  /*16c0*/  @!P1 LEA R8, R0, UR5, 0x2 ;  /* 0x0000000500089c11 */ /* 0x000fc6000f8e10ff */
        /* <DEDUP_REMOVED lines=15> */
[C---:B------:R-:W-:Y:S01]  /*17c0*/  LEA R0, R2.reuse, UR5, 0x3 ;  /* 0x0000000502007c11 */ /* 0x040fe2000f8e18ff */
[----:B0-----:R-:W0:Y:S01]  /*17d0*/  LDC.64 R4, c[0x0][0x488] ;  /* 0x00012200ff047b82 */ /* 0x001e220000000a00 */
[----:B------:R-:W-:-:S03]  /*17e0*/  IADD3 R9, PT, PT, R2, UR4, RZ ;  /* 0x0000000402097c10 */ /* 0x000fc6000fffe0ff */
        /* <DEDUP_REMOVED lines=10> */
.L_x_478:
        /* <DEDUP_REMOVED lines=15> */
.L_x_6019:


//--------------------- .text._ZN10layer_norm40ln_parallel_residual_bwd_finalize_kernelINS_22Kernel_traits_finalizeILj1024E13__nv_bfloat16S2_S2_S2_fjLb0ELj1024ELj4ENS_18Kernel_traits_baseILj1024ES2_S2_S2_S2_fjLj1024EEEEELb1EEEvNS_9BwdParamsE --------------------------
	.section	.text._ZN10layer_norm40ln_parallel_residual_bwd_finalize_kernelINS_22Kernel_traits_finalizeILj1024E13__nv_bfloat16S2_S2_S2_fjLb0ELj1024ELj4ENS_18Kernel_traits_baseILj1024ES2_S2_S2_S2_fjLj1024EEEEELb1EEEvNS_9BwdParamsE,"ax",@progbits
	.align	128
        .global         _ZN10layer_norm40ln_parallel_residual_bwd_finalize_kernelINS_22Kernel_traits_finalizeILj1024E13__nv_bfloat16S2_S2_S2_fjLb0ELj1024ELj4ENS_18Kernel_traits_baseILj1024ES2_S2_S2_S2_fjLj1024EEEEELb1EEEvNS_9BwdParamsE
        .type           _ZN10layer_norm40ln_parallel_residual_bwd_finalize_kernelINS_22Kernel_traits_finalizeILj1024E13__nv_bfloat16S2_S2_S2_fjLb0ELj1024ELj4ENS_18Kernel_traits_baseILj1024ES2_S2_S2_S2_fjLj1024EEEEELb1EEEvNS_9BwdParamsE,@function
        .size           _ZN10layer_norm40ln_parallel_residual_bwd_finalize_kernelINS_22Kernel_traits_finalizeILj1024E13__nv_bfloat16S2_S2_S2_fjLb0ELj1024ELj4ENS_18Kernel_traits_baseILj1024ES2_S2_S2_S2_fjLj1024EEEEELb1EEEvNS_9BwdParamsE,(.L_x_6020 - _ZN10layer_norm40ln_parallel_residual_bwd_finalize_kernelINS_22Kernel_traits_finalizeILj1024E13__nv_bfloat16S2_S2_S2_fjLb0ELj1024ELj4ENS_18Kernel_traits_baseILj1024ES2_S2_S2_S2_fjLj1024EEEEELb1EEEvNS_9BwdParamsE)
        .other          _ZN10layer_norm40ln_parallel_residual_bwd_finalize_kernelINS_22Kernel_traits_finalizeILj1024E13__nv_bfloat16S2_S2_S2_fjLb0ELj1024ELj4ENS_18Kernel_traits_baseILj1024ES2_S2_S2_S2_fjLj1024EEEEELb1EEEvNS_9BwdParamsE,@"STO_CUDA_ENTRY STV_DEFAULT"
_ZN10layer_norm40ln_parallel_residual_bwd_finalize_kernelINS_22Kernel_traits_finalizeILj1024E13__nv_bfloat16S2_S2_S2_fjLb0ELj1024ELj4ENS_18Kernel_traits_baseILj1024ES2_S2_S2_S2_fjLj1024EEEEELb1EEEvNS_9BwdParamsE:
.text._ZN10layer_norm40ln_parallel_residual_bwd_finalize_kernelINS_22Kernel_traits_finalizeILj1024E13__nv_bfloat16S2_S2_S2_fjLb0ELj1024ELj4ENS_18Kernel_traits_baseILj1024ES2_S2_S2_S2_fjLj1024EEEEELb1EEEvNS_9BwdParamsE:
[----:B------:R-:W-:Y:S01]  /*0000*/  LDC R1, c[0x0][0x37c] ;  /* 0x0000df00ff017b82 */ /* 0x000fe20000000800 */
[----:B------:R-:W0:Y:S01]  /*0010*/  S2R R8, SR_CTAID.X ;  /* 0x0000000000087919 */ /* 0x000e220000002500 */
[----:B------:R-:W1:Y:S01]  /*0020*/  S2R R4, SR_TID.X ;  /* 0x0000000000047919 */ /* 0x000e620000002100 */
[----:B0-----:R-:W-:-:S04]  /*0030*/  SHF.L.U32 R9, R8, 0x5, RZ ;  /* 0x0000000508097819 */ /* 0x001fc800000006ff */
[----:B-1----:R-:W-:-:S04]  /*0040*/  LOP3.LUT R0, R9, 0x1f, R4, 0xf8, !PT ;  /* 0x0000001f09007812 */ /* 0x002fc800078ef804 */
[----:B------:R-:W-:-:S13]  /*0050*/  ISETP.GT.U32.AND P0, PT, R0, 0x3ff, PT ;  /* 0x000003ff0000780c */ /* 0x000fda0003f04070 */
[----:B------:R-:W-:Y:S05]  /*0060*/  @P0 EXIT ;  /* 0x000000000000094d */ /* 0x000fea0003800000 */
[----:B------:R-:W0:Y:S01]  /*0070*/  LDCU UR8, c[0x0][0x380] ;  /* 0x00007000ff0877ac */ /* 0x000e220008000800 */
[----:B------:R-:W-:Y:S01]  /*0080*/  SHF.R.U32.HI R2, RZ, 0x5, R4 ;  /* 0x00000005ff027819 */ /* 0x000fe20000011604 */
[----:B------:R-:W-:Y:S01]  /*0090*/  BSSY.RECONVERGENT B0, `(.L_x_479) ;  /* 0x0000120000007945 */ /* 0x000fe20003800200 */
[----:B------:R-:W-:Y:S01]  /*00a0*/  SHF.L.U32 R8, R8, 0x4, RZ ;  /* 0x0000000408087819 */ /* 0x000fe200000006ff */
[----:B------:R-:W1:Y:S01]  /*00b0*/  LDCU.64 UR6, c[0x0][0x358] ;  /* 0x00006b00ff0677ac */ /* 0x000e620008000a00 */
[----:B------:R-:W-:Y:S01]  /*00c0*/  HFMA2 R18, -RZ, RZ, 0, 0 ;  /* 0x00000000ff127431 */ /* 0x000fe200000001ff */
[----:B------:R-:W-:Y:S01]  /*00d0*/  LOP3.LUT R3, R4, 0x1f, RZ, 0xc0, !PT ;  /* 0x0000001f04037812 */ /* 0x000fe200078ec0ff */
[----:B------:R-:W-:Y:S01]  /*00e0*/  HFMA2 R20, -RZ, RZ, 0, 0 ;  /* 0x00000000ff147431 */ /* 0x000fe200000001ff */
[----:B------:R-:W-:Y:S02]  /*00f0*/  MOV R11, RZ ;  /* 0x000000ff000b7202 */ /* 0x000fe40000000f00 */
[----:B------:R-:W-:-:S02]  /*0100*/  MOV R4, RZ ;  /* 0x000000ff00047202 */ /* 0x000fc40000000f00 */
[----:B------:R-:W-:Y:S02]  /*0110*/  LOP3.LUT R8, R8, 0x7ffffff0, RZ, 0xc0, !PT ;  /* 0x7ffffff008087812 */ /* 0x000fe400078ec0ff */
[----:B0-----:R-:W-:-:S13]  /*0120*/  ISETP.GE.U32.AND P0, PT, R2, UR8, PT ;  /* 0x0000000802007c0c */ /* 0x001fda000bf06070 */
[----:B-1----:R-:W-:Y:S05]  /*0130*/  @P0 BRA `(.L_x_480) ;  /* 0x0000001000540947 */ /* 0x002fea0003800000 */
[----:B------:R-:W-:Y:S01]  /*0140*/  LOP3.LUT R12, R2, 0x20, RZ, 0xfc, !PT ;  /* 0x00000020020c7812 */ /* 0x000fe200078efcff */
[----:B------:R-:W-:Y:S01]  /*0150*/  BSSY.RECONVERGENT B1, `(.L_x_481) ;  /* 0x0000097000017945 */ /* 0x000fe20003800200 */
[-C--:B------:R-:W-:Y:S02]  /*0160*/  LOP3.LUT R4, RZ, R2.reuse, RZ, 0x33, !PT ;  /* 0x00000002ff047212 */ /* 0x080fe400078e33ff */
[----:B------:R-:W-:Y:S02]  /*0170*/  VIMNMX.U32 R7, PT, PT, R12, UR8, !PT ;  /* 0x000000080c077c48 */ /* 0x000fe4000ffe0000 */
[----:B------:R-:W-:Y:S02]  /*0180*/  MOV R5, R2 ;  /* 0x0000000200057202 */ /* 0x000fe40000000f00 */
[----:B------:R-:W-:Y:S02]  /*0190*/  IADD3 R7, PT, PT, R7, R4, RZ ;  /* 0x0000000407077210 */ /* 0x000fe40007ffe0ff */
[----:B------:R-:W-:-:S02]  /*01a0*/  MOV R4, RZ ;  /* 0x000000ff00047202 */ /* 0x000fc40000000f00 */
[C---:B------:R-:W-:Y:S02]  /*01b0*/  ISETP.GE.U32.AND P0, PT, R7.reuse, 0xe0, PT ;  /* 0x000000e00700780c */ /* 0x040fe40003f06070 */
[----:B------:R-:W-:Y:S02]  /*01c0*/  MOV R20, RZ ;  /* 0x000000ff00147202 */ /* 0x000fe40000000f00 */
[----:B------:R-:W-:Y:S02]  /*01d0*/  MOV R11, RZ ;  /* 0x000000ff000b7202 */ /* 0x000fe40000000f00 */
[----:B------:R-:W-:Y:S02]  /*01e0*/  MOV R18, RZ ;  /* 0x000000ff00127202 */ /* 0x000fe40000000f00 */
[----:B------:R-:W-:-:S05]  /*01f0*/  LEA.HI R6, R7, 0x1, RZ, 0x1b ;  /* 0x0000000107067811 */ /* 0x000fca00078fd8ff */
[----:B------:R-:W-:Y:S05]  /*0200*/  @!P0 BRA `(.L_x_482) ;  /* 0x00000008002c8947 */ /* 0x000fea0003800000 */
[----:B------:R-:W0:Y:S01]  /*0210*/  LDC R10, c[0x0][0x388] ;  /* 0x0000e200ff0a7b82 */ /* 0x000e220000000800 */
[C---:B------:R-:W-:Y:S01]  /*0220*/  LOP3.LUT R13, R2.reuse, 0x80, RZ, 0xfc, !PT ;  /* 0x00000080020d7812 */ /* 0x040fe200078efcff */
[----:B------:R-:W-:Y:S01]  /*0230*/  HFMA2 R4, -RZ, RZ, 0, 0 ;  /* 0x00000000ff047431 */ /* 0x000fe200000001ff */
[C---:B------:R-:W-:Y:S02]  /*0240*/  LOP3.LUT R14, R2.reuse, 0xa0, RZ, 0xfc, !PT ;  /* 0x000000a0020e7812 */ /* 0x040fe400078efcff */
[C---:B------:R-:W-:Y:S02]  /*0250*/  LOP3.LUT R15, R2.reuse, 0xc0, RZ, 0xfc, !PT ;  /* 0x000000c0020f7812 */ /* 0x040fe400078efcff */
[C---:B------:R-:W-:Y:S02]  /*0260*/  LOP3.LUT R17, R2.reuse, 0xe0, RZ, 0xfc, !PT ;  /* 0x000000e002117812 */ /* 0x040fe400078efcff */
[C---:B------:R-:W-:Y:S02]  /*0270*/  LOP3.LUT R19, R2.reuse, 0x40, RZ, 0xfc, !PT ;  /* 0x0000004002137812 */ /* 0x040fe400078efcff */
[----:B------:R-:W-:-:S02]  /*0280*/  LOP3.LUT R21, R2, 0x60, RZ, 0xfc, !PT ;  /* 0x0000006002157812 */ /* 0x000fc400078efcff */
[----:B------:R-:W-:Y:S02]  /*0290*/  LOP3.LUT R6, R6, 0xffffff8, RZ, 0xc0, !PT ;  /* 0x0ffffff806067812 */ /* 0x000fe400078ec0ff */
[----:B------:R-:W-:Y:S02]  /*02a0*/  MOV R5, R2 ;  /* 0x0000000200057202 */ /* 0x000fe40000000f00 */
[----:B------:R-:W-:Y:S01]  /*02b0*/  IADD3 R6, PT, PT, -R6, RZ, RZ ;  /* 0x000000ff06067210 */ /* 0x000fe20007ffe1ff */
[-CC-:B0-----:R-:W-:Y:S02]  /*02c0*/  IMAD R28, R12, R10.reuse, R9.reuse ;  /* 0x0000000a0c1c7224 */ /* 0x181fe400078e0209 */
[-CC-:B------:R-:W-:Y:S02]  /*02d0*/  IMAD R12, R13, R10.reuse, R9.reuse ;  /* 0x0000000a0d0c7224 */ /* 0x180fe400078e0209 */
[--C-:B------:R-:W-:Y:S01]  /*02e0*/  IMAD R14, R14, R10, R9.reuse ;  /* 0x0000000a0e0e7224 */ /* 0x100fe200078e0209 */
[----:B------:R-:W-:Y:S01]  /*02f0*/  IADD3 R25, PT, PT, R3, R28, RZ ;  /* 0x0000001c03197210 */ /* 0x000fe20007ffe0ff */
[--C-:B------:R-:W-:Y:S01]  /*0300*/  IMAD R16, R15, R10, R9.reuse ;  /* 0x0000000a0f107224 */ /* 0x100fe200078e0209 */
[----:B------:R-:W-:Y:S01]  /*0310*/  IADD3 R29, PT, PT, R3, R12, RZ ;  /* 0x0000000c031d7210 */ /* 0x000fe20007ffe0ff */
[----:B------:R-:W-:-:S02]  /*0320*/  IMAD R22, R17, R10, R9 ;  /* 0x0000000a11167224 */ /* 0x000fc400078e0209 */
[--C-:B------:R-:W-:Y:S01]  /*0330*/  IMAD R24, R19, R10, R9.reuse ;  /* 0x0000000a13187224 */ /* 0x100fe200078e0209 */
[----:B------:R-:W-:Y:S01]  /*0340*/  IADD3 R19, PT, PT, R3, R14, RZ ;  /* 0x0000000e03137210 */ /* 0x000fe20007ffe0ff */
[--C-:B------:R-:W-:Y:S01]  /*0350*/  IMAD R26, R21, R10, R9.reuse ;  /* 0x0000000a151a7224 */ /* 0x100fe200078e0209 */
[C---:B------:R-:W-:Y:S01]  /*0360*/  IADD3 R21, PT, PT, R3.reuse, R16, RZ ;  /* 0x0000001003157210 */ /* 0x040fe20007ffe0ff */
[----:B------:R-:W-:Y:S01]  /*0370*/  IMAD R9, R2, R10, R9 ;  /* 0x0000000a02097224 */ /* 0x000fe200078e0209 */
[C---:B------:R-:W-:Y:S02]  /*0380*/  IADD3 R23, PT, PT, R3.reuse, R22, RZ ;  /* 0x0000001603177210 */ /* 0x040fe40007ffe0ff */
[C---:B------:R-:W-:Y:S02]  /*0390*/  IADD3 R13, PT, PT, R3.reuse, R24, RZ ;  /* 0x00000018030d7210 */ /* 0x040fe40007ffe0ff */
[C---:B------:R-:W-:Y:S02]  /*03a0*/  IADD3 R27, PT, PT, R3.reuse, R26, RZ ;  /* 0x0000001a031b7210 */ /* 0x040fe40007ffe0ff */
[----:B------:R-:W-:-:S07]  /*03b0*/  IADD3 R9, PT, PT, R3, R9, RZ ;  /* 0x0000000903097210 */ /* 0x000fce0007ffe0ff */
.L_x_483:
        /* <DEDUP_REMOVED lines=17> */
[----:B0-----:R-:W-:-:S05]  /*04d0*/  IMAD.WIDE.U32 R16, R21, 0x4, R14 ;  /* 0x0000000415107825 */ /* 0x001fca00078e000e */
[----:B------:R-:W4:Y:S01]  /*04e0*/  LDG.E R24, desc[UR6][R16.64] ;  /* 0x0000000610187981 */ /* 0x000f22000c1e1900 */
[----:B------:R-:W-:-:S05]  /*04f0*/  IMAD.WIDE.U32 R14, R23, 0x4, R14 ;  /* 0x00000004170e7825 */ /* 0x000fca00078e000e */
[----:B------:R0:W5:Y:S02]  /*0500*/  LDG.E R26, desc[UR6][R14.64] ;  /* 0x000000060e1a7981 */ /* 0x000164000c1e1900 */
[----:B0-----:R-:W0:Y:S02]  /*0510*/  LDC.64 R14, c[0x0][0x448] ;  /* 0x00011200ff0e7b82 */ /* 0x001e240000000a00 */
[----:B0-----:R-:W-:-:S04]  /*0520*/  IMAD.WIDE.U32 R16, R9, 0x4, R14 ;  /* 0x0000000409107825 */ /* 0x001fc800078e000e */
[----:B--2---:R-:W-:-:S04]  /*0530*/  FADD.FTZ R4, R12, R4 ;  /* 0x000000040c047221 */ /* 0x004fc80000010000 */
[----:B---3--:R-:W-:Y:S02]  /*0540*/  FADD.FTZ R4, R4, R22 ;  /* 0x0000001604047221 */ /* 0x008fe40000010000 */
[----:B------:R0:W2:Y:S02]  /*0550*/  LDG.E R22, desc[UR6][R16.64] ;  /* 0x0000000610167981 */ /* 0x0000a4000c1e1900 */
[----:B0-----:R-:W-:-:S04]  /*0560*/  IMAD.WIDE.U32 R16, R25, 0x4, R14 ;  /* 0x0000000419107825 */ /* 0x001fc800078e000e */
[----:B----4-:R-:W-:Y:S01]  /*0570*/  FADD.FTZ R4, R4, R24 ;  /* 0x0000001804047221 */ /* 0x010fe20000010000 */
[----:B------:R0:W3:Y:S02]  /*0580*/  LDG.E R12, desc[UR6][R16.64] ;  /* 0x00000006100c7981 */ /* 0x0000e4000c1e1900 */
[----:B0-----:R-:W-:-:S05]  /*0590*/  IMAD.WIDE.U32 R16, R13, 0x4, R14 ;  /* 0x000000040d107825 */ /* 0x001fca00078e000e */
        /* <DEDUP_REMOVED lines=10> */
[----:B0-----:R-:W-:-:S04]  /*0640*/  IMAD.WIDE.U32 R16, R21, 0x4, R14 ;  /* 0x0000000415107825 */ /* 0x001fc800078e000e */
[----:B------:R-:W-:-:S04]  /*0650*/  IMAD.WIDE.U32 R14, R23, 0x4, R14 ;  /* 0x00000004170e7825 */ /* 0x000fc800078e000e */
[----:B--2---:R-:W-:Y:S02]  /*0660*/  FADD.FTZ R12, R24, R12 ;  /* 0x0000000c180c7221 */ /* 0x004fe40000010000 */
[----:B------:R0:W2:Y:S02]  /*0670*/  LDG.E R24, desc[UR6][R16.64] ;  /* 0x0000000610187981 */ /* 0x0000a4000c1e1900 */
[----:B0-----:R-:W0:Y:S01]  /*0680*/  LDC.64 R16, c[0x0][0x450] ;  /* 0x00011400ff107b82 */ /* 0x001e220000000a00 */
[----:B---3--:R-:W-:Y:S02]  /*0690*/  FADD.FTZ R12, R12, R22 ;  /* 0x000000160c0c7221 */ /* 0x008fe40000010000 */
[----:B------:R0:W3:Y:S02]  /*06a0*/  LDG.E R22, desc[UR6][R14.64] ;  /* 0x000000060e167981 */ /* 0x0000e4000c1e1900 */
[----:B----4-:R-:W-:Y:S01]  /*06b0*/  FADD.FTZ R20, R12, R20 ;  /* 0x000000140c147221 */ /* 0x010fe20000010000 */
[----:B0-----:R-:W-:-:S05]  /*06c0*/  IMAD.WIDE.U32 R14, R9, 0x4, R16 ;  /* 0x00000004090e7825 */ /* 0x001fca00078e0010 */
[----:B------:R0:W4:Y:S02]  /*06d0*/  LDG.E R12, desc[UR6][R14.64] ;  /* 0x000000060e0c7981 */ /* 0x000124000c1e1900 */
[----:B0-----:R-:W-:-:S04]  /*06e0*/  IMAD.WIDE.U32 R14, R25, 0x4, R16 ;  /* 0x00000004190e7825 */ /* 0x001fc800078e0010 */
[----:B--2---:R-:W-:Y:S02]  /*06f0*/  FADD.FTZ R20, R20, R24 ;  /* 0x0000001814147221 */ /* 0x004fe40000010000 */
[----:B------:R0:W2:Y:S02]  /*0700*/  LDG.E R24, desc[UR6][R14.64] ;  /* 0x000000060e187981 */ /* 0x0000a4000c1e1900 */
[----:B0-----:R-:W-:-:S04]  /*0710*/  IMAD.WIDE.U32 R14, R13, 0x4, R16 ;  /* 0x000000040d0e7825 */ /* 0x001fc800078e0010 */
[----:B----4-:R-:W-:Y:S02]  /*0720*/  FADD.FTZ R12, R12, R11 ;  /* 0x0000000b0c0c7221 */ /* 0x010fe40000010000 */
        /* <DEDUP_REMOVED lines=13> */
[----:B0-----:R-:W0:Y:S01]  /*0800*/  LDC.64 R14, c[0x0][0x458] ;  /* 0x00011600ff0e7b82 */ /* 0x001e220000000a00 */
[----:B------:R-:W-:-:S04]  /*0810*/  IMAD.WIDE.U32 R16, R23, 0x4, R16 ;  /* 0x0000000417107825 */ /* 0x000fc800078e0010 */
[----:B--2---:R-:W-:Y:S02]  /*0820*/  FADD.FTZ R24, R11, R24 ;  /* 0x000000180b187221 */ /* 0x004fe40000010000 */
[----:B------:R0:W2:Y:S02]  /*0830*/  LDG.E R11, desc[UR6][R16.64] ;  /* 0x00000006100b7981 */ /* 0x0000a4000c1e1900 */
        /* <DEDUP_REMOVED lines=20> */
[----:B------:R-:W2:Y:S01]  /*0980*/  LDG.E R15, desc[UR6][R14.64] ;  /* 0x000000060e0f7981 */ /* 0x000ea2000c1e1900 */
[----:B----4-:R-:W-:-:S03]  /*0990*/  FADD.FTZ R18, R18, R24 ;  /* 0x0000001812127221 */ /* 0x010fc60000010000 */
[----:B------:R-:W4:Y:S01]  /*09a0*/  LDG.E R24, desc[UR6][R16.64] ;  /* 0x0000000610187981 */ /* 0x000f22000c1e1900 */
[----:B------:R-:W-:-:S04]  /*09b0*/  IADD3 R6, PT, PT, R6, 0x8, RZ ;  /* 0x0000000806067810 */ /* 0x000fc80007ffe0ff */
[----:B------:R-:W-:Y:S01]  /*09c0*/  ISETP.NE.AND P0, PT, R6, RZ, PT ;  /* 0x000000ff0600720c */ /* 0x000fe20003f05270 */
[----:B-----5:R-:W-:Y:S01]  /*09d0*/  FADD.FTZ R4, R4, R26 ;  /* 0x0000001a04047221 */ /* 0x020fe20000010000 */
[----:B---3--:R-:W-:Y:S01]  /*09e0*/  FADD.FTZ R20, R20, R22 ;  /* 0x0000001614147221 */ /* 0x008fe20000010000 */
[----:B--2---:R-:W-:Y:S01]  /*09f0*/  FADD.FTZ R11, R12, R11 ;  /* 0x0000000b0c0b7221 */ /* 0x004fe20000010000 */
[----:B------:R-:W-:Y:S02]  /*0a00*/  IADD3 R5, PT, PT, R5, 0x100, RZ ;  /* 0x0000010005057810 */ /* 0x000fe40007ffe0ff */
        /* <DEDUP_REMOVED lines=9> */
[----:B------:R-:W-:Y:S01]  /*0aa0*/  FADD.FTZ R18, R18, R15 ;  /* 0x0000000f12127221 */ /* 0x000fe20000010000 */
[----:B------:R-:W-:Y:S06]  /*0ab0*/  @P0 BRA `(.L_x_483) ;  /* 0xfffffff800400947 */ /* 0x000fec000383ffff */
.L_x_482:
[----:B------:R-:W-:Y:S05]  /*0ac0*/  BSYNC.RECONVERGENT B1 ;  /* 0x0000000000017941 */ /* 0x000fea0003800200 */
.L_x_481:
        /* <DEDUP_REMOVED lines=8> */
[----:B------:R-:W0:Y:S08]  /*0b50*/  LDC R9, c[0x0][0x388] ;  /* 0x0000e200ff097b82 */ /* 0x000e300000000800 */
[----:B------:R-:W1:Y:S08]  /*0b60*/  LDC.64 R12, c[0x0][0x440] ;  /* 0x00011000ff0c7b82 */ /* 0x000e700000000a00 */
[----:B------:R-:W2:Y:S08]  /*0b70*/  LDC.64 R16, c[0x0][0x450] ;  /* 0x00011400ff107b82 */ /* 0x000eb00000000a00 */
[----:B------:R-:W3:Y:S01]  /*0b80*/  LDC.64 R14, c[0x0][0x448] ;  /* 0x00011200ff0e7b82 */ /* 0x000ee20000000a00 */
[----:B0-----:R-:W-:-:S07]  /*0b90*/  IMAD R19, R5, R9, R0 ;  /* 0x0000000905137224 */ /* 0x001fce00078e0200 */
[----:B------:R-:W0:Y:S01]  /*0ba0*/  LDC.64 R22, c[0x0][0x458] ;  /* 0x00011600ff167b82 */ /* 0x000e220000000a00 */
[----:B-1----:R-:W-:-:S05]  /*0bb0*/  IMAD.WIDE.U32 R26, R19, 0x4, R12 ;  /* 0x00000004131a7825 */ /* 0x002fca00078e000c */
[----:B------:R2:W4:Y:S02]  /*0bc0*/  LDG.E R21, desc[UR6][R26.64] ;  /* 0x000000061a157981 */ /* 0x000524000c1e1900 */
[----:B--2---:R-:W-:-:S04]  /*0bd0*/  IMAD.WIDE.U32 R26, R19, 0x4, R16 ;  /* 0x00000004131a7825 */ /* 0x004fc800078e0010 */
[C---:B---3--:R-:W-:Y:S01]  /*0be0*/  IMAD.WIDE.U32 R28, R19.reuse, 0x4, R14 ;  /* 0x00000004131c7825 */ /* 0x048fe200078e000e */
[----:B------:R-:W2:Y:S03]  /*0bf0*/  LDG.E R10, desc[UR6][R26.64] ;  /* 0x000000061a0a7981 */ /* 0x000ea6000c1e1900 */
[----:B0-----:R-:W-:Y:S02]  /*0c00*/  IMAD.WIDE.U32 R24, R19, 0x4, R22 ;  /* 0x0000000413187825 */ /* 0x001fe400078e0016 */
[----:B------:R-:W3:Y:S04]  /*0c10*/  LDG.E R29, desc[UR6][R28.64] ;  /* 0x000000061c1d7981 */ /* 0x000ee8000c1e1900 */
[----:B------:R2:W5:Y:S01]  /*0c20*/  LDG.E R28, desc[UR6][R24.64] ;  /* 0x00000006181c7981 */ /* 0x000562000c1e1900 */
[----:B----4-:R-:W-:Y:S01]  /*0c30*/  FADD.FTZ R4, R4, R21 ;  /* 0x0000001504047221 */ /* 0x010fe20000010000 */
[----:B------:R-:W-:Y:S01]  /*0c40*/  LEA R21, R9, R19, 0x5 ;  /* 0x0000001309157211 */ /* 0x000fe200078e28ff */
[----:B--2---:R-:W-:-:S04]  /*0c50*/  FADD.FTZ R25, R11, R10 ;  /* 0x0000000a0b197221 */ /* 0x004fc80000010000 */
[----:B------:R-:W-:-:S04]  /*0c60*/  IMAD.WIDE.U32 R10, R21, 0x4, R14 ;  /* 0x00000004150a7825 */ /* 0x000fc800078e000e */
[----:B---3--:R-:W-:Y:S01]  /*0c70*/  FADD.FTZ R24, R20, R29 ;  /* 0x0000001d14187221 */ /* 0x008fe20000010000 */
[----:B------:R0:W2:Y:S01]  /*0c80*/  LDG.E R27, desc[UR6][R10.64] ;  /* 0x000000060a1b7981 */ /* 0x0000a2000c1e1900 */
[----:B-----5:R-:W-:Y:S01]  /*0c90*/  FADD.FTZ R26, R18, R28 ;  /* 0x0000001c121a7221 */ /* 0x020fe20000010000 */
[----:B------:R-:W-:-:S04]  /*0ca0*/  IMAD.WIDE.U32 R28, R21, 0x4, R12 ;  /* 0x00000004151c7825 */ /* 0x000fc800078e000c */
[C---:B0-----:R-:W-:Y:S02]  /*0cb0*/  IMAD.WIDE.U32 R10, R21.reuse, 0x4, R16 ;  /* 0x00000004150a7825 */ /* 0x041fe400078e0010 */
[----:B------:R0:W3:Y:S02]  /*0cc0*/  LDG.E R29, desc[UR6][R28.64] ;  /* 0x000000061c1d7981 */ /* 0x0000e4000c1e1900 */
[----:B------:R-:W-:Y:S02]  /*0cd0*/  IMAD.WIDE.U32 R20, R21, 0x4, R22 ;  /* 0x0000000415147825 */ /* 0x000fe400078e0016 */
[----:B------:R-:W4:Y:S04]  /*0ce0*/  LDG.E R10, desc[UR6][R10.64] ;  /* 0x000000060a0a7981 */ /* 0x000f28000c1e1900 */
[----:B------:R-:W5:Y:S01]  /*0cf0*/  LDG.E R21, desc[UR6][R20.64] ;  /* 0x0000000614157981 */ /* 0x000f62000c1e1900 */
[----:B0-----:R-:W-:-:S05]  /*0d00*/  LEA R28, R9, R19, 0x6 ;  /* 0x00000013091c7211 */ /* 0x001fca00078e30ff */
[----:B------:R-:W-:-:S06]  /*0d10*/  IMAD.WIDE.U32 R18, R28, 0x4, R12 ;  /* 0x000000041c127825 */ /* 0x000fcc00078e000c */
[----:B------:R-:W5:Y:S01]  /*0d20*/  LDG.E R19, desc[UR6][R18.64] ;  /* 0x0000000612137981 */ /* 0x000f62000c1e1900 */
[----:B--2---:R-:W-:Y:S01]  /*0d30*/  FADD.FTZ R24, R24, R27 ;  /* 0x0000001b18187221 */ /* 0x004fe20000010000 */
[----:B------:R-:W-:-:S05]  /*0d40*/  LEA R27, R9, R28, 0x5 ;  /* 0x0000001c091b7211 */ /* 0x000fca00078e28ff */
[----:B------:R-:W-:-:S06]  /*0d50*/  IMAD.WIDE.U32 R12, R27, 0x4, R12 ;  /* 0x000000041b0c7825 */ /* 0x000fcc00078e000c */
[----:B------:R-:W2:Y:S01]  /*0d60*/  LDG.E R13, desc[UR6][R12.64] ;  /* 0x000000060c0d7981 */ /* 0x000ea2000c1e1900 */
[----:B---3--:R-:W-:Y:S01]  /*0d70*/  FADD.FTZ R4, R4, R29 ;  /* 0x0000001d04047221 */ /* 0x008fe20000010000 */
[----:B----4-:R-:W-:Y:S01]  /*0d80*/  FADD.FTZ R25, R25, R10 ;  /* 0x0000000a19197221 */ /* 0x010fe20000010000 */
[----:B------:R-:W-:-:S04]  /*0d90*/  IMAD.WIDE.U32 R10, R28, 0x4, R16 ;  /* 0x000000041c0a7825 */ /* 0x000fc800078e0010 */
[----:B-----5:R-:W-:Y:S01]  /*0da0*/  FADD.FTZ R26, R26, R21 ;  /* 0x000000151a1a7221 */ /* 0x020fe20000010000 */
[C---:B------:R-:W-:Y:S01]  /*0db0*/  IMAD.WIDE.U32 R20, R28.reuse, 0x4, R14 ;  /* 0x000000041c147825 */ /* 0x040fe200078e000e */
[----:B------:R-:W3:Y:S03]  /*0dc0*/  LDG.E R10, desc[UR6][R10.64] ;  /* 0x000000060a0a7981 */ /* 0x000ee6000c1e1900 */
[----:B------:R-:W-:Y:S01]  /*0dd0*/  IMAD.WIDE.U32 R28, R28, 0x4, R22 ;  /* 0x000000041c1c7825 */ /* 0x000fe200078e0016 */
[----:B------:R-:W4:Y:S03]  /*0de0*/  LDG.E R9, desc[UR6][R20.64] ;  /* 0x0000000614097981 */ /* 0x000f26000c1e1900 */
[C---:B------:R-:W-:Y:S02]  /*0df0*/  IMAD.WIDE.U32 R14, R27.reuse, 0x4, R14 ;  /* 0x000000041b0e7825 */ /* 0x040fe400078e000e */
[----:B------:R-:W5:Y:S02]  /*0e00*/  LDG.E R29, desc[UR6][R28.64] ;  /* 0x000000061c1d7981 */ /* 0x000f64000c1e1900 */
[----:B------:R-:W-:-:S02]  /*0e10*/  IMAD.WIDE.U32 R16, R27, 0x4, R16 ;  /* 0x000000041b107825 */ /* 0x000fc400078e0010 */
[----:B------:R-:W5:Y:S02]  /*0e20*/  LDG.E R14, desc[UR6][R14.64] ;  /* 0x000000060e0e7981 */ /* 0x000f64000c1e1900 */
[----:B------:R-:W-:Y:S02]  /*0e30*/  IMAD.WIDE.U32 R22, R27, 0x4, R22 ;  /* 0x000000041b167825 */ /* 0x000fe400078e0016 */
[----:B------:R-:W5:Y:S04]  /*0e40*/  LDG.E R17, desc[UR6][R16.64] ;  /* 0x0000000610117981 */ /* 0x000f68000c1e1900 */
[----:B------:R-:W5:Y:S01]  /*0e50*/  LDG.E R23, desc[UR6][R22.64] ;  /* 0x0000000616177981 */ /* 0x000f62000c1e1900 */
[----:B------:R-:W-:Y:S01]  /*0e60*/  FADD.FTZ R4, R4, R19 ;  /* 0x0000001304047221 */ /* 0x000fe20000010000 */
[----:B------:R-:W-:-:S03]  /*0e70*/  IADD3 R5, PT, PT, R5, 0x80, RZ ;  /* 0x0000008005057810 */ /* 0x000fc60007ffe0ff */
[----:B--2---:R-:W-:Y:S01]  /*0e80*/  FADD.FTZ R4, R4, R13 ;  /* 0x0000000d04047221 */ /* 0x004fe20000010000 */
[----:B---3--:R-:W-:Y:S01]  /*0e90*/  FADD.FTZ R10, R25, R10 ;  /* 0x0000000a190a7221 */ /* 0x008fe20000010000 */
[----:B----4-:R-:W-:Y:S01]  /*0ea0*/  FADD.FTZ R9, R24, R9 ;  /* 0x0000000918097221 */ /* 0x010fe20000010000 */
[----:B-----5:R-:W-:-:S03]  /*0eb0*/  FADD.FTZ R26, R26, R29 ;  /* 0x0000001d1a1a7221 */ /* 0x020fc60000010000 */
[----:B------:R-:W-:Y:S01]  /*0ec0*/  FADD.FTZ R20, R9, R14 ;  /* 0x0000000e09147221 */ /* 0x000fe20000010000 */
[----:B------:R-:W-:Y:S01]  /*0ed0*/  FADD.FTZ R11, R10, R17 ;  /* 0x000000110a0b7221 */ /* 0x000fe20000010000 */
[----:B------:R-:W-:-:S07]  /*0ee0*/  FADD.FTZ R18, R26, R23 ;  /* 0x000000171a127221 */ /* 0x000fce0000010000 */
.L_x_485:
[----:B------:R-:W-:Y:S05]  /*0ef0*/  BSYNC.RECONVERGENT B1 ;  /* 0x0000000000017941 */ /* 0x000fea0003800200 */
.L_x_484:
[----:B------:R-:W-:Y:S05]  /*0f00*/  @!P1 BRA `(.L_x_480) ;  /* 0x0000000000e09947 */ /* 0x000fea0003800000 */
[----:B------:R-:W-:Y:S01]  /*0f10*/  ISETP.NE.AND P1, PT, R6, 0x1, PT ;  /* 0x000000010600780c */ /* 0x000fe20003f25270 */
[----:B------:R-:W-:Y:S01]  /*0f20*/  BSSY.RECONVERGENT B1, `(.L_x_486) ;  /* 0x0000023000017945 */ /* 0x000fe20003800200 */
[----:B------:R-:W-:-:S11]  /*0f30*/  LOP3.LUT P0, RZ, R7, 0x20, RZ, 0xc0, !PT ;  /* 0x0000002007ff7812 */ /* 0x000fd6000780c0ff */
[----:B------:R-:W-:Y:S05]  /*0f40*/  @!P1 BRA `(.L_x_487) ;  /* 0x0000000000809947 */ /* 0x000fea0003800000 */
[----:B------:R-:W0:Y:S08]  /*0f50*/  LDC R21, c[0x0][0x388] ;  /* 0x0000e200ff157b82 */ /* 0x000e300000000800 */
[----:B------:R-:W1:Y:S08]  /*0f60*/  LDC.64 R14, c[0x0][0x440] ;  /* 0x00011000ff0e7b82 */ /* 0x000e700000000a00 */
[----:B------:R-:W2:Y:S08]  /*0f70*/  LDC.64 R12, c[0x0][0x448] ;  /* 0x00011200ff0c7b82 */ /* 0x000eb00000000a00 */
[----:B------:R-:W3:Y:S01]  /*0f80*/  LDC.64 R22, c[0x0][0x450] ;  /* 0x00011400ff167b82 */ /* 0x000ee20000000a00 */
[----:B0-----:R-:W-:-:S05]  /*0f90*/  IMAD R7, R5, R21, R0 ;  /* 0x0000001505077224 */ /* 0x001fca00078e0200 */
[----:B------:R-:W-:Y:S02]  /*0fa0*/  LEA R21, R21, R7, 0x5 ;  /* 0x0000000715157211 */ /* 0x000fe400078e28ff */
[----:B------:R-:W0:Y:S01]  /*0fb0*/  LDC.64 R16, c[0x0][0x458] ;  /* 0x00011600ff107b82 */ /* 0x000e220000000a00 */
[----:B-1----:R-:W-:-:S04]  /*0fc0*/  IMAD.WIDE.U32 R28, R7, 0x4, R14 ;  /* 0x00000004071c7825 */ /* 0x002fc800078e000e */
[C---:B--2---:R-:W-:Y:S01]  /*0fd0*/  IMAD.WIDE.U32 R26, R7.reuse, 0x4, R12 ;  /* 0x00000004071a7825 */ /* 0x044fe200078e000c */
[----:B------:R-:W2:Y:S03]  /*0fe0*/  LDG.E R9, desc[UR6][R28.64] ;  /* 0x000000061c097981 */ /* 0x000ea6000c1e1900 */
[----:B---3--:R-:W-:Y:S01]  /*0ff0*/  IMAD.WIDE.U32 R24, R7, 0x4, R22 ;  /* 0x0000000407187825 */ /* 0x008fe200078e0016 */
[----:B------:R-:W3:Y:S03]  /*1000*/  LDG.E R19, desc[UR6][R26.64] ;  /* 0x000000061a137981 */ /* 0x000ee6000c1e1900 */
[----:B------:R-:W-:Y:S01]  /*1010*/  IMAD.WIDE.U32 R14, R21, 0x4, R14 ;  /* 0x00000004150e7825 */ /* 0x000fe200078e000e */
[----:B------:R-:W4:Y:S03]  /*1020*/  LDG.E R10, desc[UR6][R24.64] ;  /* 0x00000006180a7981 */ /* 0x000f26000c1e1900 */
[----:B0-----:R-:W-:-:S02]  /*1030*/  IMAD.WIDE.U32 R6, R7, 0x4, R16 ;  /* 0x0000000407067825 */ /* 0x001fc400078e0010 */
[----:B------:R-:W5:Y:S02]  /*1040*/  LDG.E R15, desc[UR6][R14.64] ;  /* 0x000000060e0f7981 */ /* 0x000f64000c1e1900 */
[C---:B------:R-:W-:Y:S02]  /*1050*/  IMAD.WIDE.U32 R12, R21.reuse, 0x4, R12 ;  /* 0x00000004150c7825 */ /* 0x040fe400078e000c */
        /* <DEDUP_REMOVED lines=8> */
[----:B---3--:R-:W-:Y:S01]  /*10e0*/  FADD.FTZ R19, R20, R19 ;  /* 0x0000001314137221 */ /* 0x008fe20000010000 */
[----:B----4-:R-:W-:Y:S02]  /*10f0*/  FADD.FTZ R10, R11, R10 ;  /* 0x0000000a0b0a7221 */ /* 0x010fe40000010000 */
[----:B-----5:R-:W-:Y:S01]  /*1100*/  FADD.FTZ R4, R4, R15 ;  /* 0x0000000f04047221 */ /* 0x020fe20000010000 */
[----:B------:R-:W-:Y:S01]  /*1110*/  FADD.FTZ R18, R18, R7 ;  /* 0x0000000712127221 */ /* 0x000fe20000010000 */
[----:B------:R-:W-:Y:S01]  /*1120*/  FADD.FTZ R20, R19, R12 ;  /* 0x0000000c13147221 */ /* 0x000fe20000010000 */
[----:B------:R-:W-:-:S02]  /*1130*/  FADD.FTZ R11, R10, R23 ;  /* 0x000000170a0b7221 */ /* 0x000fc40000010000 */
[----:B------:R-:W-:-:S07]  /*1140*/  FADD.FTZ R18, R18, R17 ;  /* 0x0000001112127221 */ /* 0x000fce0000010000 */
.L_x_487:
[----:B------:R-:W-:Y:S05]  /*1150*/  BSYNC.RECONVERGENT B1 ;  /* 0x0000000000017941 */ /* 0x000fea0003800200 */
.L_x_486:
[----:B------:R-:W-:Y:S05]  /*1160*/  @P0 BRA `(.L_x_480) ;  /* 0x0000000000480947 */ /* 0x000fea0003800000 */
[----:B------:R-:W0:Y:S01]  /*1170*/  LDC.64 R16, c[0x0][0x440] ;  /* 0x00011000ff107b82 */ /* 0x000e220000000a00 */
[----:B------:R-:W1:Y:S07]  /*1180*/  LDCU UR4, c[0x0][0x388] ;  /* 0x00007100ff0477ac */ /* 0x000e6e0008000800 */
[----:B------:R-:W2:Y:S08]  /*1190*/  LDC.64 R14, c[0x0][0x448] ;  /* 0x00011200ff0e7b82 */ /* 0x000eb00000000a00 */
[----:B------:R-:W3:Y:S01]  /*11a0*/  LDC.64 R12, c[0x0][0x450] ;  /* 0x00011400ff0c7b82 */ /* 0x000ee20000000a00 */
[----:B-1----:R-:W-:-:S07]  /*11b0*/  IMAD R5, R5, UR4, R0 ;  /* 0x0000000405057c24 */ /* 0x002fce000f8e0200 */
[----:B------:R-:W1:Y:S01]  /*11c0*/  LDC.64 R6, c[0x0][0x458] ;  /* 0x00011600ff067b82 */ /* 0x000e620000000a00 */
[----:B0-----:R-:W-:-:S06]  /*11d0*/  IMAD.WIDE.U32 R16, R5, 0x4, R16 ;  /* 0x0000000405107825 */ /* 0x001fcc00078e0010 */
[----:B------:R-:W4:Y:S01]  /*11e0*/  LDG.E R17, desc[UR6][R16.64] ;  /* 0x0000000610117981 */ /* 0x000f22000c1e1900 */
[----:B--2---:R-:W-:-:S06]  /*11f0*/  IMAD.WIDE.U32 R14, R5, 0x4, R14 ;  /* 0x00000004050e7825 */ /* 0x004fcc00078e000e */
[----:B------:R-:W2:Y:S01]  /*1200*/  LDG.E R15, desc[UR6][R14.64] ;  /* 0x000000060e0f7981 */ /* 0x000ea2000c1e1900 */
[----:B---3--:R-:W-:-:S06]  /*1210*/  IMAD.WIDE.U32 R12, R5, 0x4, R12 ;  /* 0x00000004050c7825 */ /* 0x008fcc00078e000c */
[----:B------:R-:W3:Y:S01]  /*1220*/  LDG.E R12, desc[UR6][R12.64] ;  /* 0x000000060c0c7981 */ /* 0x000ee2000c1e1900 */
[----:B-1----:R-:W-:-:S06]  /*1230*/  IMAD.WIDE.U32 R6, R5, 0x4, R6 ;  /* 0x0000000405067825 */ /* 0x002fcc00078e0006 */
[----:B------:R-:W5:Y:S01]  /*1240*/  LDG.E R7, desc[UR6][R6.64] ;  /* 0x0000000606077981 */ /* 0x000f62000c1e1900 */
[----:B----4-:R-:W-:Y:S01]  /*1250*/  FADD.FTZ R4, R4, R17 ;  /* 0x0000001104047221 */ /* 0x010fe20000010000 */
[----:B--2---:R-:W-:Y:S01]  /*1260*/  FADD.FTZ R20, R20, R15 ;  /* 0x0000000f14147221 */ /* 0x004fe20000010000 */
[----:B---3--:R-:W-:Y:S01]  /*1270*/  FADD.FTZ R11, R11, R12 ;  /* 0x0000000c0b0b7221 */ /* 0x008fe20000010000 */
[----:B-----5:R-:W-:-:S07]  /*1280*/  FADD.FTZ R18, R18, R7 ;  /* 0x0000000712127221 */ /* 0x020fce0000010000 */
.L_x_480:
[----:B------:R-:W-:Y:S05]  /*1290*/  BSYNC.RECONVERGENT B0 ;  /* 0x0000000000007941 */ /* 0x000fea0003800200 */
.L_x_479:
[----:B------:R-:W0:Y:S01]  /*12a0*/  S2R R5, SR_TID.X ;  /* 0x0000000000057919 */ /* 0x000e220000002100 */
[----:B------:R-:W1:Y:S01]  /*12b0*/  S2UR UR5, SR_CgaCtaId ;  /* 0x00000000000579c3 */ /* 0x000e620000008800 */
[----:B------:R-:W-:Y:S01]  /*12c0*/  UMOV UR4, 0x400 ;  /* 0x0000040000047882 */ /* 0x000fe20000000000 */
[C---:B------:R-:W-:Y:S02]  /*12d0*/  SHF.L.U32 R7, R3.reuse, 0x7, RZ ;  /* 0x0000000703077819 */ /* 0x040fe400000006ff */
[C---:B------:R-:W-:Y:S02]  /*12e0*/  ISETP.NE.AND P1, PT, R3.reuse, RZ, PT ;  /* 0x000000ff0300720c */ /* 0x040fe40003f25270 */
[----:B------:R-:W-:-:S04]  /*12f0*/  ISETP.GT.U32.AND P0, PT, R3, 0xf, PT ;  /* 0x0000000f0300780c */ /* 0x000fc80003f04070 */
[C---:B------:R-:W-:Y:S01]  /*1300*/  ISETP.NE.OR P0, PT, R2.reuse, 0x1f, P0 ;  /* 0x0000001f0200780c */ /* 0x040fe20000705670 */
[----:B-1----:R-:W-:Y:S01]  /*1310*/  ULEA UR4, UR5, UR4, 0x18 ;  /* 0x0000000405047291 */ /* 0x002fe2000f8ec0ff */
[----:B0-----:R-:W-:-:S05]  /*1320*/  LOP3.LUT R0, R2, 0x1f, R5, 0x78, !PT ;  /* 0x0000001f02007812 */ /* 0x001fca00078e7805 */
[----:B------:R-:W-:Y:S02]  /*1330*/  @!P1 LEA R2, R2, UR4, 0x2 ;  /* 0x0000000402029c11 */ /* 0x000fe4000f8e10ff */
        /* <DEDUP_REMOVED lines=28> */
[----:B--2---:R-:W-:Y:S01]  /*1500*/  FADD.FTZ R9, R11, R0 ;  /* 0x000000000b097221 */ /* 0x004fe20000010000 */
[----:B---3--:R-:W-:-:S04]  /*1510*/  FADD.FTZ R16, R14, R5 ;  /* 0x000000050e107221 */ /* 0x008fc80000010000 */
[----:B------:R-:W1:Y:S04]  /*1520*/  SHFL.BFLY PT, R0, R9, 0x4, 0x1f ;  /* 0x0c801f0009007f89 */ /* 0x000e6800000e0000 */
[----:B------:R-:W2:Y:S04]  /*1530*/  SHFL.BFLY PT, R5, R4, 0x4, 0x1f ;  /* 0x0c801f0004057f89 */ /* 0x000ea800000e0000 */
[----:B------:R-:W3:Y:S01]  /*1540*/  SHFL.BFLY PT, R13, R16, 0x4, 0x1f ;  /* 0x0c801f00100d7f89 */ /* 0x000ee200000e0000 */
[----:B0-----:R-:W-:-:S05]  /*1550*/  FADD.FTZ R6, R12, R7 ;  /* 0x000000070c067221 */ /* 0x001fca0000010000 */
[----:B------:R-:W0:Y:S01]  /*1560*/  SHFL.BFLY PT, R7, R6, 0x8, 0x1f ;  /* 0x0d001f0006077f89 */ /* 0x000e2200000e0000 */
[----:B-1----:R-:W-:Y:S01]  /*1570*/  FADD.FTZ R10, R9, R0 ;  /* 0x00000000090a7221 */ /* 0x002fe20000010000 */
[----:B--2---:R-:W-:-:S04]  /*1580*/  FADD.FTZ R5, R4, R5 ;  /* 0x0000000504057221 */ /* 0x004fc80000010000 */
[----:B------:R-:W1:Y:S01]  /*1590*/  SHFL.BFLY PT, R11, R10, 0x8, 0x1f ;  /* 0x0d001f000a0b7f89 */ /* 0x000e6200000e0000 */
[----:B---3--:R-:W-:-:S03]  /*15a0*/  FADD.FTZ R13, R16, R13 ;  /* 0x0000000d100d7221 */ /* 0x008fc60000010000 */
        /* <DEDUP_REMOVED lines=11> */
[----:B------:R0:W-:Y:S01]  /*1660*/  @!P1 STS [R2+0x4000], R9 ;  /* 0x0040000902009388 */ /* 0x0001e20000000800 */
[----:B-1----:R-:W-:Y:S01]  /*1670*/  FADD.FTZ R12, R11, R12 ;  /* 0x0000000c0b0c7221 */ /* 0x002fe20000010000 */
[----:B--2---:R-:W-:-:S04]  /*1680*/  FADD.FTZ R7, R0, R7 ;  /* 0x0000000700077221 */ /* 0x004fc80000010000 */
[----:B------:R0:W-:Y:S01]  /*1690*/  @!P1 STS [R2+0x4180], R12 ;  /* 0x0041800c02009388 */ /* 0x0001e20000000800 */
[----:B---3--:R-:W-:-:S03]  /*16a0*/  FADD.FTZ R15, R14, R15 ;  /* 0x0000000f0e0f7221 */ /* 0x008fc60000010000 */
[----:B------:R0:W-:Y:S04]  /*16b0*/  @!P1 STS [R2+0x4080], R7 ;  /* 0x0040800702009388 */ /* 0x0001e80000000800 */
[----:B------:R0:W-:Y:S01]  /*16c0*/  @!P1 STS [R2+0x4100], R15 ;  /* 0x0041000f02009388 */ /* 0x0001e20000000800 */
[----:B------:R-:W-:Y:S06]  /*16d0*/  BAR.SYNC.DEFER_BLOCKING 0x0 ;  /* 0x0000000000007b1d */ /* 0x000fec0000010000 */
[----:B------:R-:W-:Y:S05]  /*16e0*/  @P0 EXIT ;  /* 0x000000000000094d */ /* 0x000fea0003800000 */
[C---:B------:R-:W-:Y:S01]  /*16f0*/  LEA R0, R3.reuse, UR4, 0x3 ;  /* 0x0000000403007c11 */ /* 0x040fe2000f8e18ff */
[----:B0-----:R-:W0:Y:S01]  /*1700*/  LDC.64 R12, c[0x0][0x488] ;  /* 0x00012200ff0c7b82 */ /* 0x001e220000000a00 */
[----:B------:R-:W-:-:S03]  /*1710*/  IADD3 R3, PT, PT, R3, R8, RZ ;  /* 0x0000000803037210 */ /* 0x000fc60007ffe0ff */
        /* <DEDUP_REMOVED lines=9> */
[----:B-1----:R-:W-:Y:S01]  /*17b0*/  IMAD.WIDE.U32 R6, R3, 0x4, R6 ;  /* 0x0000000403067825 */ /* 0x002fe200078e0006 */
        /* <DEDUP_REMOVED lines=10> */
.L_x_488:
        /* <DEDUP_REMOVED lines=10> */
.L_x_6020:


//--------------------- .text._ZN10layer_norm31ln_parallel_residual_bwd_kernelINS_13Kernel_traitsI13__nv_bfloat16S2_S2_S2_fjLj1024ELj1ELj4ELj1ELj16ENS_18Kernel_traits_baseILj1024ES2_S2_S2_S2_fjLj128EEEEELb1ELb1ELb1EEEvNS_9BwdParamsE --------------------------
	.section	.text._ZN10layer_norm31ln_parallel_residual_bwd_kernelINS_13Kernel_traitsI13__nv_bfloat16S2_S2_S2_fjLj1024ELj1ELj4ELj1ELj16ENS_18Kernel_traits_baseILj1024ES2_S2_S2_S2_fjLj128EEEEELb1ELb1ELb1EEEvNS_9BwdParamsE,"ax",@progbits
	.align	128
        .global         _ZN10layer_norm31ln_parallel_residual_bwd_kernelINS_13Kernel_traitsI13__nv_bfloat16S2_S2_S2_fjLj1024ELj1ELj4ELj1ELj16ENS_18Kernel_traits_baseILj1024ES2_S2_S2_S2_fjLj128EEEEELb1ELb1ELb1EEEvNS_9BwdParamsE
        .type           _ZN10layer_norm31ln_parallel_residual_bwd_kernelINS_13Kernel_traitsI13__nv_bfloat16S2_S2_S2_fjLj1024ELj1ELj4ELj1ELj16ENS_18Kernel_traits_baseILj1024ES2_S2_S2_S2_fjLj128EEEEELb1ELb1ELb1EEEvNS_9BwdParamsE,@function
        .size           _ZN10layer_norm31ln_parallel_residual_bwd_kernelINS_13Kernel_traitsI13__nv_bfloat16S2_S2_S2_fjLj1024ELj1ELj4ELj1ELj16ENS_18Kernel_traits_baseILj1024ES2_S2_S2_S2_fjLj128EEEEELb1ELb1ELb1EEEvNS_9BwdParamsE,(.L_x_6021 - _ZN10layer_norm31ln_parallel_residual_bwd_kernelINS_13Kernel_traitsI13__nv_bfloat16S2_S2_S2_fjLj1024ELj1ELj4ELj1ELj16ENS_18Kernel_traits_baseILj1024ES2_S2_S2_S2_fjLj128EEEEELb1ELb1ELb1EEEvNS_9BwdParamsE)
        .other          _ZN10layer_norm31ln_parallel_residual_bwd_kernelINS_13Kernel_traitsI13__nv_bfloat16S2_S2_S2_fjLj1024ELj1ELj4ELj1ELj16ENS_18Kernel_traits_baseILj1024ES2_S2_S2_S2_fjLj128EEEEELb1ELb1ELb1EEEvNS_9BwdParamsE,@"STO_CUDA_ENTRY STV_DEFAULT"
_ZN10layer_norm31ln_parallel_residual_bwd_kernelINS_13Kernel_traitsI13__nv_bfloat16S2_S2_S2_fjLj1024ELj1ELj4ELj1ELj16ENS_18Kernel_traits_baseILj1024ES2_S2_S2_S2_fjLj128EEEEELb1ELb1ELb1EEEvNS_9BwdParamsE:
.text._ZN10layer_norm31ln_parallel_residual_bwd_kernelINS_13Kernel_traitsI13__nv_bfloat16S2_S2_S2_fjLj1024ELj1ELj4ELj1ELj16ENS_18Kernel_traits_baseILj1024ES2_S2_S2_S2_fjLj128EEEEELb1ELb1ELb1EEEvNS_9BwdParamsE:
        /* <DEDUP_REMOVED lines=33> */
[----:B0-----:R-:W-:Y:S01]  /*0210*/  SHF.R.U32.HI R0, RZ, 0x5, R177 ;  /* 0x00000005ff007819 */ /* 0x001fe200000116b1 */
[----:B------:R-:W0:Y:S01]  /*0220*/  LDCU.64 UR18, c[0x0][0x470] ;  /* 0x00008e00ff1277ac */ /* 0x000e220008000a00 */
[----:B------:R-:W-:Y:S02]  /*0230*/  CS2R R40, SRZ ;  /* 0x0000000000287805 */ /* 0x000fe4000001ff00 */
[----:B------:R-:W-:Y:S02]  /*0240*/  CS2R R46, SRZ ;  /* 0x00000000002e7805 */ /* 0x000fe4000001ff00 */
[----:B------:R-:W-:-:S02]  /*0250*/  LOP3.LUT R138, R0, UR7, RZ, 0xfc, !PT ;  /* 0x00000007008a7c12 */ /* 0x000fc4000f8efcff */
[----:B------:R-:W-:Y:S02]  /*0260*/  CS2R R44, SRZ ;  /* 0x00000000002c7805 */ /* 0x000fe4000001ff00 */
[----:B------:R-:W-:Y:S02]  /*0270*/  CS2R R50, SRZ ;  /* 0x0000000000327805 */ /* 0x000fe4000001ff00 */
[----:B------:R-:W-:Y:S02]  /*0280*/  CS2R R48, SRZ ;  /* 0x0000000000307805 */ /* 0x000fe4000001ff00 */
[----:B--2---:R-:W-:Y:S02]  /*0290*/  ISETP.GE.AND P0, PT, R138, UR8, PT ;  /* 0x000000088a007c0c */ /* 0x004fe4000bf06270 */
[----:B------:R-:W-:Y:S02]  /*02a0*/  CS2R R110, SRZ ;  /* 0x00000000006e7805 */ /* 0x000fe4000001ff00 */
[----:B------:R-:W-:-:S02]  /*02b0*/  CS2R R108, SRZ ;  /* 0x00000000006c7805 */ /* 0x000fc4000001ff00 */
[----:B------:R-:W-:Y:S02]  /*02c0*/  CS2R R114, SRZ ;  /* 0x0000000000727805 */ /* 0x000fe4000001ff00 */
[----:B------:R-:W-:Y:S02]  /*02d0*/  CS2R R112, SRZ ;  /* 0x0000000000707805 */ /* 0x000fe4000001ff00 */
[----:B------:R-:W-:Y:S02]  /*02e0*/  CS2R R54, SRZ ;  /* 0x0000000000367805 */ /* 0x000fe4000001ff00 */
[----:B------:R-:W-:Y:S01]  /*02f0*/  CS2R R52, SRZ ;  /* 0x0000000000347805 */ /* 0x000fe2000001ff00 */
[----:B01-34-:R-:W-:Y:S06]  /*0300*/  @P0 BRA `(.L_x_490) ;  /* 0x000000b8005c0947 */ /* 0x01bfec0003800000 */
[----:B------:R-:W0:Y:S01]  /*0310*/  LDC.64 R2, c[0x0][0x3d0] ;  /* 0x0000f400ff027b82 */ /* 0x000e220000000a00 */
[----:B------:R-:W-:Y:S01]  /*0320*/  LOP3.LUT R177, R177, 0x1f, RZ, 0xc0, !PT ;  /* 0x0000001fb1b17812 */ /* 0x000fe200078ec0ff */
[----:B------:R-:W1:Y:S06]  /*0330*/  LDCU.64 UR14, c[0x0][0x438] ;  /* 0x00008700ff0e77ac */ /* 0x000e6c0008000a00 */
[----:B------:R-:W2:Y:S01]  /*0340*/  LDC.U8 R137, c[0x0][0x410] ;  /* 0x00010400ff897b82 */ /* 0x000ea20000000000 */
[----:B0-----:R-:W-:-:S05]  /*0350*/  IMAD.WIDE.U32 R2, R177, 0x10, R2 ;  /* 0x00000010b1027825 */ /* 0x001fca00078e0002 */
[----:B------:R-:W3:Y:S04]  /*0360*/  LDG.E.128 R8, desc[UR12][R2.64] ;  /* 0x0000000c02087981 */ /* 0x000ee8000c1e1d00 */
[----:B------:R-:W4:Y:S04]  /*0370*/  LDG.E.128 R4, desc[UR12][R2.64+0x200] ;  /* 0x0002000c02047981 */ /* 0x000f28000c1e1d00 */
[----:B------:R-:W5:Y:S04]  /*0380*/  LDG.E.128 R148, desc[UR12][R2.64+0x400] ;  /* 0x0004000c02947981 */ /* 0x000f68000c1e1d00 */
[----:B------:R0:W5:Y:S01]  /*0390*/  LDG.E.128 R140, desc[UR12][R2.64+0x600] ;  /* 0x0006000c028c7981 */ /* 0x000162000c1e1d00 */
[----:B-1----:R-:W-:Y:S01]  /*03a0*/  UISETP.NE.U32.AND UP0, UPT, UR14, URZ, UPT ;  /* 0x000000ff0e00728c */ /* 0x002fe2000bf05070 */
[----:B------:R-:W-:Y:S01]  /*03b0*/  HFMA2 R0, -RZ, RZ, 0, 0 ;  /* 0x00000000ff007431 */ /* 0x000fe200000001ff */
[----:B------:R-:W-:Y:S01]  /*03c0*/  BSSY B1, `(.L_x_491) ;  /* 0x0000b58000017945 */ /* 0x000fe20003800000 */
[----:B------:R-:W-:Y:S01]  /*03d0*/  CS2R R12, SRZ ;  /* 0x00000000000c7805 */ /* 0x000fe2000001ff00 */
[----:B------:R-:W-:Y:S01]  /*03e0*/  UISETP.NE.AND.EX UP0, UPT, UR15, URZ, UPT, UP0 ;  /* 0x000000ff0f00728c */ /* 0x000fe2000bf05300 */
[----:B------:R-:W-:-:S02]  /*03f0*/  CS2R R14, SRZ ;  /* 0x00000000000e7805 */ /* 0x000fc4000001ff00 */
[----:B------:R-:W-:Y:S02]  /*0400*/  CS2R R16, SRZ ;  /* 0x0000000000107805 */ /* 0x000fe4000001ff00 */
        /* <DEDUP_REMOVED lines=24> */
[----:B------:R-:W-:Y:S01]  /*0590*/  IMAD.MOV.U32 R136, RZ, RZ, RZ ;  /* 0x000000ffff887224 */ /* 0x000fe200078e00ff */
[----:B--2---:R-:W-:Y:S02]  /*05a0*/  ISETP.NE.AND P3, PT, R137, RZ, PT ;  /* 0x000000ff8900720c */ /* 0x004fe40003f65270 */
[----:B------:R-:W-:Y:S02]  /*05b0*/  PLOP3.LUT P4, PT, PT, PT, UP0, 0x80, 0x8 ;  /* 0x000000000008781c */ /* 0x000fe40003f8f008 */
[C---:B---3--:R-:W-:Y:S01]  /*05c0*/  PRMT R134, R9.reuse, 0x7632, R134 ;  /* 0x0000763209867816 */ /* 0x048fe20000000086 */
[----:B------:R-:W-:Y:S01]  /*05d0*/  IMAD.U32 R175, R9, 0x10000, RZ ;  /* 0x0001000009af7824 */ /* 0x000fe200078e00ff */
[C---:B------:R-:W-:Y:S01]  /*05e0*/  PRMT R132, R11.reuse, 0x7632, R132 ;  /* 0x000076320b847816 */ /* 0x040fe20000000084 */
[----:B------:R-:W-:Y:S01]  /*05f0*/  IMAD.U32 R173, R11, 0x10000, RZ ;  /* 0x000100000bad7824 */ /* 0x000fe200078e00ff */
[C---:B----4-:R-:W-:Y:S01]  /*0600*/  PRMT R130, R5.reuse, 0x7632, R130 ;  /* 0x0000763205827816 */ /* 0x050fe20000000082 */
[----:B------:R-:W-:Y:S01]  /*0610*/  IMAD.U32 R171, R5, 0x10000, RZ ;  /* 0x0001000005ab7824 */ /* 0x000fe200078e00ff */
[C---:B------:R-:W-:Y:S01]  /*0620*/  PRMT R128, R7.reuse, 0x7632, R128 ;  /* 0x0000763207807816 */ /* 0x040fe20000000080 */
[----:B------:R-:W-:Y:S01]  /*0630*/  IMAD.U32 R169, R7, 0x10000, RZ ;  /* 0x0001000007a97824 */ /* 0x000fe200078e00ff */
[C---:B-----5:R-:W-:Y:S01]  /*0640*/  PRMT R126, R149.reuse, 0x7632, R126 ;  /* 0x00007632957e7816 */ /* 0x060fe2000000007e */
[----:B------:R-:W-:Y:S01]  /*0650*/  IMAD.U32 R165, R149, 0x10000, RZ ;  /* 0x0001000095a57824 */ /* 0x000fe200078e00ff */
[C---:B------:R-:W-:Y:S01]  /*0660*/  PRMT R124, R151.reuse, 0x7632, R124 ;  /* 0x00007632977c7816 */ /* 0x040fe2000000007c */
[----:B------:R-:W-:Y:S01]  /*0670*/  IMAD.U32 R151, R151, 0x10000, RZ ;  /* 0x0001000097977824 */ /* 0x000fe200078e00ff */
[C---:B------:R-:W-:Y:S01]  /*0680*/  PRMT R122, R141.reuse, 0x7632, R122 ;  /* 0x000076328d7a7816 */ /* 0x040fe2000000007a */
[----:B------:R-:W-:Y:S01]  /*0690*/  IMAD.U32 R141, R141, 0x10000, RZ ;  /* 0x000100008d8d7824 */ /* 0x000fe200078e00ff */
[C---:B------:R-:W-:Y:S01]  /*06a0*/  PRMT R120, R143.reuse, 0x7632, R120 ;  /* 0x000076328f787816 */ /* 0x040fe20000000078 */
[----:B------:R-:W-:Y:S01]  /*06b0*/  IMAD.U32 R139, R143, 0x10000, RZ ;  /* 0x000100008f8b7824 */ /* 0x000fe200078e00ff */
[----:B------:R-:W-:Y:S01]  /*06c0*/  PRMT R135, R8, 0x7632, R135 ;  /* 0x0000763208877816 */ /* 0x000fe20000000087 */
        /* <DEDUP_REMOVED lines=15> */
[----:B------:R-:W-:-:S02]  /*07c0*/  SHF.L.U32 R164, R150, 0x10, RZ ;  /* 0x0000001096a47819 */ /* 0x000fc400000006ff */
[----:B------:R-:W-:Y:S02]  /*07d0*/  SHF.L.U32 R176, R8, 0x10, RZ ;  /* 0x0000001008b07819 */ /* 0x000fe400000006ff */
[----:B------:R-:W-:Y:S02]  /*07e0*/  CS2R R8, SRZ ;  /* 0x0000000000087805 */ /* 0x000fe4000001ff00 */
[----:B------:R-:W-:Y:S02]  /*07f0*/  SHF.L.U32 R174, R10, 0x10, RZ ;  /* 0x000000100aae7819 */ /* 0x000fe400000006ff */
[----:B------:R-:W-:Y:S02]  /*0800*/  CS2R R10, SRZ ;  /* 0x00000000000a7805 */ /* 0x000fe4000001ff00 */
[----:B------:R-:W-:Y:S02]  /*0810*/  SHF.L.U32 R172, R4, 0x10, RZ ;  /* 0x0000001004ac7819 */ /* 0x000fe400000006ff */
[----:B------:R-:W-:-:S02]  /*0820*/  CS2R R4, SRZ ;  /* 0x0000000000047805 */ /* 0x000fc4000001ff00 */
[----:B------:R-:W-:Y:S02]  /*0830*/  SHF.L.U32 R170, R6, 0x10, RZ ;  /* 0x0000001006aa7819 */ /* 0x000fe400000006ff */
[----:B------:R-:W-:Y:S02]  /*0840*/  CS2R R6, SRZ ;  /* 0x0000000000067805 */ /* 0x000fe4000001ff00 */
[----:B------:R-:W-:Y:S02]  /*0850*/  SHF.L.U32 R150, R140, 0x10, RZ ;  /* 0x000000108c967819 */ /* 0x000fe400000006ff */
        /* <DEDUP_REMOVED lines=9> */
[----:B------:R-:W-:-:S07]  /*08f0*/  SHF.L.U32 R121, R121, 0x10, RZ ;  /* 0x0000001079797819 */ /* 0x000fce00000006ff */
.L_x_525:
[----:B------:R-:W0:Y:S01]  /*0900*/  LDC.64 R100, c[0x0][0x3a8] ;  /* 0x0000ea00ff647b82 */ /* 0x000e220000000a00 */
[----:B------:R-:W-:-:S05]  /*0910*/  IMAD R76, R138, UR16, RZ ;  /* 0x000000108a4c7c24 */ /* 0x000fca000f8e02ff */
[----:B------:R-:W-:Y:S02]  /*0920*/  SHF.R.S32.HI R77, RZ, 0x1f, R76 ;  /* 0x0000001fff4d7819 */ /* 0x000fe4000001144c */
[----:B------:R-:W1:Y:S02]  /*0930*/  LDC.64 R104, c[0x0][0x428] ;  /* 0x00010a00ff687b82 */ /* 0x000e640000000a00 */
[----:B------:R-:W-:-:S04]  /*0940*/  LEA.HI R76, R77, R76, RZ, 0x3 ;  /* 0x0000004c4d4c7211 */ /* 0x000fc800078f18ff */
[----:B------:R-:W-:Y:S02]  /*0950*/  LEA.HI.SX32 R185, R76, R177, 0x1d ;  /* 0x000000b14cb97211 */ /* 0x000fe400078feaff */
[----:B------:R-:W2:Y:S03]  /*0960*/  LDC.64 R156, c[0x0][0x3c0] ;  /* 0x0000f000ff9c7b82 */ /* 0x000ea60000000a00 */
[----:B0-----:R-:W-:-:S05]  /*0970*/  IMAD.WIDE.U32 R76, R185, 0x10, R100 ;  /* 0x00000010b94c7825 */ /* 0x001fca00078e0064 */
[----:B------:R-:W0:Y:S01]  /*0980*/  LDC.64 R152, c[0x0][0x3c8] ;  /* 0x0000f200ff987b82 */ /* 0x000e220000000a00 */
[----:B------:R-:W3:Y:S01]  /*0990*/  LDG.E.128 R76, desc[UR12][R76.64] ;  /* 0x0000000c4c4c7981 */ /* 0x000ee2000c1e1d00 */
[C---:B------:R-:W-:Y:S01]  /*09a0*/  IADD3 R183, PT, PT, R185.reuse, 0x20, RZ ;  /* 0x00000020b9b77810 */ /* 0x040fe20007ffe0ff */
[----:B-1----:R-:W-:Y:S01]  /*09b0*/  IMAD.WIDE.U32 R80, R185, 0x10, R104 ;  /* 0x00000010b9507825 */ /* 0x002fe200078e0068 */
[----:B------:R-:W-:-:S04]  /*09c0*/  ISETP.NE.U32.AND P0, PT, RZ, UR18, PT ;  /* 0x00000012ff007c0c */ /* 0x000fc8000bf05070 */
[----:B------:R-:W1:Y:S01]  /*09d0*/  @P4 LDC.64 R162, c[0x0][0x438] ;  /* 0x00010e00ffa24b82 */ /* 0x000e620000000a00 */
[----:B------:R-:W-:Y:S01]  /*09e0*/  IMAD.WIDE.U32 R84, R183, 0x10, R100 ;  /* 0x00000010b7547825 */ /* 0x000fe200078e0064 */
[----:B------:R-:W4:Y:S05]  /*09f0*/  LDG.E.128 R80, desc[UR12][R80.64] ;  /* 0x0000000c50507981 */ /* 0x000f2a000c1e1d00 */
[----:B------:R-:W4:Y:S01]  /*0a00*/  LDG.E.128 R84, desc[UR12][R84.64] ;  /* 0x0000000c54547981 */ /* 0x000f22000c1e1d00 */
[----:B------:R-:W-:Y:S02]  /*0a10*/  VIADD R181, R185, 0x40 ;  /* 0x00000040b9b57836 */ /* 0x000fe40000000000 */
[----:B--2---:R-:W-:-:S04]  /*0a20*/  IMAD.WIDE R156, R138, 0x4, R156 ;  /* 0x000000048a9c7825 */ /* 0x004fc800078e029c */
[----:B------:R-:W-:Y:S01]  /*0a30*/  IMAD.WIDE.U32 R92, R181, 0x10, R100 ;  /* 0x00000010b55c7825 */ /* 0x000fe200078e0064 */
[----:B------:R-:W2:Y:S03]  /*0a40*/  LDG.E R180, desc[UR12][R156.64] ;  /* 0x0000000c9cb47981 */ /* 0x000ea6000c1e1900 */
[--C-:B------:R-:W-:Y:S02]  /*0a50*/  IMAD.WIDE.U32 R88, R183, 0x10, R104.reuse ;  /* 0x00000010b7587825 */ /* 0x100fe400078e0068 */
[----:B------:R-:W2:Y:S02]  /*0a60*/  LDG.E.128 R92, desc[UR12][R92.64] ;  /* 0x0000000c5c5c7981 */ /* 0x000ea4000c1e1d00 */
[----:B------:R-:W-:Y:S01]  /*0a70*/  IMAD.WIDE.U32 R96, R181, 0x10, R104 ;  /* 0x00000010b5607825 */ /* 0x000fe200078e0068 */
[----:B------:R-:W-:Y:S01]  /*0a80*/  IADD3 R179, PT, PT, R185, 0x60, RZ ;  /* 0x00000060b9b37810 */ /* 0x000fe20007ffe0ff */
[----:B------:R-:W2:Y:S02]  /*0a90*/  LDG.E.128 R88, desc[UR12][R88.64] ;  /* 0x0000000c58587981 */ /* 0x000ea4000c1e1d00 */
[----:B0-----:R-:W-:-:S02]  /*0aa0*/  IMAD.WIDE R160, R138, 0x4, R152 ;  /* 0x000000048aa07825 */ /* 0x001fc400078e0298 */
[----:B------:R-:W2:Y:S04]  /*0ab0*/  LDG.E.128 R96, desc[UR12][R96.64] ;  /* 0x0000000c60607981 */ /* 0x000ea8000c1e1d00 */
[----:B------:R0:W2:Y:S01]  /*0ac0*/  LDG.E R178, desc[UR12][R160.64] ;  /* 0x0000000ca0b27981 */ /* 0x0000a2000c1e1900 */
[----:B------:R-:W-:-:S04]  /*0ad0*/  IMAD.WIDE.U32 R100, R179, 0x10, R100 ;  /* 0x00000010b3647825 */ /* 0x000fc800078e0064 */
[----:B------:R-:W-:Y:S02]  /*0ae0*/  IMAD.WIDE.U32 R104, R179, 0x10, R104 ;  /* 0x00000010b3687825 */ /* 0x000fe400078e0068 */
[----:B------:R-:W2:Y:S01]  /*0af0*/  LDG.E.128 R100, desc[UR12][R100.64] ;  /* 0x0000000c64647981 */ /* 0x000ea2000c1e1d00 */
[----:B------:R-:W-:Y:S01]  /*0b00*/  ISETP.NE.AND.EX P0, PT, RZ, UR19, PT, P0 ;  /* 0x00000013ff007c0c */ /* 0x000fe2000bf05300 */
[----:B0-----:R-:W0:Y:S02]  /*0b10*/  @P4 LDC.64 R160, c[0x0][0x438] ;  /* 0x00010e00ffa04b82 */ /* 0x001e240000000a00 */
[----:B------:R-:W2:Y:S10]  /*0b20*/  LDG.E.128 R104, desc[UR12][R104.64] ;  /* 0x0000000c68687981 */ /* 0x000eb4000c1e1d00 */
[----:B------:R-:W1:Y:S08]  /*0b30*/  @P0 LDC.64 R152, c[0x0][0x3b8] ;  /* 0x0000ee00ff980b82 */ /* 0x000e700000000a00 */
[----:B------:R-:W0:Y:S08]  /*0b40*/  @P0 LDC.64 R154, c[0x0][0x3b8] ;  /* 0x0000ee00ff9a0b82 */ /* 0x000e300000000a00 */
[----:B------:R-:W0:Y:S08]  /*0b50*/  @P0 LDC.64 R156, c[0x0][0x3b8] ;  /* 0x0000ee00ff9c0b82 */ /* 0x000e300000000a00 */
[----:B------:R-:W0:Y:S01]  /*0b60*/  @P0 LDC.64 R158, c[0x0][0x3b8] ;  /* 0x0000ee00ff9e0b82 */ /* 0x000e220000000a00 */
[----:B-1----:R-:W-:-:S05]  /*0b70*/  @P0 IMAD.WIDE.U32 R166, R185, 0x8, R152 ;  /* 0x00000008b9a60825 */ /* 0x002fca00078e0098 */
[----:B------:R1:W5:Y:S01]  /*0b80*/  @P0 LDG.E.64 R142, desc[UR12][R166.64] ;  /* 0x0000000ca68e0981 */ /* 0x000362000c1e1b00 */
[----:B0-----:R-:W-:Y:S01]  /*0b90*/  @P0 IMAD.WIDE.U32 R154, R183, 0x8, R154 ;  /* 0x00000008b79a0825 */ /* 0x001fe200078e009a */
[----:B------:R-:W0:Y:S04]  /*0ba0*/  @P4 LDC.64 R152, c[0x0][0x438] ;  /* 0x00010e00ff984b82 */ /* 0x000e280000000a00 */
[----:B------:R-:W5:Y:S01]  /*0bb0*/  @P0 LDG.E.64 R144, desc[UR12][R154.64] ;  /* 0x0000000c9a900981 */ /* 0x000f62000c1e1b00 */
[----:B------:R-:W-:-:S05]  /*0bc0*/  @P0 IMAD.WIDE.U32 R156, R181, 0x8, R156 ;  /* 0x00000008b59c0825 */ /* 0x000fca00078e009c */
[----:B------:R1:W5:Y:S01]  /*0bd0*/  @P0 LDG.E.64 R146, desc[UR12][R156.64] ;  /* 0x0000000c9c920981 */ /* 0x000362000c1e1b00 */
[----:B------:R-:W-:-:S05]  /*0be0*/  @P0 IMAD.WIDE.U32 R158, R179, 0x8, R158 ;  /* 0x00000008b39e0825 */ /* 0x000fca00078e009e */
[----:B------:R1:W5:Y:S01]  /*0bf0*/  @P0 LDG.E.64 R148, desc[UR12][R158.64] ;  /* 0x0000000c9e940981 */ /* 0x000362000c1e1b00 */
[C---:B---3--:R-:W-:Y:S01]  /*0c00*/  PRMT R197, R76.reuse, 0x7632, R197 ;  /* 0x000076324cc57816 */ /* 0x048fe200000000c5 */
[----:B------:R-:W-:Y:S01]  /*0c10*/  IMAD.U32 R199, R76, 0x10000, RZ ;  /* 0x000100004cc77824 */ /* 0x000fe200078e00ff */
[C---:B------:R-:W-:Y:S01]  /*0c20*/  PRMT R191, R77.reuse, 0x7632, R191 ;  /* 0x000076324dbf7816 */ /* 0x040fe200000000bf */
[C---:B------:R-:W-:Y:S01]  /*0c30*/  IMAD.U32 R196, R78.reuse, 0x10000, RZ ;  /* 0x000100004ec47824 */ /* 0x040fe200078e00ff */
[----:B------:R-:W-:Y:S02]  /*0c40*/  SHF.L.U32 R198, R77, 0x10, RZ ;  /* 0x000000104dc67819 */ /* 0x000fe400000006ff */
[----:B------:R-:W-:Y:S01]  /*0c50*/  PRMT R188, R78, 0x7632, R188 ;  /* 0x000076324ebc7816 */ /* 0x000fe200000000bc */
[----:B------:R-:W3:Y:S01]  /*0c60*/  @P4 LDC.64 R76, c[0x0][0x438] ;  /* 0x00010e00ff4c4b82 */ /* 0x000ee20000000a00 */
[C---:B------:R-:W-:Y:S02]  /*0c70*/  PRMT R190, R79.reuse, 0x7632, R190 ;  /* 0x000076324fbe7816 */ /* 0x040fe400000000be */
[----:B------:R-:W-:-:S05]  /*0c80*/  SHF.L.U32 R187, R79, 0x10, RZ ;  /* 0x000000104fbb7819 */ /* 0x000fca00000006ff */
[----:B------:R-:W0:Y:S01]  /*0c90*/  LDC.64 R78, c[0x0][0x3b0] ;  /* 0x0000ec00ff4e7b82 */ /* 0x000e220000000a00 */
[C---:B----4-:R-:W-:Y:S01]  /*0ca0*/  PRMT R195, R86.reuse, 0x7632, R195 ;  /* 0x0000763256c37816 */ /* 0x050fe200000000c3 */
[----:B------:R-:W-:Y:S01]  /*0cb0*/  IMAD.U32 R237, R86, 0x10000, RZ ;  /* 0x0001000056ed7824 */ /* 0x000fe200078e00ff */
[C---:B------:R-:W-:Y:S01]  /*0cc0*/  PRMT R193, R87.reuse, 0x7632, R193 ;  /* 0x0000763257c17816 */ /* 0x040fe200000000c1 */
[----:B-1----:R-:W-:Y:S01]  /*0cd0*/  IMAD.U32 R166, R80, 0x10000, RZ ;  /* 0x0001000050a67824 */ /* 0x002fe200078e00ff */
[----:B------:R-:W-:Y:S01]  /*0ce0*/  SHF.L.U32 R231, R87, 0x10, RZ ;  /* 0x0000001057e77819 */ /* 0x000fe200000006ff */
[----:B------:R-:W-:Y:S01]  /*0cf0*/  IMAD.U32 R157, R82, 0x10000, RZ ;  /* 0x00010000529d7824 */ /* 0x000fe200078e00ff */
[----:B------:R-:W-:Y:S01]  /*0d00*/  PRMT R159, R80, 0x7632, R159 ;  /* 0x00007632509f7816 */ /* 0x000fe2000000009f */
[----:B------:R-:W-:Y:S01]  /*0d10*/  IMAD.U32 R203, R84, 0x10000, RZ ;  /* 0x0001000054cb7824 */ /* 0x000fe200078e00ff */
[C---:B------:R-:W-:Y:S02]  /*0d20*/  PRMT R158, R81.reuse, 0x7632, R158 ;  /* 0x00007632519e7816 */ /* 0x040fe4000000009e */
[----:B------:R-:W-:-:S02]  /*0d30*/  SHF.L.U32 R156, R81, 0x10, RZ ;  /* 0x00000010519c7819 */ /* 0x000fc400000006ff */
[----:B------:R-:W-:Y:S02]  /*0d40*/  PRMT R155, R82, 0x7632, R155 ;  /* 0x00007632529b7816 */ /* 0x000fe4000000009b */
[----:B------:R-:W-:Y:S01]  /*0d50*/  PRMT R154, R83, 0x7632, R154 ;  /* 0x00007632539a7816 */ /* 0x000fe2000000009a */
[----:B---3--:R-:W-:Y:S01]  /*0d60*/  @P4 IMAD.WIDE.U32 R86, R179, 0x10, R76 ;  /* 0x00000010b3564825 */ /* 0x008fe200078e004c */
[----:B------:R-:W-:Y:S02]  /*0d70*/  SHF.L.U32 R192, R83, 0x10, RZ ;  /* 0x0000001053c07819 */ /* 0x000fe400000006ff */
[----:B------:R-:W-:Y:S02]  /*0d80*/  PRMT R202, R84, 0x7632, R202 ;  /* 0x0000763254ca7816 */ /* 0x000fe400000000ca */
[C---:B------:R-:W-:Y:S02]  /*0d90*/  PRMT R200, R85.reuse, 0x7632, R200 ;  /* 0x0000763255c87816 */ /* 0x040fe400000000c8 */
[----:B------:R-:W-:Y:S01]  /*0da0*/  SHF.L.U32 R235, R85, 0x10, RZ ;  /* 0x0000001055eb7819 */ /* 0x000fe200000006ff */
[--C-:B0-----:R-:W-:Y:S01]  /*0db0*/  IMAD.WIDE.U32 R76, R185, 0x8, R78.reuse ;  /* 0x00000008b94c7825 */ /* 0x101fe200078e004e */
[----:B--2---:R-:W-:Y:S01]  /*0dc0*/  FSEL R180, R180, RZ, !P3 ;  /* 0x000000ffb4b47208 */ /* 0x004fe20005800000 */
[----:B------:R0:W5:Y:S02]  /*0dd0*/  @P4 LDG.E.128 R64, desc[UR12][R86.64] ;  /* 0x0000000c56404981 */ /* 0x000164000c1e1d00 */
[----:B------:R-:W-:-:S02]  /*0de0*/  IMAD.WIDE.U32 R84, R183, 0x8, R78 ;  /* 0x00000008b7547825 */ /* 0x000fc400078e004e */
[----:B------:R-:W5:Y:S02]  /*0df0*/  LDG.E.64 R76, desc[UR12][R76.64] ;  /* 0x0000000c4c4c7981 */ /* 0x000f64000c1e1b00 */
[--C-:B------:R-:W-:Y:S02]  /*0e00*/  IMAD.WIDE.U32 R82, R181, 0x8, R78.reuse ;  /* 0x00000008b5527825 */ /* 0x100fe400078e004e */
[----:B------:R-:W5:Y:S02]  /*0e10*/  LDG.E.64 R84, desc[UR12][R84.64] ;  /* 0x0000000c54547981 */ /* 0x000f64000c1e1b00 */
[----:B------:R-:W-:Y:S02]  /*0e20*/  IMAD.WIDE.U32 R80, R179, 0x8, R78 ;  /* 0x00000008b3507825 */ /* 0x000fe400078e004e */
[----:B------:R-:W5:Y:S04]  /*0e30*/  LDG.E.64 R82, desc[UR12][R82.64] ;  /* 0x0000000c52527981 */ /* 0x000f68000c1e1b00 */
[----:B------:R-:W5:Y:S01]  /*0e40*/  LDG.E.64 R80, desc[UR12][R80.64] ;  /* 0x0000000c50507981 */ /* 0x000f62000c1e1b00 */
[----:B------:R-:W-:-:S02]  /*0e50*/  IMAD.U32 R197, R197, 0x10000, RZ ;  /* 0x00010000c5c57824 */ /* 0x000fc400078e00ff */
[----:B------:R-:W-:Y:S01]  /*0e60*/  @P4 IMAD.WIDE.U32 R162, R181, 0x10, R162 ;  /* 0x00000010b5a24825 */ /* 0x000fe200078e00a2 */
[----:B------:R-:W-:-:S03]  /*0e70*/  PRMT R78, R92, 0x7632, R78 ;  /* 0x000076325c4e7816 */ /* 0x000fc6000000004e */
[C---:B------:R-:W-:Y:S01]  /*0e80*/  FADD.FTZ R239, -R180.reuse, R197 ;  /* 0x000000c5b4ef7221 */ /* 0x040fe20000010100 */
[----:B------:R-:W-:Y:S01]  /*0e90*/  IMAD.U32 R195, R195, 0x10000, RZ ;  /* 0x00010000c3c37824 */ /* 0x000fe200078e00ff */
[----:B------:R1:W5:Y:S01]  /*0ea0*/  @P4 LDG.E.128 R60, desc[UR12][R162.64] ;  /* 0x0000000ca23c4981 */ /* 0x000362000c1e1d00 */
[----:B------:R-:W-:Y:S01]  /*0eb0*/  FADD.FTZ R79, -R180, R199 ;  /* 0x000000c7b44f7221 */ /* 0x000fe20000010100 */
[----:B0-----:R-:W-:Y:S02]  /*0ec0*/  IMAD.U32 R87, R190, 0x10000, RZ ;  /* 0x00010000be577824 */ /* 0x001fe400078e00ff */
[----:B------:R-:W-:Y:S01]  /*0ed0*/  FADD.FTZ R241, -R180, R187 ;  /* 0x000000bbb4f17221 */ /* 0x000fe20000010100 */
[----:B------:R-:W-:Y:S01]  /*0ee0*/  @P4 IMAD.WIDE.U32 R160, R183, 0x10, R160 ;  /* 0x00000010b7a04825 */ /* 0x000fe200078e00a0 */
[----:B------:R-:W-:-:S03]  /*0ef0*/  SHF.L.U32 R167, R88, 0x10, RZ ;  /* 0x0000001058a77819 */ /* 0x000fc600000006ff */
[C---:B------:R-:W-:Y:S01]  /*0f00*/  FADD.FTZ R187, -R180.reuse, R203 ;  /* 0x000000cbb4bb7221 */ /* 0x040fe20000010100 */
[----:B------:R-:W-:Y:S01]  /*0f10*/  FADD.FTZ R215, -R180, R195 ;  /* 0x000000c3b4d77221 */ /* 0x000fe20000010100 */
[----:B------:R-:W-:Y:S01]  /*0f20*/  SHF.L.U32 R190, R159, 0x10, RZ ;  /* 0x000000109fbe7819 */ /* 0x000fe200000006ff */
[----:B------:R-:W-:Y:S01]  /*0f30*/  FMUL.FTZ R195, R178, R239 ;  /* 0x000000efb2c37220 */ /* 0x000fe20000410000 */
[----:B-1----:R-:W-:Y:S02]  /*0f40*/  PRMT R162, R88, 0x7632, R162 ;  /* 0x0000763258a27816 */ /* 0x002fe400000000a2 */
[----:B------:R-:W-:Y:S01]  /*0f50*/  SHF.L.U32 R227, R94, 0x10, RZ ;  /* 0x000000105ee37819 */ /* 0x000fe200000006ff */
[----:B------:R-:W-:Y:S01]  /*0f60*/  FMUL.FTZ R79, R178, R79 ;  /* 0x0000004fb24f7220 */ /* 0x000fe20000410000 */
[----:B------:R-:W-:Y:S01]  /*0f70*/  PRMT R88, R94, 0x7632, R88 ;  /* 0x000076325e587816 */ /* 0x000fe20000000058 */
[----:B------:R0:W5:Y:S01]  /*0f80*/  @P4 LDG.E.128 R56, desc[UR12][R160.64] ;  /* 0x0000000ca0384981 */ /* 0x000162000c1e1d00 */
[----:B------:R-:W-:Y:S01]  /*0f90*/  SHF.L.U32 R203, R78, 0x10, RZ ;  /* 0x000000104ecb7819 */ /* 0x000fe200000006ff */
[----:B------:R-:W-:Y:S01]  /*0fa0*/  FMUL.FTZ R78, R176, R166 ;  /* 0x000000a6b04e7220 */ /* 0x000fe20000410000 */
[----:B------:R-:W-:Y:S01]  /*0fb0*/  PRMT R94, R99, 0x7632, R94 ;  /* 0x00007632635e7816 */ /* 0x000fe2000000005e */
[----:B------:R-:W-:Y:S01]  /*0fc0*/  FADD.FTZ R117, R190, R117 ;  /* 0x00000075be757221 */ /* 0x000fe20000010000 */
[----:B------:R-:W-:Y:S01]  /*0fd0*/  PRMT R86, R93, 0x7632, R86 ;  /* 0x000076325d567816 */ /* 0x000fe20000000056 */
[----:B------:R-:W-:Y:S01]  /*0fe0*/  FFMA.FTZ R118, R195, R190, R118 ;  /* 0x000000bec3767223 */ /* 0x000fe20000010076 */
[----:B------:R-:W-:Y:S01]  /*0ff0*/  SHF.L.U32 R217, R200, 0x10, RZ ;  /* 0x00000010c8d97819 */ /* 0x000fe200000006ff */
[----:B------:R-:W-:Y:S01]  /*1000*/  @P4 IMAD.WIDE.U32 R152, R185, 0x10, R152 ;  /* 0x00000010b9984825 */ /* 0x000fe200078e0098 */
[----:B------:R-:W-:-:S03]  /*1010*/  PRMT R163, R89, 0x7632, R163 ;  /* 0x0000763259a37816 */ /* 0x000fc600000000a3 */
[----:B------:R-:W-:Y:S01]  /*1020*/  FMUL.FTZ R190, R135, R190 ;  /* 0x000000be87be7220 */ /* 0x000fe20000410000 */
[----:B------:R-:W-:Y:S01]  /*1030*/  SHF.L.U32 R191, R191, 0x10, RZ ;  /* 0x00000010bfbf7819 */ /* 0x000fe200000006ff */
[----:B0-----:R-:W-:Y:S02]  /*1040*/  IMAD.U32 R160, R89, 0x10000, RZ ;  /* 0x0001000059a07824 */ /* 0x001fe400078e00ff */
[----:B------:R-:W-:Y:S01]  /*1050*/  FADD.FTZ R239, RZ, R78 ;  /* 0x0000004effef7221 */ /* 0x000fe20000010000 */
[----:B------:R-:W-:Y:S01]  /*1060*/  SHF.L.U32 R200, R94, 0x10, RZ ;  /* 0x000000105ec87819 */ /* 0x000fe200000006ff */
[----:B------:R-:W-:Y:S01]  /*1070*/  FADD.FTZ R89, -R180, R198 ;  /* 0x000000c6b4597221 */ /* 0x000fe20000010100 */
[----:B------:R-:W-:Y:S01]  /*1080*/  FFMA.FTZ R94, R79, R78, RZ ;  /* 0x0000004e4f5e7223 */ /* 0x000fe200000100ff */
[----:B------:R-:W-:Y:S01]  /*1090*/  SHF.L.U32 R229, R93, 0x10, RZ ;  /* 0x000000105de57819 */ /* 0x000fe200000006ff */
[----:B------:R-:W-:Y:S01]  /*10a0*/  IMAD.U32 R233, R92, 0x10000, RZ ;  /* 0x000100005ce97824 */ /* 0x000fe200078e00ff */
[----:B------:R-:W-:Y:S01]  /*10b0*/  SHF.L.U32 R199, R188, 0x10, RZ ;  /* 0x00000010bcc77819 */ /* 0x000fe200000006ff */
[----:B------:R-:W-:Y:S01]  /*10c0*/  IMAD.U32 R209, R86, 0x10000, RZ ;  /* 0x0001000056d17824 */ /* 0x000fe200078e00ff */
[----:B------:R-:W-:Y:S01]  /*10d0*/  PRMT R92, R100, 0x7632, R92 ;  /* 0x00007632645c7816 */ /* 0x000fe2000000005c */
[----:B------:R-:W-:-:S02]  /*10e0*/  IMAD.U32 R158, R158, 0x10000, RZ ;  /* 0x000100009e9e7824 */ /* 0x000fc400078e00ff */
[----:B------:R-:W-:Y:S01]  /*10f0*/  FMUL.FTZ R86, R175, R156 ;  /* 0x0000009caf567220 */ /* 0x000fe20000410000 */
[----:B------:R-:W-:Y:S01]  /*1100*/  FADD.FTZ R239, R239, R190 ;  /* 0x000000beefef7221 */ /* 0x000fe20000010000 */
[----:B------:R0:W5:Y:S01]  /*1110*/  @P4 LDG.E.128 R52, desc[UR12][R152.64] ;  /* 0x0000000c98344981 */ /* 0x000162000c1e1d00 */
[----:B------:R-:W-:Y:S01]  /*1120*/  FADD.FTZ R201, -R180, R191 ;  /* 0x000000bfb4c97221 */ /* 0x000fe20000010100 */
[----:B------:R-:W-:Y:S01]  /*1130*/  FMUL.FTZ R89, R178, R89 ;  /* 0x00000059b2597220 */ /* 0x000fe20000410000 */
[----:B------:R-:W-:Y:S01]  /*1140*/  FFMA.FTZ R94, R195, R190, R94 ;  /* 0x000000bec35e7223 */ /* 0x000fe2000001005e */
[C---:B------:R-:W-:Y:S01]  /*1150*/  PRMT R93, R101.reuse, 0x7632, R93 ;  /* 0x00007632655d7816 */ /* 0x040fe2000000005d */
[----:B------:R-:W-:Y:S02]  /*1160*/  IMAD.U32 R221, R101, 0x10000, RZ ;  /* 0x0001000065dd7824 */ /* 0x000fe400078e00ff */
[C---:B------:R-:W-:Y:S01]  /*1170*/  FADD.FTZ R199, -R180.reuse, R199 ;  /* 0x000000c7b4c77221 */ /* 0x040fe20000010100 */
[----:B------:R-:W-:Y:S01]  /*1180*/  FADD.FTZ R229, -R180, R229 ;  /* 0x000000e5b4e57221 */ /* 0x000fe20000010100 */
[----:B------:R-:W-:-:S02]  /*1190*/  PRMT R161, R91, 0x7632, R161 ;  /* 0x000076325ba17816 */ /* 0x000fc400000000a1 */
[----:B0-----:R-:W-:Y:S01]  /*11a0*/  SHF.L.U32 R153, R99, 0x10, RZ ;  /* 0x0000001063997819 */ /* 0x001fe200000006ff */
[----:B------:R-:W-:Y:S01]  /*11b0*/  FMUL.FTZ R188, R134, R158 ;  /* 0x0000009e86bc7220 */ /* 0x000fe20000410000 */
[----:B------:R-:W-:Y:S01]  /*11c0*/  SHF.L.U32 R99, R100, 0x10, RZ ;  /* 0x0000001064637819 */ /* 0x000fe200000006ff */
[----:B------:R-:W-:Y:S01]  /*11d0*/  FADD.FTZ R239, R239, R86 ;  /* 0x00000056efef7221 */ /* 0x000fe20000010000 */
[----:B------:R-:W-:Y:S01]  /*11e0*/  SHF.L.U32 R152, R91, 0x10, RZ ;  /* 0x000000105b987819 */ /* 0x000fe200000006ff */
[----:B------:R-:W-:Y:S01]  /*11f0*/  FADD.FTZ R91, -R180, R196 ;  /* 0x000000c4b45b7221 */ /* 0x000fe20000010100 */
[----:B------:R-:W-:Y:S01]  /*1200*/  PRMT R194, R96, 0x7632, R194 ;  /* 0x0000763260c27816 */ /* 0x000fe200000000c2 */
[----:B------:R-:W-:Y:S01]  /*1210*/  FMUL.FTZ R201, R178, R201 ;  /* 0x000000c9b2c97220 */ /* 0x000fe20000410000 */
[----:B------:R-:W-:Y:S01]  /*1220*/  SHF.L.U32 R219, R96, 0x10, RZ ;  /* 0x0000001060db7819 */ /* 0x000fe200000006ff */
[----:B------:R-:W-:Y:S01]  /*1230*/  FFMA.FTZ R94, R89, R86, R94 ;  /* 0x00000056595e7223 */ /* 0x000fe2000001005e */
[----:B------:R-:W-:-:S02]  /*1240*/  PRMT R184, R97, 0x7632, R184 ;  /* 0x0000763261b87816 */ /* 0x000fc400000000b8 */
[----:B------:R-:W-:Y:S01]  /*1250*/  SHF.L.U32 R182, R97, 0x10, RZ ;  /* 0x0000001061b67819 */ /* 0x000fe200000006ff */
[----:B------:R-:W-:Y:S01]  /*1260*/  IMAD.U32 R97, R98, 0x10000, RZ ;  /* 0x0001000062617824 */ /* 0x000fe200078e00ff */
[C---:B------:R-:W-:Y:S02]  /*1270*/  PRMT R100, R103.reuse, 0x7632, R100 ;  /* 0x0000763267647816 */ /* 0x040fe40000000064 */
[----:B------:R-:W-:Y:S01]  /*1280*/  SHF.L.U32 R101, R103, 0x10, RZ ;  /* 0x0000001067657819 */ /* 0x000fe200000006ff */
[----:B------:R-:W-:Y:S01]  /*1290*/  IMAD.U32 R103, R92, 0x10000, RZ ;  /* 0x000100005c677824 */ /* 0x000fe200078e00ff */
[C---:B------:R-:W-:Y:S01]  /*12a0*/  PRMT R186, R90.reuse, 0x7632, R186 ;  /* 0x000076325aba7816 */ /* 0x040fe200000000ba */
[----:B------:R-:W-:Y:S01]  /*12b0*/  IMAD.U32 R225, R95, 0x10000, RZ ;  /* 0x000100005fe17824 */ /* 0x000fe200078e00ff */
[----:B------:R-:W-:Y:S02]  /*12c0*/  SHF.L.U32 R189, R90, 0x10, RZ ;  /* 0x000000105abd7819 */ /* 0x000fe400000006ff */
[----:B------:R-:W-:-:S02]  /*12d0*/  PRMT R96, R98, 0x7632, R96 ;  /* 0x0000763262607816 */ /* 0x000fc40000000060 */
[----:B------:R-:W-:Y:S01]  /*12e0*/  SHF.L.U32 R193, R193, 0x10, RZ ;  /* 0x00000010c1c17819 */ /* 0x000fe200000006ff */
[C---:B------:R-:W-:Y:S01]  /*12f0*/  FMUL.FTZ R199, R178.reuse, R199 ;  /* 0x000000c7b2c77220 */ /* 0x040fe20000410000 */
[----:B------:R-:W-:Y:S01]  /*1300*/  PRMT R90, R95, 0x7632, R90 ;  /* 0x000076325f5a7816 */ /* 0x000fe2000000005a */
[----:B------:R-:W-:Y:S01]  /*1310*/  FMUL.FTZ R159, R178, R229 ;  /* 0x000000e5b29f7220 */ /* 0x000fe20000410000 */
[C---:B------:R-:W-:Y:S02]  /*1320*/  PRMT R98, R102.reuse, 0x7632, R98 ;  /* 0x0000763266627816 */ /* 0x040fe40000000062 */
[----:B------:R-:W-:Y:S01]  /*1330*/  SHF.L.U32 R92, R155, 0x10, RZ ;  /* 0x000000109b5c7819 */ /* 0x000fe200000006ff */
[----:B------:R-:W-:Y:S01]  /*1340*/  FADD.FTZ R239, R239, R188 ;  /* 0x000000bcefef7221 */ /* 0x000fe20000010000 */
[----:B------:R-:W-:Y:S02]  /*1350*/  SHF.L.U32 R95, R102, 0x10, RZ ;  /* 0x00000010665f7819 */ /* 0x000fe400000006ff */
[----:B------:R-:W-:Y:S01]  /*1360*/  SHF.L.U32 R207, R88, 0x10, RZ ;  /* 0x0000001058cf7819 */ /* 0x000fe200000006ff */
[----:B------:R-:W-:Y:S01]  /*1370*/  FMUL.FTZ R88, R174, R157 ;  /* 0x0000009dae587220 */ /* 0x000fe20000410000 */
[----:B------:R-:W-:Y:S01]  /*1380*/  PRMT R102, R106, 0x7632, R102 ;  /* 0x000076326a667816 */ /* 0x000fe20000000066 */
[----:B------:R-:W-:Y:S01]  /*1390*/  FADD.FTZ R197, -R180, R87 ;  /* 0x00000057b4c57221 */ /* 0x000fe20000010100 */
[----:B------:R-:W-:Y:S01]  /*13a0*/  SHF.L.U32 R93, R93, 0x10, RZ ;  /* 0x000000105d5d7819 */ /* 0x000fe200000006ff */
[----:B------:R-:W-:Y:S01]  /*13b0*/  FMUL.FTZ R91, R178, R91 ;  /* 0x0000005bb25b7220 */ /* 0x000fe20000410000 */
[----:B------:R-:W-:Y:S01]  /*13c0*/  FFMA.FTZ R94, R201, R188, R94 ;  /* 0x000000bcc95e7223 */ /* 0x000fe2000001005e */
[----:B------:R-:W-:Y:S01]  /*13d0*/  SHF.L.U32 R87, R98, 0x10, RZ ;  /* 0x0000001062577819 */ /* 0x000fe200000006ff */
[----:B------:R-:W-:Y:S01]  /*13e0*/  FADD.FTZ R211, -R180, R193 ;  /* 0x000000c1b4d37221 */ /* 0x000fe20000010100 */
[----:B------:R-:W-:Y:S01]  /*13f0*/  FADD.FTZ R115, R156, R115 ;  /* 0x000000739c737221 */ /* 0x000fe20000010000 */
[----:B------:R-:W-:Y:S01]  /*1400*/  FFMA.FTZ R116, R89, R156, R116 ;  /* 0x0000009c59747223 */ /* 0x000fe20000010074 */
[----:B------:R-:W-:Y:S01]  /*1410*/  FMUL.FTZ R193, R178, R241 ;  /* 0x000000f1b2c17220 */ /* 0x000fe20000410000 */
[----:B------:R-:W-:Y:S01]  /*1420*/  FADD.FTZ R27, R92, R27 ;  /* 0x0000001b5c1b7221 */ /* 0x000fe20000010000 */
[----:B------:R-:W-:Y:S01]  /*1430*/  FFMA.FTZ R111, R199, R92, R111 ;  /* 0x0000005cc76f7223 */ /* 0x000fe2000001006f */
[----:B------:R-:W-:Y:S01]  /*1440*/  FADD.FTZ R14, R182, R14 ;  /* 0x0000000eb60e7221 */ /* 0x000fe20000010000 */
[-C--:B------:R-:W-:Y:S01]  /*1450*/  FFMA.FTZ R42, R159, R182.reuse, R42 ;  /* 0x000000b69f2a7223 */ /* 0x080fe2000001002a */
[----:B------:R-:W-:Y:S01]  /*1460*/  FMUL.FTZ R156, R165, R182 ;  /* 0x000000b6a59c7220 */ /* 0x000fe20000410000 */
[----:B------:R-:W-:-:S02]  /*1470*/  IMAD.U32 R223, R100, 0x10000, RZ ;  /* 0x0001000064df7824 */ /* 0x000fc400078e00ff */
[----:B------:R-:W-:Y:S01]  /*1480*/  FMUL.FTZ R92, R133, R92 ;  /* 0x0000005c855c7220 */ /* 0x000fe20000410000 */
[----:B------:R-:W-:Y:S01]  /*1490*/  SHF.L.U32 R182, R102, 0x10, RZ ;  /* 0x0000001066b67819 */ /* 0x000fe200000006ff */
[----:B------:R-:W-:Y:S01]  /*14a0*/  FADD.FTZ R239, R239, R88 ;  /* 0x00000058efef7221 */ /* 0x000fe20000010000 */
[----:B------:R-:W-:Y:S01]  /*14b0*/  FFMA.FTZ R102, R91, R88, R94 ;  /* 0x000000585b667223 */ /* 0x000fe2000001005e */
[----:B------:R-:W-:Y:S01]  /*14c0*/  SHF.L.U32 R213, R202, 0x10, RZ ;  /* 0x00000010cad57819 */ /* 0x000fe200000006ff */
[C---:B------:R-:W-:Y:S01]  /*14d0*/  FADD.FTZ R191, -R180.reuse, R93 ;  /* 0x0000005db4bf7221 */ /* 0x040fe20000010100 */
[C---:B------:R-:W-:Y:S01]  /*14e0*/  FADD.FTZ R233, -R180.reuse, R233 ;  /* 0x000000e9b4e97221 */ /* 0x040fe20000010100 */
[C---:B------:R-:W-:Y:S01]  /*14f0*/  FADD.FTZ R95, -R180.reuse, R95 ;  /* 0x0000005fb45f7221 */ /* 0x040fe20000010100 */
[----:B------:R-:W-:Y:S01]  /*1500*/  FADD.FTZ R93, -R180, R87 ;  /* 0x00000057b45d7221 */ /* 0x000fe20000010100 */
[----:B------:R-:W-:Y:S01]  /*1510*/  SHF.L.U32 R154, R154, 0x10, RZ ;  /* 0x000000109a9a7819 */ /* 0x000fe200000006ff */
[----:B------:R-:W-:Y:S01]  /*1520*/  FADD.FTZ R26, R192, R26 ;  /* 0x0000001ac01a7221 */ /* 0x000fe20000010000 */
[-C--:B------:R-:W-:Y:S01]  /*1530*/  FFMA.FTZ R110, R193, R192.reuse, R110 ;  /* 0x000000c0c16e7223 */ /* 0x080fe2000001006e */
[----:B------:R-:W-:Y:S01]  /*1540*/  FADD.FTZ R87, -R180, R223 ;  /* 0x000000dfb4577221 */ /* 0x000fe20000010100 */
[----:B------:R-:W-:Y:S01]  /*1550*/  FMUL.FTZ R192, R173, R192 ;  /* 0x000000c0adc07220 */ /* 0x000fe20000410000 */
[----:B------:R-:W-:Y:S01]  /*1560*/  FADD.FTZ R239, R239, R92 ;  /* 0x0000005cefef7221 */ /* 0x000fe20000010000 */
[C---:B------:R-:W-:Y:S01]  /*1570*/  PRMT R98, R104.reuse, 0x7632, R98 ;  /* 0x0000763268627816 */ /* 0x040fe20000000062 */
[----:B------:R-:W-:Y:S01]  /*1580*/  FFMA.FTZ R102, R199, R92, R102 ;  /* 0x0000005cc7667223 */ /* 0x000fe20000010066 */
[----:B------:R-:W-:Y:S01]  /*1590*/  SHF.L.U32 R223, R104, 0x10, RZ ;  /* 0x0000001068df7819 */ /* 0x000fe200000006ff */
[----:B------:R-:W-:Y:S01]  /*15a0*/  IMAD.U32 R208, R161, 0x10000, RZ ;  /* 0x00010000a1d07824 */ /* 0x000fe200078e00ff */
[C---:B------:R-:W-:Y:S01]  /*15b0*/  PRMT R196, R105.reuse, 0x7632, R196 ;  /* 0x0000763269c47816 */ /* 0x040fe200000000c4 */
[----:B------:R-:W-:Y:S01]  /*15c0*/  FADD.FTZ R213, -R180, R213 ;  /* 0x000000d5b4d57221 */ /* 0x000fe20000010100 */
[----:B------:R-:W-:Y:S01]  /*15d0*/  SHF.L.U32 R104, R105, 0x10, RZ ;  /* 0x0000001069687819 */ /* 0x000fe200000006ff */
[----:B------:R-:W-:Y:S01]  /*15e0*/  IMAD.U32 R105, R106, 0x10000, RZ ;  /* 0x000100006a697824 */ /* 0x000fe200078e00ff */
[----:B------:R-:W-:Y:S01]  /*15f0*/  SHF.L.U32 R205, R90, 0x10, RZ ;  /* 0x000000105acd7819 */ /* 0x000fe200000006ff */
[C---:B------:R-:W-:Y:S01]  /*1600*/  FMUL.FTZ R161, R178.reuse, R233 ;  /* 0x000000e9b2a17220 */ /* 0x040fe20000410000 */
[----:B------:R-:W-:Y:S01]  /*1610*/  FMUL.FTZ R95, R178, R95 ;  /* 0x0000005fb25f7220 */ /* 0x000fe20000410000 */
[----:B------:R-:W-:Y:S01]  /*1620*/  PRMT R100, R107, 0x7632, R100 ;  /* 0x000076326b647816 */ /* 0x000fe20000000064 */
[----:B------:R-:W-:Y:S01]  /*1630*/  FMUL.FTZ R90, R132, R154 ;  /* 0x0000009a845a7220 */ /* 0x000fe20000410000 */
[----:B------:R-:W-:Y:S01]  /*1640*/  FADD.FTZ R239, R239, R192 ;  /* 0x000000c0efef7221 */ /* 0x000fe20000010000 */
[----:B------:R-:W-:Y:S01]  /*1650*/  FMUL.FTZ R197, R178, R197 ;  /* 0x000000c5b2c57220 */ /* 0x000fe20000410000 */
[----:B------:R-:W-:Y:S01]  /*1660*/  FFMA.FTZ R102, R193, R192, R102 ;  /* 0x000000c0c1667223 */ /* 0x000fe20000010066 */
[----:B------:R-:W-:Y:S01]  /*1670*/  FADD.FTZ R114, R158, R114 ;  /* 0x000000729e727221 */ /* 0x000fe20000010000 */
[----:B------:R-:W-:Y:S01]  /*1680*/  FFMA.FTZ R113, R201, R158, R113 ;  /* 0x0000009ec9717223 */ /* 0x000fe20000010071 */
[----:B------:R-:W-:Y:S01]  /*1690*/  FMUL.FTZ R187, R178, R187 ;  /* 0x000000bbb2bb7220 */ /* 0x000fe20000410000 */
[----:B------:R-:W-:Y:S01]  /*16a0*/  FADD.FTZ R235, -R180, R235 ;  /* 0x000000ebb4eb7221 */ /* 0x000fe20000010100 */
[----:B------:R-:W-:-:S02]  /*16b0*/  IMAD.U32 R202, R162, 0x10000, RZ ;  /* 0x00010000a2ca7824 */ /* 0x000fc400078e00ff */
[----:B------:R-:W-:Y:S01]  /*16c0*/  FADD.FTZ R16, R219, R16 ;  /* 0x00000010db107221 */ /* 0x000fe20000010000 */
[-C--:B------:R-:W-:Y:S01]  /*16d0*/  FFMA.FTZ R44, R161, R219.reuse, R44 ;  /* 0x000000dba12c7223 */ /* 0x080fe2000001002c */
[----:B------:R-:W-:Y:S01]  /*16e0*/  FMUL.FTZ R158, R168, R219 ;  /* 0x000000dba89e7220 */ /* 0x000fe20000410000 */
[----:B------:R-:W-:Y:S01]  /*16f0*/  FADD.FTZ R4, R105, R4 ;  /* 0x0000000469047221 */ /* 0x000fe20000010000 */
[-C--:B------:R-:W-:Y:S01]  /*1700*/  FFMA.FTZ R32, R95, R105.reuse, R32 ;  /* 0x000000695f207223 */ /* 0x080fe20000010020 */
[----:B------:R-:W-:Y:S01]  /*1710*/  FMUL.FTZ R94, R140, R105 ;  /* 0x000000698c5e7220 */ /* 0x000fe20000410000 */
[----:B------:R-:W-:Y:S01]  /*1720*/  FMUL.FTZ R213, R178, R213 ;  /* 0x000000d5b2d57220 */ /* 0x000fe20000410000 */
[-C--:B------:R-:W-:Y:S01]  /*1730*/  FMUL.FTZ R162, R172, R167.reuse ;  /* 0x000000a7aca27220 */ /* 0x080fe20000410000 */
[----:B------:R-:W-:Y:S01]  /*1740*/  SHF.L.U32 R219, R100, 0x10, RZ ;  /* 0x0000001064db7819 */ /* 0x000fe200000006ff */
[----:B------:R-:W-:Y:S01]  /*1750*/  FADD.FTZ R105, R239, R90 ;  /* 0x0000005aef697221 */ /* 0x000fe20000010000 */
[----:B------:R-:W-:Y:S01]  /*1760*/  FFMA.FTZ R100, R197, R90, R102 ;  /* 0x0000005ac5647223 */ /* 0x000fe20000010066 */
[----:B------:R-:W-:Y:S01]  /*1770*/  FADD.FTZ R24, R167, R24 ;  /* 0x00000018a7187221 */ /* 0x000fe20000010000 */
[----:B------:R-:W-:Y:S01]  /*1780*/  FFMA.FTZ R108, R187, R167, R108 ;  /* 0x000000a7bb6c7223 */ /* 0x000fe2000001006c */
[----:B------:R-:W-:Y:S01]  /*1790*/  FADD.FTZ R217, -R180, R217 ;  /* 0x000000d9b4d97221 */ /* 0x000fe20000010100 */
[----:B------:R-:W-:Y:S01]  /*17a0*/  FMUL.FTZ R167, R178, R235 ;  /* 0x000000ebb2a77220 */ /* 0x000fe20000410000 */
[----:B------:R-:W-:Y:S01]  /*17b0*/  FADD.FTZ R23, R202, R23 ;  /* 0x00000017ca177221 */ /* 0x000fe20000010000 */
[-C--:B------:R-:W-:Y:S01]  /*17c0*/  FFMA.FTZ R51, R213, R202.reuse, R51 ;  /* 0x000000cad5337223 */ /* 0x080fe20000010033 */
[----:B------:R-:W-:Y:S01]  /*17d0*/  FMUL.FTZ R202, R131, R202 ;  /* 0x000000ca83ca7220 */ /* 0x000fe20000410000 */
[----:B------:R-:W-:Y:S01]  /*17e0*/  FADD.FTZ R105, R105, R162 ;  /* 0x000000a269697221 */ /* 0x000fe20000010000 */
[----:B------:R-:W-:Y:S01]  /*17f0*/  FFMA.FTZ R100, R187, R162, R100 ;  /* 0x000000a2bb647223 */ /* 0x000fe20000010064 */
[----:B------:R-:W-:Y:S01]  /*1800*/  SHF.L.U32 R204, R163, 0x10, RZ ;  /* 0x00000010a3cc7819 */ /* 0x000fe200000006ff */
[----:B------:R-:W-:Y:S01]  /*1810*/  FADD.FTZ R22, R160, R22 ;  /* 0x00000016a0167221 */ /* 0x000fe20000010000 */
[-C--:B------:R-:W-:Y:S01]  /*1820*/  FFMA.FTZ R50, R167, R160.reuse, R50 ;  /* 0x000000a0a7327223 */ /* 0x080fe20000010032 */
[----:B------:R-:W-:Y:S01]  /*1830*/  FMUL.FTZ R217, R178, R217 ;  /* 0x000000d9b2d97220 */ /* 0x000fe20000410000 */
[----:B------:R-:W-:Y:S01]  /*1840*/  FMUL.FTZ R160, R171, R160 ;  /* 0x000000a0aba07220 */ /* 0x000fe20000410000 */
[----:B------:R-:W-:Y:S01]  /*1850*/  FADD.FTZ R105, R105, R202 ;  /* 0x000000ca69697221 */ /* 0x000fe20000010000 */
[----:B------:R-:W-:Y:S01]  /*1860*/  FFMA.FTZ R100, R213, R202, R100 ;  /* 0x000000cad5647223 */ /* 0x000fe20000010064 */
[----:B------:R-:W-:Y:S01]  /*1870*/  FADD.FTZ R21, R204, R21 ;  /* 0x00000015cc157221 */ /* 0x000fe20000010000 */
[-C--:B------:R-:W-:Y:S01]  /*1880*/  FFMA.FTZ R49, R217, R204.reuse, R49 ;  /* 0x000000ccd9317223 */ /* 0x080fe20000010031 */
[----:B------:R-:W-:Y:S01]  /*1890*/  FMUL.FTZ R204, R130, R204 ;  /* 0x000000cc82cc7220 */ /* 0x000fe20000410000 */
[----:B------:R-:W-:Y:S01]  /*18a0*/  FADD.FTZ R105, R105, R160 ;  /* 0x000000a069697221 */ /* 0x000fe20000010000 */
[----:B------:R-:W-:Y:S01]  /*18b0*/  FADD.FTZ R237, -R180, R237 ;  /* 0x000000edb4ed7221 */ /* 0x000fe20000010100 */
[----:B------:R-:W-:Y:S01]  /*18c0*/  FFMA.FTZ R100, R167, R160, R100 ;  /* 0x000000a0a7647223 */ /* 0x000fe20000010064 */
[----:B------:R-:W-:Y:S01]  /*18d0*/  FADD.FTZ R119, R166, R119 ;  /* 0x00000077a6777221 */ /* 0x000fe20000010000 */
[----:B------:R-:W-:Y:S01]  /*18e0*/  FFMA.FTZ R136, R79, R166, R136 ;  /* 0x000000a64f887223 */ /* 0x000fe20000010088 */
[----:B------:R-:W-:Y:S01]  /*18f0*/  SHF.L.U32 R186, R186, 0x10, RZ ;  /* 0x00000010baba7819 */ /* 0x000fe200000006ff */
[----:B------:R-:W-:Y:S01]  /*1900*/  FMUL.FTZ R166, R170, R189 ;  /* 0x000000bdaaa67220 */ /* 0x000fe20000410000 */
[----:B------:R-:W-:Y:S01]  /*1910*/  FADD.FTZ R105, R105, R204 ;  /* 0x000000cc69697221 */ /* 0x000fe20000010000 */
[----:B------:R-:W-:Y:S01]  /*1920*/  FMUL.FTZ R163, R178, R237 ;  /* 0x000000edb2a37220 */ /* 0x000fe20000410000 */
[----:B------:R-:W-:Y:S01]  /*1930*/  FFMA.FTZ R100, R217, R204, R100 ;  /* 0x000000ccd9647223 */ /* 0x000fe20000010064 */
[----:B------:R-:W-:Y:S01]  /*1940*/  FMUL.FTZ R206, R129, R186 ;  /* 0x000000ba81ce7220 */ /* 0x000fe20000410000 */
[----:B------:R-:W-:Y:S01]  /*1950*/  FADD.FTZ R105, R105, R166 ;  /* 0x000000a669697221 */ /* 0x000fe20000010000 */
[----:B------:R-:W-:Y:S01]  /*1960*/  FADD.FTZ R231, -R180, R231 ;  /* 0x000000e7b4e77221 */ /* 0x000fe20000010100 */
[----:B------:R-:W-:Y:S01]  /*1970*/  FMUL.FTZ R215, R178, R215 ;  /* 0x000000d7b2d77220 */ /* 0x000fe20000410000 */
[----:B------:R-:W-:Y:S01]  /*1980*/  FFMA.FTZ R100, R163, R166, R100 ;  /* 0x000000a6a3647223 */ /* 0x000fe20000010064 */
        /* <DEDUP_REMOVED lines=10> */
[C---:B------:R-:W-:Y:S01]  /*1a30*/  FMUL.FTZ R211, R178.reuse, R211 ;  /* 0x000000d3b2d37220 */ /* 0x040fe20000410000 */
[----:B------:R-:W-:Y:S01]  /*1a40*/  FADD.FTZ R20, R189, R20 ;  /* 0x00000014bd147221 */ /* 0x000fe20000010000 */
[----:B------:R-:W-:Y:S01]  /*1a50*/  FFMA.FTZ R48, R163, R189, R48 ;  /* 0x000000bda3307223 */ /* 0x000fe20000010030 */
[----:B------:R-:W-:Y:S01]  /*1a60*/  FMUL.FTZ R180, R169, R152 ;  /* 0x00000098a9b47220 */ /* 0x000fe20000410000 */
[----:B------:R-:W-:Y:S01]  /*1a70*/  FADD.FTZ R105, R105, R206 ;  /* 0x000000ce69697221 */ /* 0x000fe20000010000 */
[----:B------:R-:W-:Y:S01]  /*1a80*/  FMUL.FTZ R189, R178, R231 ;  /* 0x000000e7b2bd7220 */ /* 0x000fe20000410000 */
[----:B------:R-:W-:Y:S01]  /*1a90*/  FFMA.FTZ R100, R215, R206, R100 ;  /* 0x000000ced7647223 */ /* 0x000fe20000010064 */
[----:B------:R-:W-:Y:S01]  /*1aa0*/  FADD.FTZ R17, R208, R17 ;  /* 0x00000011d0117221 */ /* 0x000fe20000010000 */
[-C--:B------:R-:W-:Y:S01]  /*1ab0*/  FFMA.FTZ R45, R211, R208.reuse, R45 ;  /* 0x000000d0d32d7223 */ /* 0x080fe2000001002d */
[----:B------:R-:W-:Y:S01]  /*1ac0*/  FMUL.FTZ R208, R128, R208 ;  /* 0x000000d080d07220 */ /* 0x000fe20000410000 */
[----:B------:R-:W-:Y:S01]  /*1ad0*/  FADD.FTZ R105, R105, R180 ;  /* 0x000000b469697221 */ /* 0x000fe20000010000 */
[----:B------:R-:W-:Y:S01]  /*1ae0*/  FFMA.FTZ R100, R189, R180, R100 ;  /* 0x000000b4bd647223 */ /* 0x000fe20000010064 */
[----:B------:R-:W-:Y:S01]  /*1af0*/  SHF.L.U32 R194, R194, 0x10, RZ ;  /* 0x00000010c2c27819 */ /* 0x000fe200000006ff */
[----:B------:R-:W-:Y:S01]  /*1b00*/  FMUL.FTZ R203, R178, R203 ;  /* 0x000000cbb2cb7220 */ /* 0x000fe20000410000 */
[----:B------:R-:W-:Y:S01]  /*1b10*/  FADD.FTZ R105, R105, R208 ;  /* 0x000000d069697221 */ /* 0x000fe20000010000 */
[----:B------:R-:W-:-:S02]  /*1b20*/  FFMA.FTZ R100, R211, R208, R100 ;  /* 0x000000d0d3647223 */ /* 0x000fc40000010064 */
[----:B------:R-:W-:Y:S01]  /*1b30*/  FADD.FTZ R15, R194, R15 ;  /* 0x0000000fc20f7221 */ /* 0x000fe20000010000 */
[-C--:B------:R-:W-:Y:S01]  /*1b40*/  FFMA.FTZ R43, R203, R194.reuse, R43 ;  /* 0x000000c2cb2b7223 */ /* 0x080fe2000001002b */
[----:B------:R-:W-:Y:S01]  /*1b50*/  FMUL.FTZ R194, R127, R194 ;  /* 0x000000c27fc27220 */ /* 0x000fe20000410000 */
[----:B------:R-:W-:Y:S01]  /*1b60*/  FADD.FTZ R105, R105, R158 ;  /* 0x0000009e69697221 */ /* 0x000fe20000010000 */
[----:B------:R-:W-:Y:S01]  /*1b70*/  FFMA.FTZ R100, R161, R158, R100 ;  /* 0x0000009ea1647223 */ /* 0x000fe20000010064 */
[----:B------:R-:W-:Y:S02]  /*1b80*/  SHF.L.U32 R184, R184, 0x10, RZ ;  /* 0x00000010b8b87819 */ /* 0x000fe400000006ff */
[----:B------:R-:W-:Y:S01]  /*1b90*/  FADD.FTZ R105, R105, R194 ;  /* 0x000000c269697221 */ /* 0x000fe20000010000 */
[----:B------:R-:W-:Y:S01]  /*1ba0*/  FFMA.FTZ R100, R203, R194, R100 ;  /* 0x000000c2cb647223 */ /* 0x000fe20000010064 */
[----:B------:R-:W-:Y:S01]  /*1bb0*/  SHF.L.U32 R106, R107, 0x10, RZ ;  /* 0x000000106b6a7819 */ /* 0x000fe200000006ff */
[----:B------:R-:W-:-:S02]  /*1bc0*/  IMAD.U32 R107, R196, 0x10000, RZ ;  /* 0x00010000c46b7824 */ /* 0x000fc400078e00ff */
[----:B------:R-:W-:Y:S01]  /*1bd0*/  FMUL.FTZ R196, R126, R184 ;  /* 0x000000b87ec47220 */ /* 0x000fe20000410000 */
[----:B------:R-:W-:Y:S01]  /*1be0*/  FADD.FTZ R105, R105, R156 ;  /* 0x0000009c69697221 */ /* 0x000fe20000010000 */
[----:B------:R-:W-:Y:S01]  /*1bf0*/  FMUL.FTZ R209, R178, R209 ;  /* 0x000000d1b2d17220 */ /* 0x000fe20000410000 */
[----:B------:R-:W-:Y:S01]  /*1c00*/  FFMA.FTZ R100, R159, R156, R100 ;  /* 0x0000009c9f647223 */ /* 0x000fe20000010064 */
[----:B------:R-:W-:Y:S01]  /*1c10*/  FADD.FTZ R25, R154, R25 ;  /* 0x000000199a197221 */ /* 0x000fe20000010000 */
[----:B------:R-:W-:Y:S01]  /*1c20*/  FFMA.FTZ R109, R197, R154, R109 ;  /* 0x0000009ac56d7223 */ /* 0x000fe2000001006d */
[----:B------:R-:W-:Y:S02]  /*1c30*/  IMAD.U32 R198, R96, 0x10000, RZ ;  /* 0x0001000060c67824 */ /* 0x000fe400078e00ff */
[----:B------:R-:W-:Y:S01]  /*1c40*/  FMUL.FTZ R207, R178, R207 ;  /* 0x000000cfb2cf7220 */ /* 0x000fe20000410000 */
[----:B------:R-:W-:Y:S01]  /*1c50*/  FADD.FTZ R28, R157, R28 ;  /* 0x0000001c9d1c7221 */ /* 0x000fe20000010000 */
[----:B------:R-:W-:Y:S01]  /*1c60*/  FFMA.FTZ R112, R91, R157, R112 ;  /* 0x0000009d5b707223 */ /* 0x000fe20000010070 */
[----:B------:R-:W-:Y:S01]  /*1c70*/  FMUL.FTZ R154, R164, R97 ;  /* 0x00000061a49a7220 */ /* 0x000fe20000410000 */
[----:B------:R-:W-:Y:S01]  /*1c80*/  FADD.FTZ R105, R105, R196 ;  /* 0x000000c469697221 */ /* 0x000fe20000010000 */
[C---:B------:R-:W-:Y:S01]  /*1c90*/  FMUL.FTZ R157, R178.reuse, R227 ;  /* 0x000000e3b29d7220 */ /* 0x040fe20000410000 */
[----:B------:R-:W-:Y:S01]  /*1ca0*/  FFMA.FTZ R100, R209, R196, R100 ;  /* 0x000000c4d1647223 */ /* 0x000fe20000010064 */
[----:B------:R-:W-:Y:S01]  /*1cb0*/  FMUL.FTZ R155, R178, R225 ;  /* 0x000000e1b29b7220 */ /* 0x000fe20000410000 */
[----:B------:R-:W-:Y:S01]  /*1cc0*/  FADD.FTZ R11, R198, R11 ;  /* 0x0000000bc60b7221 */ /* 0x000fe20000010000 */
[-C--:B------:R-:W-:Y:S01]  /*1cd0*/  FFMA.FTZ R39, R207, R198.reuse, R39 ;  /* 0x000000c6cf277223 */ /* 0x080fe20000010027 */
[----:B------:R-:W-:Y:S01]  /*1ce0*/  FMUL.FTZ R198, R125, R198 ;  /* 0x000000c67dc67220 */ /* 0x000fe20000410000 */
[----:B------:R-:W-:Y:S01]  /*1cf0*/  FADD.FTZ R105, R105, R154 ;  /* 0x0000009a69697221 */ /* 0x000fe20000010000 */
[----:B------:R-:W-:Y:S01]  /*1d00*/  FFMA.FTZ R100, R157, R154, R100 ;  /* 0x0000009a9d647223 */ /* 0x000fe20000010064 */
[----:B------:R-:W-:Y:S01]  /*1d10*/  FADD.FTZ R10, R153, R10 ;  /* 0x0000000a990a7221 */ /* 0x000fe20000010000 */
[----:B------:R-:W-:Y:S01]  /*1d20*/  FFMA.FTZ R38, R155, R153, R38 ;  /* 0x000000999b267223 */ /* 0x000fe20000010026 */
        /* <DEDUP_REMOVED lines=8> */
[----:B------:R-:W-:Y:S01]  /*1db0*/  FFMA.FTZ R102, R155, R153, R100 ;  /* 0x000000999b667223 */ /* 0x000fe20000010064 */
[----:B------:R-:W-:Y:S01]  /*1dc0*/  FADD.FTZ R18, R152, R18 ;  /* 0x0000001298127221 */ /* 0x000fe20000010000 */
[----:B------:R-:W-:Y:S01]  /*1dd0*/  FFMA.FTZ R46, R189, R152, R46 ;  /* 0x00000098bd2e7223 */ /* 0x000fe2000001002e */
[----:B------:R-:W-:Y:S01]  /*1de0*/  FADD.FTZ R12, R97, R12 ;  /* 0x0000000c610c7221 */ /* 0x000fe20000010000 */
[----:B------:R-:W-:Y:S01]  /*1df0*/  FFMA.FTZ R40, R157, R97, R40 ;  /* 0x000000619d287223 */ /* 0x000fe20000010028 */
[----:B------:R-:W-:Y:S01]  /*1e00*/  SHF.L.U32 R152, R98, 0x10, RZ ;  /* 0x0000001062987819 */ /* 0x000fe200000006ff */
[----:B------:R-:W-:Y:S01]  /*1e10*/  FMUL.FTZ R97, R178, R221 ;  /* 0x000000ddb2617220 */ /* 0x000fe20000410000 */
[----:B------:R-:W-:Y:S01]  /*1e20*/  FMUL.FTZ R98, R150, R223 ;  /* 0x000000df96627220 */ /* 0x000fe20000410000 */
[----:B------:R-:W-:Y:S01]  /*1e30*/  FADD.FTZ R105, R105, R200 ;  /* 0x000000c869697221 */ /* 0x000fe20000010000 */
[----:B------:R-:W-:Y:S01]  /*1e40*/  FMUL.FTZ R99, R178, R99 ;  /* 0x00000063b2637220 */ /* 0x000fe20000410000 */
[----:B------:R-:W-:Y:S01]  /*1e50*/  FFMA.FTZ R102, R205, R200, R102 ;  /* 0x000000c8cd667223 */ /* 0x000fe20000010066 */
[----:B------:R-:W-:Y:S01]  /*1e60*/  FADD.FTZ R6, R104, R6 ;  /* 0x0000000668067221 */ /* 0x000fe20000010000 */
[-C--:B------:R-:W-:Y:S01]  /*1e70*/  FFMA.FTZ R34, R97, R104.reuse, R34 ;  /* 0x0000006861227223 */ /* 0x080fe20000010022 */
[----:B------:R-:W-:Y:S01]  /*1e80*/  FMUL.FTZ R96, R141, R104 ;  /* 0x000000688d607220 */ /* 0x000fe20000410000 */
[C---:B------:R-:W-:Y:S01]  /*1e90*/  FMUL.FTZ R100, R178.reuse, R103 ;  /* 0x00000067b2647220 */ /* 0x040fe20000410000 */
[----:B------:R-:W-:Y:S01]  /*1ea0*/  FMUL.FTZ R103, R123, R152 ;  /* 0x000000987b677220 */ /* 0x000fe20000410000 */
[----:B------:R-:W-:Y:S01]  /*1eb0*/  FADD.FTZ R104, R105, R98 ;  /* 0x0000006269687221 */ /* 0x000fe20000010000 */
[----:B------:R-:W-:Y:S01]  /*1ec0*/  FFMA.FTZ R105, R99, R98, R102 ;  /* 0x0000006263697223 */ /* 0x000fe20000010066 */
[----:B------:R-:W-:-:S02]  /*1ed0*/  FMUL.FTZ R102, R178, R191 ;  /* 0x000000bfb2667220 */ /* 0x000fc40000410000 */
[----:B------:R-:W-:Y:S01]  /*1ee0*/  FADD.FTZ R191, R104, R103 ;  /* 0x0000006768bf7221 */ /* 0x000fe20000010000 */
[----:B------:R-:W-:Y:S01]  /*1ef0*/  FFMA.FTZ R104, R100, R103, R105 ;  /* 0x0000006764687223 */ /* 0x000fe20000010069 */
[----:B------:R-:W-:Y:S01]  /*1f00*/  FADD.FTZ R7, R152, R7 ;  /* 0x0000000798077221 */ /* 0x000fe20000010000 */
[----:B------:R-:W-:Y:S01]  /*1f10*/  FFMA.FTZ R35, R100, R152, R35 ;  /* 0x0000009864237223 */ /* 0x000fe20000010023 */
[----:B------:R-:W-:Y:S01]  /*1f20*/  FADD.FTZ R5, R107, R5 ;  /* 0x000000056b057221 */ /* 0x000fe20000010000 */
[-C--:B------:R-:W-:Y:S01]  /*1f30*/  FFMA.FTZ R33, R102, R107.reuse, R33 ;  /* 0x0000006b66217223 */ /* 0x080fe20000010021 */
[----:B------:R-:W-:Y:S01]  /*1f40*/  FMUL.FTZ R105, R122, R107 ;  /* 0x0000006b7a697220 */ /* 0x000fe20000410000 */
[----:B------:R-:W-:Y:S01]  /*1f50*/  FADD.FTZ R152, R191, R96 ;  /* 0x00000060bf987221 */ /* 0x000fe20000010000 */
[----:B------:R-:W-:Y:S01]  /*1f60*/  FFMA.FTZ R107, R97, R96, R104 ;  /* 0x00000060616b7223 */ /* 0x000fe20000010068 */
[----:B------:R-:W-:Y:S02]  /*1f70*/  FMUL.FTZ R104, R178, R93 ;  /* 0x0000005db2687220 */ /* 0x000fe40000410000 */
[----:B------:R-:W-:Y:S01]  /*1f80*/  FADD.FTZ R93, R152, R105 ;  /* 0x00000069985d7221 */ /* 0x000fe20000010000 */
[----:B------:R-:W-:Y:S01]  /*1f90*/  FFMA.FTZ R152, R102, R105, R107 ;  /* 0x0000006966987223 */ /* 0x000fe2000001006b */
[----:B------:R-:W-:Y:S01]  /*1fa0*/  FADD.FTZ R3, R182, R3 ;  /* 0x00000003b6037221 */ /* 0x000fe20000010000 */
[-C--:B------:R-:W-:Y:S01]  /*1fb0*/  FFMA.FTZ R31, R104, R182.reuse, R31 ;  /* 0x000000b6681f7223 */ /* 0x080fe2000001001f */
[----:B------:R-:W-:Y:S01]  /*1fc0*/  FMUL.FTZ R107, R121, R182 ;  /* 0x000000b6796b7220 */ /* 0x000fe20000410000 */
[----:B------:R-:W-:Y:S01]  /*1fd0*/  FMUL.FTZ R101, R178, R101 ;  /* 0x00000065b2657220 */ /* 0x000fe20000410000 */
[----:B------:R-:W-:Y:S01]  /*1fe0*/  FADD.FTZ R182, R93, R94 ;  /* 0x0000005e5db67221 */ /* 0x000fe20000010000 */
[----:B------:R-:W-:Y:S01]  /*1ff0*/  FFMA.FTZ R93, R95, R94, R152 ;  /* 0x0000005e5f5d7223 */ /* 0x000fe20000010098 */
[----:B------:R-:W-:Y:S01]  /*2000*/  FADD.FTZ R2, R106, R2 ;  /* 0x000000026a027221 */ /* 0x000fe20000010000 */
[----:B------:R-:W-:Y:S01]  /*2010*/  FADD.FTZ R13, R184, R13 ;  /* 0x0000000db80d7221 */ /* 0x000fe20000010000 */
[----:B------:R-:W-:Y:S01]  /*2020*/  FFMA.FTZ R41, R209, R184, R41 ;  /* 0x000000b8d1297223 */ /* 0x000fe20000010029 */
[-C--:B------:R-:W-:Y:S01]  /*2030*/  FFMA.FTZ R30, R101, R106.reuse, R30 ;  /* 0x0000006a651e7223 */ /* 0x080fe2000001001e */
[----:B------:R-:W-:Y:S01]  /*2040*/  FMUL.FTZ R106, R139, R106 ;  /* 0x0000006a8b6a7220 */ /* 0x000fe20000410000 */
[----:B------:R-:W-:Y:S01]  /*2050*/  FADD.FTZ R191, R182, R107 ;  /* 0x0000006bb6bf7221 */ /* 0x000fe20000010000 */
[----:B------:R-:W-:Y:S01]  /*2060*/  FFMA.FTZ R184, R104, R107, R93 ;  /* 0x0000006b68b87223 */ /* 0x000fe2000001005d */
[----:B------:R-:W-:Y:S01]  /*2070*/  FMUL.FTZ R182, R178, R87 ;  /* 0x00000057b2b67220 */ /* 0x000fe20000410000 */
[----:B------:R-:W-:Y:S01]  /*2080*/  UMOV UR7, 0xffffffff ;  /* 0xffffffff00077882 */ /* 0x000fe20000000000 */
[----:B------:R-:W-:Y:S01]  /*2090*/  ISETP.NE.U32.AND P1, PT, RZ, UR18, PT ;  /* 0x00000012ff007c0c */ /* 0x000fe2000bf25070 */
[----:B------:R-:W-:Y:S01]  /*20a0*/  FMUL.FTZ R152, R120, R219 ;  /* 0x000000db78987220 */ /* 0x000fe20000410000 */
[----:B------:R-:W-:Y:S01]  /*20b0*/  FADD.FTZ R191, R191, R106 ;  /* 0x0000006abfbf7221 */ /* 0x000fe20000010000 */
[----:B------:R-:W-:Y:S01]  /*20c0*/  FFMA.FTZ R87, R101, R106, R184 ;  /* 0x0000006a65577223 */ /* 0x000fe200000100b8 */
[----:B------:R-:W-:Y:S01]  /*20d0*/  ISETP.NE.AND.EX P1, PT, RZ, UR19, PT, P1 ;  /* 0x00000013ff007c0c */ /* 0x000fe2000bf25310 */
[----:B------:R-:W-:Y:S01]  /*20e0*/  FADD.FTZ R8, R223, R8 ;  /* 0x00000008df087221 */ /* 0x000fe20000010000 */
[----:B------:R-:W-:Y:S01]  /*20f0*/  ISETP.NE.AND P3, PT, R137, RZ, PT ;  /* 0x000000ff8900720c */ /* 0x000fe20003f65270 */
[----:B------:R-:W-:Y:S01]  /*2100*/  FFMA.FTZ R36, R99, R223, R36 ;  /* 0x000000df63247223 */ /* 0x000fe20000010024 */
[----:B------:R-:W-:Y:S01]  /*2110*/  FADD.FTZ R19, R186, R19 ;  /* 0x00000013ba137221 */ /* 0x000fe20000010000 */
[----:B------:R-:W-:Y:S01]  /*2120*/  FFMA.FTZ R47, R215, R186, R47 ;  /* 0x000000bad72f7223 */ /* 0x000fe2000001002f */
[----:B------:R-:W-:Y:S01]  /*2130*/  FADD.FTZ R0, R219, R0 ;  /* 0x00000000db007221 */ /* 0x000fe20000010000 */
[C---:B------:R-:W-:Y:S01]  /*2140*/  FFMA.FTZ R29, R182.reuse, R219, R29 ;  /* 0x000000dbb61d7223 */ /* 0x040fe2000001001d */
[----:B------:R-:W-:Y:S01]  /*2150*/  FADD.FTZ R191, R191, R152 ;  /* 0x00000098bfbf7221 */ /* 0x000fe20000010000 */
[----:B------:R-:W-:Y:S01]  /*2160*/  FFMA.FTZ R87, R182, R152, R87 ;  /* 0x00000098b6577223 */ /* 0x000fe20000010057 */
[----:B------:R-:W-:Y:S06]  /*2170*/  BRA.DIV UR7, `(.L_x_492) ;  /* 0x000000a607ac7947 */ /* 0x000fec000b800000 */
        /* <DEDUP_REMOVED lines=18> */
.L_x_537:
[----:B-1----:R-:W-:Y:S01]  /*22a0*/  FADD.FTZ R184, R87, R184 ;  /* 0x000000b857b87221 */ /* 0x002fe20000010000 */
[----:B--2---:R-:W-:-:S03]  /*22b0*/  FADD.FTZ R186, R191, R186 ;  /* 0x000000babfba7221 */ /* 0x004fc60000010000 */
[----:B0-----:R-:W-:Y:S01]  /*22c0*/  FMUL.FTZ R87, R184, UR17 ;  /* 0x00000011b8577c20 */ /* 0x001fe20008410000 */
        /* <DEDUP_REMOVED lines=23> */
[C---:B------:R-:W-:Y:S01]  /*2440*/  FMUL.FTZ R193, R178.reuse, R193 ;  /* 0x000000c1b2c17220 */ /* 0x040fe20000410000 */
[----:B------:R-:W-:Y:S01]  /*2450*/  FMUL.FTZ R91, R178, R91 ;  /* 0x0000005bb25b7220 */ /* 0x000fe20000410000 */
[----:B-----5:R-:W-:Y:S01]  /*2460*/  ISETP.GE.U32.AND P1, PT, R76, RZ, PT ;  /* 0x000000ff4c00720c */ /* 0x020fe20003f26070 */
[----:B------:R-:W-:Y:S01]  /*2470*/  FADD.FTZ R195, R190, -R195 ;  /* 0x800000c3bec37221 */ /* 0x000fe20000010000 */
[----:B------:R-:W-:Y:S01]  /*2480*/  FADD.FTZ R89, R86, -R89 ;  /* 0x8000005956597221 */ /* 0x000fe20000010000 */
[----:B------:R-:W-:Y:S01]  /*2490*/  FADD.FTZ R199, R92, -R199 ;  /* 0x800000c75cc77221 */ /* 0x000fe20000010000 */
[----:B------:R-:W-:Y:S01]  /*24a0*/  FADD.FTZ R201, R188, -R201 ;  /* 0x800000c9bcc97221 */ /* 0x000fe20000010000 */
[----:B------:R-:W-:Y:S01]  /*24b0*/  FADD.FTZ R79, R78, -R79 ;  /* 0x8000004f4e4f7221 */ /* 0x000fe20000010000 */
[----:B------:R-:W-:Y:S01]  /*24c0*/  FMUL.FTZ R197, R197, UR6 ;  /* 0x00000006c5c57c20 */ /* 0x000fe20008410000 */
[----:B------:R-:W-:Y:S01]  /*24d0*/  FMUL.FTZ R193, R193, UR6 ;  /* 0x00000006c1c17c20 */ /* 0x000fe20008410000 */
[----:B------:R-:W-:Y:S01]  /*24e0*/  FMUL.FTZ R91, R91, UR6 ;  /* 0x000000065b5b7c20 */ /* 0x000fe20008410000 */
[C---:B------:R-:W-:Y:S01]  /*24f0*/  LOP3.LUT P5, RZ, R77.reuse, 0xff0000, RZ, 0xc0, !PT ;  /* 0x00ff00004dff7812 */ /* 0x040fe200078ac0ff */
[C---:B------:R-:W-:Y:S01]  /*2500*/  FMUL.FTZ R195, R178.reuse, R195 ;  /* 0x000000c3b2c37220 */ /* 0x040fe20000410000 */
[C---:B------:R-:W-:Y:S01]  /*2510*/  LOP3.LUT P4, RZ, R77.reuse, 0xff, RZ, 0xc0, !PT ;  /* 0x000000ff4dff7812 */ /* 0x040fe2000788c0ff */
[C---:B------:R-:W-:Y:S01]  /*2520*/  FMUL.FTZ R199, R178.reuse, R199 ;  /* 0x000000c7b2c77220 */ /* 0x040fe20000410000 */
        /* <DEDUP_REMOVED lines=27> */
.L_x_495:
[-CC-:B------:R-:W-:Y:S01]  /*26e0*/  FFMA.FTZ R197, R197, R184.reuse, R186.reuse ;  /* 0x000000b8c5c57223 */ /* 0x180fe200000100ba */
[-CC-:B------:R-:W-:Y:S01]  /*26f0*/  FFMA.FTZ R91, R91, R184.reuse, R186.reuse ;  /* 0x000000b85b5b7223 */ /* 0x180fe200000100ba */
[-CC-:B------:R-:W-:Y:S01]  /*2700*/  FFMA.FTZ R193, R193, R184.reuse, R186.reuse ;  /* 0x000000b8c1c17223 */ /* 0x180fe200000100ba */
[----:B-----5:R-:W-:Y:S01]  /*2710*/  ISETP.GE.U32.AND P1, PT, R76, RZ, PT ;  /* 0x000000ff4c00720c */ /* 0x020fe20003f26070 */
[----:B------:R-:W-:Y:S01]  /*2720*/  FADD.FTZ R197, R90, -R197 ;  /* 0x800000c55ac57221 */ /* 0x000fe20000010000 */
[----:B------:R-:W-:Y:S01]  /*2730*/  FADD.FTZ R91, R88, -R91 ;  /* 0x8000005b585b7221 */ /* 0x000fe20000010000 */
[----:B------:R-:W-:Y:S01]  /*2740*/  FADD.FTZ R193, R192, -R193 ;  /* 0x800000c1c0c17221 */ /* 0x000fe20000010000 */
[-CC-:B------:R-:W-:Y:S01]  /*2750*/  FFMA.FTZ R89, R89, R184.reuse, R186.reuse ;  /* 0x000000b859597223 */ /* 0x180fe200000100ba */
[C---:B------:R-:W-:Y:S01]  /*2760*/  FMUL.FTZ R88, R178.reuse, R197 ;  /* 0x000000c5b2587220 */ /* 0x040fe20000410000 */
[C---:B------:R-:W-:Y:S01]  /*2770*/  FMUL.FTZ R70, R178.reuse, R91 ;  /* 0x0000005bb2467220 */ /* 0x040fe20000410000 */
[----:B------:R-:W-:Y:S01]  /*2780*/  FMUL.FTZ R71, R178, R193 ;  /* 0x000000c1b2477220 */ /* 0x000fe20000410000 */
[-CC-:B------:R-:W-:Y:S01]  /*2790*/  FFMA.FTZ R201, R201, R184.reuse, R186.reuse ;  /* 0x000000b8c9c97223 */ /* 0x180fe200000100ba */
[----:B------:R-:W-:Y:S01]  /*27a0*/  FMUL.FTZ R87, R88, UR6 ;  /* 0x0000000658577c20 */ /* 0x000fe20008410000 */
[----:B------:R-:W-:Y:S01]  /*27b0*/  ISETP.GE.U32.AND.EX P1, PT, R77, 0x1000000, PT, P1 ;  /* 0x010000004d00780c */ /* 0x000fe20003f26110 */
[----:B------:R-:W-:Y:S01]  /*27c0*/  FMUL.FTZ R69, R71, UR6 ;  /* 0x0000000647457c20 */ /* 0x000fe20008410000 */
[----:B------:R-:W-:Y:S01]  /*27d0*/  FMUL.FTZ R68, R70, UR6 ;  /* 0x0000000646447c20 */ /* 0x000fe20008410000 */
[-CC-:B------:R-:W-:Y:S01]  /*27e0*/  FFMA.FTZ R195, R195, R184.reuse, R186.reuse ;  /* 0x000000b8c3c37223 */ /* 0x180fe200000100ba */
[----:B------:R-:W-:Y:S01]  /*27f0*/  LOP3.LUT P5, RZ, R77, 0xff0000, RZ, 0xc0, !PT ;  /* 0x00ff00004dff7812 */ /* 0x000fe200078ac0ff */
[-CC-:B------:R-:W-:Y:S01]  /*2800*/  FFMA.FTZ R199, R199, R184.reuse, R186.reuse ;  /* 0x000000b8c7c77223 */ /* 0x180fe200000100ba */
[----:B------:R-:W-:Y:S01]  /*2810*/  LOP3.LUT P4, RZ, R77, 0xff, RZ, 0xc0, !PT ;  /* 0x000000ff4dff7812 */ /* 0x000fe2000788c0ff */
[----:B------:R-:W-:Y:S01]  /*2820*/  FFMA.FTZ R79, R79, R184, R186 ;  /* 0x000000b84f4f7223 */ /* 0x000fe200000100ba */
[----:B------:R-:W-:Y:S01]  /*2830*/  FADD.FTZ R89, R86, -R89 ;  /* 0x8000005956597221 */ /* 0x000fe20000010000 */
[----:B------:R-:W-:Y:S01]  /*2840*/  FADD.FTZ R201, R188, -R201 ;  /* 0x800000c9bcc97221 */ /* 0x000fe20000010000 */
[----:B------:R-:W-:Y:S01]  /*2850*/  FSEL R91, R87, RZ, P1 ;  /* 0x000000ff575b7208 */ /* 0x000fe20000800000 */
[----:B------:R-:W-:Y:S01]  /*2860*/  FADD.FTZ R195, R190, -R195 ;  /* 0x800000c3bec37221 */ /* 0x000fe20000010000 */
[----:B------:R-:W-:Y:S01]  /*2870*/  FSEL R90, R69, RZ, P5 ;  /* 0x000000ff455a7208 */ /* 0x000fe20002800000 */
[----:B------:R-:W-:Y:S01]  /*2880*/  FADD.FTZ R199, R92, -R199 ;  /* 0x800000c75cc77221 */ /* 0x000fe20000010000 */
[----:B------:R-:W-:Y:S01]  /*2890*/  FSEL R87, R68, RZ, P4 ;  /* 0x000000ff44577208 */ /* 0x000fe20002000000 */
[----:B------:R-:W-:Y:S01]  /*28a0*/  FADD.FTZ R79, R78, -R79 ;  /* 0x8000004f4e4f7221 */ /* 0x000fe20000010000 */
[----:B------:R-:W-:Y:S01]  /*28b0*/  LOP3.LUT P6, RZ, R76, 0xff0000, RZ, 0xc0, !PT ;  /* 0x00ff00004cff7812 */ /* 0x000fe200078cc0ff */
[----:B------:R-:W-:Y:S01]  /*28c0*/  FMUL.FTZ R69, R178, R89 ;  /* 0x00000059b2457220 */ /* 0x000fe20000410000 */
[----:B------:R-:W-:Y:S01]  /*28d0*/  LOP3.LUT P1, RZ, R76, 0xff000000, RZ, 0xc0, !PT ;  /* 0xff0000004cff7812 */ /* 0x000fe2000782c0ff */
[----:B------:R-:W-:Y:S01]  /*28e0*/  FMUL.FTZ R199, R178, R199 ;  /* 0x000000c7b2c77220 */ /* 0x000fe20000410000 */
[----:B------:R-:W-:Y:S01]  /*28f0*/  LOP3.LUT P5, RZ, R76, 0xff, RZ, 0xc0, !PT ;  /* 0x000000ff4cff7812 */ /* 0x000fe200078ac0ff */
[----:B------:R-:W-:Y:S01]  /*2900*/  FMUL.FTZ R195, R178, R195 ;  /* 0x000000c3b2c37220 */ /* 0x000fe20000410000 */
[----:B------:R-:W-:Y:S01]  /*2910*/  LOP3.LUT P4, RZ, R76, 0xff00, RZ, 0xc0, !PT ;  /* 0x0000ff004cff7812 */ /* 0x000fe2000788c0ff */
[C---:B------:R-:W-:Y:S01]  /*2920*/  FMUL.FTZ R76, R178.reuse, R201 ;  /* 0x000000c9b24c7220 */ /* 0x040fe20000410000 */
[----:B------:R-:W-:Y:S01]  /*2930*/  FMUL.FTZ R68, R178, R79 ;  /* 0x0000004fb2447220 */ /* 0x000fe20000410000 */
[----:B------:R-:W-:Y:S01]  /*2940*/  LOP3.LUT P2, RZ, R77, 0xff00, RZ, 0xc0, !PT ;  /* 0x0000ff004dff7812 */ /* 0x000fe2000784c0ff */
[----:B------:R-:W-:Y:S01]  /*2950*/  FMUL.FTZ R77, R69, UR6 ;  /* 0x00000006454d7c20 */ /* 0x000fe20008410000 */
[C---:B------:R-:W-:Y:S01]  /*2960*/  FMUL.FTZ R78, R76.reuse, UR6 ;  /* 0x000000064c4e7c20 */ /* 0x040fe20008410000 */
[----:B------:R-:W-:Y:S01]  /*2970*/  F2FP.BF16.F32.PACK_AB R69, R76, R69 ;  /* 0x000000454c45723e */ /* 0x000fe200000010ff */
[----:B------:R-:W-:Y:S01]  /*2980*/  FMUL.FTZ R76, R68, UR6 ;  /* 0x00000006444c7c20 */ /* 0x000fe20008410000 */
[C---:B------:R-:W-:Y:S01]  /*2990*/  F2FP.BF16.F32.PACK_AB R70, R199.reuse, R70 ;  /* 0x00000046c746723e */ /* 0x040fe200000010ff */
[----:B------:R-:W-:Y:S01]  /*29a0*/  FMUL.FTZ R199, R199, UR6 ;  /* 0x00000006c7c77c20 */ /* 0x000fe20008410000 */
[C---:B------:R-:W-:Y:S01]  /*29b0*/  F2FP.BF16.F32.PACK_AB R68, R195.reuse, R68 ;  /* 0x00000044c344723e */ /* 0x040fe200000010ff */
[----:B------:R-:W-:Y:S01]  /*29c0*/  FMUL.FTZ R195, R195, UR6 ;  /* 0x00000006c3c37c20 */ /* 0x000fe20008410000 */
[----:B------:R-:W-:-:S02]  /*29d0*/  F2FP.BF16.F32.PACK_AB R71, R88, R71 ;  /* 0x000000475847723e */ /* 0x000fc400000010ff */
[----:B------:R-:W-:Y:S02]  /*29e0*/  FSEL R88, R199, RZ, P2 ;  /* 0x000000ffc7587208 */ /* 0x000fe40001000000 */
[----:B------:R-:W-:Y:S02]  /*29f0*/  FSEL R77, R77, RZ, P6 ;  /* 0x000000ff4d4d7208 */ /* 0x000fe40003000000 */
[----:B------:R-:W-:Y:S02]  /*2a00*/  FSEL R86, R78, RZ, P1 ;  /* 0x000000ff4e567208 */ /* 0x000fe40000800000 */
[----:B------:R-:W-:Y:S02]  /*2a10*/  FSEL R76, R76, RZ, P5 ;  /* 0x000000ff4c4c7208 */ /* 0x000fe40002800000 */
[----:B------:R-:W-:Y:S02]  /*2a20*/  FSEL R195, R195, RZ, P4 ;  /* 0x000000ffc3c37208 */ /* 0x000fe40002000000 */
[----:B------:R-:W-:-:S02]  /*2a30*/  F2FP.BF16.F32.PACK_AB R79, R91, R90 ;  /* 0x0000005a5b4f723e */ /* 0x000fc400000010ff */
[----:B------:R-:W-:Y:S02]  /*2a40*/  F2FP.BF16.F32.PACK_AB R78, R88, R87 ;  /* 0x00000057584e723e */ /* 0x000fe400000010ff */
[----:B------:R-:W-:Y:S02]  /*2a50*/  F2FP.BF16.F32.PACK_AB R77, R86, R77 ;  /* 0x0000004d564d723e */ /* 0x000fe400000010ff */
[----:B------:R-:W-:Y:S01]  /*2a60*/  F2FP.BF16.F32.PACK_AB R76, R195, R76 ;  /* 0x0000004cc34c723e */ /* 0x000fe200000010ff */
[----:B------:R-:W-:Y:S06]  /*2a70*/  BRA `(.L_x_496) ;  /* 0x0000001c00847947 */ /* 0x000fec0003800000 */
.L_x_494:
[----:B------:R-:W-:-:S04]  /*2a80*/  UISETP.NE.U32.AND UP0, UPT, UR4, URZ, UPT ;  /* 0x000000ff0400728c */ /* 0x000fc8000bf05070 */
[----:B------:R-:W-:-:S09]  /*2a90*/  UISETP.NE.AND.EX UP0, UPT, UR5, URZ, UPT, UP0 ;  /* 0x000000ff0500728c */ /* 0x000fd2000bf05300 */
[----:B------:R-:W-:Y:S05]  /*2aa0*/  BRA.U UP0, `(.L_x_497) ;  /* 0x0000000500087547 */ /* 0x000fea000b800000 */
[----:B-----5:R-:W-:Y:S01]  /*2ab0*/  PRMT R87, R55, 0x7632, R87 ;  /* 0x0000763237577816 */ /* 0x020fe20000000057 */
[-CC-:B------:R-:W-:Y:S01]  /*2ac0*/  FFMA.FTZ R193, R193, R184.reuse, R186.reuse ;  /* 0x000000b8c1c17223 */ /* 0x180fe200000100ba */
[-CC-:B------:R-:W-:Y:S01]  /*2ad0*/  FFMA.FTZ R197, R197, R184.reuse, R186.reuse ;  /* 0x000000b8c5c57223 */ /* 0x180fe200000100ba */
[--C-:B------:R-:W-:Y:S01]  /*2ae0*/  FFMA.FTZ R191, R91, R184, R186.reuse ;  /* 0x000000b85bbf7223 */ /* 0x100fe200000100ba */
[----:B------:R-:W-:Y:S01]  /*2af0*/  SHF.L.U32 R91, R55, 0x10, RZ ;  /* 0x00000010375b7819 */ /* 0x000fe200000006ff */
[----:B------:R-:W-:Y:S01]  /*2b00*/  IMAD.U32 R93, R87, 0x10000, RZ ;  /* 0x00010000575d7824 */ /* 0x000fe200078e00ff */
[----:B------:R-:W-:Y:S01]  /*2b10*/  SHF.L.U32 R87, R54, 0x10, RZ ;  /* 0x0000001036577819 */ /* 0x000fe200000006ff */
[----:B------:R-:W-:Y:S01]  /*2b20*/  FADD.FTZ R192, R192, -R193 ;  /* 0x800000c1c0c07221 */ /* 0x000fe20000010000 */
[----:B------:R-:W-:Y:S01]  /*2b30*/  FADD.FTZ R197, R90, -R197 ;  /* 0x800000c55ac57221 */ /* 0x000fe20000010000 */
[----:B------:R-:W-:Y:S01]  /*2b40*/  FADD.FTZ R88, R88, -R191 ;  /* 0x800000bf58587221 */ /* 0x000fe20000010000 */
[----:B------:R-:W-:Y:S01]  /*2b50*/  ISETP.GE.U32.AND P1, PT, R76, RZ, PT ;  /* 0x000000ff4c00720c */ /* 0x000fe20003f26070 */
[C---:B------:R-:W-:Y:S01]  /*2b60*/  FFMA.FTZ R91, R178.reuse, R192, R91 ;  /* 0x000000c0b25b7223 */ /* 0x040fe2000001005b */
[C---:B------:R-:W-:Y:S01]  /*2b70*/  FFMA.FTZ R93, R178.reuse, R197, R93 ;  /* 0x000000c5b25d7223 */ /* 0x040fe2000001005d */
[----:B------:R-:W-:Y:S01]  /*2b80*/  FFMA.FTZ R87, R178, R88, R87 ;  /* 0x00000058b2577223 */ /* 0x000fe20000010057 */
[----:B------:R-:W-:Y:S01]  /*2b90*/  LOP3.LUT P5, RZ, R77, 0xff0000, RZ, 0xc0, !PT ;  /* 0x00ff00004dff7812 */ /* 0x000fe200078ac0ff */
[----:B------:R-:W-:Y:S01]  /*2ba0*/  FMUL.FTZ R91, R91, UR6 ;  /* 0x000000065b5b7c20 */ /* 0x000fe20008410000 */
[----:B------:R-:W-:Y:S01]  /*2bb0*/  FMUL.FTZ R93, R93, UR6 ;  /* 0x000000065d5d7c20 */ /* 0x000fe20008410000 */
[----:B------:R-:W-:Y:S01]  /*2bc0*/  FMUL.FTZ R87, R87, UR6 ;  /* 0x0000000657577c20 */ /* 0x000fe20008410000 */
[----:B------:R-:W-:Y:S01]  /*2bd0*/  LOP3.LUT P4, RZ, R77, 0xff, RZ, 0xc0, !PT ;  /* 0x000000ff4dff7812 */ /* 0x000fe2000788c0ff */
[-CC-:B------:R-:W-:Y:S01]  /*2be0*/  FFMA.FTZ R89, R89, R184.reuse, R186.reuse ;  /* 0x000000b859597223 */ /* 0x180fe200000100ba */
[----:B------:R-:W-:Y:S01]  /*2bf0*/  LOP3.LUT P2, RZ, R77, 0xff00, RZ, 0xc0, !PT ;  /* 0x0000ff004dff7812 */ /* 0x000fe2000784c0ff */
[-CC-:B------:R-:W-:Y:S01]  /*2c00*/  FFMA.FTZ R195, R195, R184.reuse, R186.reuse ;  /* 0x000000b8c3c37223 */ /* 0x180fe200000100ba */
[----:B------:R-:W-:Y:S01]  /*2c10*/  ISETP.GE.U32.AND.EX P1, PT, R77, 0x1000000, PT, P1 ;  /* 0x010000004d00780c */ /* 0x000fe20003f26110 */
[-CC-:B------:R-:W-:Y:S01]  /*2c20*/  FFMA.FTZ R77, R79, R184.reuse, R186.reuse ;  /* 0x000000b84f4d7223 */ /* 0x180fe200000100ba */
[----:B------:R-:W-:Y:S01]  /*2c30*/  FSEL R90, R91, RZ, P5 ;  /* 0x000000ff5b5a7208 */ /* 0x000fe20002800000 */
[-CC-:B------:R-:W-:Y:S01]  /*2c40*/  FFMA.FTZ R201, R201, R184.reuse, R186.reuse ;  /* 0x000000b8c9c97223 */ /* 0x180fe200000100ba */
[----:B------:R-:W-:Y:S01]  /*2c50*/  FSEL R93, R93, RZ, P1 ;  /* 0x000000ff5d5d7208 */ /* 0x000fe20000800000 */
[----:B------:R-:W-:Y:S01]  /*2c60*/  FADD.FTZ R78, R78, -R77 ;  /* 0x8000004d4e4e7221 */ /* 0x000fe20000010000 */
[----:B------:R-:W-:Y:S01]  /*2c70*/  FSEL R88, R87, RZ, P4 ;  /* 0x000000ff57587208 */ /* 0x000fe20002000000 */
[----:B------:R-:W-:Y:S01]  /*2c80*/  FFMA.FTZ R199, R199, R184, R186 ;  /* 0x000000b8c7c77223 */ /* 0x000fe200000100ba */
[----:B------:R-:W-:Y:S01]  /*2c90*/  PRMT R79, R54, 0x7632, R79 ;  /* 0x00007632364f7816 */ /* 0x000fe2000000004f */
[----:B------:R-:W-:Y:S01]  /*2ca0*/  FADD.FTZ R86, R86, -R89 ;  /* 0x8000005956567221 */ /* 0x000fe20000010000 */
[----:B------:R-:W-:Y:S01]  /*2cb0*/  LOP3.LUT P6, RZ, R76, 0xff0000, RZ, 0xc0, !PT ;  /* 0x00ff00004cff7812 */ /* 0x000fe200078cc0ff */
[----:B------:R-:W-:Y:S01]  /*2cc0*/  FADD.FTZ R190, R190, -R195 ;  /* 0x800000c3bebe7221 */ /* 0x000fe20000010000 */
[C---:B------:R-:W-:Y:S01]  /*2cd0*/  LOP3.LUT P1, RZ, R76.reuse, 0xff000000, RZ, 0xc0, !PT ;  /* 0xff0000004cff7812 */ /* 0x040fe2000782c0ff */
[----:B------:R-:W-:Y:S01]  /*2ce0*/  IMAD.U32 R91, R79, 0x10000, RZ ;  /* 0x000100004f5b7824 */ /* 0x000fe200078e00ff */
[----:B------:R-:W-:Y:S01]  /*2cf0*/  LOP3.LUT P5, RZ, R76, 0xff, RZ, 0xc0, !PT ;  /* 0x000000ff4cff7812 */ /* 0x000fe200078ac0ff */
[----:B------:R-:W-:Y:S01]  /*2d00*/  FADD.FTZ R188, R188, -R201 ;  /* 0x800000c9bcbc7221 */ /* 0x000fe20000010000 */
[----:B------:R-:W-:Y:S01]  /*2d10*/  LOP3.LUT P4, RZ, R76, 0xff00, RZ, 0xc0, !PT ;  /* 0x0000ff004cff7812 */ /* 0x000fe2000788c0ff */
[----:B------:R-:W-:Y:S01]  /*2d20*/  FADD.FTZ R199, R92, -R199 ;  /* 0x800000c75cc77221 */ /* 0x000fe20000010000 */
[----:B------:R-:W-:-:S02]  /*2d30*/  PRMT R77, R53, 0x7632, R77 ;  /* 0x00007632354d7816 */ /* 0x000fc4000000004d */
[----:B------:R-:W-:Y:S01]  /*2d40*/  PRMT R76, R52, 0x7632, R76 ;  /* 0x00007632344c7816 */ /* 0x000fe2000000004c */
[----:B------:R-:W-:Y:S01]  /*2d50*/  FFMA.FTZ R91, R178, R199, R91 ;  /* 0x000000c7b25b7223 */ /* 0x000fe2000001005b */
[----:B------:R-:W-:Y:S02]  /*2d60*/  SHF.L.U32 R87, R53, 0x10, RZ ;  /* 0x0000001035577819 */ /* 0x000fe400000006ff */
[----:B------:R-:W-:Y:S01]  /*2d70*/  SHF.L.U32 R89, R77, 0x10, RZ ;  /* 0x000000104d597819 */ /* 0x000fe200000006ff */
[----:B------:R-:W-:Y:S01]  /*2d80*/  IMAD.U32 R77, R52, 0x10000, RZ ;  /* 0x00010000344d7824 */ /* 0x000fe200078e00ff */
[----:B------:R-:W-:Y:S01]  /*2d90*/  SHF.L.U32 R79, R76, 0x10, RZ ;  /* 0x000000104c4f7819 */ /* 0x000fe200000006ff */
[C---:B------:R-:W-:Y:S01]  /*2da0*/  FFMA.FTZ R87, R178.reuse, R86, R87 ;  /* 0x00000056b2577223 */ /* 0x040fe20000010057 */
[----:B------:R-:W-:Y:S01]  /*2db0*/  FMUL.FTZ R91, R91, UR6 ;  /* 0x000000065b5b7c20 */ /* 0x000fe20008410000 */
[C---:B------:R-:W-:Y:S01]  /*2dc0*/  FFMA.FTZ R89, R178.reuse, R188, R89 ;  /* 0x000000bcb2597223 */ /* 0x040fe20000010059 */
[C---:B------:R-:W-:Y:S01]  /*2dd0*/  FFMA.FTZ R77, R178.reuse, R78, R77 ;  /* 0x0000004eb24d7223 */ /* 0x040fe2000001004d */
[----:B------:R-:W-:Y:S01]  /*2de0*/  FFMA.FTZ R79, R178, R190, R79 ;  /* 0x000000beb24f7223 */ /* 0x000fe2000001004f */
        /* <DEDUP_REMOVED lines=14> */
.L_x_497:
[----:B-----5:R-:W-:Y:S01]  /*2ed0*/  PRMT R68, R55, 0x7632, R68 ;  /* 0x0000763237447816 */ /* 0x020fe20000000044 */
[-CC-:B------:R-:W-:Y:S01]  /*2ee0*/  FFMA.FTZ R197, R197, R184.reuse, R186.reuse ;  /* 0x000000b8c5c57223 */ /* 0x180fe200000100ba */
[-CC-:B------:R-:W-:Y:S01]  /*2ef0*/  FFMA.FTZ R193, R193, R184.reuse, R186.reuse ;  /* 0x000000b8c1c17223 */ /* 0x180fe200000100ba */
[-C--:B------:R-:W-:Y:S01]  /*2f00*/  FFMA.FTZ R91, R91, R184.reuse, R186 ;  /* 0x000000b85b5b7223 */ /* 0x080fe200000100ba */
[----:B------:R-:W-:Y:S01]  /*2f10*/  SHF.L.U32 R69, R55, 0x10, RZ ;  /* 0x0000001037457819 */ /* 0x000fe200000006ff */
[----:B------:R-:W-:Y:S02]  /*2f20*/  IMAD.U32 R70, R68, 0x10000, RZ ;  /* 0x0001000044467824 */ /* 0x000fe400078e00ff */
[----:B------:R-:W-:Y:S01]  /*2f30*/  FADD.FTZ R197, R90, -R197 ;  /* 0x800000c55ac57221 */ /* 0x000fe20000010000 */
[----:B------:R-:W-:Y:S01]  /*2f40*/  SHF.L.U32 R68, R54, 0x10, RZ ;  /* 0x0000001036447819 */ /* 0x000fe200000006ff */
[----:B------:R-:W-:Y:S01]  /*2f50*/  FADD.FTZ R193, R192, -R193 ;  /* 0x800000c1c0c17221 */ /* 0x000fe20000010000 */
[----:B------:R-:W-:Y:S01]  /*2f60*/  FADD.FTZ R91, R88, -R91 ;  /* 0x8000005b585b7221 */ /* 0x000fe20000010000 */
[----:B------:R-:W-:Y:S01]  /*2f70*/  FFMA.FTZ R192, R178, R197, R70 ;  /* 0x000000c5b2c07223 */ /* 0x000fe20000010046 */
[----:B------:R-:W-:Y:S01]  /*2f80*/  ISETP.GE.U32.AND P1, PT, R76, RZ, PT ;  /* 0x000000ff4c00720c */ /* 0x000fe20003f26070 */
[C---:B------:R-:W-:Y:S01]  /*2f90*/  FFMA.FTZ R193, R178.reuse, R193, R69 ;  /* 0x000000c1b2c17223 */ /* 0x040fe20000010045 */
[----:B------:R-:W-:Y:S01]  /*2fa0*/  FFMA.FTZ R91, R178, R91, R68 ;  /* 0x0000005bb25b7223 */ /* 0x000fe20000010044 */
[----:B------:R-:W-:Y:S01]  /*2fb0*/  FMUL.FTZ R70, R192, UR6 ;  /* 0x00000006c0467c20 */ /* 0x000fe20008410000 */
[----:B------:R-:W-:Y:S01]  /*2fc0*/  ISETP.GE.U32.AND.EX P1, PT, R77, 0x1000000, PT, P1 ;  /* 0x010000004d00780c */ /* 0x000fe20003f26110 */
[----:B------:R-:W-:Y:S01]  /*2fd0*/  FMUL.FTZ R69, R193, UR6 ;  /* 0x00000006c1457c20 */ /* 0x000fe20008410000 */
[----:B------:R-:W-:Y:S01]  /*2fe0*/  FMUL.FTZ R68, R91, UR6 ;  /* 0x000000065b447c20 */ /* 0x000fe20008410000 */
[----:B------:R-:W-:Y:S01]  /*2ff0*/  LOP3.LUT P5, RZ, R77, 0xff0000, RZ, 0xc0, !PT ;  /* 0x00ff00004dff7812 */ /* 0x000fe200078ac0ff */
[-CC-:B------:R-:W-:Y:S01]  /*3000*/  FFMA.FTZ R89, R89, R184.reuse, R186.reuse ;  /* 0x000000b859597223 */ /* 0x180fe200000100ba */
[----:B------:R-:W-:Y:S01]  /*3010*/  LOP3.LUT P4, RZ, R77, 0xff, RZ, 0xc0, !PT ;  /* 0x000000ff4dff7812 */ /* 0x000fe2000788c0ff */
[-CC-:B------:R-:W-:Y:S01]  /*3020*/  FFMA.FTZ R79, R79, R184.reuse, R186.reuse ;  /* 0x000000b84f4f7223 */ /* 0x180fe200000100ba */
[----:B------:R-:W-:Y:S01]  /*3030*/  FSEL R93, R70, RZ, P1 ;  /* 0x000000ff465d7208 */ /* 0x000fe20000800000 */
[-CC-:B------:R-:W-:Y:S01]  /*3040*/  FFMA.FTZ R195, R195, R184.reuse, R186.reuse ;  /* 0x000000b8c3c37223 */ /* 0x180fe200000100ba */
[----:B------:R-:W-:Y:S01]  /*3050*/  FSEL R90, R69, RZ, P5 ;  /* 0x000000ff455a7208 */ /* 0x000fe20002800000 */
[-CC-:B------:R-:W-:Y:S01]  /*3060*/  FFMA.FTZ R201, R201, R184.reuse, R186.reuse ;  /* 0x000000b8c9c97223 */ /* 0x180fe200000100ba */
[----:B------:R-:W-:Y:S01]  /*3070*/  FSEL R87, R68, RZ, P4 ;  /* 0x000000ff44577208 */ /* 0x000fe20002000000 */
[----:B------:R-:W-:Y:S01]  /*3080*/  FFMA.FTZ R199, R199, R184, R186 ;  /* 0x000000b8c7c77223 */ /* 0x000fe200000100ba */
[----:B------:R-:W-:Y:S01]  /*3090*/  PRMT R70, R54, 0x7632, R70 ;  /* 0x0000763236467816 */ /* 0x000fe20000000046 */
[----:B------:R-:W-:Y:S01]  /*30a0*/  FADD.FTZ R89, R86, -R89 ;  /* 0x8000005956597221 */ /* 0x000fe20000010000 */
[C---:B------:R-:W-:Y:S01]  /*30b0*/  PRMT R69, R53.reuse, 0x7632, R69 ;  /* 0x0000763235457816 */ /* 0x040fe20000000045 */
[----:B------:R-:W-:Y:S01]  /*30c0*/  FADD.FTZ R79, R78, -R79 ;  /* 0x8000004f4e4f7221 */ /* 0x000fe20000010000 */
[----:B------:R-:W-:Y:S01]  /*30d0*/  PRMT R68, R52, 0x7632, R68 ;  /* 0x0000763234447816 */ /* 0x000fe20000000044 */
[----:B------:R-:W-:Y:S01]  /*30e0*/  FADD.FTZ R195, R190, -R195 ;  /* 0x800000c3bec37221 */ /* 0x000fe20000010000 */
[----:B------:R-:W-:Y:S01]  /*30f0*/  SHF.L.U32 R71, R70, 0x10, RZ ;  /* 0x0000001046477819 */ /* 0x000fe200000006ff */
[----:B------:R-:W-:Y:S01]  /*3100*/  FADD.FTZ R201, R188, -R201 ;  /* 0x800000c9bcc97221 */ /* 0x000fe20000010000 */
[----:B------:R-:W-:Y:S01]  /*3110*/  LOP3.LUT P6, RZ, R76, 0xff0000, RZ, 0xc0, !PT ;  /* 0x00ff00004cff7812 */ /* 0x000fe200078cc0ff */
[----:B------:R-:W-:Y:S01]  /*3120*/  FADD.FTZ R199, R92, -R199 ;  /* 0x800000c75cc77221 */ /* 0x000fe20000010000 */
[C---:B------:R-:W-:Y:S01]  /*3130*/  LOP3.LUT P1, RZ, R76.reuse, 0xff000000, RZ, 0xc0, !PT ;  /* 0xff0000004cff7812 */ /* 0x040fe2000782c0ff */
[----:B------:R-:W-:Y:S01]  /*3140*/  IMAD.U32 R78, R53, 0x10000, RZ ;  /* 0x00010000354e7824 */ /* 0x000fe200078e00ff */
[----:B------:R-:W-:Y:S01]  /*3150*/  LOP3.LUT P5, RZ, R76, 0xff, RZ, 0xc0, !PT ;  /* 0x000000ff4cff7812 */ /* 0x000fe200078ac0ff */
[----:B------:R-:W-:Y:S01]  /*3160*/  FFMA.FTZ R88, R178, R199, R71 ;  /* 0x000000c7b2587223 */ /* 0x000fe20000010047 */
[----:B------:R-:W-:Y:S01]  /*3170*/  LOP3.LUT P4, RZ, R76, 0xff00, RZ, 0xc0, !PT ;  /* 0x0000ff004cff7812 */ /* 0x000fe2000788c0ff */
[----:B------:R-:W-:Y:S01]  /*3180*/  IMAD.U32 R76, R68, 0x10000, RZ ;  /* 0x00010000444c7824 */ /* 0x000fe200078e00ff */
[----:B------:R-:W-:Y:S01]  /*3190*/  SHF.L.U32 R86, R69, 0x10, RZ ;  /* 0x0000001045567819 */ /* 0x000fe200000006ff */
[----:B------:R-:W-:Y:S01]  /*31a0*/  FFMA.FTZ R69, R178, R89, R78 ;  /* 0x00000059b2457223 */ /* 0x000fe2000001004e */
[----:B------:R-:W-:Y:S01]  /*31b0*/  SHF.L.U32 R70, R52, 0x10, RZ ;  /* 0x0000001034467819 */ /* 0x000fe200000006ff */
[C---:B------:R-:W-:Y:S01]  /*31c0*/  FFMA.FTZ R195, R178.reuse, R195, R76 ;  /* 0x000000c3b2c37223 */ /* 0x040fe2000001004c */
[----:B------:R-:W-:Y:S01]  /*31d0*/  LOP3.LUT P2, RZ, R77, 0xff00, RZ, 0xc0, !PT ;  /* 0x0000ff004dff7812 */ /* 0x000fe2000784c0ff */
[C---:B------:R-:W-:Y:S01]  /*31e0*/  FFMA.FTZ R86, R178.reuse, R201, R86 ;  /* 0x000000c9b2567223 */ /* 0x040fe20000010056 */
[----:B------:R-:W-:Y:S01]  /*31f0*/  FMUL.FTZ R77, R69, UR6 ;  /* 0x00000006454d7c20 */ /* 0x000fe20008410000 */
[----:B------:R-:W-:Y:S01]  /*3200*/  FFMA.FTZ R68, R178, R79, R70 ;  /* 0x0000004fb2447223 */ /* 0x000fe20000010046 */
[C---:B------:R-:W-:Y:S01]  /*3210*/  F2FP.BF16.F32.PACK_AB R70, R88.reuse, R91 ;  /* 0x0000005b5846723e */ /* 0x040fe200000010ff */
[----:B------:R-:W-:Y:S01]  /*3220*/  FMUL.FTZ R88, R88, UR6 ;  /* 0x0000000658587c20 */ /* 0x000fe20008410000 */
[----:B------:R-:W-:Y:S01]  /*3230*/  F2FP.BF16.F32.PACK_AB R69, R86, R69 ;  /* 0x000000455645723e */ /* 0x000fe200000010ff */
        /* <DEDUP_REMOVED lines=12> */
[----:B------:R-:W-:Y:S02]  /*3300*/  F2FP.BF16.F32.PACK_AB R77, R86, R77 ;  /* 0x0000004d564d723e */ /* 0x000fe400000010ff */
[----:B------:R-:W-:Y:S01]  /*3310*/  F2FP.BF16.F32.PACK_AB R76, R195, R76 ;  /* 0x0000004cc34c723e */ /* 0x000fe200000010ff */
[----:B------:R-:W-:Y:S06]  /*3320*/  BRA `(.L_x_496) ;  /* 0x0000001400587947 */ /* 0x000fec0003800000 */
.L_x_493:
        /* <DEDUP_REMOVED lines=15> */
[----:B-----5:R-:W-:Y:S01]  /*3420*/  ISETP.GE.U32.AND P1, PT, R76, RZ, PT ;  /* 0x000000ff4c00720c */ /* 0x020fe20003f26070 */
[C---:B------:R-:W-:Y:S01]  /*3430*/  FMUL.FTZ R197, R178.reuse, R197 ;  /* 0x000000c5b2c57220 */ /* 0x040fe20000410000 */
[----:B------:R-:W-:Y:S01]  /*3440*/  FMUL.FTZ R193, R178, R193 ;  /* 0x000000c1b2c17220 */ /* 0x000fe20000410000 */
[----:B------:R-:W-:Y:S01]  /*3450*/  FADD.FTZ R199, R92, -R199 ;  /* 0x800000c75cc77221 */ /* 0x000fe20000010000 */
[----:B------:R-:W-:Y:S01]  /*3460*/  ISETP.GE.U32.AND.EX P5, PT, R77, 0x1000000, PT, P1 ;  /* 0x010000004d00780c */ /* 0x000fe20003fa6110 */
[----:B------:R-:W-:Y:S01]  /*3470*/  FMUL.FTZ R197, R197, UR6 ;  /* 0x00000006c5c57c20 */ /* 0x000fe20008410000 */
[----:B------:R-:W-:Y:S01]  /*3480*/  FMUL.FTZ R91, R178, R91 ;  /* 0x0000005bb25b7220 */ /* 0x000fe20000410000 */
[----:B------:R-:W-:Y:S01]  /*3490*/  ISETP.GE.U32.AND P1, PT, R142, RZ, PT ;  /* 0x000000ff8e00720c */ /* 0x000fe20003f26070 */
[----:B------:R-:W-:Y:S01]  /*34a0*/  FMUL.FTZ R193, R193, UR6 ;  /* 0x00000006c1c17c20 */ /* 0x000fe20008410000 */
[----:B------:R-:W-:Y:S01]  /*34b0*/  LOP3.LUT P2, RZ, R77, 0xff0000, RZ, 0xc0, !PT ;  /* 0x00ff00004dff7812 */ /* 0x000fe2000784c0ff */
[----:B------:R-:W-:Y:S01]  /*34c0*/  FMUL.FTZ R199, R178, R199 ;  /* 0x000000c7b2c77220 */ /* 0x000fe20000410000 */
[-CC-:B------:R-:W-:Y:S01]  /*34d0*/  FFMA.FTZ R89, R89, R184.reuse, R186.reuse ;  /* 0x000000b859597223 */ /* 0x180fe200000100ba */
[----:B------:R-:W-:Y:S01]  /*34e0*/  FSEL R93, R197, RZ, P5 ;  /* 0x000000ffc55d7208 */ /* 0x000fe20002800000 */
[----:B------:R-:W-:Y:S01]  /*34f0*/  FMUL.FTZ R91, R91, UR6 ;  /* 0x000000065b5b7c20 */ /* 0x000fe20008410000 */
[-CC-:B------:R-:W-:Y:S01]  /*3500*/  FFMA.FTZ R201, R201, R184.reuse, R186.reuse ;  /* 0x000000b8c9c97223 */ /* 0x180fe200000100ba */
[----:B------:R-:W-:Y:S01]  /*3510*/  LOP3.LUT P6, RZ, R143, 0xff0000, RZ, 0xc0, !PT ;  /* 0x00ff00008fff7812 */ /* 0x000fe200078cc0ff */
[----:B------:R-:W-:Y:S01]  /*3520*/  FMUL.FTZ R199, R199, UR6 ;  /* 0x00000006c7c77c20 */ /* 0x000fe20008410000 */
[----:B------:R-:W-:Y:S01]  /*3530*/  LOP3.LUT P4, RZ, R77, 0xff, RZ, 0xc0, !PT ;  /* 0x000000ff4dff7812 */ /* 0x000fe2000788c0ff */
[----:B------:R-:W-:Y:S01]  /*3540*/  FADD.FTZ R89, R86, -R89 ;  /* 0x8000005956597221 */ /* 0x000fe20000010000 */
[C---:B------:R-:W-:Y:S01]  /*3550*/  LOP3.LUT P5, RZ, R143.reuse, 0xff, RZ, 0xc0, !PT ;  /* 0x000000ff8fff7812 */ /* 0x040fe200078ac0ff */
[----:B------:R-:W-:Y:S01]  /*3560*/  FADD.FTZ R201, R188, -R201 ;  /* 0x800000c9bcc97221 */ /* 0x000fe20000010000 */
[----:B------:R-:W-:Y:S01]  /*3570*/  ISETP.GE.U32.AND.EX P1, PT, R143, 0x1000000, PT, P1 ;  /* 0x010000008f00780c */ /* 0x000fe20003f26110 */
[-CC-:B------:R-:W-:Y:S01]  /*3580*/  FFMA.FTZ R195, R195, R184.reuse, R186.reuse ;  /* 0x000000b8c3c37223 */ /* 0x180fe200000100ba */
[----:B------:R-:W-:Y:S01]  /*3590*/  FSEL R88, R193, RZ, P2 ;  /* 0x000000ffc1587208 */ /* 0x000fe20001000000 */
[----:B------:R-:W-:Y:S01]  /*35a0*/  FFMA.FTZ R79, R79, R184, R186 ;  /* 0x000000b84f4f7223 */ /* 0x000fe200000100ba */
[----:B------:R-:W-:Y:S01]  /*35b0*/  LOP3.LUT P2, RZ, R77, 0xff00, RZ, 0xc0, !PT ;  /* 0x0000ff004dff7812 */ /* 0x000fe2000784c0ff */
[C---:B------:R-:W-:Y:S01]  /*35c0*/  FMUL.FTZ R89, R178.reuse, R89 ;  /* 0x00000059b2597220 */ /* 0x040fe20000410000 */
[----:B------:R-:W-:Y:S01]  /*35d0*/  FSEL R75, R193, RZ, P6 ;  /* 0x000000ffc14b7208 */ /* 0x000fe20003000000 */
[----:B------:R-:W-:Y:S01]  /*35e0*/  FMUL.FTZ R201, R178, R201 ;  /* 0x000000c9b2c97220 */ /* 0x000fe20000410000 */
[----:B------:R-:W-:Y:S01]  /*35f0*/  FSEL R72, R197, RZ, P1 ;  /* 0x000000ffc5487208 */ /* 0x000fe20000800000 */
[----:B------:R-:W-:Y:S01]  /*3600*/  FADD.FTZ R195, R190, -R195 ;  /* 0x800000c3bec37221 */ /* 0x000fe20000010000 */
[C---:B------:R-:W-:Y:S01]  /*3610*/  FSEL R87, R91.reuse, RZ, P4 ;  /* 0x000000ff5b577208 */ /* 0x040fe20002000000 */
[----:B------:R-:W-:Y:S01]  /*3620*/  FADD.FTZ R77, R78, -R79 ;  /* 0x8000004f4e4d7221 */ /* 0x000fe20000010000 */
[----:B------:R-:W-:Y:S01]  /*3630*/  FSEL R74, R91, RZ, P5 ;  /* 0x000000ff5b4a7208 */ /* 0x000fe20002800000 */
[----:B------:R-:W-:Y:S01]  /*3640*/  FMUL.FTZ R89, R89, UR6 ;  /* 0x0000000659597c20 */ /* 0x000fe20008410000 */
[C---:B------:R-:W-:Y:S01]  /*3650*/  LOP3.LUT P6, RZ, R76.reuse, 0xff0000, RZ, 0xc0, !PT ;  /* 0x00ff00004cff7812 */ /* 0x040fe200078cc0ff */
[----:B------:R-:W-:Y:S01]  /*3660*/  FMUL.FTZ R201, R201, UR6 ;  /* 0x00000006c9c97c20 */ /* 0x000fe20008410000 */
[----:B------:R-:W-:Y:S01]  /*3670*/  LOP3.LUT P1, RZ, R76, 0xff000000, RZ, 0xc0, !PT ;  /* 0xff0000004cff7812 */ /* 0x000fe2000782c0ff */
[----:B------:R-:W-:Y:S01]  /*3680*/  FMUL.FTZ R195, R178, R195 ;  /* 0x000000c3b2c37220 */ /* 0x000fe20000410000 */
[----:B------:R-:W-:Y:S01]  /*3690*/  LOP3.LUT P4, RZ, R76, 0xff00, RZ, 0xc0, !PT ;  /* 0x0000ff004cff7812 */ /* 0x000fe2000788c0ff */
[----:B------:R-:W-:Y:S01]  /*36a0*/  FMUL.FTZ R77, R178, R77 ;  /* 0x0000004db24d7220 */ /* 0x000fe20000410000 */
[----:B------:R-:W-:Y:S01]  /*36b0*/  LOP3.LUT P5, RZ, R76, 0xff, RZ, 0xc0, !PT ;  /* 0x000000ff4cff7812 */ /* 0x000fe200078ac0ff */
[----:B------:R-:W-:Y:S01]  /*36c0*/  FMUL.FTZ R195, R195, UR6 ;  /* 0x00000006c3c37c20 */ /* 0x000fe20008410000 */
[----:B------:R-:W-:Y:S01]  /*36d0*/  FSEL R76, R199, RZ, P2 ;  /* 0x000000ffc74c7208 */ /* 0x000fe20001000000 */
[----:B------:R-:W-:Y:S01]  /*36e0*/  FMUL.FTZ R77, R77, UR6 ;  /* 0x000000064d4d7c20 */ /* 0x000fe20008410000 */
[----:B------:R-:W-:-:S02]  /*36f0*/  LOP3.LUT P2, RZ, R143, 0xff00, RZ, 0xc0, !PT ;  /* 0x0000ff008fff7812 */ /* 0x000fc4000784c0ff */
[----:B------:R-:W-:Y:S02]  /*3700*/  F2FP.BF16.F32.PACK_AB R79, R93, R88 ;  /* 0x000000585d4f723e */ /* 0x000fe400000010ff */
[----:B------:R-:W-:Y:S02]  /*3710*/  FSEL R73, R199, RZ, P2 ;  /* 0x000000ffc7497208 */ /* 0x000fe40001000000 */
[C---:B------:R-:W-:Y:S02]  /*3720*/  LOP3.LUT P2, RZ, R142.reuse, 0xff0000, RZ, 0xc0, !PT ;  /* 0x00ff00008eff7812 */ /* 0x040fe4000784c0ff */
[----:B------:R-:W-:Y:S02]  /*3730*/  F2FP.BF16.F32.PACK_AB R74, R73, R74 ;  /* 0x0000004a494a723e */ /* 0x000fe400000010ff */
[----:B------:R-:W-:Y:S02]  /*3740*/  FSEL R88, R89, RZ, P6 ;  /* 0x000000ff59587208 */ /* 0x000fe40003000000 */
[----:B------:R-:W-:-:S02]  /*3750*/  LOP3.LUT P6, RZ, R142, 0xff000000, RZ, 0xc0, !PT ;  /* 0xff0000008eff7812 */ /* 0x000fc400078cc0ff */
[----:B------:R-:W-:Y:S02]  /*3760*/  FSEL R73, R89, RZ, P2 ;  /* 0x000000ff59497208 */ /* 0x000fe40001000000 */
[----:B------:R-:W-:Y:S02]  /*3770*/  FSEL R91, R201, RZ, P1 ;  /* 0x000000ffc95b7208 */ /* 0x000fe40000800000 */
[C---:B------:R-:W-:Y:S02]  /*3780*/  LOP3.LUT P2, RZ, R142.reuse, 0xff00, RZ, 0xc0, !PT ;  /* 0x0000ff008eff7812 */ /* 0x040fe4000784c0ff */
[----:B------:R-:W-:Y:S02]  /*3790*/  LOP3.LUT P1, RZ, R142, 0xff, RZ, 0xc0, !PT ;  /* 0x000000ff8eff7812 */ /* 0x000fe4000782c0ff */
[----:B------:R-:W-:Y:S02]  /*37a0*/  F2FP.BF16.F32.PACK_AB R78, R76, R87 ;  /* 0x000000574c4e723e */ /* 0x000fe400000010ff */
[----:B------:R-:W-:-:S02]  /*37b0*/  F2FP.BF16.F32.PACK_AB R75, R72, R75 ;  /* 0x0000004b484b723e */ /* 0x000fc400000010ff */
[----:B------:R-:W-:Y:S02]  /*37c0*/  FSEL R76, R201, RZ, P6 ;  /* 0x000000ffc94c7208 */ /* 0x000fe40003000000 */
[C---:B------:R-:W-:Y:S02]  /*37d0*/  FSEL R89, R195.reuse, RZ, P4 ;  /* 0x000000ffc3597208 */ /* 0x040fe40002000000 */
[----:B------:R-:W-:Y:S02]  /*37e0*/  FSEL R87, R195, RZ, P2 ;  /* 0x000000ffc3577208 */ /* 0x000fe40001000000 */
[C---:B------:R-:W-:Y:S02]  /*37f0*/  FSEL R72, R77.reuse, RZ, P1 ;  /* 0x000000ff4d487208 */ /* 0x040fe40000800000 */
[----:B------:R-:W-:Y:S02]  /*3800*/  FSEL R86, R77, RZ, P5 ;  /* 0x000000ff4d567208 */ /* 0x000fe40002800000 */
[----:B------:R-:W-:-:S02]  /*3810*/  F2FP.BF16.F32.PACK_AB R73, R76, R73 ;  /* 0x000000494c49723e */ /* 0x000fc400000010ff */
[----:B------:R-:W-:Y:S02]  /*3820*/  F2FP.BF16.F32.PACK_AB R77, R91, R88 ;  /* 0x000000585b4d723e */ /* 0x000fe400000010ff */
[----:B------:R-:W-:Y:S02]  /*3830*/  F2FP.BF16.F32.PACK_AB R72, R87, R72 ;  /* 0x000000485748723e */ /* 0x000fe400000010ff */
[----:B------:R-:W-:Y:S01]  /*3840*/  F2FP.BF16.F32.PACK_AB R76, R89, R86 ;  /* 0x00000056594c723e */ /* 0x000fe200000010ff */
[----:B------:R-:W-:Y:S06]  /*3850*/  BRA `(.L_x_496) ;  /* 0x00000010000c7947 */ /* 0x000fec0003800000 */
.L_x_499:
[-CC-:B------:R-:W-:Y:S01]  /*3860*/  FFMA.FTZ R193, R193, R184.reuse, R186.reuse ;  /* 0x000000b8c1c17223 */ /* 0x180fe200000100ba */
[-CC-:B------:R-:W-:Y:S01]  /*3870*/  FFMA.FTZ R91, R91, R184.reuse, R186.reuse ;  /* 0x000000b85b5b7223 */ /* 0x180fe200000100ba */
[-CC-:B------:R-:W-:Y:S01]  /*3880*/  FFMA.FTZ R199, R199, R184.reuse, R186.reuse ;  /* 0x000000b8c7c77223 */ /* 0x180fe200000100ba */
[-CC-:B------:R-:W-:Y:S01]  /*3890*/  FFMA.FTZ R197, R197, R184.reuse, R186.reuse ;  /* 0x000000b8c5c57223 */ /* 0x180fe200000100ba */
[----:B------:R-:W-:Y:S01]  /*38a0*/  FADD.FTZ R193, R192, -R193 ;  /* 0x800000c1c0c17221 */ /* 0x000fe20000010000 */
[----:B------:R-:W-:Y:S01]  /*38b0*/  FADD.FTZ R91, R88, -R91 ;  /* 0x8000005b585b7221 */ /* 0x000fe20000010000 */
[----:B-----5:R-:W-:Y:S01]  /*38c0*/  LOP3.LUT P6, RZ, R77, 0xff0000, RZ, 0xc0, !PT ;  /* 0x00ff00004dff7812 */ /* 0x020fe200078cc0ff */
[----:B------:R-:W-:Y:S01]  /*38d0*/  FADD.FTZ R199, R92, -R199 ;  /* 0x800000c75cc77221 */ /* 0x000fe20000010000 */
[C---:B------:R-:W-:Y:S01]  /*38e0*/  FMUL.FTZ R71, R178.reuse, R193 ;  /* 0x000000c1b2477220 */ /* 0x040fe20000410000 */
[----:B------:R-:W-:Y:S01]  /*38f0*/  LOP3.LUT P4, RZ, R143, 0xff0000, RZ, 0xc0, !PT ;  /* 0x00ff00008fff7812 */ /* 0x000fe2000788c0ff */
[----:B------:R-:W-:Y:S01]  /*3900*/  FMUL.FTZ R70, R178, R91 ;  /* 0x0000005bb2467220 */ /* 0x000fe20000410000 */
[----:B------:R-:W-:Y:S01]  /*3910*/  FADD.FTZ R197, R90, -R197 ;  /* 0x800000c55ac57221 */ /* 0x000fe20000010000 */
[----:B------:R-:W-:Y:S01]  /*3920*/  FMUL.FTZ R68, R71, UR6 ;  /* 0x0000000647447c20 */ /* 0x000fe20008410000 */
[----:B------:R-:W-:Y:S01]  /*3930*/  LOP3.LUT P5, RZ, R77, 0xff, RZ, 0xc0, !PT ;  /* 0x000000ff4dff7812 */ /* 0x000fe200078ac0ff */
[C---:B------:R-:W-:Y:S01]  /*3940*/  FMUL.FTZ R199, R178.reuse, R199 ;  /* 0x000000c7b2c77220 */ /* 0x040fe20000410000 */
[----:B------:R-:W-:Y:S01]  /*3950*/  FMUL.FTZ R88, R178, R197 ;  /* 0x000000c5b2587220 */ /* 0x000fe20000410000 */
[----:B------:R-:W-:Y:S01]  /*3960*/  ISETP.GE.U32.AND P1, PT, R76, RZ, PT ;  /* 0x000000ff4c00720c */ /* 0x000fe20003f26070 */
[-CC-:B------:R-:W-:Y:S01]  /*3970*/  FFMA.FTZ R89, R89, R184.reuse, R186.reuse ;  /* 0x000000b859597223 */ /* 0x180fe200000100ba */
[C---:B------:R-:W-:Y:S01]  /*3980*/  FSEL R87, R68.reuse, RZ, P6 ;  /* 0x000000ff44577208 */ /* 0x040fe20003000000 */
[-CC-:B------:R-:W-:Y:S01]  /*3990*/  FFMA.FTZ R201, R201, R184.reuse, R186.reuse ;  /* 0x000000b8c9c97223 */ /* 0x180fe200000100ba */
[----:B------:R-:W-:Y:S01]  /*39a0*/  FSEL R75, R68, RZ, P4 ;  /* 0x000000ff444b7208 */ /* 0x000fe20002000000 */
[----:B------:R-:W-:Y:S01]  /*39b0*/  FMUL.FTZ R68, R70, UR6 ;  /* 0x0000000646447c20 */ /* 0x000fe20008410000 */
[----:B------:R-:W-:Y:S01]  /*39c0*/  LOP3.LUT P6, RZ, R143, 0xff, RZ, 0xc0, !PT ;  /* 0x000000ff8fff7812 */ /* 0x000fe200078cc0ff */
[----:B------:R-:W-:Y:S01]  /*39d0*/  FMUL.FTZ R69, R88, UR6 ;  /* 0x0000000658457c20 */ /* 0x000fe20008410000 */
[----:B------:R-:W-:Y:S01]  /*39e0*/  ISETP.GE.U32.AND P2, PT, R142, RZ, PT ;  /* 0x000000ff8e00720c */ /* 0x000fe20003f46070 */
[-CC-:B------:R-:W-:Y:S01]  /*39f0*/  FFMA.FTZ R79, R79, R184.reuse, R186.reuse ;  /* 0x000000b84f4f7223 */ /* 0x180fe200000100ba */
[----:B------:R-:W-:Y:S01]  /*3a00*/  FSEL R72, R68, RZ, P5 ;  /* 0x000000ff44487208 */ /* 0x000fe20002800000 */
[----:B------:R-:W-:Y:S01]  /*3a10*/  FADD.FTZ R89, R86, -R89 ;  /* 0x8000005956597221 */ /* 0x000fe20000010000 */
[----:B------:R-:W-:Y:S01]  /*3a20*/  FSEL R74, R68, RZ, P6 ;  /* 0x000000ff444a7208 */ /* 0x000fe20003000000 */
[----:B------:R-:W-:Y:S01]  /*3a30*/  FMUL.FTZ R68, R199, UR6 ;  /* 0x00000006c7447c20 */ /* 0x000fe20008410000 */
[C---:B------:R-:W-:Y:S01]  /*3a40*/  ISETP.GE.U32.AND.EX P1, PT, R77.reuse, 0x1000000, PT, P1 ;  /* 0x010000004d00780c */ /* 0x040fe20003f26110 */
[----:B------:R-:W-:Y:S01]  /*3a50*/  FADD.FTZ R201, R188, -R201 ;  /* 0x800000c9bcc97221 */ /* 0x000fe20000010000 */
[----:B------:R-:W-:Y:S01]  /*3a60*/  LOP3.LUT P4, RZ, R77, 0xff00, RZ, 0xc0, !PT ;  /* 0x0000ff004dff7812 */ /* 0x000fe2000788c0ff */
[----:B------:R-:W-:Y:S01]  /*3a70*/  FFMA.FTZ R195, R195, R184, R186 ;  /* 0x000000b8c3c37223 */ /* 0x000fe200000100ba */
[----:B------:R-:W-:Y:S01]  /*3a80*/  ISETP.GE.U32.AND.EX P2, PT, R143, 0x1000000, PT, P2 ;  /* 0x010000008f00780c */ /* 0x000fe20003f46120 */
[----:B------:R-:W-:Y:S01]  /*3a90*/  FMUL.FTZ R89, R178, R89 ;  /* 0x00000059b2597220 */ /* 0x000fe20000410000 */
[C---:B------:R-:W-:Y:S01]  /*3aa0*/  FSEL R90, R69.reuse, RZ, P1 ;  /* 0x000000ff455a7208 */ /* 0x040fe20000800000 */
[----:B------:R-:W-:Y:S01]  /*3ab0*/  FADD.FTZ R195, R190, -R195 ;  /* 0x800000c3bec37221 */ /* 0x000fe20000010000 */
[----:B------:R-:W-:Y:S01]  /*3ac0*/  FSEL R92, R69, RZ, P2 ;  /* 0x000000ff455c7208 */ /* 0x000fe20001000000 */
[----:B------:R-:W-:Y:S01]  /*3ad0*/  FADD.FTZ R69, R78, -R79 ;  /* 0x8000004f4e457221 */ /* 0x000fe20000010000 */
[----:B------:R-:W-:Y:S01]  /*3ae0*/  FSEL R73, R68, RZ, P4 ;  /* 0x000000ff44497208 */ /* 0x000fe20002000000 */
[----:B------:R-:W-:Y:S01]  /*3af0*/  FMUL.FTZ R195, R178, R195 ;  /* 0x000000c3b2c37220 */ /* 0x000fe20000410000 */
[----:B------:R-:W-:-:S02]  /*3b00*/  LOP3.LUT P1, RZ, R76, 0xff0000, RZ, 0xc0, !PT ;  /* 0x00ff00004cff7812 */ /* 0x000fc4000782c0ff */
[C---:B------:R-:W-:Y:S02]  /*3b10*/  LOP3.LUT P2, RZ, R76.reuse, 0xff000000, RZ, 0xc0, !PT ;  /* 0xff0000004cff7812 */ /* 0x040fe4000784c0ff */
[C---:B------:R-:W-:Y:S02]  /*3b20*/  LOP3.LUT P5, RZ, R76.reuse, 0xff00, RZ, 0xc0, !PT ;  /* 0x0000ff004cff7812 */ /* 0x040fe400078ac0ff */
[----:B------:R-:W-:Y:S01]  /*3b30*/  LOP3.LUT P6, RZ, R76, 0xff, RZ, 0xc0, !PT ;  /* 0x000000ff4cff7812 */ /* 0x000fe200078cc0ff */
[C---:B------:R-:W-:Y:S01]  /*3b40*/  FMUL.FTZ R76, R178.reuse, R201 ;  /* 0x000000c9b24c7220 */ /* 0x040fe20000410000 */
[----:B------:R-:W-:Y:S02]  /*3b50*/  LOP3.LUT P4, RZ, R143, 0xff00, RZ, 0xc0, !PT ;  /* 0x0000ff008fff7812 */ /* 0x000fe4000788c0ff */
[----:B------:R-:W-:Y:S01]  /*3b60*/  F2FP.BF16.F32.PACK_AB R78, R73, R72 ;  /* 0x00000048494e723e */ /* 0x000fe200000010ff */
[----:B------:R-:W-:Y:S01]  /*3b70*/  FMUL.FTZ R72, R178, R69 ;  /* 0x00000045b2487220 */ /* 0x000fe20000410000 */
[----:B------:R-:W-:Y:S01]  /*3b80*/  FSEL R77, R68, RZ, P4 ;  /* 0x000000ff444d7208 */ /* 0x000fe20002000000 */
[----:B------:R-:W-:Y:S01]  /*3b90*/  FMUL.FTZ R68, R89, UR6 ;  /* 0x0000000659447c20 */ /* 0x000fe20008410000 */
[----:B------:R-:W-:Y:S01]  /*3ba0*/  LOP3.LUT P4, RZ, R142, 0xff0000, RZ, 0xc0, !PT ;  /* 0x00ff00008eff7812 */ /* 0x000fe2000788c0ff */
[----:B------:R-:W-:Y:S01]  /*3bb0*/  FMUL.FTZ R73, R195, UR6 ;  /* 0x00000006c3497c20 */ /* 0x000fe20008410000 */
[C---:B------:R-:W-:Y:S01]  /*3bc0*/  F2FP.BF16.F32.PACK_AB R69, R76.reuse, R89 ;  /* 0x000000594c45723e */ /* 0x040fe200000010ff */
[----:B------:R-:W-:Y:S01]  /*3bd0*/  FMUL.FTZ R76, R76, UR6 ;  /* 0x000000064c4c7c20 */ /* 0x000fe20008410000 */
[----:B------:R-:W-:-:S02]  /*3be0*/  F2FP.BF16.F32.PACK_AB R71, R88, R71 ;  /* 0x000000475847723e */ /* 0x000fc400000010ff */
[----:B------:R-:W-:Y:S02]  /*3bf0*/  F2FP.BF16.F32.PACK_AB R74, R77, R74 ;  /* 0x0000004a4d4a723e */ /* 0x000fe400000010ff */
[C---:B------:R-:W-:Y:S02]  /*3c00*/  FSEL R77, R68.reuse, RZ, P1 ;  /* 0x000000ff444d7208 */ /* 0x040fe40000800000 */
[----:B------:R-:W-:Y:S02]  /*3c10*/  FSEL R88, R68, RZ, P4 ;  /* 0x000000ff44587208 */ /* 0x000fe40002000000 */
[----:B------:R-:W-:Y:S02]  /*3c20*/  F2FP.BF16.F32.PACK_AB R79, R90, R87 ;  /* 0x000000575a4f723e */ /* 0x000fe400000010ff */
[----:B------:R-:W-:Y:S01]  /*3c30*/  F2FP.BF16.F32.PACK_AB R68, R195, R72 ;  /* 0x00000048c344723e */ /* 0x000fe200000010ff */
[----:B------:R-:W-:Y:S01]  /*3c40*/  FMUL.FTZ R72, R72, UR6 ;  /* 0x0000000648487c20 */ /* 0x000fe20008410000 */
[----:B------:R-:W-:-:S02]  /*3c50*/  LOP3.LUT P1, RZ, R142, 0xff000000, RZ, 0xc0, !PT ;  /* 0xff0000008eff7812 */ /* 0x000fc4000782c0ff */
[----:B------:R-:W-:Y:S02]  /*3c60*/  FSEL R90, R76, RZ, P2 ;  /* 0x000000ff4c5a7208 */ /* 0x000fe40001000000 */
[C---:B------:R-:W-:Y:S02]  /*3c70*/  LOP3.LUT P4, RZ, R142.reuse, 0xff00, RZ, 0xc0, !PT ;  /* 0x0000ff008eff7812 */ /* 0x040fe4000788c0ff */
[----:B------:R-:W-:Y:S02]  /*3c80*/  LOP3.LUT P2, RZ, R142, 0xff, RZ, 0xc0, !PT ;  /* 0x000000ff8eff7812 */ /* 0x000fe4000784c0ff */
[----:B------:R-:W-:Y:S02]  /*3c90*/  FSEL R91, R76, RZ, P1 ;  /* 0x000000ff4c5b7208 */ /* 0x000fe40000800000 */
[C---:B------:R-:W-:Y:S02]  /*3ca0*/  FSEL R87, R73.reuse, RZ, P5 ;  /* 0x000000ff49577208 */ /* 0x040fe40002800000 */
[----:B------:R-:W-:-:S02]  /*3cb0*/  FSEL R89, R73, RZ, P4 ;  /* 0x000000ff49597208 */ /* 0x000fc40002000000 */
        /* <DEDUP_REMOVED lines=9> */
.L_x_498:
[----:B------:R-:W-:-:S04]  /*3d50*/  UISETP.NE.U32.AND UP0, UPT, UR4, URZ, UPT ;  /* 0x000000ff0400728c */ /* 0x000fc8000bf05070 */
[----:B------:R-:W-:-:S09]  /*3d60*/  UISETP.NE.AND.EX UP0, UPT, UR5, URZ, UPT, UP0 ;  /* 0x000000ff0500728c */ /* 0x000fd2000bf05300 */
[----:B------:R-:W-:Y:S05]  /*3d70*/  BRA.U UP0, `(.L_x_500) ;  /* 0x00000005005c7547 */ /* 0x000fea000b800000 */
[-CC-:B------:R-:W-:Y:S01]  /*3d80*/  FFMA.FTZ R193, R193, R184.reuse, R186.reuse ;  /* 0x000000b8c1c17223 */ /* 0x180fe200000100ba */
[----:B-----5:R-:W-:Y:S01]  /*3d90*/  SHF.L.U32 R73, R55, 0x10, RZ ;  /* 0x0000001037497819 */ /* 0x020fe200000006ff */
[-C--:B------:R-:W-:Y:S01]  /*3da0*/  FFMA.FTZ R197, R197, R184.reuse, R186 ;  /* 0x000000b8c5c57223 */ /* 0x080fe200000100ba */
[----:B------:R-:W-:Y:S01]  /*3db0*/  PRMT R72, R55, 0x7632, R72 ;  /* 0x0000763237487816 */ /* 0x000fe20000000048 */
[----:B------:R-:W-:Y:S01]  /*3dc0*/  FADD.FTZ R193, R192, -R193 ;  /* 0x800000c1c0c17221 */ /* 0x000fe20000010000 */
[-C--:B------:R-:W-:Y:S01]  /*3dd0*/  FFMA.FTZ R91, R91, R184.reuse, R186 ;  /* 0x000000b85b5b7223 */ /* 0x080fe200000100ba */
[----:B------:R-:W-:Y:S01]  /*3de0*/  FADD.FTZ R197, R90, -R197 ;  /* 0x800000c55ac57221 */ /* 0x000fe20000010000 */
[----:B------:R-:W-:Y:S01]  /*3df0*/  SHF.L.U32 R74, R72, 0x10, RZ ;  /* 0x00000010484a7819 */ /* 0x000fe200000006ff */
[----:B------:R-:W-:Y:S01]  /*3e00*/  FFMA.FTZ R73, R178, R193, R73 ;  /* 0x000000c1b2497223 */ /* 0x000fe20000010049 */
[----:B------:R-:W-:Y:S02]  /*3e10*/  IMAD.U32 R72, R54, 0x10000, RZ ;  /* 0x0001000036487824 */ /* 0x000fe400078e00ff */
[----:B------:R-:W-:Y:S01]  /*3e20*/  FADD.FTZ R91, R88, -R91 ;  /* 0x8000005b585b7221 */ /* 0x000fe20000010000 */
[----:B------:R-:W-:Y:S01]  /*3e30*/  LOP3.LUT P6, RZ, R77, 0xff0000, RZ, 0xc0, !PT ;  /* 0x00ff00004dff7812 */ /* 0x000fe200078cc0ff */
[----:B------:R-:W-:Y:S01]  /*3e40*/  FMUL.FTZ R73, R73, UR6 ;  /* 0x0000000649497c20 */ /* 0x000fe20008410000 */
[----:B------:R-:W-:Y:S01]  /*3e50*/  LOP3.LUT P4, RZ, R143, 0xff0000, RZ, 0xc0, !PT ;  /* 0x00ff00008fff7812 */ /* 0x000fe2000788c0ff */
[C---:B------:R-:W-:Y:S01]  /*3e60*/  FFMA.FTZ R74, R178.reuse, R197, R74 ;  /* 0x000000c5b24a7223 */ /* 0x040fe2000001004a */
[----:B------:R-:W-:Y:S01]  /*3e70*/  FFMA.FTZ R72, R178, R91, R72 ;  /* 0x0000005bb2487223 */ /* 0x000fe20000010048 */
[----:B------:R-:W-:Y:S01]  /*3e80*/  ISETP.GE.U32.AND P1, PT, R76, RZ, PT ;  /* 0x000000ff4c00720c */ /* 0x000fe20003f26070 */
[-CC-:B------:R-:W-:Y:S01]  /*3e90*/  FFMA.FTZ R199, R199, R184.reuse, R186.reuse ;  /* 0x000000b8c7c77223 */ /* 0x180fe200000100ba */
[C---:B------:R-:W-:Y:S01]  /*3ea0*/  FSEL R90, R73.reuse, RZ, P6 ;  /* 0x000000ff495a7208 */ /* 0x040fe20003000000 */
[----:B------:R-:W-:Y:S01]  /*3eb0*/  FMUL.FTZ R87, R74, UR6 ;  /* 0x000000064a577c20 */ /* 0x000fe20008410000 */
[----:B------:R-:W-:Y:S01]  /*3ec0*/  FSEL R75, R73, RZ, P4 ;  /* 0x000000ff494b7208 */ /* 0x000fe20002000000 */
[----:B------:R-:W-:Y:S01]  /*3ed0*/  FMUL.FTZ R74, R72, UR6 ;  /* 0x00000006484a7c20 */ /* 0x000fe20008410000 */
[----:B------:R-:W-:Y:S01]  /*3ee0*/  PRMT R73, R54, 0x7632, R73 ;  /* 0x0000763236497816 */ /* 0x000fe20000000049 */
[----:B------:R-:W-:Y:S01]  /*3ef0*/  FADD.FTZ R199, R92, -R199 ;  /* 0x800000c75cc77221 */ /* 0x000fe20000010000 */
[----:B------:R-:W-:Y:S01]  /*3f00*/  ISETP.GE.U32.AND P2, PT, R142, RZ, PT ;  /* 0x000000ff8e00720c */ /* 0x000fe20003f46070 */
[-CC-:B------:R-:W-:Y:S01]  /*3f10*/  FFMA.FTZ R89, R89, R184.reuse, R186.reuse ;  /* 0x000000b859597223 */ /* 0x180fe200000100ba */
[----:B------:R-:W-:Y:S01]  /*3f20*/  LOP3.LUT P5, RZ, R77, 0xff, RZ, 0xc0, !PT ;  /* 0x000000ff4dff7812 */ /* 0x000fe200078ac0ff */
[-CC-:B------:R-:W-:Y:S01]  /*3f30*/  FFMA.FTZ R201, R201, R184.reuse, R186.reuse ;  /* 0x000000b8c9c97223 */ /* 0x180fe200000100ba */
[----:B------:R-:W-:Y:S01]  /*3f40*/  SHF.L.U32 R73, R73, 0x10, RZ ;  /* 0x0000001049497819 */ /* 0x000fe200000006ff */
[----:B------:R-:W-:Y:S01]  /*3f50*/  FADD.FTZ R89, R86, -R89 ;  /* 0x8000005956597221 */ /* 0x000fe20000010000 */
[----:B------:R-:W-:Y:S01]  /*3f60*/  LOP3.LUT P6, RZ, R143, 0xff, RZ, 0xc0, !PT ;  /* 0x000000ff8fff7812 */ /* 0x000fe200078cc0ff */
[-CC-:B------:R-:W-:Y:S01]  /*3f70*/  FFMA.FTZ R79, R79, R184.reuse, R186.reuse ;  /* 0x000000b84f4f7223 */ /* 0x180fe200000100ba */
[----:B------:R-:W-:Y:S01]  /*3f80*/  ISETP.GE.U32.AND.EX P1, PT, R77, 0x1000000, PT, P1 ;  /* 0x010000004d00780c */ /* 0x000fe20003f26110 */
[----:B------:R-:W-:Y:S01]  /*3f90*/  FFMA.FTZ R199, R178, R199, R73 ;  /* 0x000000c7b2c77223 */ /* 0x000fe20000010049 */
[----:B------:R-:W-:Y:S01]  /*3fa0*/  ISETP.GE.U32.AND.EX P2, PT, R143, 0x1000000, PT, P2 ;  /* 0x010000008f00780c */ /* 0x000fe20003f46120 */
[----:B------:R-:W-:Y:S01]  /*3fb0*/  FADD.FTZ R201, R188, -R201 ;  /* 0x800000c9bcc97221 */ /* 0x000fe20000010000 */
[----:B------:R-:W-:Y:S01]  /*3fc0*/  FSEL R88, R74, RZ, P5 ;  /* 0x000000ff4a587208 */ /* 0x000fe20002800000 */
[----:B------:R-:W-:Y:S01]  /*3fd0*/  FMUL.FTZ R199, R199, UR6 ;  /* 0x00000006c7c77c20 */ /* 0x000fe20008410000 */
[----:B------:R-:W-:Y:S01]  /*3fe0*/  FSEL R91, R87, RZ, P1 ;  /* 0x000000ff575b7208 */ /* 0x000fe20000800000 */
[----:B------:R-:W-:Y:S01]  /*3ff0*/  FFMA.FTZ R195, R195, R184, R186 ;  /* 0x000000b8c3c37223 */ /* 0x000fe200000100ba */
[----:B------:R-:W-:Y:S01]  /*4000*/  FSEL R72, R87, RZ, P2 ;  /* 0x000000ff57487208 */ /* 0x000fe20001000000 */
[----:B------:R-:W-:Y:S01]  /*4010*/  FADD.FTZ R79, R78, -R79 ;  /* 0x8000004f4e4f7221 */ /* 0x000fe20000010000 */
[----:B------:R-:W-:Y:S01]  /*4020*/  FSEL R74, R74, RZ, P6 ;  /* 0x000000ff4a4a7208 */ /* 0x000fe20003000000 */
[----:B------:R-:W-:Y:S01]  /*4030*/  FADD.FTZ R195, R190, -R195 ;  /* 0x800000c3bec37221 */ /* 0x000fe20000010000 */
[----:B------:R-:W-:-:S02]  /*4040*/  LOP3.LUT P1, RZ, R76, 0xff0000, RZ, 0xc0, !PT ;  /* 0x00ff00004cff7812 */ /* 0x000fc4000782c0ff */
[C---:B------:R-:W-:Y:S02]  /*4050*/  LOP3.LUT P2, RZ, R76.reuse, 0xff000000, RZ, 0xc0, !PT ;  /* 0xff0000004cff7812 */ /* 0x040fe4000784c0ff */
[C---:B------:R-:W-:Y:S02]  /*4060*/  LOP3.LUT P5, RZ, R76.reuse, 0xff00, RZ, 0xc0, !PT ;  /* 0x0000ff004cff7812 */ /* 0x040fe400078ac0ff */
[----:B------:R-:W-:Y:S02]  /*4070*/  LOP3.LUT P6, RZ, R76, 0xff, RZ, 0xc0, !PT ;  /* 0x000000ff4cff7812 */ /* 0x000fe400078cc0ff */
[----:B------:R-:W-:Y:S02]  /*4080*/  LOP3.LUT P4, RZ, R77, 0xff00, RZ, 0xc0, !PT ;  /* 0x0000ff004dff7812 */ /* 0x000fe4000788c0ff */
[C---:B------:R-:W-:Y:S02]  /*4090*/  PRMT R76, R53.reuse, 0x7632, R76 ;  /* 0x00007632354c7816 */ /* 0x040fe4000000004c */
[----:B------:R-:W-:-:S02]  /*40a0*/  SHF.L.U32 R77, R53, 0x10, RZ ;  /* 0x00000010354d7819 */ /* 0x000fc400000006ff */
[----:B------:R-:W-:Y:S01]  /*40b0*/  PRMT R73, R52, 0x7632, R73 ;  /* 0x0000763234497816 */ /* 0x000fe20000000049 */
[----:B------:R-:W-:Y:S01]  /*40c0*/  IMAD.U32 R87, R76, 0x10000, RZ ;  /* 0x000100004c577824 */ /* 0x000fe200078e00ff */
[----:B------:R-:W-:Y:S01]  /*40d0*/  SHF.L.U32 R76, R52, 0x10, RZ ;  /* 0x00000010344c7819 */ /* 0x000fe200000006ff */
[C---:B------:R-:W-:Y:S01]  /*40e0*/  FFMA.FTZ R77, R178.reuse, R89, R77 ;  /* 0x00000059b24d7223 */ /* 0x040fe2000001004d */
[----:B------:R-:W-:Y:S01]  /*40f0*/  FSEL R89, R199, RZ, P4 ;  /* 0x000000ffc7597208 */ /* 0x000fe20002000000 */
[C---:B------:R-:W-:Y:S01]  /*4100*/  FFMA.FTZ R87, R178.reuse, R201, R87 ;  /* 0x000000c9b2577223 */ /* 0x040fe20000010057 */
[----:B------:R-:W-:Y:S01]  /*4110*/  LOP3.LUT P4, RZ, R143, 0xff00, RZ, 0xc0, !PT ;  /* 0x0000ff008fff7812 */ /* 0x000fe2000788c0ff */
[----:B------:R-:W-:Y:S01]  /*4120*/  FMUL.FTZ R77, R77, UR6 ;  /* 0x000000064d4d7c20 */ /* 0x000fe20008410000 */
[----:B------:R-:W-:Y:S01]  /*4130*/  SHF.L.U32 R78, R73, 0x10, RZ ;  /* 0x00000010494e7819 */ /* 0x000fe200000006ff */
[----:B------:R-:W-:Y:S01]  /*4140*/  FMUL.FTZ R87, R87, UR6 ;  /* 0x0000000657577c20 */ /* 0x000fe20008410000 */
[----:B------:R-:W-:Y:S01]  /*4150*/  FSEL R73, R199, RZ, P4 ;  /* 0x000000ffc7497208 */ /* 0x000fe20002000000 */
[----:B------:R-:W-:Y:S01]  /*4160*/  FFMA.FTZ R76, R178, R79, R76 ;  /* 0x0000004fb24c7223 */ /* 0x000fe2000001004c */
[----:B------:R-:W-:Y:S01]  /*4170*/  LOP3.LUT P4, RZ, R142, 0xff0000, RZ, 0xc0, !PT ;  /* 0x00ff00008eff7812 */ /* 0x000fe2000788c0ff */
[----:B------:R-:W-:Y:S01]  /*4180*/  FFMA.FTZ R195, R178, R195, R78 ;  /* 0x000000c3b2c37223 */ /* 0x000fe2000001004e */
[----:B------:R-:W-:-:S02]  /*4190*/  F2FP.BF16.F32.PACK_AB R74, R73, R74 ;  /* 0x0000004a494a723e */ /* 0x000fc400000010ff */
[----:B------:R-:W-:Y:S01]  /*41a0*/  F2FP.BF16.F32.PACK_AB R78, R89, R88 ;  /* 0x00000058594e723e */ /* 0x000fe200000010ff */
[----:B------:R-:W-:Y:S01]  /*41b0*/  FMUL.FTZ R195, R195, UR6 ;  /* 0x00000006c3c37c20 */ /* 0x000fe20008410000 */
[----:B------:R-:W-:Y:S02]  /*41c0*/  F2FP.BF16.F32.PACK_AB R79, R91, R90 ;  /* 0x0000005a5b4f723e */ /* 0x000fe400000010ff */
[C---:B------:R-:W-:Y:S02]  /*41d0*/  FSEL R88, R77.reuse, RZ, P1 ;  /* 0x000000ff4d587208 */ /* 0x040fe40000800000 */
[----:B------:R-:W-:Y:S01]  /*41e0*/  FSEL R73, R77, RZ, P4 ;  /* 0x000000ff4d497208 */ /* 0x000fe20002000000 */
[----:B------:R-:W-:Y:S01]  /*41f0*/  FMUL.FTZ R77, R76, UR6 ;  /* 0x000000064c4d7c20 */ /* 0x000fe20008410000 */
[----:B------:R-:W-:Y:S02]  /*4200*/  LOP3.LUT P1, RZ, R142, 0xff000000, RZ, 0xc0, !PT ;  /* 0xff0000008eff7812 */ /* 0x000fe4000782c0ff */
[----:B------:R-:W-:-:S02]  /*4210*/  FSEL R91, R87, RZ, P2 ;  /* 0x000000ff575b7208 */ /* 0x000fc40001000000 */
[C---:B------:R-:W-:Y:S02]  /*4220*/  LOP3.LUT P4, RZ, R142.reuse, 0xff00, RZ, 0xc0, !PT ;  /* 0x0000ff008eff7812 */ /* 0x040fe4000788c0ff */
[----:B------:R-:W-:Y:S02]  /*4230*/  LOP3.LUT P2, RZ, R142, 0xff, RZ, 0xc0, !PT ;  /* 0x000000ff8eff7812 */ /* 0x000fe4000784c0ff */
[----:B------:R-:W-:Y:S02]  /*4240*/  F2FP.BF16.F32.PACK_AB R75, R72, R75 ;  /* 0x0000004b484b723e */ /* 0x000fe400000010ff */
        /* <DEDUP_REMOVED lines=10> */
.L_x_500:
[-C--:B------:R-:W-:Y:S01]  /*42f0*/  FFMA.FTZ R193, R193, R184.reuse, R186 ;  /* 0x000000b8c1c17223 */ /* 0x080fe200000100ba */
[----:B-----5:R-:W-:Y:S01]  /*4300*/  PRMT R68, R55, 0x7632, R68 ;  /* 0x0000763237447816 */ /* 0x020fe20000000044 */
[-CC-:B------:R-:W-:Y:S01]  /*4310*/  FFMA.FTZ R91, R91, R184.reuse, R186.reuse ;  /* 0x000000b85b5b7223 */ /* 0x180fe200000100ba */
[----:B------:R-:W-:Y:S02]  /*4320*/  IMAD.U32 R69, R55, 0x10000, RZ ;  /* 0x0001000037457824 */ /* 0x000fe400078e00ff */
[----:B------:R-:W-:Y:S01]  /*4330*/  FADD.FTZ R193, R192, -R193 ;  /* 0x800000c1c0c17221 */ /* 0x000fe20000010000 */
[----:B------:R-:W-:Y:S01]  /*4340*/  SHF.L.U32 R70, R68, 0x10, RZ ;  /* 0x0000001044467819 */ /* 0x000fe200000006ff */
[----:B------:R-:W-:Y:S01]  /*4350*/  FADD.FTZ R91, R88, -R91 ;  /* 0x8000005b585b7221 */ /* 0x000fe20000010000 */
[----:B------:R-:W-:Y:S01]  /*4360*/  SHF.L.U32 R68, R54, 0x10, RZ ;  /* 0x0000001036447819 */ /* 0x000fe200000006ff */
[C---:B------:R-:W-:Y:S01]  /*4370*/  FFMA.FTZ R193, R178.reuse, R193, R69 ;  /* 0x000000c1b2c17223 */ /* 0x040fe20000010045 */
[----:B------:R-:W-:Y:S01]  /*4380*/  LOP3.LUT P6, RZ, R77, 0xff0000, RZ, 0xc0, !PT ;  /* 0x00ff00004dff7812 */ /* 0x000fe200078cc0ff */
[-C--:B------:R-:W-:Y:S01]  /*4390*/  FFMA.FTZ R197, R197, R184.reuse, R186 ;  /* 0x000000b8c5c57223 */ /* 0x080fe200000100ba */
[----:B------:R-:W-:Y:S01]  /*43a0*/  LOP3.LUT P4, RZ, R143, 0xff0000, RZ, 0xc0, !PT ;  /* 0x00ff00008fff7812 */ /* 0x000fe2000788c0ff */
[----:B------:R-:W-:Y:S01]  /*43b0*/  FFMA.FTZ R91, R178, R91, R68 ;  /* 0x0000005bb25b7223 */ /* 0x000fe20000010044 */
[----:B------:R-:W-:Y:S01]  /*43c0*/  FMUL.FTZ R68, R193, UR6 ;  /* 0x00000006c1447c20 */ /* 0x000fe20008410000 */
[----:B------:R-:W-:Y:S01]  /*43d0*/  LOP3.LUT P5, RZ, R77, 0xff, RZ, 0xc0, !PT ;  /* 0x000000ff4dff7812 */ /* 0x000fe200078ac0ff */
[----:B------:R-:W-:Y:S01]  /*43e0*/  FADD.FTZ R197, R90, -R197 ;  /* 0x800000c55ac57221 */ /* 0x000fe20000010000 */
[----:B------:R-:W-:Y:S01]  /*43f0*/  ISETP.GE.U32.AND P1, PT, R76, RZ, PT ;  /* 0x000000ff4c00720c */ /* 0x000fe20003f26070 */
[-C--:B------:R-:W-:Y:S01]  /*4400*/  FFMA.FTZ R199, R199, R184.reuse, R186 ;  /* 0x000000b8c7c77223 */ /* 0x080fe200000100ba */
[----:B------:R-:W-:Y:S01]  /*4410*/  FSEL R87, R68, RZ, P6 ;  /* 0x000000ff44577208 */ /* 0x000fe20003000000 */
[----:B------:R-:W-:Y:S01]  /*4420*/  FFMA.FTZ R90, R178, R197, R70 ;  /* 0x000000c5b25a7223 */ /* 0x000fe20000010046 */
[----:B------:R-:W-:Y:S01]  /*4430*/  FSEL R88, R68, RZ, P4 ;  /* 0x000000ff44587208 */ /* 0x000fe20002000000 */
[----:B------:R-:W-:Y:S01]  /*4440*/  FMUL.FTZ R68, R91, UR6 ;  /* 0x000000065b447c20 */ /* 0x000fe20008410000 */
[----:B------:R-:W-:Y:S01]  /*4450*/  LOP3.LUT P6, RZ, R143, 0xff, RZ, 0xc0, !PT ;  /* 0x000000ff8fff7812 */ /* 0x000fe200078cc0ff */
[----:B------:R-:W-:Y:S01]  /*4460*/  FMUL.FTZ R69, R90, UR6 ;  /* 0x000000065a457c20 */ /* 0x000fe20008410000 */
[----:B------:R-:W-:Y:S01]  /*4470*/  ISETP.GE.U32.AND P2, PT, R142, RZ, PT ;  /* 0x000000ff8e00720c */ /* 0x000fe20003f46070 */
[-C--:B------:R-:W-:Y:S01]  /*4480*/  FFMA.FTZ R79, R79, R184.reuse, R186 ;  /* 0x000000b84f4f7223 */ /* 0x080fe200000100ba */
[----:B------:R-:W-:Y:S01]  /*4490*/  FSEL R73, R68, RZ, P5 ;  /* 0x000000ff44497208 */ /* 0x000fe20002800000 */
[----:B------:R-:W-:Y:S01]  /*44a0*/  FADD.FTZ R199, R92, -R199 ;  /* 0x800000c75cc77221 */ /* 0x000fe20000010000 */
[----:B------:R-:W-:Y:S01]  /*44b0*/  FSEL R74, R68, RZ, P6 ;  /* 0x000000ff444a7208 */ /* 0x000fe20003000000 */
[----:B------:R-:W-:Y:S01]  /*44c0*/  FADD.FTZ R79, R78, -R79 ;  /* 0x8000004f4e4f7221 */ /* 0x000fe20000010000 */
[----:B------:R-:W-:Y:S01]  /*44d0*/  PRMT R68, R54, 0x7632, R68 ;  /* 0x0000763236447816 */ /* 0x000fe20000000044 */
[-CC-:B------:R-:W-:Y:S01]  /*44e0*/  FFMA.FTZ R89, R89, R184.reuse, R186.reuse ;  /* 0x000000b859597223 */ /* 0x180fe200000100ba */
[----:B------:R-:W-:Y:S01]  /*44f0*/  ISETP.GE.U32.AND.EX P1, PT, R77, 0x1000000, PT, P1 ;  /* 0x010000004d00780c */ /* 0x000fe20003f26110 */
[-CC-:B------:R-:W-:Y:S01]  /*4500*/  FFMA.FTZ R201, R201, R184.reuse, R186.reuse ;  /* 0x000000b8c9c97223 */ /* 0x180fe200000100ba */
[----:B------:R-:W-:Y:S01]  /*4510*/  ISETP.GE.U32.AND.EX P2, PT, R143, 0x1000000, PT, P2 ;  /* 0x010000008f00780c */ /* 0x000fe20003f46120 */
[----:B------:R-:W-:Y:S01]  /*4520*/  IMAD.U32 R71, R68, 0x10000, RZ ;  /* 0x0001000044477824 */ /* 0x000fe200078e00ff */
[----:B------:R-:W-:Y:S01]  /*4530*/  FSEL R192, R69, RZ, P1 ;  /* 0x000000ff45c07208 */ /* 0x000fe20000800000 */
[----:B------:R-:W-:Y:S01]  /*4540*/  FFMA.FTZ R195, R195, R184, R186 ;  /* 0x000000b8c3c37223 */ /* 0x000fe200000100ba */
[----:B------:R-:W-:Y:S01]  /*4550*/  FSEL R93, R69, RZ, P2 ;  /* 0x000000ff455d7208 */ /* 0x000fe20001000000 */
[----:B------:R-:W-:Y:S01]  /*4560*/  FFMA.FTZ R78, R178, R199, R71 ;  /* 0x000000c7b24e7223 */ /* 0x000fe20000010047 */
[----:B------:R-:W-:Y:S01]  /*4570*/  PRMT R69, R53, 0x7632, R69 ;  /* 0x0000763235457816 */ /* 0x000fe20000000045 */
[----:B------:R-:W-:Y:S01]  /*4580*/  FADD.FTZ R89, R86, -R89 ;  /* 0x8000005956597221 */ /* 0x000fe20000010000 */
[----:B------:R-:W-:Y:S01]  /*4590*/  PRMT R68, R52, 0x7632, R68 ;  /* 0x0000763234447816 */ /* 0x000fe20000000044 */
[----:B------:R-:W-:Y:S01]  /*45a0*/  FMUL.FTZ R75, R78, UR6 ;  /* 0x000000064e4b7c20 */ /* 0x000fe20008410000 */
[----:B------:R-:W-:Y:S01]  /*45b0*/  LOP3.LUT P4, RZ, R77, 0xff00, RZ, 0xc0, !PT ;  /* 0x0000ff004dff7812 */ /* 0x000fe2000788c0ff */
[----:B------:R-:W-:Y:S01]  /*45c0*/  FADD.FTZ R201, R188, -R201 ;  /* 0x800000c9bcc97221 */ /* 0x000fe20000010000 */
[----:B------:R-:W-:Y:S01]  /*45d0*/  SHF.L.U32 R71, R53, 0x10, RZ ;  /* 0x0000001035477819 */ /* 0x000fe200000006ff */
[----:B------:R-:W-:Y:S01]  /*45e0*/  FADD.FTZ R195, R190, -R195 ;  /* 0x800000c3bec37221 */ /* 0x000fe20000010000 */
[----:B------:R-:W-:Y:S01]  /*45f0*/  SHF.L.U32 R72, R69, 0x10, RZ ;  /* 0x0000001045487819 */ /* 0x000fe200000006ff */
[----:B------:R-:W-:Y:S01]  /*4600*/  IMAD.U32 R70, R52, 0x10000, RZ ;  /* 0x0001000034467824 */ /* 0x000fe200078e00ff */
[----:B------:R-:W-:Y:S01]  /*4610*/  SHF.L.U32 R68, R68, 0x10, RZ ;  /* 0x0000001044447819 */ /* 0x000fe200000006ff */
[----:B------:R-:W-:Y:S01]  /*4620*/  FFMA.FTZ R69, R178, R89, R71 ;  /* 0x00000059b2457223 */ /* 0x000fe20000010047 */
[----:B------:R-:W-:-:S02]  /*4630*/  LOP3.LUT P1, RZ, R76, 0xff0000, RZ, 0xc0, !PT ;  /* 0x00ff00004cff7812 */ /* 0x000fc4000782c0ff */
[----:B------:R-:W-:Y:S01]  /*4640*/  LOP3.LUT P2, RZ, R76, 0xff000000, RZ, 0xc0, !PT ;  /* 0xff0000004cff7812 */ /* 0x000fe2000784c0ff */
[----:B------:R-:W-:Y:S01]  /*4650*/  FFMA.FTZ R195, R178, R195, R68 ;  /* 0x000000c3b2c37223 */ /* 0x000fe20000010044 */
[C---:B------:R-:W-:Y:S01]  /*4660*/  LOP3.LUT P5, RZ, R76.reuse, 0xff00, RZ, 0xc0, !PT ;  /* 0x0000ff004cff7812 */ /* 0x040fe200078ac0ff */
[----:B------:R-:W-:Y:S01]  /*4670*/  FMUL.FTZ R68, R69, UR6 ;  /* 0x0000000645447c20 */ /* 0x000fe20008410000 */
[----:B------:R-:W-:Y:S01]  /*4680*/  LOP3.LUT P6, RZ, R76, 0xff, RZ, 0xc0, !PT ;  /* 0x000000ff4cff7812 */ /* 0x000fe200078cc0ff */
[C---:B------:R-:W-:Y:S01]  /*4690*/  FFMA.FTZ R76, R178.reuse, R201, R72 ;  /* 0x000000c9b24c7223 */ /* 0x040fe20000010048 */
[----:B------:R-:W-:Y:S01]  /*46a0*/  FSEL R86, R75, RZ, P4 ;  /* 0x000000ff4b567208 */ /* 0x000fe20002000000 */
[----:B------:R-:W-:Y:S01]  /*46b0*/  FFMA.FTZ R72, R178, R79, R70 ;  /* 0x0000004fb2487223 */ /* 0x000fe20000010046 */
[----:B------:R-:W-:Y:S02]  /*46c0*/  LOP3.LUT P4, RZ, R143, 0xff00, RZ, 0xc0, !PT ;  /* 0x0000ff008fff7812 */ /* 0x000fe4000788c0ff */
[C---:B------:R-:W-:Y:S01]  /*46d0*/  F2FP.BF16.F32.PACK_AB R69, R76.reuse, R69 ;  /* 0x000000454c45723e */ /* 0x040fe200000010ff */
[----:B------:R-:W-:Y:S01]  /*46e0*/  FMUL.FTZ R76, R76, UR6 ;  /* 0x000000064c4c7c20 */ /* 0x000fe20008410000 */
[----:B------:R-:W-:-:S02]  /*46f0*/  FSEL R77, R75, RZ, P4 ;  /* 0x000000ff4b4d7208 */ /* 0x000fc40002000000 */
[----:B------:R-:W-:Y:S02]  /*4700*/  LOP3.LUT P4, RZ, R142, 0xff0000, RZ, 0xc0, !PT ;  /* 0x00ff00008eff7812 */ /* 0x000fe4000788c0ff */
[----:B------:R-:W-:Y:S02]  /*4710*/  F2FP.BF16.F32.PACK_AB R75, R93, R88 ;  /* 0x000000585d4b723e */ /* 0x000fe400000010ff */
[----:B------:R-:W-:Y:S02]  /*4720*/  F2FP.BF16.F32.PACK_AB R74, R77, R74 ;  /* 0x0000004a4d4a723e */ /* 0x000fe400000010ff */
[----:B------:R-:W-:Y:S02]  /*4730*/  F2FP.BF16.F32.PACK_AB R70, R78, R91 ;  /* 0x0000005b4e46723e */ /* 0x000fe400000010ff */
[C---:B------:R-:W-:Y:S02]  /*4740*/  FSEL R77, R68.reuse, RZ, P1 ;  /* 0x000000ff444d7208 */ /* 0x040fe40000800000 */
[----:B------:R-:W-:-:S02]  /*4750*/  FSEL R88, R68, RZ, P4 ;  /* 0x000000ff44587208 */ /* 0x000fc40002000000 */
[----:B------:R-:W-:Y:S02]  /*4760*/  F2FP.BF16.F32.PACK_AB R71, R90, R193 ;  /* 0x000000c15a47723e */ /* 0x000fe400000010ff */
[----:B------:R-:W-:Y:S01]  /*4770*/  F2FP.BF16.F32.PACK_AB R78, R86, R73 ;  /* 0x00000049564e723e */ /* 0x000fe200000010ff */
[C---:B------:R-:W-:Y:S01]  /*4780*/  FMUL.FTZ R73, R195.reuse, UR6 ;  /* 0x00000006c3497c20 */ /* 0x040fe20008410000 */
[----:B------:R-:W-:Y:S01]  /*4790*/  F2FP.BF16.F32.PACK_AB R68, R195, R72 ;  /* 0x00000048c344723e */ /* 0x000fe200000010ff */
[----:B------:R-:W-:Y:S01]  /*47a0*/  FMUL.FTZ R72, R72, UR6 ;  /* 0x0000000648487c20 */ /* 0x000fe20008410000 */
[----:B------:R-:W-:Y:S02]  /*47b0*/  LOP3.LUT P1, RZ, R142, 0xff000000, RZ, 0xc0, !PT ;  /* 0xff0000008eff7812 */ /* 0x000fe4000782c0ff */
[----:B------:R-:W-:Y:S02]  /*47c0*/  FSEL R90, R76, RZ, P2 ;  /* 0x000000ff4c5a7208 */ /* 0x000fe40001000000 */
[----:B------:R-:W-:-:S02]  /*47d0*/  LOP3.LUT P4, RZ, R142, 0xff00, RZ, 0xc0, !PT ;  /* 0x0000ff008eff7812 */ /* 0x000fc4000788c0ff */
        /* <DEDUP_REMOVED lines=10> */
[----:B------:R-:W-:-:S07]  /*4880*/  F2FP.BF16.F32.PACK_AB R76, R87, R76 ;  /* 0x0000004c574c723e */ /* 0x000fce00000010ff */
.L_x_496:
[----:B------:R-:W-:Y:S01]  /*4890*/  ISETP.NE.U32.AND P1, PT, RZ, UR4, PT ;  /* 0x00000004ff007c0c */ /* 0x000fe2000bf25070 */
[----:B------:R-:W0:Y:S03]  /*48a0*/  LDC.64 R86, c[0x0][0x468] ;  /* 0x00011a00ff567b82 */ /* 0x000e260000000a00 */
[----:B------:R-:W-:-:S05]  /*48b0*/  ISETP.NE.AND.EX P1, PT, RZ, UR5, PT, P1 ;  /* 0x00000005ff007c0c */ /* 0x000fca000bf25310 */
[----:B------:R-:W1:Y:S08]  /*48c0*/  @P0 LDC.64 R88, c[0x0][0x470] ;  /* 0x00011c00ff580b82 */ /* 0x000e700000000a00 */
[----:B------:R-:W2:Y:S01]  /*48d0*/  @P1 LDC.64 R92, c[0x0][0x478] ;  /* 0x00011e00ff5c1b82 */ /* 0x000ea20000000a00 */
[----:B0-----:R-:W-:-:S04]  /*48e0*/  IMAD.WIDE.U32 R90, R185, 0x10, R86 ;  /* 0x00000010b95a7825 */ /* 0x001fc800078e0056 */
[----:B-1----:R-:W-:-:S04]  /*48f0*/  @P0 IMAD.WIDE.U32 R88, R185, 0x10, R88 ;  /* 0x00000010b9580825 */ /* 0x002fc800078e0058 */
[----:B--2---:R-:W-:-:S05]  /*4900*/  @P1 IMAD.WIDE.U32 R92, R185, 0x10, R92 ;  /* 0x00000010b95c1825 */ /* 0x004fca00078e005c */
[----:B------:R0:W-:Y:S04]  /*4910*/  @P1 STG.E.128 desc[UR12][R92.64], R68 ;  /* 0x000000445c001986 */ /* 0x0001e8000c101d0c */
[----:B------:R0:W-:Y:S04]  /*4920*/  STG.E.128 desc[UR12][R90.64], R76 ;  /* 0x0000004c5a007986 */ /* 0x0001e8000c101d0c */
[----:B------:R0:W-:Y:S01]  /*4930*/  @P0 STG.E.128 desc[UR12][R88.64], R72 ;  /* 0x0000004858000986 */ /* 0x0001e2000c101d0c */
[----:B------:R-:W-:Y:S05]  /*4940*/  @!P0 BRA `(.L_x_501) ;  /* 0x0000001400488947 */ /* 0x000fea0003800000 */
[----:B------:R-:W-:-:S04]  /*4950*/  UISETP.NE.U32.AND UP0, UPT, UR7, URZ, UPT ;  /* 0x000000ff0700728c */ /* 0x000fc8000bf05070 */
[----:B------:R-:W-:-:S06]  /*4960*/  UISETP.NE.AND.EX UP0, UPT, UR8, URZ, UPT, UP0 ;  /* 0x000000ff0800728c */ /* 0x000fcc000bf05300 */
[----:B------:R-:W-:-:S13]  /*4970*/  PLOP3.LUT P4, PT, PT, PT, UP0, 0x80, 0x8 ;  /* 0x000000000008781c */ /* 0x000fda0003f8f008 */
[----:B------:R-:W-:Y:S05]  /*4980*/  @!P4 BRA `(.L_x_502) ;  /* 0x0000000800ccc947 */ /* 0x000fea0003800000 */
[----:B------:R-:W-:Y:S05]  /*4990*/  @!P1 BRA `(.L_x_503) ;  /* 0x00000004006c9947 */ /* 0x000fea0003800000 */
[-CC-:B------:R-:W-:Y:S01]  /*49a0*/  FFMA.FTZ R189, R189, R184.reuse, R186.reuse ;  /* 0x000000b8bdbd7223 */ /* 0x180fe200000100ba */
[----:B0-----:R-:W-:Y:S01]  /*49b0*/  SHF.L.U32 R69, R59, 0x10, RZ ;  /* 0x000000103b457819 */ /* 0x001fe200000006ff */
[-C--:B------:R-:W-:Y:S01]  /*49c0*/  FFMA.FTZ R211, R211, R184.reuse, R186 ;  /* 0x000000b8d3d37223 */ /* 0x080fe200000100ba */
[----:B------:R-:W-:Y:S01]  /*49d0*/  PRMT R68, R59, 0x7632, R68 ;  /* 0x000076323b447816 */ /* 0x000fe20000000044 */
[----:B------:R-:W-:Y:S01]  /*49e0*/  FADD.FTZ R189, R180, -R189 ;  /* 0x800000bdb4bd7221 */ /* 0x000fe20000010000 */
[-CC-:B------:R-:W-:Y:S01]  /*49f0*/  FFMA.FTZ R167, R167, R184.reuse, R186.reuse ;  /* 0x000000b8a7a77223 */ /* 0x180fe200000100ba */
[----:B------:R-:W-:Y:S01]  /*4a00*/  FADD.FTZ R211, R208, -R211 ;  /* 0x800000d3d0d37221 */ /* 0x000fe20000010000 */
[----:B------:R-:W-:Y:S01]  /*4a10*/  FFMA.FTZ R163, R163, R184, R186 ;  /* 0x000000b8a3a37223 */ /* 0x000fe200000100ba */
[--C-:B------:R-:W-:Y:S01]  /*4a20*/  FFMA.FTZ R71, R178, R189, R69.reuse ;  /* 0x000000bdb2477223 */ /* 0x100fe20000010045 */
[----:B------:R-:W-:Y:S01]  /*4a30*/  PRMT R69, R58, 0x7632, R69 ;  /* 0x000076323a457816 */ /* 0x000fe20000000045 */
[----:B------:R-:W-:-:S02]  /*4a40*/  IMAD.U32 R73, R68, 0x10000, RZ ;  /* 0x0001000044497824 */ /* 0x000fc400078e00ff */
[----:B------:R-:W-:Y:S01]  /*4a50*/  FADD.FTZ R167, R160, -R167 ;  /* 0x800000a7a0a77221 */ /* 0x000fe20000010000 */
[C---:B------:R-:W-:Y:S01]  /*4a60*/  PRMT R68, R57.reuse, 0x7632, R68 ;  /* 0x0000763239447816 */ /* 0x040fe20000000044 */
[----:B------:R-:W-:Y:S02]  /*4a70*/  IMAD.U32 R70, R57, 0x10000, RZ ;  /* 0x0001000039467824 */ /* 0x000fe400078e00ff */
[-CC-:B------:R-:W-:Y:S01]  /*4a80*/  FFMA.FTZ R217, R217, R184.reuse, R186.reuse ;  /* 0x000000b8d9d97223 */ /* 0x180fe200000100ba */
[----:B------:R-:W-:Y:S01]  /*4a90*/  SHF.L.U32 R72, R58, 0x10, RZ ;  /* 0x000000103a487819 */ /* 0x000fe200000006ff */
[----:B------:R-:W-:Y:S01]  /*4aa0*/  FFMA.FTZ R90, R178, R211, R73 ;  /* 0x000000d3b25a7223 */ /* 0x000fe20000010049 */
[----:B------:R-:W-:Y:S01]  /*4ab0*/  SHF.L.U32 R74, R69, 0x10, RZ ;  /* 0x00000010454a7819 */ /* 0x000fe200000006ff */
[----:B------:R-:W-:Y:S01]  /*4ac0*/  FADD.FTZ R163, R166, -R163 ;  /* 0x800000a3a6a37221 */ /* 0x000fe20000010000 */
[----:B------:R-:W-:Y:S01]  /*4ad0*/  FMUL.FTZ R69, R71, UR6 ;  /* 0x0000000647457c20 */ /* 0x000fe20008410000 */
[----:B------:R-:W-:Y:S01]  /*4ae0*/  ISETP.GE.U32.AND P2, PT, R84, RZ, PT ;  /* 0x000000ff5400720c */ /* 0x000fe20003f46070 */
[-C--:B------:R-:W-:Y:S01]  /*4af0*/  FFMA.FTZ R215, R215, R184.reuse, R186 ;  /* 0x000000b8d7d77223 */ /* 0x080fe200000100ba */
[----:B------:R-:W-:Y:S01]  /*4b00*/  LOP3.LUT P5, RZ, R85, 0xff0000, RZ, 0xc0, !PT ;  /* 0x00ff000055ff7812 */ /* 0x000fe200078ac0ff */
[----:B------:R-:W-:Y:S01]  /*4b10*/  FFMA.FTZ R167, R178, R167, R70 ;  /* 0x000000a7b2a77223 */ /* 0x000fe20000010046 */
[----:B------:R-:W-:Y:S01]  /*4b20*/  SHF.L.U32 R68, R68, 0x10, RZ ;  /* 0x0000001044447819 */ /* 0x000fe200000006ff */
[----:B------:R-:W-:Y:S01]  /*4b30*/  FADD.FTZ R217, R204, -R217 ;  /* 0x800000d9ccd97221 */ /* 0x000fe20000010000 */
[----:B------:R-:W-:Y:S01]  /*4b40*/  FMUL.FTZ R70, R90, UR6 ;  /* 0x000000065a467c20 */ /* 0x000fe20008410000 */
[----:B------:R-:W-:Y:S01]  /*4b50*/  FFMA.FTZ R163, R178, R163, R72 ;  /* 0x000000a3b2a37223 */ /* 0x000fe20000010048 */
[----:B------:R-:W-:Y:S01]  /*4b60*/  LOP3.LUT P6, RZ, R145, 0xff0000, RZ, 0xc0, !PT ;  /* 0x00ff000091ff7812 */ /* 0x000fe200078cc0ff */
[----:B------:R-:W-:Y:S01]  /*4b70*/  FADD.FTZ R215, R206, -R215 ;  /* 0x800000d7ced77221 */ /* 0x000fe20000010000 */
[----:B------:R-:W-:Y:S01]  /*4b80*/  ISETP.GE.U32.AND.EX P2, PT, R85, 0x1000000, PT, P2 ;  /* 0x010000005500780c */ /* 0x000fe20003f46120 */
[----:B------:R-:W-:Y:S01]  /*4b90*/  FFMA.FTZ R72, R178, R217, R68 ;  /* 0x000000d9b2487223 */ /* 0x000fe20000010044 */
[----:B------:R-:W-:Y:S01]  /*4ba0*/  FSEL R79, R69, RZ, P5 ;  /* 0x000000ff454f7208 */ /* 0x000fe20002800000 */
[----:B------:R-:W-:Y:S01]  /*4bb0*/  FMUL.FTZ R68, R163, UR6 ;  /* 0x00000006a3447c20 */ /* 0x000fe20008410000 */
[----:B------:R-:W-:Y:S01]  /*4bc0*/  ISETP.GE.U32.AND P5, PT, R144, RZ, PT ;  /* 0x000000ff9000720c */ /* 0x000fe20003fa6070 */
[----:B------:R-:W-:Y:S01]  /*4bd0*/  FFMA.FTZ R88, R178, R215, R74 ;  /* 0x000000d7b2587223 */ /* 0x000fe2000001004a */
[----:B------:R-:W-:Y:S01]  /*4be0*/  FSEL R75, R69, RZ, P6 ;  /* 0x000000ff454b7208 */ /* 0x000fe20003000000 */
[-CC-:B------:R-:W-:Y:S01]  /*4bf0*/  FFMA.FTZ R213, R213, R184.reuse, R186.reuse ;  /* 0x000000b8d5d57223 */ /* 0x180fe200000100ba */
[----:B------:R-:W-:Y:S01]  /*4c00*/  FSEL R92, R70, RZ, P2 ;  /* 0x000000ff465c7208 */ /* 0x000fe20001000000 */
[----:B------:R-:W-:Y:S01]  /*4c10*/  FMUL.FTZ R69, R88, UR6 ;  /* 0x0000000658457c20 */ /* 0x000fe20008410000 */
[----:B------:R-:W-:Y:S01]  /*4c20*/  LOP3.LUT P6, RZ, R85, 0xff, RZ, 0xc0, !PT ;  /* 0x000000ff55ff7812 */ /* 0x000fe200078cc0ff */
[----:B------:R-:W-:Y:S01]  /*4c30*/  FFMA.FTZ R187, R187, R184, R186 ;  /* 0x000000b8bbbb7223 */ /* 0x000fe200000100ba */
[C---:B------:R-:W-:Y:S01]  /*4c40*/  LOP3.LUT P2, RZ, R145.reuse, 0xff, RZ, 0xc0, !PT ;  /* 0x000000ff91ff7812 */ /* 0x040fe2000784c0ff */
[----:B------:R-:W-:Y:S01]  /*4c50*/  FADD.FTZ R213, R202, -R213 ;  /* 0x800000d5cad57221 */ /* 0x000fe20000010000 */
[----:B------:R-:W-:Y:S01]  /*4c60*/  ISETP.GE.U32.AND.EX P5, PT, R145, 0x1000000, PT, P5 ;  /* 0x010000009100780c */ /* 0x000fe20003fa6150 */
[----:B------:R-:W-:Y:S01]  /*4c70*/  FADD.FTZ R187, R162, -R187 ;  /* 0x800000bba2bb7221 */ /* 0x000fe20000010000 */
[----:B------:R-:W-:Y:S01]  /*4c80*/  FSEL R78, R68, RZ, P6 ;  /* 0x000000ff444e7208 */ /* 0x000fe20003000000 */
[----:B------:R-:W-:Y:S01]  /*4c90*/  FMUL.FTZ R74, R72, UR6 ;  /* 0x00000006484a7c20 */ /* 0x000fe20008410000 */
[----:B------:R-:W-:-:S02]  /*4ca0*/  FSEL R76, R68, RZ, P2 ;  /* 0x000000ff444c7208 */ /* 0x000fc40001000000 */
[----:B------:R-:W-:Y:S01]  /*4cb0*/  FSEL R160, R70, RZ, P5 ;  /* 0x000000ff46a07208 */ /* 0x000fe20002800000 */
[----:B------:R-:W-:Y:S01]  /*4cc0*/  FMUL.FTZ R70, R167, UR6 ;  /* 0x00000006a7467c20 */ /* 0x000fe20008410000 */
[----:B------:R-:W-:Y:S02]  /*4cd0*/  PRMT R68, R56, 0x7632, R68 ;  /* 0x0000763238447816 */ /* 0x000fe40000000044 */
[----:B------:R-:W-:Y:S02]  /*4ce0*/  LOP3.LUT P5, RZ, R85, 0xff00, RZ, 0xc0, !PT ;  /* 0x0000ff0055ff7812 */ /* 0x000fe400078ac0ff */
[----:B------:R-:W-:Y:S01]  /*4cf0*/  LOP3.LUT P6, RZ, R145, 0xff00, RZ, 0xc0, !PT ;  /* 0x0000ff0091ff7812 */ /* 0x000fe200078cc0ff */
[----:B------:R-:W-:Y:S01]  /*4d00*/  IMAD.U32 R68, R68, 0x10000, RZ ;  /* 0x0001000044447824 */ /* 0x000fe200078e00ff */
[C---:B------:R-:W-:Y:S02]  /*4d10*/  FSEL R89, R69.reuse, RZ, P5 ;  /* 0x000000ff45597208 */ /* 0x040fe40002800000 */
[----:B------:R-:W-:Y:S01]  /*4d20*/  FSEL R91, R69, RZ, P6 ;  /* 0x000000ff455b7208 */ /* 0x000fe20003000000 */
[----:B------:R-:W-:Y:S01]  /*4d30*/  FFMA.FTZ R68, R178, R213, R68 ;  /* 0x000000d5b2447223 */ /* 0x000fe20000010044 */
[----:B------:R-:W-:-:S02]  /*4d40*/  LOP3.LUT P2, RZ, R84, 0xff0000, RZ, 0xc0, !PT ;  /* 0x00ff000054ff7812 */ /* 0x000fc4000784c0ff */
[----:B------:R-:W-:Y:S02]  /*4d50*/  LOP3.LUT P5, RZ, R144, 0xff0000, RZ, 0xc0, !PT ;  /* 0x00ff000090ff7812 */ /* 0x000fe400078ac0ff */
[----:B------:R-:W-:Y:S02]  /*4d60*/  SHF.L.U32 R69, R56, 0x10, RZ ;  /* 0x0000001038457819 */ /* 0x000fe400000006ff */
[----:B------:R-:W-:Y:S02]  /*4d70*/  LOP3.LUT P6, RZ, R84, 0xff000000, RZ, 0xc0, !PT ;  /* 0xff00000054ff7812 */ /* 0x000fe400078cc0ff */
[----:B------:R-:W-:Y:S01]  /*4d80*/  FSEL R77, R70, RZ, P2 ;  /* 0x000000ff464d7208 */ /* 0x000fe20001000000 */
[----:B------:R-:W-:Y:S01]  /*4d90*/  FFMA.FTZ R187, R178, R187, R69 ;  /* 0x000000bbb2bb7223 */ /* 0x000fe20000010045 */
[----:B------:R-:W-:Y:S02]  /*4da0*/  FSEL R73, R70, RZ, P5 ;  /* 0x000000ff46497208 */ /* 0x000fe40002800000 */
[----:B------:R-:W-:-:S02]  /*4db0*/  LOP3.LUT P2, RZ, R84, 0xff00, RZ, 0xc0, !PT ;  /* 0x0000ff0054ff7812 */ /* 0x000fc4000784c0ff */
[----:B------:R-:W-:Y:S02]  /*4dc0*/  LOP3.LUT P5, RZ, R84, 0xff, RZ, 0xc0, !PT ;  /* 0x000000ff54ff7812 */ /* 0x000fe400078ac0ff */
[----:B------:R-:W-:Y:S01]  /*4dd0*/  F2FP.BF16.F32.PACK_AB R69, R72, R167 ;  /* 0x000000a74845723e */ /* 0x000fe200000010ff */
[----:B------:R-:W-:Y:S01]  /*4de0*/  FMUL.FTZ R72, R68, UR6 ;  /* 0x0000000644487c20 */ /* 0x000fe20008410000 */
[----:B------:R-:W-:Y:S02]  /*4df0*/  FSEL R84, R74, RZ, P6 ;  /* 0x000000ff4a547208 */ /* 0x000fe40003000000 */
[----:B------:R-:W-:Y:S02]  /*4e00*/  LOP3.LUT P6, RZ, R144, 0xff000000, RZ, 0xc0, !PT ;  /* 0xff00000090ff7812 */ /* 0x000fe400078cc0ff */
[----:B------:R-:W-:Y:S02]  /*4e10*/  F2FP.BF16.F32.PACK_AB R70, R88, R163 ;  /* 0x000000a35846723e */ /* 0x000fe400000010ff */
[----:B------:R-:W-:-:S02]  /*4e20*/  FSEL R88, R74, RZ, P6 ;  /* 0x000000ff4a587208 */ /* 0x000fc40003000000 */
[----:B------:R-:W-:Y:S01]  /*4e30*/  F2FP.BF16.F32.PACK_AB R68, R68, R187 ;  /* 0x000000bb4444723e */ /* 0x000fe200000010ff */
[----:B------:R-:W-:Y:S01]  /*4e40*/  FMUL.FTZ R187, R187, UR6 ;  /* 0x00000006bbbb7c20 */ /* 0x000fe20008410000 */
[----:B------:R-:W-:Y:S02]  /*4e50*/  LOP3.LUT P6, RZ, R144, 0xff00, RZ, 0xc0, !PT ;  /* 0x0000ff0090ff7812 */ /* 0x000fe400078cc0ff */
[----:B------:R-:W-:Y:S02]  /*4e60*/  FSEL R85, R72, RZ, P2 ;  /* 0x000000ff48557208 */ /* 0x000fe40001000000 */
[----:B------:R-:W-:Y:S02]  /*4e70*/  LOP3.LUT P2, RZ, R144, 0xff, RZ, 0xc0, !PT ;  /* 0x000000ff90ff7812 */ /* 0x000fe4000784c0ff */
[----:B------:R-:W-:Y:S02]  /*4e80*/  F2FP.BF16.F32.PACK_AB R78, R89, R78 ;  /* 0x0000004e594e723e */ /* 0x000fe400000010ff */
[----:B------:R-:W-:-:S02]  /*4e90*/  F2FP.BF16.F32.PACK_AB R74, R91, R76 ;  /* 0x0000004c5b4a723e */ /* 0x000fc400000010ff */
[----:B------:R-:W-:Y:S02]  /*4ea0*/  FSEL R89, R72, RZ, P6 ;  /* 0x000000ff48597208 */ /* 0x000fe40003000000 */
[C---:B------:R-:W-:Y:S02]  /*4eb0*/  FSEL R72, R187.reuse, RZ, P2 ;  /* 0x000000ffbb487208 */ /* 0x040fe40001000000 */
[----:B------:R-:W-:Y:S02]  /*4ec0*/  FSEL R76, R187, RZ, P5 ;  /* 0x000000ffbb4c7208 */ /* 0x000fe40002800000 */
[----:B------:R-:W-:Y:S02]  /*4ed0*/  F2FP.BF16.F32.PACK_AB R71, R90, R71 ;  /* 0x000000475a47723e */ /* 0x000fe400000010ff */
[----:B------:R-:W-:Y:S02]  /*4ee0*/  F2FP.BF16.F32.PACK_AB R75, R160, R75 ;  /* 0x0000004ba04b723e */ /* 0x000fe400000010ff */
[----:B------:R-:W-:-:S02]  /*4ef0*/  F2FP.BF16.F32.PACK_AB R79, R92, R79 ;  /* 0x0000004f5c4f723e */ /* 0x000fc400000010ff */
[----:B------:R-:W-:Y:S02]  /*4f00*/  F2FP.BF16.F32.PACK_AB R73, R88, R73 ;  /* 0x000000495849723e */ /* 0x000fe400000010ff */
[----:B------:R-:W-:Y:S02]  /*4f10*/  F2FP.BF16.F32.PACK_AB R77, R84, R77 ;  /* 0x0000004d544d723e */ /* 0x000fe400000010ff */
[----:B------:R-:W-:Y:S02]  /*4f20*/  F2FP.BF16.F32.PACK_AB R72, R89, R72 ;  /* 0x000000485948723e */ /* 0x000fe400000010ff */
[----:B------:R-:W-:Y:S01]  /*4f30*/  F2FP.BF16.F32.PACK_AB R76, R85, R76 ;  /* 0x0000004c554c723e */ /* 0x000fe200000010ff */
[----:B------:R-:W-:Y:S06]  /*4f40*/  BRA `(.L_x_504) ;  /* 0x0000001c00bc7947 */ /* 0x000fec0003800000 */
.L_x_503:
[-CC-:B------:R-:W-:Y:S01]  /*4f50*/  FFMA.FTZ R189, R189, R184.reuse, R186.reuse ;  /* 0x000000b8bdbd7223 */ /* 0x180fe200000100ba */
[----:B0-----:R-:W-:Y:S01]  /*4f60*/  SHF.L.U32 R73, R59, 0x10, RZ ;  /* 0x000000103b497819 */ /* 0x001fe200000006ff */
[-C--:B------:R-:W-:Y:S01]  /*4f70*/  FFMA.FTZ R211, R211, R184.reuse, R186 ;  /* 0x000000b8d3d37223 */ /* 0x080fe200000100ba */
[----:B------:R-:W-:Y:S01]  /*4f80*/  PRMT R72, R59, 0x7632, R72 ;  /* 0x000076323b487816 */ /* 0x000fe20000000048 */
[----:B------:R-:W-:Y:S01]  /*4f90*/  FADD.FTZ R189, R180, -R189 ;  /* 0x800000bdb4bd7221 */ /* 0x000fe20000010000 */
[-CC-:B------:R-:W-:Y:S01]  /*4fa0*/  FFMA.FTZ R163, R163, R184.reuse, R186.reuse ;  /* 0x000000b8a3a37223 */ /* 0x180fe200000100ba */
[-C--:B------:R-:W-:Y:S01]  /*4fb0*/  FFMA.FTZ R217, R217, R184.reuse, R186 ;  /* 0x000000b8d9d97223 */ /* 0x080fe200000100ba */
[----:B------:R-:W-:Y:S01]  /*4fc0*/  SHF.L.U32 R75, R72, 0x10, RZ ;  /* 0x00000010484b7819 */ /* 0x000fe200000006ff */
[----:B------:R-:W-:Y:S01]  /*4fd0*/  FFMA.FTZ R189, R178, R189, R73 ;  /* 0x000000bdb2bd7223 */ /* 0x000fe20000010049 */
[----:B------:R-:W-:Y:S01]  /*4fe0*/  PRMT R72, R57, 0x7632, R72 ;  /* 0x0000763239487816 */ /* 0x000fe20000000048 */
[----:B------:R-:W-:Y:S01]  /*4ff0*/  FADD.FTZ R211, R208, -R211 ;  /* 0x800000d3d0d37221 */ /* 0x000fe20000010000 */
[----:B------:R-:W-:Y:S01]  /*5000*/  LOP3.LUT P5, RZ, R85, 0xff0000, RZ, 0xc0, !PT ;  /* 0x00ff000055ff7812 */ /* 0x000fe200078ac0ff */
[----:B------:R-:W-:Y:S01]  /*5010*/  FMUL.FTZ R189, R189, UR6 ;  /* 0x00000006bdbd7c20 */ /* 0x000fe20008410000 */
[----:B------:R-:W-:Y:S01]  /*5020*/  PRMT R73, R58, 0x7632, R73 ;  /* 0x000076323a497816 */ /* 0x000fe20000000049 */
[----:B------:R-:W-:Y:S01]  /*5030*/  FFMA.FTZ R215, R215, R184, R186 ;  /* 0x000000b8d7d77223 */ /* 0x000fe200000100ba */
[----:B------:R-:W-:Y:S01]  /*5040*/  FADD.FTZ R163, R166, -R163 ;  /* 0x800000a3a6a37221 */ /* 0x000fe20000010000 */
[----:B------:R-:W-:-:S02]  /*5050*/  IMAD.U32 R76, R58, 0x10000, RZ ;  /* 0x000100003a4c7824 */ /* 0x000fc400078e00ff */
[----:B------:R-:W-:Y:S01]  /*5060*/  FADD.FTZ R217, R204, -R217 ;  /* 0x800000d9ccd97221 */ /* 0x000fe20000010000 */
[----:B------:R-:W-:Y:S02]  /*5070*/  IMAD.U32 R72, R72, 0x10000, RZ ;  /* 0x0001000048487824 */ /* 0x000fe400078e00ff */
[----:B------:R-:W-:Y:S01]  /*5080*/  FFMA.FTZ R75, R178, R211, R75 ;  /* 0x000000d3b24b7223 */ /* 0x000fe2000001004b */
[----:B------:R-:W-:Y:S01]  /*5090*/  FSEL R79, R189, RZ, P5 ;  /* 0x000000ffbd4f7208 */ /* 0x000fe20002800000 */
[----:B------:R-:W-:Y:S01]  /*50a0*/  FADD.FTZ R215, R206, -R215 ;  /* 0x800000d7ced77221 */ /* 0x000fe20000010000 */
[----:B------:R-:W-:Y:S01]  /*50b0*/  SHF.L.U32 R78, R73, 0x10, RZ ;  /* 0x00000010494e7819 */ /* 0x000fe200000006ff */
[----:B------:R-:W-:Y:S01]  /*50c0*/  FFMA.FTZ R76, R178, R163, R76 ;  /* 0x000000a3b24c7223 */ /* 0x000fe2000001004c */
[----:B------:R-:W-:Y:S01]  /*50d0*/  ISETP.GE.U32.AND P2, PT, R84, RZ, PT ;  /* 0x000000ff5400720c */ /* 0x000fe20003f46070 */
[----:B------:R-:W-:Y:S01]  /*50e0*/  FFMA.FTZ R217, R178, R217, R72 ;  /* 0x000000d9b2d97223 */ /* 0x000fe20000010048 */
[----:B------:R-:W-:Y:S01]  /*50f0*/  ISETP.GE.U32.AND P5, PT, R144, RZ, PT ;  /* 0x000000ff9000720c */ /* 0x000fe20003fa6070 */
[----:B------:R-:W-:Y:S01]  /*5100*/  FMUL.FTZ R72, R75, UR6 ;  /* 0x000000064b487c20 */ /* 0x000fe20008410000 */
[----:B------:R-:W-:Y:S01]  /*5110*/  LOP3.LUT P6, RZ, R145, 0xff0000, RZ, 0xc0, !PT ;  /* 0x00ff000091ff7812 */ /* 0x000fe200078cc0ff */
[----:B------:R-:W-:Y:S01]  /*5120*/  FFMA.FTZ R78, R178, R215, R78 ;  /* 0x000000d7b24e7223 */ /* 0x000fe2000001004e */
[----:B------:R-:W-:Y:S01]  /*5130*/  ISETP.GE.U32.AND.EX P2, PT, R85, 0x1000000, PT, P2 ;  /* 0x010000005500780c */ /* 0x000fe20003f46120 */
[----:B------:R-:W-:Y:S01]  /*5140*/  FMUL.FTZ R76, R76, UR6 ;  /* 0x000000064c4c7c20 */ /* 0x000fe20008410000 */
[----:B------:R-:W-:Y:S01]  /*5150*/  ISETP.GE.U32.AND.EX P5, PT, R145, 0x1000000, PT, P5 ;  /* 0x010000009100780c */ /* 0x000fe20003fa6150 */
[-CC-:B------:R-:W-:Y:S01]  /*5160*/  FFMA.FTZ R167, R167, R184.reuse, R186.reuse ;  /* 0x000000b8a7a77223 */ /* 0x180fe200000100ba */
[----:B------:R-:W-:Y:S01]  /*5170*/  FSEL R75, R189, RZ, P6 ;  /* 0x000000ffbd4b7208 */ /* 0x000fe20003000000 */
[-CC-:B------:R-:W-:Y:S01]  /*5180*/  FFMA.FTZ R213, R213, R184.reuse, R186.reuse ;  /* 0x000000b8d5d57223 */ /* 0x180fe200000100ba */
[----:B------:R-:W-:Y:S01]  /*5190*/  LOP3.LUT P6, RZ, R85, 0xff, RZ, 0xc0, !PT ;  /* 0x000000ff55ff7812 */ /* 0x000fe200078cc0ff */
[----:B------:R-:W-:Y:S01]  /*51a0*/  FADD.FTZ R167, R160, -R167 ;  /* 0x800000a7a0a77221 */ /* 0x000fe20000010000 */
[----:B------:R-:W-:Y:S01]  /*51b0*/  FSEL R90, R72, RZ, P2 ;  /* 0x000000ff485a7208 */ /* 0x000fe20001000000 */
[----:B------:R-:W-:Y:S01]  /*51c0*/  FADD.FTZ R213, R202, -R213 ;  /* 0x800000d5cad57221 */ /* 0x000fe20000010000 */
[----:B------:R-:W-:Y:S01]  /*51d0*/  FSEL R92, R72, RZ, P5 ;  /* 0x000000ff485c7208 */ /* 0x000fe20002800000 */
[----:B------:R-:W-:Y:S01]  /*51e0*/  FMUL.FTZ R72, R78, UR6 ;  /* 0x000000064e487c20 */ /* 0x000fe20008410000 */
[----:B------:R-:W-:Y:S01]  /*51f0*/  FSEL R78, R76, RZ, P6 ;  /* 0x000000ff4c4e7208 */ /* 0x000fe20003000000 */
[----:B------:R-:W-:Y:S01]  /*5200*/  FFMA.FTZ R187, R187, R184, R186 ;  /* 0x000000b8bbbb7223 */ /* 0x000fe200000100ba */
[----:B------:R-:W-:Y:S01]  /*5210*/  LOP3.LUT P5, RZ, R85, 0xff00, RZ, 0xc0, !PT ;  /* 0x0000ff0055ff7812 */ /* 0x000fe200078ac0ff */
[----:B------:R-:W-:Y:S01]  /*5220*/  FMUL.FTZ R217, R217, UR6 ;  /* 0x00000006d9d97c20 */ /* 0x000fe20008410000 */
[----:B------:R-:W-:Y:S01]  /*5230*/  LOP3.LUT P6, RZ, R145, 0xff00, RZ, 0xc0, !PT ;  /* 0x0000ff0091ff7812 */ /* 0x000fe200078cc0ff */
[----:B------:R-:W-:Y:S01]  /*5240*/  FADD.FTZ R187, R162, -R187 ;  /* 0x800000bba2bb7221 */ /* 0x000fe20000010000 */
[----:B------:R-:W-:-:S02]  /*5250*/  SHF.L.U32 R74, R57, 0x10, RZ ;  /* 0x00000010394a7819 */ /* 0x000fc400000006ff */
[C---:B------:R-:W-:Y:S02]  /*5260*/  FSEL R89, R72.reuse, RZ, P5 ;  /* 0x000000ff48597208 */ /* 0x040fe40002800000 */
[----:B------:R-:W-:Y:S01]  /*5270*/  FSEL R91, R72, RZ, P6 ;  /* 0x000000ff485b7208 */ /* 0x000fe20003000000 */
[----:B------:R-:W-:Y:S01]  /*5280*/  FFMA.FTZ R74, R178, R167, R74 ;  /* 0x000000a7b24a7223 */ /* 0x000fe2000001004a */
[----:B------:R-:W-:Y:S02]  /*5290*/  PRMT R72, R56, 0x7632, R72 ;  /* 0x0000763238487816 */ /* 0x000fe40000000048 */
[----:B------:R-:W-:Y:S01]  /*52a0*/  LOP3.LUT P2, RZ, R145, 0xff, RZ, 0xc0, !PT ;  /* 0x000000ff91ff7812 */ /* 0x000fe2000784c0ff */
[----:B------:R-:W-:Y:S01]  /*52b0*/  FMUL.FTZ R74, R74, UR6 ;  /* 0x000000064a4a7c20 */ /* 0x000fe20008410000 */
[----:B------:R-:W-:Y:S02]  /*52c0*/  SHF.L.U32 R72, R72, 0x10, RZ ;  /* 0x0000001048487819 */ /* 0x000fe400000006ff */
[----:B------:R-:W-:-:S02]  /*52d0*/  FSEL R76, R76, RZ, P2 ;  /* 0x000000ff4c4c7208 */ /* 0x000fc40001000000 */
[----:B------:R-:W-:Y:S01]  /*52e0*/  LOP3.LUT P2, RZ, R84, 0xff0000, RZ, 0xc0, !PT ;  /* 0x00ff000054ff7812 */ /* 0x000fe2000784c0ff */
[----:B------:R-:W-:Y:S01]  /*52f0*/  FFMA.FTZ R72, R178, R213, R72 ;  /* 0x000000d5b2487223 */ /* 0x000fe20000010048 */
[----:B------:R-:W-:Y:S02]  /*5300*/  LOP3.LUT P5, RZ, R144, 0xff0000, RZ, 0xc0, !PT ;  /* 0x00ff000090ff7812 */ /* 0x000fe400078ac0ff */
[----:B------:R-:W-:Y:S01]  /*5310*/  LOP3.LUT P6, RZ, R84, 0xff000000, RZ, 0xc0, !PT ;  /* 0xff00000054ff7812 */ /* 0x000fe200078cc0ff */
[----:B------:R-:W-:Y:S01]  /*5320*/  FMUL.FTZ R72, R72, UR6 ;  /* 0x0000000648487c20 */ /* 0x000fe20008410000 */
[----:B------:R-:W-:Y:S02]  /*5330*/  SHF.L.U32 R73, R56, 0x10, RZ ;  /* 0x0000001038497819 */ /* 0x000fe400000006ff */
[C---:B------:R-:W-:Y:S02]  /*5340*/  FSEL R77, R74.reuse, RZ, P2 ;  /* 0x000000ff4a4d7208 */ /* 0x040fe40001000000 */
[----:B------:R-:W-:Y:S01]  /*5350*/  FSEL R88, R74, RZ, P5 ;  /* 0x000000ff4a587208 */ /* 0x000fe20002800000 */
[----:B------:R-:W-:Y:S01]  /*5360*/  FFMA.FTZ R73, R178, R187, R73 ;  /* 0x000000bbb2497223 */ /* 0x000fe20000010049 */
[----:B------:R-:W-:-:S02]  /*5370*/  LOP3.LUT P2, RZ, R84, 0xff00, RZ, 0xc0, !PT ;  /* 0x0000ff0054ff7812 */ /* 0x000fc4000784c0ff */
[----:B------:R-:W-:Y:S01]  /*5380*/  LOP3.LUT P5, RZ, R84, 0xff, RZ, 0xc0, !PT ;  /* 0x000000ff54ff7812 */ /* 0x000fe200078ac0ff */
[----:B------:R-:W-:Y:S01]  /*5390*/  FMUL.FTZ R73, R73, UR6 ;  /* 0x0000000649497c20 */ /* 0x000fe20008410000 */
[C---:B------:R-:W-:Y:S02]  /*53a0*/  FSEL R84, R217.reuse, RZ, P6 ;  /* 0x000000ffd9547208 */ /* 0x040fe40003000000 */
[----:B------:R-:W-:Y:S02]  /*53b0*/  LOP3.LUT P6, RZ, R144, 0xff000000, RZ, 0xc0, !PT ;  /* 0xff00000090ff7812 */ /* 0x000fe400078cc0ff */
[----:B------:R-:W-:Y:S02]  /*53c0*/  FSEL R85, R72, RZ, P2 ;  /* 0x000000ff48557208 */ /* 0x000fe40001000000 */
[----:B------:R-:W-:Y:S02]  /*53d0*/  FSEL R217, R217, RZ, P6 ;  /* 0x000000ffd9d97208 */ /* 0x000fe40003000000 */
[----:B------:R-:W-:-:S02]  /*53e0*/  LOP3.LUT P6, RZ, R144, 0xff00, RZ, 0xc0, !PT ;  /* 0x0000ff0090ff7812 */ /* 0x000fc400078cc0ff */
[----:B------:R-:W-:Y:S02]  /*53f0*/  LOP3.LUT P2, RZ, R144, 0xff, RZ, 0xc0, !PT ;  /* 0x000000ff90ff7812 */ /* 0x000fe4000784c0ff */
[----:B------:R-:W-:Y:S02]  /*5400*/  F2FP.BF16.F32.PACK_AB R78, R89, R78 ;  /* 0x0000004e594e723e */ /* 0x000fe400000010ff */
[----:B------:R-:W-:Y:S02]  /*5410*/  F2FP.BF16.F32.PACK_AB R74, R91, R76 ;  /* 0x0000004c5b4a723e */ /* 0x000fe400000010ff */
[----:B------:R-:W-:Y:S02]  /*5420*/  FSEL R89, R72, RZ, P6 ;  /* 0x000000ff48597208 */ /* 0x000fe40003000000 */
[C---:B------:R-:W-:Y:S02]  /*5430*/  FSEL R72, R73.reuse, RZ, P2 ;  /* 0x000000ff49487208 */ /* 0x040fe40001000000 */
        /* <DEDUP_REMOVED lines=8> */
.L_x_502:
[----:B------:R-:W-:Y:S05]  /*54c0*/  @!P1 BRA `(.L_x_505) ;  /* 0x00000004003c9947 */ /* 0x000fea0003800000 */
[-CC-:B------:R-:W-:Y:S01]  /*54d0*/  FFMA.FTZ R189, R189, R184.reuse, R186.reuse ;  /* 0x000000b8bdbd7223 */ /* 0x180fe200000100ba */
[-CC-:B------:R-:W-:Y:S01]  /*54e0*/  FFMA.FTZ R211, R211, R184.reuse, R186.reuse ;  /* 0x000000b8d3d37223 */ /* 0x180fe200000100ba */
[-CC-:B------:R-:W-:Y:S01]  /*54f0*/  FFMA.FTZ R163, R163, R184.reuse, R186.reuse ;  /* 0x000000b8a3a37223 */ /* 0x180fe200000100ba */
[----:B------:R-:W-:Y:S01]  /*5500*/  LOP3.LUT P5, RZ, R85, 0xff0000, RZ, 0xc0, !PT ;  /* 0x00ff000055ff7812 */ /* 0x000fe200078ac0ff */
[----:B------:R-:W-:Y:S01]  /*5510*/  FADD.FTZ R189, R180, -R189 ;  /* 0x800000bdb4bd7221 */ /* 0x000fe20000010000 */
[----:B0-----:R-:W-:Y:S01]  /*5520*/  FADD.FTZ R91, R208, -R211 ;  /* 0x800000d3d05b7221 */ /* 0x001fe20000010000 */
[-CC-:B------:R-:W-:Y:S01]  /*5530*/  FFMA.FTZ R215, R215, R184.reuse, R186.reuse ;  /* 0x000000b8d7d77223 */ /* 0x180fe200000100ba */
[----:B------:R-:W-:Y:S01]  /*5540*/  FADD.FTZ R163, R166, -R163 ;  /* 0x800000a3a6a37221 */ /* 0x000fe20000010000 */
[C---:B------:R-:W-:Y:S01]  /*5550*/  FMUL.FTZ R72, R178.reuse, R189 ;  /* 0x000000bdb2487220 */ /* 0x040fe20000410000 */
[----:B------:R-:W-:Y:S01]  /*5560*/  FMUL.FTZ R91, R178, R91 ;  /* 0x0000005bb25b7220 */ /* 0x000fe20000410000 */
[----:B------:R-:W-:Y:S01]  /*5570*/  ISETP.GE.U32.AND P2, PT, R84, RZ, PT ;  /* 0x000000ff5400720c */ /* 0x000fe20003f46070 */
[----:B------:R-:W-:Y:S01]  /*5580*/  FADD.FTZ R73, R206, -R215 ;  /* 0x800000d7ce497221 */ /* 0x000fe20000010000 */
[----:B------:R-:W-:Y:S01]  /*5590*/  FMUL.FTZ R68, R72, UR6 ;  /* 0x0000000648447c20 */ /* 0x000fe20008410000 */
[-CC-:B------:R-:W-:Y:S01]  /*55a0*/  FFMA.FTZ R167, R167, R184.reuse, R186.reuse ;  /* 0x000000b8a7a77223 */ /* 0x180fe200000100ba */
[----:B------:R-:W-:Y:S01]  /*55b0*/  LOP3.LUT P6, RZ, R145, 0xff0000, RZ, 0xc0, !PT ;  /* 0x00ff000091ff7812 */ /* 0x000fe200078cc0ff */
[----:B------:R-:W-:Y:S01]  /*55c0*/  FMUL.FTZ R69, R91, UR6 ;  /* 0x000000065b457c20 */ /* 0x000fe20008410000 */
[----:B------:R-:W-:Y:S01]  /*55d0*/  ISETP.GE.U32.AND.EX P2, PT, R85, 0x1000000, PT, P2 ;  /* 0x010000005500780c */ /* 0x000fe20003f46120 */
[----:B------:R-:W-:Y:S01]  /*55e0*/  FMUL.FTZ R70, R178, R163 ;  /* 0x000000a3b2467220 */ /* 0x000fe20000410000 */
[----:B------:R-:W-:Y:S01]  /*55f0*/  FSEL R79, R68, RZ, P5 ;  /* 0x000000ff444f7208 */ /* 0x000fe20002800000 */
[----:B------:R-:W-:Y:S01]  /*5600*/  FMUL.FTZ R73, R178, R73 ;  /* 0x00000049b2497220 */ /* 0x000fe20000410000 */
[----:B------:R-:W-:Y:S01]  /*5610*/  ISETP.GE.U32.AND P5, PT, R144, RZ, PT ;  /* 0x000000ff9000720c */ /* 0x000fe20003fa6070 */
[----:B------:R-:W-:Y:S01]  /*5620*/  FADD.FTZ R167, R160, -R167 ;  /* 0x800000a7a0a77221 */ /* 0x000fe20000010000 */
[----:B------:R-:W-:Y:S01]  /*5630*/  FSEL R75, R68, RZ, P6 ;  /* 0x000000ff444b7208 */ /* 0x000fe20003000000 */
[----:B------:R-:W-:Y:S01]  /*5640*/  FMUL.FTZ R68, R70, UR6 ;  /* 0x0000000646447c20 */ /* 0x000fe20008410000 */
[----:B------:R-:W-:Y:S01]  /*5650*/  ISETP.GE.U32.AND.EX P5, PT, R145, 0x1000000, PT, P5 ;  /* 0x010000009100780c */ /* 0x000fe20003fa6150 */
[----:B------:R-:W-:Y:S01]  /*5660*/  FMUL.FTZ R71, R73, UR6 ;  /* 0x0000000649477c20 */ /* 0x000fe20008410000 */
[----:B------:R-:W-:Y:S01]  /*5670*/  FSEL R76, R69, RZ, P2 ;  /* 0x000000ff454c7208 */ /* 0x000fe20001000000 */
[-CC-:B------:R-:W-:Y:S01]  /*5680*/  FFMA.FTZ R217, R217, R184.reuse, R186.reuse ;  /* 0x000000b8d9d97223 */ /* 0x180fe200000100ba */
[----:B------:R-:W-:Y:S01]  /*5690*/  LOP3.LUT P6, RZ, R85, 0xff, RZ, 0xc0, !PT ;  /* 0x000000ff55ff7812 */ /* 0x000fe200078cc0ff */
[-CC-:B------:R-:W-:Y:S01]  /*56a0*/  FFMA.FTZ R213, R213, R184.reuse, R186.reuse ;  /* 0x000000b8d5d57223 */ /* 0x180fe200000100ba */
[----:B------:R-:W-:Y:S01]  /*56b0*/  LOP3.LUT P2, RZ, R145, 0xff, RZ, 0xc0, !PT ;  /* 0x000000ff91ff7812 */ /* 0x000fe2000784c0ff */
[----:B------:R-:W-:Y:S01]  /*56c0*/  FADD.FTZ R217, R204, -R217 ;  /* 0x800000d9ccd97221 */ /* 0x000fe20000010000 */
[----:B------:R-:W-:Y:S01]  /*56d0*/  FSEL R90, R69, RZ, P5 ;  /* 0x000000ff455a7208 */ /* 0x000fe20002800000 */
[----:B------:R-:W-:Y:S01]  /*56e0*/  FMUL.FTZ R69, R178, R167 ;  /* 0x000000a7b2457220 */ /* 0x000fe20000410000 */
[----:B------:R-:W-:Y:S01]  /*56f0*/  LOP3.LUT P5, RZ, R85, 0xff00, RZ, 0xc0, !PT ;  /* 0x0000ff0055ff7812 */ /* 0x000fe200078ac0ff */
[----:B------:R-:W-:Y:S01]  /*5700*/  FFMA.FTZ R187, R187, R184, R186 ;  /* 0x000000b8bbbb7223 */ /* 0x000fe200000100ba */
[----:B------:R-:W-:Y:S01]  /*5710*/  FSEL R78, R68, RZ, P6 ;  /* 0x000000ff444e7208 */ /* 0x000fe20003000000 */
[----:B------:R-:W-:Y:S01]  /*5720*/  FADD.FTZ R213, R202, -R213 ;  /* 0x800000d5cad57221 */ /* 0x000fe20000010000 */
[----:B------:R-:W-:Y:S01]  /*5730*/  FSEL R89, R68, RZ, P2 ;  /* 0x000000ff44597208 */ /* 0x000fe20001000000 */
[----:B------:R-:W-:Y:S01]  /*5740*/  FMUL.FTZ R68, R69, UR6 ;  /* 0x0000000645447c20 */ /* 0x000fe20008410000 */
[----:B------:R-:W-:Y:S01]  /*5750*/  FSEL R93, R71, RZ, P5 ;  /* 0x000000ff475d7208 */ /* 0x000fe20002800000 */
[----:B------:R-:W-:Y:S01]  /*5760*/  FADD.FTZ R187, R162, -R187 ;  /* 0x800000bba2bb7221 */ /* 0x000fe20000010000 */
[----:B------:R-:W-:-:S02]  /*5770*/  LOP3.LUT P2, RZ, R84, 0xff0000, RZ, 0xc0, !PT ;  /* 0x00ff000054ff7812 */ /* 0x000fc4000784c0ff */
[----:B------:R-:W-:Y:S02]  /*5780*/  LOP3.LUT P5, RZ, R144, 0xff0000, RZ, 0xc0, !PT ;  /* 0x00ff000090ff7812 */ /* 0x000fe400078ac0ff */
[C---:B------:R-:W-:Y:S02]  /*5790*/  FSEL R77, R68.reuse, RZ, P2 ;  /* 0x000000ff444d7208 */ /* 0x040fe40001000000 */
[----:B------:R-:W-:Y:S01]  /*57a0*/  FSEL R88, R68, RZ, P5 ;  /* 0x000000ff44587208 */ /* 0x000fe20002800000 */
[----:B------:R-:W-:Y:S01]  /*57b0*/  FMUL.FTZ R68, R178, R217 ;  /* 0x000000d9b2447220 */ /* 0x000fe20000410000 */
[----:B------:R-:W-:Y:S02]  /*57c0*/  LOP3.LUT P6, RZ, R145, 0xff00, RZ, 0xc0, !PT ;  /* 0x0000ff0091ff7812 */ /* 0x000fe400078cc0ff */
[----:B------:R-:W-:Y:S01]  /*57d0*/  F2FP.BF16.F32.PACK_AB R70, R73, R70 ;  /* 0x000000464946723e */ /* 0x000fe200000010ff */
[----:B------:R-:W-:Y:S01]  /*57e0*/  FMUL.FTZ R74, R68, UR6 ;  /* 0x00000006444a7c20 */ /* 0x000fe20008410000 */
[----:B------:R-:W-:Y:S01]  /*57f0*/  FSEL R92, R71, RZ, P6 ;  /* 0x000000ff475c7208 */ /* 0x000fe20003000000 */
[----:B------:R-:W-:Y:S01]  /*5800*/  FMUL.FTZ R73, R178, R213 ;  /* 0x000000d5b2497220 */ /* 0x000fe20000410000 */
[----:B------:R-:W-:-:S02]  /*5810*/  LOP3.LUT P6, RZ, R84, 0xff000000, RZ, 0xc0, !PT ;  /* 0xff00000054ff7812 */ /* 0x000fc400078cc0ff */
[----:B------:R-:W-:Y:S01]  /*5820*/  F2FP.BF16.F32.PACK_AB R71, R91, R72 ;  /* 0x000000485b47723e */ /* 0x000fe200000010ff */
[----:B------:R-:W-:Y:S01]  /*5830*/  FMUL.FTZ R72, R178, R187 ;  /* 0x000000bbb2487220 */ /* 0x000fe20000410000 */
[----:B------:R-:W-:Y:S02]  /*5840*/  F2FP.BF16.F32.PACK_AB R75, R90, R75 ;  /* 0x0000004b5a4b723e */ /* 0x000fe400000010ff */
[----:B------:R-:W-:Y:S02]  /*5850*/  FSEL R90, R74, RZ, P6 ;  /* 0x000000ff4a5a7208 */ /* 0x000fe40003000000 */
[----:B------:R-:W-:Y:S01]  /*5860*/  F2FP.BF16.F32.PACK_AB R79, R76, R79 ;  /* 0x0000004f4c4f723e */ /* 0x000fe200000010ff */
[----:B------:R-:W-:Y:S01]  /*5870*/  FMUL.FTZ R76, R73, UR6 ;  /* 0x00000006494c7c20 */ /* 0x000fe20008410000 */
[----:B------:R-:W-:Y:S02]  /*5880*/  LOP3.LUT P6, RZ, R144, 0xff000000, RZ, 0xc0, !PT ;  /* 0xff00000090ff7812 */ /* 0x000fe400078cc0ff */
[----:B------:R-:W-:-:S02]  /*5890*/  LOP3.LUT P2, RZ, R84, 0xff00, RZ, 0xc0, !PT ;  /* 0x0000ff0054ff7812 */ /* 0x000fc4000784c0ff */
[----:B------:R-:W-:Y:S02]  /*58a0*/  F2FP.BF16.F32.PACK_AB R69, R68, R69 ;  /* 0x000000454445723e */ /* 0x000fe400000010ff */
[----:B------:R-:W-:Y:S02]  /*58b0*/  FSEL R91, R74, RZ, P6 ;  /* 0x000000ff4a5b7208 */ /* 0x000fe40003000000 */
        /* <DEDUP_REMOVED lines=10> */
[----:B------:R-:W-:-:S02]  /*5960*/  F2FP.BF16.F32.PACK_AB R78, R93, R78 ;  /* 0x0000004e5d4e723e */ /* 0x000fc400000010ff */
[----:B------:R-:W-:Y:S02]  /*5970*/  F2FP.BF16.F32.PACK_AB R73, R91, R88 ;  /* 0x000000585b49723e */ /* 0x000fe400000010ff */
[----:B------:R-:W-:Y:S02]  /*5980*/  F2FP.BF16.F32.PACK_AB R77, R90, R77 ;  /* 0x0000004d5a4d723e */ /* 0x000fe400000010ff */
[----:B------:R-:W-:Y:S02]  /*5990*/  F2FP.BF16.F32.PACK_AB R72, R89, R84 ;  /* 0x000000545948723e */ /* 0x000fe400000010ff */
[----:B------:R-:W-:Y:S01]  /*59a0*/  F2FP.BF16.F32.PACK_AB R76, R85, R76 ;  /* 0x0000004c554c723e */ /* 0x000fe200000010ff */
[----:B------:R-:W-:Y:S06]  /*59b0*/  BRA `(.L_x_504) ;  /* 0x0000001400207947 */ /* 0x000fec0003800000 */
.L_x_505:
[-CC-:B------:R-:W-:Y:S01]  /*59c0*/  FFMA.FTZ R211, R211, R184.reuse, R186.reuse ;  /* 0x000000b8d3d37223 */ /* 0x180fe200000100ba */
[-CC-:B------:R-:W-:Y:S01]  /*59d0*/  FFMA.FTZ R189, R189, R184.reuse, R186.reuse ;  /* 0x000000b8bdbd7223 */ /* 0x180fe200000100ba */
[----:B------:R-:W-:Y:S01]  /*59e0*/  ISETP.GE.U32.AND P2, PT, R84, RZ, PT ;  /* 0x000000ff5400720c */ /* 0x000fe20003f46070 */
[-CC-:B------:R-:W-:Y:S01]  /*59f0*/  FFMA.FTZ R163, R163, R184.reuse, R186.reuse ;  /* 0x000000b8a3a37223 */ /* 0x180fe200000100ba */
[----:B------:R-:W-:Y:S01]  /*5a00*/  FADD.FTZ R211, R208, -R211 ;  /* 0x800000d3d0d37221 */ /* 0x000fe20000010000 */
[----:B------:R-:W-:Y:S01]  /*5a10*/  FADD.FTZ R189, R180, -R189 ;  /* 0x800000bdb4bd7221 */ /* 0x000fe20000010000 */
[----:B------:R-:W-:Y:S01]  /*5a20*/  ISETP.GE.U32.AND.EX P2, PT, R85, 0x1000000, PT, P2 ;  /* 0x010000005500780c */ /* 0x000fe20003f46120 */
[-CC-:B------:R-:W-:Y:S01]  /*5a30*/  FFMA.FTZ R215, R215, R184.reuse, R186.reuse ;  /* 0x000000b8d7d77223 */ /* 0x180fe200000100ba */
[C---:B------:R-:W-:Y:S01]  /*5a40*/  FMUL.FTZ R211, R178.reuse, R211 ;  /* 0x000000d3b2d37220 */ /* 0x040fe20000410000 */
[----:B------:R-:W-:Y:S01]  /*5a50*/  FMUL.FTZ R189, R178, R189 ;  /* 0x000000bdb2bd7220 */ /* 0x000fe20000410000 */
[----:B------:R-:W-:Y:S01]  /*5a60*/  FADD.FTZ R163, R166, -R163 ;  /* 0x800000a3a6a37221 */ /* 0x000fe20000010000 */
[----:B------:R-:W-:Y:S01]  /*5a70*/  FADD.FTZ R215, R206, -R215 ;  /* 0x800000d7ced77221 */ /* 0x000fe20000010000 */
[----:B------:R-:W-:Y:S01]  /*5a80*/  FMUL.FTZ R211, R211, UR6 ;  /* 0x00000006d3d37c20 */ /* 0x000fe20008410000 */
[----:B------:R-:W-:Y:S01]  /*5a90*/  FMUL.FTZ R189, R189, UR6 ;  /* 0x00000006bdbd7c20 */ /* 0x000fe20008410000 */
[-CC-:B------:R-:W-:Y:S01]  /*5aa0*/  FFMA.FTZ R167, R167, R184.reuse, R186.reuse ;  /* 0x000000b8a7a77223 */ /* 0x180fe200000100ba */
[----:B------:R-:W-:Y:S01]  /*5ab0*/  LOP3.LUT P5, RZ, R85, 0xff0000, RZ, 0xc0, !PT ;  /* 0x00ff000055ff7812 */ /* 0x000fe200078ac0ff */
[----:B------:R-:W-:Y:S01]  /*5ac0*/  FMUL.FTZ R163, R178, R163 ;  /* 0x000000a3b2a37220 */ /* 0x000fe20000410000 */
[----:B0-----:R-:W-:Y:S01]  /*5ad0*/  FSEL R72, R211, RZ, P2 ;  /* 0x000000ffd3487208 */ /* 0x001fe20001000000 */
[-CC-:B------:R-:W-:Y:S01]  /*5ae0*/  FFMA.FTZ R217, R217, R184.reuse, R186.reuse ;  /* 0x000000b8d9d97223 */ /* 0x180fe200000100ba */
[----:B------:R-:W-:Y:S01]  /*5af0*/  ISETP.GE.U32.AND P2, PT, R144, RZ, PT ;  /* 0x000000ff9000720c */ /* 0x000fe20003f46070 */
[----:B------:R-:W-:Y:S01]  /*5b00*/  FMUL.FTZ R215, R178, R215 ;  /* 0x000000d7b2d77220 */ /* 0x000fe20000410000 */
[C---:B------:R-:W-:Y:S01]  /*5b10*/  LOP3.LUT P6, RZ, R145.reuse, 0xff0000, RZ, 0xc0, !PT ;  /* 0x00ff000091ff7812 */ /* 0x040fe200078cc0ff */
[----:B------:R-:W-:Y:S01]  /*5b20*/  FADD.FTZ R167, R160, -R167 ;  /* 0x800000a7a0a77221 */ /* 0x000fe20000010000 */
[----:B------:R-:W-:Y:S01]  /*5b30*/  ISETP.GE.U32.AND.EX P2, PT, R145, 0x1000000, PT, P2 ;  /* 0x010000009100780c */ /* 0x000fe20003f46120 */
[----:B------:R-:W-:Y:S01]  /*5b40*/  FMUL.FTZ R163, R163, UR6 ;  /* 0x00000006a3a37c20 */ /* 0x000fe20008410000 */
[----:B------:R-:W-:Y:S01]  /*5b50*/  FSEL R79, R189, RZ, P5 ;  /* 0x000000ffbd4f7208 */ /* 0x000fe20002800000 */
[----:B------:R-:W-:Y:S01]  /*5b60*/  FADD.FTZ R217, R204, -R217 ;  /* 0x800000d9ccd97221 */ /* 0x000fe20000010000 */
[----:B------:R-:W-:Y:S01]  /*5b70*/  LOP3.LUT P5, RZ, R85, 0xff, RZ, 0xc0, !PT ;  /* 0x000000ff55ff7812 */ /* 0x000fe200078ac0ff */
[-CC-:B------:R-:W-:Y:S01]  /*5b80*/  FFMA.FTZ R213, R213, R184.reuse, R186.reuse ;  /* 0x000000b8d5d57223 */ /* 0x180fe200000100ba */
[----:B------:R-:W-:Y:S01]  /*5b90*/  FSEL R75, R189, RZ, P6 ;  /* 0x000000ffbd4b7208 */ /* 0x000fe20003000000 */
[----:B------:R-:W-:Y:S01]  /*5ba0*/  FMUL.FTZ R215, R215, UR6 ;  /* 0x00000006d7d77c20 */ /* 0x000fe20008410000 */
[----:B------:R-:W-:Y:S01]  /*5bb0*/  FSEL R76, R211, RZ, P2 ;  /* 0x000000ffd34c7208 */ /* 0x000fe20001000000 */
[C---:B------:R-:W-:Y:S01]  /*5bc0*/  FMUL.FTZ R167, R178.reuse, R167 ;  /* 0x000000a7b2a77220 */ /* 0x040fe20000410000 */
[----:B------:R-:W-:Y:S01]  /*5bd0*/  LOP3.LUT P6, RZ, R145, 0xff, RZ, 0xc0, !PT ;  /* 0x000000ff91ff7812 */ /* 0x000fe200078cc0ff */
[----:B------:R-:W-:Y:S01]  /*5be0*/  FMUL.FTZ R217, R178, R217 ;  /* 0x000000d9b2d97220 */ /* 0x000fe20000410000 */
[----:B------:R-:W-:Y:S01]  /*5bf0*/  LOP3.LUT P2, RZ, R85, 0xff00, RZ, 0xc0, !PT ;  /* 0x0000ff0055ff7812 */ /* 0x000fe2000784c0ff */
[----:B------:R-:W-:Y:S01]  /*5c00*/  FADD.FTZ R213, R202, -R213 ;  /* 0x800000d5cad57221 */ /* 0x000fe20000010000 */
[----:B------:R-:W-:Y:S01]  /*5c10*/  FSEL R78, R163, RZ, P5 ;  /* 0x000000ffa34e7208 */ /* 0x000fe20002800000 */
[----:B------:R-:W-:Y:S01]  /*5c20*/  FMUL.FTZ R167, R167, UR6 ;  /* 0x00000006a7a77c20 */ /* 0x000fe20008410000 */
[----:B------:R-:W-:Y:S01]  /*5c30*/  LOP3.LUT P5, RZ, R145, 0xff00, RZ, 0xc0, !PT ;  /* 0x0000ff0091ff7812 */ /* 0x000fe200078ac0ff */
[----:B------:R-:W-:Y:S01]  /*5c40*/  FFMA.FTZ R187, R187, R184, R186 ;  /* 0x000000b8bbbb7223 */ /* 0x000fe200000100ba */
[----:B------:R-:W-:Y:S01]  /*5c50*/  FSEL R74, R163, RZ, P6 ;  /* 0x000000ffa34a7208 */ /* 0x000fe20003000000 */
[----:B------:R-:W-:Y:S01]  /*5c60*/  FMUL.FTZ R217, R217, UR6 ;  /* 0x00000006d9d97c20 */ /* 0x000fe20008410000 */
[----:B------:R-:W-:Y:S01]  /*5c70*/  FSEL R89, R215, RZ, P2 ;  /* 0x000000ffd7597208 */ /* 0x000fe20001000000 */
[----:B------:R-:W-:Y:S01]  /*5c80*/  FMUL.FTZ R213, R178, R213 ;  /* 0x000000d5b2d57220 */ /* 0x000fe20000410000 */
[----:B------:R-:W-:Y:S01]  /*5c90*/  LOP3.LUT P6, RZ, R84, 0xff0000, RZ, 0xc0, !PT ;  /* 0x00ff000054ff7812 */ /* 0x000fe200078cc0ff */
[----:B------:R-:W-:Y:S01]  /*5ca0*/  FADD.FTZ R187, R162, -R187 ;  /* 0x800000bba2bb7221 */ /* 0x000fe20000010000 */
[----:B------:R-:W-:Y:S01]  /*5cb0*/  LOP3.LUT P2, RZ, R144, 0xff0000, RZ, 0xc0, !PT ;  /* 0x00ff000090ff7812 */ /* 0x000fe2000784c0ff */
[----:B------:R-:W-:Y:S01]  /*5cc0*/  FMUL.FTZ R213, R213, UR6 ;  /* 0x00000006d5d57c20 */ /* 0x000fe20008410000 */
[----:B------:R-:W-:Y:S01]  /*5cd0*/  FSEL R215, R215, RZ, P5 ;  /* 0x000000ffd7d77208 */ /* 0x000fe20002800000 */
[----:B------:R-:W-:Y:S01]  /*5ce0*/  FMUL.FTZ R187, R178, R187 ;  /* 0x000000bbb2bb7220 */ /* 0x000fe20000410000 */
[----:B------:R-:W-:-:S02]  /*5cf0*/  LOP3.LUT P5, RZ, R84, 0xff000000, RZ, 0xc0, !PT ;  /* 0xff00000054ff7812 */ /* 0x000fc400078ac0ff */
[----:B------:R-:W-:Y:S01]  /*5d00*/  FSEL R77, R167, RZ, P6 ;  /* 0x000000ffa74d7208 */ /* 0x000fe20003000000 */
[----:B------:R-:W-:Y:S01]  /*5d10*/  FMUL.FTZ R187, R187, UR6 ;  /* 0x00000006bbbb7c20 */ /* 0x000fe20008410000 */
[----:B------:R-:W-:Y:S02]  /*5d20*/  FSEL R73, R167, RZ, P2 ;  /* 0x000000ffa7497208 */ /* 0x000fe40001000000 */
[C---:B------:R-:W-:Y:S02]  /*5d30*/  LOP3.LUT P6, RZ, R84.reuse, 0xff00, RZ, 0xc0, !PT ;  /* 0x0000ff0054ff7812 */ /* 0x040fe400078cc0ff */
[----:B------:R-:W-:Y:S02]  /*5d40*/  LOP3.LUT P2, RZ, R84, 0xff, RZ, 0xc0, !PT ;  /* 0x000000ff54ff7812 */ /* 0x000fe4000784c0ff */
        /* <DEDUP_REMOVED lines=18> */
.L_x_501:
[----:B------:R-:W-:-:S04]  /*5e70*/  UISETP.NE.U32.AND UP0, UPT, UR7, URZ, UPT ;  /* 0x000000ff0700728c */ /* 0x000fc8000bf05070 */
[----:B------:R-:W-:-:S06]  /*5e80*/  UISETP.NE.AND.EX UP0, UPT, UR8, URZ, UPT, UP0 ;  /* 0x000000ff0800728c */ /* 0x000fcc000bf05300 */
[----:B------:R-:W-:-:S13]  /*5e90*/  PLOP3.LUT P4, PT, PT, PT, UP0, 0x80, 0x8 ;  /* 0x000000000008781c */ /* 0x000fda0003f8f008 */
[----:B------:R-:W-:Y:S05]  /*5ea0*/  @!P4 BRA `(.L_x_506) ;  /* 0x000000080024c947 */ /* 0x000fea0003800000 */
[----:B------:R-:W-:Y:S05]  /*5eb0*/  @!P1 BRA `(.L_x_507) ;  /* 0x0000000400189947 */ /* 0x000fea0003800000 */
[----:B0-----:R-:W-:Y:S01]  /*5ec0*/  PRMT R69, R59, 0x7632, R69 ;  /* 0x000076323b457816 */ /* 0x001fe20000000045 */
[-CC-:B------:R-:W-:Y:S01]  /*5ed0*/  FFMA.FTZ R211, R211, R184.reuse, R186.reuse ;  /* 0x000000b8d3d37223 */ /* 0x180fe200000100ba */
[-CC-:B------:R-:W-:Y:S01]  /*5ee0*/  FFMA.FTZ R163, R163, R184.reuse, R186.reuse ;  /* 0x000000b8a3a37223 */ /* 0x180fe200000100ba */
[-C--:B------:R-:W-:Y:S01]  /*5ef0*/  FFMA.FTZ R189, R189, R184.reuse, R186 ;  /* 0x000000b8bdbd7223 */ /* 0x080fe200000100ba */
[----:B------:R-:W-:Y:S01]  /*5f00*/  PRMT R68, R58, 0x7632, R68 ;  /* 0x000076323a447816 */ /* 0x000fe20000000044 */
[----:B------:R-:W-:Y:S01]  /*5f10*/  FFMA.FTZ R167, R167, R184, R186 ;  /* 0x000000b8a7a77223 */ /* 0x000fe200000100ba */
[----:B------:R-:W-:Y:S01]  /*5f20*/  SHF.L.U32 R78, R69, 0x10, RZ ;  /* 0x00000010454e7819 */ /* 0x000fe200000006ff */
[----:B------:R-:W-:Y:S01]  /*5f30*/  FADD.FTZ R211, R208, -R211 ;  /* 0x800000d3d0d37221 */ /* 0x000fe20000010000 */
[----:B------:R-:W-:Y:S01]  /*5f40*/  SHF.L.U32 R70, R58, 0x10, RZ ;  /* 0x000000103a467819 */ /* 0x000fe200000006ff */
[----:B------:R-:W-:Y:S01]  /*5f50*/  FADD.FTZ R163, R166, -R163 ;  /* 0x800000a3a6a37221 */ /* 0x000fe20000010000 */
[----:B------:R-:W-:Y:S01]  /*5f60*/  FADD.FTZ R189, R180, -R189 ;  /* 0x800000bdb4bd7221 */ /* 0x000fe20000010000 */
[----:B------:R-:W-:-:S02]  /*5f70*/  IMAD.U32 R71, R59, 0x10000, RZ ;  /* 0x000100003b477824 */ /* 0x000fc400078e00ff */
[-C--:B------:R-:W-:Y:S01]  /*5f80*/  FFMA.FTZ R215, R215, R184.reuse, R186 ;  /* 0x000000b8d7d77223 */ /* 0x080fe200000100ba */
[----:B------:R-:W-:Y:S02]  /*5f90*/  IMAD.U32 R76, R68, 0x10000, RZ ;  /* 0x00010000444c7824 */ /* 0x000fe400078e00ff */
[----:B------:R-:W-:Y:S01]  /*5fa0*/  FADD.FTZ R167, R160, -R167 ;  /* 0x800000a7a0a77221 */ /* 0x000fe20000010000 */
[----:B------:R-:W-:Y:S01]  /*5fb0*/  SHF.L.U32 R68, R57, 0x10, RZ ;  /* 0x0000001039447819 */ /* 0x000fe200000006ff */
[C---:B------:R-:W-:Y:S01]  /*5fc0*/  FFMA.FTZ R160, R178.reuse, R211, R78 ;  /* 0x000000d3b2a07223 */ /* 0x040fe2000001004e */
[C---:B------:R-:W-:Y:S01]  /*5fd0*/  FFMA.FTZ R189, R178.reuse, R189, R71 ;  /* 0x000000bdb2bd7223 */ /* 0x040fe20000010047 */
[----:B------:R-:W-:Y:S01]  /*5fe0*/  FFMA.FTZ R163, R178, R163, R70 ;  /* 0x000000a3b2a37223 */ /* 0x000fe20000010046 */
[----:B------:R-:W-:Y:S01]  /*5ff0*/  ISETP.GE.U32.AND P2, PT, R84, RZ, PT ;  /* 0x000000ff5400720c */ /* 0x000fe20003f46070 */
[----:B------:R-:W-:Y:S01]  /*6000*/  FADD.FTZ R215, R206, -R215 ;  /* 0x800000d7ced77221 */ /* 0x000fe20000010000 */
[-C--:B------:R-:W-:Y:S01]  /*6010*/  FFMA.FTZ R187, R187, R184.reuse, R186 ;  /* 0x000000b8bbbb7223 */ /* 0x080fe200000100ba */
[----:B------:R-:W-:Y:S01]  /*6020*/  FFMA.FTZ R167, R178, R167, R68 ;  /* 0x000000a7b2a77223 */ /* 0x000fe20000010044 */
[----:B------:R-:W-:Y:S01]  /*6030*/  FMUL.FTZ R70, R160, UR6 ;  /* 0x00000006a0467c20 */ /* 0x000fe20008410000 */
[----:B------:R-:W-:Y:S01]  /*6040*/  ISETP.GE.U32.AND.EX P2, PT, R85, 0x1000000, PT, P2 ;  /* 0x010000005500780c */ /* 0x000fe20003f46120 */
[----:B------:R-:W-:Y:S01]  /*6050*/  FMUL.FTZ R69, R189, UR6 ;  /* 0x00000006bd457c20 */ /* 0x000fe20008410000 */
[----:B------:R-:W-:Y:S01]  /*6060*/  FMUL.FTZ R68, R163, UR6 ;  /* 0x00000006a3447c20 */ /* 0x000fe20008410000 */
[----:B------:R-:W-:Y:S01]  /*6070*/  FFMA.FTZ R92, R178, R215, R76 ;  /* 0x000000d7b25c7223 */ /* 0x000fe2000001004c */
[C---:B------:R-:W-:Y:S01]  /*6080*/  LOP3.LUT P5, RZ, R85.reuse, 0xff0000, RZ, 0xc0, !PT ;  /* 0x00ff000055ff7812 */ /* 0x040fe200078ac0ff */
[----:B------:R-:W-:Y:S01]  /*6090*/  FADD.FTZ R187, R162, -R187 ;  /* 0x800000bba2bb7221 */ /* 0x000fe20000010000 */
[----:B------:R-:W-:Y:S01]  /*60a0*/  LOP3.LUT P6, RZ, R85, 0xff, RZ, 0xc0, !PT ;  /* 0x000000ff55ff7812 */ /* 0x000fe200078cc0ff */
[-CC-:B------:R-:W-:Y:S01]  /*60b0*/  FFMA.FTZ R213, R213, R184.reuse, R186.reuse ;  /* 0x000000b8d5d57223 */ /* 0x180fe200000100ba */
[----:B------:R-:W-:Y:S01]  /*60c0*/  FSEL R162, R70, RZ, P2 ;  /* 0x000000ff46a27208 */ /* 0x000fe20001000000 */
[----:B------:R-:W-:Y:S01]  /*60d0*/  FMUL.FTZ R70, R92, UR6 ;  /* 0x000000065c467c20 */ /* 0x000fe20008410000 */
[----:B------:R-:W-:Y:S01]  /*60e0*/  FSEL R93, R69, RZ, P5 ;  /* 0x000000ff455d7208 */ /* 0x000fe20002800000 */
[----:B------:R-:W-:Y:S01]  /*60f0*/  FFMA.FTZ R217, R217, R184, R186 ;  /* 0x000000b8d9d97223 */ /* 0x000fe200000100ba */
[----:B------:R-:W-:Y:S01]  /*6100*/  FSEL R90, R68, RZ, P6 ;  /* 0x000000ff445a7208 */ /* 0x000fe20003000000 */
[----:B------:R-:W-:Y:S01]  /*6110*/  FADD.FTZ R213, R202, -R213 ;  /* 0x800000d5cad57221 */ /* 0x000fe20000010000 */
[----:B------:R-:W-:Y:S01]  /*6120*/  LOP3.LUT P2, RZ, R85, 0xff00, RZ, 0xc0, !PT ;  /* 0x0000ff0055ff7812 */ /* 0x000fe2000784c0ff */
[----:B------:R-:W-:Y:S01]  /*6130*/  FADD.FTZ R217, R204, -R217 ;  /* 0x800000d9ccd97221 */ /* 0x000fe20000010000 */
[----:B------:R-:W-:Y:S01]  /*6140*/  PRMT R69, R57, 0x7632, R69 ;  /* 0x0000763239457816 */ /* 0x000fe20000000045 */
[----:B------:R-:W-:Y:S01]  /*6150*/  FMUL.FTZ R71, R167, UR6 ;  /* 0x00000006a7477c20 */ /* 0x000fe20008410000 */
[----:B------:R-:W-:-:S02]  /*6160*/  PRMT R68, R56, 0x7632, R68 ;  /* 0x0000763238447816 */ /* 0x000fc40000000044 */
[----:B------:R-:W-:Y:S01]  /*6170*/  FSEL R91, R70, RZ, P2 ;  /* 0x000000ff465b7208 */ /* 0x000fe20001000000 */
[----:B------:R-:W-:Y:S01]  /*6180*/  IMAD.U32 R70, R56, 0x10000, RZ ;  /* 0x0001000038467824 */ /* 0x000fe200078e00ff */
[----:B------:R-:W-:Y:S02]  /*6190*/  SHF.L.U32 R69, R69, 0x10, RZ ;  /* 0x0000001045457819 */ /* 0x000fe400000006ff */
[----:B------:R-:W-:Y:S01]  /*61a0*/  SHF.L.U32 R76, R68, 0x10, RZ ;  /* 0x00000010444c7819 */ /* 0x000fe200000006ff */
[----:B------:R-:W-:Y:S01]  /*61b0*/  FFMA.FTZ R68, R178, R187, R70 ;  /* 0x000000bbb2447223 */ /* 0x000fe20000010046 */
[----:B------:R-:W-:Y:S01]  /*61c0*/  LOP3.LUT P5, RZ, R84, 0xff0000, RZ, 0xc0, !PT ;  /* 0x00ff000054ff7812 */ /* 0x000fe200078ac0ff */
[----:B------:R-:W-:Y:S01]  /*61d0*/  FFMA.FTZ R78, R178, R217, R69 ;  /* 0x000000d9b24e7223 */ /* 0x000fe20000010045 */
[----:B------:R-:W-:Y:S01]  /*61e0*/  LOP3.LUT P6, RZ, R84, 0xff000000, RZ, 0xc0, !PT ;  /* 0xff00000054ff7812 */ /* 0x000fe200078cc0ff */
[----:B------:R-:W-:Y:S01]  /*61f0*/  FFMA.FTZ R213, R178, R213, R76 ;  /* 0x000000d5b2d57223 */ /* 0x000fe2000001004c */
[----:B------:R-:W-:Y:S01]  /*6200*/  FSEL R88, R71, RZ, P5 ;  /* 0x000000ff47587208 */ /* 0x000fe20002800000 */
[----:B------:R-:W-:Y:S01]  /*6210*/  FMUL.FTZ R79, R78, UR6 ;  /* 0x000000064e4f7c20 */ /* 0x000fe20008410000 */
[----:B------:R-:W-:Y:S01]  /*6220*/  FMUL.FTZ R76, R68, UR6 ;  /* 0x00000006444c7c20 */ /* 0x000fe20008410000 */
[----:B------:R-:W-:Y:S01]  /*6230*/  FMUL.FTZ R77, R213, UR6 ;  /* 0x00000006d54d7c20 */ /* 0x000fe20008410000 */
[----:B------:R-:W-:-:S02]  /*6240*/  LOP3.LUT P2, RZ, R84, 0xff, RZ, 0xc0, !PT ;  /* 0x000000ff54ff7812 */ /* 0x000fc4000784c0ff */
[----:B------:R-:W-:Y:S02]  /*6250*/  LOP3.LUT P5, RZ, R84, 0xff00, RZ, 0xc0, !PT ;  /* 0x0000ff0054ff7812 */ /* 0x000fe400078ac0ff */
[----:B------:R-:W-:Y:S02]  /*6260*/  FSEL R89, R79, RZ, P6 ;  /* 0x000000ff4f597208 */ /* 0x000fe40003000000 */
[----:B------:R-:W-:Y:S02]  /*6270*/  FSEL R76, R76, RZ, P2 ;  /* 0x000000ff4c4c7208 */ /* 0x000fe40001000000 */
[----:B------:R-:W-:Y:S02]  /*6280*/  FSEL R85, R77, RZ, P5 ;  /* 0x000000ff4d557208 */ /* 0x000fe40002800000 */
[----:B------:R-:W-:Y:S02]  /*6290*/  F2FP.BF16.F32.PACK_AB R69, R78, R167 ;  /* 0x000000a74e45723e */ /* 0x000fe400000010ff */
[----:B------:R-:W-:-:S02]  /*62a0*/  F2FP.BF16.F32.PACK_AB R71, R160, R189 ;  /* 0x000000bda047723e */ /* 0x000fc400000010ff */
[----:B------:R-:W-:Y:S02]  /*62b0*/  F2FP.BF16.F32.PACK_AB R70, R92, R163 ;  /* 0x000000a35c46723e */ /* 0x000fe400000010ff */
[----:B------:R-:W-:Y:S02]  /*62c0*/  F2FP.BF16.F32.PACK_AB R68, R213, R68 ;  /* 0x00000044d544723e */ /* 0x000fe400000010ff */
[----:B------:R-:W-:Y:S02]  /*62d0*/  F2FP.BF16.F32.PACK_AB R79, R162, R93 ;  /* 0x0000005da24f723e */ /* 0x000fe400000010ff */
[----:B------:R-:W-:Y:S02]  /*62e0*/  F2FP.BF16.F32.PACK_AB R78, R91, R90 ;  /* 0x0000005a5b4e723e */ /* 0x000fe400000010ff */
[----:B------:R-:W-:Y:S02]  /*62f0*/  F2FP.BF16.F32.PACK_AB R77, R89, R88 ;  /* 0x00000058594d723e */ /* 0x000fe400000010ff */
[----:B------:R-:W-:Y:S01]  /*6300*/  F2FP.BF16.F32.PACK_AB R76, R85, R76 ;  /* 0x0000004c554c723e */ /* 0x000fe200000010ff */
[----:B------:R-:W-:Y:S06]  /*6310*/  BRA `(.L_x_504) ;  /* 0x0000000800c87947 */ /* 0x000fec0003800000 */
.L_x_507:
        /* <DEDUP_REMOVED lines=8> */
[----:B------:R-:W-:Y:S02]  /*63a0*/  IMAD.U32 R76, R59, 0x10000, RZ ;  /* 0x000100003b4c7824 */ /* 0x000fe400078e00ff */
[-CC-:B------:R-:W-:Y:S01]  /*63b0*/  FFMA.FTZ R167, R167, R184.reuse, R186.reuse ;  /* 0x000000b8a7a77223 */ /* 0x180fe200000100ba */
[-C--:B------:R-:W-:Y:S01]  /*63c0*/  FFMA.FTZ R163, R163, R184.reuse, R186 ;  /* 0x000000b8a3a37223 */ /* 0x080fe200000100ba */
[----:B------:R-:W-:Y:S01]  /*63d0*/  FFMA.FTZ R211, R178, R211, R77 ;  /* 0x000000d3b2d37223 */ /* 0x000fe2000001004d */
[----:B------:R-:W-:Y:S01]  /*63e0*/  SHF.L.U32 R89, R78, 0x10, RZ ;  /* 0x000000104e597819 */ /* 0x000fe200000006ff */
[----:B------:R-:W-:Y:S01]  /*63f0*/  FADD.FTZ R215, R206, -R215 ;  /* 0x800000d7ced77221 */ /* 0x000fe20000010000 */
[----:B------:R-:W-:Y:S01]  /*6400*/  SHF.L.U32 R79, R58, 0x10, RZ ;  /* 0x000000103a4f7819 */ /* 0x000fe200000006ff */
[--C-:B------:R-:W-:Y:S01]  /*6410*/  FFMA.FTZ R189, R178, R189, R76.reuse ;  /* 0x000000bdb2bd7223 */ /* 0x100fe2000001004c */
[----:B------:R-:W-:Y:S01]  /*6420*/  ISETP.GE.U32.AND P2, PT, R84, RZ, PT ;  /* 0x000000ff5400720c */ /* 0x000fe20003f46070 */
[----:B------:R-:W-:Y:S01]  /*6430*/  FADD.FTZ R167, R160, -R167 ;  /* 0x800000a7a0a77221 */ /* 0x000fe20000010000 */
[----:B------:R-:W-:Y:S01]  /*6440*/  FADD.FTZ R163, R166, -R163 ;  /* 0x800000a3a6a37221 */ /* 0x000fe20000010000 */
[C---:B------:R-:W-:Y:S01]  /*6450*/  PRMT R77, R57.reuse, 0x7632, R77 ;  /* 0x00007632394d7816 */ /* 0x040fe2000000004d */
[----:B------:R-:W-:Y:S01]  /*6460*/  IMAD.U32 R88, R57, 0x10000, RZ ;  /* 0x0001000039587824 */ /* 0x000fe200078e00ff */
[----:B------:R-:W-:Y:S01]  /*6470*/  PRMT R76, R56, 0x7632, R76 ;  /* 0x00007632384c7816 */ /* 0x000fe2000000004c */
[-CC-:B------:R-:W-:Y:S01]  /*6480*/  FFMA.FTZ R213, R213, R184.reuse, R186.reuse ;  /* 0x000000b8d5d57223 */ /* 0x180fe200000100ba */
[-CC-:B------:R-:W-:Y:S01]  /*6490*/  FFMA.FTZ R217, R217, R184.reuse, R186.reuse ;  /* 0x000000b8d9d97223 */ /* 0x180fe200000100ba */
[----:B------:R-:W-:Y:S01]  /*64a0*/  FFMA.FTZ R187, R187, R184, R186 ;  /* 0x000000b8bbbb7223 */ /* 0x000fe200000100ba */
[----:B------:R-:W-:Y:S01]  /*64b0*/  FMUL.FTZ R211, R211, UR6 ;  /* 0x00000006d3d37c20 */ /* 0x000fe20008410000 */
[C---:B------:R-:W-:Y:S01]  /*64c0*/  FFMA.FTZ R89, R178.reuse, R215, R89 ;  /* 0x000000d7b2597223 */ /* 0x040fe20000010059 */
[----:B------:R-:W-:Y:S01]  /*64d0*/  ISETP.GE.U32.AND.EX P2, PT, R85, 0x1000000, PT, P2 ;  /* 0x010000005500780c */ /* 0x000fe20003f46120 */
[----:B------:R-:W-:Y:S01]  /*64e0*/  FMUL.FTZ R189, R189, UR6 ;  /* 0x00000006bdbd7c20 */ /* 0x000fe20008410000 */
[C---:B------:R-:W-:Y:S01]  /*64f0*/  FFMA.FTZ R79, R178.reuse, R163, R79 ;  /* 0x000000a3b24f7223 */ /* 0x040fe2000001004f */
[----:B------:R-:W-:Y:S01]  /*6500*/  SHF.L.U32 R90, R77, 0x10, RZ ;  /* 0x000000104d5a7819 */ /* 0x000fe200000006ff */
[----:B------:R-:W-:Y:S01]  /*6510*/  FFMA.FTZ R88, R178, R167, R88 ;  /* 0x000000a7b2587223 */ /* 0x000fe20000010058 */
[----:B------:R-:W-:Y:S01]  /*6520*/  SHF.L.U32 R78, R76, 0x10, RZ ;  /* 0x000000104c4e7819 */ /* 0x000fe200000006ff */
[----:B------:R-:W-:Y:S01]  /*6530*/  FADD.FTZ R213, R202, -R213 ;  /* 0x800000d5cad57221 */ /* 0x000fe20000010000 */
[----:B------:R-:W-:Y:S01]  /*6540*/  LOP3.LUT P5, RZ, R85, 0xff0000, RZ, 0xc0, !PT ;  /* 0x00ff000055ff7812 */ /* 0x000fe200078ac0ff */
[----:B------:R-:W-:Y:S01]  /*6550*/  FADD.FTZ R217, R204, -R217 ;  /* 0x800000d9ccd97221 */ /* 0x000fe20000010000 */
[----:B------:R-:W-:Y:S01]  /*6560*/  FADD.FTZ R187, R162, -R187 ;  /* 0x800000bba2bb7221 */ /* 0x000fe20000010000 */
[----:B------:R-:W-:Y:S01]  /*6570*/  IMAD.U32 R76, R56, 0x10000, RZ ;  /* 0x00010000384c7824 */ /* 0x000fe200078e00ff */
[----:B------:R-:W-:Y:S01]  /*6580*/  FSEL R160, R211, RZ, P2 ;  /* 0x000000ffd3a07208 */ /* 0x000fe20001000000 */
[----:B------:R-:W-:Y:S01]  /*6590*/  FMUL.FTZ R77, R89, UR6 ;  /* 0x00000006594d7c20 */ /* 0x000fe20008410000 */
[----:B------:R-:W-:Y:S01]  /*65a0*/  FMUL.FTZ R79, R79, UR6 ;  /* 0x000000064f4f7c20 */ /* 0x000fe20008410000 */
[----:B------:R-:W-:Y:S01]  /*65b0*/  LOP3.LUT P2, RZ, R85, 0xff00, RZ, 0xc0, !PT ;  /* 0x0000ff0055ff7812 */ /* 0x000fe2000784c0ff */
[----:B------:R-:W-:Y:S01]  /*65c0*/  FMUL.FTZ R88, R88, UR6 ;  /* 0x0000000658587c20 */ /* 0x000fe20008410000 */
[----:B------:R-:W-:Y:S01]  /*65d0*/  FSEL R189, R189, RZ, P5 ;  /* 0x000000ffbdbd7208 */ /* 0x000fe20002800000 */
[C---:B------:R-:W-:Y:S01]  /*65e0*/  FFMA.FTZ R90, R178.reuse, R217, R90 ;  /* 0x000000d9b25a7223 */ /* 0x040fe2000001005a */
[C---:B------:R-:W-:Y:S01]  /*65f0*/  FFMA.FTZ R78, R178.reuse, R213, R78 ;  /* 0x000000d5b24e7223 */ /* 0x040fe2000001004e */
        /* <DEDUP_REMOVED lines=8> */
[----:B------:R-:W-:Y:S02]  /*6680*/  FSEL R77, R88, RZ, P5 ;  /* 0x000000ff584d7208 */ /* 0x000fe40002800000 */
[C---:B------:R-:W-:Y:S02]  /*6690*/  LOP3.LUT P6, RZ, R84.reuse, 0xff000000, RZ, 0xc0, !PT ;  /* 0xff00000054ff7812 */ /* 0x040fe400078cc0ff */
        /* <DEDUP_REMOVED lines=10> */
.L_x_506:
[----:B------:R-:W-:Y:S05]  /*6740*/  @!P1 BRA `(.L_x_508) ;  /* 0x0000000000e89947 */ /* 0x000fea0003800000 */
[-CC-:B------:R-:W-:Y:S01]  /*6750*/  FFMA.FTZ R211, R211, R184.reuse, R186.reuse ;  /* 0x000000b8d3d37223 */ /* 0x180fe200000100ba */
[-CC-:B------:R-:W-:Y:S01]  /*6760*/  FFMA.FTZ R189, R189, R184.reuse, R186.reuse ;  /* 0x000000b8bdbd7223 */ /* 0x180fe200000100ba */
[-CC-:B------:R-:W-:Y:S01]  /*6770*/  FFMA.FTZ R163, R163, R184.reuse, R186.reuse ;  /* 0x000000b8a3a37223 */ /* 0x180fe200000100ba */
[----:B------:R-:W-:Y:S01]  /*6780*/  ISETP.GE.U32.AND P2, PT, R84, RZ, PT ;  /* 0x000000ff5400720c */ /* 0x000fe20003f46070 */
[----:B------:R-:W-:Y:S01]  /*6790*/  FADD.FTZ R211, R208, -R211 ;  /* 0x800000d3d0d37221 */ /* 0x000fe20000010000 */
[----:B------:R-:W-:Y:S01]  /*67a0*/  FADD.FTZ R189, R180, -R189 ;  /* 0x800000bdb4bd7221 */ /* 0x000fe20000010000 */
[-CC-:B------:R-:W-:Y:S01]  /*67b0*/  FFMA.FTZ R167, R167, R184.reuse, R186.reuse ;  /* 0x000000b8a7a77223 */ /* 0x180fe200000100ba */
[----:B------:R-:W-:Y:S01]  /*67c0*/  FADD.FTZ R163, R166, -R163 ;  /* 0x800000a3a6a37221 */ /* 0x000fe20000010000 */
[C---:B0-----:R-:W-:Y:S01]  /*67d0*/  FMUL.FTZ R78, R178.reuse, R211 ;  /* 0x000000d3b24e7220 */ /* 0x041fe20000410000 */
[----:B------:R-:W-:Y:S01]  /*67e0*/  FMUL.FTZ R189, R178, R189 ;  /* 0x000000bdb2bd7220 */ /* 0x000fe20000410000 */
[----:B------:R-:W-:Y:S01]  /*67f0*/  ISETP.GE.U32.AND.EX P2, PT, R85, 0x1000000, PT, P2 ;  /* 0x010000005500780c */ /* 0x000fe20003f46120 */
[-CC-:B------:R-:W-:Y:S01]  /*6800*/  FFMA.FTZ R215, R215, R184.reuse, R186.reuse ;  /* 0x000000b8d7d77223 */ /* 0x180fe200000100ba */
[----:B------:R-:W-:Y:S01]  /*6810*/  FMUL.FTZ R69, R78, UR6 ;  /* 0x000000064e457c20 */ /* 0x000fe20008410000 */
[----:B------:R-:W-:Y:S01]  /*6820*/  FADD.FTZ R167, R160, -R167 ;  /* 0x800000a7a0a77221 */ /* 0x000fe20000010000 */
[----:B------:R-:W-:Y:S01]  /*6830*/  FMUL.FTZ R68, R189, UR6 ;  /* 0x00000006bd447c20 */ /* 0x000fe20008410000 */
[----:B------:R-:W-:Y:S01]  /*6840*/  LOP3.LUT P5, RZ, R85, 0xff0000, RZ, 0xc0, !PT ;  /* 0x00ff000055ff7812 */ /* 0x000fe200078ac0ff */
[----:B------:R-:W-:Y:S01]  /*6850*/  FMUL.FTZ R70, R178, R163 ;  /* 0x000000a3b2467220 */ /* 0x000fe20000410000 */
[----:B------:R-:W-:Y:S01]  /*6860*/  FSEL R93, R69, RZ, P2 ;  /* 0x000000ff455d7208 */ /* 0x000fe20001000000 */
[----:B------:R-:W-:Y:S01]  /*6870*/  FADD.FTZ R215, R206, -R215 ;  /* 0x800000d7ced77221 */ /* 0x000fe20000010000 */
[----:B------:R-:W-:Y:S01]  /*6880*/  FMUL.FTZ R69, R178, R167 ;  /* 0x000000a7b2457220 */ /* 0x000fe20000410000 */
[-CC-:B------:R-:W-:Y:S01]  /*6890*/  FFMA.FTZ R213, R213, R184.reuse, R186.reuse ;  /* 0x000000b8d5d57223 */ /* 0x180fe200000100ba */
[-CC-:B------:R-:W-:Y:S01]  /*68a0*/  FFMA.FTZ R217, R217, R184.reuse, R186.reuse ;  /* 0x000000b8d9d97223 */ /* 0x180fe200000100ba */
[----:B------:R-:W-:Y:S01]  /*68b0*/  FFMA.FTZ R187, R187, R184, R186 ;  /* 0x000000b8bbbb7223 */ /* 0x000fe200000100ba */
[----:B------:R-:W-:Y:S01]  /*68c0*/  FMUL.FTZ R71, R70, UR6 ;  /* 0x0000000646477c20 */ /* 0x000fe20008410000 */
[----:B------:R-:W-:Y:S01]  /*68d0*/  FSEL R92, R68, RZ, P5 ;  /* 0x000000ff445c7208 */ /* 0x000fe20002800000 */
[----:B------:R-:W-:Y:S01]  /*68e0*/  FMUL.FTZ R215, R178, R215 ;  /* 0x000000d7b2d77220 */ /* 0x000fe20000410000 */
[----:B------:R-:W-:Y:S01]  /*68f0*/  LOP3.LUT P6, RZ, R85, 0xff, RZ, 0xc0, !PT ;  /* 0x000000ff55ff7812 */ /* 0x000fe200078cc0ff */
[----:B------:R-:W-:Y:S01]  /*6900*/  FMUL.FTZ R68, R69, UR6 ;  /* 0x0000000645447c20 */ /* 0x000fe20008410000 */
[----:B------:R-:W-:Y:S01]  /*6910*/  LOP3.LUT P5, RZ, R84, 0xff0000, RZ, 0xc0, !PT ;  /* 0x00ff000054ff7812 */ /* 0x000fe200078ac0ff */
[----:B------:R-:W-:Y:S01]  /*6920*/  FADD.FTZ R217, R204, -R217 ;  /* 0x800000d9ccd97221 */ /* 0x000fe20000010000 */
[----:B------:R-:W-:Y:S01]  /*6930*/  FADD.FTZ R187, R162, -R187 ;  /* 0x800000bba2bb7221 */ /* 0x000fe20000010000 */
[----:B------:R-:W-:Y:S01]  /*6940*/  FADD.FTZ R213, R202, -R213 ;  /* 0x800000d5cad57221 */ /* 0x000fe20000010000 */
[----:B------:R-:W-:Y:S01]  /*6950*/  FMUL.FTZ R76, R215, UR6 ;  /* 0x00000006d74c7c20 */ /* 0x000fe20008410000 */
[----:B------:R-:W-:-:S02]  /*6960*/  FSEL R90, R71, RZ, P6 ;  /* 0x000000ff475a7208 */ /* 0x000fc40003000000 */
[----:B------:R-:W-:Y:S01]  /*6970*/  LOP3.LUT P2, RZ, R85, 0xff00, RZ, 0xc0, !PT ;  /* 0x0000ff0055ff7812 */ /* 0x000fe2000784c0ff */
[----:B------:R-:W-:Y:S01]  /*6980*/  FMUL.FTZ R213, R178, R213 ;  /* 0x000000d5b2d57220 */ /* 0x000fe20000410000 */
[----:B------:R-:W-:Y:S01]  /*6990*/  FSEL R88, R68, RZ, P5 ;  /* 0x000000ff44587208 */ /* 0x000fe20002800000 */
[----:B------:R-:W-:Y:S01]  /*69a0*/  FMUL.FTZ R68, R178, R187 ;  /* 0x000000bbb2447220 */ /* 0x000fe20000410000 */
[----:B------:R-:W-:Y:S01]  /*69b0*/  F2FP.BF16.F32.PACK_AB R71, R78, R189 ;  /* 0x000000bd4e47723e */ /* 0x000fe200000010ff */
[----:B------:R-:W-:Y:S01]  /*69c0*/  FMUL.FTZ R78, R178, R217 ;  /* 0x000000d9b24e7220 */ /* 0x000fe20000410000 */
[----:B------:R-:W-:Y:S01]  /*69d0*/  FSEL R91, R76, RZ, P2 ;  /* 0x000000ff4c5b7208 */ /* 0x000fe20001000000 */
[----:B------:R-:W-:Y:S01]  /*69e0*/  FMUL.FTZ R76, R68, UR6 ;  /* 0x00000006444c7c20 */ /* 0x000fe20008410000 */
[----:B------:R-:W-:Y:S01]  /*69f0*/  FMUL.FTZ R77, R213, UR6 ;  /* 0x00000006d54d7c20 */ /* 0x000fe20008410000 */
[----:B------:R-:W-:Y:S01]  /*6a00*/  FMUL.FTZ R79, R78, UR6 ;  /* 0x000000064e4f7c20 */ /* 0x000fe20008410000 */
[----:B------:R-:W-:-:S02]  /*6a10*/  LOP3.LUT P6, RZ, R84, 0xff000000, RZ, 0xc0, !PT ;  /* 0xff00000054ff7812 */ /* 0x000fc400078cc0ff */
[C---:B------:R-:W-:Y:S02]  /*6a20*/  LOP3.LUT P2, RZ, R84.reuse, 0xff, RZ, 0xc0, !PT ;  /* 0x000000ff54ff7812 */ /* 0x040fe4000784c0ff */
[----:B------:R-:W-:Y:S02]  /*6a30*/  LOP3.LUT P5, RZ, R84, 0xff00, RZ, 0xc0, !PT ;  /* 0x0000ff0054ff7812 */ /* 0x000fe400078ac0ff */
        /* <DEDUP_REMOVED lines=11> */
.L_x_508:
[-CC-:B------:R-:W-:Y:S01]  /*6af0*/  FFMA.FTZ R211, R211, R184.reuse, R186.reuse ;  /* 0x000000b8d3d37223 */ /* 0x180fe200000100ba */
[-CC-:B------:R-:W-:Y:S01]  /*6b00*/  FFMA.FTZ R189, R189, R184.reuse, R186.reuse ;  /* 0x000000b8bdbd7223 */ /* 0x180fe200000100ba */
[-CC-:B------:R-:W-:Y:S01]  /*6b10*/  FFMA.FTZ R167, R167, R184.reuse, R186.reuse ;  /* 0x000000b8a7a77223 */ /* 0x180fe200000100ba */
[-CC-:B------:R-:W-:Y:S01]  /*6b20*/  FFMA.FTZ R163, R163, R184.reuse, R186.reuse ;  /* 0x000000b8a3a37223 */ /* 0x180fe200000100ba */
[----:B------:R-:W-:Y:S01]  /*6b30*/  FADD.FTZ R211, R208, -R211 ;  /* 0x800000d3d0d37221 */ /* 0x000fe20000010000 */
[----:B------:R-:W-:Y:S01]  /*6b40*/  FADD.FTZ R189, R180, -R189 ;  /* 0x800000bdb4bd7221 */ /* 0x000fe20000010000 */
[-CC-:B------:R-:W-:Y:S01]  /*6b50*/  FFMA.FTZ R215, R215, R184.reuse, R186.reuse ;  /* 0x000000b8d7d77223 */ /* 0x180fe200000100ba */
[----:B------:R-:W-:Y:S01]  /*6b60*/  FADD.FTZ R167, R160, -R167 ;  /* 0x800000a7a0a77221 */ /* 0x000fe20000010000 */
[C---:B------:R-:W-:Y:S01]  /*6b70*/  FMUL.FTZ R211, R178.reuse, R211 ;  /* 0x000000d3b2d37220 */ /* 0x040fe20000410000 */
[----:B------:R-:W-:Y:S01]  /*6b80*/  FMUL.FTZ R189, R178, R189 ;  /* 0x000000bdb2bd7220 */ /* 0x000fe20000410000 */
[----:B------:R-:W-:Y:S01]  /*6b90*/  FADD.FTZ R163, R166, -R163 ;  /* 0x800000a3a6a37221 */ /* 0x000fe20000010000 */
[----:B------:R-:W-:Y:S01]  /*6ba0*/  FADD.FTZ R215, R206, -R215 ;  /* 0x800000d7ced77221 */ /* 0x000fe20000010000 */
[----:B------:R-:W-:Y:S01]  /*6bb0*/  ISETP.GE.U32.AND P2, PT, R84, RZ, PT ;  /* 0x000000ff5400720c */ /* 0x000fe20003f46070 */
[-CC-:B------:R-:W-:Y:S01]  /*6bc0*/  FFMA.FTZ R213, R213, R184.reuse, R186.reuse ;  /* 0x000000b8d5d57223 */ /* 0x180fe200000100ba */
[-CC-:B------:R-:W-:Y:S01]  /*6bd0*/  FFMA.FTZ R217, R217, R184.reuse, R186.reuse ;  /* 0x000000b8d9d97223 */ /* 0x180fe200000100ba */
[----:B------:R-:W-:Y:S01]  /*6be0*/  FFMA.FTZ R187, R187, R184, R186 ;  /* 0x000000b8bbbb7223 */ /* 0x000fe200000100ba */
[----:B------:R-:W-:Y:S01]  /*6bf0*/  FMUL.FTZ R211, R211, UR6 ;  /* 0x00000006d3d37c20 */ /* 0x000fe20008410000 */
[----:B------:R-:W-:Y:S01]  /*6c00*/  FMUL.FTZ R189, R189, UR6 ;  /* 0x00000006bdbd7c20 */ /* 0x000fe20008410000 */
[C---:B------:R-:W-:Y:S01]  /*6c10*/  LOP3.LUT P5, RZ, R85.reuse, 0xff0000, RZ, 0xc0, !PT ;  /* 0x00ff000055ff7812 */ /* 0x040fe200078ac0ff */
[C---:B------:R-:W-:Y:S01]  /*6c20*/  FMUL.FTZ R163, R178.reuse, R163 ;  /* 0x000000a3b2a37220 */ /* 0x040fe20000410000 */
[----:B------:R-:W-:Y:S01]  /*6c30*/  ISETP.GE.U32.AND.EX P2, PT, R85, 0x1000000, PT, P2 ;  /* 0x010000005500780c */ /* 0x000fe20003f46120 */
[C---:B------:R-:W-:Y:S01]  /*6c40*/  FMUL.FTZ R215, R178.reuse, R215 ;  /* 0x000000d7b2d77220 */ /* 0x040fe20000410000 */
[----:B------:R-:W-:Y:S01]  /*6c50*/  FMUL.FTZ R167, R178, R167 ;  /* 0x000000a7b2a77220 */ /* 0x000fe20000410000 */
[----:B------:R-:W-:Y:S01]  /*6c60*/  FADD.FTZ R213, R202, -R213 ;  /* 0x800000d5cad57221 */ /* 0x000fe20000010000 */
[----:B------:R-:W-:Y:S01]  /*6c70*/  FADD.FTZ R217, R204, -R217 ;  /* 0x800000d9ccd97221 */ /* 0x000fe20000010000 */
[----:B------:R-:W-:Y:S01]  /*6c80*/  FADD.FTZ R187, R162, -R187 ;  /* 0x800000bba2bb7221 */ /* 0x000fe20000010000 */
[----:B------:R-:W-:Y:S01]  /*6c90*/  FMUL.FTZ R163, R163, UR6 ;  /* 0x00000006a3a37c20 */ /* 0x000fe20008410000 */
[----:B0-----:R-:W-:Y:S01]  /*6ca0*/  FSEL R88, R211, RZ, P2 ;  /* 0x000000ffd3587208 */ /* 0x001fe20001000000 */
[----:B------:R-:W-:Y:S01]  /*6cb0*/  FMUL.FTZ R215, R215, UR6 ;  /* 0x00000006d7d77c20 */ /* 0x000fe20008410000 */
[----:B------:R-:W-:Y:S01]  /*6cc0*/  FSEL R79, R189, RZ, P5 ;  /* 0x000000ffbd4f7208 */ /* 0x000fe20002800000 */
[----:B------:R-:W-:Y:S01]  /*6cd0*/  FMUL.FTZ R167, R167, UR6 ;  /* 0x00000006a7a77c20 */ /* 0x000fe20008410000 */
[C---:B------:R-:W-:Y:S01]  /*6ce0*/  LOP3.LUT P6, RZ, R85.reuse, 0xff, RZ, 0xc0, !PT ;  /* 0x000000ff55ff7812 */ /* 0x040fe200078cc0ff */
[C---:B------:R-:W-:Y:S01]  /*6cf0*/  FMUL.FTZ R213, R178.reuse, R213 ;  /* 0x000000d5b2d57220 */ /* 0x040fe20000410000 */
        /* <DEDUP_REMOVED lines=8> */
[----:B------:R-:W-:Y:S01]  /*6d80*/  FMUL.FTZ R187, R187, UR6 ;  /* 0x00000006bbbb7c20 */ /* 0x000fe20008410000 */
[----:B------:R-:W-:-:S02]  /*6d90*/  FSEL R77, R167, RZ, P5 ;  /* 0x000000ffa74d7208 */ /* 0x000fc40002800000 */
[C---:B------:R-:W-:Y:S02]  /*6da0*/  LOP3.LUT P6, RZ, R84.reuse, 0xff000000, RZ, 0xc0, !PT ;  /* 0xff00000054ff7812 */ /* 0x040fe400078cc0ff */
[C---:B------:R-:W-:Y:S02]  /*6db0*/  LOP3.LUT P2, RZ, R84.reuse, 0xff00, RZ, 0xc0, !PT ;  /* 0x0000ff0054ff7812 */ /* 0x040fe4000784c0ff */
[----:B------:R-:W-:Y:S02]  /*6dc0*/  LOP3.LUT P5, RZ, R84, 0xff, RZ, 0xc0, !PT ;  /* 0x000000ff54ff7812 */ /* 0x000fe400078ac0ff */
[----:B------:R-:W-:Y:S02]  /*6dd0*/  FSEL R84, R217, RZ, P6 ;  /* 0x000000ffd9547208 */ /* 0x000fe40003000000 */
[----:B------:R-:W-:Y:S02]  /*6de0*/  FSEL R213, R213, RZ, P2 ;  /* 0x000000ffd5d57208 */ /* 0x000fe40001000000 */
[----:B------:R-:W-:-:S02]  /*6df0*/  FSEL R76, R187, RZ, P5 ;  /* 0x000000ffbb4c7208 */ /* 0x000fc40002800000 */
[----:B------:R-:W-:Y:S02]  /*6e00*/  F2FP.BF16.F32.PACK_AB R79, R88, R79 ;  /* 0x0000004f584f723e */ /* 0x000fe400000010ff */
[----:B------:R-:W-:Y:S02]  /*6e10*/  F2FP.BF16.F32.PACK_AB R78, R215, R78 ;  /* 0x0000004ed74e723e */ /* 0x000fe400000010ff */
[----:B------:R-:W-:Y:S02]  /*6e20*/  F2FP.BF16.F32.PACK_AB R77, R84, R77 ;  /* 0x0000004d544d723e */ /* 0x000fe400000010ff */
[----:B------:R-:W-:-:S07]  /*6e30*/  F2FP.BF16.F32.PACK_AB R76, R213, R76 ;  /* 0x0000004cd54c723e */ /* 0x000fce00000010ff */
.L_x_504:
        /* <DEDUP_REMOVED lines=11> */
[-CC-:B0-----:R-:W-:Y:S01]  /*6ef0*/  FFMA.FTZ R68, R155, R184.reuse, R186.reuse ;  /* 0x000000b89b447223 */ /* 0x181fe200000100ba */
[----:B------:R-:W-:Y:S01]  /*6f00*/  SHF.L.U32 R69, R63, 0x10, RZ ;  /* 0x000000103f457819 */ /* 0x000fe200000006ff */
[-CC-:B------:R-:W-:Y:S01]  /*6f10*/  FFMA.FTZ R205, R205, R184.reuse, R186.reuse ;  /* 0x000000b8cdcd7223 */ /* 0x180fe200000100ba */
[-C--:B------:R-:W-:Y:S01]  /*6f20*/  FFMA.FTZ R159, R159, R184.reuse, R186 ;  /* 0x000000b89f9f7223 */ /* 0x080fe200000100ba */
[--C-:B------:R-:W-:Y:S01]  /*6f30*/  FADD.FTZ R153, R153, -R68.reuse ;  /* 0x8000004499997221 */ /* 0x100fe20000010000 */
[----:B------:R-:W-:Y:S01]  /*6f40*/  PRMT R68, R63, 0x7632, R68 ;  /* 0x000076323f447816 */ /* 0x000fe20000000044 */
[----:B------:R-:W-:Y:S01]  /*6f50*/  FADD.FTZ R205, R200, -R205 ;  /* 0x800000cdc8cd7221 */ /* 0x000fe20000010000 */
[-CC-:B------:R-:W-:Y:S01]  /*6f60*/  FFMA.FTZ R157, R157, R184.reuse, R186.reuse ;  /* 0x000000b89d9d7223 */ /* 0x180fe200000100ba */
[----:B------:R-:W-:Y:S01]  /*6f70*/  FFMA.FTZ R71, R178, R153, R69 ;  /* 0x00000099b2477223 */ /* 0x000fe20000010045 */
[----:B------:R-:W-:Y:S01]  /*6f80*/  SHF.L.U32 R73, R68, 0x10, RZ ;  /* 0x0000001044497819 */ /* 0x000fe200000006ff */
[----:B------:R-:W-:Y:S01]  /*6f90*/  FADD.FTZ R159, R156, -R159 ;  /* 0x8000009f9c9f7221 */ /* 0x000fe20000010000 */
[----:B------:R-:W-:Y:S01]  /*6fa0*/  PRMT R69, R62, 0x7632, R69 ;  /* 0x000076323e457816 */ /* 0x000fe20000000045 */
[----:B------:R-:W-:Y:S01]  /*6fb0*/  FFMA.FTZ R209, R209, R184, R186 ;  /* 0x000000b8d1d17223 */ /* 0x000fe200000100ba */
[C---:B------:R-:W-:Y:S01]  /*6fc0*/  SHF.L.U32 R70, R61.reuse, 0x10, RZ ;  /* 0x000000103d467819 */ /* 0x040fe200000006ff */
[----:B------:R-:W-:Y:S01]  /*6fd0*/  FFMA.FTZ R88, R178, R205, R73 ;  /* 0x000000cdb2587223 */ /* 0x000fe20000010049 */
[----:B------:R-:W-:Y:S01]  /*6fe0*/  PRMT R68, R61, 0x7632, R68 ;  /* 0x000076323d447816 */ /* 0x000fe20000000044 */
[----:B------:R-:W-:Y:S01]  /*6ff0*/  FADD.FTZ R157, R154, -R157 ;  /* 0x8000009d9a9d7221 */ /* 0x000fe20000010000 */
[----:B------:R-:W-:Y:S01]  /*7000*/  SHF.L.U32 R74, R69, 0x10, RZ ;  /* 0x00000010454a7819 */ /* 0x000fe200000006ff */
[----:B------:R-:W-:-:S02]  /*7010*/  IMAD.U32 R72, R62, 0x10000, RZ ;  /* 0x000100003e487824 */ /* 0x000fc400078e00ff */
[----:B------:R-:W-:Y:S01]  /*7020*/  FMUL.FTZ R69, R71, UR6 ;  /* 0x0000000647457c20 */ /* 0x000fe20008410000 */
[----:B------:R-:W-:Y:S01]  /*7030*/  ISETP.GE.U32.AND P2, PT, R82, RZ, PT ;  /* 0x000000ff5200720c */ /* 0x000fe20003f46070 */
[-C--:B------:R-:W-:Y:S01]  /*7040*/  FFMA.FTZ R207, R207, R184.reuse, R186 ;  /* 0x000000b8cfcf7223 */ /* 0x080fe200000100ba */
[----:B------:R-:W-:Y:S01]  /*7050*/  LOP3.LUT P5, RZ, R83, 0xff0000, RZ, 0xc0, !PT ;  /* 0x00ff000053ff7812 */ /* 0x000fe200078ac0ff */
[----:B------:R-:W-:Y:S01]  /*7060*/  FFMA.FTZ R159, R178, R159, R70 ;  /* 0x0000009fb29f7223 */ /* 0x000fe20000010046 */
[----:B------:R-:W-:Y:S01]  /*7070*/  FADD.FTZ R209, R196, -R209 ;  /* 0x800000d1c4d17221 */ /* 0x000fe20000010000 */
[----:B------:R-:W-:Y:S02]  /*7080*/  IMAD.U32 R68, R68, 0x10000, RZ ;  /* 0x0001000044447824 */ /* 0x000fe400078e00ff */
        /* <DEDUP_REMOVED lines=27> */
[----:B------:R-:W-:Y:S02]  /*7240*/  LOP3.LUT P6, RZ, R147, 0xff00, RZ, 0xc0, !PT ;  /* 0x0000ff0093ff7812 */ /* 0x000fe400078cc0ff */
[----:B------:R-:W-:Y:S02]  /*7250*/  SHF.L.U32 R68, R68, 0x10, RZ ;  /* 0x0000001044447819 */ /* 0x000fe400000006ff */
[----:B------:R-:W-:-:S02]  /*7260*/  FSEL R85, R69, RZ, P5 ;  /* 0x000000ff45557208 */ /* 0x000fc40002800000 */
[----:B------:R-:W-:Y:S01]  /*7270*/  FSEL R89, R69, RZ, P6 ;  /* 0x000000ff45597208 */ /* 0x000fe20003000000 */
[----:B------:R-:W-:Y:S01]  /*7280*/  FFMA.FTZ R68, R178, R203, R68 ;  /* 0x000000cbb2447223 */ /* 0x000fe20000010044 */
[----:B------:R-:W-:Y:S02]  /*7290*/  LOP3.LUT P2, RZ, R82, 0xff0000, RZ, 0xc0, !PT ;  /* 0x00ff000052ff7812 */ /* 0x000fe4000784c0ff */
[----:B------:R-:W-:Y:S02]  /*72a0*/  LOP3.LUT P5, RZ, R146, 0xff0000, RZ, 0xc0, !PT ;  /* 0x00ff000092ff7812 */ /* 0x000fe400078ac0ff */
[----:B------:R-:W-:Y:S02]  /*72b0*/  SHF.L.U32 R69, R60, 0x10, RZ ;  /* 0x000000103c457819 */ /* 0x000fe400000006ff */
[----:B------:R-:W-:Y:S02]  /*72c0*/  LOP3.LUT P6, RZ, R82, 0xff000000, RZ, 0xc0, !PT ;  /* 0xff00000052ff7812 */ /* 0x000fe400078cc0ff */
[----:B------:R-:W-:Y:S01]  /*72d0*/  FSEL R77, R70, RZ, P2 ;  /* 0x000000ff464d7208 */ /* 0x000fe20001000000 */
[----:B------:R-:W-:Y:S01]  /*72e0*/  FFMA.FTZ R161, R178, R161, R69 ;  /* 0x000000a1b2a17223 */ /* 0x000fe20000010045 */
[----:B------:R-:W-:-:S02]  /*72f0*/  FSEL R73, R70, RZ, P5 ;  /* 0x000000ff46497208 */ /* 0x000fc40002800000 */
[C---:B------:R-:W-:Y:S02]  /*7300*/  LOP3.LUT P2, RZ, R82.reuse, 0xff00, RZ, 0xc0, !PT ;  /* 0x0000ff0052ff7812 */ /* 0x040fe4000784c0ff */
[----:B------:R-:W-:Y:S02]  /*7310*/  LOP3.LUT P5, RZ, R82, 0xff, RZ, 0xc0, !PT ;  /* 0x000000ff52ff7812 */ /* 0x000fe400078ac0ff */
[----:B------:R-:W-:Y:S01]  /*7320*/  F2FP.BF16.F32.PACK_AB R69, R72, R159 ;  /* 0x0000009f4845723e */ /* 0x000fe200000010ff */
[----:B------:R-:W-:Y:S01]  /*7330*/  FMUL.FTZ R72, R68, UR6 ;  /* 0x0000000644487c20 */ /* 0x000fe20008410000 */
[----:B------:R-:W-:Y:S02]  /*7340*/  FSEL R82, R74, RZ, P6 ;  /* 0x000000ff4a527208 */ /* 0x000fe40003000000 */
[----:B------:R-:W-:Y:S02]  /*7350*/  LOP3.LUT P6, RZ, R146, 0xff000000, RZ, 0xc0, !PT ;  /* 0xff00000092ff7812 */ /* 0x000fe400078cc0ff */
[----:B------:R-:W-:-:S02]  /*7360*/  F2FP.BF16.F32.PACK_AB R70, R84, R157 ;  /* 0x0000009d5446723e */ /* 0x000fc400000010ff */
[----:B------:R-:W-:Y:S02]  /*7370*/  FSEL R84, R74, RZ, P6 ;  /* 0x000000ff4a547208 */ /* 0x000fe40003000000 */
[----:B------:R-:W-:Y:S01]  /*7380*/  F2FP.BF16.F32.PACK_AB R68, R68, R161 ;  /* 0x000000a14444723e */ /* 0x000fe200000010ff */
[----:B------:R-:W-:Y:S01]  /*7390*/  FMUL.FTZ R161, R161, UR6 ;  /* 0x00000006a1a17c20 */ /* 0x000fe20008410000 */
[----:B------:R-:W-:Y:S02]  /*73a0*/  LOP3.LUT P6, RZ, R146, 0xff00, RZ, 0xc0, !PT ;  /* 0x0000ff0092ff7812 */ /* 0x000fe400078cc0ff */
[----:B------:R-:W-:Y:S02]  /*73b0*/  FSEL R83, R72, RZ, P2 ;  /* 0x000000ff48537208 */ /* 0x000fe40001000000 */
[----:B------:R-:W-:Y:S02]  /*73c0*/  LOP3.LUT P2, RZ, R146, 0xff, RZ, 0xc0, !PT ;  /* 0x000000ff92ff7812 */ /* 0x000fe4000784c0ff */
[----:B------:R-:W-:-:S02]  /*73d0*/  F2FP.BF16.F32.PACK_AB R78, R85, R78 ;  /* 0x0000004e554e723e */ /* 0x000fc400000010ff */
[----:B------:R-:W-:Y:S02]  /*73e0*/  F2FP.BF16.F32.PACK_AB R74, R89, R76 ;  /* 0x0000004c594a723e */ /* 0x000fe400000010ff */
[----:B------:R-:W-:Y:S02]  /*73f0*/  FSEL R85, R72, RZ, P6 ;  /* 0x000000ff48557208 */ /* 0x000fe40003000000 */
[C---:B------:R-:W-:Y:S02]  /*7400*/  FSEL R72, R161.reuse, RZ, P2 ;  /* 0x000000ffa1487208 */ /* 0x040fe40001000000 */
[----:B------:R-:W-:Y:S02]  /*7410*/  FSEL R76, R161, RZ, P5 ;  /* 0x000000ffa14c7208 */ /* 0x000fe40002800000 */
[----:B------:R-:W-:Y:S02]  /*7420*/  F2FP.BF16.F32.PACK_AB R71, R88, R71 ;  /* 0x000000475847723e */ /* 0x000fe400000010ff */
[----:B------:R-:W-:-:S02]  /*7430*/  F2FP.BF16.F32.PACK_AB R75, R92, R75 ;  /* 0x0000004b5c4b723e */ /* 0x000fc400000010ff */
[----:B------:R-:W-:Y:S02]  /*7440*/  F2FP.BF16.F32.PACK_AB R79, R90, R79 ;  /* 0x0000004f5a4f723e */ /* 0x000fe400000010ff */
[----:B------:R-:W-:Y:S02]  /*7450*/  F2FP.BF16.F32.PACK_AB R73, R84, R73 ;  /* 0x000000495449723e */ /* 0x000fe400000010ff */
[----:B------:R-:W-:Y:S02]  /*7460*/  F2FP.BF16.F32.PACK_AB R77, R82, R77 ;  /* 0x0000004d524d723e */ /* 0x000fe400000010ff */
[----:B------:R-:W-:Y:S02]  /*7470*/  F2FP.BF16.F32.PACK_AB R72, R85, R72 ;  /* 0x000000485548723e */ /* 0x000fe400000010ff */
[----:B------:R-:W-:Y:S01]  /*7480*/  F2FP.BF16.F32.PACK_AB R76, R83, R76 ;  /* 0x0000004c534c723e */ /* 0x000fe200000010ff */
[----:B------:R-:W-:Y:S06]  /*7490*/  BRA `(.L_x_512) ;  /* 0x0000001c00b07947 */ /* 0x000fec0003800000 */
.L_x_511:
[-CC-:B0-----:R-:W-:Y:S01]  /*74a0*/  FFMA.FTZ R72, R155, R184.reuse, R186.reuse ;  /* 0x000000b89b487223 */ /* 0x181fe200000100ba */
[----:B------:R-:W-:Y:S02]  /*74b0*/  IMAD.U32 R73, R63, 0x10000, RZ ;  /* 0x000100003f497824 */ /* 0x000fe400078e00ff */
[-CC-:B------:R-:W-:Y:S01]  /*74c0*/  FFMA.FTZ R205, R205, R184.reuse, R186.reuse ;  /* 0x000000b8cdcd7223 */ /* 0x180fe200000100ba */
[-C--:B------:R-:W-:Y:S01]  /*74d0*/  FFMA.FTZ R157, R157, R184.reuse, R186 ;  /* 0x000000b89d9d7223 */ /* 0x080fe200000100ba */
[--C-:B------:R-:W-:Y:S01]  /*74e0*/  FADD.FTZ R153, R153, -R72.reuse ;  /* 0x8000004899997221 */ /* 0x100fe20000010000 */
[----:B------:R-:W-:Y:S01]  /*74f0*/  PRMT R72, R63, 0x7632, R72 ;  /* 0x000076323f487816 */ /* 0x000fe20000000048 */
[-CC-:B------:R-:W-:Y:S01]  /*7500*/  FFMA.FTZ R209, R209, R184.reuse, R186.reuse ;  /* 0x000000b8d1d17223 */ /* 0x180fe200000100ba */
[----:B------:R-:W-:Y:S01]  /*7510*/  FADD.FTZ R205, R200, -R205 ;  /* 0x800000cdc8cd7221 */ /* 0x000fe20000010000 */
[----:B------:R-:W-:Y:S01]  /*7520*/  FFMA.FTZ R153, R178, R153, R73 ;  /* 0x00000099b2997223 */ /* 0x000fe20000010049 */
[----:B------:R-:W-:Y:S01]  /*7530*/  SHF.L.U32 R75, R72, 0x10, RZ ;  /* 0x00000010484b7819 */ /* 0x000fe200000006ff */
[-C--:B------:R-:W-:Y:S01]  /*7540*/  FFMA.FTZ R207, R207, R184.reuse, R186 ;  /* 0x000000b8cfcf7223 */ /* 0x080fe200000100ba */
[----:B------:R-:W-:Y:S01]  /*7550*/  PRMT R72, R61, 0x7632, R72 ;  /* 0x000076323d487816 */ /* 0x000fe20000000048 */
[----:B------:R-:W-:Y:S01]  /*7560*/  FMUL.FTZ R153, R153, UR6 ;  /* 0x0000000699997c20 */ /* 0x000fe20008410000 */
[----:B------:R-:W-:Y:S01]  /*7570*/  LOP3.LUT P5, RZ, R83, 0xff0000, RZ, 0xc0, !PT ;  /* 0x00ff000053ff7812 */ /* 0x000fe200078ac0ff */
[----:B------:R-:W-:Y:S01]  /*7580*/  FADD.FTZ R157, R154, -R157 ;  /* 0x8000009d9a9d7221 */ /* 0x000fe20000010000 */
[----:B------:R-:W-:Y:S01]  /*7590*/  PRMT R73, R62, 0x7632, R73 ;  /* 0x000076323e497816 */ /* 0x000fe20000000049 */
[----:B------:R-:W-:Y:S01]  /*75a0*/  FADD.FTZ R209, R196, -R209 ;  /* 0x800000d1c4d17221 */ /* 0x000fe20000010000 */
[----:B------:R-:W-:Y:S01]  /*75b0*/  SHF.L.U32 R76, R62, 0x10, RZ ;  /* 0x000000103e4c7819 */ /* 0x000fe200000006ff */
[----:B------:R-:W-:Y:S01]  /*75c0*/  FFMA.FTZ R75, R178, R205, R75 ;  /* 0x000000cdb24b7223 */ /* 0x000fe2000001004b */
[----:B------:R-:W-:Y:S01]  /*75d0*/  SHF.L.U32 R72, R72, 0x10, RZ ;  /* 0x0000001048487819 */ /* 0x000fe200000006ff */
[----:B------:R-:W-:Y:S01]  /*75e0*/  FADD.FTZ R207, R198, -R207 ;  /* 0x800000cfc6cf7221 */ /* 0x000fe20000010000 */
[----:B------:R-:W-:Y:S01]  /*75f0*/  FSEL R79, R153, RZ, P5 ;  /* 0x000000ff994f7208 */ /* 0x000fe20002800000 */
[----:B------:R-:W-:Y:S01]  /*7600*/  IMAD.U32 R78, R73, 0x10000, RZ ;  /* 0x00010000494e7824 */ /* 0x000fe200078e00ff */
[----:B------:R-:W-:Y:S01]  /*7610*/  ISETP.GE.U32.AND P2, PT, R82, RZ, PT ;  /* 0x000000ff5200720c */ /* 0x000fe20003f46070 */
[----:B------:R-:W-:Y:S01]  /*7620*/  FFMA.FTZ R76, R178, R157, R76 ;  /* 0x0000009db24c7223 */ /* 0x000fe2000001004c */
[----:B------:R-:W-:Y:S01]  /*7630*/  ISETP.GE.U32.AND P5, PT, R146, RZ, PT ;  /* 0x000000ff9200720c */ /* 0x000fe20003fa6070 */
[C---:B------:R-:W-:Y:S01]  /*7640*/  FFMA.FTZ R209, R178.reuse, R209, R72 ;  /* 0x000000d1b2d17223 */ /* 0x040fe20000010048 */
[----:B------:R-:W-:Y:S01]  /*7650*/  LOP3.LUT P6, RZ, R147, 0xff0000, RZ, 0xc0, !PT ;  /* 0x00ff000093ff7812 */ /* 0x000fe200078cc0ff */
[----:B------:R-:W-:Y:S01]  /*7660*/  FMUL.FTZ R72, R75, UR6 ;  /* 0x000000064b487c20 */ /* 0x000fe20008410000 */
[----:B------:R-:W-:Y:S01]  /*7670*/  ISETP.GE.U32.AND.EX P2, PT, R83, 0x1000000, PT, P2 ;  /* 0x010000005300780c */ /* 0x000fe20003f46120 */
[----:B------:R-:W-:Y:S01]  /*7680*/  FFMA.FTZ R78, R178, R207, R78 ;  /* 0x000000cfb24e7223 */ /* 0x000fe2000001004e */
[----:B------:R-:W-:Y:S01]  /*7690*/  ISETP.GE.U32.AND.EX P5, PT, R147, 0x1000000, PT, P5 ;  /* 0x010000009300780c */ /* 0x000fe20003fa6150 */
[----:B------:R-:W-:Y:S01]  /*76a0*/  FMUL.FTZ R76, R76, UR6 ;  /* 0x000000064c4c7c20 */ /* 0x000fe20008410000 */
[----:B------:R-:W-:Y:S01]  /*76b0*/  FSEL R75, R153, RZ, P6 ;  /* 0x000000ff994b7208 */ /* 0x000fe20003000000 */
[-CC-:B------:R-:W-:Y:S01]  /*76c0*/  FFMA.FTZ R159, R159, R184.reuse, R186.reuse ;  /* 0x000000b89f9f7223 */ /* 0x180fe200000100ba */
[----:B------:R-:W-:Y:S01]  /*76d0*/  LOP3.LUT P6, RZ, R83, 0xff, RZ, 0xc0, !PT ;  /* 0x000000ff53ff7812 */ /* 0x000fe200078cc0ff */
[-CC-:B------:R-:W-:Y:S01]  /*76e0*/  FFMA.FTZ R203, R203, R184.reuse, R186.reuse ;  /* 0x000000b8cbcb7223 */ /* 0x180fe200000100ba */
[----:B------:R-:W-:Y:S01]  /*76f0*/  FSEL R88, R72, RZ, P2 ;  /* 0x000000ff48587208 */ /* 0x000fe20001000000 */
[----:B------:R-:W-:Y:S01]  /*7700*/  FADD.FTZ R159, R156, -R159 ;  /* 0x8000009f9c9f7221 */ /* 0x000fe20000010000 */
[----:B------:R-:W-:Y:S01]  /*7710*/  FSEL R90, R72, RZ, P5 ;  /* 0x000000ff485a7208 */ /* 0x000fe20002800000 */
[----:B------:R-:W-:Y:S01]  /*7720*/  FMUL.FTZ R72, R78, UR6 ;  /* 0x000000064e487c20 */ /* 0x000fe20008410000 */
[----:B------:R-:W-:Y:S01]  /*7730*/  FSEL R78, R76, RZ, P6 ;  /* 0x000000ff4c4e7208 */ /* 0x000fe20003000000 */
[----:B------:R-:W-:Y:S01]  /*7740*/  FADD.FTZ R203, R194, -R203 ;  /* 0x800000cbc2cb7221 */ /* 0x000fe20000010000 */
[----:B------:R-:W-:Y:S01]  /*7750*/  LOP3.LUT P5, RZ, R83, 0xff00, RZ, 0xc0, !PT ;  /* 0x0000ff0053ff7812 */ /* 0x000fe200078ac0ff */
[----:B------:R-:W-:Y:S01]  /*7760*/  FFMA.FTZ R161, R161, R184, R186 ;  /* 0x000000b8a1a17223 */ /* 0x000fe200000100ba */
[----:B------:R-:W-:Y:S01]  /*7770*/  LOP3.LUT P6, RZ, R147, 0xff00, RZ, 0xc0, !PT ;  /* 0x0000ff0093ff7812 */ /* 0x000fe200078cc0ff */
[----:B------:R-:W-:Y:S01]  /*7780*/  FMUL.FTZ R209, R209, UR6 ;  /* 0x00000006d1d17c20 */ /* 0x000fe20008410000 */
[----:B------:R-:W-:Y:S01]  /*7790*/  SHF.L.U32 R74, R61, 0x10, RZ ;  /* 0x000000103d4a7819 */ /* 0x000fe200000006ff */
[----:B------:R-:W-:Y:S01]  /*77a0*/  FADD.FTZ R161, R158, -R161 ;  /* 0x800000a19ea17221 */ /* 0x000fe20000010000 */
[----:B------:R-:W-:Y:S01]  /*77b0*/  FSEL R85, R72, RZ, P5 ;  /* 0x000000ff48557208 */ /* 0x000fe20002800000 */
[----:B------:R-:W-:Y:S01]  /*77c0*/  IMAD.U32 R73, R60, 0x10000, RZ ;  /* 0x000100003c497824 */ /* 0x000fe200078e00ff */
[----:B------:R-:W-:Y:S01]  /*77d0*/  FSEL R89, R72, RZ, P6 ;  /* 0x000000ff48597208 */ /* 0x000fe20003000000 */
[----:B------:R-:W-:Y:S01]  /*77e0*/  FFMA.FTZ R74, R178, R159, R74 ;  /* 0x0000009fb24a7223 */ /* 0x000fe2000001004a */
[----:B------:R-:W-:Y:S01]  /*77f0*/  PRMT R72, R60, 0x7632, R72 ;  /* 0x000076323c487816 */ /* 0x000fe20000000048 */
[----:B------:R-:W-:Y:S01]  /*7800*/  FFMA.FTZ R73, R178, R161, R73 ;  /* 0x000000a1b2497223 */ /* 0x000fe20000010049 */
[----:B------:R-:W-:Y:S01]  /*7810*/  LOP3.LUT P2, RZ, R147, 0xff, RZ, 0xc0, !PT ;  /* 0x000000ff93ff7812 */ /* 0x000fe2000784c0ff */
[----:B------:R-:W-:Y:S01]  /*7820*/  FMUL.FTZ R74, R74, UR6 ;  /* 0x000000064a4a7c20 */ /* 0x000fe20008410000 */
[----:B------:R-:W-:Y:S01]  /*7830*/  SHF.L.U32 R72, R72, 0x10, RZ ;  /* 0x0000001048487819 */ /* 0x000fe200000006ff */
[----:B------:R-:W-:Y:S01]  /*7840*/  FMUL.FTZ R73, R73, UR6 ;  /* 0x0000000649497c20 */ /* 0x000fe20008410000 */
[----:B------:R-:W-:-:S02]  /*7850*/  FSEL R76, R76, RZ, P2 ;  /* 0x000000ff4c4c7208 */ /* 0x000fc40001000000 */
[----:B------:R-:W-:Y:S01]  /*7860*/  LOP3.LUT P2, RZ, R82, 0xff0000, RZ, 0xc0, !PT ;  /* 0x00ff000052ff7812 */ /* 0x000fe2000784c0ff */
[----:B------:R-:W-:Y:S01]  /*7870*/  FFMA.FTZ R72, R178, R203, R72 ;  /* 0x000000cbb2487223 */ /* 0x000fe20000010048 */
[----:B------:R-:W-:Y:S02]  /*7880*/  LOP3.LUT P5, RZ, R146, 0xff0000, RZ, 0xc0, !PT ;  /* 0x00ff000092ff7812 */ /* 0x000fe400078ac0ff */
[----:B------:R-:W-:Y:S01]  /*7890*/  LOP3.LUT P6, RZ, R82, 0xff000000, RZ, 0xc0, !PT ;  /* 0xff00000052ff7812 */ /* 0x000fe200078cc0ff */
[----:B------:R-:W-:Y:S01]  /*78a0*/  FMUL.FTZ R72, R72, UR6 ;  /* 0x0000000648487c20 */ /* 0x000fe20008410000 */
[C---:B------:R-:W-:Y:S02]  /*78b0*/  FSEL R77, R74.reuse, RZ, P2 ;  /* 0x000000ff4a4d7208 */ /* 0x040fe40001000000 */
[----:B------:R-:W-:Y:S02]  /*78c0*/  FSEL R84, R74, RZ, P5 ;  /* 0x000000ff4a547208 */ /* 0x000fe40002800000 */
[----:B------:R-:W-:-:S02]  /*78d0*/  LOP3.LUT P2, RZ, R82, 0xff00, RZ, 0xc0, !PT ;  /* 0x0000ff0052ff7812 */ /* 0x000fc4000784c0ff */
[----:B------:R-:W-:Y:S02]  /*78e0*/  LOP3.LUT P5, RZ, R82, 0xff, RZ, 0xc0, !PT ;  /* 0x000000ff52ff7812 */ /* 0x000fe400078ac0ff */
        /* <DEDUP_REMOVED lines=18> */
.L_x_510:
[----:B------:R-:W-:Y:S05]  /*7a10*/  @!P1 BRA `(.L_x_513) ;  /* 0x00000004003c9947 */ /* 0x000fea0003800000 */
[-CC-:B0-----:R-:W-:Y:S01]  /*7a20*/  FFMA.FTZ R68, R155, R184.reuse, R186.reuse ;  /* 0x000000b89b447223 */ /* 0x181fe200000100ba */
[-CC-:B------:R-:W-:Y:S01]  /*7a30*/  FFMA.FTZ R205, R205, R184.reuse, R186.reuse ;  /* 0x000000b8cdcd7223 */ /* 0x180fe200000100ba */
[-C--:B------:R-:W-:Y:S01]  /*7a40*/  FFMA.FTZ R157, R157, R184.reuse, R186 ;  /* 0x000000b89d9d7223 */ /* 0x080fe200000100ba */
[----:B------:R-:W-:Y:S01]  /*7a50*/  LOP3.LUT P5, RZ, R83, 0xff0000, RZ, 0xc0, !PT ;  /* 0x00ff000053ff7812 */ /* 0x000fe200078ac0ff */
[----:B------:R-:W-:Y:S01]  /*7a60*/  FADD.FTZ R153, R153, -R68 ;  /* 0x8000004499997221 */ /* 0x000fe20000010000 */
[----:B------:R-:W-:Y:S01]  /*7a70*/  FADD.FTZ R89, R200, -R205 ;  /* 0x800000cdc8597221 */ /* 0x000fe20000010000 */
        /* <DEDUP_REMOVED lines=73> */
.L_x_513:
[-CC-:B------:R-:W-:Y:S01]  /*7f10*/  FFMA.FTZ R205, R205, R184.reuse, R186.reuse ;  /* 0x000000b8cdcd7223 */ /* 0x180fe200000100ba */
[-CC-:B0-----:R-:W-:Y:S01]  /*7f20*/  FFMA.FTZ R72, R155, R184.reuse, R186.reuse ;  /* 0x000000b89b487223 */ /* 0x181fe200000100ba */
[----:B------:R-:W-:Y:S01]  /*7f30*/  ISETP.GE.U32.AND P2, PT, R82, RZ, PT ;  /* 0x000000ff5200720c */ /* 0x000fe20003f46070 */
[-C--:B------:R-:W-:Y:S01]  /*7f40*/  FFMA.FTZ R157, R157, R184.reuse, R186 ;  /* 0x000000b89d9d7223 */ /* 0x080fe200000100ba */
        /* <DEDUP_REMOVED lines=13> */
[----:B------:R-:W-:Y:S01]  /*8020*/  FSEL R72, R205, RZ, P2 ;  /* 0x000000ffcd487208 */ /* 0x000fe20001000000 */
        /* <DEDUP_REMOVED lines=57> */
.L_x_509:
[----:B------:R-:W-:Y:S05]  /*83c0*/  @!P4 BRA `(.L_x_514) ;  /* 0x000000080024c947 */ /* 0x000fea0003800000 */
[----:B------:R-:W-:Y:S05]  /*83d0*/  @!P1 BRA `(.L_x_515) ;  /* 0x0000000400189947 */ /* 0x000fea0003800000 */
[-CC-:B0-----:R-:W-:Y:S01]  /*83e0*/  FFMA.FTZ R68, R155, R184.reuse, R186.reuse ;  /* 0x000000b89b447223 */ /* 0x181fe200000100ba */
[----:B------:R-:W-:Y:S01]  /*83f0*/  PRMT R69, R63, 0x7632, R69 ;  /* 0x000076323f457816 */ /* 0x000fe20000000045 */
[-CC-:B------:R-:W-:Y:S01]  /*8400*/  FFMA.FTZ R205, R205, R184.reuse, R186.reuse ;  /* 0x000000b8cdcd7223 */ /* 0x180fe200000100ba */
[-C--:B------:R-:W-:Y:S01]  /*8410*/  FFMA.FTZ R157, R157, R184.reuse, R186 ;  /* 0x000000b89d9d7223 */ /* 0x080fe200000100ba */
[--C-:B------:R-:W-:Y:S01]  /*8420*/  FADD.FTZ R153, R153, -R68.reuse ;  /* 0x8000004499997221 */ /* 0x100fe20000010000 */
[----:B------:R-:W-:Y:S01]  /*8430*/  PRMT R68, R62, 0x7632, R68 ;  /* 0x000076323e447816 */ /* 0x000fe20000000044 */
[----:B------:R-:W-:Y:S01]  /*8440*/  FADD.FTZ R205, R200, -R205 ;  /* 0x800000cdc8cd7221 */ /* 0x000fe20000010000 */
[----:B------:R-:W-:Y:S02]  /*8450*/  IMAD.U32 R78, R69, 0x10000, RZ ;  /* 0x00010000454e7824 */ /* 0x000fe400078e00ff */
[-CC-:B------:R-:W-:Y:S01]  /*8460*/  FFMA.FTZ R159, R159, R184.reuse, R186.reuse ;  /* 0x000000b89f9f7223 */ /* 0x180fe200000100ba */
[----:B------:R-:W-:Y:S01]  /*8470*/  SHF.L.U32 R71, R63, 0x10, RZ ;  /* 0x000000103f477819 */ /* 0x000fe200000006ff */
[-C--:B------:R-:W-:Y:S01]  /*8480*/  FFMA.FTZ R207, R207, R184.reuse, R186 ;  /* 0x000000b8cfcf7223 */ /* 0x080fe200000100ba */
[----:B------:R-:W-:Y:S01]  /*8490*/  SHF.L.U32 R70, R62, 0x10, RZ ;  /* 0x000000103e467819 */ /* 0x000fe200000006ff */
[----:B------:R-:W-:Y:S01]  /*84a0*/  FADD.FTZ R157, R154, -R157 ;  /* 0x8000009d9a9d7221 */ /* 0x000fe20000010000 */
[----:B------:R-:W-:Y:S01]  /*84b0*/  SHF.L.U32 R76, R68, 0x10, RZ ;  /* 0x00000010444c7819 */ /* 0x000fe200000006ff */
[----:B------:R-:W-:Y:S01]  /*84c0*/  FFMA.FTZ R92, R178, R205, R78 ;  /* 0x000000cdb25c7223 */ /* 0x000fe2000001004e */
[----:B------:R-:W-:Y:S01]  /*84d0*/  FADD.FTZ R159, R156, -R159 ;  /* 0x8000009f9c9f7221 */ /* 0x000fe20000010000 */
[----:B------:R-:W-:Y:S01]  /*84e0*/  IMAD.U32 R68, R61, 0x10000, RZ ;  /* 0x000100003d447824 */ /* 0x000fe200078e00ff */
[----:B------:R-:W-:Y:S01]  /*84f0*/  ISETP.GE.U32.AND P2, PT, R82, RZ, PT ;  /* 0x000000ff5200720c */ /* 0x000fe20003f46070 */
[----:B------:R-:W-:Y:S01]  /*8500*/  FADD.FTZ R207, R198, -R207 ;  /* 0x800000cfc6cf7221 */ /* 0x000fe20000010000 */
[C---:B------:R-:W-:Y:S01]  /*8510*/  FFMA.FTZ R153, R178.reuse, R153, R71 ;  /* 0x00000099b2997223 */ /* 0x040fe20000010047 */
[----:B------:R-:W-:Y:S01]  /*8520*/  FFMA.FTZ R157, R178, R157, R70 ;  /* 0x0000009db29d7223 */ /* 0x000fe20000010046 */
[----:B------:R-:W-:Y:S01]  /*8530*/  FMUL.FTZ R70, R92, UR6 ;  /* 0x000000065c467c20 */ /* 0x000fe20008410000 */
[C---:B------:R-:W-:Y:S01]  /*8540*/  FFMA.FTZ R159, R178.reuse, R159, R68 ;  /* 0x0000009fb29f7223 */ /* 0x040fe20000010044 */
[----:B------:R-:W-:Y:S01]  /*8550*/  ISETP.GE.U32.AND.EX P2, PT, R83, 0x1000000, PT, P2 ;  /* 0x010000005300780c */ /* 0x000fe20003f46120 */
[----:B------:R-:W-:Y:S01]  /*8560*/  FFMA.FTZ R90, R178, R207, R76 ;  /* 0x000000cfb25a7223 */ /* 0x000fe2000001004c */
[----:B------:R-:W-:Y:S01]  /*8570*/  FMUL.FTZ R69, R153, UR6 ;  /* 0x0000000699457c20 */ /* 0x000fe20008410000 */
[----:B------:R-:W-:Y:S01]  /*8580*/  FMUL.FTZ R68, R157, UR6 ;  /* 0x000000069d447c20 */ /* 0x000fe20008410000 */
[----:B------:R-:W-:Y:S01]  /*8590*/  LOP3.LUT P5, RZ, R83, 0xff0000, RZ, 0xc0, !PT ;  /* 0x00ff000053ff7812 */ /* 0x000fe200078ac0ff */
[-CC-:B------:R-:W-:Y:S01]  /*85a0*/  FFMA.FTZ R203, R203, R184.reuse, R186.reuse ;  /* 0x000000b8cbcb7223 */ /* 0x180fe200000100ba */
[----:B------:R-:W-:Y:S01]  /*85b0*/  LOP3.LUT P6, RZ, R83, 0xff, RZ, 0xc0, !PT ;  /* 0x000000ff53ff7812 */ /* 0x000fe200078cc0ff */
[-CC-:B------:R-:W-:Y:S01]  /*85c0*/  FFMA.FTZ R209, R209, R184.reuse, R186.reuse ;  /* 0x000000b8d1d17223 */ /* 0x180fe200000100ba */
[----:B------:R-:W-:Y:S01]  /*85d0*/  FSEL R154, R70, RZ, P2 ;  /* 0x000000ff469a7208 */ /* 0x000fe20001000000 */
[----:B------:R-:W-:Y:S01]  /*85e0*/  FMUL.FTZ R70, R90, UR6 ;  /* 0x000000065a467c20 */ /* 0x000fe20008410000 */
[----:B------:R-:W-:Y:S01]  /*85f0*/  LOP3.LUT P2, RZ, R83, 0xff00, RZ, 0xc0, !PT ;  /* 0x0000ff0053ff7812 */ /* 0x000fe2000784c0ff */
[----:B------:R-:W-:Y:S01]  /*8600*/  FFMA.FTZ R161, R161, R184, R186 ;  /* 0x000000b8a1a17223 */ /* 0x000fe200000100ba */
[----:B------:R-:W-:Y:S01]  /*8610*/  FSEL R91, R69, RZ, P5 ;  /* 0x000000ff455b7208 */ /* 0x000fe20002800000 */
[----:B------:R-:W-:Y:S01]  /*8620*/  FADD.FTZ R203, R194, -R203 ;  /* 0x800000cbc2cb7221 */ /* 0x000fe20000010000 */
[----:B------:R-:W-:Y:S01]  /*8630*/  FSEL R88, R68, RZ, P6 ;  /* 0x000000ff44587208 */ /* 0x000fe20003000000 */
[----:B------:R-:W-:Y:S01]  /*8640*/  FADD.FTZ R209, R196, -R209 ;  /* 0x800000d1c4d17221 */ /* 0x000fe20000010000 */
[----:B------:R-:W-:Y:S01]  /*8650*/  PRMT R69, R61, 0x7632, R69 ;  /* 0x000076323d457816 */ /* 0x000fe20000000045 */
[----:B------:R-:W-:Y:S01]  /*8660*/  FADD.FTZ R161, R158, -R161 ;  /* 0x800000a19ea17221 */ /* 0x000fe20000010000 */
[----:B------:R-:W-:Y:S01]  /*8670*/  PRMT R68, R60, 0x7632, R68 ;  /* 0x000076323c447816 */ /* 0x000fe20000000044 */
[----:B------:R-:W-:Y:S01]  /*8680*/  FMUL.FTZ R71, R159, UR6 ;  /* 0x000000069f477c20 */ /* 0x000fe20008410000 */
[----:B------:R-:W-:-:S02]  /*8690*/  FSEL R89, R70, RZ, P2 ;  /* 0x000000ff46597208 */ /* 0x000fc40001000000 */
[----:B------:R-:W-:Y:S01]  /*86a0*/  SHF.L.U32 R69, R69, 0x10, RZ ;  /* 0x0000001045457819 */ /* 0x000fe200000006ff */
[----:B------:R-:W-:Y:S01]  /*86b0*/  IMAD.U32 R76, R68, 0x10000, RZ ;  /* 0x00010000444c7824 */ /* 0x000fe200078e00ff */
[----:B------:R-:W-:Y:S02]  /*86c0*/  SHF.L.U32 R70, R60, 0x10, RZ ;  /* 0x000000103c467819 */ /* 0x000fe400000006ff */
[----:B------:R-:W-:Y:S01]  /*86d0*/  LOP3.LUT P5, RZ, R82, 0xff0000, RZ, 0xc0, !PT ;  /* 0x00ff000052ff7812 */ /* 0x000fe200078ac0ff */
[C---:B------:R-:W-:Y:S01]  /*86e0*/  FFMA.FTZ R78, R178.reuse, R209, R69 ;  /* 0x000000d1b24e7223 */ /* 0x040fe20000010045 */
[C---:B------:R-:W-:Y:S01]  /*86f0*/  FFMA.FTZ R203, R178.reuse, R203, R76 ;  /* 0x000000cbb2cb7223 */ /* 0x040fe2000001004c */
[----:B------:R-:W-:Y:S01]  /*8700*/  FFMA.FTZ R68, R178, R161, R70 ;  /* 0x000000a1b2447223 */ /* 0x000fe20000010046 */
        /* <DEDUP_REMOVED lines=16> */
[----:B------:R-:W-:-:S02]  /*8810*/  F2FP.BF16.F32.PACK_AB R77, R85, R84 ;  /* 0x00000054554d723e */ /* 0x000fc400000010ff */
[----:B------:R-:W-:Y:S01]  /*8820*/  F2FP.BF16.F32.PACK_AB R76, R83, R76 ;  /* 0x0000004c534c723e */ /* 0x000fe200000010ff */
[----:B------:R-:W-:Y:S06]  /*8830*/  BRA `(.L_x_512) ;  /* 0x0000000800c87947 */ /* 0x000fec0003800000 */
.L_x_515:
[-CC-:B0-----:R-:W-:Y:S01]  /*8840*/  FFMA.FTZ R76, R155, R184.reuse, R186.reuse ;  /* 0x000000b89b4c7223 */ /* 0x181fe200000100ba */
[----:B------:R-:W-:Y:S01]  /*8850*/  PRMT R77, R63, 0x7632, R77 ;  /* 0x000076323f4d7816 */ /* 0x000fe2000000004d */
[-C--:B------:R-:W-:Y:S01]  /*8860*/  FFMA.FTZ R205, R205, R184.reuse, R186 ;  /* 0x000000b8cdcd7223 */ /* 0x080fe200000100ba */
[----:B------:R-:W-:Y:S01]  /*8870*/  PRMT R78, R62, 0x7632, R78 ;  /* 0x000076323e4e7816 */ /* 0x000fe2000000004e */
[----:B------:R-:W-:Y:S01]  /*8880*/  FADD.FTZ R153, R153, -R76 ;  /* 0x8000004c99997221 */ /* 0x000fe20000010000 */
[----:B------:R-:W-:Y:S01]  /*8890*/  SHF.L.U32 R77, R77, 0x10, RZ ;  /* 0x000000104d4d7819 */ /* 0x000fe200000006ff */
[----:B------:R-:W-:Y:S01]  /*88a0*/  FADD.FTZ R205, R200, -R205 ;  /* 0x800000cdc8cd7221 */ /* 0x000fe20000010000 */
[----:B------:R-:W-:Y:S01]  /*88b0*/  SHF.L.U32 R76, R63, 0x10, RZ ;  /* 0x000000103f4c7819 */ /* 0x000fe200000006ff */
[-CC-:B------:R-:W-:Y:S01]  /*88c0*/  FFMA.FTZ R207, R207, R184.reuse, R186.reuse ;  /* 0x000000b8cfcf7223 */ /* 0x180fe200000100ba */
[-CC-:B------:R-:W-:Y:S01]  /*88d0*/  FFMA.FTZ R159, R159, R184.reuse, R186.reuse ;  /* 0x000000b89f9f7223 */ /* 0x180fe200000100ba */
[-C--:B------:R-:W-:Y:S01]  /*88e0*/  FFMA.FTZ R157, R157, R184.reuse, R186 ;  /* 0x000000b89d9d7223 */ /* 0x080fe200000100ba */
[C---:B------:R-:W-:Y:S01]  /*88f0*/  FFMA.FTZ R205, R178.reuse, R205, R77 ;  /* 0x000000cdb2cd7223 */ /* 0x040fe2000001004d */
[--C-:B------:R-:W-:Y:S01]  /*8900*/  FFMA.FTZ R153, R178, R153, R76.reuse ;  /* 0x00000099b2997223 */ /* 0x100fe2000001004c */
[----:B------:R-:W-:Y:S01]  /*8910*/  SHF.L.U32 R85, R78, 0x10, RZ ;  /* 0x000000104e557819 */ /* 0x000fe200000006ff */
[----:B------:R-:W-:Y:S01]  /*8920*/  FADD.FTZ R207, R198, -R207 ;  /* 0x800000cfc6cf7221 */ /* 0x000fe20000010000 */
[----:B------:R-:W-:Y:S01]  /*8930*/  PRMT R76, R60, 0x7632, R76 ;  /* 0x000076323c4c7816 */ /* 0x000fe2000000004c */
[----:B------:R-:W-:Y:S01]  /*8940*/  FADD.FTZ R159, R156, -R159 ;  /* 0x8000009f9c9f7221 */ /* 0x000fe20000010000 */
[C---:B------:R-:W-:Y:S01]  /*8950*/  SHF.L.U32 R84, R61.reuse, 0x10, RZ ;  /* 0x000000103d547819 */ /* 0x040fe200000006ff */
[----:B------:R-:W-:Y:S01]  /*8960*/  FADD.FTZ R157, R154, -R157 ;  /* 0x8000009d9a9d7221 */ /* 0x000fe20000010000 */
[----:B------:R-:W-:Y:S01]  /*8970*/  ISETP.GE.U32.AND P2, PT, R82, RZ, PT ;  /* 0x000000ff5200720c */ /* 0x000fe20003f46070 */
[----:B------:R-:W-:Y:S01]  /*8980*/  IMAD.U32 R79, R62, 0x10000, RZ ;  /* 0x000100003e4f7824 */ /* 0x000fe200078e00ff */
[----:B------:R-:W-:Y:S01]  /*8990*/  PRMT R77, R61, 0x7632, R77 ;  /* 0x000076323d4d7816 */ /* 0x000fe2000000004d */
[-CC-:B------:R-:W-:Y:S01]  /*89a0*/  FFMA.FTZ R203, R203, R184.reuse, R186.reuse ;  /* 0x000000b8cbcb7223 */ /* 0x180fe200000100ba */
[-CC-:B------:R-:W-:Y:S01]  /*89b0*/  FFMA.FTZ R209, R209, R184.reuse, R186.reuse ;  /* 0x000000b8d1d17223 */ /* 0x180fe200000100ba */
[----:B------:R-:W-:Y:S01]  /*89c0*/  FFMA.FTZ R161, R161, R184, R186 ;  /* 0x000000b8a1a17223 */ /* 0x000fe200000100ba */
[----:B------:R-:W-:Y:S01]  /*89d0*/  FMUL.FTZ R205, R205, UR6 ;  /* 0x00000006cdcd7c20 */ /* 0x000fe20008410000 */
[----:B------:R-:W-:Y:S01]  /*89e0*/  SHF.L.U32 R78, R76, 0x10, RZ ;  /* 0x000000104c4e7819 */ /* 0x000fe200000006ff */
[C---:B------:R-:W-:Y:S01]  /*89f0*/  FFMA.FTZ R85, R178.reuse, R207, R85 ;  /* 0x000000cfb2557223 */ /* 0x040fe20000010055 */
[----:B------:R-:W-:Y:S01]  /*8a00*/  ISETP.GE.U32.AND.EX P2, PT, R83, 0x1000000, PT, P2 ;  /* 0x010000005300780c */ /* 0x000fe20003f46120 */
[----:B------:R-:W-:Y:S01]  /*8a10*/  FMUL.FTZ R153, R153, UR6 ;  /* 0x0000000699997c20 */ /* 0x000fe20008410000 */
[----:B------:R-:W-:Y:S01]  /*8a20*/  FFMA.FTZ R79, R178, R157, R79 ;  /* 0x0000009db24f7223 */ /* 0x000fe2000001004f */
[----:B------:R-:W-:Y:S01]  /*8a30*/  SHF.L.U32 R76, R60, 0x10, RZ ;  /* 0x000000103c4c7819 */ /* 0x000fe200000006ff */
[----:B------:R-:W-:Y:S01]  /*8a40*/  FFMA.FTZ R84, R178, R159, R84 ;  /* 0x0000009fb2547223 */ /* 0x000fe20000010054 */
[----:B------:R-:W-:Y:S01]  /*8a50*/  LOP3.LUT P5, RZ, R83, 0xff0000, RZ, 0xc0, !PT ;  /* 0x00ff000053ff7812 */ /* 0x000fe200078ac0ff */
[----:B------:R-:W-:Y:S01]  /*8a60*/  FADD.FTZ R203, R194, -R203 ;  /* 0x800000cbc2cb7221 */ /* 0x000fe20000010000 */
        /* <DEDUP_REMOVED lines=31> */
.L_x_514:
[----:B------:R-:W-:Y:S05]  /*8c60*/  @!P1 BRA `(.L_x_516) ;  /* 0x0000000000e89947 */ /* 0x000fea0003800000 */
[-CC-:B------:R-:W-:Y:S01]  /*8c70*/  FFMA.FTZ R205, R205, R184.reuse, R186.reuse ;  /* 0x000000b8cdcd7223 */ /* 0x180fe200000100ba */
[-CC-:B0-----:R-:W-:Y:S01]  /*8c80*/  FFMA.FTZ R68, R155, R184.reuse, R186.reuse ;  /* 0x000000b89b447223 */ /* 0x181fe200000100ba */
[-C--:B------:R-:W-:Y:S01]  /*8c90*/  FFMA.FTZ R157, R157, R184.reuse, R186 ;  /* 0x000000b89d9d7223 */ /* 0x080fe200000100ba */
[----:B------:R-:W-:Y:S01]  /*8ca0*/  ISETP.GE.U32.AND P2, PT, R82, RZ, PT ;  /* 0x000000ff5200720c */ /* 0x000fe20003f46070 */
[----:B------:R-:W-:Y:S01]  /*8cb0*/  FADD.FTZ R205, R200, -R205 ;  /* 0x800000cdc8cd7221 */ /* 0x000fe20000010000 */
[----:B------:R-:W-:Y:S01]  /*8cc0*/  FADD.FTZ R153, R153, -R68 ;  /* 0x8000004499997221 */ /* 0x000fe20000010000 */
[-CC-:B------:R-:W-:Y:S01]  /*8cd0*/  FFMA.FTZ R159, R159, R184.reuse, R186.reuse ;  /* 0x000000b89f9f7223 */ /* 0x180fe200000100ba */
[----:B------:R-:W-:Y:S01]  /*8ce0*/  FADD.FTZ R157, R154, -R157 ;  /* 0x8000009d9a9d7221 */ /* 0x000fe20000010000 */
[C---:B------:R-:W-:Y:S01]  /*8cf0*/  FMUL.FTZ R78, R178.reuse, R205 ;  /* 0x000000cdb24e7220 */ /* 0x040fe20000410000 */
        /* <DEDUP_REMOVED lines=49> */
.L_x_516:
[-CC-:B------:R-:W-:Y:S01]  /*9010*/  FFMA.FTZ R205, R205, R184.reuse, R186.reuse ;  /* 0x000000b8cdcd7223 */ /* 0x180fe200000100ba */
[-CC-:B0-----:R-:W-:Y:S01]  /*9020*/  FFMA.FTZ R76, R155, R184.reuse, R186.reuse ;  /* 0x000000b89b4c7223 */ /* 0x181fe200000100ba */
[-CC-:B------:R-:W-:Y:S01]  /*9030*/  FFMA.FTZ R159, R159, R184.reuse, R186.reuse ;  /* 0x000000b89f9f7223 */ /* 0x180fe200000100ba */
[-C--:B------:R-:W-:Y:S01]  /*9040*/  FFMA.FTZ R157, R157, R184.reuse, R186 ;  /* 0x000000b89d9d7223 */ /* 0x080fe200000100ba */
        /* <DEDUP_REMOVED lines=23> */
[----:B------:R-:W-:Y:S01]  /*91c0*/  FSEL R84, R205, RZ, P2 ;  /* 0x000000ffcd547208 */ /* 0x000fe20001000000 */
        /* <DEDUP_REMOVED lines=25> */
.L_x_512:
        /* <DEDUP_REMOVED lines=11> */
[----:B0-----:R-:W-:Y:S01]  /*9410*/  PRMT R68, R67, 0x7632, R68 ;  /* 0x0000763243447816 */ /* 0x001fe20000000044 */
[-CC-:B------:R-:W-:Y:S01]  /*9420*/  FFMA.FTZ R69, R182, R184.reuse, R186.reuse ;  /* 0x000000b8b6457223 */ /* 0x180fe200000100ba */
[-CC-:B------:R-:W-:Y:S01]  /*9430*/  FFMA.FTZ R101, R101, R184.reuse, R186.reuse ;  /* 0x000000b865657223 */ /* 0x180fe200000100ba */
[-CC-:B------:R-:W-:Y:S01]  /*9440*/  FFMA.FTZ R97, R97, R184.reuse, R186.reuse ;  /* 0x000000b861617223 */ /* 0x180fe200000100ba */
[-CC-:B------:R-:W-:Y:S01]  /*9450*/  FFMA.FTZ R95, R95, R184.reuse, R186.reuse ;  /* 0x000000b85f5f7223 */ /* 0x180fe200000100ba */
[----:B------:R-:W-:Y:S02]  /*9460*/  IMAD.U32 R71, R68, 0x10000, RZ ;  /* 0x0001000044477824 */ /* 0x000fe400078e00ff */
[----:B------:R-:W-:Y:S01]  /*9470*/  FADD.FTZ R69, R152, -R69 ;  /* 0x8000004598457221 */ /* 0x000fe20000010000 */
[----:B------:R-:W-:Y:S01]  /*9480*/  FADD.FTZ R101, R106, -R101 ;  /* 0x800000656a657221 */ /* 0x000fe20000010000 */
[----:B------:R-:W-:Y:S01]  /*9490*/  SHF.L.U32 R70, R65, 0x10, RZ ;  /* 0x0000001041467819 */ /* 0x000fe200000006ff */
[----:B------:R-:W-:Y:S01]  /*94a0*/  FADD.FTZ R97, R96, -R97 ;  /* 0x8000006160617221 */ /* 0x000fe20000010000 */
[----:B------:R-:W-:Y:S01]  /*94b0*/  FFMA.FTZ R84, R178, R69, R71 ;  /* 0x00000045b2547223 */ /* 0x000fe20000010047 */
[----:B------:R-:W-:Y:S01]  /*94c0*/  SHF.L.U32 R71, R67, 0x10, RZ ;  /* 0x0000001043477819 */ /* 0x000fe200000006ff */
[-C--:B------:R-:W-:Y:S01]  /*94d0*/  FFMA.FTZ R102, R102, R184.reuse, R186 ;  /* 0x000000b866667223 */ /* 0x080fe200000100ba */
[----:B------:R-:W-:Y:S01]  /*94e0*/  PRMT R69, R66, 0x7632, R69 ;  /* 0x0000763242457816 */ /* 0x000fe20000000045 */
[----:B------:R-:W-:Y:S01]  /*94f0*/  FADD.FTZ R95, R94, -R95 ;  /* 0x8000005f5e5f7221 */ /* 0x000fe20000010000 */
[----:B------:R-:W-:Y:S01]  /*9500*/  PRMT R68, R65, 0x7632, R68 ;  /* 0x0000763241447816 */ /* 0x000fe20000000044 */
[----:B------:R-:W-:Y:S01]  /*9510*/  FFMA.FTZ R71, R178, R101, R71 ;  /* 0x00000065b2477223 */ /* 0x000fe20000010047 */
[----:B------:R-:W-:Y:S01]  /*9520*/  SHF.L.U32 R72, R66, 0x10, RZ ;  /* 0x0000001042487819 */ /* 0x000fe200000006ff */
[----:B------:R-:W-:Y:S01]  /*9530*/  IMAD.U32 R74, R69, 0x10000, RZ ;  /* 0x00010000454a7824 */ /* 0x000fe200078e00ff */
[----:B------:R-:W-:Y:S01]  /*9540*/  ISETP.GE.U32.AND P2, PT, R80, RZ, PT ;  /* 0x000000ff5000720c */ /* 0x000fe20003f46070 */
[----:B------:R-:W-:Y:S01]  /*9550*/  FMUL.FTZ R69, R71, UR6 ;  /* 0x0000000647457c20 */ /* 0x000fe20008410000 */
[----:B------:R-:W-:Y:S01]  /*9560*/  LOP3.LUT P5, RZ, R81, 0xff0000, RZ, 0xc0, !PT ;  /* 0x00ff000051ff7812 */ /* 0x000fe200078ac0ff */
[-C--:B------:R-:W-:Y:S01]  /*9570*/  FFMA.FTZ R104, R104, R184.reuse, R186 ;  /* 0x000000b868687223 */ /* 0x080fe200000100ba */
[----:B------:R-:W-:Y:S01]  /*9580*/  SHF.L.U32 R68, R68, 0x10, RZ ;  /* 0x0000001044447819 */ /* 0x000fe200000006ff */
[----:B------:R-:W-:Y:S01]  /*9590*/  FFMA.FTZ R97, R178, R97, R70 ;  /* 0x00000061b2617223 */ /* 0x000fe20000010046 */
[----:B------:R-:W-:Y:S01]  /*95a0*/  FADD.FTZ R105, R105, -R102 ;  /* 0x8000006669697221 */ /* 0x000fe20000010000 */
[----:B------:R-:W-:Y:S01]  /*95b0*/  FMUL.FTZ R70, R84, UR6 ;  /* 0x0000000654467c20 */ /* 0x000fe20008410000 */
[C---:B------:R-:W-:Y:S01]  /*95c0*/  FFMA.FTZ R95, R178.reuse, R95, R72 ;  /* 0x0000005fb25f7223 */ /* 0x040fe20000010048 */
        /* <DEDUP_REMOVED lines=14> */
[----:B------:R-:W-:Y:S01]  /*96b0*/  LOP3.LUT P2, RZ, R149, 0xff, RZ, 0xc0, !PT ;  /* 0x000000ff95ff7812 */ /* 0x000fe2000784c0ff */
        /* <DEDUP_REMOVED lines=13> */
[----:B------:R-:W-:Y:S01]  /*9790*/  LOP3.LUT P2, RZ, R80, 0xff0000, RZ, 0xc0, !PT ;  /* 0x00ff000050ff7812 */ /* 0x000fe2000784c0ff */
[----:B------:R-:W-:Y:S01]  /*97a0*/  FFMA.FTZ R68, R178, R103, R68 ;  /* 0x00000067b2447223 */ /* 0x000fe20000010044 */
[----:B------:R-:W-:Y:S02]  /*97b0*/  LOP3.LUT P5, RZ, R148, 0xff0000, RZ, 0xc0, !PT ;  /* 0x00ff000094ff7812 */ /* 0x000fe400078ac0ff */
[----:B------:R-:W-:Y:S01]  /*97c0*/  FSEL R85, R69, RZ, P6 ;  /* 0x000000ff45557208 */ /* 0x000fe20003000000 */
[----:B------:R-:W-:Y:S01]  /*97d0*/  IMAD.U32 R69, R64, 0x10000, RZ ;  /* 0x0001000040457824 */ /* 0x000fe200078e00ff */
        /* <DEDUP_REMOVED lines=30> */
.L_x_519:
[-CC-:B------:R-:W-:Y:S01]  /*99c0*/  FFMA.FTZ R101, R101, R184.reuse, R186.reuse ;  /* 0x000000b865657223 */ /* 0x180fe200000100ba */
[-C--:B0-----:R-:W-:Y:S01]  /*99d0*/  FFMA.FTZ R73, R182, R184.reuse, R186 ;  /* 0x000000b8b6497223 */ /* 0x081fe200000100ba */
[C---:B------:R-:W-:Y:S01]  /*99e0*/  PRMT R72, R67.reuse, 0x7632, R72 ;  /* 0x0000763243487816 */ /* 0x040fe20000000048 */
[----:B------:R-:W-:Y:S02]  /*99f0*/  IMAD.U32 R75, R67, 0x10000, RZ ;  /* 0x00010000434b7824 */ /* 0x000fe400078e00ff */
[----:B------:R-:W-:Y:S01]  /*9a00*/  FADD.FTZ R101, R106, -R101 ;  /* 0x800000656a657221 */ /* 0x000fe20000010000 */
[-CC-:B------:R-:W-:Y:S01]  /*9a10*/  FFMA.FTZ R95, R95, R184.reuse, R186.reuse ;  /* 0x000000b85f5f7223 */ /* 0x180fe200000100ba */
[----:B------:R-:W-:Y:S01]  /*9a20*/  FADD.FTZ R77, R152, -R73 ;  /* 0x80000049984d7221 */ /* 0x000fe20000010000 */
[----:B------:R-:W-:Y:S01]  /*9a30*/  SHF.L.U32 R79, R72, 0x10, RZ ;  /* 0x00000010484f7819 */ /* 0x000fe200000006ff */
[----:B------:R-:W-:Y:S01]  /*9a40*/  FFMA.FTZ R75, R178, R101, R75 ;  /* 0x00000065b24b7223 */ /* 0x000fe2000001004b */
[----:B------:R-:W-:Y:S01]  /*9a50*/  PRMT R73, R66, 0x7632, R73 ;  /* 0x0000763242497816 */ /* 0x000fe20000000049 */
[-CC-:B------:R-:W-:Y:S01]  /*9a60*/  FFMA.FTZ R104, R104, R184.reuse, R186.reuse ;  /* 0x000000b868687223 */ /* 0x180fe200000100ba */
[----:B------:R-:W-:Y:S01]  /*9a70*/  SHF.L.U32 R76, R66, 0x10, RZ ;  /* 0x00000010424c7819 */ /* 0x000fe200000006ff */
[----:B------:R-:W-:Y:S01]  /*9a80*/  FADD.FTZ R95, R94, -R95 ;  /* 0x8000005f5e5f7221 */ /* 0x000fe20000010000 */
[----:B------:R-:W-:Y:S01]  /*9a90*/  ISETP.GE.U32.AND P2, PT, R80, RZ, PT ;  /* 0x000000ff5000720c */ /* 0x000fe20003f46070 */
[-C--:B------:R-:W-:Y:S01]  /*9aa0*/  FFMA.FTZ R102, R102, R184.reuse, R186 ;  /* 0x000000b866667223 */ /* 0x080fe200000100ba */
[----:B------:R-:W-:Y:S01]  /*9ab0*/  PRMT R72, R65, 0x7632, R72 ;  /* 0x0000763241487816 */ /* 0x000fe20000000048 */
[----:B------:R-:W-:Y:S01]  /*9ac0*/  FMUL.FTZ R75, R75, UR6 ;  /* 0x000000064b4b7c20 */ /* 0x000fe20008410000 */
[----:B------:R-:W-:Y:S01]  /*9ad0*/  SHF.L.U32 R78, R73, 0x10, RZ ;  /* 0x00000010494e7819 */ /* 0x000fe200000006ff */
[----:B------:R-:W-:Y:S01]  /*9ae0*/  FADD.FTZ R107, R107, -R104 ;  /* 0x800000686b6b7221 */ /* 0x000fe20000010000 */
[C---:B------:R-:W-:Y:S01]  /*9af0*/  FFMA.FTZ R77, R178.reuse, R77, R79 ;  /* 0x0000004db24d7223 */ /* 0x040fe2000001004f */
[C---:B------:R-:W-:Y:S01]  /*9b00*/  FFMA.FTZ R76, R178.reuse, R95, R76 ;  /* 0x0000005fb24c7223 */ /* 0x040fe2000001004c */
[----:B------:R-:W-:Y:S01]  /*9b10*/  ISETP.GE.U32.AND.EX P6, PT, R81, 0x1000000, PT, P2 ;  /* 0x010000005100780c */ /* 0x000fe20003fc6120 */
[----:B------:R-:W-:Y:S01]  /*9b20*/  FADD.FTZ R105, R105, -R102 ;  /* 0x8000006669697221 */ /* 0x000fe20000010000 */
[----:B------:R-:W-:Y:S01]  /*9b30*/  LOP3.LUT P5, RZ, R81, 0xff0000, RZ, 0xc0, !PT ;  /* 0x00ff000051ff7812 */ /* 0x000fe200078ac0ff */
[----:B------:R-:W-:Y:S01]  /*9b40*/  FFMA.FTZ R78, R178, R107, R78 ;  /* 0x0000006bb24e7223 */ /* 0x000fe2000001004e */
[----:B------:R-:W-:Y:S01]  /*9b50*/  ISETP.GE.U32.AND P2, PT, R148, RZ, PT ;  /* 0x000000ff9400720c */ /* 0x000fe20003f46070 */
[----:B------:R-:W-:Y:S01]  /*9b60*/  FMUL.FTZ R77, R77, UR6 ;  /* 0x000000064d4d7c20 */ /* 0x000fe20008410000 */
[----:B------:R-:W-:Y:S01]  /*9b70*/  SHF.L.U32 R72, R72, 0x10, RZ ;  /* 0x0000001048487819 */ /* 0x000fe200000006ff */
[----:B------:R-:W-:Y:S01]  /*9b80*/  FMUL.FTZ R76, R76, UR6 ;  /* 0x000000064c4c7c20 */ /* 0x000fe20008410000 */
[----:B------:R-:W-:Y:S01]  /*9b90*/  FSEL R79, R75, RZ, P5 ;  /* 0x000000ff4b4f7208 */ /* 0x000fe20002800000 */
[-C--:B------:R-:W-:Y:S01]  /*9ba0*/  FFMA.FTZ R97, R97, R184.reuse, R186 ;  /* 0x000000b861617223 */ /* 0x080fe200000100ba */
[----:B------:R-:W-:Y:S01]  /*9bb0*/  LOP3.LUT P5, RZ, R81, 0xff, RZ, 0xc0, !PT ;  /* 0x000000ff51ff7812 */ /* 0x000fe200078ac0ff */
[----:B------:R-:W-:Y:S01]  /*9bc0*/  FFMA.FTZ R105, R178, R105, R72 ;  /* 0x00000069b2697223 */ /* 0x000fe20000010048 */
[----:B------:R-:W-:Y:S01]  /*9bd0*/  ISETP.GE.U32.AND.EX P2, PT, R149, 0x1000000, PT, P2 ;  /* 0x010000009500780c */ /* 0x000fe20003f46120 */
[----:B------:R-:W-:Y:S01]  /*9be0*/  FMUL.FTZ R72, R78, UR6 ;  /* 0x000000064e487c20 */ /* 0x000fe20008410000 */
[----:B------:R-:W-:Y:S01]  /*9bf0*/  FSEL R78, R76, RZ, P5 ;  /* 0x000000ff4c4e7208 */ /* 0x000fe20002800000 */
[----:B------:R-:W-:Y:S01]  /*9c00*/  FADD.FTZ R97, R96, -R97 ;  /* 0x8000006160617221 */ /* 0x000fe20000010000 */
[----:B------:R-:W-:Y:S01]  /*9c10*/  FSEL R88, R77, RZ, P2 ;  /* 0x000000ff4d587208 */ /* 0x000fe20001000000 */
[----:B------:R-:W-:Y:S01]  /*9c20*/  IMAD.U32 R74, R65, 0x10000, RZ ;  /* 0x00010000414a7824 */ /* 0x000fe200078e00ff */
[----:B------:R-:W-:Y:S01]  /*9c30*/  FSEL R84, R77, RZ, P6 ;  /* 0x000000ff4d547208 */ /* 0x000fe20003000000 */
[-C--:B------:R-:W-:Y:S01]  /*9c40*/  FFMA.FTZ R100, R100, R184.reuse, R186 ;  /* 0x000000b864647223 */ /* 0x080fe200000100ba */
[----:B------:R-:W-:Y:S01]  /*9c50*/  LOP3.LUT P2, RZ, R81, 0xff00, RZ, 0xc0, !PT ;  /* 0x0000ff0051ff7812 */ /* 0x000fe2000784c0ff */
[----:B------:R-:W-:Y:S01]  /*9c60*/  FFMA.FTZ R74, R178, R97, R74 ;  /* 0x00000061b24a7223 */ /* 0x000fe2000001004a */
[----:B------:R-:W-:Y:S01]  /*9c70*/  LOP3.LUT P5, RZ, R149, 0xff00, RZ, 0xc0, !PT ;  /* 0x0000ff0095ff7812 */ /* 0x000fe200078ac0ff */
[----:B------:R-:W-:Y:S01]  /*9c80*/  FADD.FTZ R103, R103, -R100 ;  /* 0x8000006467677221 */ /* 0x000fe20000010000 */
[----:B------:R-:W-:Y:S01]  /*9c90*/  LOP3.LUT P6, RZ, R149, 0xff0000, RZ, 0xc0, !PT ;  /* 0x00ff000095ff7812 */ /* 0x000fe200078cc0ff */
[----:B------:R-:W-:Y:S01]  /*9ca0*/  FMUL.FTZ R74, R74, UR6 ;  /* 0x000000064a4a7c20 */ /* 0x000fe20008410000 */
[C---:B------:R-:W-:Y:S01]  /*9cb0*/  FSEL R83, R72.reuse, RZ, P2 ;  /* 0x000000ff48537208 */ /* 0x040fe20001000000 */
[----:B------:R-:W-:Y:S01]  /*9cc0*/  FFMA.FTZ R99, R99, R184, R186 ;  /* 0x000000b863637223 */ /* 0x000fe200000100ba */
[----:B------:R-:W-:Y:S01]  /*9cd0*/  FSEL R85, R72, RZ, P5 ;  /* 0x000000ff48557208 */ /* 0x000fe20002800000 */
[----:B------:R-:W-:Y:S01]  /*9ce0*/  FMUL.FTZ R105, R105, UR6 ;  /* 0x0000000669697c20 */ /* 0x000fe20008410000 */
[----:B------:R-:W-:Y:S01]  /*9cf0*/  FSEL R75, R75, RZ, P6 ;  /* 0x000000ff4b4b7208 */ /* 0x000fe20003000000 */
[----:B------:R-:W-:Y:S01]  /*9d00*/  FADD.FTZ R99, R98, -R99 ;  /* 0x8000006362637221 */ /* 0x000fe20000010000 */
[----:B------:R-:W-:-:S02]  /*9d10*/  PRMT R72, R64, 0x7632, R72 ;  /* 0x0000763240487816 */ /* 0x000fc40000000048 */
[----:B------:R-:W-:Y:S02]  /*9d20*/  LOP3.LUT P6, RZ, R149, 0xff, RZ, 0xc0, !PT ;  /* 0x000000ff95ff7812 */ /* 0x000fe400078cc0ff */
[----:B------:R-:W-:Y:S01]  /*9d30*/  LOP3.LUT P2, RZ, R148, 0xff0000, RZ, 0xc0, !PT ;  /* 0x00ff000094ff7812 */ /* 0x000fe2000784c0ff */
[----:B------:R-:W-:Y:S01]  /*9d40*/  IMAD.U32 R72, R72, 0x10000, RZ ;  /* 0x0001000048487824 */ /* 0x000fe200078e00ff */
[----:B------:R-:W-:Y:S02]  /*9d50*/  FSEL R76, R76, RZ, P6 ;  /* 0x000000ff4c4c7208 */ /* 0x000fe40003000000 */
[----:B------:R-:W-:Y:S01]  /*9d60*/  LOP3.LUT P6, RZ, R80, 0xff0000, RZ, 0xc0, !PT ;  /* 0x00ff000050ff7812 */ /* 0x000fe200078cc0ff */
[----:B------:R-:W-:Y:S01]  /*9d70*/  FFMA.FTZ R72, R178, R103, R72 ;  /* 0x00000067b2487223 */ /* 0x000fe20000010048 */
[----:B------:R-:W-:Y:S02]  /*9d80*/  LOP3.LUT P5, RZ, R80, 0xff000000, RZ, 0xc0, !PT ;  /* 0xff00000050ff7812 */ /* 0x000fe400078ac0ff */
[----:B------:R-:W-:Y:S01]  /*9d90*/  SHF.L.U32 R73, R64, 0x10, RZ ;  /* 0x0000001040497819 */ /* 0x000fe200000006ff */
[----:B------:R-:W-:Y:S01]  /*9da0*/  FMUL.FTZ R72, R72, UR6 ;  /* 0x0000000648487c20 */ /* 0x000fe20008410000 */
[----:B------:R-:W-:-:S02]  /*9db0*/  FSEL R77, R74, RZ, P6 ;  /* 0x000000ff4a4d7208 */ /* 0x000fc40003000000 */
[----:B------:R-:W-:Y:S01]  /*9dc0*/  FSEL R82, R74, RZ, P2 ;  /* 0x000000ff4a527208 */ /* 0x000fe20001000000 */
[----:B------:R-:W-:Y:S01]  /*9dd0*/  FFMA.FTZ R73, R178, R99, R73 ;  /* 0x00000063b2497223 */ /* 0x000fe20000010049 */
[C---:B------:R-:W-:Y:S02]  /*9de0*/  LOP3.LUT P6, RZ, R80.reuse, 0xff00, RZ, 0xc0, !PT ;  /* 0x0000ff0050ff7812 */ /* 0x040fe400078cc0ff */
[----:B------:R-:W-:Y:S01]  /*9df0*/  LOP3.LUT P2, RZ, R80, 0xff, RZ, 0xc0, !PT ;  /* 0x000000ff50ff7812 */ /* 0x000fe2000784c0ff */
[----:B------:R-:W-:Y:S01]  /*9e00*/  FMUL.FTZ R73, R73, UR6 ;  /* 0x0000000649497c20 */ /* 0x000fe20008410000 */
[----:B------:R-:W-:Y:S02]  /*9e10*/  FSEL R80, R105, RZ, P5 ;  /* 0x000000ff69507208 */ /* 0x000fe40002800000 */
[----:B------:R-:W-:Y:S02]  /*9e20*/  LOP3.LUT P5, RZ, R148, 0xff000000, RZ, 0xc0, !PT ;  /* 0xff00000094ff7812 */ /* 0x000fe400078ac0ff */
[----:B------:R-:W-:-:S02]  /*9e30*/  FSEL R81, R72, RZ, P6 ;  /* 0x000000ff48517208 */ /* 0x000fc40003000000 */
[----:B------:R-:W-:Y:S02]  /*9e40*/  FSEL R105, R105, RZ, P5 ;  /* 0x000000ff69697208 */ /* 0x000fe40002800000 */
[C---:B------:R-:W-:Y:S02]  /*9e50*/  LOP3.LUT P5, RZ, R148.reuse, 0xff00, RZ, 0xc0, !PT ;  /* 0x0000ff0094ff7812 */ /* 0x040fe400078ac0ff */
[----:B------:R-:W-:Y:S02]  /*9e60*/  LOP3.LUT P6, RZ, R148, 0xff, RZ, 0xc0, !PT ;  /* 0x000000ff94ff7812 */ /* 0x000fe400078cc0ff */
[----:B------:R-:W-:Y:S02]  /*9e70*/  F2FP.BF16.F32.PACK_AB R78, R83, R78 ;  /* 0x0000004e534e723e */ /* 0x000fe400000010ff */
[----:B------:R-:W-:Y:S02]  /*9e80*/  F2FP.BF16.F32.PACK_AB R74, R85, R76 ;  /* 0x0000004c554a723e */ /* 0x000fe400000010ff */
        /* <DEDUP_REMOVED lines=10> */
.L_x_518:
[----:B------:R-:W-:Y:S05]  /*9f30*/  @!P1 BRA `(.L_x_521) ;  /* 0x00000004003c9947 */ /* 0x000fea0003800000 */
[-CC-:B------:R-:W-:Y:S01]  /*9f40*/  FFMA.FTZ R101, R101, R184.reuse, R186.reuse ;  /* 0x000000b865657223 */ /* 0x180fe200000100ba */
[-CC-:B0-----:R-:W-:Y:S01]  /*9f50*/  FFMA.FTZ R69, R182, R184.reuse, R186.reuse ;  /* 0x000000b8b6457223 */ /* 0x181fe200000100ba */
[-CC-:B------:R-:W-:Y:S01]  /*9f60*/  FFMA.FTZ R95, R95, R184.reuse, R186.reuse ;  /* 0x000000b85f5f7223 */ /* 0x180fe200000100ba */
[----:B------:R-:W-:Y:S01]  /*9f70*/  LOP3.LUT P5, RZ, R81, 0xff0000, RZ, 0xc0, !PT ;  /* 0x00ff000051ff7812 */ /* 0x000fe200078ac0ff */
[----:B------:R-:W-:Y:S01]  /*9f80*/  FADD.FTZ R101, R106, -R101 ;  /* 0x800000656a657221 */ /* 0x000fe20000010000 */
[----:B------:R-:W-:Y:S01]  /*9f90*/  FADD.FTZ R69, R152, -R69 ;  /* 0x8000004598457221 */ /* 0x000fe20000010000 */
[-C--:B------:R-:W-:Y:S01]  /*9fa0*/  FFMA.FTZ R104, R104, R184.reuse, R186 ;  /* 0x000000b868687223 */ /* 0x080fe200000100ba */
        /* <DEDUP_REMOVED lines=16> */
[-C--:B------:R-:W-:Y:S01]  /*a0b0*/  FFMA.FTZ R102, R102, R184.reuse, R186 ;  /* 0x000000b866667223 */ /* 0x080fe200000100ba */
[----:B------:R-:W-:Y:S01]  /*a0c0*/  ISETP.GE.U32.AND.EX P5, PT, R149, 0x1000000, PT, P5 ;  /* 0x010000009500780c */ /* 0x000fe20003fa6150 */
[----:B------:R-:W-:Y:S01]  /*a0d0*/  FMUL.FTZ R68, R70, UR6 ;  /* 0x0000000646447c20 */ /* 0x000fe20008410000 */
[----:B------:R-:W-:Y:S01]  /*a0e0*/  FSEL R88, R69, RZ, P2 ;  /* 0x000000ff45587208 */ /* 0x000fe20001000000 */
[----:B------:R-:W-:Y:S01]  /*a0f0*/  FMUL.FTZ R71, R75, UR6 ;  /* 0x000000064b477c20 */ /* 0x000fe20008410000 */
[----:B------:R-:W-:Y:S01]  /*a100*/  LOP3.LUT P6, RZ, R81, 0xff, RZ, 0xc0, !PT ;  /* 0x000000ff51ff7812 */ /* 0x000fe200078cc0ff */
[----:B------:R-:W-:Y:S01]  /*a110*/  FADD.FTZ R105, R105, -R102 ;  /* 0x8000006669697221 */ /* 0x000fe20000010000 */
[----:B------:R-:W-:Y:S01]  /*a120*/  LOP3.LUT P2, RZ, R149, 0xff, RZ, 0xc0, !PT ;  /* 0x000000ff95ff7812 */ /* 0x000fe2000784c0ff */
[-CC-:B------:R-:W-:Y:S01]  /*a130*/  FFMA.FTZ R100, R100, R184.reuse, R186.reuse ;  /* 0x000000b864647223 */ /* 0x180fe200000100ba */
[----:B------:R-:W-:Y:S01]  /*a140*/  FSEL R91, R69, RZ, P5 ;  /* 0x000000ff455b7208 */ /* 0x000fe20002800000 */
[C---:B------:R-:W-:Y:S01]  /*a150*/  FMUL.FTZ R69, R178.reuse, R97 ;  /* 0x00000061b2457220 */ /* 0x040fe20000410000 */
[----:B------:R-:W-:Y:S01]  /*a160*/  LOP3.LUT P5, RZ, R81, 0xff00, RZ, 0xc0, !PT ;  /* 0x0000ff0051ff7812 */ /* 0x000fe200078ac0ff */
[----:B------:R-:W-:Y:S01]  /*a170*/  FMUL.FTZ R72, R178, R105 ;  /* 0x00000069b2487220 */ /* 0x000fe20000410000 */
[C---:B------:R-:W-:Y:S01]  /*a180*/  FSEL R78, R68.reuse, RZ, P6 ;  /* 0x000000ff444e7208 */ /* 0x040fe20003000000 */
[----:B------:R-:W-:Y:S01]  /*a190*/  FFMA.FTZ R99, R99, R184, R186 ;  /* 0x000000b863637223 */ /* 0x000fe200000100ba */
[----:B------:R-:W-:Y:S01]  /*a1a0*/  FSEL R74, R68, RZ, P2 ;  /* 0x000000ff444a7208 */ /* 0x000fe20001000000 */
[----:B------:R-:W-:Y:S01]  /*a1b0*/  FMUL.FTZ R68, R69, UR6 ;  /* 0x0000000645447c20 */ /* 0x000fe20008410000 */
[----:B------:R-:W-:Y:S01]  /*a1c0*/  FSEL R83, R71, RZ, P5 ;  /* 0x000000ff47537208 */ /* 0x000fe20002800000 */
[----:B------:R-:W-:Y:S01]  /*a1d0*/  FADD.FTZ R73, R103, -R100 ;  /* 0x8000006467497221 */ /* 0x000fe20000010000 */
[----:B------:R-:W-:Y:S01]  /*a1e0*/  LOP3.LUT P2, RZ, R80, 0xff0000, RZ, 0xc0, !PT ;  /* 0x00ff000050ff7812 */ /* 0x000fe2000784c0ff */
[----:B------:R-:W-:Y:S01]  /*a1f0*/  FADD.FTZ R99, R98, -R99 ;  /* 0x8000006362637221 */ /* 0x000fe20000010000 */
[----:B------:R-:W-:Y:S01]  /*a200*/  LOP3.LUT P5, RZ, R148, 0xff0000, RZ, 0xc0, !PT ;  /* 0x00ff000094ff7812 */ /* 0x000fe200078ac0ff */
[C---:B------:R-:W-:Y:S01]  /*a210*/  FMUL.FTZ R73, R178.reuse, R73 ;  /* 0x00000049b2497220 */ /* 0x040fe20000410000 */
[----:B------:R-:W-:Y:S01]  /*a220*/  LOP3.LUT P6, RZ, R149, 0xff00, RZ, 0xc0, !PT ;  /* 0x0000ff0095ff7812 */ /* 0x000fe200078cc0ff */
[----:B------:R-:W-:Y:S01]  /*a230*/  FMUL.FTZ R178, R178, R99 ;  /* 0x00000063b2b27220 */ /* 0x000fe20000410000 */
[----:B------:R-:W-:-:S02]  /*a240*/  FSEL R77, R68, RZ, P2 ;  /* 0x000000ff444d7208 */ /* 0x000fc40001000000 */
[----:B------:R-:W-:Y:S01]  /*a250*/  FSEL R82, R68, RZ, P5 ;  /* 0x000000ff44527208 */ /* 0x000fe20002800000 */
[----:B------:R-:W-:Y:S01]  /*a260*/  FMUL.FTZ R68, R72, UR6 ;  /* 0x0000000648447c20 */ /* 0x000fe20008410000 */
[----:B------:R-:W-:Y:S02]  /*a270*/  FSEL R89, R71, RZ, P6 ;  /* 0x000000ff47597208 */ /* 0x000fe40003000000 */
[C---:B------:R-:W-:Y:S02]  /*a280*/  LOP3.LUT P6, RZ, R80.reuse, 0xff000000, RZ, 0xc0, !PT ;  /* 0xff00000050ff7812 */ /* 0x040fe400078cc0ff */
[C---:B------:R-:W-:Y:S02]  /*a290*/  LOP3.LUT P2, RZ, R80.reuse, 0xff00, RZ, 0xc0, !PT ;  /* 0x0000ff0050ff7812 */ /* 0x040fe4000784c0ff */
[----:B------:R-:W-:Y:S02]  /*a2a0*/  LOP3.LUT P5, RZ, R80, 0xff, RZ, 0xc0, !PT ;  /* 0x000000ff50ff7812 */ /* 0x000fe400078ac0ff */
[----:B------:R-:W-:-:S02]  /*a2b0*/  FSEL R80, R68, RZ, P6 ;  /* 0x000000ff44507208 */ /* 0x000fc40003000000 */
[----:B------:R-:W-:Y:S01]  /*a2c0*/  F2FP.BF16.F32.PACK_AB R69, R72, R69 ;  /* 0x000000454845723e */ /* 0x000fe200000010ff */
[----:B------:R-:W-:Y:S01]  /*a2d0*/  FMUL.FTZ R72, R73, UR6 ;  /* 0x0000000649487c20 */ /* 0x000fe20008410000 */
[----:B------:R-:W-:Y:S02]  /*a2e0*/  LOP3.LUT P6, RZ, R148, 0xff000000, RZ, 0xc0, !PT ;  /* 0xff00000094ff7812 */ /* 0x000fe400078cc0ff */
[----:B------:R-:W-:Y:S02]  /*a2f0*/  F2FP.BF16.F32.PACK_AB R71, R85, R76 ;  /* 0x0000004c5547723e */ /* 0x000fe400000010ff */
[----:B------:R-:W-:Y:S02]  /*a300*/  FSEL R85, R68, RZ, P6 ;  /* 0x000000ff44557208 */ /* 0x000fe40003000000 */
[----:B------:R-:W-:Y:S01]  /*a310*/  F2FP.BF16.F32.PACK_AB R68, R73, R178 ;  /* 0x000000b24944723e */ /* 0x000fe200000010ff */
[----:B------:R-:W-:Y:S01]  /*a320*/  FMUL.FTZ R178, R178, UR6 ;  /* 0x00000006b2b27c20 */ /* 0x000fe20008410000 */
[----:B------:R-:W-:-:S02]  /*a330*/  LOP3.LUT P6, RZ, R148, 0xff00, RZ, 0xc0, !PT ;  /* 0x0000ff0094ff7812 */ /* 0x000fc400078cc0ff */
[----:B------:R-:W-:Y:S02]  /*a340*/  FSEL R81, R72, RZ, P2 ;  /* 0x000000ff48517208 */ /* 0x000fe40001000000 */
        /* <DEDUP_REMOVED lines=10> */
[----:B------:R-:W-:-:S02]  /*a3f0*/  F2FP.BF16.F32.PACK_AB R77, R80, R77 ;  /* 0x0000004d504d723e */ /* 0x000fc400000010ff */
[----:B------:R-:W-:Y:S02]  /*a400*/  F2FP.BF16.F32.PACK_AB R72, R83, R72 ;  /* 0x000000485348723e */ /* 0x000fe400000010ff */
[----:B------:R-:W-:Y:S01]  /*a410*/  F2FP.BF16.F32.PACK_AB R76, R81, R76 ;  /* 0x0000004c514c723e */ /* 0x000fe200000010ff */
[----:B------:R-:W-:Y:S06]  /*a420*/  BRA `(.L_x_520) ;  /* 0x0000001400147947 */ /* 0x000fec0003800000 */
.L_x_521:
[-CC-:B0-----:R-:W-:Y:S01]  /*a430*/  FFMA.FTZ R73, R182, R184.reuse, R186.reuse ;  /* 0x000000b8b6497223 */ /* 0x181fe200000100ba */
[-CC-:B------:R-:W-:Y:S01]  /*a440*/  FFMA.FTZ R101, R101, R184.reuse, R186.reuse ;  /* 0x000000b865657223 */ /* 0x180fe200000100ba */
[-CC-:B------:R-:W-:Y:S01]  /*a450*/  FFMA.FTZ R95, R95, R184.reuse, R186.reuse ;  /* 0x000000b85f5f7223 */ /* 0x180fe200000100ba */
[----:B------:R-:W-:Y:S01]  /*a460*/  ISETP.GE.U32.AND P2, PT, R80, RZ, PT ;  /* 0x000000ff5000720c */ /* 0x000fe20003f46070 */
[----:B------:R-:W-:Y:S01]  /*a470*/  FADD.FTZ R73, R152, -R73 ;  /* 0x8000004998497221 */ /* 0x000fe20000010000 */
[----:B------:R-:W-:Y:S01]  /*a480*/  FADD.FTZ R101, R106, -R101 ;  /* 0x800000656a657221 */ /* 0x000fe20000010000 */
[-C--:B------:R-:W-:Y:S01]  /*a490*/  FFMA.FTZ R104, R104, R184.reuse, R186 ;  /* 0x000000b868687223 */ /* 0x080fe200000100ba */
[----:B------:R-:W-:Y:S01]  /*a4a0*/  FADD.FTZ R95, R94, -R95 ;  /* 0x8000005f5e5f7221 */ /* 0x000fe20000010000 */
[C---:B------:R-:W-:Y:S01]  /*a4b0*/  FMUL.FTZ R73, R178.reuse, R73 ;  /* 0x00000049b2497220 */ /* 0x040fe20000410000 */
[----:B------:R-:W-:Y:S01]  /*a4c0*/  FMUL.FTZ R101, R178, R101 ;  /* 0x00000065b2657220 */ /* 0x000fe20000410000 */
[----:B------:R-:W-:Y:S01]  /*a4d0*/  ISETP.GE.U32.AND.EX P6, PT, R81, 0x1000000, PT, P2 ;  /* 0x010000005100780c */ /* 0x000fe20003fc6120 */
[----:B------:R-:W-:Y:S01]  /*a4e0*/  FADD.FTZ R107, R107, -R104 ;  /* 0x800000686b6b7221 */ /* 0x000fe20000010000 */
[----:B------:R-:W-:Y:S01]  /*a4f0*/  FMUL.FTZ R73, R73, UR6 ;  /* 0x0000000649497c20 */ /* 0x000fe20008410000 */
[----:B------:R-:W-:Y:S01]  /*a500*/  FMUL.FTZ R101, R101, UR6 ;  /* 0x0000000665657c20 */ /* 0x000fe20008410000 */
[----:B------:R-:W-:Y:S01]  /*a510*/  ISETP.GE.U32.AND P2, PT, R148, RZ, PT ;  /* 0x000000ff9400720c */ /* 0x000fe20003f46070 */
[-CC-:B------:R-:W-:Y:S01]  /*a520*/  FFMA.FTZ R97, R97, R184.reuse, R186.reuse ;  /* 0x000000b861617223 */ /* 0x180fe200000100ba */
[----:B------:R-:W-:Y:S01]  /*a530*/  LOP3.LUT P5, RZ, R81, 0xff0000, RZ, 0xc0, !PT ;  /* 0x00ff000051ff7812 */ /* 0x000fe200078ac0ff */
[----:B------:R-:W-:Y:S01]  /*a540*/  FMUL.FTZ R95, R178, R95 ;  /* 0x0000005fb25f7220 */ /* 0x000fe20000410000 */
[-C--:B------:R-:W-:Y:S01]  /*a550*/  FFMA.FTZ R102, R102, R184.reuse, R186 ;  /* 0x000000b866667223 */ /* 0x080fe200000100ba */
[----:B------:R-:W-:Y:S01]  /*a560*/  FSEL R72, R73, RZ, P6 ;  /* 0x000000ff49487208 */ /* 0x000fe20003000000 */
        /* <DEDUP_REMOVED lines=8> */
[-C--:B------:R-:W-:Y:S01]  /*a5f0*/  FFMA.FTZ R100, R100, R184.reuse, R186 ;  /* 0x000000b864647223 */ /* 0x080fe200000100ba */
[----:B------:R-:W-:Y:S01]  /*a600*/  FSEL R75, R101, RZ, P6 ;  /* 0x000000ff654b7208 */ /* 0x000fe20003000000 */
[----:B------:R-:W-:Y:S01]  /*a610*/  FMUL.FTZ R107, R107, UR6 ;  /* 0x000000066b6b7c20 */ /* 0x000fe20008410000 */
[----:B------:R-:W-:Y:S01]  /*a620*/  FSEL R76, R73, RZ, P2 ;  /* 0x000000ff494c7208 */ /* 0x000fe20001000000 */
[C---:B------:R-:W-:Y:S01]  /*a630*/  FMUL.FTZ R97, R178.reuse, R97 ;  /* 0x00000061b2617220 */ /* 0x040fe20000410000 */
[----:B------:R-:W-:Y:S01]  /*a640*/  LOP3.LUT P6, RZ, R149, 0xff, RZ, 0xc0, !PT ;  /* 0x000000ff95ff7812 */ /* 0x000fe200078cc0ff */
[C---:B------:R-:W-:Y:S01]  /*a650*/  FMUL.FTZ R105, R178.reuse, R105 ;  /* 0x00000069b2697220 */ /* 0x040fe20000410000 */
[----:B------:R-:W-:Y:S01]  /*a660*/  LOP3.LUT P2, RZ, R81, 0xff00, RZ, 0xc0, !PT ;  /* 0x0000ff0051ff7812 */ /* 0x000fe2000784c0ff */
[----:B------:R-:W-:Y:S01]  /*a670*/  FADD.FTZ R103, R103, -R100 ;  /* 0x8000006467677221 */ /* 0x000fe20000010000 */
[----:B------:R-:W-:Y:S01]  /*a680*/  FSEL R78, R95, RZ, P5 ;  /* 0x000000ff5f4e7208 */ /* 0x000fe20002800000 */
[----:B------:R-:W-:Y:S01]  /*a690*/  FFMA.FTZ R99, R99, R184, R186 ;  /* 0x000000b863637223 */ /* 0x000fe200000100ba */
[----:B------:R-:W-:Y:S01]  /*a6a0*/  LOP3.LUT P5, RZ, R149, 0xff00, RZ, 0xc0, !PT ;  /* 0x0000ff0095ff7812 */ /* 0x000fe200078ac0ff */
[----:B------:R-:W-:Y:S01]  /*a6b0*/  FMUL.FTZ R97, R97, UR6 ;  /* 0x0000000661617c20 */ /* 0x000fe20008410000 */
        /* <DEDUP_REMOVED lines=34> */
.L_x_517:
[----:B------:R-:W-:Y:S05]  /*a8e0*/  @!P4 BRA `(.L_x_522) ;  /* 0x000000080024c947 */ /* 0x000fea0003800000 */
[----:B------:R-:W-:Y:S05]  /*a8f0*/  @!P1 BRA `(.L_x_523) ;  /* 0x0000000400189947 */ /* 0x000fea0003800000 */
[----:B0-----:R-:W-:Y:S01]  /*a900*/  PRMT R69, R67, 0x7632, R69 ;  /* 0x0000763243457816 */ /* 0x001fe20000000045 */
[-CC-:B------:R-:W-:Y:S01]  /*a910*/  FFMA.FTZ R71, R182, R184.reuse, R186.reuse ;  /* 0x000000b8b6477223 */ /* 0x180fe200000100ba */
[-CC-:B------:R-:W-:Y:S01]  /*a920*/  FFMA.FTZ R95, R95, R184.reuse, R186.reuse ;  /* 0x000000b85f5f7223 */ /* 0x180fe200000100ba */
[-C--:B------:R-:W-:Y:S01]  /*a930*/  FFMA.FTZ R101, R101, R184.reuse, R186 ;  /* 0x000000b865657223 */ /* 0x080fe200000100ba */
[----:B------:R-:W-:Y:S01]  /*a940*/  PRMT R68, R66, 0x7632, R68 ;  /* 0x0000763242447816 */ /* 0x000fe20000000044 */
[----:B------:R-:W-:Y:S01]  /*a950*/  FADD.FTZ R71, R152, -R71 ;  /* 0x8000004798477221 */ /* 0x000fe20000010000 */
[----:B------:R-:W-:Y:S01]  /*a960*/  SHF.L.U32 R69, R69, 0x10, RZ ;  /* 0x0000001045457819 */ /* 0x000fe200000006ff */
[-CC-:B------:R-:W-:Y:S01]  /*a970*/  FFMA.FTZ R97, R97, R184.reuse, R186.reuse ;  /* 0x000000b861617223 */ /* 0x180fe200000100ba */
[----:B------:R-:W-:Y:S01]  /*a980*/  SHF.L.U32 R78, R67, 0x10, RZ ;  /* 0x00000010434e7819 */ /* 0x000fe200000006ff */
[-C--:B------:R-:W-:Y:S01]  /*a990*/  FFMA.FTZ R104, R104, R184.reuse, R186 ;  /* 0x000000b868687223 */ /* 0x080fe200000100ba */
[----:B------:R-:W-:Y:S01]  /*a9a0*/  FADD.FTZ R95, R94, -R95 ;  /* 0x8000005f5e5f7221 */ /* 0x000fe20000010000 */
[----:B------:R-:W-:Y:S01]  /*a9b0*/  FADD.FTZ R101, R106, -R101 ;  /* 0x800000656a657221 */ /* 0x000fe20000010000 */
[----:B------:R-:W-:Y:S01]  /*a9c0*/  IMAD.U32 R70, R66, 0x10000, RZ ;  /* 0x0001000042467824 */ /* 0x000fe200078e00ff */
[----:B------:R-:W-:Y:S01]  /*a9d0*/  SHF.L.U32 R76, R68, 0x10, RZ ;  /* 0x00000010444c7819 */ /* 0x000fe200000006ff */
[----:B------:R-:W-:Y:S01]  /*a9e0*/  FFMA.FTZ R90, R178, R71, R69 ;  /* 0x00000047b25a7223 */ /* 0x000fe20000010045 */
[----:B------:R-:W-:Y:S01]  /*a9f0*/  SHF.L.U32 R68, R65, 0x10, RZ ;  /* 0x0000001041447819 */ /* 0x000fe200000006ff */
[----:B------:R-:W-:Y:S01]  /*aa00*/  FADD.FTZ R97, R96, -R97 ;  /* 0x8000006160617221 */ /* 0x000fe20000010000 */
        /* <DEDUP_REMOVED lines=10> */
[C---:B------:R-:W-:Y:S01]  /*aab0*/  LOP3.LUT P5, RZ, R81.reuse, 0xff0000, RZ, 0xc0, !PT ;  /* 0x00ff000051ff7812 */ /* 0x040fe200078ac0ff */
[-CC-:B------:R-:W-:Y:S01]  /*aac0*/  FFMA.FTZ R100, R100, R184.reuse, R186.reuse ;  /* 0x000000b864647223 */ /* 0x180fe200000100ba */
[C---:B------:R-:W-:Y:S01]  /*aad0*/  LOP3.LUT P6, RZ, R81.reuse, 0xff, RZ, 0xc0, !PT ;  /* 0x000000ff51ff7812 */ /* 0x040fe200078cc0ff */
        /* <DEDUP_REMOVED lines=13> */
[----:B------:R-:W-:Y:S01]  /*abb0*/  FSEL R85, R70, RZ, P2 ;  /* 0x000000ff46557208 */ /* 0x000fe20001000000 */
[----:B------:R-:W-:Y:S01]  /*abc0*/  IMAD.U32 R69, R69, 0x10000, RZ ;  /* 0x0001000045457824 */ /* 0x000fe200078e00ff */
[----:B------:R-:W-:-:S02]  /*abd0*/  SHF.L.U32 R70, R64, 0x10, RZ ;  /* 0x0000001040467819 */ /* 0x000fc400000006ff */
        /* <DEDUP_REMOVED lines=24> */
.L_x_523:
[----:B0-----:R-:W-:Y:S01]  /*ad60*/  PRMT R76, R67, 0x7632, R76 ;  /* 0x00007632434c7816 */ /* 0x001fe2000000004c */
[-CC-:B------:R-:W-:Y:S01]  /*ad70*/  FFMA.FTZ R101, R101, R184.reuse, R186.reuse ;  /* 0x000000b865657223 */ /* 0x180fe200000100ba */
[-C--:B------:R-:W-:Y:S01]  /*ad80*/  FFMA.FTZ R77, R182, R184.reuse, R186 ;  /* 0x000000b8b64d7223 */ /* 0x080fe200000100ba */
[----:B------:R-:W-:Y:S01]  /*ad90*/  PRMT R78, R66, 0x7632, R78 ;  /* 0x00007632424e7816 */ /* 0x000fe2000000004e */
[-CC-:B------:R-:W-:Y:S01]  /*ada0*/  FFMA.FTZ R104, R104, R184.reuse, R186.reuse ;  /* 0x000000b868687223 */ /* 0x180fe200000100ba */
[----:B------:R-:W-:Y:S01]  /*adb0*/  IMAD.U32 R79, R76, 0x10000, RZ ;  /* 0x000100004c4f7824 */ /* 0x000fe200078e00ff */
[----:B------:R-:W-:Y:S01]  /*adc0*/  SHF.L.U32 R76, R67, 0x10, RZ ;  /* 0x00000010434c7819 */ /* 0x000fe200000006ff */
[----:B------:R-:W-:Y:S01]  /*add0*/  FADD.FTZ R101, R106, -R101 ;  /* 0x800000656a657221 */ /* 0x000fe20000010000 */
[----:B------:R-:W-:Y:S01]  /*ade0*/  FADD.FTZ R77, R152, -R77 ;  /* 0x8000004d984d7221 */ /* 0x000fe20000010000 */
[-CC-:B------:R-:W-:Y:S01]  /*adf0*/  FFMA.FTZ R97, R97, R184.reuse, R186.reuse ;  /* 0x000000b861617223 */ /* 0x180fe200000100ba */
[-C--:B------:R-:W-:Y:S01]  /*ae00*/  FFMA.FTZ R95, R95, R184.reuse, R186 ;  /* 0x000000b85f5f7223 */ /* 0x080fe200000100ba */
[C-C-:B------:R-:W-:Y:S01]  /*ae10*/  FFMA.FTZ R101, R178.reuse, R101, R76.reuse ;  /* 0x00000065b2657223 */ /* 0x140fe2000001004c */
[----:B------:R-:W-:Y:S01]  /*ae20*/  FFMA.FTZ R85, R178, R77, R79 ;  /* 0x0000004db2557223 */ /* 0x000fe2000001004f */
[----:B------:R-:W-:Y:S01]  /*ae30*/  PRMT R76, R64, 0x7632, R76 ;  /* 0x00007632404c7816 */ /* 0x000fe2000000004c */
[----:B------:R-:W-:Y:S01]  /*ae40*/  FADD.FTZ R107, R107, -R104 ;  /* 0x800000686b6b7221 */ /* 0x000fe20000010000 */
[----:B------:R-:W-:Y:S01]  /*ae50*/  SHF.L.U32 R79, R66, 0x10, RZ ;  /* 0x00000010424f7819 */ /* 0x000fe200000006ff */
[----:B------:R-:W-:Y:S01]  /*ae60*/  IMAD.U32 R83, R78, 0x10000, RZ ;  /* 0x000100004e537824 */ /* 0x000fe200078e00ff */
[C---:B------:R-:W-:Y:S01]  /*ae70*/  SHF.L.U32 R82, R65.reuse, 0x10, RZ ;  /* 0x0000001041527819 */ /* 0x040fe200000006ff */
[----:B------:R-:W-:Y:S01]  /*ae80*/  FADD.FTZ R97, R96, -R97 ;  /* 0x8000006160617221 */ /* 0x000fe20000010000 */
[----:B------:R-:W-:Y:S01]  /*ae90*/  ISETP.GE.U32.AND P2, PT, R80, RZ, PT ;  /* 0x000000ff5000720c */ /* 0x000fe20003f46070 */
[----:B------:R-:W-:Y:S01]  /*aea0*/  FADD.FTZ R95, R94, -R95 ;  /* 0x8000005f5e5f7221 */ /* 0x000fe20000010000 */
[----:B------:R-:W-:Y:S01]  /*aeb0*/  PRMT R77, R65, 0x7632, R77 ;  /* 0x00007632414d7816 */ /* 0x000fe2000000004d */
[-CC-:B------:R-:W-:Y:S01]  /*aec0*/  FFMA.FTZ R100, R100, R184.reuse, R186.reuse ;  /* 0x000000b864647223 */ /* 0x180fe200000100ba */
[-CC-:B------:R-:W-:Y:S01]  /*aed0*/  FFMA.FTZ R102, R102, R184.reuse, R186.reuse ;  /* 0x000000b866667223 */ /* 0x180fe200000100ba */
[----:B------:R-:W-:Y:S01]  /*aee0*/  FFMA.FTZ R99, R99, R184, R186 ;  /* 0x000000b863637223 */ /* 0x000fe200000100ba */
[----:B------:R-:W-:Y:S01]  /*aef0*/  FMUL.FTZ R85, R85, UR6 ;  /* 0x0000000655557c20 */ /* 0x000fe20008410000 */
[----:B------:R-:W-:-:S02]  /*af00*/  IMAD.U32 R78, R76, 0x10000, RZ ;  /* 0x000100004c4e7824 */ /* 0x000fc400078e00ff */
        /* <DEDUP_REMOVED lines=39> */
.L_x_522:
[----:B------:R-:W-:Y:S05]  /*b180*/  @!P1 BRA `(.L_x_524) ;  /* 0x0000000000e89947 */ /* 0x000fea0003800000 */
[-CC-:B0-----:R-:W-:Y:S01]  /*b190*/  FFMA.FTZ R69, R182, R184.reuse, R186.reuse ;  /* 0x000000b8b6457223 */ /* 0x181fe200000100ba */
        /* <DEDUP_REMOVED lines=10> */
[-C--:B------:R-:W-:Y:S01]  /*b240*/  FFMA.FTZ R95, R95, R184.reuse, R186 ;  /* 0x000000b85f5f7223 */ /* 0x080fe200000100ba */
[----:B------:R-:W-:Y:S01]  /*b250*/  FMUL.FTZ R69, R90, UR6 ;  /* 0x000000065a457c20 */ /* 0x000fe20008410000 */
[----:B------:R-:W-:Y:S01]  /*b260*/  FMUL.FTZ R68, R101, UR6 ;  /* 0x0000000665447c20 */ /* 0x000fe20008410000 */
[----:B------:R-:W-:Y:S01]  /*b270*/  LOP3.LUT P5, RZ, R81, 0xff0000, RZ, 0xc0, !PT ;  /* 0x00ff000051ff7812 */ /* 0x000fe200078ac0ff */
[----:B------:R-:W-:Y:S01]  /*b280*/  FADD.FTZ R107, R107, -R104 ;  /* 0x800000686b6b7221 */ /* 0x000fe20000010000 */
[----:B------:R-:W-:Y:S01]  /*b290*/  FADD.FTZ R95, R94, -R95 ;  /* 0x8000005f5e5f7221 */ /* 0x000fe20000010000 */
[----:B------:R-:W-:Y:S01]  /*b2a0*/  FSEL R89, R69, RZ, P2 ;  /* 0x000000ff45597208 */ /* 0x000fe20001000000 */
[----:B------:R-:W-:Y:S01]  /*b2b0*/  FMUL.FTZ R69, R178, R97 ;  /* 0x00000061b2457220 */ /* 0x000fe20000410000 */
[-CC-:B------:R-:W-:Y:S01]  /*b2c0*/  FFMA.FTZ R100, R100, R184.reuse, R186.reuse ;  /* 0x000000b864647223 */ /* 0x180fe200000100ba */
[-CC-:B------:R-:W-:Y:S01]  /*b2d0*/  FFMA.FTZ R102, R102, R184.reuse, R186.reuse ;  /* 0x000000b866667223 */ /* 0x180fe200000100ba */
[----:B------:R-:W-:Y:S01]  /*b2e0*/  FFMA.FTZ R99, R99, R184, R186 ;  /* 0x000000b863637223 */ /* 0x000fe200000100ba */
[----:B------:R-:W-:Y:S01]  /*b2f0*/  FSEL R88, R68, RZ, P5 ;  /* 0x000000ff44587208 */ /* 0x000fe20002800000 */
[C---:B------:R-:W-:Y:S01]  /*b300*/  FMUL.FTZ R107, R178.reuse, R107 ;  /* 0x0000006bb26b7220 */ /* 0x040fe20000410000 */
[----:B------:R-:W-:Y:S01]  /*b310*/  FMUL.FTZ R68, R69, UR6 ;  /* 0x0000000645447c20 */ /* 0x000fe20008410000 */
[----:B------:R-:W-:Y:S01]  /*b320*/  FMUL.FTZ R70, R178, R95 ;  /* 0x0000005fb2467220 */ /* 0x000fe20000410000 */
[----:B------:R-:W-:Y:S01]  /*b330*/  LOP3.LUT P5, RZ, R80, 0xff0000, RZ, 0xc0, !PT ;  /* 0x00ff000050ff7812 */ /* 0x000fe200078ac0ff */
[----:B------:R-:W-:Y:S01]  /*b340*/  FADD.FTZ R103, R103, -R100 ;  /* 0x8000006467677221 */ /* 0x000fe20000010000 */
[----:B------:R-:W-:Y:S01]  /*b350*/  FADD.FTZ R105, R105, -R102 ;  /* 0x8000006669697221 */ /* 0x000fe20000010000 */
[----:B------:R-:W-:Y:S01]  /*b360*/  FADD.FTZ R99, R98, -R99 ;  /* 0x8000006362637221 */ /* 0x000fe20000010000 */
[----:B------:R-:W-:Y:S01]  /*b370*/  FMUL.FTZ R76, R107, UR6 ;  /* 0x000000066b4c7c20 */ /* 0x000fe20008410000 */
[C---:B------:R-:W-:Y:S01]  /*b380*/  LOP3.LUT P2, RZ, R81.reuse, 0xff00, RZ, 0xc0, !PT ;  /* 0x0000ff0051ff7812 */ /* 0x040fe2000784c0ff */
[----:B------:R-:W-:Y:S01]  /*b390*/  FMUL.FTZ R71, R70, UR6 ;  /* 0x0000000646477c20 */ /* 0x000fe20008410000 */
[----:B------:R-:W-:Y:S01]  /*b3a0*/  FSEL R82, R68, RZ, P5 ;  /* 0x000000ff44527208 */ /* 0x000fe20002800000 */
[C---:B------:R-:W-:Y:S01]  /*b3b0*/  FMUL.FTZ R103, R178.reuse, R103 ;  /* 0x00000067b2677220 */ /* 0x040fe20000410000 */
[----:B------:R-:W-:Y:S01]  /*b3c0*/  LOP3.LUT P6, RZ, R81, 0xff, RZ, 0xc0, !PT ;  /* 0x000000ff51ff7812 */ /* 0x000fe200078cc0ff */
[C---:B------:R-:W-:Y:S01]  /*b3d0*/  FMUL.FTZ R78, R178.reuse, R105 ;  /* 0x00000069b24e7220 */ /* 0x040fe20000410000 */
[----:B------:R-:W-:Y:S01]  /*b3e0*/  FMUL.FTZ R68, R178, R99 ;  /* 0x00000063b2447220 */ /* 0x000fe20000410000 */
[----:B------:R-:W-:Y:S01]  /*b3f0*/  FSEL R85, R76, RZ, P2 ;  /* 0x000000ff4c557208 */ /* 0x000fe20001000000 */
[----:B------:R-:W-:Y:S01]  /*b400*/  FMUL.FTZ R77, R103, UR6 ;  /* 0x00000006674d7c20 */ /* 0x000fe20008410000 */
[----:B------:R-:W-:Y:S01]  /*b410*/  FSEL R84, R71, RZ, P6 ;  /* 0x000000ff47547208 */ /* 0x000fe20003000000 */
        /* <DEDUP_REMOVED lines=17> */
.L_x_524:
[-CC-:B------:R-:W-:Y:S01]  /*b530*/  FFMA.FTZ R101, R101, R184.reuse, R186.reuse ;  /* 0x000000b865657223 */ /* 0x180fe200000100ba */
[-CC-:B0-----:R-:W-:Y:S01]  /*b540*/  FFMA.FTZ R77, R182, R184.reuse, R186.reuse ;  /* 0x000000b8b64d7223 */ /* 0x181fe200000100ba */
[-CC-:B------:R-:W-:Y:S01]  /*b550*/  FFMA.FTZ R97, R97, R184.reuse, R186.reuse ;  /* 0x000000b861617223 */ /* 0x180fe200000100ba */
[-CC-:B------:R-:W-:Y:S01]  /*b560*/  FFMA.FTZ R95, R95, R184.reuse, R186.reuse ;  /* 0x000000b85f5f7223 */ /* 0x180fe200000100ba */
[----:B------:R-:W-:Y:S01]  /*b570*/  FADD.FTZ R101, R106, -R101 ;  /* 0x800000656a657221 */ /* 0x000fe20000010000 */
[----:B------:R-:W-:Y:S01]  /*b580*/  FADD.FTZ R77, R152, -R77 ;  /* 0x8000004d984d7221 */ /* 0x000fe20000010000 */
[-C--:B------:R-:W-:Y:S01]  /*b590*/  FFMA.FTZ R104, R104, R184.reuse, R186 ;  /* 0x000000b868687223 */ /* 0x080fe200000100ba */
        /* <DEDUP_REMOVED lines=11> */
[C---:B------:R-:W-:Y:S01]  /*b650*/  FMUL.FTZ R97, R178.reuse, R97 ;  /* 0x00000061b2617220 */ /* 0x040fe20000410000 */
[C---:B------:R-:W-:Y:S01]  /*b660*/  FMUL.FTZ R95, R178.reuse, R95 ;  /* 0x0000005fb25f7220 */ /* 0x040fe20000410000 */
[----:B------:R-:W-:Y:S01]  /*b670*/  FMUL.FTZ R107, R178, R107 ;  /* 0x0000006bb26b7220 */ /* 0x000fe20000410000 */
[----:B------:R-:W-:Y:S01]  /*b680*/  LOP3.LUT P5, RZ, R81, 0xff0000, RZ, 0xc0, !PT ;  /* 0x00ff000051ff7812 */ /* 0x000fe200078ac0ff */
[----:B------:R-:W-:Y:S01]  /*b690*/  FADD.FTZ R103, R103, -R100 ;  /* 0x8000006467677221 */ /* 0x000fe20000010000 */
[----:B------:R-:W-:Y:S01]  /*b6a0*/  ISETP.GE.U32.AND.EX P2, PT, R81, 0x1000000, PT, P2 ;  /* 0x010000005100780c */ /* 0x000fe20003f46120 */
[----:B------:R-:W-:Y:S01]  /*b6b0*/  FADD.FTZ R105, R105, -R102 ;  /* 0x8000006669697221 */ /* 0x000fe20000010000 */
[----:B------:R-:W-:Y:S01]  /*b6c0*/  FADD.FTZ R99, R98, -R99 ;  /* 0x8000006362637221 */ /* 0x000fe20000010000 */
[----:B------:R-:W-:Y:S01]  /*b6d0*/  FMUL.FTZ R95, R95, UR6 ;  /* 0x000000065f5f7c20 */ /* 0x000fe20008410000 */
[----:B------:R-:W-:Y:S01]  /*b6e0*/  FSEL R82, R77, RZ, P2 ;  /* 0x000000ff4d527208 */ /* 0x000fe20001000000 */
[----:B------:R-:W-:Y:S01]  /*b6f0*/  FMUL.FTZ R107, R107, UR6 ;  /* 0x000000066b6b7c20 */ /* 0x000fe20008410000 */
[----:B------:R-:W-:Y:S01]  /*b700*/  FSEL R79, R101, RZ, P5 ;  /* 0x000000ff654f7208 */ /* 0x000fe20002800000 */
[----:B------:R-:W-:Y:S01]  /*b710*/  FMUL.FTZ R97, R97, UR6 ;  /* 0x0000000661617c20 */ /* 0x000fe20008410000 */
[C---:B------:R-:W-:Y:S01]  /*b720*/  FMUL.FTZ R103, R178.reuse, R103 ;  /* 0x00000067b2677220 */ /* 0x040fe20000410000 */
[C---:B------:R-:W-:Y:S01]  /*b730*/  FMUL.FTZ R105, R178.reuse, R105 ;  /* 0x00000069b2697220 */ /* 0x040fe20000410000 */
[----:B------:R-:W-:Y:S01]  /*b740*/  FMUL.FTZ R99, R178, R99 ;  /* 0x00000063b2637220 */ /* 0x000fe20000410000 */
[----:B------:R-:W-:Y:S01]  /*b750*/  LOP3.LUT P6, RZ, R81, 0xff, RZ, 0xc0, !PT ;  /* 0x000000ff51ff7812 */ /* 0x000fe200078cc0ff */
[----:B------:R-:W-:Y:S01]  /*b760*/  FMUL.FTZ R103, R103, UR6 ;  /* 0x0000000667677c20 */ /* 0x000fe20008410000 */
[----:B------:R-:W-:Y:S01]  /*b770*/  LOP3.LUT P2, RZ, R81, 0xff00, RZ, 0xc0, !PT ;  /* 0x0000ff0051ff7812 */ /* 0x000fe2000784c0ff */
[----:B------:R-:W-:Y:S01]  /*b780*/  FMUL.FTZ R105, R105, UR6 ;  /* 0x0000000669697c20 */ /* 0x000fe20008410000 */
[----:B------:R-:W-:Y:S01]  /*b790*/  LOP3.LUT P5, RZ, R80, 0xff0000, RZ, 0xc0, !PT ;  /* 0x00ff000050ff7812 */ /* 0x000fe200078ac0ff */
[----:B------:R-:W-:Y:S01]  /*b7a0*/  FMUL.FTZ R99, R99, UR6 ;  /* 0x0000000663637c20 */ /* 0x000fe20008410000 */
[----:B------:R-:W-:-:S02]  /*b7b0*/  FSEL R78, R95, RZ, P6 ;  /* 0x000000ff5f4e7208 */ /* 0x000fc40003000000 */
[----:B------:R-:W-:Y:S02]  /*b7c0*/  FSEL R107, R107, RZ, P2 ;  /* 0x000000ff6b6b7208 */ /* 0x000fe40001000000 */
[----:B------:R-:W-:Y:S02]  /*b7d0*/  FSEL R77, R97, RZ, P5 ;  /* 0x000000ff614d7208 */ /* 0x000fe40002800000 */
[C---:B------:R-:W-:Y:S02]  /*b7e0*/  LOP3.LUT P6, RZ, R80.reuse, 0xff000000, RZ, 0xc0, !PT ;  /* 0xff00000050ff7812 */ /* 0x040fe400078cc0ff */
[C---:B------:R-:W-:Y:S02]  /*b7f0*/  LOP3.LUT P2, RZ, R80.reuse, 0xff00, RZ, 0xc0, !PT ;  /* 0x0000ff0050ff7812 */ /* 0x040fe4000784c0ff */
[----:B------:R-:W-:Y:S02]  /*b800*/  LOP3.LUT P5, RZ, R80, 0xff, RZ, 0xc0, !PT ;  /* 0x000000ff50ff7812 */ /* 0x000fe400078ac0ff */
[----:B------:R-:W-:-:S02]  /*b810*/  FSEL R80, R105, RZ, P6 ;  /* 0x000000ff69507208 */ /* 0x000fc40003000000 */
[----:B------:R-:W-:Y:S02]  /*b820*/  FSEL R103, R103, RZ, P2 ;  /* 0x000000ff67677208 */ /* 0x000fe40001000000 */
[----:B------:R-:W-:Y:S02]  /*b830*/  FSEL R76, R99, RZ, P5 ;  /* 0x000000ff634c7208 */ /* 0x000fe40002800000 */
[----:B------:R-:W-:Y:S02]  /*b840*/  F2FP.BF16.F32.PACK_AB R79, R82, R79 ;  /* 0x0000004f524f723e */ /* 0x000fe400000010ff */
[----:B------:R-:W-:Y:S02]  /*b850*/  F2FP.BF16.F32.PACK_AB R78, R107, R78 ;  /* 0x0000004e6b4e723e */ /* 0x000fe400000010ff */
[----:B------:R-:W-:Y:S02]  /*b860*/  F2FP.BF16.F32.PACK_AB R77, R80, R77 ;  /* 0x0000004d504d723e */ /* 0x000fe400000010ff */
[----:B------:R-:W-:-:S07]  /*b870*/  F2FP.BF16.F32.PACK_AB R76, R103, R76 ;  /* 0x0000004c674c723e */ /* 0x000fce00000010ff */
.L_x_520:
        /* <DEDUP_REMOVED lines=13> */
.L_x_491:
        /* <DEDUP_REMOVED lines=29> */
[----:B------:R-:W-:Y:S02]  /*bb20*/  MOV R46, R42 ;  /* 0x0000002a002e7202 */ /* 0x000fe40000000f00 */
[----:B------:R-:W-:Y:S01]  /*bb30*/  MOV R47, R41 ;  /* 0x00000029002f7202 */ /* 0x000fe20000000f00 */
[----:B------:R-:W-:Y:S01]  /*bb40*/  IMAD.MOV.U32 R41, RZ, RZ, R39 ;  /* 0x000000ffff297224 */ /* 0x000fe200078e0027 */
[----:B------:R-:W-:Y:S02]  /*bb50*/  MOV R19, R13 ;  /* 0x0000000d00137202 */ /* 0x000fe40000000f00 */
[----:B------:R-:W-:Y:S02]  /*bb60*/  MOV R13, R11 ;  /* 0x0000000b000d7202 */ /* 0x000fe40000000f00 */
[----:B------:R-:W-:Y:S02]  /*bb70*/  MOV R42, R38 ;  /* 0x00000026002a7202 */ /* 0x000fe40000000f00 */
[----:B------:R-:W-:Y:S01]  /*bb80*/  MOV R43, R37 ;  /* 0x00000025002b7202 */ /* 0x000fe20000000f00 */
[----:B------:R-:W-:Y:S01]  /*bb90*/  IMAD.MOV.U32 R37, RZ, RZ, R35 ;  /* 0x000000ffff257224 */ /* 0x000fe200078e0023 */
[----:B------:R-:W-:-:S02]  /*bba0*/  MOV R15, R9 ;  /* 0x00000009000f7202 */ /* 0x000fc40000000f00 */
[----:B------:R-:W-:Y:S02]  /*bbb0*/  MOV R9, R7 ;  /* 0x0000000700097202 */ /* 0x000fe40000000f00 */
[----:B------:R-:W-:Y:S02]  /*bbc0*/  MOV R38, R34 ;  /* 0x0000002200267202 */ /* 0x000fe40000000f00 */
[----:B------:R-:W-:Y:S01]  /*bbd0*/  MOV R39, R33 ;  /* 0x0000002100277202 */ /* 0x000fe20000000f00 */
[----:B------:R-:W-:Y:S01]  /*bbe0*/  IMAD.MOV.U32 R33, RZ, RZ, R31 ;  /* 0x000000ffff217224 */ /* 0x000fe200078e001f */
        /* <DEDUP_REMOVED lines=9> */
.L_x_490:
[----:B------:R-:W-:Y:S05]  /*bc80*/  BSYNC B0 ;  /* 0x0000000000007941 */ /* 0x000fea0003800000 */
.L_x_489:
[----:B------:R-:W0:Y:S01]  /*bc90*/  S2R R64, SR_TID.X ;  /* 0x0000000000407919 */ /* 0x000e220000002100 */
[----:B------:R-:W-:Y:S01]  /*bca0*/  MOV R28, 0x400 ;  /* 0x00000400001c7802 */ /* 0x000fe20000000f00 */
[----:B------:R-:W-:Y:S05]  /*bcb0*/  WARPSYNC.ALL ;  /* 0x0000000000007948 */ /* 0x000fea0003800000 */
[----:B------:R-:W1:Y:S01]  /*bcc0*/  S2R R29, SR_CgaCtaId ;  /* 0x00000000001d7919 */ /* 0x000e620000008800 */
[----:B------:R-:W2:Y:S01]  /*bcd0*/  LDCU.128 UR20, c[0x0][0x440] ;  /* 0x00008800ff1477ac */ /* 0x000ea20008000c00 */
[C---:B0-----:R-:W-:Y:S01]  /*bce0*/  IMAD.SHL.U32 R2, R64.reuse, 0x80, RZ ;  /* 0x0000008040027824 */ /* 0x041fe200078e00ff */
[----:B------:R-:W-:-:S04]  /*bcf0*/  SHF.L.U32 R0, R64, 0x5, RZ ;  /* 0x0000000540007819 */ /* 0x000fc800000006ff */
[----:B------:R-:W-:Y:S02]  /*bd00*/  LOP3.LUT R3, R2, 0x3000, RZ, 0xc0, !PT ;  /* 0x0000300002037812 */ /* 0x000fe400078ec0ff */
[----:B-1----:R-:W-:Y:S02]  /*bd10*/  LEA R29, R29, R28, 0x18 ;  /* 0x0000001c1d1d7211 */ /* 0x002fe400078ec0ff */
[----:B------:R-:W-:-:S04]  /*bd20*/  LOP3.LUT R0, R3, 0x3e0, R0, 0xf8, !PT ;  /* 0x000003e003007812 */ /* 0x000fc800078ef800 */
[----:B------:R-:W-:Y:S01]  /*bd30*/  IADD3 R0, PT, PT, R0, R29, RZ ;  /* 0x0000001d00007210 */ /* 0x000fe20007ffe0ff */
[----:B------:R-:W-:-:S04]  /*bd40*/  IMAD R29, R64, 0x4, R29 ;  /* 0x00000004401d7824 */ /* 0x000fc800078e021d */
        /* <DEDUP_REMOVED lines=11> */
[----:B------:R-:W3:Y:S04]  /*be00*/  LDS R24, [R29+0x400] ;  /* 0x000400001d187984 */ /* 0x000ee80000000800 */
[----:B------:R-:W4:Y:S04]  /*be10*/  LDS R21, [R29+0x1000] ;  /* 0x001000001d157984 */ /* 0x000f280000000800 */
[----:B------:R-:W5:Y:S04]  /*be20*/  LDS R16, [R29+0x1200] ;  /* 0x001200001d107984 */ /* 0x000f680000000800 */
[----:B------:R-:W2:Y:S04]  /*be30*/  LDS R13, [R29+0x1400] ;  /* 0x001400001d0d7984 */ /* 0x000ea80000000800 */
[----:B------:R-:W-:Y:S04]  /*be40*/  LDS R7, [R29+0x1600] ;  /* 0x001600001d077984 */ /* 0x000fe80000000800 */
[----:B------:R-:W-:Y:S04]  /*be50*/  LDS R8, [R29+0x1800] ;  /* 0x001800001d087984 */ /* 0x000fe80000000800 */
[----:B------:R-:W2:Y:S04]  /*be60*/  LDS R4, [R29+0xa00] ;  /* 0x000a00001d047984 */ /* 0x000ea80000000800 */
[----:B------:R-:W2:Y:S01]  /*be70*/  LDS R9, [R29+0x1a00] ;  /* 0x001a00001d097984 */ /* 0x000ea20000000800 */
[----:B0-----:R-:W-:-:S03]  /*be80*/  FADD.FTZ R2, RZ, R2 ;  /* 0x00000002ff027221 */ /* 0x001fc60000010000 */
[----:B------:R-:W0:Y:S01]  /*be90*/  LDS R5, [R29+0xc00] ;  /* 0x000c00001d057984 */ /* 0x000e220000000800 */
[----:B-1----:R-:W-:-:S03]  /*bea0*/  FADD.FTZ R3, RZ, R3 ;  /* 0x00000003ff037221 */ /* 0x002fc60000010000 */
[----:B------:R-:W1:Y:S01]  /*beb0*/  LDS R10, [R29+0x1c00] ;  /* 0x001c00001d0a7984 */ /* 0x000e620000000800 */
[----:B---3--:R-:W-:-:S03]  /*bec0*/  FADD.FTZ R24, RZ, R24 ;  /* 0x00000018ff187221 */ /* 0x008fc60000010000 */
[----:B------:R-:W3:Y:S01]  /*bed0*/  LDS R6, [R29+0xe00] ;  /* 0x000e00001d067984 */ /* 0x000ee20000000800 */
[----:B----4-:R-:W-:-:S03]  /*bee0*/  FADD.FTZ R21, R2, R21 ;  /* 0x0000001502157221 */ /* 0x010fc60000010000 */
[----:B------:R-:W4:Y:S01]  /*bef0*/  LDS R11, [R29+0x1e00] ;  /* 0x001e00001d0b7984 */ /* 0x000f220000000800 */
[----:B-----5:R-:W-:-:S03]  /*bf00*/  FADD.FTZ R16, R3, R16 ;  /* 0x0000001003107221 */ /* 0x020fc60000010000 */
[----:B------:R-:W5:Y:S01]  /*bf10*/  LDS R2, [R29+0x600] ;  /* 0x000600001d027984 */ /* 0x000f620000000800 */
[----:B--2---:R-:W-:-:S03]  /*bf20*/  FADD.FTZ R13, R24, R13 ;  /* 0x0000000d180d7221 */ /* 0x004fc60000010000 */
[----:B------:R-:W2:Y:S04]  /*bf30*/  LDS R3, [R29+0x800] ;  /* 0x000800001d037984 */ /* 0x000ea80000000800 */
[----:B------:R-:W2:Y:S04]  /*bf40*/  LDS R12, [R29+0x2000] ;  /* 0x002000001d0c7984 */ /* 0x000ea80000000800 */
[----:B------:R-:W2:Y:S01]  /*bf50*/  LDS R15, [R29+0x2200] ;  /* 0x002200001d0f7984 */ /* 0x000ea20000000800 */
[----:B------:R-:W-:-:S03]  /*bf60*/  FADD.FTZ R4, RZ, R4 ;  /* 0x00000004ff047221 */ /* 0x000fc60000010000 */
[----:B------:R-:W2:Y:S01]  /*bf70*/  LDS R14, [R29+0x2400] ;  /* 0x002400001d0e7984 */ /* 0x000ea20000000800 */
[----:B------:R-:W-:-:S03]  /*bf80*/  FADD.FTZ R4, R4, R9 ;  /* 0x0000000904047221 */ /* 0x000fc60000010000 */
[----:B------:R-:W2:Y:S04]  /*bf90*/  LDS R17, [R29+0x2600] ;  /* 0x002600001d117984 */ /* 0x000ea80000000800 */
[----:B------:R-:W2:Y:S01]  /*bfa0*/  LDS R18, [R29+0x2800] ;  /* 0x002800001d127984 */ /* 0x000ea20000000800 */
[----:B0-----:R-:W-:-:S03]  /*bfb0*/  FADD.FTZ R5, RZ, R5 ;  /* 0x00000005ff057221 */ /* 0x001fc60000010000 */
[----:B------:R-:W0:Y:S01]  /*bfc0*/  LDS R19, [R29+0x2a00] ;  /* 0x002a00001d137984 */ /* 0x000e220000000800 */
[----:B-1----:R-:W-:-:S03]  /*bfd0*/  FADD.FTZ R5, R5, R10 ;  /* 0x0000000a05057221 */ /* 0x002fc60000010000 */
[----:B------:R-:W1:Y:S01]  /*bfe0*/  LDS R20, [R29+0x2c00] ;  /* 0x002c00001d147984 */ /* 0x000e620000000800 */
[----:B---3--:R-:W-:-:S03]  /*bff0*/  FADD.FTZ R6, RZ, R6 ;  /* 0x00000006ff067221 */ /* 0x008fc60000010000 */
[----:B------:R-:W3:Y:S01]  /*c000*/  LDS R23, [R29+0x2e00] ;  /* 0x002e00001d177984 */ /* 0x000ee20000000800 */
[----:B----4-:R-:W-:-:S03]  /*c010*/  FADD.FTZ R6, R6, R11 ;  /* 0x0000000b06067221 */ /* 0x010fc60000010000 */
[----:B------:R-:W4:Y:S01]  /*c020*/  LDS R25, [R29+0x3000] ;  /* 0x003000001d197984 */ /* 0x000f220000000800 */
[----:B-----5:R-:W-:-:S03]  /*c030*/  FADD.FTZ R2, RZ, R2 ;  /* 0x00000002ff027221 */ /* 0x020fc60000010000 */
[----:B------:R-:W5:Y:S01]  /*c040*/  LDS R22, [R29+0x3200] ;  /* 0x003200001d167984 */ /* 0x000f620000000800 */
[----:B--2---:R-:W-:Y:S01]  /*c050*/  FADD.FTZ R3, RZ, R3 ;  /* 0x00000003ff037221 */ /* 0x004fe20000010000 */
[----:B------:R-:W-:Y:S02]  /*c060*/  FADD.FTZ R2, R2, R7 ;  /* 0x0000000702027221 */ /* 0x000fe40000010000 */
[----:B------:R-:W2:Y:S01]  /*c070*/  LDS R24, [R29+0x3400] ;  /* 0x003400001d187984 */ /* 0x000ea20000000800 */
[----:B------:R-:W-:Y:S01]  /*c080*/  FADD.FTZ R3, R3, R8 ;  /* 0x0000000803037221 */ /* 0x000fe20000010000 */
[----:B------:R-:W-:Y:S01]  /*c090*/  FADD.FTZ R12, R21, R12 ;  /* 0x0000000c150c7221 */ /* 0x000fe20000010000 */
[----:B------:R-:W3:Y:S01]  /*c0a0*/  LDC R8, c[0x0][0x388] ;  /* 0x0000e200ff087b82 */ /* 0x000ee20000000800 */
[----:B------:R-:W2:Y:S01]  /*c0b0*/  LDS R27, [R29+0x3600] ;  /* 0x003600001d1b7984 */ /* 0x000ea20000000800 */
[----:B------:R-:W-:-:S03]  /*c0c0*/  FADD.FTZ R15, R16, R15 ;  /* 0x0000000f100f7221 */ /* 0x000fc60000010000 */
[----:B------:R-:W2:Y:S01]  /*c0d0*/  LDS R26, [R29+0x3800] ;  /* 0x003800001d1a7984 */ /* 0x000ea20000000800 */
[----:B------:R-:W-:-:S03]  /*c0e0*/  FADD.FTZ R13, R13, R14 ;  /* 0x0000000e0d0d7221 */ /* 0x000fc60000010000 */
[----:B------:R-:W2:Y:S01]  /*c0f0*/  LDS R31, [R29+0x3a00] ;  /* 0x003a00001d1f7984 */ /* 0x000ea20000000800 */
[----:B------:R-:W-:-:S03]  /*c100*/  FADD.FTZ R2, R2, R17 ;  /* 0x0000001102027221 */ /* 0x000fc60000010000 */
[----:B------:R-:W2:Y:S01]  /*c110*/  LDS R28, [R29+0x3c00] ;  /* 0x003c00001d1c7984 */ /* 0x000ea20000000800 */
[----:B------:R-:W-:-:S03]  /*c120*/  FADD.FTZ R3, R3, R18 ;  /* 0x0000001203037221 */ /* 0x000fc60000010000 */
[----:B------:R-:W2:Y:S01]  /*c130*/  LDS R57, [R29+0x3e00] ;  /* 0x003e00001d397984 */ /* 0x000ea20000000800 */
[----:B0-----:R-:W-:Y:S01]  /*c140*/  FADD.FTZ R4, R4, R19 ;  /* 0x0000001304047221 */ /* 0x001fe20000010000 */
[----:B------:R-:W-:Y:S01]  /*c150*/  BAR.SYNC.DEFER_BLOCKING 0x0 ;  /* 0x0000000000007b1d */ /* 0x000fe20000010000 */
[----:B-1----:R-:W-:Y:S01]  /*c160*/  FADD.FTZ R5, R5, R20 ;  /* 0x0000001405057221 */ /* 0x002fe20000010000 */
[----:B---3--:R-:W-:Y:S02]  /*c170*/  IMAD R11, R8, UR9, RZ ;  /* 0x00000009080b7c24 */ /* 0x008fe4000f8e02ff */
[----:B------:R-:W-:Y:S01]  /*c180*/  FADD.FTZ R6, R6, R23 ;  /* 0x0000001706067221 */ /* 0x000fe20000010000 */
[----:B----4-:R-:W-:Y:S01]  /*c190*/  FADD.FTZ R25, R12, R25 ;  /* 0x000000190c197221 */ /* 0x010fe20000010000 */
[----:B-----5:R-:W-:Y:S01]  /*c1a0*/  FADD.FTZ R15, R15, R22 ;  /* 0x000000160f0f7221 */ /* 0x020fe20000010000 */
[----:B------:R-:W-:Y:S01]  /*c1b0*/  IADD3 R22, P0, PT, R11, R64, RZ ;  /* 0x000000400b167210 */ /* 0x000fe20007f1e0ff */
[----:B--2---:R-:W-:-:S03]  /*c1c0*/  FADD.FTZ R13, R13, R24 ;  /* 0x000000180d0d7221 */ /* 0x004fc60000010000 */
[----:B------:R-:W-:Y:S01]  /*c1d0*/  SHF.L.U32 R20, R22, 0x2, RZ ;  /* 0x0000000216147819 */ /* 0x000fe200000006ff */
        /* <DEDUP_REMOVED lines=10> */
[----:B------:R0:W-:Y:S04]  /*c280*/  STS.128 [R0+0x810], R40 ;  /* 0x0008102800007388 */ /* 0x0001e80000000c00 */
[----:B------:R-:W-:Y:S04]  /*c290*/  STS.128 [R0+0xc00], R36 ;  /* 0x000c002400007388 */ /* 0x000fe80000000c00 */
[----:B------:R-:W-:Y:S01]  /*c2a0*/  STS.128 [R0+0xc10], R32 ;  /* 0x000c102000007388 */ /* 0x000fe20000000c00 */
[----:B------:R-:W-:Y:S01]  /*c2b0*/  BAR.SYNC.DEFER_BLOCKING 0x0 ;  /* 0x0000000000007b1d */ /* 0x000fe20000010000 */
[----:B0-----:R-:W-:-:S02]  /*c2c0*/  IADD3.X R41, PT, PT, RZ, RZ, RZ, P0, !PT ;  /* 0x000000ffff297210 */ /* 0x001fc400007fe4ff */
[----:B------:R-:W-:Y:S02]  /*c2d0*/  IADD3 R2, P0, PT, R20, UR22, RZ ;  /* 0x0000001614027c10 */ /* 0x000fe4000ff1e0ff */
[----:B------:R-:W-:Y:S01]  /*c2e0*/  SHF.L.U64.HI R22, R22, 0x2, R41 ;  /* 0x0000000216167819 */ /* 0x000fe20000010229 */
        /* <DEDUP_REMOVED lines=29> */
[----:B------:R-:W-:Y:S01]  /*c4c0*/  FADD.FTZ R45, R45, R4 ;  /* 0x000000042d2d7221 */ /* 0x000fe20000010000 */
[----:B------:R-:W-:Y:S02]  /*c4d0*/  IADD3 R4, P1, PT, R20, UR20, RZ ;  /* 0x0000001414047c10 */ /* 0x000fe4000ff3e0ff */
[----:B------:R-:W5:Y:S01]  /*c4e0*/  LDS R16, [R29+0x3400] ;  /* 0x003400001d107984 */ /* 0x000f620000000800 */
[----:B------:R-:W-:-:S03]  /*c4f0*/  FADD.FTZ R6, RZ, R6 ;  /* 0x00000006ff067221 */ /* 0x000fc60000010000 */
[----:B------:R-:W5:Y:S01]  /*c500*/  LDS R35, [R29+0x2800] ;  /* 0x002800001d237984 */ /* 0x000f620000000800 */
[----:B0-----:R-:W-:-:S03]  /*c510*/  FADD.FTZ R0, R0, R17 ;  /* 0x0000001100007221 */ /* 0x001fc60000010000 */
[----:B------:R-:W0:Y:S01]  /*c520*/  LDS R23, [R29+0x1c00] ;  /* 0x001c00001d177984 */ /* 0x000e220000000800 */
[----:B-1----:R-:W-:-:S03]  /*c530*/  FADD.FTZ R8, RZ, R8 ;  /* 0x00000008ff087221 */ /* 0x002fc60000010000 */
[----:B------:R-:W1:Y:S01]  /*c540*/  LDS R47, [R29+0x3600] ;  /* 0x003600001d2f7984 */ /* 0x000e620000000800 */
[----:B--2---:R-:W-:Y:S01]  /*c550*/  FADD.FTZ R41, R30, R3 ;  /* 0x000000031e297221 */ /* 0x004fe20000010000 */
[----:B------:R-:W-:Y:S02]  /*c560*/  IADD3.X R3, PT, PT, R22, UR23, RZ, P0, !PT ;  /* 0x0000001716037c10 */ /* 0x000fe400087fe4ff */
[----:B------:R-:W2:Y:S01]  /*c570*/  LDS R37, [R29+0x2a00] ;  /* 0x002a00001d257984 */ /* 0x000ea20000000800 */
[----:B---3--:R-:W-:Y:S01]  /*c580*/  FADD.FTZ R43, R32, R5 ;  /* 0x00000005202b7221 */ /* 0x008fe20000010000 */
[----:B------:R-:W-:Y:S02]  /*c590*/  IADD3.X R5, PT, PT, R22, UR21, RZ, P1, !PT ;  /* 0x0000001516057c10 */ /* 0x000fe40008ffe4ff */
[----:B------:R-:W3:Y:S01]  /*c5a0*/  LDS R12, [R29+0x1e00] ;  /* 0x001e00001d0c7984 */ /* 0x000ee20000000800 */
[----:B----4-:R-:W-:-:S03]  /*c5b0*/  FADD.FTZ R6, R6, R19 ;  /* 0x0000001306067221 */ /* 0x010fc60000010000 */
[----:B------:R-:W4:Y:S01]  /*c5c0*/  LDS R49, [R29+0x3800] ;  /* 0x003800001d317984 */ /* 0x000f220000000800 */
[----:B-----5:R-:W-:-:S03]  /*c5d0*/  FADD.FTZ R10, RZ, R10 ;  /* 0x0000000aff0a7221 */ /* 0x020fc60000010000 */
[----:B------:R-:W5:Y:S01]  /*c5e0*/  LDS R39, [R29+0x2c00] ;  /* 0x002c00001d277984 */ /* 0x000f620000000800 */
[----:B------:R-:W-:-:S03]  /*c5f0*/  FADD.FTZ R0, R0, R33 ;  /* 0x0000002100007221 */ /* 0x000fc60000010000 */
[----:B------:R-:W5:Y:S01]  /*c600*/  LDS R51, [R29+0x3a00] ;  /* 0x003a00001d337984 */ /* 0x000f620000000800 */
[----:B------:R-:W-:-:S03]  /*c610*/  FADD.FTZ R8, R8, R21 ;  /* 0x0000001508087221 */ /* 0x000fc60000010000 */
[----:B------:R-:W5:Y:S01]  /*c620*/  LDS R14, [R29+0x2e00] ;  /* 0x002e00001d0e7984 */ /* 0x000f620000000800 */
[----:B------:R-:W-:-:S03]  /*c630*/  FADD.FTZ R11, RZ, R11 ;  /* 0x0000000bff0b7221 */ /* 0x000fc60000010000 */
[----:B------:R-:W5:Y:S01]  /*c640*/  LDS R53, [R29+0x3c00] ;  /* 0x003c00001d357984 */ /* 0x000f620000000800 */
[----:B------:R-:W-:-:S03]  /*c650*/  FADD.FTZ R45, R45, R16 ;  /* 0x000000102d2d7221 */ /* 0x000fc60000010000 */
[----:B------:R-:W5:Y:S01]  /*c660*/  LDS R18, [R29+0x3e00] ;  /* 0x003e00001d127984 */ /* 0x000f620000000800 */
[----:B------:R-:W-:Y:S01]  /*c670*/  FADD.FTZ R6, R6, R35 ;  /* 0x0000002306067221 */ /* 0x000fe20000010000 */
[----:B0-----:R-:W-:Y:S02]  /*c680*/  FADD.FTZ R10, R10, R23 ;  /* 0x000000170a0a7221 */ /* 0x001fe40000010000 */
[----:B------:R-:W-:Y:S01]  /*c690*/  STG.E desc[UR12][R2.64], R41 ;  /* 0x0000002902007986 */ /* 0x000fe2000c10190c */
[----:B-1----:R-:W-:-:S03]  /*c6a0*/  FADD.FTZ R47, R0, R47 ;  /* 0x0000002f002f7221 */ /* 0x002fc60000010000 */
[----:B------:R-:W-:Y:S01]  /*c6b0*/  STG.E desc[UR12][R4.64], R25 ;  /* 0x0000001904007986 */ /* 0x000fe2000c10190c */
[----:B--2---:R-:W-:-:S03]  /*c6c0*/  FADD.FTZ R8, R8, R37 ;  /* 0x0000002508087221 */ /* 0x004fc60000010000 */
[----:B------:R-:W-:Y:S01]  /*c6d0*/  STG.E desc[UR12][R2.64+0x200], R43 ;  /* 0x0002002b02007986 */ /* 0x000fe2000c10190c */
[----:B---3--:R-:W-:-:S03]  /*c6e0*/  FADD.FTZ R11, R11, R12 ;  /* 0x0000000c0b0b7221 */ /* 0x008fc60000010000 */
        /* <DEDUP_REMOVED lines=20> */
.L_x_492:
        /* <DEDUP_REMOVED lines=8> */
.L_x_527:
[----:B------:R-:W-:Y:S05]  /*c8b0*/  BSYNC B2 ;  /* 0x0000000000027941 */ /* 0x000fea0003800000 */
.L_x_526:
        /* <DEDUP_REMOVED lines=8> */
.L_x_528:
[----:B------:R-:W-:-:S05]  /*c940*/  FADD.FTZ R184, R191, R184 ;  /* 0x000000b8bfb87221 */ /* 0x000fca0000010000 */
[----:B------:R-:W-:Y:S01]  /*c950*/  MOV R221, R184 ;  /* 0x000000b800dd7202 */ /* 0x000fe20000000f00 */
[----:B------:R-:W-:Y:S02]  /*c960*/  HFMA2 R218, -RZ, RZ, 0, 1.1920928955078125e-07 ;  /* 0x00000002ffda7431 */ /* 0x000fe400000001ff */
[----:B------:R-:W-:-:S07]  /*c970*/  IMAD.MOV.U32 R186, RZ, RZ, R216 ;  /* 0x000000ffffba7224 */ /* 0x000fce00078e00d8 */
[----:B------:R-:W-:Y:S05]  /*c980*/  WARPSYNC.COLLECTIVE R214, `(.L_x_529) ;  /* 0x00000000d6087348 */ /* 0x000fea0003c00000 */
[----:B------:R0:W1:Y:S02]  /*c990*/  SHFL.BFLY P2, R216, R221, R218, R223 ;  /* 0x0c0000daddd87389 */ /* 0x00006400000400df */
[----:B01----:R-:W-:Y:S05]  /*c9a0*/  ENDCOLLECTIVE ;  /* 0x000000000000791b */ /* 0x003fea0003800000 */
.L_x_529:
[----:B------:R-:W-:-:S05]  /*c9b0*/  FADD.FTZ R186, R87, R186 ;  /* 0x000000ba57ba7221 */ /* 0x000fca0000010000 */
[----:B------:R-:W-:Y:S01]  /*c9c0*/  MOV R221, R186 ;  /* 0x000000ba00dd7202 */ /* 0x000fe20000000f00 */
[----:B------:R-:W-:-:S07]  /*c9d0*/  IMAD.MOV.U32 R93, RZ, RZ, R216 ;  /* 0x000000ffff5d7224 */ /* 0x000fce00078e00d8 */
[----:B------:R-:W-:Y:S05]  /*c9e0*/  WARPSYNC.COLLECTIVE R214, `(.L_x_530) ;  /* 0x00000000d6087348 */ /* 0x000fea0003c00000 */
[----:B------:R0:W1:Y:S02]  /*c9f0*/  SHFL.BFLY P2, R216, R221, R218, R223 ;  /* 0x0c0000daddd87389 */ /* 0x00006400000400df */
[----:B01----:R-:W-:Y:S05]  /*ca00*/  ENDCOLLECTIVE ;  /* 0x000000000000791b */ /* 0x003fea0003800000 */
.L_x_530:
[----:B------:R-:W-:-:S04]  /*ca10*/  FADD.FTZ R93, R184, R93 ;  /* 0x0000005db85d7221 */ /* 0x000fc80000010000 */
[----:B------:R-:W-:Y:S02]  /*ca20*/  IMAD.MOV.U32 R221, RZ, RZ, R93 ;  /* 0x000000ffffdd7224 */ /* 0x000fe400078e005d */
[----:B------:R-:W-:Y:S01]  /*ca30*/  HFMA2 R218, -RZ, RZ, 0, 2.384185791015625e-07 ;  /* 0x00000004ffda7431 */ /* 0x000fe200000001ff */
[----:B------:R-:W-:-:S07]  /*ca40*/  MOV R219, R216 ;  /* 0x000000d800db7202 */ /* 0x000fce0000000f00 */
[----:B------:R-:W-:Y:S05]  /*ca50*/  WARPSYNC.COLLECTIVE R214, `(.L_x_531) ;  /* 0x00000000d6087348 */ /* 0x000fea0003c00000 */
[----:B------:R0:W1:Y:S02]  /*ca60*/  SHFL.BFLY P2, R216, R221, R218, R223 ;  /* 0x0c0000daddd87389 */ /* 0x00006400000400df */
[----:B01----:R-:W-:Y:S05]  /*ca70*/  ENDCOLLECTIVE ;  /* 0x000000000000791b */ /* 0x003fea0003800000 */
.L_x_531:
[----:B------:R-:W-:-:S04]  /*ca80*/  FADD.FTZ R219, R186, R219 ;  /* 0x000000dbbadb7221 */ /* 0x000fc80000010000 */
[----:B------:R-:W-:Y:S01]  /*ca90*/  IMAD.MOV.U32 R221, RZ, RZ, R219 ;  /* 0x000000ffffdd7224 */ /* 0x000fe200078e00db */
[----:B------:R-:W-:-:S07]  /*caa0*/  MOV R210, R216 ;  /* 0x000000d800d27202 */ /* 0x000fce0000000f00 */
[----:B------:R-:W-:Y:S05]  /*cab0*/  WARPSYNC.COLLECTIVE R214, `(.L_x_532) ;  /* 0x00000000d6087348 */ /* 0x000fea0003c00000 */
[----:B------:R0:W1:Y:S02]  /*cac0*/  SHFL.BFLY P2, R216, R221, R218, R223 ;  /* 0x0c0000daddd87389 */ /* 0x00006400000400df */
[----:B01----:R-:W-:Y:S05]  /*cad0*/  ENDCOLLECTIVE ;  /* 0x000000000000791b */ /* 0x003fea0003800000 */
.L_x_532:
[----:B------:R-:W-:-:S05]  /*cae0*/  FADD.FTZ R210, R93, R210 ;  /* 0x000000d25dd27221 */ /* 0x000fca0000010000 */
[----:B------:R-:W-:Y:S01]  /*caf0*/  MOV R221, R210 ;  /* 0x000000d200dd7202 */ /* 0x000fe20000000f00 */
[----:B------:R-:W-:Y:S01]  /*cb00*/  IMAD.MOV.U32 R218, RZ, RZ, 0x8 ;  /* 0x00000008ffda7424 */ /* 0x000fe200078e00ff */
[----:B------:R-:W-:-:S07]  /*cb10*/  MOV R212, R216 ;  /* 0x000000d800d47202 */ /* 0x000fce0000000f00 */
[----:B------:R-:W-:Y:S05]  /*cb20*/  WARPSYNC.COLLECTIVE R214, `(.L_x_533) ;  /* 0x00000000d6087348 */ /* 0x000fea0003c00000 */
[----:B------:R0:W1:Y:S02]  /*cb30*/  SHFL.BFLY P2, R216, R221, R218, R223 ;  /* 0x0c0000daddd87389 */ /* 0x00006400000400df */
[----:B01----:R-:W-:Y:S05]  /*cb40*/  ENDCOLLECTIVE ;  /* 0x000000000000791b */ /* 0x003fea0003800000 */
.L_x_533:
[----:B------:R-:W-:-:S05]  /*cb50*/  FADD.FTZ R212, R219, R212 ;  /* 0x000000d4dbd47221 */ /* 0x000fca0000010000 */
[----:B------:R-:W-:Y:S02]  /*cb60*/  MOV R221, R212 ;  /* 0x000000d400dd7202 */ /* 0x000fe40000000f00 */
[----:B------:R-:W-:-:S07]  /*cb70*/  MOV R87, R216 ;  /* 0x000000d800577202 */ /* 0x000fce0000000f00 */
[----:B------:R-:W-:Y:S05]  /*cb80*/  WARPSYNC.COLLECTIVE R214, `(.L_x_534) ;  /* 0x00000000d6087348 */ /* 0x000fea0003c00000 */
[----:B------:R0:W1:Y:S02]  /*cb90*/  SHFL.BFLY P2, R216, R221, R218, R223 ;  /* 0x0c0000daddd87389 */ /* 0x00006400000400df */
[----:B01----:R-:W-:Y:S05]  /*cba0*/  ENDCOLLECTIVE ;  /* 0x000000000000791b */ /* 0x003fea0003800000 */
.L_x_534:
[----:B------:R-:W-:-:S05]  /*cbb0*/  FADD.FTZ R87, R210, R87 ;  /* 0x00000057d2577221 */ /* 0x000fca0000010000 */
[----:B------:R-:W-:Y:S01]  /*cbc0*/  MOV R221, R87 ;  /* 0x0000005700dd7202 */ /* 0x000fe20000000f00 */
[----:B------:R-:W-:Y:S02]  /*cbd0*/  HFMA2 R218, -RZ, RZ, 0, 9.5367431640625e-07 ;  /* 0x00000010ffda7431 */ /* 0x000fe400000001ff */
[----:B------:R-:W-:-:S07]  /*cbe0*/  IMAD.MOV.U32 R191, RZ, RZ, R216 ;  /* 0x000000ffffbf7224 */ /* 0x000fce00078e00d8 */
[----:B------:R-:W-:Y:S05]  /*cbf0*/  WARPSYNC.COLLECTIVE R214, `(.L_x_535) ;  /* 0x00000000d6087348 */ /* 0x000fea0003c00000 */
[----:B------:R0:W1:Y:S02]  /*cc00*/  SHFL.BFLY P2, R216, R221, R218, R223 ;  /* 0x0c0000daddd87389 */ /* 0x00006400000400df */
[----:B01----:R-:W-:Y:S05]  /*cc10*/  ENDCOLLECTIVE ;  /* 0x000000000000791b */ /* 0x003fea0003800000 */
.L_x_535:
[----:B------:R-:W-:-:S05]  /*cc20*/  FADD.FTZ R191, R212, R191 ;  /* 0x000000bfd4bf7221 */ /* 0x000fca0000010000 */
[----:B------:R-:W-:Y:S01]  /*cc30*/  MOV R221, R191 ;  /* 0x000000bf00dd7202 */ /* 0x000fe20000000f00 */
[----:B------:R-:W-:-:S07]  /*cc40*/  IMAD.MOV.U32 R184, RZ, RZ, R216 ;  /* 0x000000ffffb87224 */ /* 0x000fce00078e00d8 */
[----:B------:R-:W-:Y:S05]  /*cc50*/  WARPSYNC.COLLECTIVE R214, `(.L_x_536) ;  /* 0x00000000d6087348 */ /* 0x000fea0003c00000 */
[----:B------:R0:W1:Y:S02]  /*cc60*/  SHFL.BFLY P2, R216, R221, R218, R223 ;  /* 0x0c0000daddd87389 */ /* 0x00006400000400df */
[----:B01----:R-:W-:Y:S05]  /*cc70*/  ENDCOLLECTIVE ;  /* 0x000000000000791b */ /* 0x003fea0003800000 */
.L_x_536:
[----:B------:R-:W-:Y:S01]  /*cc80*/  MOV R186, R216 ;  /* 0x000000d800ba7202 */ /* 0x000fe20000000f00 */
[----:B------:R-:W-:Y:S06]  /*cc90*/  BRA `(.L_x_537) ;  /* 0xffffff5400807947 */ /* 0x000fec000383ffff */
.L_x_538:
        /* <DEDUP_REMOVED lines=14> */
.L_x_6021:


//--------------------- .text._ZN10layer_norm31ln_parallel_residual_bwd_kernelINS_13Kernel_traitsI6__halfS2_S2_S2_fjLj1024ELj1ELj4ELj1ELj16ENS_18Kernel_traits_baseILj1024ES2_S2_S2_S2_fjLj128EEEEELb0ELb0ELb0EEEvNS_9BwdParamsE --------------------------
	.section	.text._ZN10layer_norm31ln_parallel_residual_bwd_kernelINS_13Kernel_traitsI6__halfS2_S2_S2_fjLj1024ELj1ELj4ELj1ELj16ENS_18Kernel_traits_baseILj1024ES2_S2_S2_S2_fjLj128EEEEELb0ELb0ELb0EEEvNS_9BwdParamsE,"ax",@progbits
	.align	128
        .global         _ZN10layer_norm31ln_parallel_residual_bwd_kernelINS_13Kernel_traitsI6__halfS2_S2_S2_fjLj1024ELj1ELj4ELj1ELj16ENS_18Kernel_traits_baseILj1024ES2_S2_S2_S2_fjLj128EEEEELb0ELb0ELb0EEEvNS_9BwdParamsE
        .type           _ZN10layer_norm31ln_parallel_residual_bwd_kernelINS_13Kernel_traitsI6__halfS2_S2_S2_fjLj1024ELj1ELj4ELj1ELj16ENS_18Kernel_traits_baseILj1024ES2_S2_S2_S2_fjLj128EEEEELb0ELb0ELb0EEEvNS_9BwdParamsE,@function
        .size           _ZN10layer_norm31ln_parallel_residual_bwd_kernelINS_13Kernel_traitsI6__halfS2_S2_S2_fjLj1024ELj1ELj4ELj1ELj16ENS_18Kernel_traits_baseILj1024ES2_S2_S2_S2_fjLj128EEEEELb0ELb0ELb0EEEvNS_9BwdParamsE,(.L_x_6022 - _ZN10layer_norm31ln_parallel_residual_bwd_kernelINS_13Kernel_traitsI6__halfS2_S2_S2_fjLj1024ELj1ELj4ELj1ELj16ENS_18Kernel_traits_baseILj1024ES2_S2_S2_S2_fjLj128EEEEELb0ELb0ELb0EEEvNS_9BwdParamsE)
        .other          _ZN10layer_norm31ln_parallel_residual_bwd_kernelINS_13Kernel_traitsI6__halfS2_S2_S2_fjLj1024ELj1ELj4ELj1ELj16ENS_18Kernel_traits_baseILj1024ES2_S2_S2_S2_fjLj128EEEEELb0ELb0ELb0EEEvNS_9BwdParamsE,@"STO_CUDA_ENTRY STV_DEFAULT"
_ZN10layer_norm31ln_parallel_residual_bwd_kernelINS_13Kernel_traitsI6__halfS2_S2_S2_fjLj1024ELj1ELj4ELj1ELj16ENS_18Kernel_traits_baseILj1024ES2_S2_S2_S2_fjLj128EEEEELb0ELb0ELb0EEEvNS_9BwdParamsE:
.text._ZN10layer_norm31ln_parallel_residual_bwd_kernelINS_13Kernel_traitsI6__halfS2_S2_S2_fjLj1024ELj1ELj4ELj1ELj16ENS_18Kernel_traits_baseILj1024ES2_S2_S2_S2_fjLj128EEEEELb0ELb0ELb0EEEvNS_9BwdParamsE:
[----:B------:R-:W0:Y:S01]  /*0000*/  LDC R1, c[0x0][0x37c] ;  /* 0x0000df00ff017b82 */ /* 0x000e220000000800 */
[----:B------:R-:W1:Y:S01]  /*0010*/  S2R R227, SR_TID.X ;  /* 0x0000000000e37919 */ /* 0x000e620000002100 */
[----:B------:R-:W2:Y:S01]  /*0020*/  LDCU UR4, c[0x0][0x388] ;  /* 0x00007100ff0477ac */ /* 0x000ea20008000800 */
[----:B0-----:R-:W-:-:S05]  /*0030*/  IADD3 R1, PT, PT, R1, -0x48, RZ ;  /* 0xffffffb801017810 */ /* 0x001fca0007ffe0ff */
[----:B------:R-:W0:Y:S01]  /*0040*/  LDC.64 R2, c[0x0][0x3d0] ;  /* 0x0000f400ff027b82 */ /* 0x000e220000000a00 */
[----:B------:R-:W3:Y:S01]  /*0050*/  LDCU.64 UR10, c[0x0][0x358] ;  /* 0x00006b00ff0a77ac */ /* 0x000ee20008000a00 */
[----:B------:R-:W4:Y:S06]  /*0060*/  LDCU UR5, c[0x0][0x384] ;  /* 0x00007080ff0577ac */ /* 0x000f2c0008000800 */
[----:B------:R-:W3:Y:S01]  /*0070*/  LDC.64 R4, c[0x0][0x3d8] ;  /* 0x0000f600ff047b82 */ /* 0x000ee20000000a00 */
[----:B------:R-:W0:Y:S01]  /*0080*/  LDCU UR24, c[0x0][0x388] ;  /* 0x00007100ff1877ac */ /* 0x000e220008000800 */
[----:B------:R-:W0:Y:S01]  /*0090*/  LDCU.U8 UR15, c[0x0][0x410] ;  /* 0x00008200ff0f77ac */ /* 0x000e220008000000 */
[----:B--2---:R-:W-:-:S05]  /*00a0*/  MOV R6, UR4 ;  /* 0x0000000400067c02 */ /* 0x004fca0008000f00 */
[----:B------:R-:W2:Y:S01]  /*00b0*/  LDC.64 R8, c[0x0][0x3d8] ;  /* 0x0000f600ff087b82 */ /* 0x000ea20000000a00 */
[----:B------:R-:W0:Y:S01]  /*00c0*/  LDCU UR14, c[0x0][0x400] ;  /* 0x00008000ff0e77ac */ /* 0x000e220008000800 */
[----:B------:R-:W-:Y:S01]  /*00d0*/  SHF.R.S32.HI R0, RZ, 0x1f, R6 ;  /* 0x0000001fff007819 */ /* 0x000fe20000011406 */
[----:B------:R4:W-:Y:S01]  /*00e0*/  STL [R1+0x40], R6 ;  /* 0x0000400601007387 */ /* 0x0009e20000100800 */
[----:B------:R-:W0:Y:S02]  /*00f0*/  LDCU.64 UR6, c[0x0][0x470] ;  /* 0x00008e00ff0677ac */ /* 0x000e240008000a00 */
[----:B------:R-:W-:Y:S02]  /*0100*/  LEA.HI R0, R0, R6, RZ, 0x3 ;  /* 0x0000000600007211 */ /* 0x000fe400078f18ff */
[----:B------:R-:W2:Y:S01]  /*0110*/  LDC.64 R14, c[0x0][0x3d0] ;  /* 0x0000f400ff0e7b82 */ /* 0x000ea20000000a00 */
[----:B------:R-:W0:Y:S01]  /*0120*/  LDCU.64 UR12, c[0x0][0x438] ;  /* 0x00008700ff0c77ac */ /* 0x000e220008000a00 */
[C---:B-1----:R-:W-:Y:S01]  /*0130*/  LOP3.LUT R7, R227.reuse, 0x1f, RZ, 0xc, !PT ;  /* 0x0000001fe3077812 */ /* 0x042fe200078e0cff */
[----:B------:R-:W1:Y:S01]  /*0140*/  LDCU.64 UR8, c[0x0][0x478] ;  /* 0x00008f00ff0877ac */ /* 0x000e620008000a00 */
[----:B------:R-:W-:-:S02]  /*0150*/  LOP3.LUT R10, R227, 0x1f, RZ, 0xc0, !PT ;  /* 0x0000001fe30a7812 */ /* 0x000fc400078ec0ff */
[----:B------:R-:W-:Y:S02]  /*0160*/  LEA.HI.SX32 R252, R0, R7, 0x1d ;  /* 0x0000000700fc7211 */ /* 0x000fe400078feaff */
[----:B------:R-:W1:Y:S01]  /*0170*/  LDC.64 R16, c[0x0][0x3d8] ;  /* 0x0000f600ff107b82 */ /* 0x000e620000000a00 */
[----:B------:R-:W-:Y:S02]  /*0180*/  MOV R23, R10 ;  /* 0x0000000a00177202 */ /* 0x000fe40000000f00 */
[C---:B------:R-:W-:Y:S02]  /*0190*/  ISETP.GE.U32.AND P3, PT, R252.reuse, 0x20, PT ;  /* 0x00000020fc00780c */ /* 0x040fe40003f66070 */
[C---:B------:R-:W-:Y:S02]  /*01a0*/  ISETP.GE.U32.AND P0, PT, R252.reuse, 0x40, PT ;  /* 0x00000040fc00780c */ /* 0x040fe40003f06070 */
[C---:B------:R-:W-:Y:S01]  /*01b0*/  ISETP.GE.U32.AND P1, PT, R252.reuse, 0x60, PT ;  /* 0x00000060fc00780c */ /* 0x040fe20003f26070 */
[----:B----4-:R-:W4:Y:S01]  /*01c0*/  LDC.64 R6, c[0x0][0x3d0] ;  /* 0x0000f400ff067b82 */ /* 0x010f220000000a00 */
[----:B------:R-:W-:-:S07]  /*01d0*/  ISETP.GE.U32.AND P2, PT, R252, 0x80, PT ;  /* 0x00000080fc00780c */ /* 0x000fce0003f46070 */
[----:B------:R-:W1:Y:S01]  /*01e0*/  LDC.64 R18, c[0x0][0x3d0] ;  /* 0x0000f400ff127b82 */ /* 0x000e620000000a00 */
[----:B0-----:R-:W-:-:S04]  /*01f0*/  @P3 IMAD.WIDE.U32 R2, R23, 0x10, R2 ;  /* 0x0000001017023825 */ /* 0x001fc800078e0002 */
[C---:B---3--:R-:W-:Y:S01]  /*0200*/  @P3 IMAD.WIDE.U32 R4, R23.reuse, 0x10, R4 ;  /* 0x0000001017043825 */ /* 0x048fe200078e0004 */
[----:B------:R-:W-:Y:S01]  /*0210*/  @P3 LOP3.LUT R23, R23, 0x20, RZ, 0xfc, !PT ;  /* 0x0000002017173812 */ /* 0x000fe200078efcff */
[----:B------:R0:W5:Y:S01]  /*0220*/  @P3 LDG.E.128 R36, desc[UR10][R2.64] ;  /* 0x0000000a02243981 */ /* 0x000162000c1e1d00 */
[----:B------:R-:W3:Y:S03]  /*0230*/  LDC.64 R20, c[0x0][0x3d8] ;  /* 0x0000f600ff147b82 */ /* 0x000ee60000000a00 */
[C---:B--2---:R-:W-:Y:S01]  /*0240*/  @P0 IMAD.WIDE.U32 R12, R23.reuse, 0x10, R8 ;  /* 0x00000010170c0825 */ /* 0x044fe200078e0008 */
[----:B------:R0:W5:Y:S03]  /*0250*/  @P3 LDG.E.128 R40, desc[UR10][R4.64] ;  /* 0x0000000a04283981 */ /* 0x000166000c1e1d00 */
[C---:B----4-:R-:W-:Y:S01]  /*0260*/  @P0 IMAD.WIDE.U32 R10, R23.reuse, 0x10, R6 ;  /* 0x00000010170a0825 */ /* 0x050fe200078e0006 */
[----:B------:R-:W-:Y:S01]  /*0270*/  @P0 IADD3 R23, PT, PT, R23, 0x20, RZ ;  /* 0x0000002017170810 */ /* 0x000fe20007ffe0ff */
[----:B------:R-:W2:Y:S01]  /*0280*/  S2UR UR4, SR_CTAID.X ;  /* 0x00000000000479c3 */ /* 0x000ea20000002500 */
[----:B------:R0:W-:Y:S03]  /*0290*/  STL [R1+0x30], RZ ;  /* 0x000030ff01007387 */ /* 0x0001e60000100800 */
[C---:B------:R-:W-:Y:S01]  /*02a0*/  @P1 IMAD.WIDE.U32 R14, R23.reuse, 0x10, R14 ;  /* 0x00000010170e1825 */ /* 0x040fe200078e000e */
[----:B------:R-:W-:Y:S01]  /*02b0*/  SHF.R.U32.HI R227, RZ, 0x5, R227 ;  /* 0x00000005ffe37819 */ /* 0x000fe200000116e3 */
[----:B------:R0:W5:Y:S02]  /*02c0*/  @P0 LDG.E.128 R44, desc[UR10][R10.64] ;  /* 0x0000000a0a2c0981 */ /* 0x000164000c1e1d00 */
[C---:B-1----:R-:W-:Y:S01]  /*02d0*/  @P1 IMAD.WIDE.U32 R16, R23.reuse, 0x10, R16 ;  /* 0x0000001017101825 */ /* 0x042fe200078e0010 */
[----:B------:R-:W-:Y:S01]  /*02e0*/  @P1 IADD3 R23, PT, PT, R23, 0x20, RZ ;  /* 0x0000002017171810 */ /* 0x000fe20007ffe0ff */
[----:B------:R0:W5:Y:S04]  /*02f0*/  @P1 LDG.E.128 R52, desc[UR10][R14.64] ;  /* 0x0000000a0e341981 */ /* 0x000168000c1e1d00 */
[C---:B------:R-:W-:Y:S01]  /*0300*/  @P2 IMAD.WIDE.U32 R6, R23.reuse, 0x10, R18 ;  /* 0x0000001017062825 */ /* 0x040fe200078e0012 */
[----:B------:R0:W5:Y:S03]  /*0310*/  @P1 LDG.E.128 R56, desc[UR10][R16.64] ;  /* 0x0000000a10381981 */ /* 0x000166000c1e1d00 */
[----:B---3--:R-:W-:Y:S01]  /*0320*/  @P2 IMAD.WIDE.U32 R8, R23, 0x10, R20 ;  /* 0x0000001017082825 */ /* 0x008fe200078e0014 */
[----:B------:R0:W5:Y:S04]  /*0330*/  @P2 LDG.E.128 R60, desc[UR10][R6.64] ;  /* 0x0000000a063c2981 */ /* 0x000168000c1e1d00 */
[----:B------:R0:W5:Y:S04]  /*0340*/  @P2 LDG.E.128 R64, desc[UR10][R8.64] ;  /* 0x0000000a08402981 */ /* 0x000168000c1e1d00 */
[----:B------:R0:W-:Y:S04]  /*0350*/  STL [R1+0x34], RZ ;  /* 0x000034ff01007387 */ /* 0x0001e80000100800 */
[----:B------:R0:W-:Y:S04]  /*0360*/  STL [R1+0x38], RZ ;  /* 0x000038ff01007387 */ /* 0x0001e80000100800 */
[----:B------:R0:W-:Y:S04]  /*0370*/  STL [R1+0x3c], RZ ;  /* 0x00003cff01007387 */ /* 0x0001e80000100800 */
[----:B------:R0:W-:Y:S04]  /*0380*/  STL [R1+0x20], RZ ;  /* 0x000020ff01007387 */ /* 0x0001e80000100800 */
[----:B------:R0:W-:Y:S04]  /*0390*/  STL [R1+0x24], RZ ;  /* 0x000024ff01007387 */ /* 0x0001e80000100800 */
[----:B------:R0:W-:Y:S01]  /*03a0*/  STL [R1+0x28], RZ ;  /* 0x000028ff01007387 */ /* 0x0001e20000100800 */
[----:B--2---:R-:W-:-:S03]  /*03b0*/  USHF.L.U32 UR4, UR4, 0x2, URZ ;  /* 0x0000000204047899 */ /* 0x004fc600080006ff */
[----:B------:R0:W-:Y:S04]  /*03c0*/  STL [R1+0x2c], RZ ;  /* 0x00002cff01007387 */ /* 0x0001e80000100800 */
[----:B------:R0:W-:Y:S04]  /*03d0*/  STL [R1+0x10], RZ ;  /* 0x000010ff01007387 */ /* 0x0001e80000100800 */
[----:B------:R0:W-:Y:S04]  /*03e0*/  STL [R1+0x14], RZ ;  /* 0x000014ff01007387 */ /* 0x0001e80000100800 */
[----:B------:R0:W-:Y:S04]  /*03f0*/  STL [R1+0x18], RZ ;  /* 0x000018ff01007387 */ /* 0x0001e80000100800 */
[----:B------:R0:W-:Y:S04]  /*0400*/  STL [R1+0x1c], RZ ;  /* 0x00001cff01007387 */ /* 0x0001e80000100800 */
[----:B------:R0:W-:Y:S01]  /*0410*/  STL [R1], RZ ;  /* 0x000000ff01007387 */ /* 0x0001e20000100800 */
[----:B------:R-:W-:-:S03]  /*0420*/  LOP3.LUT R227, R227, UR4, RZ, 0xfc, !PT ;  /* 0x00000004e3e37c12 */ /* 0x000fc6000f8efcff */
[----:B------:R0:W-:Y:S04]  /*0430*/  STL [R1+0x4], RZ ;  /* 0x000004ff01007387 */ /* 0x0001e80000100800 */
[----:B------:R0:W-:Y:S04]  /*0440*/  STL [R1+0x8], RZ ;  /* 0x000008ff01007387 */ /* 0x0001e80000100800 */
[----:B------:R0:W-:Y:S04]  /*0450*/  STL [R1+0xc], RZ ;  /* 0x00000cff01007387 */ /* 0x0001e80000100800 */
[----:B------:R0:W5:Y:S01]  /*0460*/  @P0 LDG.E.128 R48, desc[UR10][R12.64] ;  /* 0x0000000a0c300981 */ /* 0x000162000c1e1d00 */
[----:B------:R-:W-:Y:S01]  /*0470*/  ISETP.GE.AND P0, PT, R227, UR5, PT ;  /* 0x00000005e3007c0c */ /* 0x000fe2000bf06270 */
        /* <DEDUP_REMOVED lines=57> */
[----:B0-----:R-:W-:Y:S06]  /*0810*/  @P0 BRA `(.L_x_540) ;  /* 0x00000080000c0947 */ /* 0x001fec0003800000 */
[----:B------:R0:W-:Y:S01]  /*0820*/  STL [R1+0x30], RZ ;  /* 0x000030ff01007387 */ /* 0x0001e20000100800 */
[----:B------:R-:W1:Y:S01]  /*0830*/  LDCU.U8 UR4, c[0x0][0x410] ;  /* 0x00008200ff0477ac */ /* 0x000e620008000000 */
[----:B------:R-:W-:Y:S02]  /*0840*/  CS2R R248, SRZ ;  /* 0x0000000000f87805 */ /* 0x000fe4000001ff00 */
[----:B------:R-:W-:Y:S01]  /*0850*/  CS2R R250, SRZ ;  /* 0x0000000000fa7805 */ /* 0x000fe2000001ff00 */
[----:B------:R0:W-:Y:S01]  /*0860*/  STL [R1+0x34], RZ ;  /* 0x000034ff01007387 */ /* 0x0001e20000100800 */
[----:B------:R-:W-:Y:S02]  /*0870*/  CS2R R244, SRZ ;  /* 0x0000000000f47805 */ /* 0x000fe4000001ff00 */
[----:B------:R-:W-:Y:S02]  /*0880*/  CS2R R246, SRZ ;  /* 0x0000000000f67805 */ /* 0x000fe4000001ff00 */
[----:B------:R-:W-:Y:S01]  /*0890*/  CS2R R240, SRZ ;  /* 0x0000000000f07805 */ /* 0x000fe2000001ff00 */
[----:B------:R0:W-:Y:S01]  /*08a0*/  STL [R1+0x38], RZ ;  /* 0x000038ff01007387 */ /* 0x0001e20000100800 */
[----:B------:R-:W-:-:S02]  /*08b0*/  CS2R R242, SRZ ;  /* 0x0000000000f27805 */ /* 0x000fc4000001ff00 */
        /* <DEDUP_REMOVED lines=8> */
[----:B------:R-:W-:Y:S01]  /*0940*/  CS2R R220, SRZ ;  /* 0x0000000000dc7805 */ /* 0x000fe2000001ff00 */
[----:B-1----:R-:W-:Y:S01]  /*0950*/  UISETP.NE.AND UP0, UPT, UR4, URZ, UPT ;  /* 0x000000ff0400728c */ /* 0x002fe2000bf05270 */
[----:B------:R0:W-:Y:S01]  /*0960*/  STL [R1+0x24], RZ ;  /* 0x000024ff01007387 */ /* 0x0001e20000100800 */
[----:B------:R-:W-:Y:S02]  /*0970*/  CS2R R222, SRZ ;  /* 0x0000000000de7805 */ /* 0x000fe4000001ff00 */
[----:B------:R-:W-:Y:S02]  /*0980*/  CS2R R216, SRZ ;  /* 0x0000000000d87805 */ /* 0x000fe4000001ff00 */
[----:B------:R-:W-:Y:S01]  /*0990*/  CS2R R218, SRZ ;  /* 0x0000000000da7805 */ /* 0x000fe2000001ff00 */
[----:B------:R0:W-:Y:S01]  /*09a0*/  STL [R1+0x28], RZ ;  /* 0x000028ff01007387 */ /* 0x0001e20000100800 */
[----:B------:R-:W-:Y:S02]  /*09b0*/  CS2R R212, SRZ ;  /* 0x0000000000d47805 */ /* 0x000fe4000001ff00 */
[----:B------:R-:W-:-:S02]  /*09c0*/  CS2R R214, SRZ ;  /* 0x0000000000d67805 */ /* 0x000fc4000001ff00 */
[----:B------:R-:W-:Y:S01]  /*09d0*/  CS2R R72, SRZ ;  /* 0x0000000000487805 */ /* 0x000fe2000001ff00 */
        /* <DEDUP_REMOVED lines=20> */
[----:B------:R0:W-:Y:S01]  /*0b20*/  STL [R1], RZ ;  /* 0x000000ff01007387 */ /* 0x0001e20000100800 */
        /* <DEDUP_REMOVED lines=22> */
[----:B------:R-:W-:-:S02]  /*0c90*/  PLOP3.LUT P2, PT, PT, PT, UP0, 0x80, 0x8 ;  /* 0x000000000008781c */ /* 0x000fc40003f4f008 */
[----:B------:R-:W-:Y:S02]  /*0ca0*/  CS2R R130, SRZ ;  /* 0x0000000000827805 */ /* 0x000fe4000001ff00 */
[----:B------:R-:W-:Y:S02]  /*0cb0*/  CS2R R132, SRZ ;  /* 0x0000000000847805 */ /* 0x000fe4000001ff00 */
[----:B0-----:R-:W-:-:S07]  /*0cc0*/  CS2R R134, SRZ ;  /* 0x0000000000867805 */ /* 0x001fce000001ff00 */
.L_x_590:
[----:B------:R-:W0:Y:S02]  /*0cd0*/  LDC.64 R160, c[0x0][0x3c0] ;  /* 0x0000f000ffa07b82 */ /* 0x000e240000000a00 */
[----:B0-----:R-:W-:-:S05]  /*0ce0*/  IMAD.WIDE R160, R227, 0x4, R160 ;  /* 0x00000004e3a07825 */ /* 0x001fca00078e02a0 */
[----:B------:R0:W2:Y:S01]  /*0cf0*/  LDG.E R162, desc[UR10][R160.64] ;  /* 0x0000000aa0a27981 */ /* 0x0000a2000c1e1900 */
[----:B------:R-:W1:Y:S01]  /*0d00*/  S2R R163, SR_TID.X ;  /* 0x0000000000a37919 */ /* 0x000e620000002100 */
[----:B0-----:R-:W0:Y:S01]  /*0d10*/  LDC.64 R160, c[0x0][0x3c8] ;  /* 0x0000f200ffa07b82 */ /* 0x001e220000000a00 */
[----:B------:R-:W-:-:S05]  /*0d20*/  MOV R7, UR24 ;  /* 0x0000001800077c02 */ /* 0x000fca0008000f00 */
[----:B------:R3:W-:Y:S02]  /*0d30*/  STL [R1+0x40], R7 ;  /* 0x0000400701007387 */ /* 0x0007e40000100800 */
[C---:B---3--:R-:W-:Y:S02]  /*0d40*/  IMAD R7, R227.reuse, R7, RZ ;  /* 0x00000007e3077224 */ /* 0x048fe400078e02ff */
        /* <DEDUP_REMOVED lines=12> */
[----:B--2---:R-:W-:Y:S01]  /*0e10*/  FSEL R211, R162, RZ, !P2 ;  /* 0x000000ffa2d37208 */ /* 0x004fe20005000000 */
[----:B------:R-:W-:Y:S06]  /*0e20*/  @!P3 BRA `(.L_x_542) ;  /* 0x00000008005cb947 */ /* 0x000fec0003800000 */
[----:B------:R-:W0:Y:S01]  /*0e30*/  LDC.64 R164, c[0x0][0x3a8] ;  /* 0x0000ea00ffa47b82 */ /* 0x000e220000000a00 */
[----:B------:R-:W2:Y:S04]  /*0e40*/  LDL.LU R198, [R1+0x30] ;  /* 0x0000300001c67983 */ /* 0x000ea80000300800 */
[----:B------:R-:W3:Y:S03]  /*0e50*/  LDL.LU R197, [R1+0x34] ;  /* 0x0000340001c57983 */ /* 0x000ee60000300800 */
[----:B------:R-:W1:Y:S01]  /*0e60*/  LDC.64 R18, c[0x0][0x430] ;  /* 0x00010c00ff127b82 */ /* 0x000e620000000a00 */
[----:B------:R-:W4:Y:S07]  /*0e70*/  LDL.LU R196, [R1+0x38] ;  /* 0x0000380001c47983 */ /* 0x000f2e0000300800 */
[----:B------:R-:W1:Y:S01]  /*0e80*/  LDC.64 R168, c[0x0][0x428] ;  /* 0x00010a00ffa87b82 */ /* 0x000e620000000a00 */
[----:B------:R-:W-:Y:S01]  /*0e90*/  ISETP.NE.U32.AND P0, PT, RZ, UR12, PT ;  /* 0x0000000cff007c0c */ /* 0x000fe2000bf05070 */
[----:B------:R-:W4:Y:S01]  /*0ea0*/  LDL.LU R195, [R1+0x3c] ;  /* 0x00003c0001c37983 */ /* 0x000f220000300800 */
[----:B0-----:R-:W-:-:S04]  /*0eb0*/  IMAD.WIDE.U32 R164, R7, 0x10, R164 ;  /* 0x0000001007a47825 */ /* 0x001fc800078e00a4 */
[C---:B-1----:R-:W-:Y:S02]  /*0ec0*/  IMAD.WIDE.U32 R18, R7.reuse, 0x10, R18 ;  /* 0x0000001007127825 */ /* 0x042fe400078e0012 */
[----:B------:R-:W2:Y:S04]  /*0ed0*/  LDG.E.128 R164, desc[UR10][R164.64] ;  /* 0x0000000aa4a47981 */ /* 0x000ea8000c1e1d00 */
[----:B------:R0:W3:Y:S01]  /*0ee0*/  LDG.E.128 R160, desc[UR10][R18.64] ;  /* 0x0000000a12a07981 */ /* 0x0000e2000c1e1d00 */
[----:B------:R-:W-:Y:S01]  /*0ef0*/  IMAD.WIDE.U32 R168, R7, 0x10, R168 ;  /* 0x0000001007a87825 */ /* 0x000fe200078e00a8 */
[----:B------:R-:W-:Y:S02]  /*0f00*/  ISETP.NE.AND.EX P0, PT, RZ, UR13, PT, P0 ;  /* 0x0000000dff007c0c */ /* 0x000fe4000bf05300 */
[----:B------:R-:W4:Y:S04]  /*0f10*/  LDL.LU R205, [R1+0x20] ;  /* 0x0000200001cd7983 */ /* 0x000f280000300800 */
[----:B------:R-:W4:Y:S01]  /*0f20*/  LDG.E.128 R168, desc[UR10][R168.64] ;  /* 0x0000000aa8a87981 */ /* 0x000f22000c1e1d00 */
[----:B------:R-:W-:-:S03]  /*0f30*/  HADD2.F32 R6, -RZ, R40.H0_H0 ;  /* 0x20000028ff067230 */ /* 0x000fc60000004100 */
[----:B------:R-:W4:Y:S03]  /*0f40*/  LDL.LU R206, [R1+0x24] ;  /* 0x0000240001ce7983 */ /* 0x000f260000300800 */
[----:B0-----:R-:W0:Y:S02]  /*0f50*/  @P0 LDC.64 R18, c[0x0][0x438] ;  /* 0x00010e00ff120b82 */ /* 0x001e240000000a00 */
[----:B0-----:R-:W-:-:S05]  /*0f60*/  @P0 IMAD.WIDE.U32 R18, R7, 0x10, R18 ;  /* 0x0000001007120825 */ /* 0x001fca00078e0012 */
[----:B------:R0:W5:Y:S02]  /*0f70*/  @P0 LDG.E.128 R140, desc[UR10][R18.64] ;  /* 0x0000000a128c0981 */ /* 0x000164000c1e1d00 */
[----:B0-----:R-:W-:Y:S02]  /*0f80*/  HADD2.F32 R19, -RZ, R36.H0_H0 ;  /* 0x20000024ff137230 */ /* 0x001fe40000004100 */
[----:B--2---:R-:W-:Y:S02]  /*0f90*/  HADD2.F32 R0, -RZ, R164.H0_H0 ;  /* 0x200000a4ff007230 */ /* 0x004fe40000004100 */
[----:B---3--:R-:W-:-:S03]  /*0fa0*/  HADD2.F32 R17, -RZ, R160.H0_H0 ;  /* 0x200000a0ff117230 */ /* 0x008fc60000004100 */
[C---:B------:R-:W-:Y:S01]  /*0fb0*/  FADD.FTZ R0, -R211.reuse, R0 ;  /* 0x00000000d3007221 */ /* 0x040fe20000010100 */
[----:B------:R-:W-:Y:S02]  /*0fc0*/  HADD2.F32 R164, -RZ, R164.H1_H1 ;  /* 0x300000a4ffa47230 */ /* 0x000fe40000004100 */
[----:B------:R-:W-:Y:S01]  /*0fd0*/  FMUL.FTZ R6, R6, R17 ;  /* 0x0000001106067220 */ /* 0x000fe20000410000 */
[----:B-----5:R-:W-:Y:S01]  /*0fe0*/  FMUL.FTZ R0, R8, R0 ;  /* 0x0000000008007220 */ /* 0x020fe20000410000 */
[----:B----4-:R-:W-:Y:S02]  /*0ff0*/  HADD2.F32 R18, -RZ, R168.H0_H0 ;  /* 0x200000a8ff127230 */ /* 0x010fe40000004100 */
[----:B------:R-:W-:Y:S01]  /*1000*/  FADD.FTZ R20, -R211, R164 ;  /* 0x000000a4d3147221 */ /* 0x000fe20000010100 */
[----:B------:R-:W-:Y:S02]  /*1010*/  HADD2.F32 R160, -RZ, R160.H1_H1 ;  /* 0x300000a0ffa07230 */ /* 0x000fe40000004100 */
[----:B------:R-:W-:Y:S01]  /*1020*/  FFMA.FTZ R6, R19, R18, R6 ;  /* 0x0000001213067223 */ /* 0x000fe20000010006 */
[----:B------:R-:W-:-:S02]  /*1030*/  HADD2.F32 R19, -RZ, R40.H1_H1 ;  /* 0x30000028ff137230 */ /* 0x000fc40000004100 */
[----:B------:R-:W-:Y:S01]  /*1040*/  FADD.FTZ R232, R232, R18 ;  /* 0x00000012e8e87221 */ /* 0x000fe20000010000 */
[----:B------:R-:W-:Y:S01]  /*1050*/  FFMA.FTZ R198, R0, R18, R198 ;  /* 0x0000001200c67223 */ /* 0x000fe200000100c6 */
[----:B------:R-:W-:Y:S02]  /*1060*/  HADD2.F32 R18, -RZ, R165.H0_H0 ;  /* 0x200000a5ff127230 */ /* 0x000fe40000004100 */
[----:B------:R-:W-:Y:S01]  /*1070*/  FADD.FTZ R108, R108, R17 ;  /* 0x000000116c6c7221 */ /* 0x000fe20000010000 */
[----:B------:R-:W-:Y:S01]  /*1080*/  FFMA.FTZ R84, R0, R17, R84 ;  /* 0x0000001100547223 */ /* 0x000fe20000010054 */
[----:B------:R-:W-:Y:S02]  /*1090*/  HADD2.F32 R168, -RZ, R168.H1_H1 ;  /* 0x300000a8ffa87230 */ /* 0x000fe40000004100 */
[----:B------:R-:W-:Y:S01]  /*10a0*/  FMUL.FTZ R19, R19, R160 ;  /* 0x000000a013137220 */ /* 0x000fe20000410000 */
[----:B------:R-:W-:Y:S02]  /*10b0*/  HADD2.F32 R17, -RZ, R36.H1_H1 ;  /* 0x30000024ff117230 */ /* 0x000fe40000004100 */
[----:B------:R-:W-:Y:S01]  /*10c0*/  FMUL.FTZ R20, R8, R20 ;  /* 0x0000001408147220 */ /* 0x000fe20000410000 */
[----:B------:R-:W-:Y:S01]  /*10d0*/  FADD.FTZ R18, -R211, R18 ;  /* 0x00000012d3127221 */ /* 0x000fe20000010100 */
[----:B------:R-:W-:Y:S01]  /*10e0*/  FADD.FTZ R109, R109, R160 ;  /* 0x000000a06d6d7221 */ /* 0x000fe20000010000 */
[----:B------:R-:W-:-:S02]  /*10f0*/  HADD2.F32 R27, -RZ, R161.H0_H0 ;  /* 0x200000a1ff1b7230 */ /* 0x000fc40000004100 */
[----:B------:R-:W-:Y:S01]  /*1100*/  FFMA.FTZ R19, R17, R168, R19 ;  /* 0x000000a811137223 */ /* 0x000fe20000010013 */
[----:B------:R-:W-:Y:S01]  /*1110*/  FFMA.FTZ R85, R20, R160, R85 ;  /* 0x000000a014557223 */ /* 0x000fe20000010055 */
[----:B------:R-:W-:Y:S02]  /*1120*/  HADD2.F32 R17, -RZ, R41.H0_H0 ;  /* 0x20000029ff117230 */ /* 0x000fe40000004100 */
[----:B------:R-:W-:Y:S01]  /*1130*/  FMUL.FTZ R18, R8, R18 ;  /* 0x0000001208127220 */ /* 0x000fe20000410000 */
[----:B------:R-:W-:Y:S02]  /*1140*/  HADD2.F32 R160, -RZ, R169.H0_H0 ;  /* 0x200000a9ffa07230 */ /* 0x000fe40000004100 */
[----:B------:R-:W-:Y:S01]  /*1150*/  FFMA.FTZ R197, R20, R168, R197 ;  /* 0x000000a814c57223 */ /* 0x000fe200000100c5 */
[----:B------:R-:W-:Y:S02]  /*1160*/  HADD2.F32 R164, -RZ, R37.H0_H0 ;  /* 0x20000025ffa47230 */ /* 0x000fe40000004100 */
[----:B------:R-:W-:Y:S01]  /*1170*/  FMUL.FTZ R17, R17, R27 ;  /* 0x0000001b11117220 */ /* 0x000fe20000410000 */
[-C--:B------:R-:W-:Y:S01]  /*1180*/  FFMA.FTZ R196, R18, R160.reuse, R196 ;  /* 0x000000a012c47223 */ /* 0x080fe200000100c4 */
[----:B------:R0:W-:Y:S02]  /*1190*/  STL [R1+0x30], R198 ;  /* 0x000030c601007387 */ /* 0x0001e40000100800 */
[----:B------:R-:W-:Y:S01]  /*11a0*/  FFMA.FTZ R17, R164, R160, R17 ;  /* 0x000000a0a4117223 */ /* 0x000fe20000010011 */
[----:B------:R-:W-:Y:S01]  /*11b0*/  FADD.FTZ R234, R234, R160 ;  /* 0x000000a0eaea7221 */ /* 0x000fe20000010000 */
[----:B------:R-:W-:Y:S01]  /*11c0*/  HADD2.F32 R160, -RZ, R169.H1_H1 ;  /* 0x300000a9ffa07230 */ /* 0x000fe20000004100 */
[----:B------:R1:W-:Y:S04]  /*11d0*/  STL [R1+0x34], R197 ;  /* 0x000034c501007387 */ /* 0x0003e80000100800 */
[----:B------:R2:W-:Y:S04]  /*11e0*/  STL [R1+0x38], R196 ;  /* 0x000038c401007387 */ /* 0x0005e80000100800 */
[----:B------:R-:W3:Y:S01]  /*11f0*/  LDL.LU R169, [R1+0x28] ;  /* 0x0000280001a97983 */ /* 0x000ee20000300800 */
[----:B------:R-:W-:-:S03]  /*1200*/  FADD.FTZ R233, R233, R168 ;  /* 0x000000a8e9e97221 */ /* 0x000fc60000010000 */
[----:B------:R-:W4:Y:S01]  /*1210*/  LDL.LU R168, [R1+0x2c] ;  /* 0x00002c0001a87983 */ /* 0x000f220000300800 */
[----:B------:R-:W-:Y:S01]  /*1220*/  FADD.FTZ R110, R110, R27 ;  /* 0x0000001b6e6e7221 */ /* 0x000fe20000010000 */
[----:B------:R-:W-:Y:S01]  /*1230*/  FFMA.FTZ R86, R18, R27, R86 ;  /* 0x0000001b12567223 */ /* 0x000fe20000010056 */
[----:B------:R-:W-:Y:S02]  /*1240*/  HADD2.F32 R27, -RZ, R161.H1_H1 ;  /* 0x300000a1ff1b7230 */ /* 0x000fe40000004100 */
[----:B------:R-:W-:Y:S02]  /*1250*/  HADD2.F32 R165, -RZ, R165.H1_H1 ;  /* 0x300000a5ffa57230 */ /* 0x000fe40000004100 */
[----:B------:R-:W-:Y:S02]  /*1260*/  HADD2.F32 R161, -RZ, R41.H1_H1 ;  /* 0x30000029ffa17230 */ /* 0x000fe40000004100 */
[----:B------:R-:W-:Y:S02]  /*1270*/  HADD2.F32 R164, -RZ, R37.H1_H1 ;  /* 0x30000025ffa47230 */ /* 0x000fe40000004100 */
[----:B------:R-:W-:Y:S01]  /*1280*/  FADD.FTZ R165, -R211, R165 ;  /* 0x000000a5d3a57221 */ /* 0x000fe20000010100 */
[----:B------:R-:W-:-:S03]  /*1290*/  FMUL.FTZ R161, R161, R27 ;  /* 0x0000001ba1a17220 */ /* 0x000fc60000410000 */
[----:B------:R-:W-:Y:S01]  /*12a0*/  FMUL.FTZ R174, R8, R165 ;  /* 0x000000a508ae7220 */ /* 0x000fe20000410000 */
[-C--:B------:R-:W-:Y:S01]  /*12b0*/  FFMA.FTZ R173, R164, R160.reuse, R161 ;  /* 0x000000a0a4ad7223 */ /* 0x080fe200000100a1 */
[----:B------:R-:W-:Y:S02]  /*12c0*/  HADD2.F32 R161, -RZ, R166.H0_H0 ;  /* 0x200000a6ffa17230 */ /* 0x000fe40000004100 */
[----:B------:R-:W-:Y:S01]  /*12d0*/  FADD.FTZ R235, R235, R160 ;  /* 0x000000a0ebeb7221 */ /* 0x000fe20000010000 */
[C---:B------:R-:W-:Y:S01]  /*12e0*/  FFMA.FTZ R195, R174.reuse, R160, R195 ;  /* 0x000000a0aec37223 */ /* 0x040fe200000100c3 */
[----:B------:R-:W-:Y:S01]  /*12f0*/  FADD.FTZ R111, R111, R27 ;  /* 0x0000001b6f6f7221 */ /* 0x000fe20000010000 */
[----:B------:R-:W-:Y:S01]  /*1300*/  FFMA.FTZ R87, R174, R27, R87 ;  /* 0x0000001bae577223 */ /* 0x000fe20000010057 */
[----:B------:R-:W-:Y:S02]  /*1310*/  HADD2.F32 R27, -RZ, R42.H0_H0 ;  /* 0x2000002aff1b7230 */ /* 0x000fe40000004100 */
[----:B------:R-:W-:Y:S01]  /*1320*/  FADD.FTZ R165, -R211, R161 ;  /* 0x000000a1d3a57221 */ /* 0x000fe20000010100 */
[----:B------:R-:W-:-:S02]  /*1330*/  HADD2.F32 R160, -RZ, R162.H0_H0 ;  /* 0x200000a2ffa07230 */ /* 0x000fc40000004100 */
[----:B------:R-:W-:Y:S02]  /*1340*/  HADD2.F32 R164, -RZ, R38.H0_H0 ;  /* 0x20000026ffa47230 */ /* 0x000fe40000004100 */
[----:B------:R-:W-:Y:S01]  /*1350*/  FMUL.FTZ R172, R8, R165 ;  /* 0x000000a508ac7220 */ /* 0x000fe20000410000 */
[----:B------:R-:W-:Y:S02]  /*1360*/  HADD2.F32 R161, -RZ, R170.H0_H0 ;  /* 0x200000aaffa17230 */ /* 0x000fe40000004100 */
[----:B------:R-:W-:Y:S01]  /*1370*/  FMUL.FTZ R27, R27, R160 ;  /* 0x000000a01b1b7220 */ /* 0x000fe20000410000 */
[----:B------:R-:W-:Y:S02]  /*1380*/  HADD2.F32 R166, -RZ, R166.H1_H1 ;  /* 0x300000a6ffa67230 */ /* 0x000fe40000004100 */
[----:B------:R-:W-:Y:S02]  /*1390*/  HADD2.F32 R162, -RZ, R162.H1_H1 ;  /* 0x300000a2ffa27230 */ /* 0x000fe40000004100 */
[-C--:B------:R-:W-:Y:S01]  /*13a0*/  FFMA.FTZ R27, R164, R161.reuse, R27 ;  /* 0x000000a1a41b7223 */ /* 0x080fe2000001001b */
[----:B------:R-:W-:Y:S01]  /*13b0*/  FADD.FTZ R228, R228, R161 ;  /* 0x000000a1e4e47221 */ /* 0x000fe20000010000 */
[----:B------:R-:W-:Y:S01]  /*13c0*/  FFMA.FTZ R205, R172, R161, R205 ;  /* 0x000000a1accd7223 */ /* 0x000fe200000100cd */
[----:B------:R-:W-:-:S02]  /*13d0*/  HADD2.F32 R161, -RZ, R42.H1_H1 ;  /* 0x3000002affa17230 */ /* 0x000fc40000004100 */
[----:B------:R-:W-:Y:S01]  /*13e0*/  FADD.FTZ R166, -R211, R166 ;  /* 0x000000a6d3a67221 */ /* 0x000fe20000010100 */
[----:B------:R-:W-:Y:S01]  /*13f0*/  FADD.FTZ R112, R112, R160 ;  /* 0x000000a070707221 */ /* 0x000fe20000010000 */
[----:B------:R-:W-:Y:S01]  /*1400*/  FFMA.FTZ R88, R172, R160, R88 ;  /* 0x000000a0ac587223 */ /* 0x000fe20000010058 */
[----:B------:R-:W-:Y:S02]  /*1410*/  HADD2.F32 R160, -RZ, R170.H1_H1 ;  /* 0x300000aaffa07230 */ /* 0x000fe40000004100 */
[----:B------:R-:W-:Y:S01]  /*1420*/  FMUL.FTZ R161, R161, R162 ;  /* 0x000000a2a1a17220 */ /* 0x000fe20000410000 */
[----:B------:R-:W-:Y:S02]  /*1430*/  HADD2.F32 R164, -RZ, R38.H1_H1 ;  /* 0x30000026ffa47230 */ /* 0x000fe40000004100 */
[----:B0-----:R-:W-:Y:S01]  /*1440*/  FMUL.FTZ R198, R8, R166 ;  /* 0x000000a608c67220 */ /* 0x001fe20000410000 */
[----:B------:R-:W-:Y:S01]  /*1450*/  FADD.FTZ R113, R113, R162 ;  /* 0x000000a271717221 */ /* 0x000fe20000010000 */
[----:B------:R-:W-:Y:S01]  /*1460*/  FADD.FTZ R229, R229, R160 ;  /* 0x000000a0e5e57221 */ /* 0x000fe20000010000 */
[-C--:B-1----:R-:W-:Y:S01]  /*1470*/  FFMA.FTZ R197, R164, R160.reuse, R161 ;  /* 0x000000a0a4c57223 */ /* 0x082fe200000100a1 */
[C---:B------:R-:W-:Y:S01]  /*1480*/  FFMA.FTZ R206, R198.reuse, R160, R206 ;  /* 0x000000a0c6ce7223 */ /* 0x040fe200000100ce */
[----:B------:R-:W-:Y:S01]  /*1490*/  FFMA.FTZ R89, R198, R162, R89 ;  /* 0x000000a2c6597223 */ /* 0x000fe20000010059 */
[----:B------:R-:W-:-:S02]  /*14a0*/  HADD2.F32 R162, -RZ, R43.H0_H0 ;  /* 0x2000002bffa27230 */ /* 0x000fc40000004100 */
[----:B------:R-:W-:Y:S02]  /*14b0*/  HADD2.F32 R160, -RZ, R163.H0_H0 ;  /* 0x200000a3ffa07230 */ /* 0x000fe40000004100 */
[----:B------:R-:W-:Y:S02]  /*14c0*/  HADD2.F32 R164, -RZ, R39.H0_H0 ;  /* 0x20000027ffa47230 */ /* 0x000fe40000004100 */
[----:B------:R-:W-:Y:S02]  /*14d0*/  HADD2.F32 R161, -RZ, R171.H0_H0 ;  /* 0x200000abffa17230 */ /* 0x000fe40000004100 */
[----:B------:R-:W-:-:S04]  /*14e0*/  FMUL.FTZ R162, R162, R160 ;  /* 0x000000a0a2a27220 */ /* 0x000fc80000410000 */
[----:B--2---:R-:W-:Y:S01]  /*14f0*/  FFMA.FTZ R196, R164, R161, R162 ;  /* 0x000000a1a4c47223 */ /* 0x004fe200000100a2 */
[----:B------:R-:W-:Y:S01]  /*1500*/  HADD2.F32 R162, -RZ, R167.H0_H0 ;  /* 0x200000a7ffa27230 */ /* 0x000fe20000004100 */
[----:B------:R0:W-:Y:S04]  /*1510*/  STL [R1+0x3c], R195 ;  /* 0x00003cc301007387 */ /* 0x0001e80000100800 */
[----:B------:R-:W-:Y:S01]  /*1520*/  FADD.FTZ R162, -R211, R162 ;  /* 0x000000a2d3a27221 */ /* 0x000fe20000010100 */
[----:B------:R-:W-:-:S03]  /*1530*/  FADD.FTZ R230, R230, R161 ;  /* 0x000000a1e6e67221 */ /* 0x000fc60000010000 */
[----:B0-----:R-:W-:Y:S01]  /*1540*/  FMUL.FTZ R195, R8, R162 ;  /* 0x000000a208c37220 */ /* 0x001fe20000410000 */
[----:B------:R-:W-:Y:S02]  /*1550*/  HADD2.F32 R162, -RZ, R167.H1_H1 ;  /* 0x300000a7ffa27230 */ /* 0x000fe40000004100 */
[----:B------:R-:W-:Y:S02]  /*1560*/  HADD2.F32 R163, -RZ, R163.H1_H1 ;  /* 0x300000a3ffa37230 */ /* 0x000fe40000004100 */
[----:B------:R-:W-:Y:S01]  /*1570*/  FADD.FTZ R114, R114, R160 ;  /* 0x000000a072727221 */ /* 0x000fe20000010000 */
[----:B------:R-:W-:Y:S01]  /*1580*/  FADD.FTZ R164, -R211, R162 ;  /* 0x000000a2d3a47221 */ /* 0x000fe20000010100 */
[----:B------:R-:W-:Y:S01]  /*1590*/  FFMA.FTZ R90, R195, R160, R90 ;  /* 0x000000a0c35a7223 */ /* 0x000fe2000001005a */
[----:B------:R0:W-:Y:S01]  /*15a0*/  STL [R1+0x20], R205 ;  /* 0x000020cd01007387 */ /* 0x0001e20000100800 */
[----:B------:R-:W-:Y:S02]  /*15b0*/  HADD2.F32 R160, -RZ, R171.H1_H1 ;  /* 0x300000abffa07230 */ /* 0x000fe40000004100 */
[----:B------:R-:W-:Y:S01]  /*15c0*/  HADD2.F32 R162, -RZ, R39.H1_H1 ;  /* 0x30000027ffa27230 */ /* 0x000fe20000004100 */
[----:B------:R1:W-:Y:S02]  /*15d0*/  STL [R1+0x24], R206 ;  /* 0x000024ce01007387 */ /* 0x0003e40000100800 */
[----:B------:R-:W-:Y:S01]  /*15e0*/  FADD.FTZ R231, R231, R160 ;  /* 0x000000a0e7e77221 */ /* 0x000fe20000010000 */
[----:B0-----:R-:W-:Y:S01]  /*15f0*/  FMUL.FTZ R205, R8, R164 ;  /* 0x000000a408cd7220 */ /* 0x001fe20000410000 */
[----:B------:R-:W-:Y:S01]  /*1600*/  FADD.FTZ R115, R115, R163 ;  /* 0x000000a373737221 */ /* 0x000fe20000010000 */
[----:B------:R-:W-:-:S02]  /*1610*/  IADD3 R226, PT, PT, R7, 0x20, RZ ;  /* 0x0000002007e27810 */ /* 0x000fc40007ffe0ff */
[----:B------:R-:W-:Y:S01]  /*1620*/  FFMA.FTZ R91, R205, R163, R91 ;  /* 0x000000a3cd5b7223 */ /* 0x000fe2000001005b */
[----:B---3--:R-:W-:Y:S01]  /*1630*/  FFMA.FTZ R169, R195, R161, R169 ;  /* 0x000000a1c3a97223 */ /* 0x008fe200000100a9 */
[----:B------:R-:W-:-:S05]  /*1640*/  HADD2.F32 R161, -RZ, R43.H1_H1 ;  /* 0x3000002bffa17230 */ /* 0x000fca0000004100 */
[----:B------:R-:W-:Y:S01]  /*1650*/  FMUL.FTZ R161, R161, R163 ;  /* 0x000000a3a1a17220 */ /* 0x000fe20000410000 */
[----:B----4-:R-:W-:-:S03]  /*1660*/  FFMA.FTZ R168, R205, R160, R168 ;  /* 0x000000a0cda87223 */ /* 0x010fc600000100a8 */
[----:B-1----:R-:W-:Y:S01]  /*1670*/  FFMA.FTZ R206, R162, R160, R161 ;  /* 0x000000a0a2ce7223 */ /* 0x002fe200000100a1 */
[----:B------:R-:W-:Y:S01]  /*1680*/  FADD.FTZ R161, RZ, R6 ;  /* 0x00000006ffa17221 */ /* 0x000fe20000010000 */
[----:B------:R-:W-:-:S03]  /*1690*/  FFMA.FTZ R160, R0, R6, RZ ;  /* 0x0000000600a07223 */ /* 0x000fc600000100ff */
[----:B------:R-:W-:Y:S01]  /*16a0*/  FADD.FTZ R161, R161, R19 ;  /* 0x00000013a1a17221 */ /* 0x000fe20000010000 */
[----:B------:R-:W-:Y:S01]  /*16b0*/  FFMA.FTZ R160, R20, R19, R160 ;  /* 0x0000001314a07223 */ /* 0x000fe200000100a0 */
[----:B------:R0:W-:Y:S02]  /*16c0*/  STL [R1+0x28], R169 ;  /* 0x000028a901007387 */ /* 0x0001e40000100800 */
[----:B------:R-:W-:Y:S01]  /*16d0*/  FADD.FTZ R161, R161, R17 ;  /* 0x00000011a1a17221 */ /* 0x000fe20000010000 */
[----:B------:R-:W-:Y:S01]  /*16e0*/  FFMA.FTZ R160, R18, R17, R160 ;  /* 0x0000001112a07223 */ /* 0x000fe200000100a0 */
[----:B------:R0:W-:Y:S02]  /*16f0*/  STL [R1+0x2c], R168 ;  /* 0x00002ca801007387 */ /* 0x0001e40000100800 */
        /* <DEDUP_REMOVED lines=9> */
[----:B0-----:R-:W-:-:S07]  /*1790*/  FFMA.FTZ R225, R205, R206, R160 ;  /* 0x000000cecde17223 */ /* 0x001fce00000100a0 */
.L_x_542:
[----:B------:R-:W-:Y:S05]  /*17a0*/  BSYNC.RECONVERGENT B1 ;  /* 0x0000000000017941 */ /* 0x000fea0003800200 */
.L_x_541:
[----:B------:R-:W-:Y:S04]  /*17b0*/  BSSY.RECONVERGENT B1, `(.L_x_543) ;  /* 0x0000099000017945 */ /* 0x000fe80003800200 */
[----:B------:R-:W-:Y:S05]  /*17c0*/  @!P5 BRA `(.L_x_544) ;  /* 0x00000008005cd947 */ /* 0x000fea0003800000 */
[----:B------:R-:W0:Y:S01]  /*17d0*/  LDC.64 R14, c[0x0][0x3a8] ;  /* 0x0000ea00ff0e7b82 */ /* 0x000e220000000a00 */
[----:B------:R-:W2:Y:S04]  /*17e0*/  LDL.LU R194, [R1+0x10] ;  /* 0x0000100001c27983 */ /* 0x000ea80000300800 */
[----:B------:R-:W3:Y:S03]  /*17f0*/  LDL.LU R193, [R1+0x14] ;  /* 0x0000140001c17983 */ /* 0x000ee60000300800 */
[----:B------:R-:W1:Y:S01]  /*1800*/  LDC.64 R4, c[0x0][0x430] ;  /* 0x00010c00ff047b82 */ /* 0x000e620000000a00 */
[----:B------:R-:W4:Y:S04]  /*1810*/  LDL.LU R192, [R1+0x18] ;  /* 0x0000180001c07983 */ /* 0x000f280000300800 */
[----:B------:R-:W4:Y:S03]  /*1820*/  LDL.LU R203, [R1+0x1c] ;  /* 0x00001c0001cb7983 */ /* 0x000f260000300800 */
[----:B------:R-:W1:Y:S01]  /*1830*/  LDC.64 R24, c[0x0][0x428] ;  /* 0x00010a00ff187b82 */ /* 0x000e620000000a00 */
[----:B------:R-:W-:Y:S01]  /*1840*/  HADD2.F32 R23, -RZ, R44.H1_H1 ;  /* 0x3000002cff177230 */ /* 0x000fe20000004100 */
[----:B------:R-:W4:Y:S04]  /*1850*/  LDL.LU R191, [R1] ;  /* 0x0000000001bf7983 */ /* 0x000f280000300800 */
[----:B------:R-:W4:Y:S01]  /*1860*/  LDL.LU R207, [R1+0x4] ;  /* 0x0000040001cf7983 */ /* 0x000f220000300800 */
[----:B0-----:R-:W-:-:S05]  /*1870*/  IMAD.WIDE.U32 R14, R226, 0x10, R14 ;  /* 0x00000010e20e7825 */ /* 0x001fca00078e000e */
[----:B------:R-:W2:Y:S01]  /*1880*/  LDG.E.128 R164, desc[UR10][R14.64] ;  /* 0x0000000a0ea47981 */ /* 0x000ea2000c1e1d00 */
[----:B-1----:R-:W-:-:S05]  /*1890*/  IMAD.WIDE.U32 R4, R226, 0x10, R4 ;  /* 0x00000010e2047825 */ /* 0x002fca00078e0004 */
[----:B------:R0:W3:Y:S01]  /*18a0*/  LDG.E.128 R160, desc[UR10][R4.64] ;  /* 0x0000000a04a07981 */ /* 0x0000e2000c1e1d00 */
[----:B------:R-:W-:-:S05]  /*18b0*/  IMAD.WIDE.U32 R24, R226, 0x10, R24 ;  /* 0x00000010e2187825 */ /* 0x000fca00078e0018 */
[----:B------:R1:W4:Y:S01]  /*18c0*/  LDG.E.128 R168, desc[UR10][R24.64] ;  /* 0x0000000a18a87981 */ /* 0x000322000c1e1d00 */
[----:B0-----:R-:W-:Y:S02]  /*18d0*/  HADD2.F32 R4, -RZ, R48.H0_H0 ;  /* 0x20000030ff047230 */ /* 0x001fe40000004100 */
[----:B------:R-:W-:Y:S02]  /*18e0*/  HADD2.F32 R15, -RZ, R44.H0_H0 ;  /* 0x2000002cff0f7230 */ /* 0x000fe40000004100 */
[----:B-1----:R-:W-:Y:S02]  /*18f0*/  HADD2.F32 R24, -RZ, R45.H0_H0 ;  /* 0x2000002dff187230 */ /* 0x002fe40000004100 */
[----:B--2---:R-:W-:-:S05]  /*1900*/  HADD2.F32 R5, -RZ, R164.H0_H0 ;  /* 0x200000a4ff057230 */ /* 0x004fca0000004100 */
[----:B------:R-:W-:Y:S01]  /*1910*/  FADD.FTZ R5, -R211, R5 ;  /* 0x00000005d3057221 */ /* 0x000fe20000010100 */
[----:B---3--:R-:W-:-:S03]  /*1920*/  HADD2.F32 R13, -RZ, R160.H0_H0 ;  /* 0x200000a0ff0d7230 */ /* 0x008fc60000004100 */
[----:B-----5:R-:W-:Y:S01]  /*1930*/  FMUL.FTZ R5, R8, R5 ;  /* 0x0000000508057220 */ /* 0x020fe20000410000 */
[----:B------:R-:W-:Y:S02]  /*1940*/  HADD2.F32 R16, -RZ, R164.H1_H1 ;  /* 0x300000a4ff107230 */ /* 0x000fe40000004100 */
[-C--:B------:R-:W-:Y:S01]  /*1950*/  FMUL.FTZ R4, R4, R13.reuse ;  /* 0x0000000d04047220 */ /* 0x080fe20000410000 */
[----:B----4-:R-:W-:Y:S02]  /*1960*/  HADD2.F32 R14, -RZ, R168.H0_H0 ;  /* 0x200000a8ff0e7230 */ /* 0x010fe40000004100 */
[----:B------:R-:W-:Y:S01]  /*1970*/  FADD.FTZ R32, R32, R13 ;  /* 0x0000000d20207221 */ /* 0x000fe20000010000 */
[----:B------:R-:W-:Y:S01]  /*1980*/  FFMA.FTZ R28, R5, R13, R28 ;  /* 0x0000000d051c7223 */ /* 0x000fe2000001001c */
[----:B------:R-:W-:Y:S02]  /*1990*/  HADD2.F32 R13, -RZ, R160.H1_H1 ;  /* 0x300000a0ff0d7230 */ /* 0x000fe40000004100 */
[----:B------:R-:W-:Y:S01]  /*19a0*/  FFMA.FTZ R4, R15, R14, R4 ;  /* 0x0000000e0f047223 */ /* 0x000fe20000010004 */
[----:B------:R-:W-:-:S02]  /*19b0*/  HADD2.F32 R15, -RZ, R48.H1_H1 ;  /* 0x30000030ff0f7230 */ /* 0x000fc40000004100 */
[----:B------:R-:W-:Y:S01]  /*19c0*/  FADD.FTZ R16, -R211, R16 ;  /* 0x00000010d3107221 */ /* 0x000fe20000010100 */
[----:B------:R-:W-:Y:S01]  /*19d0*/  FADD.FTZ R220, R220, R14 ;  /* 0x0000000edcdc7221 */ /* 0x000fe20000010000 */
[----:B------:R-:W-:Y:S01]  /*19e0*/  FFMA.FTZ R194, R5, R14, R194 ;  /* 0x0000000e05c27223 */ /* 0x000fe200000100c2 */
[----:B------:R-:W-:Y:S02]  /*19f0*/  HADD2.F32 R14, -RZ, R168.H1_H1 ;  /* 0x300000a8ff0e7230 */ /* 0x000fe40000004100 */
[-C--:B------:R-:W-:Y:S01]  /*1a00*/  FMUL.FTZ R15, R15, R13.reuse ;  /* 0x0000000d0f0f7220 */ /* 0x080fe20000410000 */
[----:B------:R-:W-:Y:S01]  /*1a10*/  FMUL.FTZ R16, R8, R16 ;  /* 0x0000001008107220 */ /* 0x000fe20000410000 */
[----:B------:R-:W-:Y:S02]  /*1a20*/  FADD.FTZ R33, R33, R13 ;  /* 0x0000000d21217221 */ /* 0x000fe40000010000 */
[-C--:B------:R-:W-:Y:S01]  /*1a30*/  FFMA.FTZ R15, R23, R14.reuse, R15 ;  /* 0x0000000e170f7223 */ /* 0x080fe2000001000f */
[C---:B------:R-:W-:Y:S01]  /*1a40*/  FFMA.FTZ R29, R16.reuse, R13, R29 ;  /* 0x0000000d101d7223 */ /* 0x040fe2000001001d */
[----:B------:R-:W-:Y:S01]  /*1a50*/  FADD.FTZ R221, R221, R14 ;  /* 0x0000000edddd7221 */ /* 0x000fe20000010000 */
[----:B------:R-:W-:Y:S01]  /*1a60*/  FFMA.FTZ R193, R16, R14, R193 ;  /* 0x0000000e10c17223 */ /* 0x000fe200000100c1 */
[----:B------:R-:W-:-:S02]  /*1a70*/  HADD2.F32 R13, -RZ, R49.H0_H0 ;  /* 0x20000031ff0d7230 */ /* 0x000fc40000004100 */
[----:B------:R-:W-:Y:S02]  /*1a80*/  HADD2.F32 R23, -RZ, R161.H0_H0 ;  /* 0x200000a1ff177230 */ /* 0x000fe40000004100 */
[--C-:B------:R-:W-:Y:S02]  /*1a90*/  HADD2.F32 R14, -RZ, R165.reuse.H0_H0 ;  /* 0x200000a5ff0e7230 */ /* 0x100fe40000004100 */
[----:B------:R-:W-:Y:S02]  /*1aa0*/  HADD2.F32 R26, -RZ, R165.H1_H1 ;  /* 0x300000a5ff1a7230 */ /* 0x000fe40000004100 */
[----:B------:R-:W-:Y:S01]  /*1ab0*/  FMUL.FTZ R13, R13, R23 ;  /* 0x000000170d0d7220 */ /* 0x000fe20000410000 */
[----:B------:R-:W-:Y:S02]  /*1ac0*/  HADD2.F32 R25, -RZ, R169.H0_H0 ;  /* 0x200000a9ff197230 */ /* 0x000fe40000004100 */
[C---:B------:R-:W-:Y:S01]  /*1ad0*/  FADD.FTZ R14, -R211.reuse, R14 ;  /* 0x0000000ed30e7221 */ /* 0x040fe20000010100 */
[----:B------:R-:W-:-:S02]  /*1ae0*/  FADD.FTZ R26, -R211, R26 ;  /* 0x0000001ad31a7221 */ /* 0x000fc40000010100 */
[-C--:B------:R-:W-:Y:S01]  /*1af0*/  FFMA.FTZ R13, R24, R25.reuse, R13 ;  /* 0x00000019180d7223 */ /* 0x080fe2000001000d */
[C---:B------:R-:W-:Y:S01]  /*1b00*/  FMUL.FTZ R14, R8.reuse, R14 ;  /* 0x0000000e080e7220 */ /* 0x040fe20000410000 */
[----:B------:R-:W-:Y:S02]  /*1b10*/  HADD2.F32 R24, -RZ, R169.H1_H1 ;  /* 0x300000a9ff187230 */ /* 0x000fe40000004100 */
[----:B------:R-:W-:Y:S01]  /*1b20*/  FMUL.FTZ R26, R8, R26 ;  /* 0x0000001a081a7220 */ /* 0x000fe20000410000 */
[----:B------:R-:W-:-:S03]  /*1b30*/  FFMA.FTZ R192, R14, R25, R192 ;  /* 0x000000190ec07223 */ /* 0x000fc600000100c0 */
[----:B------:R-:W-:Y:S01]  /*1b40*/  FFMA.FTZ R203, R26, R24, R203 ;  /* 0x000000181acb7223 */ /* 0x000fe200000100cb */
[----:B------:R-:W-:Y:S04]  /*1b50*/  STL [R1+0x10], R194 ;  /* 0x000010c201007387 */ /* 0x000fe80000100800 */
[----:B------:R-:W-:Y:S04]  /*1b60*/  STL [R1+0x14], R193 ;  /* 0x000014c101007387 */ /* 0x000fe80000100800 */
[----:B------:R-:W-:Y:S04]  /*1b70*/  STL [R1+0x18], R192 ;  /* 0x000018c001007387 */ /* 0x000fe80000100800 */
[----:B------:R0:W-:Y:S04]  /*1b80*/  STL [R1+0x1c], R203 ;  /* 0x00001ccb01007387 */ /* 0x0001e80000100800 */
[----:B0-----:R-:W2:Y:S04]  /*1b90*/  LDL.LU R203, [R1+0x8] ;  /* 0x0000080001cb7983 */ /* 0x001ea80000300800 */
[----:B------:R-:W3:Y:S01]  /*1ba0*/  LDL.LU R169, [R1+0xc] ;  /* 0x00000c0001a97983 */ /* 0x000ee20000300800 */
[----:B------:R-:W-:Y:S01]  /*1bb0*/  FADD.FTZ R222, R222, R25 ;  /* 0x00000019dede7221 */ /* 0x000fe20000010000 */
[----:B------:R-:W-:Y:S01]  /*1bc0*/  FADD.FTZ R34, R34, R23 ;  /* 0x0000001722227221 */ /* 0x000fe20000010000 */
[----:B------:R-:W-:Y:S01]  /*1bd0*/  FFMA.FTZ R30, R14, R23, R30 ;  /* 0x000000170e1e7223 */ /* 0x000fe2000001001e */
[----:B------:R-:W-:-:S02]  /*1be0*/  HADD2.F32 R23, -RZ, R161.H1_H1 ;  /* 0x300000a1ff177230 */ /* 0x000fc40000004100 */
[----:B------:R-:W-:Y:S02]  /*1bf0*/  HADD2.F32 R25, -RZ, R49.H1_H1 ;  /* 0x30000031ff197230 */ /* 0x000fe40000004100 */
[----:B------:R-:W-:-:S03]  /*1c00*/  HADD2.F32 R160, -RZ, R45.H1_H1 ;  /* 0x3000002dffa07230 */ /* 0x000fc60000004100 */
[----:B------:R-:W-:Y:S01]  /*1c10*/  FMUL.FTZ R25, R25, R23 ;  /* 0x0000001719197220 */ /* 0x000fe20000410000 */
[----:B------:R-:W-:-:S03]  /*1c20*/  FADD.FTZ R223, R223, R24 ;  /* 0x00000018dfdf7221 */ /* 0x000fc60000010000 */
[----:B------:R-:W-:Y:S01]  /*1c30*/  FFMA.FTZ R25, R160, R24, R25 ;  /* 0x00000018a0197223 */ /* 0x000fe20000010019 */
[----:B------:R-:W-:Y:S02]  /*1c40*/  HADD2.F32 R24, -RZ, R166.H0_H0 ;  /* 0x200000a6ff187230 */ /* 0x000fe40000004100 */
[----:B------:R-:W-:Y:S01]  /*1c50*/  FADD.FTZ R35, R35, R23 ;  /* 0x0000001723237221 */ /* 0x000fe20000010000 */
[----:B------:R-:W-:Y:S01]  /*1c60*/  FFMA.FTZ R31, R26, R23, R31 ;  /* 0x000000171a1f7223 */ /* 0x000fe2000001001f */
[----:B------:R-:W-:Y:S02]  /*1c70*/  HADD2.F32 R23, -RZ, R50.H0_H0 ;  /* 0x20000032ff177230 */ /* 0x000fe40000004100 */
[----:B------:R-:W-:Y:S02]  /*1c80*/  HADD2.F32 R168, -RZ, R162.H0_H0 ;  /* 0x200000a2ffa87230 */ /* 0x000fe40000004100 */
[----:B------:R-:W-:Y:S01]  /*1c90*/  FADD.FTZ R24, -R211, R24 ;  /* 0x00000018d3187221 */ /* 0x000fe20000010100 */
[----:B------:R-:W-:-:S02]  /*1ca0*/  HADD2.F32 R160, -RZ, R46.H0_H0 ;  /* 0x2000002effa07230 */ /* 0x000fc40000004100 */
[----:B------:R-:W-:Y:S02]  /*1cb0*/  HADD2.F32 R161, -RZ, R170.H0_H0 ;  /* 0x200000aaffa17230 */ /* 0x000fe40000004100 */
[----:B------:R-:W-:Y:S01]  /*1cc0*/  FMUL.FTZ R23, R23, R168 ;  /* 0x000000a817177220 */ /* 0x000fe20000410000 */
        /* <DEDUP_REMOVED lines=8> */
[----:B------:R-:W-:Y:S02]  /*1d50*/  HADD2.F32 R160, -RZ, R170.H1_H1 ;  /* 0x300000aaffa07230 */ /* 0x000fe40000004100 */
[----:B------:R-:W-:Y:S02]  /*1d60*/  HADD2.F32 R162, -RZ, R46.H1_H1 ;  /* 0x3000002effa27230 */ /* 0x000fe40000004100 */
[-C--:B------:R-:W-:Y:S01]  /*1d70*/  FMUL.FTZ R161, R161, R165.reuse ;  /* 0x000000a5a1a17220 */ /* 0x080fe20000410000 */
[----:B------:R-:W-:Y:S01]  /*1d80*/  FMUL.FTZ R194, R8, R164 ;  /* 0x000000a408c27220 */ /* 0x000fe20000410000 */
[----:B------:R-:W-:Y:S01]  /*1d90*/  FADD.FTZ R217, R217, R160 ;  /* 0x000000a0d9d97221 */ /* 0x000fe20000010000 */
[----:B------:R-:W-:Y:S01]  /*1da0*/  FADD.FTZ R69, R69, R165 ;  /* 0x000000a545457221 */ /* 0x000fe20000010000 */
[-C--:B------:R-:W-:Y:S01]  /*1db0*/  FFMA.FTZ R193, R162, R160.reuse, R161 ;  /* 0x000000a0a2c17223 */ /* 0x080fe200000100a1 */
[C---:B------:R-:W-:Y:S01]  /*1dc0*/  FFMA.FTZ R207, R194.reuse, R160, R207 ;  /* 0x000000a0c2cf7223 */ /* 0x040fe200000100cf */
[----:B------:R-:W-:Y:S01]  /*1dd0*/  FFMA.FTZ R117, R194, R165, R117 ;  /* 0x000000a5c2757223 */ /* 0x000fe20000010075 */
[----:B------:R-:W-:-:S02]  /*1de0*/  HADD2.F32 R160, -RZ, R51.H0_H0 ;  /* 0x20000033ffa07230 */ /* 0x000fc40000004100 */
[----:B------:R-:W-:Y:S02]  /*1df0*/  HADD2.F32 R165, -RZ, R163.H0_H0 ;  /* 0x200000a3ffa57230 */ /* 0x000fe40000004100 */
[----:B------:R-:W-:Y:S01]  /*1e00*/  HADD2.F32 R161, -RZ, R167.H0_H0 ;  /* 0x200000a7ffa17230 */ /* 0x000fe20000004100 */
[----:B------:R-:W-:Y:S01]  /*1e10*/  ISETP.NE.U32.AND P0, PT, RZ, UR12, PT ;  /* 0x0000000cff007c0c */ /* 0x000fe2000bf05070 */
[----:B------:R-:W-:Y:S02]  /*1e20*/  HADD2.F32 R162, -RZ, R47.H0_H0 ;  /* 0x2000002fffa27230 */ /* 0x000fe40000004100 */
[----:B------:R-:W-:Y:S01]  /*1e30*/  FMUL.FTZ R160, R160, R165 ;  /* 0x000000a5a0a07220 */ /* 0x000fe20000410000 */
[----:B------:R-:W-:Y:S02]  /*1e40*/  HADD2.F32 R164, -RZ, R171.H0_H0 ;  /* 0x200000abffa47230 */ /* 0x000fe40000004100 */
[----:B------:R-:W-:Y:S01]  /*1e50*/  FADD.FTZ R161, -R211, R161 ;  /* 0x000000a1d3a17221 */ /* 0x000fe20000010100 */
[----:B------:R0:W-:Y:S01]  /*1e60*/  STL [R1], R191 ;  /* 0x000000bf01007387 */ /* 0x0001e20000100800 */
[----:B------:R-:W-:Y:S01]  /*1e70*/  ISETP.NE.AND.EX P0, PT, RZ, UR13, PT, P0 ;  /* 0x0000000dff007c0c */ /* 0x000fe2000bf05300 */
[----:B------:R-:W-:-:S02]  /*1e80*/  HADD2.F32 R163, -RZ, R163.H1_H1 ;  /* 0x300000a3ffa37230 */ /* 0x000fc40000004100 */
[----:B------:R-:W-:Y:S01]  /*1e90*/  FMUL.FTZ R192, R8, R161 ;  /* 0x000000a108c07220 */ /* 0x000fe20000410000 */
[----:B------:R-:W-:Y:S02]  /*1ea0*/  HADD2.F32 R161, -RZ, R47.H1_H1 ;  /* 0x3000002fffa17230 */ /* 0x000fe40000004100 */
[----:B0-----:R-:W-:Y:S01]  /*1eb0*/  FFMA.FTZ R191, R162, R164, R160 ;  /* 0x000000a4a2bf7223 */ /* 0x001fe200000100a0 */
[----:B------:R-:W-:Y:S02]  /*1ec0*/  HADD2.F32 R160, -RZ, R51.H1_H1 ;  /* 0x30000033ffa07230 */ /* 0x000fe40000004100 */
[----:B------:R-:W-:-:S03]  /*1ed0*/  HADD2.F32 R162, -RZ, R171.H1_H1 ;  /* 0x300000abffa27230 */ /* 0x000fc60000004100 */
[----:B------:R-:W-:Y:S01]  /*1ee0*/  FMUL.FTZ R160, R160, R163 ;  /* 0x000000a3a0a07220 */ /* 0x000fe20000410000 */
[----:B------:R-:W-:Y:S01]  /*1ef0*/  STL [R1+0x4], R207 ;  /* 0x000004cf01007387 */ /* 0x000fe20000100800 */
[----:B------:R-:W-:Y:S01]  /*1f00*/  FADD.FTZ R68, R68, R168 ;  /* 0x000000a844447221 */ /* 0x000fe20000010000 */
[----:B------:R-:W-:Y:S01]  /*1f10*/  FFMA.FTZ R116, R24, R168, R116 ;  /* 0x000000a818747223 */ /* 0x000fe20000010074 */
[----:B------:R-:W-:Y:S01]  /*1f20*/  FADD.FTZ R218, R218, R164 ;  /* 0x000000a4dada7221 */ /* 0x000fe20000010000 */
[----:B------:R-:W-:Y:S01]  /*1f30*/  FADD.FTZ R219, R219, R162 ;  /* 0x000000a2dbdb7221 */ /* 0x000fe20000010000 */
[----:B------:R-:W-:Y:S01]  /*1f40*/  FADD.FTZ R70, R70, R165 ;  /* 0x000000a546467221 */ /* 0x000fe20000010000 */
[C---:B------:R-:W-:Y:S01]  /*1f50*/  FFMA.FTZ R118, R192.reuse, R165, R118 ;  /* 0x000000a5c0767223 */ /* 0x040fe20000010076 */
[----:B------:R-:W-:Y:S01]  /*1f60*/  FADD.FTZ R71, R71, R163 ;  /* 0x000000a347477221 */ /* 0x000fe20000010000 */
[----:B--2---:R-:W-:-:S05]  /*1f70*/  FFMA.FTZ R203, R192, R164, R203 ;  /* 0x000000a4c0cb7223 */ /* 0x004fca00000100cb */
[----:B------:R0:W-:Y:S02]  /*1f80*/  STL [R1+0x8], R203 ;  /* 0x000008cb01007387 */ /* 0x0001e40000100800 */
[----:B0-----:R-:W-:Y:S02]  /*1f90*/  FFMA.FTZ R203, R161, R162, R160 ;  /* 0x000000a2a1cb7223 */ /* 0x001fe400000100a0 */
[----:B------:R-:W0:Y:S02]  /*1fa0*/  @P0 LDC.64 R160, c[0x0][0x438] ;  /* 0x00010e00ffa00b82 */ /* 0x000e240000000a00 */
[----:B0-----:R-:W-:-:S05]  /*1fb0*/  @P0 IMAD.WIDE.U32 R160, R226, 0x10, R160 ;  /* 0x00000010e2a00825 */ /* 0x001fca00078e00a0 */
[----:B------:R0:W5:Y:S02]  /*1fc0*/  @P0 LDG.E.128 R148, desc[UR10][R160.64] ;  /* 0x0000000aa0940981 */ /* 0x000164000c1e1d00 */
[----:B0-----:R-:W-:-:S05]  /*1fd0*/  HADD2.F32 R160, -RZ, R167.H1_H1 ;  /* 0x300000a7ffa07230 */ /* 0x001fca0000004100 */
[----:B------:R-:W-:Y:S01]  /*1fe0*/  FADD.FTZ R160, -R211, R160 ;  /* 0x000000a0d3a07221 */ /* 0x000fe20000010100 */
[----:B------:R-:W-:-:S03]  /*1ff0*/  FFMA.FTZ R161, R5, R4, R225 ;  /* 0x0000000405a17223 */ /* 0x000fc600000100e1 */
[----:B------:R-:W-:Y:S01]  /*2000*/  FMUL.FTZ R207, R8, R160 ;  /* 0x000000a008cf7220 */ /* 0x000fe20000410000 */
[----:B------:R-:W-:Y:S01]  /*2010*/  FADD.FTZ R160, R224, R4 ;  /* 0x00000004e0a07221 */ /* 0x000fe20000010000 */
[----:B------:R-:W-:Y:S02]  /*2020*/  FFMA.FTZ R161, R16, R15, R161 ;  /* 0x0000000f10a17223 */ /* 0x000fe400000100a1 */
[----:B---3--:R-:W-:Y:S01]  /*2030*/  FFMA.FTZ R169, R207, R162, R169 ;  /* 0x000000a2cfa97223 */ /* 0x008fe200000100a9 */
[----:B------:R-:W-:Y:S01]  /*2040*/  FADD.FTZ R160, R160, R15 ;  /* 0x0000000fa0a07221 */ /* 0x000fe20000010000 */
[----:B------:R-:W-:-:S03]  /*2050*/  FFMA.FTZ R161, R14, R13, R161 ;  /* 0x0000000d0ea17223 */ /* 0x000fc600000100a1 */
[----:B------:R0:W-:Y:S01]  /*2060*/  STL [R1+0xc], R169 ;  /* 0x00000ca901007387 */ /* 0x0001e20000100800 */
        /* <DEDUP_REMOVED lines=10> */
[----:B------:R-:W-:Y:S01]  /*2110*/  IADD3 R226, PT, PT, R226, 0x20, RZ ;  /* 0x00000020e2e27810 */ /* 0x000fe20007ffe0ff */
[----:B------:R-:W-:Y:S01]  /*2120*/  FFMA.FTZ R225, R207, R203, R161 ;  /* 0x000000cbcfe17223 */ /* 0x000fe200000100a1 */
[----:B0-----:R-:W-:-:S07]  /*2130*/  FADD.FTZ R224, R160, R203 ;  /* 0x000000cba0e07221 */ /* 0x001fce0000010000 */
.L_x_544:
[----:B------:R-:W-:Y:S05]  /*2140*/  BSYNC.RECONVERGENT B1 ;  /* 0x0000000000017941 */ /* 0x000fea0003800200 */
.L_x_543:
[----:B------:R-:W-:Y:S04]  /*2150*/  BSSY.RECONVERGENT B1, `(.L_x_545) ;  /* 0x0000089000017945 */ /* 0x000fe80003800200 */
[----:B------:R-:W-:Y:S05]  /*2160*/  @!P4 BRA `(.L_x_546) ;  /* 0x00000008001cc947 */ /* 0x000fea0003800000 */
[----:B------:R-:W0:Y:S08]  /*2170*/  LDC.64 R10, c[0x0][0x3a8] ;  /* 0x0000ea00ff0a7b82 */ /* 0x000e300000000a00 */
[----:B------:R-:W1:Y:S08]  /*2180*/  LDC.64 R2, c[0x0][0x430] ;  /* 0x00010c00ff027b82 */ /* 0x000e700000000a00 */
[----:B------:R-:W2:Y:S01]  /*2190*/  LDC.64 R168, c[0x0][0x428] ;  /* 0x00010a00ffa87b82 */ /* 0x000ea20000000a00 */
[----:B0-----:R-:W-:-:S05]  /*21a0*/  IMAD.WIDE.U32 R10, R226, 0x10, R10 ;  /* 0x00000010e20a7825 */ /* 0x001fca00078e000a */
[----:B------:R-:W3:Y:S01]  /*21b0*/  LDG.E.128 R164, desc[UR10][R10.64] ;  /* 0x0000000a0aa47981 */ /* 0x000ee2000c1e1d00 */
[----:B-1----:R-:W-:-:S05]  /*21c0*/  IMAD.WIDE.U32 R2, R226, 0x10, R2 ;  /* 0x00000010e2027825 */ /* 0x002fca00078e0002 */
[----:B------:R0:W4:Y:S01]  /*21d0*/  LDG.E.128 R160, desc[UR10][R2.64] ;  /* 0x0000000a02a07981 */ /* 0x000122000c1e1d00 */
[----:B--2---:R-:W-:-:S06]  /*21e0*/  IMAD.WIDE.U32 R168, R226, 0x10, R168 ;  /* 0x00000010e2a87825 */ /* 0x004fcc00078e00a8 */
[----:B------:R-:W2:Y:S01]  /*21f0*/  LDG.E.128 R168, desc[UR10][R168.64] ;  /* 0x0000000aa8a87981 */ /* 0x000ea2000c1e1d00 */
[----:B0-----:R-:W-:Y:S02]  /*2200*/  HADD2.F32 R2, -RZ, R56.H0_H0 ;  /* 0x20000038ff027230 */ /* 0x001fe40000004100 */
[----:B------:R-:W-:Y:S01]  /*2210*/  HADD2.F32 R11, -RZ, R52.H0_H0 ;  /* 0x20000034ff0b7230 */ /* 0x000fe20000004100 */
[----:B------:R-:W-:-:S04]  /*2220*/  ISETP.NE.U32.AND P0, PT, RZ, UR12, PT ;  /* 0x0000000cff007c0c */ /* 0x000fc8000bf05070 */
[----:B------:R-:W-:Y:S01]  /*2230*/  ISETP.NE.AND.EX P0, PT, RZ, UR13, PT, P0 ;  /* 0x0000000dff007c0c */ /* 0x000fe2000bf05300 */
[----:B---3--:R-:W-:-:S05]  /*2240*/  HADD2.F32 R3, -RZ, R164.H0_H0 ;  /* 0x200000a4ff037230 */ /* 0x008fca0000004100 */
[----:B------:R-:W-:Y:S01]  /*2250*/  FADD.FTZ R3, -R211, R3 ;  /* 0x00000003d3037221 */ /* 0x000fe20000010100 */
[----:B----4-:R-:W-:-:S03]  /*2260*/  HADD2.F32 R9, -RZ, R160.H0_H0 ;  /* 0x200000a0ff097230 */ /* 0x010fc60000004100 */
[----:B-----5:R-:W-:Y:S01]  /*2270*/  FMUL.FTZ R3, R8, R3 ;  /* 0x0000000308037220 */ /* 0x020fe20000410000 */
[----:B------:R-:W-:Y:S02]  /*2280*/  HADD2.F32 R12, -RZ, R164.H1_H1 ;  /* 0x300000a4ff0c7230 */ /* 0x000fe40000004100 */
[-C--:B------:R-:W-:Y:S01]  /*2290*/  FMUL.FTZ R2, R2, R9.reuse ;  /* 0x0000000902027220 */ /* 0x080fe20000410000 */
[----:B--2---:R-:W-:Y:S02]  /*22a0*/  HADD2.F32 R10, -RZ, R168.H0_H0 ;  /* 0x200000a8ff0a7230 */ /* 0x004fe40000004100 */
        /* <DEDUP_REMOVED lines=11> */
[----:B------:R-:W-:Y:S01]  /*2360*/  FMUL.FTZ R12, R8, R12 ;  /* 0x0000000c080c7220 */ /* 0x000fe20000410000 */
[----:B------:R-:W-:Y:S02]  /*2370*/  FADD.FTZ R213, R213, R10 ;  /* 0x0000000ad5d57221 */ /* 0x000fe40000010000 */
[-C--:B------:R-:W-:Y:S01]  /*2380*/  FFMA.FTZ R11, R160, R10.reuse, R11 ;  /* 0x0000000aa00b7223 */ /* 0x080fe2000001000b */
[----:B------:R-:W-:Y:S01]  /*2390*/  FFMA.FTZ R249, R12, R10, R249 ;  /* 0x0000000a0cf97223 */ /* 0x000fe200000100f9 */
[----:B------:R-:W-:-:S02]  /*23a0*/  HADD2.F32 R10, -RZ, R165.H0_H0 ;  /* 0x200000a5ff0a7230 */ /* 0x000fc40000004100 */
[----:B------:R-:W-:Y:S01]  /*23b0*/  FADD.FTZ R121, R121, R9 ;  /* 0x0000000979797221 */ /* 0x000fe20000010000 */
[----:B------:R-:W-:Y:S01]  /*23c0*/  FFMA.FTZ R93, R12, R9, R93 ;  /* 0x000000090c5d7223 */ /* 0x000fe2000001005d */
[----:B------:R-:W-:Y:S02]  /*23d0*/  HADD2.F32 R9, -RZ, R57.H0_H0 ;  /* 0x20000039ff097230 */ /* 0x000fe40000004100 */
[----:B------:R-:W-:Y:S02]  /*23e0*/  HADD2.F32 R160, -RZ, R161.H0_H0 ;  /* 0x200000a1ffa07230 */ /* 0x000fe40000004100 */
[----:B------:R-:W-:Y:S01]  /*23f0*/  FADD.FTZ R10, -R211, R10 ;  /* 0x0000000ad30a7221 */ /* 0x000fe20000010100 */
[----:B------:R-:W-:Y:S02]  /*2400*/  HADD2.F32 R164, -RZ, R53.H0_H0 ;  /* 0x20000035ffa47230 */ /* 0x000fe40000004100 */
[----:B------:R-:W-:Y:S02]  /*2410*/  HADD2.F32 R168, -RZ, R169.H0_H0 ;  /* 0x200000a9ffa87230 */ /* 0x000fe40000004100 */
[----:B------:R-:W-:Y:S01]  /*2420*/  FMUL.FTZ R9, R9, R160 ;  /* 0x000000a009097220 */ /* 0x000fe20000410000 */
[----:B------:R-:W-:Y:S01]  /*2430*/  FMUL.FTZ R10, R8, R10 ;  /* 0x0000000a080a7220 */ /* 0x000fe20000410000 */
[----:B------:R-:W-:-:S02]  /*2440*/  HADD2.F32 R165, -RZ, R165.H1_H1 ;  /* 0x300000a5ffa57230 */ /* 0x000fc40000004100 */
[-C--:B------:R-:W-:Y:S01]  /*2450*/  FFMA.FTZ R9, R164, R168.reuse, R9 ;  /* 0x000000a8a4097223 */ /* 0x080fe20000010009 */
[----:B------:R-:W-:Y:S01]  /*2460*/  FADD.FTZ R214, R214, R168 ;  /* 0x000000a8d6d67221 */ /* 0x000fe20000010000 */
[----:B------:R-:W-:Y:S01]  /*2470*/  FFMA.FTZ R250, R10, R168, R250 ;  /* 0x000000a80afa7223 */ /* 0x000fe200000100fa */
[----:B------:R-:W-:Y:S01]  /*2480*/  FADD.FTZ R168, -R211, R165 ;  /* 0x000000a5d3a87221 */ /* 0x000fe20000010100 */
[----:B------:R-:W-:Y:S02]  /*2490*/  HADD2.F32 R161, -RZ, R161.H1_H1 ;  /* 0x300000a1ffa17230 */ /* 0x000fe40000004100 */
[----:B------:R-:W-:Y:S02]  /*24a0*/  HADD2.F32 R164, -RZ, R57.H1_H1 ;  /* 0x30000039ffa47230 */ /* 0x000fe40000004100 */
[----:B------:R-:W-:Y:S01]  /*24b0*/  FMUL.FTZ R175, R8, R168 ;  /* 0x000000a808af7220 */ /* 0x000fe20000410000 */
[----:B------:R-:W-:Y:S01]  /*24c0*/  FADD.FTZ R122, R122, R160 ;  /* 0x000000a07a7a7221 */ /* 0x000fe20000010000 */
[----:B------:R-:W-:Y:S01]  /*24d0*/  FFMA.FTZ R94, R10, R160, R94 ;  /* 0x000000a00a5e7223 */ /* 0x000fe2000001005e */
[----:B------:R-:W-:-:S02]  /*24e0*/  HADD2.F32 R160, -RZ, R169.H1_H1 ;  /* 0x300000a9ffa07230 */ /* 0x000fc40000004100 */
[-C--:B------:R-:W-:Y:S01]  /*24f0*/  FMUL.FTZ R164, R164, R161.reuse ;  /* 0x000000a1a4a47220 */ /* 0x080fe20000410000 */
[----:B------:R-:W-:Y:S02]  /*2500*/  HADD2.F32 R165, -RZ, R53.H1_H1 ;  /* 0x30000035ffa57230 */ /* 0x000fe40000004100 */
[----:B------:R-:W-:Y:S01]  /*2510*/  FADD.FTZ R123, R123, R161 ;  /* 0x000000a17b7b7221 */ /* 0x000fe20000010000 */
[----:B------:R-:W-:Y:S01]  /*2520*/  FFMA.FTZ R95, R175, R161, R95 ;  /* 0x000000a1af5f7223 */ /* 0x000fe2000001005f */
[----:B------:R-:W-:Y:S02]  /*2530*/  HADD2.F32 R161, -RZ, R166.H0_H0 ;  /* 0x200000a6ffa17230 */ /* 0x000fe40000004100 */
[----:B------:R-:W-:Y:S01]  /*2540*/  FADD.FTZ R215, R215, R160 ;  /* 0x000000a0d7d77221 */ /* 0x000fe20000010000 */
[-C--:B------:R-:W-:Y:S01]  /*2550*/  FFMA.FTZ R176, R165, R160.reuse, R164 ;  /* 0x000000a0a5b07223 */ /* 0x080fe200000100a4 */
[----:B------:R-:W-:Y:S01]  /*2560*/  FFMA.FTZ R251, R175, R160, R251 ;  /* 0x000000a0affb7223 */ /* 0x000fe200000100fb */
[----:B------:R-:W-:-:S02]  /*2570*/  HADD2.F32 R160, -RZ, R58.H0_H0 ;  /* 0x2000003affa07230 */ /* 0x000fc40000004100 */
[----:B------:R-:W-:Y:S01]  /*2580*/  FADD.FTZ R164, -R211, R161 ;  /* 0x000000a1d3a47221 */ /* 0x000fe20000010100 */
[----:B------:R-:W-:Y:S02]  /*2590*/  HADD2.F32 R168, -RZ, R162.H0_H0 ;  /* 0x200000a2ffa87230 */ /* 0x000fe40000004100 */
[----:B------:R-:W-:Y:S02]  /*25a0*/  HADD2.F32 R161, -RZ, R54.H0_H0 ;  /* 0x20000036ffa17230 */ /* 0x000fe40000004100 */
[----:B------:R-:W-:Y:S01]  /*25b0*/  FMUL.FTZ R177, R8, R164 ;  /* 0x000000a408b17220 */ /* 0x000fe20000410000 */
[----:B------:R-:W-:Y:S02]  /*25c0*/  HADD2.F32 R165, -RZ, R170.H0_H0 ;  /* 0x200000aaffa57230 */ /* 0x000fe40000004100 */
[----:B------:R-:W-:-:S04]  /*25d0*/  FMUL.FTZ R160, R160, R168 ;  /* 0x000000a8a0a07220 */ /* 0x000fc80000410000 */
[-C--:B------:R-:W-:Y:S01]  /*25e0*/  FFMA.FTZ R178, R161, R165.reuse, R160 ;  /* 0x000000a5a1b27223 */ /* 0x080fe200000100a0 */
[----:B------:R-:W-:Y:S01]  /*25f0*/  FADD.FTZ R72, R72, R165 ;  /* 0x000000a548487221 */ /* 0x000fe20000010000 */
[----:B------:R-:W-:Y:S01]  /*2600*/  FFMA.FTZ R244, R177, R165, R244 ;  /* 0x000000a5b1f47223 */ /* 0x000fe200000100f4 */
[----:B------:R-:W-:Y:S02]  /*2610*/  HADD2.F32 R165, -RZ, R162.H1_H1 ;  /* 0x300000a2ffa57230 */ /* 0x000fe40000004100 */
[----:B------:R-:W-:Y:S02]  /*2620*/  HADD2.F32 R162, -RZ, R166.H1_H1 ;  /* 0x300000a6ffa27230 */ /* 0x000fe40000004100 */
[----:B------:R-:W-:-:S03]  /*2630*/  HADD2.F32 R161, -RZ, R58.H1_H1 ;  /* 0x3000003affa17230 */ /* 0x000fc60000004100 */
[----:B------:R-:W-:Y:S01]  /*2640*/  FADD.FTZ R164, -R211, R162 ;  /* 0x000000a2d3a47221 */ /* 0x000fe20000010100 */
[----:B------:R-:W-:Y:S02]  /*2650*/  HADD2.F32 R160, -RZ, R170.H1_H1 ;  /* 0x300000aaffa07230 */ /* 0x000fe40000004100 */
[-C--:B------:R-:W-:Y:S01]  /*2660*/  FMUL.FTZ R161, R161, R165.reuse ;  /* 0x000000a5a1a17220 */ /* 0x080fe20000410000 */
[----:B------:R-:W-:Y:S02]  /*2670*/  HADD2.F32 R162, -RZ, R54.H1_H1 ;  /* 0x30000036ffa27230 */ /* 0x000fe40000004100 */
        /* <DEDUP_REMOVED lines=8> */
[----:B------:R-:W-:Y:S02]  /*2700*/  HADD2.F32 R162, -RZ, R55.H0_H0 ;  /* 0x20000037ffa27230 */ /* 0x000fe40000004100 */
[----:B------:R-:W-:Y:S02]  /*2710*/  HADD2.F32 R164, -RZ, R171.H0_H0 ;  /* 0x200000abffa47230 */ /* 0x000fe40000004100 */
[----:B------:R-:W-:Y:S01]  /*2720*/  FMUL.FTZ R160, R160, R165 ;  /* 0x000000a5a0a07220 */ /* 0x000fe20000410000 */
[----:B------:R-:W-:Y:S02]  /*2730*/  HADD2.F32 R161, -RZ, R167.H0_H0 ;  /* 0x200000a7ffa17230 */ /* 0x000fe40000004100 */
[----:B------:R-:W-:Y:S02]  /*2740*/  HADD2.F32 R163, -RZ, R163.H1_H1 ;  /* 0x300000a3ffa37230 */ /* 0x000fe40000004100 */
[----:B------:R-:W-:Y:S01]  /*2750*/  FFMA.FTZ R187, R162, R164, R160 ;  /* 0x000000a4a2bb7223 */ /* 0x000fe200000100a0 */
[----:B------:R-:W-:-:S02]  /*2760*/  HADD2.F32 R160, -RZ, R59.H1_H1 ;  /* 0x3000003bffa07230 */ /* 0x000fc40000004100 */
[----:B------:R-:W-:Y:S01]  /*2770*/  FADD.FTZ R161, -R211, R161 ;  /* 0x000000a1d3a17221 */ /* 0x000fe20000010100 */
[----:B------:R-:W-:-:S03]  /*2780*/  HADD2.F32 R162, -RZ, R171.H1_H1 ;  /* 0x300000abffa27230 */ /* 0x000fc60000004100 */
[----:B------:R-:W-:Y:S01]  /*2790*/  FMUL.FTZ R188, R8, R161 ;  /* 0x000000a108bc7220 */ /* 0x000fe20000410000 */
[----:B------:R-:W-:Y:S01]  /*27a0*/  FMUL.FTZ R160, R160, R163 ;  /* 0x000000a3a0a07220 */ /* 0x000fe20000410000 */
[----:B------:R-:W-:-:S05]  /*27b0*/  HADD2.F32 R161, -RZ, R55.H1_H1 ;  /* 0x30000037ffa17230 */ /* 0x000fca0000004100 */
[----:B------:R-:W-:Y:S02]  /*27c0*/  FFMA.FTZ R204, R161, R162, R160 ;  /* 0x000000a2a1cc7223 */ /* 0x000fe400000100a0 */
        /* <DEDUP_REMOVED lines=30> */
[----:B------:R-:W-:Y:S01]  /*29b0*/  IADD3 R226, PT, PT, R226, 0x20, RZ ;  /* 0x00000020e2e27810 */ /* 0x000fe20007ffe0ff */
[----:B------:R-:W-:Y:S01]  /*29c0*/  FADD.FTZ R224, R160, R204 ;  /* 0x000000cca0e07221 */ /* 0x000fe20000010000 */
[----:B------:R-:W-:-:S07]  /*29d0*/  FFMA.FTZ R225, R208, R204, R161 ;  /* 0x000000ccd0e17223 */ /* 0x000fce00000100a1 */
.L_x_546:
[----:B------:R-:W-:Y:S05]  /*29e0*/  BSYNC.RECONVERGENT B1 ;  /* 0x0000000000017941 */ /* 0x000fea0003800200 */
.L_x_545:
[----:B------:R-:W-:Y:S04]  /*29f0*/  BSSY.RECONVERGENT B1, `(.L_x_547) ;  /* 0x0000088000017945 */ /* 0x000fe80003800200 */
[----:B------:R-:W-:Y:S05]  /*2a00*/  @!P1 BRA `(.L_x_548) ;  /* 0x0000000800189947 */ /* 0x000fea0003800000 */
[----:B------:R-:W0:Y:S08]  /*2a10*/  LDC.64 R160, c[0x0][0x3a8] ;  /* 0x0000ea00ffa07b82 */ /* 0x000e300000000a00 */
[----:B------:R-:W1:Y:S08]  /*2a20*/  LDC.64 R162, c[0x0][0x430] ;  /* 0x00010c00ffa27b82 */ /* 0x000e700000000a00 */
[----:B------:R-:W2:Y:S01]  /*2a30*/  LDC.64 R164, c[0x0][0x428] ;  /* 0x00010a00ffa47b82 */ /* 0x000ea20000000a00 */
[----:B0-----:R-:W-:-:S05]  /*2a40*/  IMAD.WIDE.U32 R160, R226, 0x10, R160 ;  /* 0x00000010e2a07825 */ /* 0x001fca00078e00a0 */
[----:B------:R1:W3:Y:S02]  /*2a50*/  LDG.E.128 R168, desc[UR10][R160.64] ;  /* 0x0000000aa0a87981 */ /* 0x0002e4000c1e1d00 */
[----:B-1----:R-:W-:-:S04]  /*2a60*/  IMAD.WIDE.U32 R160, R226, 0x10, R162 ;  /* 0x00000010e2a07825 */ /* 0x002fc800078e00a2 */
[----:B--2---:R-:W-:Y:S02]  /*2a70*/  IMAD.WIDE.U32 R164, R226, 0x10, R164 ;  /* 0x00000010e2a47825 */ /* 0x004fe400078e00a4 */
[----:B------:R-:W2:Y:S04]  /*2a80*/  LDG.E.128 R160, desc[UR10][R160.64] ;  /* 0x0000000aa0a07981 */ /* 0x000ea8000c1e1d00 */
[----:B------:R-:W4:Y:S01]  /*2a90*/  LDG.E.128 R164, desc[UR10][R164.64] ;  /* 0x0000000aa4a47981 */ /* 0x000f22000c1e1d00 */
[----:B------:R-:W-:-:S04]  /*2aa0*/  ISETP.NE.U32.AND P0, PT, RZ, UR12, PT ;  /* 0x0000000cff007c0c */ /* 0x000fc8000bf05070 */
[----:B------:R-:W-:-:S13]  /*2ab0*/  ISETP.NE.AND.EX P0, PT, RZ, UR13, PT, P0 ;  /* 0x0000000dff007c0c */ /* 0x000fda000bf05300 */
[----:B------:R-:W0:Y:S02]  /*2ac0*/  @P0 LDC.64 R180, c[0x0][0x438] ;  /* 0x00010e00ffb40b82 */ /* 0x000e240000000a00 */
[----:B0-----:R-:W-:-:S05]  /*2ad0*/  @P0 IMAD.WIDE.U32 R180, R226, 0x10, R180 ;  /* 0x00000010e2b40825 */ /* 0x001fca00078e00b4 */
[----:B------:R3:W5:Y:S02]  /*2ae0*/  @P0 LDG.E.128 R156, desc[UR10][R180.64] ;  /* 0x0000000ab49c0981 */ /* 0x000764000c1e1d00 */
[--C-:B---3--:R-:W-:Y:S02]  /*2af0*/  HADD2.F32 R181, -RZ, R169.reuse.H0_H0 ;  /* 0x200000a9ffb57230 */ /* 0x108fe40000004100 */
[----:B------:R-:W-:Y:S02]  /*2b00*/  HADD2.F32 R169, -RZ, R169.H1_H1 ;  /* 0x300000a9ffa97230 */ /* 0x000fe40000004100 */
[----:B------:R-:W-:Y:S02]  /*2b10*/  HADD2.F32 R22, -RZ, R170.H0_H0 ;  /* 0x200000aaff167230 */ /* 0x000fe40000004100 */
[----:B------:R-:W-:Y:S01]  /*2b20*/  FADD.FTZ R181, -R211, R181 ;  /* 0x000000b5d3b57221 */ /* 0x000fe20000010100 */
[--C-:B------:R-:W-:Y:S02]  /*2b30*/  HADD2.F32 R21, -RZ, R168.reuse.H0_H0 ;  /* 0x200000a8ff157230 */ /* 0x100fe40000004100 */
[----:B------:R-:W-:-:S02]  /*2b40*/  HADD2.F32 R179, -RZ, R168.H1_H1 ;  /* 0x300000a8ffb37230 */ /* 0x000fc40000004100 */
[----:B-----5:R-:W-:Y:S01]  /*2b50*/  FMUL.FTZ R181, R8, R181 ;  /* 0x000000b508b57220 */ /* 0x020fe20000410000 */
[----:B------:R-:W-:Y:S02]  /*2b60*/  HADD2.F32 R168, -RZ, R170.H1_H1 ;  /* 0x300000aaffa87230 */ /* 0x000fe40000004100 */
[C---:B------:R-:W-:Y:S01]  /*2b70*/  FADD.FTZ R21, -R211.reuse, R21 ;  /* 0x00000015d3157221 */ /* 0x040fe20000010100 */
[--C-:B------:R-:W-:Y:S02]  /*2b80*/  HADD2.F32 R170, -RZ, R171.reuse.H0_H0 ;  /* 0x200000abffaa7230 */ /* 0x100fe40000004100 */
[C---:B------:R-:W-:Y:S01]  /*2b90*/  FADD.FTZ R179, -R211.reuse, R179 ;  /* 0x000000b3d3b37221 */ /* 0x040fe20000010100 */
[----:B------:R-:W-:Y:S02]  /*2ba0*/  HADD2.F32 R180, -RZ, R171.H1_H1 ;  /* 0x300000abffb47230 */ /* 0x000fe40000004100 */
[C---:B------:R-:W-:Y:S01]  /*2bb0*/  FADD.FTZ R171, -R211.reuse, R169 ;  /* 0x000000a9d3ab7221 */ /* 0x040fe20000010100 */
[----:B------:R-:W-:Y:S01]  /*2bc0*/  FADD.FTZ R169, -R211, R22 ;  /* 0x00000016d3a97221 */ /* 0x000fe20000010100 */
[----:B------:R-:W-:-:S02]  /*2bd0*/  HADD2.F32 R22, -RZ, R64.H0_H0 ;  /* 0x20000040ff167230 */ /* 0x000fc40000004100 */
[C---:B------:R-:W-:Y:S01]  /*2be0*/  FMUL.FTZ R21, R8.reuse, R21 ;  /* 0x0000001508157220 */ /* 0x040fe20000410000 */
[----:B--2---:R-:W-:Y:S02]  /*2bf0*/  HADD2.F32 R182, -RZ, R160.H0_H0 ;  /* 0x200000a0ffb67230 */ /* 0x004fe40000004100 */
[----:B------:R-:W-:Y:S01]  /*2c00*/  FADD.FTZ R209, -R211, R180 ;  /* 0x000000b4d3d17221 */ /* 0x000fe20000010100 */
[----:B------:R-:W-:Y:S02]  /*2c10*/  HADD2.F32 R180, -RZ, R60.H0_H0 ;  /* 0x2000003cffb47230 */ /* 0x000fe40000004100 */
[----:B------:R-:W-:Y:S01]  /*2c20*/  FMUL.FTZ R179, R8, R179 ;  /* 0x000000b308b37220 */ /* 0x000fe20000410000 */
[----:B----4-:R-:W-:Y:S02]  /*2c30*/  HADD2.F32 R183, -RZ, R164.H0_H0 ;  /* 0x200000a4ffb77230 */ /* 0x010fe40000004100 */
[-C--:B------:R-:W-:Y:S01]  /*2c40*/  FMUL.FTZ R22, R22, R182.reuse ;  /* 0x000000b616167220 */ /* 0x080fe20000410000 */
[----:B------:R-:W-:Y:S01]  /*2c50*/  FADD.FTZ R128, R128, R182 ;  /* 0x000000b680807221 */ /* 0x000fe20000010000 */
[----:B------:R-:W-:Y:S01]  /*2c60*/  FFMA.FTZ R100, R21, R182, R100 ;  /* 0x000000b615647223 */ /* 0x000fe20000010064 */
[----:B------:R-:W-:-:S02]  /*2c70*/  HADD2.F32 R182, -RZ, R160.H1_H1 ;  /* 0x300000a0ffb67230 */ /* 0x000fc40000004100 */
[-C--:B------:R-:W-:Y:S01]  /*2c80*/  FFMA.FTZ R22, R180, R183.reuse, R22 ;  /* 0x000000b7b4167223 */ /* 0x080fe20000010016 */
[----:B------:R-:W-:Y:S02]  /*2c90*/  HADD2.F32 R180, -RZ, R64.H1_H1 ;  /* 0x30000040ffb47230 */ /* 0x000fe40000004100 */
[----:B------:R-:W-:Y:S01]  /*2ca0*/  FADD.FTZ R76, R76, R183 ;  /* 0x000000b74c4c7221 */ /* 0x000fe20000010000 */
[----:B------:R-:W-:Y:S02]  /*2cb0*/  HADD2.F32 R160, -RZ, R164.H1_H1 ;  /* 0x300000a4ffa07230 */ /* 0x000fe40000004100 */
[----:B------:R-:W-:Y:S01]  /*2cc0*/  FFMA.FTZ R240, R21, R183, R240 ;  /* 0x000000b715f07223 */ /* 0x000fe200000100f0 */
[----:B------:R-:W-:Y:S02]  /*2cd0*/  HADD2.F32 R183, -RZ, R161.H0_H0 ;  /* 0x200000a1ffb77230 */ /* 0x000fe40000004100 */
[----:B------:R-:W-:Y:S01]  /*2ce0*/  FMUL.FTZ R164, R180, R182 ;  /* 0x000000b6b4a47220 */ /* 0x000fe20000410000 */
[----:B------:R-:W-:-:S02]  /*2cf0*/  HADD2.F32 R180, -RZ, R60.H1_H1 ;  /* 0x3000003cffb47230 */ /* 0x000fc40000004100 */
[----:B------:R-:W-:Y:S01]  /*2d00*/  FADD.FTZ R77, R77, R160 ;  /* 0x000000a04d4d7221 */ /* 0x000fe20000010000 */
[-C--:B------:R-:W-:Y:S01]  /*2d10*/  FFMA.FTZ R241, R179, R160.reuse, R241 ;  /* 0x000000a0b3f17223 */ /* 0x080fe200000100f1 */
[----:B------:R-:W-:Y:S02]  /*2d20*/  HADD2.F32 R184, -RZ, R165.H0_H0 ;  /* 0x200000a5ffb87230 */ /* 0x000fe40000004100 */
[----:B------:R-:W-:Y:S01]  /*2d30*/  FADD.FTZ R130, R130, R183 ;  /* 0x000000b782827221 */ /* 0x000fe20000010000 */
[----:B------:R-:W-:Y:S01]  /*2d40*/  FFMA.FTZ R180, R180, R160, R164 ;  /* 0x000000a0b4b47223 */ /* 0x000fe200000100a4 */
[----:B------:R-:W-:Y:S02]  /*2d50*/  HADD2.F32 R160, -RZ, R65.H0_H0 ;  /* 0x20000041ffa07230 */ /* 0x000fe40000004100 */
[-C--:B------:R-:W-:Y:S01]  /*2d60*/  FFMA.FTZ R102, R181, R183.reuse, R102 ;  /* 0x000000b7b5667223 */ /* 0x080fe20000010066 */
[----:B------:R-:W-:Y:S02]  /*2d70*/  HADD2.F32 R164, -RZ, R61.H0_H0 ;  /* 0x2000003dffa47230 */ /* 0x000fe40000004100 */
[----:B------:R-:W-:Y:S01]  /*2d80*/  FADD.FTZ R129, R129, R182 ;  /* 0x000000b681817221 */ /* 0x000fe20000010000 */
[----:B------:R-:W-:Y:S01]  /*2d90*/  FFMA.FTZ R101, R179, R182, R101 ;  /* 0x000000b6b3657223 */ /* 0x000fe20000010065 */
[----:B------:R-:W-:Y:S01]  /*2da0*/  FMUL.FTZ R160, R160, R183 ;  /* 0x000000b7a0a07220 */ /* 0x000fe20000410000 */
[----:B------:R-:W-:-:S02]  /*2db0*/  HADD2.F32 R183, -RZ, R161.H1_H1 ;  /* 0x300000a1ffb77230 */ /* 0x000fc40000004100 */
[----:B------:R-:W-:Y:S01]  /*2dc0*/  FMUL.FTZ R186, R8, R171 ;  /* 0x000000ab08ba7220 */ /* 0x000fe20000410000 */
[----:B------:R-:W-:Y:S02]  /*2dd0*/  HADD2.F32 R161, -RZ, R65.H1_H1 ;  /* 0x30000041ffa17230 */ /* 0x000fe40000004100 */
[-C--:B------:R-:W-:Y:S01]  /*2de0*/  FFMA.FTZ R182, R164, R184.reuse, R160 ;  /* 0x000000b8a4b67223 */ /* 0x080fe200000100a0 */
[----:B------:R-:W-:Y:S02]  /*2df0*/  HADD2.F32 R160, -RZ, R165.H1_H1 ;  /* 0x300000a5ffa07230 */ /* 0x000fe40000004100 */
[----:B------:R-:W-:Y:S01]  /*2e00*/  FADD.FTZ R78, R78, R184 ;  /* 0x000000b84e4e7221 */ /* 0x000fe20000010000 */
[----:B------:R-:W-:Y:S02]  /*2e10*/  HADD2.F32 R164, -RZ, R61.H1_H1 ;  /* 0x3000003dffa47230 */ /* 0x000fe40000004100 */
[----:B------:R-:W-:Y:S01]  /*2e20*/  FMUL.FTZ R161, R161, R183 ;  /* 0x000000b7a1a17220 */ /* 0x000fe20000410000 */
[----:B------:R-:W-:Y:S01]  /*2e30*/  FFMA.FTZ R242, R181, R184, R242 ;  /* 0x000000b8b5f27223 */ /* 0x000fe200000100f2 */
[----:B------:R-:W-:Y:S01]  /*2e40*/  FADD.FTZ R79, R79, R160 ;  /* 0x000000a04f4f7221 */ /* 0x000fe20000010000 */
[-C--:B------:R-:W-:Y:S01]  /*2e50*/  FFMA.FTZ R243, R186, R160.reuse, R243 ;  /* 0x000000a0baf37223 */ /* 0x080fe200000100f3 */
[----:B------:R-:W-:Y:S01]  /*2e60*/  FFMA.FTZ R185, R164, R160, R161 ;  /* 0x000000a0a4b97223 */ /* 0x000fe200000100a1 */
[----:B------:R-:W-:-:S02]  /*2e70*/  HADD2.F32 R160, -RZ, R66.H0_H0 ;  /* 0x20000042ffa07230 */ /* 0x000fc40000004100 */
[----:B------:R-:W-:Y:S01]  /*2e80*/  FMUL.FTZ R184, R8, R169 ;  /* 0x000000a908b87220 */ /* 0x000fe20000410000 */
[----:B------:R-:W-:Y:S02]  /*2e90*/  HADD2.F32 R164, -RZ, R162.H0_H0 ;  /* 0x200000a2ffa47230 */ /* 0x000fe40000004100 */
[----:B------:R-:W-:Y:S01]  /*2ea0*/  FADD.FTZ R131, R131, R183 ;  /* 0x000000b783837221 */ /* 0x000fe20000010000 */
[----:B------:R-:W-:Y:S02]  /*2eb0*/  HADD2.F32 R161, -RZ, R62.H0_H0 ;  /* 0x2000003effa17230 */ /* 0x000fe40000004100 */
[----:B------:R-:W-:Y:S01]  /*2ec0*/  FFMA.FTZ R103, R186, R183, R103 ;  /* 0x000000b7ba677223 */ /* 0x000fe20000010067 */
[----:B------:R-:W-:Y:S02]  /*2ed0*/  HADD2.F32 R165, -RZ, R166.H0_H0 ;  /* 0x200000a6ffa57230 */ /* 0x000fe40000004100 */
[-C--:B------:R-:W-:Y:S01]  /*2ee0*/  FMUL.FTZ R160, R160, R164.reuse ;  /* 0x000000a4a0a07220 */ /* 0x080fe20000410000 */
[----:B------:R-:W-:Y:S01]  /*2ef0*/  FADD.FTZ R132, R132, R164 ;  /* 0x000000a484847221 */ /* 0x000fe20000010000 */
[----:B------:R-:W-:Y:S01]  /*2f00*/  FFMA.FTZ R104, R184, R164, R104 ;  /* 0x000000a4b8687223 */ /* 0x000fe20000010068 */
[----:B------:R-:W-:-:S02]  /*2f10*/  HADD2.F32 R164, -RZ, R162.H1_H1 ;  /* 0x300000a2ffa47230 */ /* 0x000fc40000004100 */
[----:B------:R-:W-:Y:S01]  /*2f20*/  FFMA.FTZ R183, R161, R165, R160 ;  /* 0x000000a5a1b77223 */ /* 0x000fe200000100a0 */
[----:B------:R-:W-:Y:S02]  /*2f30*/  HADD2.F32 R161, -RZ, R66.H1_H1 ;  /* 0x30000042ffa17230 */ /* 0x000fe40000004100 */
[----:B------:R-:W-:Y:S01]  /*2f40*/  FADD.FTZ R168, -R211, R168 ;  /* 0x000000a8d3a87221 */ /* 0x000fe20000010100 */
[----:B------:R-:W-:Y:S02]  /*2f50*/  HADD2.F32 R160, -RZ, R166.H1_H1 ;  /* 0x300000a6ffa07230 */ /* 0x000fe40000004100 */
[----:B------:R-:W-:Y:S01]  /*2f60*/  FADD.FTZ R133, R133, R164 ;  /* 0x000000a485857221 */ /* 0x000fe20000010000 */
[----:B------:R-:W-:Y:S02]  /*2f70*/  HADD2.F32 R162, -RZ, R62.H1_H1 ;  /* 0x3000003effa27230 */ /* 0x000fe40000004100 */
[----:B------:R-:W-:Y:S01]  /*2f80*/  FMUL.FTZ R161, R161, R164 ;  /* 0x000000a4a1a17220 */ /* 0x000fe20000410000 */
[----:B------:R-:W-:Y:S01]  /*2f90*/  FMUL.FTZ R199, R8, R168 ;  /* 0x000000a808c77220 */ /* 0x000fe20000410000 */
[----:B------:R-:W-:Y:S01]  /*2fa0*/  FADD.FTZ R81, R81, R160 ;  /* 0x000000a051517221 */ /* 0x000fe20000010000 */
[----:B------:R-:W-:Y:S01]  /*2fb0*/  FADD.FTZ R170, -R211, R170 ;  /* 0x000000aad3aa7221 */ /* 0x000fe20000010100 */
[-C--:B------:R-:W-:Y:S01]  /*2fc0*/  FFMA.FTZ R200, R162, R160.reuse, R161 ;  /* 0x000000a0a2c87223 */ /* 0x080fe200000100a1 */
[----:B------:R-:W-:Y:S01]  /*2fd0*/  FFMA.FTZ R237, R199, R160, R237 ;  /* 0x000000a0c7ed7223 */ /* 0x000fe200000100ed */
[----:B------:R-:W-:-:S02]  /*2fe0*/  HADD2.F32 R160, -RZ, R67.H0_H0 ;  /* 0x20000043ffa07230 */ /* 0x000fc40000004100 */
[----:B------:R-:W-:Y:S01]  /*2ff0*/  FFMA.FTZ R105, R199, R164, R105 ;  /* 0x000000a4c7697223 */ /* 0x000fe20000010069 */
[----:B------:R-:W-:Y:S02]  /*3000*/  HADD2.F32 R162, -RZ, R163.H0_H0 ;  /* 0x200000a3ffa27230 */ /* 0x000fe40000004100 */
[C---:B------:R-:W-:Y:S01]  /*3010*/  FMUL.FTZ R201, R8.reuse, R170 ;  /* 0x000000aa08c97220 */ /* 0x040fe20000410000 */
[----:B------:R-:W-:Y:S02]  /*3020*/  HADD2.F32 R161, -RZ, R63.H0_H0 ;  /* 0x2000003fffa17230 */ /* 0x000fe40000004100 */
[----:B------:R-:W-:Y:S01]  /*3030*/  FMUL.FTZ R209, R8, R209 ;  /* 0x000000d108d17220 */ /* 0x000fe20000410000 */
[----:B------:R-:W-:Y:S02]  /*3040*/  HADD2.F32 R164, -RZ, R167.H0_H0 ;  /* 0x200000a7ffa47230 */ /* 0x000fe40000004100 */
[----:B------:R-:W-:Y:S01]  /*3050*/  FMUL.FTZ R160, R160, R162 ;  /* 0x000000a2a0a07220 */ /* 0x000fe20000410000 */
[----:B------:R-:W-:-:S02]  /*3060*/  HADD2.F32 R163, -RZ, R163.H1_H1 ;  /* 0x300000a3ffa37230 */ /* 0x000fc40000004100 */
[----:B------:R-:W-:Y:S01]  /*3070*/  FADD.FTZ R134, R134, R162 ;  /* 0x000000a286867221 */ /* 0x000fe20000010000 */
[----:B------:R-:W-:Y:S01]  /*3080*/  FFMA.FTZ R106, R201, R162, R106 ;  /* 0x000000a2c96a7223 */ /* 0x000fe2000001006a */
[----:B------:R-:W-:Y:S01]  /*3090*/  FFMA.FTZ R202, R161, R164, R160 ;  /* 0x000000a4a1ca7223 */ /* 0x000fe200000100a0 */
[----:B------:R-:W-:Y:S02]  /*30a0*/  HADD2.F32 R161, -RZ, R67.H1_H1 ;  /* 0x30000043ffa17230 */ /* 0x000fe40000004100 */
[----:B------:R-:W-:Y:S01]  /*30b0*/  FADD.FTZ R80, R80, R165 ;  /* 0x000000a550507221 */ /* 0x000fe20000010000 */
[----:B------:R-:W-:Y:S02]  /*30c0*/  HADD2.F32 R160, -RZ, R167.H1_H1 ;  /* 0x300000a7ffa07230 */ /* 0x000fe40000004100 */
[----:B------:R-:W-:Y:S01]  /*30d0*/  FFMA.FTZ R236, R184, R165, R236 ;  /* 0x000000a5b8ec7223 */ /* 0x000fe200000100ec */
[----:B------:R-:W-:Y:S02]  /*30e0*/  HADD2.F32 R162, -RZ, R63.H1_H1 ;  /* 0x3000003fffa27230 */ /* 0x000fe40000004100 */
[-C--:B------:R-:W-:Y:S01]  /*30f0*/  FMUL.FTZ R161, R161, R163.reuse ;  /* 0x000000a3a1a17220 */ /* 0x080fe20000410000 */
[----:B------:R-:W-:Y:S01]  /*3100*/  FADD.FTZ R82, R82, R164 ;  /* 0x000000a452527221 */ /* 0x000fe20000010000 */
[----:B------:R-:W-:Y:S01]  /*3110*/  FADD.FTZ R83, R83, R160 ;  /* 0x000000a053537221 */ /* 0x000fe20000010000 */
[-C--:B------:R-:W-:Y:S01]  /*3120*/  FFMA.FTZ R239, R209, R160.reuse, R239 ;  /* 0x000000a0d1ef7223 */ /* 0x080fe200000100ef */
[----:B------:R-:W-:Y:S01]  /*3130*/  FFMA.FTZ R210, R162, R160, R161 ;  /* 0x000000a0a2d27223 */ /* 0x000fe200000100a1 */
[----:B------:R-:W-:Y:S01]  /*3140*/  FADD.FTZ R160, R224, R22 ;  /* 0x00000016e0a07221 */ /* 0x000fe20000010000 */
[----:B------:R-:W-:Y:S01]  /*3150*/  FFMA.FTZ R161, R21, R22, R225 ;  /* 0x0000001615a17223 */ /* 0x000fe200000100e1 */
[----:B------:R-:W-:Y:S01]  /*3160*/  FFMA.FTZ R238, R201, R164, R238 ;  /* 0x000000a4c9ee7223 */ /* 0x000fe200000100ee */
[----:B------:R-:W-:Y:S01]  /*3170*/  FADD.FTZ R135, R135, R163 ;  /* 0x000000a387877221 */ /* 0x000fe20000010000 */
[----:B------:R-:W-:Y:S01]  /*3180*/  FADD.FTZ R160, R160, R180 ;  /* 0x000000b4a0a07221 */ /* 0x000fe20000010000 */
[----:B------:R-:W-:Y:S01]  /*3190*/  FFMA.FTZ R161, R179, R180, R161 ;  /* 0x000000b4b3a17223 */ /* 0x000fe200000100a1 */
[----:B------:R-:W-:-:S02]  /*31a0*/  FFMA.FTZ R107, R209, R163, R107 ;  /* 0x000000a3d16b7223 */ /* 0x000fc4000001006b */
        /* <DEDUP_REMOVED lines=12> */
.L_x_548:
[----:B------:R-:W-:Y:S05]  /*3270*/  BSYNC.RECONVERGENT B1 ;  /* 0x0000000000017941 */ /* 0x000fea0003800200 */
.L_x_547:
        /* <DEDUP_REMOVED lines=23> */
.L_x_616:
        /* <DEDUP_REMOVED lines=31> */
[----:B------:R-:W-:Y:S01]  /*35e0*/  F2FP.F16.F32.PACK_AB R160, R160, R161 ;  /* 0x000000a1a0a0723e */ /* 0x000fe200000000ff */
[----:B------:R-:W-:Y:S01]  /*35f0*/  FFMA.FTZ R161, R18, R165, R164 ;  /* 0x000000a512a17223 */ /* 0x000fe200000100a4 */
[----:B------:R-:W-:-:S03]  /*3600*/  FADD.FTZ R166, R196, -R166 ;  /* 0x800000a6c4a67221 */ /* 0x000fc60000010000 */
[----:B------:R-:W-:Y:S01]  /*3610*/  FADD.FTZ R161, R17, -R161 ;  /* 0x800000a111a17221 */ /* 0x000fe20000010000 */
[----:B------:R-:W-:-:S03]  /*3620*/  FMUL.FTZ R166, R8, R166 ;  /* 0x000000a608a67220 */ /* 0x000fc60000410000 */
[----:B------:R-:W-:-:S05]  /*3630*/  FMUL.FTZ R161, R8, R161 ;  /* 0x000000a108a17220 */ /* 0x000fca0000410000 */
[----:B------:R-:W-:Y:S01]  /*3640*/  F2FP.F16.F32.PACK_AB R161, R162, R161 ;  /* 0x000000a1a2a1723e */ /* 0x000fe200000000ff */
[----:B------:R-:W-:-:S04]  /*3650*/  FFMA.FTZ R162, R198, R165, R164 ;  /* 0x000000a5c6a27223 */ /* 0x000fc800000100a4 */
[----:B------:R-:W-:-:S04]  /*3660*/  FADD.FTZ R162, R197, -R162 ;  /* 0x800000a2c5a27221 */ /* 0x000fc80000010000 */
[----:B------:R-:W-:-:S05]  /*3670*/  FMUL.FTZ R162, R8, R162 ;  /* 0x000000a208a27220 */ /* 0x000fca0000410000 */
[----:B------:R-:W-:Y:S01]  /*3680*/  F2FP.F16.F32.PACK_AB R162, R162, R163 ;  /* 0x000000a3a2a2723e */ /* 0x000fe200000000ff */
[----:B------:R-:W-:-:S04]  /*3690*/  FFMA.FTZ R163, R205, R165, R164 ;  /* 0x000000a5cda37223 */ /* 0x000fc800000100a4 */
[----:B------:R-:W-:-:S04]  /*36a0*/  FADD.FTZ R163, R206, -R163 ;  /* 0x800000a3cea37221 */ /* 0x000fc80000010000 */
[----:B------:R-:W-:-:S05]  /*36b0*/  FMUL.FTZ R163, R8, R163 ;  /* 0x000000a308a37220 */ /* 0x000fca0000410000 */
[----:B------:R-:W-:Y:S01]  /*36c0*/  F2FP.F16.F32.PACK_AB R163, R163, R166 ;  /* 0x000000a6a3a3723e */ /* 0x000fe200000000ff */
[----:B------:R-:W-:Y:S06]  /*36d0*/  BRA `(.L_x_555) ;  /* 0x0000001000607947 */ /* 0x000fec0003800000 */
.L_x_554:
        /* <DEDUP_REMOVED lines=12> */
[----:B------:R-:W-:Y:S01]  /*37a0*/  F2FP.F16.F32.PACK_AB R161, R145, R144 ;  /* 0x0000009091a1723e */ /* 0x000fe200000000ff */
[-CC-:B------:R-:W-:Y:S01]  /*37b0*/  FFMA.FTZ R144, R195, R165.reuse, R164.reuse ;  /* 0x000000a5c3907223 */ /* 0x180fe200000100a4 */
[----:B------:R-:W-:Y:S01]  /*37c0*/  FFMA.FTZ R145, R205, R165, R164 ;  /* 0x000000a5cd917223 */ /* 0x000fe200000100a4 */
[----:B------:R-:W-:Y:S02]  /*37d0*/  F2FP.F16.F32.PACK_AB R162, R147, R146 ;  /* 0x0000009293a2723e */ /* 0x000fe400000000ff */
[----:B------:R-:W-:Y:S01]  /*37e0*/  FADD.FTZ R144, R196, -R144 ;  /* 0x80000090c4907221 */ /* 0x000fe20000010000 */
[----:B------:R-:W-:Y:S01]  /*37f0*/  FADD.FTZ R145, R206, -R145 ;  /* 0x80000091ce917221 */ /* 0x000fe20000010000 */
[----:B------:R-:W-:Y:S02]  /*3800*/  MOV R146, R162 ;  /* 0x000000a200927202 */ /* 0x000fe40000000f00 */
[C---:B------:R-:W-:Y:S01]  /*3810*/  FMUL.FTZ R144, R8.reuse, R144 ;  /* 0x0000009008907220 */ /* 0x040fe20000410000 */
[----:B------:R-:W-:-:S05]  /*3820*/  FMUL.FTZ R145, R8, R145 ;  /* 0x0000009108917220 */ /* 0x000fca0000410000 */
[----:B------:R-:W-:Y:S01]  /*3830*/  F2FP.F16.F32.PACK_AB R163, R145, R144 ;  /* 0x0000009091a3723e */ /* 0x000fe200000000ff */
[-CC-:B------:R-:W-:Y:S01]  /*3840*/  FFMA.FTZ R145, R0, R165.reuse, R164.reuse ;  /* 0x000000a500917223 */ /* 0x180fe200000100a4 */
[----:B------:R-:W-:Y:S02]  /*3850*/  FFMA.FTZ R144, R20, R165, R164 ;  /* 0x000000a514907223 */ /* 0x000fe400000100a4 */
[----:B------:R-:W-:Y:S01]  /*3860*/  MOV R147, R163 ;  /* 0x000000a300937202 */ /* 0x000fe20000000f00 */
[----:B------:R-:W-:Y:S01]  /*3870*/  FADD.FTZ R145, R6, -R145 ;  /* 0x8000009106917221 */ /* 0x000fe20000010000 */
[----:B------:R-:W-:-:S03]  /*3880*/  FADD.FTZ R144, R19, -R144 ;  /* 0x8000009013907221 */ /* 0x000fc60000010000 */
[C---:B------:R-:W-:Y:S01]  /*3890*/  FMUL.FTZ R145, R8.reuse, R145 ;  /* 0x0000009108917220 */ /* 0x040fe20000410000 */
[----:B------:R-:W-:-:S05]  /*38a0*/  FMUL.FTZ R144, R8, R144 ;  /* 0x0000009008907220 */ /* 0x000fca0000410000 */
[----:B------:R-:W-:Y:S02]  /*38b0*/  F2FP.F16.F32.PACK_AB R160, R144, R145 ;  /* 0x0000009190a0723e */ /* 0x000fe400000000ff */
[----:B------:R-:W-:Y:S02]  /*38c0*/  MOV R145, R161 ;  /* 0x000000a100917202 */ /* 0x000fe40000000f00 */
[----:B------:R-:W-:Y:S01]  /*38d0*/  MOV R144, R160 ;  /* 0x000000a000907202 */ /* 0x000fe20000000f00 */
[----:B------:R-:W-:Y:S06]  /*38e0*/  BRA `(.L_x_555) ;  /* 0x0000000c00dc7947 */ /* 0x000fec0003800000 */
.L_x_553:
        /* <DEDUP_REMOVED lines=36> */
.L_x_556:
[-CC-:B------:R-:W-:Y:S01]  /*3b30*/  FFMA.FTZ R137, R195, R165.reuse, R164.reuse ;  /* 0x000000a5c3897223 */ /* 0x180fe200000100a4 */
[-CC-:B------:R-:W-:Y:S01]  /*3b40*/  FFMA.FTZ R139, R205, R165.reuse, R164.reuse ;  /* 0x000000a5cd8b7223 */ /* 0x180fe200000100a4 */
[-CC-:B------:R-:W-:Y:S01]  /*3b50*/  FFMA.FTZ R138, R18, R165.reuse, R164.reuse ;  /* 0x000000a5128a7223 */ /* 0x180fe200000100a4 */
[-C--:B------:R-:W-:Y:S01]  /*3b60*/  FFMA.FTZ R162, R172, R165.reuse, R164 ;  /* 0x000000a5aca27223 */ /* 0x080fe200000100a4 */
[----:B------:R-:W-:Y:S01]  /*3b70*/  FADD.FTZ R137, R196, -R137 ;  /* 0x80000089c4897221 */ /* 0x000fe20000010000 */
[----:B------:R-:W-:Y:S01]  /*3b80*/  FADD.FTZ R139, R206, -R139 ;  /* 0x8000008bce8b7221 */ /* 0x000fe20000010000 */
[----:B------:R-:W-:Y:S01]  /*3b90*/  FADD.FTZ R161, R17, -R138 ;  /* 0x8000008a11a17221 */ /* 0x000fe20000010000 */
[----:B------:R-:W-:Y:S01]  /*3ba0*/  FFMA.FTZ R138, R198, R165, R164 ;  /* 0x000000a5c68a7223 */ /* 0x000fe200000100a4 */
[C---:B-----5:R-:W-:Y:S01]  /*3bb0*/  FMUL.FTZ R137, R8.reuse, R137 ;  /* 0x0000008908897220 */ /* 0x060fe20000410000 */
[C---:B------:R-:W-:Y:S01]  /*3bc0*/  FMUL.FTZ R136, R8.reuse, R139 ;  /* 0x0000008b08887220 */ /* 0x040fe20000410000 */
[----:B------:R-:W-:Y:S01]  /*3bd0*/  FADD.FTZ R162, R27, -R162 ;  /* 0x800000a21ba27221 */ /* 0x000fe20000010000 */
[----:B------:R-:W-:Y:S01]  /*3be0*/  FADD.FTZ R138, R197, -R138 ;  /* 0x8000008ac58a7221 */ /* 0x000fe20000010000 */
[----:B------:R-:W-:-:S02]  /*3bf0*/  FMUL.FTZ R161, R8, R161 ;  /* 0x000000a108a17220 */ /* 0x000fc40000410000 */
[----:B------:R-:W-:Y:S01]  /*3c00*/  F2FP.F16.F32.PACK_AB R163, R136, R137 ;  /* 0x0000008988a3723e */ /* 0x000fe200000000ff */
[-CC-:B------:R-:W-:Y:S01]  /*3c10*/  FFMA.FTZ R137, R0, R165.reuse, R164.reuse ;  /* 0x000000a500897223 */ /* 0x180fe200000100a4 */
[-CC-:B------:R-:W-:Y:S01]  /*3c20*/  FFMA.FTZ R136, R20, R165.reuse, R164.reuse ;  /* 0x000000a514887223 */ /* 0x180fe200000100a4 */
[C---:B------:R-:W-:Y:S01]  /*3c30*/  FMUL.FTZ R162, R8.reuse, R162 ;  /* 0x000000a208a27220 */ /* 0x040fe20000410000 */
[----:B------:R-:W-:Y:S01]  /*3c40*/  FMUL.FTZ R138, R8, R138 ;  /* 0x0000008a088a7220 */ /* 0x000fe20000410000 */
[----:B------:R-:W-:Y:S01]  /*3c50*/  FADD.FTZ R160, R6, -R137 ;  /* 0x8000008906a07221 */ /* 0x000fe20000010000 */
[----:B------:R-:W-:Y:S01]  /*3c60*/  FFMA.FTZ R137, R174, R165, R164 ;  /* 0x000000a5ae897223 */ /* 0x000fe200000100a4 */
[----:B------:R-:W-:Y:S01]  /*3c70*/  FADD.FTZ R136, R19, -R136 ;  /* 0x8000008813887221 */ /* 0x000fe20000010000 */
[----:B------:R-:W-:Y:S01]  /*3c80*/  MOV R147, R163 ;  /* 0x000000a300937202 */ /* 0x000fe20000000f00 */
[C---:B------:R-:W-:Y:S01]  /*3c90*/  FMUL.FTZ R160, R8.reuse, R160 ;  /* 0x000000a008a07220 */ /* 0x040fe20000410000 */
[----:B------:R-:W-:Y:S01]  /*3ca0*/  FADD.FTZ R137, R173, -R137 ;  /* 0x80000089ad897221 */ /* 0x000fe20000010000 */
[----:B------:R-:W-:Y:S01]  /*3cb0*/  FMUL.FTZ R136, R8, R136 ;  /* 0x0000008808887220 */ /* 0x000fe20000410000 */
[----:B------:R-:W-:-:S02]  /*3cc0*/  F2FP.F16.F32.PACK_AB R162, R138, R162 ;  /* 0x000000a28aa2723e */ /* 0x000fc400000000ff */
[----:B------:R-:W-:Y:S01]  /*3cd0*/  FMUL.FTZ R137, R8, R137 ;  /* 0x0000008908897220 */ /* 0x000fe20000410000 */
[----:B------:R-:W-:Y:S02]  /*3ce0*/  MOV R139, R163 ;  /* 0x000000a3008b7202 */ /* 0x000fe40000000f00 */
[----:B------:R-:W-:Y:S02]  /*3cf0*/  F2FP.F16.F32.PACK_AB R160, R136, R160 ;  /* 0x000000a088a0723e */ /* 0x000fe400000000ff */
[----:B------:R-:W-:Y:S02]  /*3d00*/  F2FP.F16.F32.PACK_AB R161, R137, R161 ;  /* 0x000000a189a1723e */ /* 0x000fe400000000ff */
[----:B------:R-:W-:Y:S02]  /*3d10*/  MOV R146, R162 ;  /* 0x000000a200927202 */ /* 0x000fe40000000f00 */
[----:B------:R-:W-:Y:S02]  /*3d20*/  MOV R145, R161 ;  /* 0x000000a100917202 */ /* 0x000fe40000000f00 */
[----:B------:R-:W-:-:S02]  /*3d30*/  MOV R144, R160 ;  /* 0x000000a000907202 */ /* 0x000fc40000000f00 */
[----:B------:R-:W-:Y:S02]  /*3d40*/  MOV R138, R162 ;  /* 0x000000a2008a7202 */ /* 0x000fe40000000f00 */
[----:B------:R-:W-:Y:S02]  /*3d50*/  MOV R137, R161 ;  /* 0x000000a100897202 */ /* 0x000fe40000000f00 */
[----:B------:R-:W-:Y:S01]  /*3d60*/  MOV R136, R160 ;  /* 0x000000a000887202 */ /* 0x000fe20000000f00 */
[----:B------:R-:W-:Y:S06]  /*3d70*/  BRA `(.L_x_555) ;  /* 0x0000000800b87947 */ /* 0x000fec0003800000 */
.L_x_552:
        /* <DEDUP_REMOVED lines=9> */
[--C-:B------:R-:W-:Y:S02]  /*3e10*/  HADD2.F32 R160, -RZ, R143.reuse.H0_H0 ;  /* 0x2000008fffa07230 */ /* 0x100fe40000004100 */
[----:B------:R-:W-:Y:S01]  /*3e20*/  FFMA.FTZ R162, R172, R165, R164 ;  /* 0x000000a5aca27223 */ /* 0x000fe200000100a4 */
[----:B------:R-:W-:Y:S02]  /*3e30*/  HADD2.F32 R161, -RZ, R143.H1_H1 ;  /* 0x3000008fffa17230 */ /* 0x000fe40000004100 */
[----:B------:R-:W-:Y:S01]  /*3e40*/  FADD.FTZ R163, R196, -R163 ;  /* 0x800000a3c4a37221 */ /* 0x000fe20000010000 */
[----:B------:R-:W-:-:S03]  /*3e50*/  FADD.FTZ R162, R27, -R162 ;  /* 0x800000a21ba27221 */ /* 0x000fc60000010000 */
[----:B-----5:R-:W-:Y:S01]  /*3e60*/  FFMA.FTZ R163, R8, R163, R160 ;  /* 0x000000a308a37223 */ /* 0x020fe200000100a0 */
[----:B------:R-:W-:-:S04]  /*3e70*/  FFMA.FTZ R160, R205, R165, R164 ;  /* 0x000000a5cda07223 */ /* 0x000fc800000100a4 */
[----:B------:R-:W-:-:S04]  /*3e80*/  FADD.FTZ R160, R206, -R160 ;  /* 0x800000a0cea07221 */ /* 0x000fc80000010000 */
[----:B------:R-:W-:Y:S01]  /*3e90*/  FFMA.FTZ R160, R8, R160, R161 ;  /* 0x000000a008a07223 */ /* 0x000fe200000100a1 */
[----:B------:R-:W-:-:S04]  /*3ea0*/  HADD2.F32 R161, -RZ, R142.H1_H1 ;  /* 0x3000008effa17230 */ /* 0x000fc80000004100 */
[----:B------:R-:W-:Y:S01]  /*3eb0*/  F2FP.F16.F32.PACK_AB R163, R160, R163 ;  /* 0x000000a3a0a3723e */ /* 0x000fe200000000ff */
[----:B------:R-:W-:-:S05]  /*3ec0*/  HADD2.F32 R160, -RZ, R142.H0_H0 ;  /* 0x2000008effa07230 */ /* 0x000fca0000004100 */
[----:B------:R-:W-:Y:S01]  /*3ed0*/  FFMA.FTZ R162, R8, R162, R160 ;  /* 0x000000a208a27223 */ /* 0x000fe200000100a0 */
[----:B------:R-:W-:-:S04]  /*3ee0*/  FFMA.FTZ R160, R198, R165, R164 ;  /* 0x000000a5c6a07223 */ /* 0x000fc800000100a4 */
[----:B------:R-:W-:-:S04]  /*3ef0*/  FADD.FTZ R160, R197, -R160 ;  /* 0x800000a0c5a07221 */ /* 0x000fc80000010000 */
[----:B------:R-:W-:Y:S01]  /*3f00*/  FFMA.FTZ R160, R8, R160, R161 ;  /* 0x000000a008a07223 */ /* 0x000fe200000100a1 */
[----:B------:R-:W-:-:S04]  /*3f10*/  HADD2.F32 R161, -RZ, R141.H0_H0 ;  /* 0x2000008dffa17230 */ /* 0x000fc80000004100 */
[----:B------:R-:W-:Y:S01]  /*3f20*/  F2FP.F16.F32.PACK_AB R162, R160, R162 ;  /* 0x000000a2a0a2723e */ /* 0x000fe200000000ff */
[----:B------:R-:W-:-:S04]  /*3f30*/  FFMA.FTZ R160, R18, R165, R164 ;  /* 0x000000a512a07223 */ /* 0x000fc800000100a4 */
[----:B------:R-:W-:-:S04]  /*3f40*/  FADD.FTZ R160, R17, -R160 ;  /* 0x800000a011a07221 */ /* 0x000fc80000010000 */
[----:B------:R-:W-:Y:S01]  /*3f50*/  FFMA.FTZ R166, R8, R160, R161 ;  /* 0x000000a008a67223 */ /* 0x000fe200000100a1 */
[----:B------:R-:W-:Y:S01]  /*3f60*/  FFMA.FTZ R160, R174, R165, R164 ;  /* 0x000000a5aea07223 */ /* 0x000fe200000100a4 */
[----:B------:R-:W-:-:S03]  /*3f70*/  HADD2.F32 R161, -RZ, R141.H1_H1 ;  /* 0x3000008dffa17230 */ /* 0x000fc60000004100 */
[----:B------:R-:W-:-:S04]  /*3f80*/  FADD.FTZ R160, R173, -R160 ;  /* 0x800000a0ada07221 */ /* 0x000fc80000010000 */
[----:B------:R-:W-:Y:S01]  /*3f90*/  FFMA.FTZ R161, R8, R160, R161 ;  /* 0x000000a008a17223 */ /* 0x000fe200000100a1 */
[----:B------:R-:W-:-:S04]  /*3fa0*/  FFMA.FTZ R160, R0, R165, R164 ;  /* 0x000000a500a07223 */ /* 0x000fc800000100a4 */
[----:B------:R-:W-:Y:S01]  /*3fb0*/  F2FP.F16.F32.PACK_AB R161, R161, R166 ;  /* 0x000000a6a1a1723e */ /* 0x000fe200000000ff */
[----:B------:R-:W-:Y:S02]  /*3fc0*/  HADD2.F32 R166, -RZ, R140.H0_H0 ;  /* 0x2000008cffa67230 */ /* 0x000fe40000004100 */
[----:B------:R-:W-:-:S04]  /*3fd0*/  FADD.FTZ R160, R6, -R160 ;  /* 0x800000a006a07221 */ /* 0x000fc80000010000 */
[----:B------:R-:W-:Y:S01]  /*3fe0*/  FFMA.FTZ R167, R8, R160, R166 ;  /* 0x000000a008a77223 */ /* 0x000fe200000100a6 */
[----:B------:R-:W-:Y:S01]  /*3ff0*/  FFMA.FTZ R160, R20, R165, R164 ;  /* 0x000000a514a07223 */ /* 0x000fe200000100a4 */
[----:B------:R-:W-:-:S03]  /*4000*/  HADD2.F32 R166, -RZ, R140.H1_H1 ;  /* 0x3000008cffa67230 */ /* 0x000fc60000004100 */
[----:B------:R-:W-:-:S04]  /*4010*/  FADD.FTZ R160, R19, -R160 ;  /* 0x800000a013a07221 */ /* 0x000fc80000010000 */
[----:B------:R-:W-:-:S05]  /*4020*/  FFMA.FTZ R160, R8, R160, R166 ;  /* 0x000000a008a07223 */ /* 0x000fca00000100a6 */
[----:B------:R-:W-:Y:S01]  /*4030*/  F2FP.F16.F32.PACK_AB R160, R160, R167 ;  /* 0x000000a7a0a0723e */ /* 0x000fe200000000ff */
[----:B------:R-:W-:Y:S06]  /*4040*/  BRA `(.L_x_555) ;  /* 0x0000000800047947 */ /* 0x000fec0003800000 */
.L_x_558:
[-CC-:B------:R-:W-:Y:S01]  /*4050*/  FFMA.FTZ R144, R0, R165.reuse, R164.reuse ;  /* 0x000000a500907223 */ /* 0x180fe200000100a4 */
[----:B------:R-:W-:Y:S01]  /*4060*/  FFMA.FTZ R145, R20, R165, R164 ;  /* 0x000000a514917223 */ /* 0x000fe200000100a4 */
[--C-:B------:R-:W-:Y:S02]  /*4070*/  HADD2.F32 R146, -RZ, R140.reuse.H0_H0 ;  /* 0x2000008cff927230 */ /* 0x100fe40000004100 */
[----:B------:R-:W-:Y:S02]  /*4080*/  HADD2.F32 R147, -RZ, R140.H1_H1 ;  /* 0x3000008cff937230 */ /* 0x000fe40000004100 */
[----:B------:R-:W-:Y:S01]  /*4090*/  FADD.FTZ R144, R6, -R144 ;  /* 0x8000009006907221 */ /* 0x000fe20000010000 */
[----:B------:R-:W-:Y:S01]  /*40a0*/  FADD.FTZ R145, R19, -R145 ;  /* 0x8000009113917221 */ /* 0x000fe20000010000 */
[----:B------:R-:W-:Y:S02]  /*40b0*/  HADD2.F32 R161, -RZ, R142.H1_H1 ;  /* 0x3000008effa17230 */ /* 0x000fe40000004100 */
[C---:B-----5:R-:W-:Y:S01]  /*40c0*/  FFMA.FTZ R144, R8.reuse, R144, R146 ;  /* 0x0000009008907223 */ /* 0x060fe20000010092 */
[----:B------:R-:W-:Y:S01]  /*40d0*/  FFMA.FTZ R145, R8, R145, R147 ;  /* 0x0000009108917223 */ /* 0x000fe20000010093 */
[----:B------:R-:W-:Y:S01]  /*40e0*/  FFMA.FTZ R146, R174, R165, R164 ;  /* 0x000000a5ae927223 */ /* 0x000fe200000100a4 */
[----:B------:R-:W-:-:S03]  /*40f0*/  HADD2.F32 R147, -RZ, R141.H0_H0 ;  /* 0x2000008dff937230 */ /* 0x000fc60000004100 */
[----:B------:R-:W-:Y:S01]  /*4100*/  F2FP.F16.F32.PACK_AB R160, R145, R144 ;  /* 0x0000009091a0723e */ /* 0x000fe200000000ff */
[----:B------:R-:W-:Y:S01]  /*4110*/  FFMA.FTZ R145, R18, R165, R164 ;  /* 0x000000a512917223 */ /* 0x000fe200000100a4 */
[----:B------:R-:W-:Y:S02]  /*4120*/  HADD2.F32 R144, -RZ, R141.H1_H1 ;  /* 0x3000008dff907230 */ /* 0x000fe40000004100 */
[----:B------:R-:W-:Y:S01]  /*4130*/  FADD.FTZ R146, R173, -R146 ;  /* 0x80000092ad927221 */ /* 0x000fe20000010000 */
[----:B------:R-:W-:-:S03]  /*4140*/  FADD.FTZ R145, R17, -R145 ;  /* 0x8000009111917221 */ /* 0x000fc60000010000 */
[----:B------:R-:W-:Y:S01]  /*4150*/  FFMA.FTZ R146, R8, R146, R144 ;  /* 0x0000009208927223 */ /* 0x000fe20000010090 */
[----:B------:R-:W-:Y:S01]  /*4160*/  FFMA.FTZ R144, R172, R165, R164 ;  /* 0x000000a5ac907223 */ /* 0x000fe200000100a4 */
[----:B------:R-:W-:Y:S01]  /*4170*/  FFMA.FTZ R145, R8, R145, R147 ;  /* 0x0000009108917223 */ /* 0x000fe20000010093 */
[----:B------:R-:W-:Y:S02]  /*4180*/  HADD2.F32 R147, -RZ, R142.H0_H0 ;  /* 0x2000008eff937230 */ /* 0x000fe40000004100 */
[----:B------:R-:W-:-:S04]  /*4190*/  FADD.FTZ R144, R27, -R144 ;  /* 0x800000901b907221 */ /* 0x000fc80000010000 */
[----:B------:R-:W-:Y:S01]  /*41a0*/  FFMA.FTZ R144, R8, R144, R147 ;  /* 0x0000009008907223 */ /* 0x000fe20000010093 */
[----:B------:R-:W-:-:S04]  /*41b0*/  FFMA.FTZ R147, R198, R165, R164 ;  /* 0x000000a5c6937223 */ /* 0x000fc800000100a4 */
[----:B------:R-:W-:-:S04]  /*41c0*/  FADD.FTZ R147, R197, -R147 ;  /* 0x80000093c5937221 */ /* 0x000fc80000010000 */
[----:B------:R-:W-:Y:S01]  /*41d0*/  FFMA.FTZ R147, R8, R147, R161 ;  /* 0x0000009308937223 */ /* 0x000fe200000100a1 */
[----:B------:R-:W-:Y:S01]  /*41e0*/  F2FP.F16.F32.PACK_AB R161, R146, R145 ;  /* 0x0000009192a1723e */ /* 0x000fe200000000ff */
[--C-:B------:R-:W-:Y:S02]  /*41f0*/  HADD2.F32 R145, -RZ, R143.reuse.H0_H0 ;  /* 0x2000008fff917230 */ /* 0x100fe40000004100 */
[----:B------:R-:W-:Y:S01]  /*4200*/  HADD2.F32 R146, -RZ, R143.H1_H1 ;  /* 0x3000008fff927230 */ /* 0x000fe20000004100 */
[----:B------:R-:W-:Y:S01]  /*4210*/  F2FP.F16.F32.PACK_AB R162, R147, R144 ;  /* 0x0000009093a2723e */ /* 0x000fe200000000ff */
[----:B------:R-:W-:-:S04]  /*4220*/  FFMA.FTZ R144, R195, R165, R164 ;  /* 0x000000a5c3907223 */ /* 0x000fc800000100a4 */
[----:B------:R-:W-:-:S04]  /*4230*/  FADD.FTZ R144, R196, -R144 ;  /* 0x80000090c4907221 */ /* 0x000fc80000010000 */
[----:B------:R-:W-:Y:S01]  /*4240*/  FFMA.FTZ R144, R8, R144, R145 ;  /* 0x0000009008907223 */ /* 0x000fe20000010091 */
[----:B------:R-:W-:-:S04]  /*4250*/  FFMA.FTZ R145, R205, R165, R164 ;  /* 0x000000a5cd917223 */ /* 0x000fc800000100a4 */
[----:B------:R-:W-:-:S04]  /*4260*/  FADD.FTZ R145, R206, -R145 ;  /* 0x80000091ce917221 */ /* 0x000fc80000010000 */
[----:B------:R-:W-:Y:S01]  /*4270*/  FFMA.FTZ R145, R8, R145, R146 ;  /* 0x0000009108917223 */ /* 0x000fe20000010092 */
[----:B------:R-:W-:-:S04]  /*4280*/  MOV R146, R162 ;  /* 0x000000a200927202 */ /* 0x000fc80000000f00 */
[----:B------:R-:W-:Y:S02]  /*4290*/  F2FP.F16.F32.PACK_AB R163, R145, R144 ;  /* 0x0000009091a3723e */ /* 0x000fe400000000ff */
[----:B------:R-:W-:Y:S02]  /*42a0*/  MOV R145, R161 ;  /* 0x000000a100917202 */ /* 0x000fe40000000f00 */
[----:B------:R-:W-:Y:S02]  /*42b0*/  MOV R147, R163 ;  /* 0x000000a300937202 */ /* 0x000fe40000000f00 */
[----:B------:R-:W-:Y:S01]  /*42c0*/  MOV R144, R160 ;  /* 0x000000a000907202 */ /* 0x000fe20000000f00 */
[----:B------:R-:W-:Y:S06]  /*42d0*/  BRA `(.L_x_555) ;  /* 0x0000000400607947 */ /* 0x000fec0003800000 */
.L_x_557:
[----:B------:R-:W-:-:S04]  /*42e0*/  UISETP.NE.U32.AND UP0, UPT, UR6, URZ, UPT ;  /* 0x000000ff0600728c */ /* 0x000fc8000bf05070 */
[----:B------:R-:W-:-:S09]  /*42f0*/  UISETP.NE.AND.EX UP0, UPT, UR7, URZ, UPT, UP0 ;  /* 0x000000ff0700728c */ /* 0x000fd2000bf05300 */
[----:B------:R-:W-:Y:S05]  /*4300*/  BRA.U UP0, `(.L_x_559) ;  /* 0x0000000100a47547 */ /* 0x000fea000b800000 */
        /* <DEDUP_REMOVED lines=41> */
.L_x_559:
[-CC-:B------:R-:W-:Y:S01]  /*45a0*/  FFMA.FTZ R137, R0, R165.reuse, R164.reuse ;  /* 0x000000a500897223 */ /* 0x180fe200000100a4 */
[----:B------:R-:W-:Y:S02]  /*45b0*/  HADD2.F32 R139, -RZ, R140.H0_H0 ;  /* 0x2000008cff8b7230 */ /* 0x000fe40000004100 */
[-CC-:B------:R-:W-:Y:S01]  /*45c0*/  FFMA.FTZ R138, R18, R165.reuse, R164.reuse ;  /* 0x000000a5128a7223 */ /* 0x180fe200000100a4 */
[-CC-:B------:R-:W-:Y:S01]  /*45d0*/  FFMA.FTZ R144, R174, R165.reuse, R164.reuse ;  /* 0x000000a5ae907223 */ /* 0x180fe200000100a4 */
[----:B------:R-:W-:Y:S01]  /*45e0*/  FADD.FTZ R137, R6, -R137 ;  /* 0x8000008906897221 */ /* 0x000fe20000010000 */
[----:B------:R-:W-:Y:S01]  /*45f0*/  FFMA.FTZ R145, R172, R165, R164 ;  /* 0x000000a5ac917223 */ /* 0x000fe200000100a4 */
[----:B------:R-:W-:Y:S02]  /*4600*/  HADD2.F32 R146, -RZ, R142.H0_H0 ;  /* 0x2000008eff927230 */ /* 0x000fe40000004100 */
[----:B-----5:R-:W-:Y:S01]  /*4610*/  FFMA.FTZ R136, R8, R137, R139 ;  /* 0x0000008908887223 */ /* 0x020fe2000001008b */
[----:B------:R-:W-:Y:S01]  /*4620*/  FADD.FTZ R139, R17, -R138 ;  /* 0x8000008a118b7221 */ /* 0x000fe20000010000 */
[----:B------:R-:W-:Y:S01]  /*4630*/  FADD.FTZ R138, R173, -R144 ;  /* 0x80000090ad8a7221 */ /* 0x000fe20000010000 */
[----:B------:R-:W-:-:S02]  /*4640*/  HADD2.F32 R144, -RZ, R141.H0_H0 ;  /* 0x2000008dff907230 */ /* 0x000fc40000004100 */
[----:B------:R-:W-:Y:S01]  /*4650*/  FADD.FTZ R145, R27, -R145 ;  /* 0x800000911b917221 */ /* 0x000fe20000010000 */
[----:B------:R-:W-:Y:S02]  /*4660*/  HADD2.F32 R137, -RZ, R141.H1_H1 ;  /* 0x3000008dff897230 */ /* 0x000fe40000004100 */
[--C-:B------:R-:W-:Y:S02]  /*4670*/  HADD2.F32 R147, -RZ, R143.reuse.H1_H1 ;  /* 0x3000008fff937230 */ /* 0x100fe40000004100 */
[----:B------:R-:W-:Y:S01]  /*4680*/  FFMA.FTZ R139, R8, R139, R144 ;  /* 0x0000008b088b7223 */ /* 0x000fe20000010090 */
[----:B------:R-:W-:Y:S01]  /*4690*/  FFMA.FTZ R144, R198, R165, R164 ;  /* 0x000000a5c6907223 */ /* 0x000fe200000100a4 */
[C---:B------:R-:W-:Y:S01]  /*46a0*/  FFMA.FTZ R138, R8.reuse, R138, R137 ;  /* 0x0000008a088a7223 */ /* 0x040fe20000010089 */
[----:B------:R-:W-:Y:S02]  /*46b0*/  HADD2.F32 R137, -RZ, R142.H1_H1 ;  /* 0x3000008eff897230 */ /* 0x000fe40000004100 */
[----:B------:R-:W-:Y:S01]  /*46c0*/  FFMA.FTZ R145, R8, R145, R146 ;  /* 0x0000009108917223 */ /* 0x000fe20000010092 */
[----:B------:R-:W-:Y:S01]  /*46d0*/  FADD.FTZ R144, R197, -R144 ;  /* 0x80000090c5907221 */ /* 0x000fe20000010000 */
[--C-:B------:R-:W-:Y:S01]  /*46e0*/  FFMA.FTZ R146, R195, R165, R164.reuse ;  /* 0x000000a5c3927223 */ /* 0x100fe200000100a4 */
[----:B------:R-:W-:Y:S01]  /*46f0*/  HADD2.F32 R160, -RZ, R143.H0_H0 ;  /* 0x2000008fffa07230 */ /* 0x000fe20000004100 */
[----:B------:R-:W-:Y:S01]  /*4700*/  F2FP.F16.F32.PACK_AB R161, R138, R139 ;  /* 0x0000008b8aa1723e */ /* 0x000fe200000000ff */
[----:B------:R-:W-:Y:S01]  /*4710*/  FFMA.FTZ R144, R8, R144, R137 ;  /* 0x0000009008907223 */ /* 0x000fe20000010089 */
[----:B------:R-:W-:Y:S01]  /*4720*/  FFMA.FTZ R137, R205, R165, R164 ;  /* 0x000000a5cd897223 */ /* 0x000fe200000100a4 */
[----:B------:R-:W-:-:S03]  /*4730*/  FADD.FTZ R146, R196, -R146 ;  /* 0x80000092c4927221 */ /* 0x000fc60000010000 */
[----:B------:R-:W-:Y:S01]  /*4740*/  FADD.FTZ R137, R206, -R137 ;  /* 0x80000089ce897221 */ /* 0x000fe20000010000 */
[----:B------:R-:W-:Y:S01]  /*4750*/  FFMA.FTZ R146, R8, R146, R160 ;  /* 0x0000009208927223 */ /* 0x000fe200000100a0 */
[----:B------:R-:W-:Y:S01]  /*4760*/  HADD2.F32 R160, -RZ, R140.H1_H1 ;  /* 0x3000008cffa07230 */ /* 0x000fe20000004100 */
[----:B------:R-:W-:Y:S01]  /*4770*/  F2FP.F16.F32.PACK_AB R162, R144, R145 ;  /* 0x0000009190a2723e */ /* 0x000fe200000000ff */
[----:B------:R-:W-:Y:S01]  /*4780*/  FFMA.FTZ R147, R8, R137, R147 ;  /* 0x0000008908937223 */ /* 0x000fe20000010093 */
[----:B------:R-:W-:Y:S01]  /*4790*/  FFMA.FTZ R137, R20, R165, R164 ;  /* 0x000000a514897223 */ /* 0x000fe200000100a4 */
[----:B------:R-:W-:Y:S02]  /*47a0*/  MOV R145, R161 ;  /* 0x000000a100917202 */ /* 0x000fe40000000f00 */
[----:B------:R-:W-:Y:S01]  /*47b0*/  MOV R138, R162 ;  /* 0x000000a2008a7202 */ /* 0x000fe20000000f00 */
[----:B------:R-:W-:Y:S01]  /*47c0*/  FADD.FTZ R137, R19, -R137 ;  /* 0x8000008913897221 */ /* 0x000fe20000010000 */
[----:B------:R-:W-:-:S02]  /*47d0*/  F2FP.F16.F32.PACK_AB R163, R147, R146 ;  /* 0x0000009293a3723e */ /* 0x000fc400000000ff */
[----:B------:R-:W-:Y:S01]  /*47e0*/  MOV R146, R162 ;  /* 0x000000a200927202 */ /* 0x000fe20000000f00 */
[----:B------:R-:W-:Y:S01]  /*47f0*/  FFMA.FTZ R137, R8, R137, R160 ;  /* 0x0000008908897223 */ /* 0x000fe200000100a0 */
[-C--:B------:R-:W-:Y:S02]  /*4800*/  MOV R147, R163.reuse ;  /* 0x000000a300937202 */ /* 0x080fe40000000f00 */
[----:B------:R-:W-:Y:S02]  /*4810*/  MOV R139, R163 ;  /* 0x000000a3008b7202 */ /* 0x000fe40000000f00 */
[----:B------:R-:W-:Y:S02]  /*4820*/  F2FP.F16.F32.PACK_AB R160, R137, R136 ;  /* 0x0000008889a0723e */ /* 0x000fe400000000ff */
[----:B------:R-:W-:Y:S02]  /*4830*/  MOV R137, R161 ;  /* 0x000000a100897202 */ /* 0x000fe40000000f00 */
[----:B------:R-:W-:-:S02]  /*4840*/  MOV R144, R160 ;  /* 0x000000a000907202 */ /* 0x000fc40000000f00 */
[----:B------:R-:W-:-:S07]  /*4850*/  MOV R136, R160 ;  /* 0x000000a000887202 */ /* 0x000fce0000000f00 */
.L_x_555:
        /* <DEDUP_REMOVED lines=14> */
.L_x_551:
[----:B------:R-:W-:Y:S05]  /*4940*/  BSYNC.RECONVERGENT B1 ;  /* 0x0000000000017941 */ /* 0x000fea0003800200 */
.L_x_550:
        /* <DEDUP_REMOVED lines=13> */
[-CC-:B------:R-:W-:Y:S01]  /*4a20*/  FFMA.FTZ R137, R5, R165.reuse, R164.reuse ;  /* 0x000000a505897223 */ /* 0x180fe200000100a4 */
[----:B-----5:R-:W-:Y:S02]  /*4a30*/  HADD2.F32 R139, -RZ, R148.H0_H0 ;  /* 0x20000094ff8b7230 */ /* 0x020fe40000004100 */
[-CC-:B------:R-:W-:Y:S01]  /*4a40*/  FFMA.FTZ R138, R14, R165.reuse, R164.reuse ;  /* 0x000000a50e8a7223 */ /* 0x180fe200000100a4 */
[-CC-:B0-----:R-:W-:Y:S01]  /*4a50*/  FFMA.FTZ R144, R26, R165.reuse, R164.reuse ;  /* 0x000000a51a907223 */ /* 0x181fe200000100a4 */
[----:B------:R-:W-:Y:S01]  /*4a60*/  FADD.FTZ R137, R4, -R137 ;  /* 0x8000008904897221 */ /* 0x000fe20000010000 */
[----:B------:R-:W-:Y:S01]  /*4a70*/  FFMA.FTZ R145, R24, R165, R164 ;  /* 0x000000a518917223 */ /* 0x000fe200000100a4 */
[----:B------:R-:W-:Y:S02]  /*4a80*/  HADD2.F32 R146, -RZ, R150.H0_H0 ;  /* 0x20000096ff927230 */ /* 0x000fe40000004100 */
[----:B------:R-:W-:Y:S01]  /*4a90*/  FFMA.FTZ R136, R8, R137, R139 ;  /* 0x0000008908887223 */ /* 0x000fe2000001008b */
        /* <DEDUP_REMOVED lines=35> */
[----:B------:R-:W-:Y:S01]  /*4cd0*/  MOV R136, R160 ;  /* 0x000000a000887202 */ /* 0x000fe20000000f00 */
[----:B------:R-:W-:Y:S06]  /*4ce0*/  BRA `(.L_x_565) ;  /* 0x0000001000287947 */ /* 0x000fec0003800000 */
.L_x_564:
[-CC-:B------:R-:W-:Y:S01]  /*4cf0*/  FFMA.FTZ R136, R5, R165.reuse, R164.reuse ;  /* 0x000000a505887223 */ /* 0x180fe200000100a4 */
[----:B------:R-:W-:Y:S01]  /*4d00*/  FFMA.FTZ R137, R16, R165, R164 ;  /* 0x000000a510897223 */ /* 0x000fe200000100a4 */
[--C-:B-----5:R-:W-:Y:S02]  /*4d10*/  HADD2.F32 R138, -RZ, R148.reuse.H0_H0 ;  /* 0x20000094ff8a7230 */ /* 0x120fe40000004100 */
[----:B------:R-:W-:Y:S02]  /*4d20*/  HADD2.F32 R139, -RZ, R148.H1_H1 ;  /* 0x30000094ff8b7230 */ /* 0x000fe40000004100 */
[----:B------:R-:W-:Y:S01]  /*4d30*/  FADD.FTZ R136, R4, -R136 ;  /* 0x8000008804887221 */ /* 0x000fe20000010000 */
[----:B------:R-:W-:Y:S01]  /*4d40*/  FADD.FTZ R137, R15, -R137 ;  /* 0x800000890f897221 */ /* 0x000fe20000010000 */
[----:B0-----:R-:W-:Y:S02]  /*4d50*/  HADD2.F32 R161, -RZ, R150.H1_H1 ;  /* 0x30000096ffa17230 */ /* 0x001fe40000004100 */
[C---:B------:R-:W-:Y:S01]  /*4d60*/  FFMA.FTZ R136, R8.reuse, R136, R138 ;  /* 0x0000008808887223 */ /* 0x040fe2000001008a */
        /* <DEDUP_REMOVED lines=33> */
.L_x_563:
[----:B0-----:R-:W0:Y:S02]  /*4f80*/  LDC.64 R160, c[0x0][0x470] ;  /* 0x00011c00ffa07b82 */ /* 0x001e240000000a00 */
[----:B0-----:R-:W-:-:S04]  /*4f90*/  ISETP.NE.U32.AND P5, PT, R160, RZ, PT ;  /* 0x000000ffa000720c */ /* 0x001fc80003fa5070 */
[----:B------:R-:W-:-:S13]  /*4fa0*/  ISETP.NE.AND.EX P5, PT, R161, RZ, PT, P5 ;  /* 0x000000ffa100720c */ /* 0x000fda0003fa5350 */
[----:B------:R-:W-:Y:S05]  /*4fb0*/  @!P5 BRA `(.L_x_566) ;  /* 0x0000000000a4d947 */ /* 0x000fea0003800000 */
[-CC-:B------:R-:W-:Y:S01]  /*4fc0*/  FFMA.FTZ R144, R5, R165.reuse, R164.reuse ;  /* 0x000000a505907223 */ /* 0x180fe200000100a4 */
[----:B------:R-:W-:Y:S01]  /*4fd0*/  FFMA.FTZ R145, R16, R165, R164 ;  /* 0x000000a510917223 */ /* 0x000fe200000100a4 */
[--C-:B-----5:R-:W-:Y:S02]  /*4fe0*/  HADD2.F32 R146, -RZ, R148.reuse.H0_H0 ;  /* 0x20000094ff927230 */ /* 0x120fe40000004100 */
[----:B------:R-:W-:Y:S02]  /*4ff0*/  HADD2.F32 R147, -RZ, R148.H1_H1 ;  /* 0x30000094ff937230 */ /* 0x000fe40000004100 */
[----:B------:R-:W-:Y:S01]  /*5000*/  FADD.FTZ R144, R4, -R144 ;  /* 0x8000009004907221 */ /* 0x000fe20000010000 */
[----:B------:R-:W-:Y:S01]  /*5010*/  FADD.FTZ R145, R15, -R145 ;  /* 0x800000910f917221 */ /* 0x000fe20000010000 */
[----:B------:R-:W-:Y:S02]  /*5020*/  HADD2.F32 R161, -RZ, R150.H1_H1 ;  /* 0x30000096ffa17230 */ /* 0x000fe40000004100 */
        /* <DEDUP_REMOVED lines=34> */
.L_x_566:
[-CC-:B------:R-:W-:Y:S01]  /*5250*/  FFMA.FTZ R163, R192, R165.reuse, R164.reuse ;  /* 0x000000a5c0a37223 */ /* 0x180fe200000100a4 */
[--C-:B-----5:R-:W-:Y:S02]  /*5260*/  HADD2.F32 R160, -RZ, R151.reuse.H0_H0 ;  /* 0x20000097ffa07230 */ /* 0x120fe40000004100 */
[----:B------:R-:W-:Y:S01]  /*5270*/  FFMA.FTZ R162, R24, R165, R164 ;  /* 0x000000a518a27223 */ /* 0x000fe200000100a4 */
[----:B------:R-:W-:Y:S02]  /*5280*/  HADD2.F32 R161, -RZ, R151.H1_H1 ;  /* 0x30000097ffa17230 */ /* 0x000fe40000004100 */
[----:B------:R-:W-:Y:S01]  /*5290*/  FADD.FTZ R163, R191, -R163 ;  /* 0x800000a3bfa37221 */ /* 0x000fe20000010000 */
[----:B------:R-:W-:-:S03]  /*52a0*/  FADD.FTZ R162, R23, -R162 ;  /* 0x800000a217a27221 */ /* 0x000fc60000010000 */
[----:B------:R-:W-:Y:S01]  /*52b0*/  FFMA.FTZ R163, R8, R163, R160 ;  /* 0x000000a308a37223 */ /* 0x000fe200000100a0 */
        /* <DEDUP_REMOVED lines=21> */
[----:B------:R-:W-:Y:S01]  /*5410*/  FADD.FTZ R166, R4, -R160 ;  /* 0x800000a004a67221 */ /* 0x000fe20000010000 */
[----:B------:R-:W-:-:S05]  /*5420*/  HADD2.F32 R160, -RZ, R148.H0_H0 ;  /* 0x20000094ffa07230 */ /* 0x000fca0000004100 */
[----:B------:R-:W-:Y:S01]  /*5430*/  FFMA.FTZ R167, R8, R166, R160 ;  /* 0x000000a608a77223 */ /* 0x000fe200000100a0 */
[----:B------:R-:W-:-:S04]  /*5440*/  FFMA.FTZ R160, R16, R165, R164 ;  /* 0x000000a510a07223 */ /* 0x000fc800000100a4 */
[----:B------:R-:W-:Y:S01]  /*5450*/  FADD.FTZ R166, R15, -R160 ;  /* 0x800000a00fa67221 */ /* 0x000fe20000010000 */
[----:B------:R-:W-:-:S05]  /*5460*/  HADD2.F32 R160, -RZ, R148.H1_H1 ;  /* 0x30000094ffa07230 */ /* 0x000fca0000004100 */
[----:B------:R-:W-:-:S05]  /*5470*/  FFMA.FTZ R160, R8, R166, R160 ;  /* 0x000000a608a07223 */ /* 0x000fca00000100a0 */
[----:B------:R-:W-:Y:S01]  /*5480*/  F2FP.F16.F32.PACK_AB R160, R160, R167 ;  /* 0x000000a7a0a0723e */ /* 0x000fe200000000ff */
[----:B------:R-:W-:Y:S06]  /*5490*/  BRA `(.L_x_565) ;  /* 0x00000008003c7947 */ /* 0x000fec0003800000 */
.L_x_562:
        /* <DEDUP_REMOVED lines=10> */
[-C--:B------:R-:W-:Y:S02]  /*5540*/  FFMA.FTZ R162, R24, R165.reuse, R164 ;  /* 0x000000a518a27223 */ /* 0x080fe400000100a4 */
[----:B------:R-:W-:Y:S01]  /*5550*/  FADD.FTZ R163, R191, -R136 ;  /* 0x80000088bfa37221 */ /* 0x000fe20000010000 */
[----:B------:R-:W-:Y:S01]  /*5560*/  FADD.FTZ R137, R203, -R138 ;  /* 0x8000008acb897221 */ /* 0x000fe20000010000 */
[----:B------:R-:W-:Y:S01]  /*5570*/  FFMA.FTZ R138, R14, R165, R164 ;  /* 0x000000a50e8a7223 */ /* 0x000fe200000100a4 */
[----:B------:R-:W-:Y:S01]  /*5580*/  FADD.FTZ R162, R23, -R162 ;  /* 0x800000a217a27221 */ /* 0x000fe20000010000 */
[C---:B-----5:R-:W-:Y:S01]  /*5590*/  FMUL.FTZ R163, R8.reuse, R163 ;  /* 0x000000a308a37220 */ /* 0x060fe20000410000 */
[----:B------:R-:W-:Y:S01]  /*55a0*/  FMUL.FTZ R136, R8, R137 ;  /* 0x0000008908887220 */ /* 0x000fe20000410000 */
[-C--:B------:R-:W-:Y:S01]  /*55b0*/  FFMA.FTZ R137, R5, R165.reuse, R164 ;  /* 0x000000a505897223 */ /* 0x080fe200000100a4 */
[----:B------:R-:W-:Y:S01]  /*55c0*/  FADD.FTZ R161, R13, -R138 ;  /* 0x8000008a0da17221 */ /* 0x000fe20000010000 */
[--C-:B------:R-:W-:Y:S01]  /*55d0*/  FFMA.FTZ R138, R194, R165, R164.reuse ;  /* 0x000000a5c28a7223 */ /* 0x100fe200000100a4 */
[----:B------:R-:W-:Y:S01]  /*55e0*/  FMUL.FTZ R162, R8, R162 ;  /* 0x000000a208a27220 */ /* 0x000fe20000410000 */
[----:B------:R-:W-:Y:S01]  /*55f0*/  F2FP.F16.F32.PACK_AB R163, R136, R163 ;  /* 0x000000a388a3723e */ /* 0x000fe200000000ff */
[----:B------:R-:W-:Y:S01]  /*5600*/  FADD.FTZ R160, R4, -R137 ;  /* 0x8000008904a07221 */ /* 0x000fe20000010000 */
[-CC-:B------:R-:W-:Y:S01]  /*5610*/  FFMA.FTZ R136, R16, R165.reuse, R164.reuse ;  /* 0x000000a510887223 */ /* 0x180fe200000100a4 */
[----:B------:R-:W-:Y:S01]  /*5620*/  FFMA.FTZ R137, R26, R165, R164 ;  /* 0x000000a51a897223 */ /* 0x000fe200000100a4 */
[----:B------:R-:W-:Y:S01]  /*5630*/  FADD.FTZ R138, R193, -R138 ;  /* 0x8000008ac18a7221 */ /* 0x000fe20000010000 */
[C---:B------:R-:W-:Y:S01]  /*5640*/  FMUL.FTZ R160, R8.reuse, R160 ;  /* 0x000000a008a07220 */ /* 0x040fe20000410000 */
[----:B------:R-:W-:Y:S01]  /*5650*/  FADD.FTZ R136, R15, -R136 ;  /* 0x800000880f887221 */ /* 0x000fe20000010000 */
[----:B------:R-:W-:Y:S01]  /*5660*/  FADD.FTZ R137, R25, -R137 ;  /* 0x8000008919897221 */ /* 0x000fe20000010000 */
[C---:B------:R-:W-:Y:S01]  /*5670*/  FMUL.FTZ R161, R8.reuse, R161 ;  /* 0x000000a108a17220 */ /* 0x040fe20000410000 */
[C---:B------:R-:W-:Y:S01]  /*5680*/  FMUL.FTZ R138, R8.reuse, R138 ;  /* 0x0000008a088a7220 */ /* 0x040fe20000410000 */
[C---:B------:R-:W-:Y:S01]  /*5690*/  FMUL.FTZ R136, R8.reuse, R136 ;  /* 0x0000008808887220 */ /* 0x040fe20000410000 */
[----:B------:R-:W-:Y:S01]  /*56a0*/  FMUL.FTZ R137, R8, R137 ;  /* 0x0000008908897220 */ /* 0x000fe20000410000 */
[----:B------:R-:W-:-:S02]  /*56b0*/  MOV R147, R163 ;  /* 0x000000a300937202 */ /* 0x000fc40000000f00 */
[----:B------:R-:W-:Y:S02]  /*56c0*/  F2FP.F16.F32.PACK_AB R162, R138, R162 ;  /* 0x000000a28aa2723e */ /* 0x000fe400000000ff */
[----:B------:R-:W-:Y:S02]  /*56d0*/  F2FP.F16.F32.PACK_AB R161, R137, R161 ;  /* 0x000000a189a1723e */ /* 0x000fe400000000ff */
[----:B------:R-:W-:Y:S02]  /*56e0*/  F2FP.F16.F32.PACK_AB R160, R136, R160 ;  /* 0x000000a088a0723e */ /* 0x000fe400000000ff */
        /* <DEDUP_REMOVED lines=8> */
.L_x_568:
        /* <DEDUP_REMOVED lines=33> */
.L_x_567:
        /* <DEDUP_REMOVED lines=37> */
.L_x_569:
        /* <DEDUP_REMOVED lines=27> */
[----:B------:R-:W-:-:S07]  /*5d80*/  F2FP.F16.F32.PACK_AB R163, R163, R166 ;  /* 0x000000a6a3a3723e */ /* 0x000fce00000000ff */
.L_x_565:
        /* <DEDUP_REMOVED lines=10> */
.L_x_561:
[----:B------:R-:W-:Y:S05]  /*5e30*/  BSYNC.RECONVERGENT B1 ;  /* 0x0000000000017941 */ /* 0x000fea0003800200 */
.L_x_560:
        /* <DEDUP_REMOVED lines=16> */
[----:B01----:R-:W-:Y:S02]  /*5f40*/  HADD2.F32 R144, -RZ, R153.H0_H0 ;  /* 0x20000099ff907230 */ /* 0x003fe40000004100 */
[----:B------:R-:W-:Y:S01]  /*5f50*/  FADD.FTZ R137, R2, -R137 ;  /* 0x8000008902897221 */ /* 0x000fe20000010000 */
[--C-:B------:R-:W-:Y:S01]  /*5f60*/  FFMA.FTZ R145, R177, R165, R164.reuse ;  /* 0x000000a5b1917223 */ /* 0x100fe200000100a4 */
[----:B------:R-:W-:Y:S02]  /*5f70*/  HADD2.F32 R146, -RZ, R154.H0_H0 ;  /* 0x2000009aff927230 */ /* 0x000fe40000004100 */
[----:B------:R-:W-:Y:S01]  /*5f80*/  FFMA.FTZ R136, R8, R137, R139 ;  /* 0x0000008908887223 */ /* 0x000fe2000001008b */
[----:B------:R-:W-:Y:S01]  /*5f90*/  FFMA.FTZ R137, R175, R165, R164 ;  /* 0x000000a5af897223 */ /* 0x000fe200000100a4 */
[----:B------:R-:W-:Y:S01]  /*5fa0*/  FADD.FTZ R139, R9, -R138 ;  /* 0x8000008a098b7221 */ /* 0x000fe20000010000 */
[----:B------:R-:W-:Y:S01]  /*5fb0*/  FADD.FTZ R145, R178, -R145 ;  /* 0x80000091b2917221 */ /* 0x000fe20000010000 */
[----:B------:R-:W-:-:S02]  /*5fc0*/  HADD2.F32 R147, -RZ, R155.H1_H1 ;  /* 0x3000009bff937230 */ /* 0x000fc40000004100 */
[----:B------:R-:W-:Y:S01]  /*5fd0*/  FADD.FTZ R138, R176, -R137 ;  /* 0x80000089b08a7221 */ /* 0x000fe20000010000 */
[----:B------:R-:W-:Y:S02]  /*5fe0*/  HADD2.F32 R137, -RZ, R153.H1_H1 ;  /* 0x30000099ff897230 */ /* 0x000fe40000004100 */
[----:B------:R-:W-:Y:S01]  /*5ff0*/  FFMA.FTZ R139, R8, R139, R144 ;  /* 0x0000008b088b7223 */ /* 0x000fe20000010090 */
[----:B------:R-:W-:Y:S01]  /*6000*/  FFMA.FTZ R144, R190, R165, R164 ;  /* 0x000000a5be907223 */ /* 0x000fe200000100a4 */
[----:B------:R-:W-:Y:S01]  /*6010*/  FFMA.FTZ R145, R8, R145, R146 ;  /* 0x0000009108917223 */ /* 0x000fe20000010092 */
[----:B------:R-:W-:Y:S01]  /*6020*/  FFMA.FTZ R146, R188, R165, R164 ;  /* 0x000000a5bc927223 */ /* 0x000fe200000100a4 */
[----:B------:R-:W-:Y:S01]  /*6030*/  FFMA.FTZ R138, R8, R138, R137 ;  /* 0x0000008a088a7223 */ /* 0x000fe20000010089 */
[----:B------:R-:W-:Y:S02]  /*6040*/  HADD2.F32 R137, -RZ, R154.H1_H1 ;  /* 0x3000009aff897230 */ /* 0x000fe40000004100 */
[----:B------:R-:W-:Y:S01]  /*6050*/  FADD.FTZ R144, R189, -R144 ;  /* 0x80000090bd907221 */ /* 0x000fe20000010000 */
[----:B------:R-:W-:-:S02]  /*6060*/  HADD2.F32 R160, -RZ, R155.H0_H0 ;  /* 0x2000009bffa07230 */ /* 0x000fc40000004100 */
[----:B------:R-:W-:Y:S01]  /*6070*/  FADD.FTZ R146, R187, -R146 ;  /* 0x80000092bb927221 */ /* 0x000fe20000010000 */
[----:B------:R-:W-:Y:S01]  /*6080*/  F2FP.F16.F32.PACK_AB R161, R138, R139 ;  /* 0x0000008b8aa1723e */ /* 0x000fe200000000ff */
[----:B------:R-:W-:Y:S01]  /*6090*/  FFMA.FTZ R144, R8, R144, R137 ;  /* 0x0000009008907223 */ /* 0x000fe20000010089 */
[----:B------:R-:W-:Y:S01]  /*60a0*/  FFMA.FTZ R137, R208, R165, R164 ;  /* 0x000000a5d0897223 */ /* 0x000fe200000100a4 */
[----:B------:R-:W-:Y:S01]  /*60b0*/  FFMA.FTZ R146, R8, R146, R160 ;  /* 0x0000009208927223 */ /* 0x000fe200000100a0 */
[----:B------:R-:W-:Y:S02]  /*60c0*/  HADD2.F32 R160, -RZ, R152.H1_H1 ;  /* 0x30000098ffa07230 */ /* 0x000fe40000004100 */
[----:B------:R-:W-:Y:S01]  /*60d0*/  FADD.FTZ R137, R204, -R137 ;  /* 0x80000089cc897221 */ /* 0x000fe20000010000 */
[----:B------:R-:W-:Y:S02]  /*60e0*/  F2FP.F16.F32.PACK_AB R162, R144, R145 ;  /* 0x0000009190a2723e */ /* 0x000fe400000000ff */
[----:B------:R-:W-:Y:S01]  /*60f0*/  MOV R145, R161 ;  /* 0x000000a100917202 */ /* 0x000fe20000000f00 */
[----:B------:R-:W-:Y:S01]  /*6100*/  FFMA.FTZ R147, R8, R137, R147 ;  /* 0x0000008908937223 */ /* 0x000fe20000010093 */
[----:B------:R-:W-:Y:S01]  /*6110*/  FFMA.FTZ R137, R12, R165, R164 ;  /* 0x000000a50c897223 */ /* 0x000fe200000100a4 */
[----:B------:R-:W-:-:S03]  /*6120*/  MOV R138, R162 ;  /* 0x000000a2008a7202 */ /* 0x000fc60000000f00 */
[----:B------:R-:W-:Y:S01]  /*6130*/  FADD.FTZ R137, R11, -R137 ;  /* 0x800000890b897221 */ /* 0x000fe20000010000 */
[----:B------:R-:W-:Y:S02]  /*6140*/  F2FP.F16.F32.PACK_AB R163, R147, R146 ;  /* 0x0000009293a3723e */ /* 0x000fe400000000ff */
[----:B------:R-:W-:Y:S01]  /*6150*/  MOV R146, R162 ;  /* 0x000000a200927202 */ /* 0x000fe20000000f00 */
[----:B------:R-:W-:Y:S01]  /*6160*/  FFMA.FTZ R137, R8, R137, R160 ;  /* 0x0000008908897223 */ /* 0x000fe200000100a0 */
[-C--:B------:R-:W-:Y:S02]  /*6170*/  MOV R147, R163.reuse ;  /* 0x000000a300937202 */ /* 0x080fe40000000f00 */
[----:B------:R-:W-:Y:S02]  /*6180*/  MOV R139, R163 ;  /* 0x000000a3008b7202 */ /* 0x000fe40000000f00 */
[----:B------:R-:W-:Y:S02]  /*6190*/  F2FP.F16.F32.PACK_AB R160, R137, R136 ;  /* 0x0000008889a0723e */ /* 0x000fe400000000ff */
[----:B------:R-:W-:-:S02]  /*61a0*/  MOV R137, R161 ;  /* 0x000000a100897202 */ /* 0x000fc40000000f00 */
[-C--:B------:R-:W-:Y:S02]  /*61b0*/  MOV R144, R160.reuse ;  /* 0x000000a000907202 */ /* 0x080fe40000000f00 */
[----:B------:R-:W-:Y:S01]  /*61c0*/  MOV R136, R160 ;  /* 0x000000a000887202 */ /* 0x000fe20000000f00 */
[----:B------:R-:W-:Y:S06]  /*61d0*/  BRA `(.L_x_575) ;  /* 0x0000001000287947 */ /* 0x000fec0003800000 */
.L_x_574:
[-CC-:B------:R-:W-:Y:S01]  /*61e0*/  FFMA.FTZ R136, R3, R165.reuse, R164.reuse ;  /* 0x000000a503887223 */ /* 0x180fe200000100a4 */
[----:B------:R-:W-:Y:S01]  /*61f0*/  FFMA.FTZ R137, R12, R165, R164 ;  /* 0x000000a50c897223 */ /* 0x000fe200000100a4 */
[--C-:B-----5:R-:W-:Y:S02]  /*6200*/  HADD2.F32 R138, -RZ, R152.reuse.H0_H0 ;  /* 0x20000098ff8a7230 */ /* 0x120fe40000004100 */
[----:B------:R-:W-:Y:S02]  /*6210*/  HADD2.F32 R139, -RZ, R152.H1_H1 ;  /* 0x30000098ff8b7230 */ /* 0x000fe40000004100 */
[----:B------:R-:W-:Y:S01]  /*6220*/  FADD.FTZ R136, R2, -R136 ;  /* 0x8000008802887221 */ /* 0x000fe20000010000 */
[----:B------:R-:W-:Y:S01]  /*6230*/  FADD.FTZ R137, R11, -R137 ;  /* 0x800000890b897221 */ /* 0x000fe20000010000 */
[----:B01----:R-:W-:Y:S02]  /*6240*/  HADD2.F32 R161, -RZ, R154.H1_H1 ;  /* 0x3000009affa17230 */ /* 0x003fe40000004100 */
        /* <DEDUP_REMOVED lines=9> */
[C---:B------:R-:W-:Y:S01]  /*62e0*/  FFMA.FTZ R138, R8.reuse, R138, R136 ;  /* 0x0000008a088a7223 */ /* 0x040fe20000010088 */
        /* <DEDUP_REMOVED lines=24> */
.L_x_573:
[----:B01----:R-:W0:Y:S02]  /*6470*/  LDC.64 R160, c[0x0][0x470] ;  /* 0x00011c00ffa07b82 */ /* 0x003e240000000a00 */
        /* <DEDUP_REMOVED lines=44> */
.L_x_576:
        /* <DEDUP_REMOVED lines=37> */
.L_x_572:
        /* <DEDUP_REMOVED lines=14> */
[----:B------:R-:W-:Y:S01]  /*6a70*/  FADD.FTZ R161, R9, -R138 ;  /* 0x8000008a09a17221 */ /* 0x000fe20000010000 */
[--C-:B------:R-:W-:Y:S01]  /*6a80*/  FFMA.FTZ R138, R190, R165, R164.reuse ;  /* 0x000000a5be8a7223 */ /* 0x100fe200000100a4 */
[C---:B-----5:R-:W-:Y:S01]  /*6a90*/  FMUL.FTZ R163, R8.reuse, R163 ;  /* 0x000000a308a37220 */ /* 0x060fe20000410000 */
[----:B------:R-:W-:Y:S01]  /*6aa0*/  FMUL.FTZ R136, R8, R137 ;  /* 0x0000008908887220 */ /* 0x000fe20000410000 */
[----:B------:R-:W-:Y:S01]  /*6ab0*/  FFMA.FTZ R137, R3, R165, R164 ;  /* 0x000000a503897223 */ /* 0x000fe200000100a4 */
[----:B------:R-:W-:Y:S01]  /*6ac0*/  FADD.FTZ R162, R178, -R162 ;  /* 0x800000a2b2a27221 */ /* 0x000fe20000010000 */
[----:B------:R-:W-:Y:S01]  /*6ad0*/  FADD.FTZ R138, R189, -R138 ;  /* 0x8000008abd8a7221 */ /* 0x000fe20000010000 */
[----:B------:R-:W-:Y:S01]  /*6ae0*/  FMUL.FTZ R161, R8, R161 ;  /* 0x000000a108a17220 */ /* 0x000fe20000410000 */
[----:B------:R-:W-:Y:S01]  /*6af0*/  F2FP.F16.F32.PACK_AB R163, R136, R163 ;  /* 0x000000a388a3723e */ /* 0x000fe200000000ff */
[----:B------:R-:W-:Y:S01]  /*6b00*/  FADD.FTZ R160, R2, -R137 ;  /* 0x8000008902a07221 */ /* 0x000fe20000010000 */
[-CC-:B------:R-:W-:Y:S01]  /*6b10*/  FFMA.FTZ R136, R12, R165.reuse, R164.reuse ;  /* 0x000000a50c887223 */ /* 0x180fe200000100a4 */
[----:B------:R-:W-:Y:S01]  /*6b20*/  FFMA.FTZ R137, R175, R165, R164 ;  /* 0x000000a5af897223 */ /* 0x000fe200000100a4 */
[C---:B------:R-:W-:Y:S01]  /*6b30*/  FMUL.FTZ R162, R8.reuse, R162 ;  /* 0x000000a208a27220 */ /* 0x040fe20000410000 */
[----:B------:R-:W-:Y:S01]  /*6b40*/  FMUL.FTZ R160, R8, R160 ;  /* 0x000000a008a07220 */ /* 0x000fe20000410000 */
[----:B------:R-:W-:Y:S01]  /*6b50*/  FADD.FTZ R136, R11, -R136 ;  /* 0x800000880b887221 */ /* 0x000fe20000010000 */
[----:B------:R-:W-:Y:S01]  /*6b60*/  FADD.FTZ R137, R176, -R137 ;  /* 0x80000089b0897221 */ /* 0x000fe20000010000 */
[C---:B------:R-:W-:Y:S01]  /*6b70*/  FMUL.FTZ R138, R8.reuse, R138 ;  /* 0x0000008a088a7220 */ /* 0x040fe20000410000 */
[----:B------:R-:W-:Y:S01]  /*6b80*/  MOV R147, R163 ;  /* 0x000000a300937202 */ /* 0x000fe20000000f00 */
        /* <DEDUP_REMOVED lines=13> */
.L_x_578:
        /* <DEDUP_REMOVED lines=33> */
.L_x_577:
        /* <DEDUP_REMOVED lines=37> */
.L_x_579:
        /* <DEDUP_REMOVED lines=28> */
.L_x_575:
        /* <DEDUP_REMOVED lines=10> */
.L_x_571:
[----:B------:R-:W-:Y:S05]  /*7320*/  BSYNC.RECONVERGENT B1 ;  /* 0x0000000000017941 */ /* 0x000fea0003800200 */
.L_x_570:
        /* <DEDUP_REMOVED lines=14> */
[--C-:B012---:R-:W-:Y:S02]  /*7410*/  HADD2.F32 R145, -RZ, R156.reuse.H0_H0 ;  /* 0x2000009cff917230 */ /* 0x107fe40000004100 */
[-CC-:B------:R-:W-:Y:S01]  /*7420*/  FFMA.FTZ R137, R179, R165.reuse, R164.reuse ;  /* 0x000000a5b3897223 */ /* 0x180fe200000100a4 */
[----:B------:R-:W-:Y:S02]  /*7430*/  HADD2.F32 R138, -RZ, R156.H1_H1 ;  /* 0x3000009cff8a7230 */ /* 0x000fe40000004100 */
[----:B------:R-:W-:Y:S01]  /*7440*/  FADD.FTZ R139, R22, -R139 ;  /* 0x8000008b168b7221 */ /* 0x000fe20000010000 */
[--C-:B------:R-:W-:Y:S01]  /*7450*/  FFMA.FTZ R144, R186, R165, R164.reuse ;  /* 0x000000a5ba907223 */ /* 0x100fe200000100a4 */
[----:B------:R-:W-:Y:S01]  /*7460*/  FADD.FTZ R137, R180, -R137 ;  /* 0x80000089b4897221 */ /* 0x000fe20000010000 */
[----:B------:R-:W-:Y:S02]  /*7470*/  HADD2.F32 R146, -RZ, R158.H1_H1 ;  /* 0x3000009eff927230 */ /* 0x000fe40000004100 */
[C---:B-----5:R-:W-:Y:S01]  /*7480*/  FFMA.FTZ R136, R8.reuse, R139, R145 ;  /* 0x0000008b08887223 */ /* 0x060fe20000010091 */
[----:B------:R-:W-:Y:S01]  /*7490*/  FFMA.FTZ R139, R181, R165, R164 ;  /* 0x000000a5b58b7223 */ /* 0x000fe200000100a4 */
[----:B------:R-:W-:Y:S01]  /*74a0*/  FFMA.FTZ R137, R8, R137, R138 ;  /* 0x0000008908897223 */ /* 0x000fe2000001008a */
[----:B------:R-:W-:-:S02]  /*74b0*/  HADD2.F32 R145, -RZ, R157.H0_H0 ;  /* 0x2000009dff917230 */ /* 0x000fc40000004100 */
[----:B------:R-:W-:Y:S01]  /*74c0*/  FADD.FTZ R138, R182, -R139 ;  /* 0x8000008bb68a7221 */ /* 0x000fe20000010000 */
[----:B------:R-:W-:Y:S01]  /*74d0*/  FADD.FTZ R139, R185, -R144 ;  /* 0x80000090b98b7221 */ /* 0x000fe20000010000 */
[----:B------:R-:W-:Y:S02]  /*74e0*/  HADD2.F32 R144, -RZ, R157.H1_H1 ;  /* 0x3000009dff907230 */ /* 0x000fe40000004100 */
[C---:B------:R-:W-:Y:S01]  /*74f0*/  FFMA.FTZ R138, R8.reuse, R138, R145 ;  /* 0x0000008a088a7223 */ /* 0x040fe20000010091 */
[----:B------:R-:W-:Y:S02]  /*7500*/  HADD2.F32 R145, -RZ, R158.H0_H0 ;  /* 0x2000009eff917230 */ /* 0x000fe40000004100 */
[----:B------:R-:W-:Y:S01]  /*7510*/  FFMA.FTZ R139, R8, R139, R144 ;  /* 0x0000008b088b7223 */ /* 0x000fe20000010090 */
[----:B------:R-:W-:Y:S01]  /*7520*/  FFMA.FTZ R144, R184, R165, R164 ;  /* 0x000000a5b8907223 */ /* 0x000fe200000100a4 */
[--C-:B------:R-:W-:Y:S02]  /*7530*/  HADD2.F32 R147, -RZ, R159.reuse.H1_H1 ;  /* 0x3000009fff937230 */ /* 0x100fe40000004100 */
[----:B------:R-:W-:-:S02]  /*7540*/  HADD2.F32 R160, -RZ, R159.H0_H0 ;  /* 0x2000009fffa07230 */ /* 0x000fc40000004100 */
[----:B------:R-:W-:Y:S01]  /*7550*/  FADD.FTZ R144, R183, -R144 ;  /* 0x80000090b7907221 */ /* 0x000fe20000010000 */
[----:B------:R-:W-:-:S03]  /*7560*/  F2FP.F16.F32.PACK_AB R161, R139, R138 ;  /* 0x0000008a8ba1723e */ /* 0x000fc600000000ff */
[----:B------:R-:W-:Y:S01]  /*7570*/  FFMA.FTZ R144, R8, R144, R145 ;  /* 0x0000009008907223 */ /* 0x000fe20000010091 */
[----:B------:R-:W-:-:S04]  /*7580*/  FFMA.FTZ R145, R199, R165, R164 ;  /* 0x000000a5c7917223 */ /* 0x000fc800000100a4 */
[----:B------:R-:W-:-:S04]  /*7590*/  FADD.FTZ R145, R200, -R145 ;  /* 0x80000091c8917221 */ /* 0x000fc80000010000 */
[----:B------:R-:W-:Y:S01]  /*75a0*/  FFMA.FTZ R145, R8, R145, R146 ;  /* 0x0000009108917223 */ /* 0x000fe20000010092 */
[----:B------:R-:W-:-:S04]  /*75b0*/  FFMA.FTZ R146, R209, R165, R164 ;  /* 0x000000a5d1927223 */ /* 0x000fc800000100a4 */
[----:B------:R-:W-:Y:S01]  /*75c0*/  FADD.FTZ R146, R210, -R146 ;  /* 0x80000092d2927221 */ /* 0x000fe20000010000 */
[----:B------:R-:W-:Y:S02]  /*75d0*/  F2FP.F16.F32.PACK_AB R162, R145, R144 ;  /* 0x0000009091a2723e */ /* 0x000fe400000000ff */
[----:B------:R-:W-:Y:S01]  /*75e0*/  MOV R145, R161 ;  /* 0x000000a100917202 */ /* 0x000fe20000000f00 */
[----:B------:R-:W-:Y:S01]  /*75f0*/  FFMA.FTZ R146, R8, R146, R147 ;  /* 0x0000009208927223 */ /* 0x000fe20000010093 */
[----:B------:R-:W-:Y:S01]  /*7600*/  FFMA.FTZ R147, R201, R165, R164 ;  /* 0x000000a5c9937223 */ /* 0x000fe200000100a4 */
[----:B------:R-:W-:-:S03]  /*7610*/  MOV R138, R162 ;  /* 0x000000a2008a7202 */ /* 0x000fc60000000f00 */
[----:B------:R-:W-:-:S04]  /*7620*/  FADD.FTZ R147, R202, -R147 ;  /* 0x80000093ca937221 */ /* 0x000fc80000010000 */
[----:B------:R-:W-:Y:S01]  /*7630*/  FFMA.FTZ R147, R8, R147, R160 ;  /* 0x0000009308937223 */ /* 0x000fe200000100a0 */
[----:B------:R-:W-:Y:S02]  /*7640*/  F2FP.F16.F32.PACK_AB R160, R137, R136 ;  /* 0x0000008889a0723e */ /* 0x000fe400000000ff */
[----:B------:R-:W-:Y:S02]  /*7650*/  MOV R137, R161 ;  /* 0x000000a100897202 */ /* 0x000fe40000000f00 */
[----:B------:R-:W-:Y:S02]  /*7660*/  F2FP.F16.F32.PACK_AB R163, R146, R147 ;  /* 0x0000009392a3723e */ /* 0x000fe400000000ff */
[----:B------:R-:W-:Y:S02]  /*7670*/  MOV R146, R162 ;  /* 0x000000a200927202 */ /* 0x000fe40000000f00 */
[----:B------:R-:W-:Y:S02]  /*7680*/  MOV R147, R163 ;  /* 0x000000a300937202 */ /* 0x000fe40000000f00 */
[----:B------:R-:W-:-:S02]  /*7690*/  MOV R144, R160 ;  /* 0x000000a000907202 */ /* 0x000fc40000000f00 */
[----:B------:R-:W-:Y:S02]  /*76a0*/  MOV R139, R163 ;  /* 0x000000a3008b7202 */ /* 0x000fe40000000f00 */
[----:B------:R-:W-:Y:S01]  /*76b0*/  MOV R136, R160 ;  /* 0x000000a000887202 */ /* 0x000fe20000000f00 */
[----:B------:R-:W-:Y:S06]  /*76c0*/  BRA `(.L_x_585) ;  /* 0x0000001000287947 */ /* 0x000fec0003800000 */
.L_x_584:
[----:B012---:R-:W-:Y:S01]  /*76d0*/  FFMA.FTZ R160, R21, R165, R164 ;  /* 0x000000a515a07223 */ /* 0x007fe200000100a4 */
[--C-:B------:R-:W-:Y:S02]  /*76e0*/  HADD2.F32 R136, -RZ, R156.reuse.H0_H0 ;  /* 0x2000009cff887230 */ /* 0x100fe40000004100 */
[----:B------:R-:W-:Y:S02]  /*76f0*/  HADD2.F32 R137, -RZ, R156.H1_H1 ;  /* 0x3000009cff897230 */ /* 0x000fe40000004100 */
[----:B------:R-:W-:Y:S01]  /*7700*/  FADD.FTZ R160, R22, -R160 ;  /* 0x800000a016a07221 */ /* 0x000fe20000010000 */
[----:B------:R-:W-:-:S03]  /*7710*/  HADD2.F32 R138, -RZ, R157.H1_H1 ;  /* 0x3000009dff8a7230 */ /* 0x000fc60000004100 */
[----:B-----5:R-:W-:Y:S01]  /*7720*/  FFMA.FTZ R160, R8, R160, R136 ;  /* 0x000000a008a07223 */ /* 0x020fe20000010088 */
        /* <DEDUP_REMOVED lines=8> */
[----:B------:R-:W-:-:S04]  /*77b0*/  FFMA.FTZ R137, R186, R165, R164 ;  /* 0x000000a5ba897223 */ /* 0x000fc800000100a4 */
[----:B------:R-:W-:-:S04]  /*77c0*/  FADD.FTZ R137, R185, -R137 ;  /* 0x80000089b9897221 */ /* 0x000fc80000010000 */
[----:B------:R-:W-:Y:S01]  /*77d0*/  FFMA.FTZ R137, R8, R137, R138 ;  /* 0x0000008908897223 */ /* 0x000fe2000001008a */
[----:B------:R-:W-:-:S04]  /*77e0*/  HADD2.F32 R138, -RZ, R158.H1_H1 ;  /* 0x3000009eff8a7230 */ /* 0x000fc80000004100 */
[----:B------:R-:W-:Y:S01]  /*77f0*/  F2FP.F16.F32.PACK_AB R161, R137, R136 ;  /* 0x0000008889a1723e */ /* 0x000fe200000000ff */
[----:B------:R-:W-:Y:S01]  /*7800*/  FFMA.FTZ R136, R184, R165, R164 ;  /* 0x000000a5b8887223 */ /* 0x000fe200000100a4 */
[----:B------:R-:W-:-:S03]  /*7810*/  HADD2.F32 R137, -RZ, R158.H0_H0 ;  /* 0x2000009eff897230 */ /* 0x000fc60000004100 */
[----:B------:R-:W-:-:S04]  /*7820*/  FADD.FTZ R136, R183, -R136 ;  /* 0x80000088b7887221 */ /* 0x000fc80000010000 */
[----:B------:R-:W-:Y:S01]  /*7830*/  FFMA.FTZ R136, R8, R136, R137 ;  /* 0x0000008808887223 */ /* 0x000fe20000010089 */
[----:B------:R-:W-:-:S04]  /*7840*/  FFMA.FTZ R137, R199, R165, R164 ;  /* 0x000000a5c7897223 */ /* 0x000fc800000100a4 */
[----:B------:R-:W-:-:S04]  /*7850*/  FADD.FTZ R137, R200, -R137 ;  /* 0x80000089c8897221 */ /* 0x000fc80000010000 */
[----:B------:R-:W-:Y:S01]  /*7860*/  FFMA.FTZ R137, R8, R137, R138 ;  /* 0x0000008908897223 */ /* 0x000fe2000001008a */
[----:B------:R-:W-:-:S04]  /*7870*/  HADD2.F32 R138, -RZ, R159.H0_H0 ;  /* 0x2000009fff8a7230 */ /* 0x000fc80000004100 */
[----:B------:R-:W-:Y:S01]  /*7880*/  F2FP.F16.F32.PACK_AB R162, R137, R136 ;  /* 0x0000008889a2723e */ /* 0x000fe200000000ff */
[----:B------:R-:W-:Y:S01]  /*7890*/  FFMA.FTZ R136, R209, R165, R164 ;  /* 0x000000a5d1887223 */ /* 0x000fe200000100a4 */
[----:B------:R-:W-:-:S03]  /*78a0*/  HADD2.F32 R137, -RZ, R159.H1_H1 ;  /* 0x3000009fff897230 */ /* 0x000fc60000004100 */
        /* <DEDUP_REMOVED lines=11> */
.L_x_583:
[----:B012---:R-:W0:Y:S02]  /*7960*/  LDC.64 R160, c[0x0][0x470] ;  /* 0x00011c00ffa07b82 */ /* 0x007e240000000a00 */
[----:B0-----:R-:W-:-:S04]  /*7970*/  ISETP.NE.U32.AND P1, PT, R160, RZ, PT ;  /* 0x000000ffa000720c */ /* 0x001fc80003f25070 */
[----:B------:R-:W-:-:S13]  /*7980*/  ISETP.NE.AND.EX P1, PT, R161, RZ, PT, P1 ;  /* 0x000000ffa100720c */ /* 0x000fda0003f25310 */
[----:B------:R-:W-:Y:S05]  /*7990*/  @!P1 BRA `(.L_x_586) ;  /* 0x0000000000a49947 */ /* 0x000fea0003800000 */
[----:B------:R-:W-:Y:S01]  /*79a0*/  FFMA.FTZ R160, R21, R165, R164 ;  /* 0x000000a515a07223 */ /* 0x000fe200000100a4 */
        /* <DEDUP_REMOVED lines=40> */
.L_x_586:
[-CC-:B------:R-:W-:Y:S01]  /*7c30*/  FFMA.FTZ R163, R209, R165.reuse, R164.reuse ;  /* 0x000000a5d1a37223 */ /* 0x180fe200000100a4 */
[--C-:B------:R-:W-:Y:S02]  /*7c40*/  HADD2.F32 R160, -RZ, R159.reuse.H1_H1 ;  /* 0x3000009fffa07230 */ /* 0x100fe40000004100 */
[----:B------:R-:W-:Y:S01]  /*7c50*/  FFMA.FTZ R162, R184, R165, R164 ;  /* 0x000000a5b8a27223 */ /* 0x000fe200000100a4 */
[----:B------:R-:W-:Y:S02]  /*7c60*/  HADD2.F32 R161, -RZ, R159.H0_H0 ;  /* 0x2000009fffa17230 */ /* 0x000fe40000004100 */
        /* <DEDUP_REMOVED lines=27> */
[----:B------:R-:W-:Y:S01]  /*7e20*/  FFMA.FTZ R160, R179, R165, R164 ;  /* 0x000000a5b3a07223 */ /* 0x000fe200000100a4 */
[----:B------:R-:W-:-:S03]  /*7e30*/  HADD2.F32 R164, -RZ, R156.H1_H1 ;  /* 0x3000009cffa47230 */ /* 0x000fc60000004100 */
[----:B------:R-:W-:-:S04]  /*7e40*/  FADD.FTZ R160, R180, -R160 ;  /* 0x800000a0b4a07221 */ /* 0x000fc80000010000 */
[----:B------:R-:W-:-:S05]  /*7e50*/  FFMA.FTZ R8, R8, R160, R164 ;  /* 0x000000a008087223 */ /* 0x000fca00000100a4 */
[----:B------:R-:W-:Y:S01]  /*7e60*/  F2FP.F16.F32.PACK_AB R160, R8, R166 ;  /* 0x000000a608a0723e */ /* 0x000fe200000000ff */
[----:B------:R-:W-:Y:S06]  /*7e70*/  BRA `(.L_x_585) ;  /* 0x00000008003c7947 */ /* 0x000fec0003800000 */
.L_x_582:
        /* <DEDUP_REMOVED lines=32> */
[----:B------:R-:W-:Y:S02]  /*8080*/  F2FP.F16.F32.PACK_AB R163, R146, R147 ;  /* 0x0000009392a3723e */ /* 0x000fe400000000ff */
[----:B------:R-:W-:Y:S02]  /*8090*/  F2FP.F16.F32.PACK_AB R162, R145, R137 ;  /* 0x0000008991a2723e */ /* 0x000fe400000000ff */
[----:B------:R-:W-:Y:S02]  /*80a0*/  F2FP.F16.F32.PACK_AB R161, R138, R144 ;  /* 0x000000908aa1723e */ /* 0x000fe400000000ff */
[----:B------:R-:W-:Y:S02]  /*80b0*/  F2FP.F16.F32.PACK_AB R160, R8, R136 ;  /* 0x0000008808a0723e */ /* 0x000fe400000000ff */
        /* <DEDUP_REMOVED lines=9> */
.L_x_588:
[-CC-:B------:R-:W-:Y:S01]  /*8150*/  FFMA.FTZ R136, R21, R165.reuse, R164.reuse ;  /* 0x000000a515887223 */ /* 0x180fe200000100a4 */
[----:B------:R-:W-:-:S03]  /*8160*/  FFMA.FTZ R137, R179, R165, R164 ;  /* 0x000000a5b3897223 */ /* 0x000fc600000100a4 */
[----:B------:R-:W-:Y:S01]  /*8170*/  FADD.FTZ R136, R22, -R136 ;  /* 0x8000008816887221 */ /* 0x000fe20000010000 */
[----:B------:R-:W-:-:S03]  /*8180*/  FADD.FTZ R137, R180, -R137 ;  /* 0x80000089b4897221 */ /* 0x000fc60000010000 */
[C---:B-----5:R-:W-:Y:S01]  /*8190*/  FMUL.FTZ R136, R8.reuse, R136 ;  /* 0x0000008808887220 */ /* 0x060fe20000410000 */
[----:B------:R-:W-:-:S05]  /*81a0*/  FMUL.FTZ R137, R8, R137 ;  /* 0x0000008908897220 */ /* 0x000fca0000410000 */
[----:B------:R-:W-:Y:S01]  /*81b0*/  F2FP.F16.F32.PACK_AB R160, R137, R136 ;  /* 0x0000008889a0723e */ /* 0x000fe200000000ff */
[-CC-:B------:R-:W-:Y:S01]  /*81c0*/  FFMA.FTZ R136, R181, R165.reuse, R164.reuse ;  /* 0x000000a5b5887223 */ /* 0x180fe200000100a4 */
[----:B------:R-:W-:-:S03]  /*81d0*/  FFMA.FTZ R137, R186, R165, R164 ;  /* 0x000000a5ba897223 */ /* 0x000fc600000100a4 */
[----:B------:R-:W-:Y:S01]  /*81e0*/  FADD.FTZ R136, R182, -R136 ;  /* 0x80000088b6887221 */ /* 0x000fe20000010000 */
[----:B------:R-:W-:-:S03]  /*81f0*/  FADD.FTZ R137, R185, -R137 ;  /* 0x80000089b9897221 */ /* 0x000fc60000010000 */
[C---:B------:R-:W-:Y:S01]  /*8200*/  FMUL.FTZ R136, R8.reuse, R136 ;  /* 0x0000008808887220 */ /* 0x040fe20000410000 */
        /* <DEDUP_REMOVED lines=10> */
[----:B------:R-:W-:Y:S01]  /*82b0*/  FFMA.FTZ R164, R201, R165, R164 ;  /* 0x000000a5c9a47223 */ /* 0x000fe200000100a4 */
[----:B------:R-:W-:Y:S02]  /*82c0*/  MOV R137, R161 ;  /* 0x000000a100897202 */ /* 0x000fe40000000f00 */
[----:B------:R-:W-:Y:S01]  /*82d0*/  FADD.FTZ R136, R210, -R136 ;  /* 0x80000088d2887221 */ /* 0x000fe20000010000 */
[----:B------:R-:W-:Y:S01]  /*82e0*/  FADD.FTZ R164, R202, -R164 ;  /* 0x800000a4caa47221 */ /* 0x000fe20000010000 */
[----:B------:R-:W-:Y:S02]  /*82f0*/  MOV R138, R162 ;  /* 0x000000a2008a7202 */ /* 0x000fe40000000f00 */
[C---:B------:R-:W-:Y:S01]  /*8300*/  FMUL.FTZ R136, R8.reuse, R136 ;  /* 0x0000008808887220 */ /* 0x040fe20000410000 */
[----:B------:R-:W-:-:S05]  /*8310*/  FMUL.FTZ R163, R8, R164 ;  /* 0x000000a408a37220 */ /* 0x000fca0000410000 */
[----:B------:R-:W-:Y:S02]  /*8320*/  F2FP.F16.F32.PACK_AB R163, R136, R163 ;  /* 0x000000a388a3723e */ /* 0x000fe400000000ff */
[----:B------:R-:W-:Y:S02]  /*8330*/  MOV R136, R160 ;  /* 0x000000a000887202 */ /* 0x000fe40000000f00 */
[----:B------:R-:W-:Y:S01]  /*8340*/  MOV R139, R163 ;  /* 0x000000a3008b7202 */ /* 0x000fe20000000f00 */
[----:B------:R-:W-:Y:S06]  /*8350*/  BRA `(.L_x_585) ;  /* 0x0000000400047947 */ /* 0x000fec0003800000 */
.L_x_587:
        /* <DEDUP_REMOVED lines=37> */
.L_x_589:
        /* <DEDUP_REMOVED lines=27> */
[----:B------:R-:W-:-:S07]  /*8760*/  F2FP.F16.F32.PACK_AB R163, R163, R8 ;  /* 0x00000008a3a3723e */ /* 0x000fce00000000ff */
.L_x_585:
        /* <DEDUP_REMOVED lines=9> */
.L_x_581:
[----:B------:R-:W-:Y:S05]  /*8800*/  BSYNC.RECONVERGENT B1 ;  /* 0x0000000000017941 */ /* 0x000fea0003800200 */
.L_x_580:
[----:B0123--:R-:W0:Y:S02]  /*8810*/  LDC.64 R160, c[0x0][0x380] ;  /* 0x0000e000ffa07b82 */ /* 0x00fe240000000a00 */
[----:B0-----:R-:W-:-:S04]  /*8820*/  LEA R227, R160, R227, 0x2 ;  /* 0x000000e3a0e37211 */ /* 0x001fc800078e10ff */
[----:B------:R-:W-:-:S13]  /*8830*/  ISETP.GE.AND P0, PT, R227, R161, PT ;  /* 0x000000a1e300720c */ /* 0x000fda0003f06270 */
[----:B------:R-:W-:Y:S05]  /*8840*/  @!P0 BRA `(.L_x_590) ;  /* 0xffffff8400208947 */ /* 0x000fea000383ffff */
.L_x_540:
[----:B------:R-:W-:Y:S05]  /*8850*/  BSYNC B0 ;  /* 0x0000000000007941 */ /* 0x000fea0003800000 */
.L_x_539:
[----:B------:R-:W2:Y:S04]  /*8860*/  LDL.LU R7, [R1+0x40] ;  /* 0x0000400001077983 */ /* 0x000ea80000300800 */
[----:B------:R-:W3:Y:S04]  /*8870*/  LDL.LU R160, [R1] ;  /* 0x0000000001a07983 */ /* 0x000ee80000300800 */
[----:B------:R-:W3:Y:S04]  /*8880*/  LDL.LU R161, [R1+0x4] ;  /* 0x0000040001a17983 */ /* 0x000ee80000300800 */
[----:B------:R-:W3:Y:S04]  /*8890*/  LDL.LU R162, [R1+0x8] ;  /* 0x0000080001a27983 */ /* 0x000ee80000300800 */
[----:B------:R-:W3:Y:S04]  /*88a0*/  LDL.LU R163, [R1+0xc] ;  /* 0x00000c0001a37983 */ /* 0x000ee80000300800 */
[----:B------:R-:W4:Y:S04]  /*88b0*/  LDL.LU R164, [R1+0x10] ;  /* 0x0000100001a47983 */ /* 0x000f280000300800 */
[----:B------:R-:W4:Y:S04]  /*88c0*/  LDL.LU R165, [R1+0x14] ;  /* 0x0000140001a57983 */ /* 0x000f280000300800 */
[----:B------:R-:W4:Y:S04]  /*88d0*/  LDL.LU R166, [R1+0x18] ;  /* 0x0000180001a67983 */ /* 0x000f280000300800 */
[----:B------:R-:W4:Y:S04]  /*88e0*/  LDL.LU R167, [R1+0x1c] ;  /* 0x00001c0001a77983 */ /* 0x000f280000300800 */
[----:B------:R-:W2:Y:S04]  /*88f0*/  LDL.LU R168, [R1+0x20] ;  /* 0x0000200001a87983 */ /* 0x000ea80000300800 */
[----:B------:R-:W2:Y:S04]  /*8900*/  LDL.LU R169, [R1+0x24] ;  /* 0x0000240001a97983 */ /* 0x000ea80000300800 */
[----:B------:R-:W2:Y:S04]  /*8910*/  LDL.LU R170, [R1+0x28] ;  /* 0x0000280001aa7983 */ /* 0x000ea80000300800 */
[----:B------:R-:W2:Y:S04]  /*8920*/  LDL.LU R171, [R1+0x2c] ;  /* 0x00002c0001ab7983 */ /* 0x000ea80000300800 */
[----:B------:R-:W2:Y:S04]  /*8930*/  LDL.LU R136, [R1+0x30] ;  /* 0x0000300001887983 */ /* 0x000ea80000300800 */
[----:B------:R-:W2:Y:S04]  /*8940*/  LDL.LU R137, [R1+0x34] ;  /* 0x0000340001897983 */ /* 0x000ea80000300800 */
[----:B------:R-:W2:Y:S04]  /*8950*/  LDL.LU R138, [R1+0x38] ;  /* 0x00003800018a7983 */ /* 0x000ea80000300800 */
[----:B------:R-:W2:Y:S01]  /*8960*/  LDL.LU R139, [R1+0x3c] ;  /* 0x00003c00018b7983 */ /* 0x000ea20000300800 */
[----:B------:R-:W-:Y:S01]  /*8970*/  MOV R5, 0x400 ;  /* 0x0000040000057802 */ /* 0x000fe20000000f00 */
[----:B------:R-:W-:Y:S05]  /*8980*/  WARPSYNC.ALL ;  /* 0x0000000000007948 */ /* 0x000fea0003800000 */
[----:B------:R-:W0:Y:S01]  /*8990*/  S2R R4, SR_TID.X ;  /* 0x0000000000047919 */ /* 0x000e220000002100 */
[----:B------:R-:W1:Y:S01]  /*89a0*/  S2UR UR4, SR_CTAID.X ;  /* 0x00000000000479c3 */ /* 0x000e620000002500 */
[----:B------:R-:W1:Y:S01]  /*89b0*/  LDCU.128 UR16, c[0x0][0x440] ;  /* 0x00008800ff1077ac */ /* 0x000e620008000c00 */
[----:B------:R-:W-:Y:S01]  /*89c0*/  BSSY.RECONVERGENT B0, `(.L_x_591) ;  /* 0x00000ce000007945 */ /* 0x000fe20003800200 */
[----:B------:R-:W1:Y:S01]  /*89d0*/  S2R R6, SR_CgaCtaId ;  /* 0x0000000000067919 */ /* 0x000e620000008800 */
[----:B------:R-:W2:Y:S01]  /*89e0*/  LDCU.128 UR20, c[0x0][0x450] ;  /* 0x00008a00ff1477ac */ /* 0x000ea20008000c00 */
        /* <DEDUP_REMOVED lines=18> */
[----:B-----5:R-:W-:Y:S04]  /*8b10*/  LDS R56, [R0+0x200] ;  /* 0x0002000000387984 */ /* 0x020fe80000000800 */
        /* <DEDUP_REMOVED lines=33> */
[----:B---3--:R2:W-:Y:S04]  /*8d30*/  STS.128 [R6+0x410], R160 ;  /* 0x000410a006007388 */ /* 0x0085e80000000c00 */
[----:B----4-:R-:W-:Y:S04]  /*8d40*/  STS.128 [R6+0x400], R164 ;  /* 0x000400a406007388 */ /* 0x010fe80000000c00 */
[----:B------:R-:W-:Y:S04]  /*8d50*/  STS.128 [R6+0x800], R248 ;  /* 0x000800f806007388 */ /* 0x000fe80000000c00 */
[----:B------:R-:W-:Y:S04]  /*8d60*/  STS.128 [R6+0x810], R244 ;  /* 0x000810f406007388 */ /* 0x000fe80000000c00 */
[----:B------:R-:W-:Y:S01]  /*8d70*/  STS.128 [R6+0xc00], R240 ;  /* 0x000c00f006007388 */ /* 0x000fe20000000c00 */
[----:B--2---:R-:W-:-:S03]  /*8d80*/  MOV R160, R7 ;  /* 0x0000000700a07202 */ /* 0x004fc60000000f00 */
[----:B------:R-:W-:Y:S04]  /*8d90*/  STS.128 [R6+0x10], R168 ;  /* 0x000010a806007388 */ /* 0x000fe80000000c00 */
[----:B------:R-:W-:Y:S04]  /*8da0*/  STS.128 [R6+0xc10], R236 ;  /* 0x000c10ec06007388 */ /* 0x000fe80000000c00 */
[----:B------:R-:W-:Y:S01]  /*8db0*/  STS.128 [R6], R136 ;  /* 0x0000008806007388 */ /* 0x000fe20000000c00 */
[----:B------:R-:W-:Y:S06]  /*8dc0*/  BAR.SYNC.DEFER_BLOCKING 0x0 ;  /* 0x0000000000007b1d */ /* 0x000fec0000010000 */
[----:B------:R-:W0:Y:S04]  /*8dd0*/  LDS R7, [R0] ;  /* 0x0000000000077984 */ /* 0x000e280000000800 */
        /* <DEDUP_REMOVED lines=42> */
[----:B0-----:R-:W-:-:S03]  /*9080*/  FADD.FTZ R35, R5, R74 ;  /* 0x0000004a05237221 */ /* 0x001fc60000010000 */
[----:B------:R-:W-:Y:S01]  /*9090*/  STS.128 [R6+0xc10], R132 ;  /* 0x000c108406007388 */ /* 0x000fe20000000c00 */
[----:B-1----:R-:W-:Y:S01]  /*90a0*/  FADD.FTZ R69, R7, R150 ;  /* 0x0000009607457221 */ /* 0x002fe20000010000 */
        /* <DEDUP_REMOVED lines=42> */
[----:B-1----:R-:W-:-:S03]  /*9350*/  FADD.FTZ R85, R13, R120 ;  /* 0x000000780d557221 */ /* 0x002fc60000010000 */
[----:B------:R-:W-:Y:S04]  /*9360*/  STS.128 [R6+0x810], R96 ;  /* 0x0008106006007388 */ /* 0x000fe80000000c00 */
[----:B------:R-:W-:Y:S01]  /*9370*/  STS.128 [R6+0xc00], R100 ;  /* 0x000c006406007388 */ /* 0x000fe20000000c00 */
[----:B0-----:R-:W0:Y:S01]  /*9380*/  LDC R29, c[0x0][0x388] ;  /* 0x0000e200ff1d7b82 */ /* 0x001e220000000800 */
[----:B------:R-:W-:Y:S02]  /*9390*/  LOP3.LUT R28, R4, 0x7f, RZ, 0x3c, !PT ;  /* 0x0000007f041c7812 */ /* 0x000fe400078e3cff */
[----:B------:R1:W-:Y:S02]  /*93a0*/  STS.128 [R6+0xc10], R104 ;  /* 0x000c106806007388 */ /* 0x0003e40000000c00 */
[----:B------:R-:W-:-:S03]  /*93b0*/  IADD3 R88, PT, PT, R28, R160, RZ ;  /* 0x000000a01c587210 */ /* 0x000fc60007ffe0ff */
[----:B------:R-:W-:Y:S01]  /*93c0*/  BAR.SYNC.DEFER_BLOCKING 0x0 ;  /* 0x0000000000007b1d */ /* 0x000fe20000010000 */
[C---:B------:R-:W-:Y:S02]  /*93d0*/  ISETP.GE.U32.AND P6, PT, R88.reuse, 0x100, PT ;  /* 0x000001005800780c */ /* 0x040fe40003fc6070 */
[----:B------:R-:W-:Y:S01]  /*93e0*/  ISETP.GE.U32.AND P5, PT, R88, 0x180, PT ;  /* 0x000001805800780c */ /* 0x000fe20003fa6070 */
[----:B0-----:R-:W-:-:S05]  /*93f0*/  IMAD R29, R29, UR4, RZ ;  /* 0x000000041d1d7c24 */ /* 0x001fca000f8e02ff */
[----:B------:R-:W-:Y:S01]  /*9400*/  IADD3 R5, P0, PT, R29, R4, RZ ;  /* 0x000000041d057210 */ /* 0x000fe20007f1e0ff */
[----:B------:R-:W0:Y:S03]  /*9410*/  LDS R17, [R0] ;  /* 0x0000000000117984 */ /* 0x000e260000000800 */
[----:B-1----:R-:W-:Y:S01]  /*9420*/  IADD3.X R6, PT, PT, RZ, RZ, RZ, P0, !PT ;  /* 0x000000ffff067210 */ /* 0x002fe200007fe4ff */
[----:B------:R-:W1:Y:S01]  /*9430*/  LDS R122, [R0+0x1000] ;  /* 0x00100000007a7984 */ /* 0x000e620000000800 */
        /* <DEDUP_REMOVED lines=38> */
.L_x_592:
[----:B------:R-:W-:Y:S05]  /*96a0*/  BSYNC.RECONVERGENT B0 ;  /* 0x0000000000007941 */ /* 0x000fea0003800200 */
.L_x_591:
        /* <DEDUP_REMOVED lines=17> */
[----:B------:R-:W-:Y:S01]  /*97c0*/  FADD.FTZ R80, RZ, R80 ;  /* 0x00000050ff507221 */ /* 0x000fe20000010000 */
        /* <DEDUP_REMOVED lines=11> */
[----:B------:R-:W0:Y:S01]  /*9880*/  LDS R30, [R0+0xe00] ;  /* 0x000e0000001e7984 */ /* 0x000e220000000800 */
[----:B------:R-:W-:Y:S01]  /*9890*/  FADD.FTZ R63, R56, R63 ;  /* 0x0000003f383f7221 */ /* 0x000fe20000010000 */
[----:B------:R-:W-:Y:S01]  /*98a0*/  FADD.FTZ R73, R73, R136 ;  /* 0x0000008849497221 */ /* 0x000fe20000010000 */
[----:B------:R-:W-:Y:S01]  /*98b0*/  FADD.FTZ R75, R75, R138 ;  /* 0x0000008a4b4b7221 */ /* 0x000fe20000010000 */
[----:B------:R-:W1:Y:S01]  /*98c0*/  LDS R2, [R0+0x200] ;  /* 0x0002000000027984 */ /* 0x000e620000000800 */
[----:B------:R-:W-:Y:S01]  /*98d0*/  FADD.FTZ R71, RZ, R71 ;  /* 0x00000047ff477221 */ /* 0x000fe20000010000 */
[----:B------:R-:W-:Y:S01]  /*98e0*/  FADD.FTZ R140, R140, R55 ;  /* 0x000000378c8c7221 */ /* 0x000fe20000010000 */
[----:B------:R-:W-:Y:S01]  /*98f0*/  FADD.FTZ R142, R142, R51 ;  /* 0x000000338e8e7221 */ /* 0x000fe20000010000 */
[----:B------:R-:W2:Y:S01]  /*9900*/  LDS R8, [R0+0x400] ;  /* 0x0004000000087984 */ /* 0x000ea20000000800 */
[----:B------:R-:W-:Y:S01]  /*9910*/  FADD.FTZ R80, R80, R49 ;  /* 0x0000003150507221 */ /* 0x000fe20000010000 */
[----:B------:R-:W-:Y:S01]  /*9920*/  FADD.FTZ R52, R63, R52 ;  /* 0x000000343f347221 */ /* 0x000fe20000010000 */
[----:B------:R-:W-:Y:S01]  /*9930*/  FADD.FTZ R76, RZ, R76 ;  /* 0x0000004cff4c7221 */ /* 0x000fe20000010000 */
[----:B------:R-:W3:Y:S01]  /*9940*/  LDS R10, [R0+0x600] ;  /* 0x00060000000a7984 */ /* 0x000ee20000000800 */
[----:B------:R-:W-:Y:S01]  /*9950*/  FADD.FTZ R78, RZ, R78 ;  /* 0x0000004eff4e7221 */ /* 0x000fe20000010000 */
[----:B------:R-:W-:Y:S01]  /*9960*/  FADD.FTZ R146, R73, R146 ;  /* 0x0000009249927221 */ /* 0x000fe20000010000 */
[----:B------:R-:W-:Y:S01]  /*9970*/  FADD.FTZ R148, R75, R148 ;  /* 0x000000944b947221 */ /* 0x000fe20000010000 */
[----:B------:R-:W4:Y:S01]  /*9980*/  LDS R22, [R0+0x800] ;  /* 0x0008000000167984 */ /* 0x000f220000000800 */
[----:B------:R-:W-:Y:S01]  /*9990*/  FADD.FTZ R112, R71, R112 ;  /* 0x0000007047707221 */ /* 0x000fe20000010000 */
[----:B------:R-:W-:Y:S01]  /*99a0*/  FADD.FTZ R76, R76, R81 ;  /* 0x000000514c4c7221 */ /* 0x000fe20000010000 */
[----:B------:R-:W-:Y:S01]  /*99b0*/  FADD.FTZ R78, R78, R83 ;  /* 0x000000534e4e7221 */ /* 0x000fe20000010000 */
        /* <DEDUP_REMOVED lines=39> */
[----:B------:R-:W-:Y:S01]  /*9c30*/  BSSY.RECONVERGENT B0, `(.L_x_593) ;  /* 0x000004f000007945 */ /* 0x000fe20003800200 */
        /* <DEDUP_REMOVED lines=30> */
[----:B------:R-:W-:Y:S01]  /*9e20*/  FADD.FTZ R19, R108, R19 ;  /* 0x000000136c137221 */ /* 0x000fe20000010000 */
        /* <DEDUP_REMOVED lines=11> */
[----:B------:R-:W-:-:S02]  /*9ee0*/  FADD.FTZ R27, R20, R3 ;  /* 0x00000003141b7221 */ /* 0x000fc40000010000 */
        /* <DEDUP_REMOVED lines=35> */
.L_x_594:
[----:B------:R-:W-:Y:S05]  /*a120*/  BSYNC.RECONVERGENT B0 ;  /* 0x0000000000007941 */ /* 0x000fea0003800200 */
.L_x_593:
        /* <DEDUP_REMOVED lines=22> */
.L_x_596:
[----:B------:R-:W-:Y:S05]  /*a290*/  BSYNC.RECONVERGENT B0 ;  /* 0x0000000000007941 */ /* 0x000fea0003800200 */
.L_x_595:
        /* <DEDUP_REMOVED lines=22> */
.L_x_598:
[----:B------:R-:W-:Y:S05]  /*a400*/  BSYNC.RECONVERGENT B0 ;  /* 0x0000000000007941 */ /* 0x000fea0003800200 */
.L_x_597:
        /* <DEDUP_REMOVED lines=22> */
.L_x_600:
[----:B------:R-:W-:Y:S05]  /*a570*/  BSYNC.RECONVERGENT B0 ;  /* 0x0000000000007941 */ /* 0x000fea0003800200 */
.L_x_599:
        /* <DEDUP_REMOVED lines=22> */
.L_x_602:
[----:B------:R-:W-:Y:S05]  /*a6e0*/  BSYNC.RECONVERGENT B0 ;  /* 0x0000000000007941 */ /* 0x000fea0003800200 */
.L_x_601:
        /* <DEDUP_REMOVED lines=22> */
.L_x_604:
[----:B------:R-:W-:Y:S05]  /*a850*/  BSYNC.RECONVERGENT B0 ;  /* 0x0000000000007941 */ /* 0x000fea0003800200 */
.L_x_603:
[----:B------:R-:W-:Y:S05]  /*a860*/  @!P4 EXIT ;  /* 0x000000000000c94d */ /* 0x000fea0003800000 */
[----:B------:R-:W-:Y:S04]  /*a870*/  STG.E desc[UR10][R16.64], R25 ;  /* 0x0000001910007986 */ /* 0x000fe8000c10190a */
[----:B------:R-:W-:Y:S04]  /*a880*/  STG.E desc[UR10][R12.64], R29 ;  /* 0x0000001d0c007986 */ /* 0x000fe8000c10190a */
[----:B------:R-:W-:Y:S04]  /*a890*/  STG.E desc[UR10][R6.64], R93 ;  /* 0x0000005d06007986 */ /* 0x000fe8000c10190a */
[----:B------:R-:W-:Y:S01]  /*a8a0*/  STG.E desc[UR10][R4.64], R27 ;  /* 0x0000001b04007986 */ /* 0x000fe2000c10190a */
[----:B------:R-:W-:Y:S05]  /*a8b0*/  EXIT ;  /* 0x000000000000794d */ /* 0x000fea0003800000 */
.L_x_549:
        /* <DEDUP_REMOVED lines=8> */
.L_x_606:
[----:B------:R-:W-:Y:S05]  /*a940*/  BSYNC B1 ;  /* 0x0000000000017941 */ /* 0x000fea0003800000 */
.L_x_605:
        /* <DEDUP_REMOVED lines=9> */
.L_x_607:
        /* <DEDUP_REMOVED lines=8> */
.L_x_608:
[----:B------:R-:W-:Y:S02]  /*aa60*/  MOV R163, R165 ;  /* 0x000000a500a37202 */ /* 0x000fe40000000f00 */
[----:B------:R-:W-:-:S05]  /*aa70*/  MOV R160, R166 ;  /* 0x000000a600a07202 */ /* 0x000fca0000000f00 */
[----:B------:R-:W-:Y:S01]  /*aa80*/  FADD.FTZ R164, R164, R160 ;  /* 0x000000a0a4a47221 */ /* 0x000fe20000010000 */
[----:B------:R-:W-:-:S07]  /*aa90*/  MOV R160, 0xffffffff ;  /* 0xffffffff00a07802 */ /* 0x000fce0000000f00 */
[----:B------:R-:W-:Y:S05]  /*aaa0*/  WARPSYNC.COLLECTIVE R160, `(.L_x_609) ;  /* 0x00000000a0087348 */ /* 0x000fea0003c00000 */
[----:B------:R0:W1:Y:S02]  /*aab0*/  SHFL.BFLY P0, R166, R163, R162, R161 ;  /* 0x0c0000a2a3a67389 */ /* 0x00006400000000a1 */
[----:B01----:R-:W-:Y:S05]  /*aac0*/  ENDCOLLECTIVE ;  /* 0x000000000000791b */ /* 0x003fea0003800000 */
.L_x_609:
        /* <DEDUP_REMOVED lines=8> */
.L_x_610:
[----:B------:R-:W-:Y:S02]  /*ab50*/  MOV R163, R165 ;  /* 0x000000a500a37202 */ /* 0x000fe40000000f00 */
[----:B------:R-:W-:-:S05]  /*ab60*/  MOV R160, R166 ;  /* 0x000000a600a07202 */ /* 0x000fca0000000f00 */
[----:B------:R-:W-:Y:S01]  /*ab70*/  FADD.FTZ R164, R164, R160 ;  /* 0x000000a0a4a47221 */ /* 0x000fe20000010000 */
[----:B------:R-:W-:-:S07]  /*ab80*/  MOV R160, 0xffffffff ;  /* 0xffffffff00a07802 */ /* 0x000fce0000000f00 */
[----:B------:R-:W-:Y:S05]  /*ab90*/  WARPSYNC.COLLECTIVE R160, `(.L_x_611) ;  /* 0x00000000a0087348 */ /* 0x000fea0003c00000 */
[----:B------:R0:W1:Y:S02]  /*aba0*/  SHFL.BFLY P0, R166, R163, R162, R161 ;  /* 0x0c0000a2a3a67389 */ /* 0x00006400000000a1 */
[----:B01----:R-:W-:Y:S05]  /*abb0*/  ENDCOLLECTIVE ;  /* 0x000000000000791b */ /* 0x003fea0003800000 */
.L_x_611:
        /* <DEDUP_REMOVED lines=8> */
.L_x_612:
[----:B------:R-:W-:Y:S02]  /*ac40*/  MOV R163, R165 ;  /* 0x000000a500a37202 */ /* 0x000fe40000000f00 */
[----:B------:R-:W-:-:S05]  /*ac50*/  MOV R160, R166 ;  /* 0x000000a600a07202 */ /* 0x000fca0000000f00 */
[----:B------:R-:W-:Y:S01]  /*ac60*/  FADD.FTZ R164, R164, R160 ;  /* 0x000000a0a4a47221 */ /* 0x000fe20000010000 */
[----:B------:R-:W-:-:S07]  /*ac70*/  MOV R160, 0xffffffff ;  /* 0xffffffff00a07802 */ /* 0x000fce0000000f00 */
[----:B------:R-:W-:Y:S05]  /*ac80*/  WARPSYNC.COLLECTIVE R160, `(.L_x_613) ;  /* 0x00000000a0087348 */ /* 0x000fea0003c00000 */
[----:B------:R0:W1:Y:S02]  /*ac90*/  SHFL.BFLY P0, R166, R163, R162, R161 ;  /* 0x0c0000a2a3a67389 */ /* 0x00006400000000a1 */
[----:B01----:R-:W-:Y:S05]  /*aca0*/  ENDCOLLECTIVE ;  /* 0x000000000000791b */ /* 0x003fea0003800000 */
.L_x_613:
        /* <DEDUP_REMOVED lines=8> */
.L_x_614:
[----:B------:R-:W-:Y:S02]  /*ad30*/  MOV R163, R165 ;  /* 0x000000a500a37202 */ /* 0x000fe40000000f00 */
[----:B------:R-:W-:-:S07]  /*ad40*/  MOV R167, R166 ;  /* 0x000000a600a77202 */ /* 0x000fce0000000f00 */
[----:B------:R-:W-:Y:S05]  /*ad50*/  WARPSYNC.COLLECTIVE R160, `(.L_x_615) ;  /* 0x00000000a0087348 */ /* 0x000fea0003c00000 */
[----:B------:R0:W1:Y:S02]  /*ad60*/  SHFL.BFLY P0, R166, R163, R162, R161 ;  /* 0x0c0000a2a3a67389 */ /* 0x00006400000000a1 */
[----:B01----:R-:W-:Y:S05]  /*ad70*/  ENDCOLLECTIVE ;  /* 0x000000000000791b */ /* 0x003fea0003800000 */
.L_x_615:
[----:B------:R-:W-:Y:S01]  /*ad80*/  MOV R160, R166 ;  /* 0x000000a600a07202 */ /* 0x000fe20000000f00 */
[----:B------:R-:W-:Y:S06]  /*ad90*/  BRA `(.L_x_616) ;  /* 0xffffff8400947947 */ /* 0x000fec000383ffff */
.L_x_617:
        /* <DEDUP_REMOVED lines=14> */
.L_x_6022:


//--------------------- .text._ZN10layer_norm31ln_parallel_residual_bwd_kernelINS_13Kernel_traitsI6__halfS2_S2_S2_fjLj1024ELj1ELj4ELj1ELj16ENS_18Kernel_traits_baseILj1024ES2_S2_S2_S2_fjLj128EEEEELb0ELb0ELb1EEEvNS_9BwdParamsE --------------------------
	.section	.text._ZN10layer_norm31ln_parallel_residual_bwd_kernelINS_13Kernel_traitsI6__halfS2_S2_S2_fjLj1024ELj1ELj4ELj1ELj16ENS_18Kernel_traits_baseILj1024ES2_S2_S2_S2_fjLj128EEEEELb0ELb0ELb1EEEvNS_9BwdParamsE,"ax",@progbits
	.align	128
        .global         _ZN10layer_norm31ln_parallel_residual_bwd_kernelINS_13Kernel_traitsI6__halfS2_S2_S2_fjLj1024ELj1ELj4ELj1ELj16ENS_18Kernel_traits_baseILj1024ES2_S2_S2_S2_fjLj128EEEEELb0ELb0ELb1EEEvNS_9BwdParamsE
        .type           _ZN10layer_norm31ln_parallel_residual_bwd_kernelINS_13Kernel_traitsI6__halfS2_S2_S2_fjLj1024ELj1ELj4ELj1ELj16ENS_18Kernel_traits_baseILj1024ES2_S2_S2_S2_fjLj128EEEEELb0ELb0ELb1EEEvNS_9BwdParamsE,@function
        .size           _ZN10layer_norm31ln_parallel_residual_bwd_kernelINS_13Kernel_traitsI6__halfS2_S2_S2_fjLj1024ELj1ELj4ELj1ELj16ENS_18Kernel_traits_baseILj1024ES2_S2_S2_S2_fjLj128EEEEELb0ELb0ELb1EEEvNS_9BwdParamsE,(.L_x_6023 - _ZN10layer_norm31ln_parallel_residual_bwd_kernelINS_13Kernel_traitsI6__halfS2_S2_S2_fjLj1024ELj1ELj4ELj1ELj16ENS_18Kernel_traits_baseILj1024ES2_S2_S2_S2_fjLj128EEEEELb0ELb0ELb1EEEvNS_9BwdParamsE)
        .other          _ZN10layer_norm31ln_parallel_residual_bwd_kernelINS_13Kernel_traitsI6__halfS2_S2_S2_fjLj1024ELj1ELj4ELj1ELj16ENS_18Kernel_traits_baseILj1024ES2_S2_S2_S2_fjLj128EEEEELb0ELb0ELb1EEEvNS_9BwdParamsE,@"STO_CUDA_ENTRY STV_DEFAULT"
_ZN10layer_norm31ln_parallel_residual_bwd_kernelINS_13Kernel_traitsI6__halfS2_S2_S2_fjLj1024ELj1ELj4ELj1ELj16ENS_18Kernel_traits_baseILj1024ES2_S2_S2_S2_fjLj128EEEEELb0ELb0ELb1EEEvNS_9BwdParamsE:
.text._ZN10layer_norm31ln_parallel_residual_bwd_kernelINS_13Kernel_traitsI6__halfS2_S2_S2_fjLj1024ELj1ELj4ELj1ELj16ENS_18Kernel_traits_baseILj1024ES2_S2_S2_S2_fjLj128EEEEELb0ELb0ELb1EEEvNS_9BwdParamsE:
        /* <DEDUP_REMOVED lines=93> */
[----:B------:R2:W5:Y:S04]  /*05d0*/  LDG.E.128 R236, desc[UR10][R2.64+0x600] ;  /* 0x0006000a02ec7981 */ /* 0x000568000c1e1d00 */
        /* <DEDUP_REMOVED lines=9> */
[----:B------:R-:W-:Y:S02]  /*0670*/  MOV R191, RZ ;  /* 0x000000ff00bf7202 */ /* 0x000fe40000000f00 */
[----:B------:R-:W-:-:S02]  /*0680*/  CS2R R188, SRZ ;  /* 0x0000000000bc7805 */ /* 0x000fc4000001ff00 */
[----:B------:R-:W-:Y:S02]  /*0690*/  CS2R R186, SRZ ;  /* 0x0000000000ba7805 */ /* 0x000fe4000001ff00 */
[----:B------:R-:W-:Y:S02]  /*06a0*/  CS2R R182, SRZ ;  /* 0x0000000000b67805 */ /* 0x000fe4000001ff00 */
[----:B------:R-:W-:Y:S02]  /*06b0*/  MOV R232, RZ ;  /* 0x000000ff00e87202 */ /* 0x000fe40000000f00 */
        /* <DEDUP_REMOVED lines=38> */
[--C-:B--2---:R-:W-:Y:S02]  /*0920*/  HADD2.F32 R3, -RZ, R32.reuse.H0_H0 ;  /* 0x20000020ff037230 */ /* 0x104fe40000004100 */
[----:B------:R-:W-:-:S02]  /*0930*/  HADD2.F32 R2, -RZ, R32.H1_H1 ;  /* 0x30000020ff027230 */ /* 0x000fc40000004100 */
[--C-:B0-----:R-:W-:Y:S01]  /*0940*/  HADD2.F32 R8, -RZ, R33.reuse.H0_H0 ;  /* 0x20000021ff087230 */ /* 0x101fe20000004100 */
[----:B------:R0:W-:Y:S04]  /*0950*/  STL [R1+0xac], R3 ;  /* 0x0000ac0301007387 */ /* 0x0001e80000100800 */
[----:B------:R1:W-:Y:S01]  /*0960*/  STL [R1+0xa4], R2 ;  /* 0x0000a40201007387 */ /* 0x0003e20000100800 */
[----:B0-----:R-:W-:-:S03]  /*0970*/  HADD2.F32 R3, -RZ, R33.H1_H1 ;  /* 0x30000021ff037230 */ /* 0x001fc60000004100 */
[----:B------:R0:W-:Y:S01]  /*0980*/  STL [R1+0x9c], R8 ;  /* 0x00009c0801007387 */ /* 0x0001e20000100800 */
[----:B-1----:R-:W-:-:S03]  /*0990*/  HADD2.F32 R2, -RZ, R34.H0_H0 ;  /* 0x20000022ff027230 */ /* 0x002fc60000004100 */
[----:B------:R1:W-:Y:S04]  /*09a0*/  STL [R1+0x94], R3 ;  /* 0x0000940301007387 */ /* 0x0003e80000100800 */
[----:B------:R2:W-:Y:S01]  /*09b0*/  STL [R1+0x8c], R2 ;  /* 0x00008c0201007387 */ /* 0x0005e20000100800 */
[----:B0-----:R-:W-:Y:S02]  /*09c0*/  HADD2.F32 R8, -RZ, R34.H1_H1 ;  /* 0x30000022ff087230 */ /* 0x001fe40000004100 */
[----:B-1----:R-:W-:-:S03]  /*09d0*/  HADD2.F32 R3, -RZ, R35.H0_H0 ;  /* 0x20000023ff037230 */ /* 0x002fc60000004100 */
[----:B------:R4:W-:Y:S01]  /*09e0*/  STL [R1+0x84], R8 ;  /* 0x0000840801007387 */ /* 0x0009e20000100800 */
[----:B--2---:R-:W-:-:S03]  /*09f0*/  HADD2.F32 R2, -RZ, R35.H1_H1 ;  /* 0x30000023ff027230 */ /* 0x004fc60000004100 */
[----:B------:R0:W-:Y:S04]  /*0a00*/  STL [R1+0x7c], R3 ;  /* 0x00007c0301007387 */ /* 0x0001e80000100800 */
[----:B------:R1:W-:Y:S01]  /*0a10*/  STL [R1+0x74], R2 ;  /* 0x0000740201007387 */ /* 0x0003e20000100800 */
[--C-:B----4-:R-:W-:Y:S02]  /*0a20*/  HADD2.F32 R8, -RZ, R28.reuse.H0_H0 ;  /* 0x2000001cff087230 */ /* 0x110fe40000004100 */
        /* <DEDUP_REMOVED lines=11> */
[--C-:B0-----:R-:W-:Y:S02]  /*0ae0*/  HADD2.F32 R8, -RZ, R31.reuse.H0_H0 ;  /* 0x2000001fff087230 */ /* 0x101fe40000004100 */
[----:B-1----:R-:W-:-:S03]  /*0af0*/  HADD2.F32 R3, -RZ, R31.H1_H1 ;  /* 0x3000001fff037230 */ /* 0x002fc60000004100 */
[----:B------:R0:W-:Y:S01]  /*0b00*/  STL [R1+0x78], R8 ;  /* 0x0000780801007387 */ /* 0x0001e20000100800 */
[----:B---3--:R-:W-:-:S03]  /*0b10*/  HADD2.F32 R2, -RZ, R24.H0_H0 ;  /* 0x20000018ff027230 */ /* 0x008fc60000004100 */
        /* <DEDUP_REMOVED lines=11> */
[----:B--2---:R-:W-:-:S03]  /*0bd0*/  HADD2.F32 R2, -RZ, R27.H0_H0 ;  /* 0x2000001bff027230 */ /* 0x004fc60000004100 */
[----:B------:R5:W-:Y:S04]  /*0be0*/  STL [R1+0x44], R3 ;  /* 0x0000440301007387 */ /* 0x000be80000100800 */
[----:B------:R1:W-:Y:S01]  /*0bf0*/  STL [R1+0x3c], R2 ;  /* 0x00003c0201007387 */ /* 0x0003e20000100800 */
[----:B0-----:R-:W-:Y:S02]  /*0c00*/  HADD2.F32 R8, -RZ, R27.H1_H1 ;  /* 0x3000001bff087230 */ /* 0x001fe40000004100 */
[----:B-----5:R-:W-:-:S03]  /*0c10*/  HADD2.F32 R3, -RZ, R20.H0_H0 ;  /* 0x20000014ff037230 */ /* 0x020fc60000004100 */
[----:B------:R0:W-:Y:S01]  /*0c20*/  STL [R1+0x34], R8 ;  /* 0x0000340801007387 */ /* 0x0001e20000100800 */
[----:B-1----:R-:W-:-:S03]  /*0c30*/  HADD2.F32 R2, -RZ, R20.H1_H1 ;  /* 0x30000014ff027230 */ /* 0x002fc60000004100 */
        /* <DEDUP_REMOVED lines=36> */
[----:B------:R-:W-:Y:S01]  /*0e80*/  STL [R1+0x8], R3 ;  /* 0x0000080301007387 */ /* 0x000fe20000100800 */
[--C-:B------:R-:W-:Y:S02]  /*0e90*/  HADD2.F32 R248, -RZ, R236.reuse.H0_H0 ;  /* 0x200000ecfff87230 */ /* 0x100fe40000004100 */
[----:B------:R-:W-:Y:S01]  /*0ea0*/  HADD2.F32 R246, -RZ, R236.H1_H1 ;  /* 0x300000ecfff67230 */ /* 0x000fe20000004100 */
[----:B------:R1:W-:Y:S01]  /*0eb0*/  STL [R1], R2 ;  /* 0x0000000201007387 */ /* 0x0003e20000100800 */
[--C-:B------:R-:W-:Y:S02]  /*0ec0*/  HADD2.F32 R244, -RZ, R237.reuse.H0_H0 ;  /* 0x200000edfff47230 */ /* 0x100fe40000004100 */
[----:B------:R-:W-:Y:S02]  /*0ed0*/  HADD2.F32 R242, -RZ, R237.H1_H1 ;  /* 0x300000edfff27230 */ /* 0x000fe40000004100 */
[--C-:B------:R-:W-:Y:S02]  /*0ee0*/  HADD2.F32 R236, -RZ, R239.reuse.H0_H0 ;  /* 0x200000efffec7230 */ /* 0x100fe40000004100 */
[----:B------:R-:W-:Y:S01]  /*0ef0*/  HADD2.F32 R234, -RZ, R239.H1_H1 ;  /* 0x300000efffea7230 */ /* 0x000fe20000004100 */
[----:B0-----:R-:W-:Y:S01]  /*0f00*/  CS2R R8, SRZ ;  /* 0x0000000000087805 */ /* 0x001fe2000001ff00 */
[--C-:B------:R-:W-:Y:S01]  /*0f10*/  HADD2.F32 R252, -RZ, R19.reuse.H0_H0 ;  /* 0x20000013fffc7230 */ /* 0x100fe20000004100 */
[----:B-1----:R-:W-:Y:S01]  /*0f20*/  CS2R R2, SRZ ;  /* 0x0000000000027805 */ /* 0x002fe2000001ff00 */
[----:B------:R-:W-:Y:S01]  /*0f30*/  HADD2.F32 R250, -RZ, R19.H1_H1 ;  /* 0x30000013fffa7230 */ /* 0x000fe20000004100 */
[----:B------:R-:W-:Y:S01]  /*0f40*/  CS2R R12, SRZ ;  /* 0x00000000000c7805 */ /* 0x000fe2000001ff00 */
[--C-:B------:R-:W-:Y:S01]  /*0f50*/  HADD2.F32 R251, -RZ, R15.reuse.H0_H0 ;  /* 0x2000000ffffb7230 */ /* 0x100fe20000004100 */
[----:B------:R-:W-:Y:S01]  /*0f60*/  CS2R R16, SRZ ;  /* 0x0000000000107805 */ /* 0x000fe2000001ff00 */
[----:B------:R-:W-:Y:S01]  /*0f70*/  HADD2.F32 R249, -RZ, R15.H1_H1 ;  /* 0x3000000ffff97230 */ /* 0x000fe20000004100 */
[----:B------:R-:W-:Y:S01]  /*0f80*/  CS2R R14, SRZ ;  /* 0x00000000000e7805 */ /* 0x000fe2000001ff00 */
[----:B------:R-:W-:Y:S01]  /*0f90*/  HADD2.F32 R240, -RZ, R238.H0_H0 ;  /* 0x200000eefff07230 */ /* 0x000fe20000004100 */
[----:B------:R-:W-:Y:S01]  /*0fa0*/  CS2R R18, SRZ ;  /* 0x0000000000127805 */ /* 0x000fe2000001ff00 */
[--C-:B------:R-:W-:Y:S01]  /*0fb0*/  HADD2.F32 R247, -RZ, R4.reuse.H0_H0 ;  /* 0x20000004fff77230 */ /* 0x100fe20000004100 */
[----:B------:R-:W-:Y:S01]  /*0fc0*/  CS2R R20, SRZ ;  /* 0x0000000000147805 */ /* 0x000fe2000001ff00 */
[----:B------:R-:W-:Y:S01]  /*0fd0*/  HADD2.F32 R245, -RZ, R4.H1_H1 ;  /* 0x30000004fff57230 */ /* 0x000fe20000004100 */
        /* <DEDUP_REMOVED lines=13> */
[----:B------:R-:W-:Y:S01]  /*10b0*/  HADD2.F32 R238, -RZ, R238.H1_H1 ;  /* 0x300000eeffee7230 */ /* 0x000fe20000004100 */
[----:B------:R-:W-:-:S02]  /*10c0*/  CS2R R32, SRZ ;  /* 0x0000000000207805 */ /* 0x000fc4000001ff00 */
[----:B------:R-:W-:-:S07]  /*10d0*/  CS2R R34, SRZ ;  /* 0x0000000000227805 */ /* 0x000fce000001ff00 */
.L_x_654:
        /* <DEDUP_REMOVED lines=8> */
[----:B------:R-:W3:Y:S05]  /*1160*/  LDL R118, [R1+0xa0] ;  /* 0x0000a00001767983 */ /* 0x000eea0000100800 */
[----:B------:R-:W4:Y:S08]  /*1170*/  LDC.64 R114, c[0x0][0x430] ;  /* 0x00010c00ff727b82 */ /* 0x000f300000000a00 */
[----:B------:R-:W4:Y:S08]  /*1180*/  LDC.64 R116, c[0x0][0x428] ;  /* 0x00010a00ff747b82 */ /* 0x000f300000000a00 */
        /* <DEDUP_REMOVED lines=8> */
[----:B------:R-:W4:Y:S02]  /*1210*/  LDG.E R198, desc[UR10][R74.64] ;  /* 0x0000000a4ac67981 */ /* 0x000f24000c1e1900 */
[C---:B------:R-:W-:Y:S02]  /*1220*/  IMAD.WIDE.U32 R76, R197.reuse, 0x10, R114 ;  /* 0x00000010c54c7825 */ /* 0x040fe400078e0072 */
[----:B------:R-:W3:Y:S02]  /*1230*/  LDL R206, [R1+0x98] ;  /* 0x0000980001ce7983 */ /* 0x000ee40000100800 */
[----:B------:R-:W-:Y:S02]  /*1240*/  IMAD.WIDE.U32 R80, R197, 0x10, R116 ;  /* 0x00000010c5507825 */ /* 0x000fe400078e0074 */
[----:B------:R-:W2:Y:S04]  /*1250*/  LDG.E.128 R76, desc[UR10][R76.64] ;  /* 0x0000000a4c4c7981 */ /* 0x000ea8000c1e1d00 */
[----:B------:R-:W3:Y:S01]  /*1260*/  LDG.E.128 R72, desc[UR10][R72.64] ;  /* 0x0000000a48487981 */ /* 0x000ee2000c1e1d00 */
[----:B------:R-:W-:-:S03]  /*1270*/  IMAD.WIDE R84, R0, 0x4, R84 ;  /* 0x0000000400547825 */ /* 0x000fc600078e0254 */
[----:B------:R-:W2:Y:S04]  /*1280*/  LDG.E.128 R80, desc[UR10][R80.64] ;  /* 0x0000000a50507981 */ /* 0x000ea8000c1e1d00 */
[----:B------:R-:W2:Y:S04]  /*1290*/  LDG.E R184, desc[UR10][R84.64] ;  /* 0x0000000a54b87981 */ /* 0x000ea8000c1e1900 */
[----:B------:R-:W2:Y:S01]  /*12a0*/  LDL R207, [R1+0x80] ;  /* 0x0000800001cf7983 */ /* 0x000ea20000100800 */
[----:B------:R-:W-:-:S03]  /*12b0*/  ISETP.NE.U32.AND P0, PT, RZ, UR14, PT ;  /* 0x0000000eff007c0c */ /* 0x000fc6000bf05070 */
[----:B------:R-:W2:Y:S04]  /*12c0*/  LDL R190, [R1+0x9c] ;  /* 0x00009c0001be7983 */ /* 0x000ea80000100800 */
[----:B------:R-:W2:Y:S04]  /*12d0*/  LDL R212, [R1+0x88] ;  /* 0x0000880001d47983 */ /* 0x000ea80000100800 */
[----:B------:R-:W2:Y:S04]  /*12e0*/  LDL R216, [R1+0x78] ;  /* 0x0000780001d87983 */ /* 0x000ea80000100800 */
[----:B------:R-:W2:Y:S04]  /*12f0*/  LDL R215, [R1+0x70] ;  /* 0x0000700001d77983 */ /* 0x000ea80000100800 */
[----:B------:R-:W2:Y:S04]  /*1300*/  LDL R214, [R1+0x74] ;  /* 0x0000740001d67983 */ /* 0x000ea80000100800 */
[----:B------:R-:W2:Y:S04]  /*1310*/  LDL R213, [R1+0x68] ;  /* 0x0000680001d57983 */ /* 0x000ea80000100800 */
[----:B------:R-:W2:Y:S04]  /*1320*/  LDL R217, [R1+0x40] ;  /* 0x0000400001d97983 */ /* 0x000ea80000100800 */
[----:B------:R-:W2:Y:S01]  /*1330*/  LDL R220, [R1+0x38] ;  /* 0x0000380001dc7983 */ /* 0x000ea20000100800 */
[----:B----4-:R-:W-:Y:S01]  /*1340*/  FSEL R198, R198, RZ, !P2 ;  /* 0x000000ffc6c67208 */ /* 0x010fe20005000000 */
[----:B---3--:R-:W-:-:S02]  /*1350*/  HADD2.F32 R109, -RZ, R72.H0_H0 ;  /* 0x20000048ff6d7230 */ /* 0x008fc40000004100 */
[----:B------:R-:W-:Y:S02]  /*1360*/  HADD2.F32 R108, -RZ, R72.H1_H1 ;  /* 0x30000048ff6c7230 */ /* 0x000fe40000004100 */
[----:B--2---:R-:W-:Y:S02]  /*1370*/  HADD2.F32 R72, -RZ, R76.H0_H0 ;  /* 0x2000004cff487230 */ /* 0x004fe40000004100 */
[----:B------:R-:W-:Y:S01]  /*1380*/  FADD.FTZ R109, -R198, R109 ;  /* 0x0000006dc66d7221 */ /* 0x000fe20000010100 */
[--C-:B------:R-:W-:Y:S02]  /*1390*/  HADD2.F32 R201, -RZ, R80.reuse.H0_H0 ;  /* 0x20000050ffc97230 */ /* 0x100fe40000004100 */
[----:B------:R-:W-:Y:S02]  /*13a0*/  HADD2.F32 R199, -RZ, R80.H1_H1 ;  /* 0x30000050ffc77230 */ /* 0x000fe40000004100 */
[----:B------:R-:W-:Y:S01]  /*13b0*/  FMUL.FTZ R80, R184, R109 ;  /* 0x0000006db8507220 */ /* 0x000fe20000410000 */
[----:B------:R-:W-:-:S02]  /*13c0*/  FMUL.FTZ R109, R113, R72 ;  /* 0x00000048716d7220 */ /* 0x000fc40000410000 */
[----:B------:R-:W2:Y:S01]  /*13d0*/  LDL R113, [R1+0x94] ;  /* 0x0000940001717983 */ /* 0x000ea20000100800 */
[----:B------:R-:W-:Y:S01]  /*13e0*/  ISETP.NE.AND.EX P0, PT, RZ, UR15, PT, P0 ;  /* 0x0000000fff007c0c */ /* 0x000fe2000bf05300 */
[----:B------:R-:W-:Y:S02]  /*13f0*/  HADD2.F32 R76, -RZ, R76.H1_H1 ;  /* 0x3000004cff4c7230 */ /* 0x000fe40000004100 */
[----:B------:R-:W-:Y:S01]  /*1400*/  FADD.FTZ R108, -R198, R108 ;  /* 0x0000006cc66c7221 */ /* 0x000fe20000010100 */
[----:B------:R-:W-:Y:S01]  /*1410*/  FADD.FTZ R150, R201, R150 ;  /* 0x00000096c9967221 */ /* 0x000fe20000010000 */
[-C--:B------:R-:W-:Y:S01]  /*1420*/  FFMA.FTZ R182, R80, R201.reuse, R182 ;  /* 0x000000c950b67223 */ /* 0x080fe200000100b6 */
[----:B------:R-:W-:Y:S01]  /*1430*/  FFMA.FTZ R201, R119, R201, R109 ;  /* 0x000000c977c97223 */ /* 0x000fe2000001006d */
[----:B------:R-:W-:Y:S01]  /*1440*/  FMUL.FTZ R200, R184, R108 ;  /* 0x0000006cb8c87220 */ /* 0x000fe20000410000 */
[----:B------:R-:W-:Y:S01]  /*1450*/  FMUL.FTZ R108, R118, R76 ;  /* 0x0000004c766c7220 */ /* 0x000fe20000410000 */
[----:B------:R-:W-:-:S04]  /*1460*/  HADD2.F32 R109, -RZ, R73.H0_H0 ;  /* 0x20000049ff6d7230 */ /* 0x000fc80000004100 */
[----:B------:R-:W0:Y:S01]  /*1470*/  @P0 LDC.64 R118, c[0x0][0x438] ;  /* 0x00010e00ff760b82 */ /* 0x000e220000000a00 */
[----:B------:R-:W-:Y:S02]  /*1480*/  HADD2.F32 R203, -RZ, R73.H1_H1 ;  /* 0x30000049ffcb7230 */ /* 0x000fe40000004100 */
[----:B------:R-:W-:-:S05]  /*1490*/  FADD.FTZ R109, -R198, R109 ;  /* 0x0000006dc66d7221 */ /* 0x000fca0000010100 */
[----:B------:R-:W1:Y:S01]  /*14a0*/  @P0 LDC.64 R210, c[0x0][0x438] ;  /* 0x00010e00ffd20b82 */ /* 0x000e620000000a00 */
[----:B------:R-:W-:Y:S01]  /*14b0*/  FADD.FTZ R149, R199, R149 ;  /* 0x00000095c7957221 */ /* 0x000fe20000010000 */
[-C--:B------:R-:W-:Y:S01]  /*14c0*/  FFMA.FTZ R181, R200, R199.reuse, R181 ;  /* 0x000000c7c8b57223 */ /* 0x080fe200000100b5 */
[----:B------:R-:W-:Y:S01]  /*14d0*/  FFMA.FTZ R199, R112, R199, R108 ;  /* 0x000000c770c77223 */ /* 0x000fe2000001006c */
[----:B------:R-:W-:Y:S02]  /*14e0*/  HADD2.F32 R112, -RZ, R77.H1_H1 ;  /* 0x3000004dff707230 */ /* 0x000fe40000004100 */
[----:B------:R-:W-:Y:S01]  /*14f0*/  FADD.FTZ R203, -R198, R203 ;  /* 0x000000cbc6cb7221 */ /* 0x000fe20000010100 */
[----:B------:R-:W-:Y:S01]  /*1500*/  FMUL.FTZ R204, R184, R109 ;  /* 0x0000006db8cc7220 */ /* 0x000fe20000410000 */
[--C-:B------:R-:W-:Y:S01]  /*1510*/  HADD2.F32 R202, -RZ, R81.reuse.H0_H0 ;  /* 0x20000051ffca7230 */ /* 0x100fe20000004100 */
[----:B------:R-:W3:Y:S01]  /*1520*/  LDL R109, [R1+0x8c] ;  /* 0x00008c00016d7983 */ /* 0x000ee20000100800 */
[----:B------:R-:W-:-:S02]  /*1530*/  HADD2.F32 R81, -RZ, R81.H1_H1 ;  /* 0x30000051ff517230 */ /* 0x000fc40000004100 */
[----:B------:R-:W-:Y:S01]  /*1540*/  FMUL.FTZ R203, R184, R203 ;  /* 0x000000cbb8cb7220 */ /* 0x000fe20000410000 */
[----:B------:R-:W-:Y:S02]  /*1550*/  HADD2.F32 R108, -RZ, R77.H0_H0 ;  /* 0x2000004dff6c7230 */ /* 0x000fe40000004100 */
[----:B------:R-:W-:Y:S01]  /*1560*/  FMUL.FTZ R73, R205, R112 ;  /* 0x00000070cd497220 */ /* 0x000fe20000410000 */
[----:B------:R-:W-:Y:S01]  /*1570*/  FADD.FTZ R230, R72, R230 ;  /* 0x000000e648e67221 */ /* 0x000fe20000010000 */
[----:B------:R-:W-:Y:S01]  /*1580*/  FADD.FTZ R147, R81, R147 ;  /* 0x0000009351937221 */ /* 0x000fe20000010000 */
[----:B------:R-:W-:Y:S01]  /*1590*/  FFMA.FTZ R179, R203, R81, R179 ;  /* 0x00000051cbb37223 */ /* 0x000fe200000100b3 */
[----:B------:R-:W-:Y:S01]  /*15a0*/  FFMA.FTZ R46, R80, R72, R46 ;  /* 0x00000048502e7223 */ /* 0x000fe2000001002e */
[----:B------:R-:W-:Y:S01]  /*15b0*/  FMUL.FTZ R77, R206, R108 ;  /* 0x0000006cce4d7220 */ /* 0x000fe20000410000 */
[----:B------:R-:W-:Y:S01]  /*15c0*/  IADD3 R196, PT, PT, R197, 0x20, RZ ;  /* 0x00000020c5c47810 */ /* 0x000fe20007ffe0ff */
[--C-:B------:R-:W-:Y:S01]  /*15d0*/  HADD2.F32 R206, -RZ, R78.reuse.H0_H0 ;  /* 0x2000004effce7230 */ /* 0x100fe20000004100 */
[----:B------:R-:W4:Y:S01]  /*15e0*/  @P0 LDC.64 R208, c[0x0][0x438] ;  /* 0x00010e00ffd00b82 */ /* 0x000f220000000a00 */
[----:B------:R-:W-:-:S02]  /*15f0*/  HADD2.F32 R78, -RZ, R78.H1_H1 ;  /* 0x3000004eff4e7230 */ /* 0x000fc40000004100 */
[----:B------:R-:W-:-:S04]  /*1600*/  IMAD.WIDE.U32 R84, R196, 0x10, R110 ;  /* 0x00000010c4547825 */ /* 0x000fc800078e006e */
[----:B--2---:R-:W-:Y:S01]  /*1610*/  FFMA.FTZ R81, R113, R81, R73 ;  /* 0x0000005171517223 */ /* 0x004fe20000010049 */
[----:B0-----:R-:W-:Y:S01]  /*1620*/  @P0 IMAD.WIDE.U32 R72, R197, 0x10, R118 ;  /* 0x00000010c5480825 */ /* 0x001fe200078e0076 */
[----:B------:R-:W2:Y:S01]  /*1630*/  LDG.E.128 R84, desc[UR10][R84.64] ;  /* 0x0000000a54547981 */ /* 0x000ea2000c1e1d00 */
[----:B------:R-:W0:Y:S03]  /*1640*/  @P0 LDC.64 R118, c[0x0][0x438] ;  /* 0x00010e00ff760b82 */ /* 0x000e260000000a00 */
[----:B-----5:R1:W5:Y:S01]  /*1650*/  @P0 LDG.E.128 R48, desc[UR10][R72.64] ;  /* 0x0000000a48300981 */ /* 0x020362000c1e1d00 */
[----:B------:R-:W-:-:S03]  /*1660*/  IMAD.WIDE.U32 R88, R196, 0x10, R114 ;  /* 0x00000010c4587825 */ /* 0x000fc600078e0072 */
[----:B------:R-:W2:Y:S01]  /*1670*/  LDL R113, [R1+0x84] ;  /* 0x0000840001717983 */ /* 0x000ea20000100800 */
[----:B------:R-:W-:-:S03]  /*1680*/  IMAD.WIDE.U32 R92, R196, 0x10, R116 ;  /* 0x00000010c45c7825 */ /* 0x000fc600078e0074 */
[----:B------:R-:W2:Y:S01]  /*1690*/  LDG.E.128 R88, desc[UR10][R88.64] ;  /* 0x0000000a58587981 */ /* 0x000ea2000c1e1d00 */
[----:B-1----:R-:W-:-:S04]  /*16a0*/  @P0 IMAD.WIDE.U32 R72, R196, 0x10, R210 ;  /* 0x00000010c4480825 */ /* 0x002fc800078e00d2 */
[----:B------:R-:W-:Y:S01]  /*16b0*/  FMUL.FTZ R210, R207, R78 ;  /* 0x0000004ecfd27220 */ /* 0x000fe20000410000 */
[----:B------:R-:W2:Y:S04]  /*16c0*/  LDG.E.128 R92, desc[UR10][R92.64] ;  /* 0x0000000a5c5c7981 */ /* 0x000ea8000c1e1d00 */
[----:B------:R-:W2:Y:S01]  /*16d0*/  LDL R207, [R1+0x7c] ;  /* 0x00007c0001cf7983 */ /* 0x000ea20000100800 */
[----:B------:R-:W-:Y:S01]  /*16e0*/  FADD.FTZ R148, R202, R148 ;  /* 0x00000094ca947221 */ /* 0x000fe20000010000 */
[-C--:B------:R-:W-:Y:S01]  /*16f0*/  FFMA.FTZ R180, R204, R202.reuse, R180 ;  /* 0x000000caccb47223 */ /* 0x080fe200000100b4 */
[----:B------:R-:W-:Y:S01]  /*1700*/  FFMA.FTZ R202, R190, R202, R77 ;  /* 0x000000cabeca7223 */ /* 0x000fe2000001004d */
[----:B------:R-:W-:Y:S01]  /*1710*/  FMUL.FTZ R77, R212, R206 ;  /* 0x000000ced44d7220 */ /* 0x000fe20000410000 */
[----:B------:R-:W-:Y:S01]  /*1720*/  HADD2.F32 R205, -RZ, R74.H0_H0 ;  /* 0x2000004affcd7230 */ /* 0x000fe20000004100 */
[----:B------:R-:W2:Y:S01]  /*1730*/  LDL R212, [R1+0x6c] ;  /* 0x00006c0001d47983 */ /* 0x000ea20000100800 */
[----:B------:R-:W-:Y:S01]  /*1740*/  IADD3 R192, PT, PT, R197, 0x40, RZ ;  /* 0x00000040c5c07810 */ /* 0x000fe20007ffe0ff */
[----:B------:R-:W-:-:S02]  /*1750*/  FADD.FTZ R229, R76, R229 ;  /* 0x000000e54ce57221 */ /* 0x000fc40000010000 */
[----:B------:R-:W-:Y:S01]  /*1760*/  FADD.FTZ R205, -R198, R205 ;  /* 0x000000cdc6cd7221 */ /* 0x000fe20000010100 */
[----:B------:R-:W-:Y:S01]  /*1770*/  FFMA.FTZ R45, R200, R76, R45 ;  /* 0x0000004cc82d7223 */ /* 0x000fe2000001002d */
[----:B------:R-:W-:Y:S01]  /*1780*/  HADD2.F32 R76, -RZ, R82.H0_H0 ;  /* 0x20000052ff4c7230 */ /* 0x000fe20000004100 */
[----:B------:R0:W5:Y:S01]  /*1790*/  @P0 LDG.E.128 R52, desc[UR10][R72.64] ;  /* 0x0000000a48340981 */ /* 0x000162000c1e1d00 */
[----:B------:R-:W-:Y:S01]  /*17a0*/  IADD3 R190, PT, PT, R197, 0x60, RZ ;  /* 0x00000060c5be7810 */ /* 0x000fe20007ffe0ff */
[----:B------:R-:W-:Y:S01]  /*17b0*/  FMUL.FTZ R205, R184, R205 ;  /* 0x000000cdb8cd7220 */ /* 0x000fe20000410000 */
[----:B------:R-:W-:Y:S02]  /*17c0*/  HADD2.F32 R211, -RZ, R74.H1_H1 ;  /* 0x3000004affd37230 */ /* 0x000fe40000004100 */
[----:B------:R-:W-:Y:S01]  /*17d0*/  FADD.FTZ R146, R76, R146 ;  /* 0x000000924c927221 */ /* 0x000fe20000010000 */
[-C--:B---3--:R-:W-:Y:S01]  /*17e0*/  FFMA.FTZ R74, R109, R76.reuse, R77 ;  /* 0x0000004c6d4a7223 */ /* 0x088fe2000001004d */
[----:B------:R-:W-:Y:S01]  /*17f0*/  FFMA.FTZ R178, R205, R76, R178 ;  /* 0x0000004ccdb27223 */ /* 0x000fe200000100b2 */
[----:B0-----:R-:W-:-:S04]  /*1800*/  @P0 IMAD.WIDE.U32 R72, R192, 0x10, R118 ;  /* 0x00000010c0480825 */ /* 0x001fc800078e0076 */
[----:B----4-:R-:W-:Y:S01]  /*1810*/  @P0 IMAD.WIDE.U32 R76, R190, 0x10, R208 ;  /* 0x00000010be4c0825 */ /* 0x010fe200078e00d0 */
[----:B------:R0:W5:Y:S04]  /*1820*/  @P0 LDG.E.128 R56, desc[UR10][R72.64] ;  /* 0x0000000a48380981 */ /* 0x000168000c1e1d00 */
[----:B------:R1:W5:Y:S01]  /*1830*/  @P0 LDG.E.128 R60, desc[UR10][R76.64] ;  /* 0x0000000a4c3c0981 */ /* 0x000362000c1e1d00 */
[----:B0-----:R-:W-:Y:S02]  /*1840*/  HADD2.F32 R72, -RZ, R75.H0_H0 ;  /* 0x2000004bff487230 */ /* 0x001fe40000004100 */
[----:B-1----:R-:W-:-:S03]  /*1850*/  HADD2.F32 R76, -RZ, R79.H0_H0 ;  /* 0x2000004fff4c7230 */ /* 0x002fc60000004100 */
[----:B------:R-:W-:Y:S01]  /*1860*/  FADD.FTZ R72, -R198, R72 ;  /* 0x00000048c6487221 */ /* 0x000fe20000010100 */
[----:B------:R-:W-:-:S03]  /*1870*/  HADD2.F32 R77, -RZ, R83.H0_H0 ;  /* 0x20000053ff4d7230 */ /* 0x000fc60000004100 */
[----:B------:R-:W-:Y:S01]  /*1880*/  FMUL.FTZ R73, R184, R72 ;  /* 0x00000048b8497220 */ /* 0x000fe20000410000 */
[----:B------:R-:W-:Y:S01]  /*1890*/  FMUL.FTZ R72, R216, R76 ;  /* 0x0000004cd8487220 */ /* 0x000fe20000410000 */
[----:B------:R-:W-:Y:S01]  /*18a0*/  FADD.FTZ R211, -R198, R211 ;  /* 0x000000d3c6d37221 */ /* 0x000fe20000010100 */
[----:B------:R-:W-:Y:S02]  /*18b0*/  HADD2.F32 R75, -RZ, R75.H1_H1 ;  /* 0x3000004bff4b7230 */ /* 0x000fe40000004100 */
[----:B------:R-:W-:Y:S01]  /*18c0*/  FADD.FTZ R225, R78, R225 ;  /* 0x000000e14ee17221 */ /* 0x000fe20000010000 */
[----:B------:R-:W-:Y:S02]  /*18d0*/  HADD2.F32 R79, -RZ, R79.H1_H1 ;  /* 0x3000004fff4f7230 */ /* 0x000fe40000004100 */
[----:B------:R-:W-:Y:S01]  /*18e0*/  FMUL.FTZ R211, R184, R211 ;  /* 0x000000d3b8d37220 */ /* 0x000fe20000410000 */
[----:B------:R-:W-:Y:S01]  /*18f0*/  FADD.FTZ R226, R206, R226 ;  /* 0x000000e2cee27221 */ /* 0x000fe20000010000 */
[----:B------:R-:W-:Y:S01]  /*1900*/  FFMA.FTZ R42, R205, R206, R42 ;  /* 0x000000cecd2a7223 */ /* 0x000fe2000001002a */
[----:B------:R-:W-:-:S02]  /*1910*/  HADD2.F32 R83, -RZ, R83.H1_H1 ;  /* 0x30000053ff537230 */ /* 0x000fc40000004100 */
[----:B------:R-:W-:Y:S01]  /*1920*/  FADD.FTZ R224, R76, R224 ;  /* 0x000000e04ce07221 */ /* 0x000fe20000010000 */
[----:B------:R-:W-:Y:S01]  /*1930*/  FFMA.FTZ R40, R73, R76, R40 ;  /* 0x0000004c49287223 */ /* 0x000fe20000010028 */
[----:B------:R-:W-:Y:S01]  /*1940*/  FADD.FTZ R144, R77, R144 ;  /* 0x000000904d907221 */ /* 0x000fe20000010000 */
[-C--:B------:R-:W-:Y:S01]  /*1950*/  FFMA.FTZ R176, R73, R77.reuse, R176 ;  /* 0x0000004d49b07223 */ /* 0x080fe200000100b0 */
[----:B------:R-:W-:Y:S01]  /*1960*/  HADD2.F32 R82, -RZ, R82.H1_H1 ;  /* 0x30000052ff527230 */ /* 0x000fe20000004100 */
[----:B------:R-:W3:Y:S01]  /*1970*/  LDL R216, [R1+0x48] ;  /* 0x0000480001d87983 */ /* 0x000ee20000100800 */
[----:B--2---:R-:W-:Y:S01]  /*1980*/  FFMA.FTZ R72, R207, R77, R72 ;  /* 0x0000004dcf487223 */ /* 0x004fe20000010048 */
[----:B------:R-:W-:Y:S02]  /*1990*/  FFMA.FTZ R41, R211, R78, R41 ;  /* 0x0000004ed3297223 */ /* 0x000fe40000010029 */
[----:B------:R-:W2:Y:S01]  /*19a0*/  LDL R207, [R1+0x60] ;  /* 0x0000600001cf7983 */ /* 0x000ea20000100800 */
[----:B------:R-:W-:Y:S01]  /*19b0*/  FADD.FTZ R75, -R198, R75 ;  /* 0x0000004bc64b7221 */ /* 0x000fe20000010100 */
[----:B------:R-:W-:-:S02]  /*19c0*/  HADD2.F32 R78, -RZ, R84.H0_H0 ;  /* 0x20000054ff4e7230 */ /* 0x000fc40000004100 */
[----:B------:R-:W-:Y:S01]  /*19d0*/  FMUL.FTZ R76, R215, R79 ;  /* 0x0000004fd74c7220 */ /* 0x000fe20000410000 */
[----:B------:R-:W4:Y:S01]  /*19e0*/  LDL R206, [R1+0x64] ;  /* 0x0000640001ce7983 */ /* 0x000f220000100800 */
[----:B------:R-:W-:Y:S01]  /*19f0*/  FMUL.FTZ R75, R184, R75 ;  /* 0x0000004bb84b7220 */ /* 0x000fe20000410000 */
[----:B------:R-:W-:Y:S02]  /*1a00*/  HADD2.F32 R77, -RZ, R88.H0_H0 ;  /* 0x20000058ff4d7230 */ /* 0x000fe40000004100 */
[----:B------:R-:W-:Y:S01]  /*1a10*/  FADD.FTZ R78, -R198, R78 ;  /* 0x0000004ec64e7221 */ /* 0x000fe20000010100 */
[----:B------:R-:W3:Y:S01]  /*1a20*/  LDL R215, [R1+0x58] ;  /* 0x0000580001d77983 */ /* 0x000ee20000100800 */
[----:B------:R-:W-:Y:S01]  /*1a30*/  FADD.FTZ R143, R83, R143 ;  /* 0x0000008f538f7221 */ /* 0x000fe20000010000 */
[-C--:B------:R-:W-:Y:S01]  /*1a40*/  FFMA.FTZ R175, R75, R83.reuse, R175 ;  /* 0x000000534baf7223 */ /* 0x080fe200000100af */
[----:B------:R-:W-:Y:S01]  /*1a50*/  FFMA.FTZ R76, R214, R83, R76 ;  /* 0x00000053d64c7223 */ /* 0x000fe2000001004c */
[----:B------:R-:W-:Y:S01]  /*1a60*/  FMUL.FTZ R83, R184, R78 ;  /* 0x0000004eb8537220 */ /* 0x000fe20000410000 */
[----:B------:R-:W3:Y:S01]  /*1a70*/  LDL R214, [R1+0x5c] ;  /* 0x00005c0001d67983 */ /* 0x000ee20000100800 */
[----:B------:R-:W-:Y:S01]  /*1a80*/  FMUL.FTZ R78, R213, R77 ;  /* 0x0000004dd54e7220 */ /* 0x000fe20000410000 */
[----:B------:R-:W-:Y:S01]  /*1a90*/  FADD.FTZ R145, R82, R145 ;  /* 0x0000009152917221 */ /* 0x000fe20000010000 */
[-C--:B------:R-:W-:Y:S01]  /*1aa0*/  FFMA.FTZ R177, R211, R82.reuse, R177 ;  /* 0x00000052d3b17223 */ /* 0x080fe200000100b1 */
[----:B------:R-:W-:Y:S01]  /*1ab0*/  FFMA.FTZ R210, R113, R82, R210 ;  /* 0x0000005271d27223 */ /* 0x000fe200000100d2 */
[----:B------:R-:W3:Y:S01]  /*1ac0*/  LDL R213, [R1+0x50] ;  /* 0x0000500001d57983 */ /* 0x000ee20000100800 */
[----:B------:R-:W-:-:S02]  /*1ad0*/  HADD2.F32 R82, -RZ, R92.H0_H0 ;  /* 0x2000005cff527230 */ /* 0x000fc40000004100 */
[----:B------:R-:W-:-:S03]  /*1ae0*/  HADD2.F32 R84, -RZ, R84.H1_H1 ;  /* 0x30000054ff547230 */ /* 0x000fc60000004100 */
[----:B------:R-:W-:Y:S01]  /*1af0*/  FADD.FTZ R142, R82, R142 ;  /* 0x0000008e528e7221 */ /* 0x000fe20000010000 */
[-C--:B------:R-:W-:Y:S01]  /*1b00*/  FFMA.FTZ R174, R83, R82.reuse, R174 ;  /* 0x0000005253ae7223 */ /* 0x080fe200000100ae */
[----:B------:R-:W-:Y:S02]  /*1b10*/  FFMA.FTZ R82, R212, R82, R78 ;  /* 0x00000052d4527223 */ /* 0x000fe4000001004e */
[----:B------:R-:W3:Y:S01]  /*1b20*/  LDL R212, [R1+0x54] ;  /* 0x0000540001d47983 */ /* 0x000ee20000100800 */
[----:B------:R-:W-:Y:S01]  /*1b30*/  FADD.FTZ R84, -R198, R84 ;  /* 0x00000054c6547221 */ /* 0x000fe20000010100 */
[----:B------:R-:W-:Y:S01]  /*1b40*/  FADD.FTZ R195, R79, R195 ;  /* 0x000000c34fc37221 */ /* 0x000fe20000010000 */
[----:B------:R-:W-:Y:S02]  /*1b50*/  FFMA.FTZ R39, R75, R79, R39 ;  /* 0x0000004f4b277223 */ /* 0x000fe40000010027 */
[----:B------:R-:W3:Y:S01]  /*1b60*/  LDL R79, [R1+0x4c] ;  /* 0x00004c00014f7983 */ /* 0x000ee20000100800 */
[----:B------:R-:W-:-:S03]  /*1b70*/  FMUL.FTZ R209, R184, R84 ;  /* 0x00000054b8d17220 */ /* 0x000fc60000410000 */
[----:B------:R-:W3:Y:S01]  /*1b80*/  LDL R84, [R1+0x44] ;  /* 0x0000440001547983 */ /* 0x000ee20000100800 */
[----:B------:R-:W-:-:S05]  /*1b90*/  HADD2.F32 R88, -RZ, R88.H1_H1 ;  /* 0x30000058ff587230 */ /* 0x000fca0000004100 */
[----:B------:R-:W-:Y:S01]  /*1ba0*/  FADD.FTZ R193, R88, R193 ;  /* 0x000000c158c17221 */ /* 0x000fe20000010000 */
[-C--:B------:R-:W-:Y:S01]  /*1bb0*/  FFMA.FTZ R37, R209, R88.reuse, R37 ;  /* 0x00000058d1257223 */ /* 0x080fe20000010025 */
[----:B------:R-:W-:Y:S02]  /*1bc0*/  HADD2.F32 R92, -RZ, R92.H1_H1 ;  /* 0x3000005cff5c7230 */ /* 0x000fe40000004100 */
[----:B------:R-:W-:Y:S01]  /*1bd0*/  FADD.FTZ R194, R77, R194 ;  /* 0x000000c24dc27221 */ /* 0x000fe20000010000 */
[----:B------:R-:W-:Y:S01]  /*1be0*/  FFMA.FTZ R38, R83, R77, R38 ;  /* 0x0000004d53267223 */ /* 0x000fe20000010026 */
[----:B------:R-:W-:Y:S02]  /*1bf0*/  HADD2.F32 R77, -RZ, R89.H0_H0 ;  /* 0x20000059ff4d7230 */ /* 0x000fe40000004100 */
[----:B--2---:R-:W-:Y:S02]  /*1c00*/  FMUL.FTZ R208, R207, R88 ;  /* 0x00000058cfd07220 */ /* 0x004fe40000410000 */
[----:B------:R-:W2:Y:S01]  /*1c10*/  LDL R88, [R1+0x30] ;  /* 0x0000300001587983 */ /* 0x000ea20000100800 */
[----:B------:R-:W-:-:S02]  /*1c20*/  HADD2.F32 R207, -RZ, R85.H0_H0 ;  /* 0x20000055ffcf7230 */ /* 0x000fc40000004100 */
[----:B----4-:R-:W-:Y:S01]  /*1c30*/  FFMA.FTZ R208, R206, R92, R208 ;  /* 0x0000005cced07223 */ /* 0x010fe200000100d0 */
[----:B------:R-:W-:Y:S02]  /*1c40*/  HADD2.F32 R206, -RZ, R93.H0_H0 ;  /* 0x2000005dffce7230 */ /* 0x000fe40000004100 */
[----:B------:R-:W-:Y:S01]  /*1c50*/  FADD.FTZ R207, -R198, R207 ;  /* 0x000000cfc6cf7221 */ /* 0x000fe20000010100 */
[----:B---3--:R-:W-:Y:S01]  /*1c60*/  FMUL.FTZ R78, R215, R77 ;  /* 0x0000004dd74e7220 */ /* 0x008fe20000410000 */
[----:B------:R-:W-:Y:S02]  /*1c70*/  HADD2.F32 R89, -RZ, R89.H1_H1 ;  /* 0x30000059ff597230 */ /* 0x000fe40000004100 */
[----:B------:R-:W-:Y:S01]  /*1c80*/  FMUL.FTZ R207, R184, R207 ;  /* 0x000000cfb8cf7220 */ /* 0x000fe20000410000 */
[----:B------:R-:W-:-:S03]  /*1c90*/  FADD.FTZ R140, R206, R140 ;  /* 0x0000008cce8c7221 */ /* 0x000fc60000010000 */
[-C--:B------:R-:W-:Y:S01]  /*1ca0*/  FFMA.FTZ R172, R207, R206.reuse, R172 ;  /* 0x000000cecfac7223 */ /* 0x080fe200000100ac */
[----:B------:R-:W-:Y:S01]  /*1cb0*/  FFMA.FTZ R206, R214, R206, R78 ;  /* 0x000000ced6ce7223 */ /* 0x000fe2000001004e */
[----:B------:R-:W-:Y:S01]  /*1cc0*/  FMUL.FTZ R214, R213, R89 ;  /* 0x00000059d5d67220 */ /* 0x000fe20000410000 */
[----:B------:R-:W-:Y:S02]  /*1cd0*/  HADD2.F32 R213, -RZ, R86.H0_H0 ;  /* 0x20000056ffd57230 */ /* 0x000fe40000004100 */
[----:B------:R-:W-:-:S04]  /*1ce0*/  IMAD.WIDE.U32 R96, R192, 0x10, R110 ;  /* 0x00000010c0607825 */ /* 0x000fc800078e006e */
[----:B------:R-:W-:Y:S01]  /*1cf0*/  FADD.FTZ R191, R77, R191 ;  /* 0x000000bf4dbf7221 */ /* 0x000fe20000010000 */
[----:B------:R-:W-:Y:S01]  /*1d00*/  FFMA.FTZ R36, R207, R77, R36 ;  /* 0x0000004dcf247223 */ /* 0x000fe20000010024 */
[----:B------:R-:W-:Y:S02]  /*1d10*/  HADD2.F32 R93, -RZ, R93.H1_H1 ;  /* 0x3000005dff5d7230 */ /* 0x000fe40000004100 */
[----:B------:R-:W-:Y:S01]  /*1d20*/  FADD.FTZ R213, -R198, R213 ;  /* 0x000000d5c6d57221 */ /* 0x000fe20000010100 */
[----:B------:R-:W-:Y:S02]  /*1d30*/  HADD2.F32 R77, -RZ, R90.H0_H0 ;  /* 0x2000005aff4d7230 */ /* 0x000fe40000004100 */
[----:B------:R-:W-:Y:S01]  /*1d40*/  FADD.FTZ R141, R92, R141 ;  /* 0x0000008d5c8d7221 */ /* 0x000fe20000010000 */
[----:B------:R-:W-:Y:S01]  /*1d50*/  FFMA.FTZ R173, R209, R92, R173 ;  /* 0x0000005cd1ad7223 */ /* 0x000fe200000100ad */
[----:B------:R-:W-:-:S04]  /*1d60*/  IMAD.WIDE.U32 R100, R192, 0x10, R114 ;  /* 0x00000010c0647825 */ /* 0x000fc800078e0072 */
[----:B------:R-:W-:Y:S01]  /*1d70*/  FFMA.FTZ R214, R212, R93, R214 ;  /* 0x0000005dd4d67223 */ /* 0x000fe200000100d6 */
[----:B------:R-:W3:Y:S01]  /*1d80*/  LDL R92, [R1+0x3c] ;  /* 0x00003c00015c7983 */ /* 0x000ee20000100800 */
[----:B------:R-:W-:Y:S01]  /*1d90*/  FMUL.FTZ R213, R184, R213 ;  /* 0x000000d5b8d57220 */ /* 0x000fe20000410000 */
[----:B------:R-:W-:Y:S02]  /*1da0*/  HADD2.F32 R212, -RZ, R94.H0_H0 ;  /* 0x2000005effd47230 */ /* 0x000fe40000004100 */
[----:B------:R-:W4:Y:S01]  /*1db0*/  LDG.E.128 R96, desc[UR10][R96.64] ;  /* 0x0000000a60607981 */ /* 0x000f22000c1e1d00 */
[----:B------:R-:W-:Y:S02]  /*1dc0*/  HADD2.F32 R90, -RZ, R90.H1_H1 ;  /* 0x3000005aff5a7230 */ /* 0x000fe40000004100 */
[----:B------:R-:W-:Y:S01]  /*1dd0*/  FMUL.FTZ R78, R216, R77 ;  /* 0x0000004dd84e7220 */ /* 0x000fe20000410000 */
[----:B------:R-:W-:Y:S01]  /*1de0*/  IMAD.WIDE.U32 R104, R192, 0x10, R116 ;  /* 0x00000010c0687825 */ /* 0x000fe200078e0074 */
[----:B------:R-:W4:Y:S03]  /*1df0*/  LDG.E.128 R100, desc[UR10][R100.64] ;  /* 0x0000000a64647981 */ /* 0x000f26000c1e1d00 */
[----:B------:R-:W-:Y:S01]  /*1e00*/  FADD.FTZ R138, R212, R138 ;  /* 0x0000008ad48a7221 */ /* 0x000fe20000010000 */
[----:B------:R-:W-:-:S02]  /*1e10*/  HADD2.F32 R85, -RZ, R85.H1_H1 ;  /* 0x30000055ff557230 */ /* 0x000fc40000004100 */
[----:B------:R-:W-:Y:S01]  /*1e20*/  FFMA.FTZ R170, R213, R212, R170 ;  /* 0x000000d4d5aa7223 */ /* 0x000fe200000100aa */
[----:B------:R-:W-:Y:S02]  /*1e30*/  HADD2.F32 R94, -RZ, R94.H1_H1 ;  /* 0x3000005eff5e7230 */ /* 0x000fe40000004100 */
[----:B------:R-:W-:Y:S01]  /*1e40*/  FMUL.FTZ R217, R217, R90 ;  /* 0x0000005ad9d97220 */ /* 0x000fe20000410000 */
[----:B------:R-:W-:Y:S01]  /*1e50*/  FFMA.FTZ R212, R79, R212, R78 ;  /* 0x000000d44fd47223 */ /* 0x000fe2000001004e */
[----:B------:R-:W-:Y:S01]  /*1e60*/  HADD2.F32 R86, -RZ, R86.H1_H1 ;  /* 0x30000056ff567230 */ /* 0x000fe20000004100 */
[----:B------:R-:W4:Y:S01]  /*1e70*/  LDL R79, [R1+0x34] ;  /* 0x00003400014f7983 */ /* 0x000f220000100800 */
[----:B------:R-:W-:Y:S01]  /*1e80*/  FADD.FTZ R85, -R198, R85 ;  /* 0x00000055c6557221 */ /* 0x000fe20000010100 */
[----:B------:R-:W-:Y:S02]  /*1e90*/  FFMA.FTZ R217, R84, R94, R217 ;  /* 0x0000005e54d97223 */ /* 0x000fe400000100d9 */
[----:B------:R-:W4:Y:S01]  /*1ea0*/  LDG.E.128 R104, desc[UR10][R104.64] ;  /* 0x0000000a68687981 */ /* 0x000f22000c1e1d00 */
[----:B------:R-:W-:-:S03]  /*1eb0*/  FADD.FTZ R86, -R198, R86 ;  /* 0x00000056c6567221 */ /* 0x000fc60000010100 */
[----:B------:R-:W4:Y:S01]  /*1ec0*/  LDL R84, [R1+0x28] ;  /* 0x0000280001547983 */ /* 0x000f220000100800 */
[C---:B------:R-:W-:Y:S01]  /*1ed0*/  FMUL.FTZ R215, R184.reuse, R85 ;  /* 0x00000055b8d77220 */ /* 0x040fe20000410000 */
[----:B------:R-:W-:Y:S02]  /*1ee0*/  FMUL.FTZ R216, R184, R86 ;  /* 0x00000056b8d87220 */ /* 0x000fe40000410000 */
[----:B------:R-:W4:Y:S01]  /*1ef0*/  LDL R85, [R1+0x2c] ;  /* 0x00002c0001557983 */ /* 0x000f220000100800 */
[----:B------:R-:W-:Y:S01]  /*1f00*/  FADD.FTZ R187, R90, R187 ;  /* 0x000000bb5abb7221 */ /* 0x000fe20000010000 */
[----:B------:R-:W-:Y:S02]  /*1f10*/  FFMA.FTZ R33, R216, R90, R33 ;  /* 0x0000005ad8217223 */ /* 0x000fe40000010021 */
[----:B------:R-:W4:Y:S01]  /*1f20*/  LDL R90, [R1+0x20] ;  /* 0x00002000015a7983 */ /* 0x000f220000100800 */
[----:B------:R-:W-:-:S03]  /*1f30*/  FADD.FTZ R188, R77, R188 ;  /* 0x000000bc4dbc7221 */ /* 0x000fc60000010000 */
[----:B------:R-:W4:Y:S01]  /*1f40*/  LDL R86, [R1+0x24] ;  /* 0x0000240001567983 */ /* 0x000f220000100800 */
[----:B------:R-:W-:Y:S01]  /*1f50*/  FFMA.FTZ R34, R213, R77, R34 ;  /* 0x0000004dd5227223 */ /* 0x000fe20000010022 */
[--C-:B------:R-:W-:Y:S02]  /*1f60*/  HADD2.F32 R77, -RZ, R91.reuse.H0_H0 ;  /* 0x2000005bff4d7230 */ /* 0x100fe40000004100 */
[----:B------:R-:W-:Y:S02]  /*1f70*/  HADD2.F32 R91, -RZ, R91.H1_H1 ;  /* 0x3000005bff5b7230 */ /* 0x000fe40000004100 */
[----:B------:R-:W-:Y:S01]  /*1f80*/  FADD.FTZ R189, R89, R189 ;  /* 0x000000bd59bd7221 */ /* 0x000fe20000010000 */
[----:B------:R-:W-:Y:S02]  /*1f90*/  FFMA.FTZ R35, R215, R89, R35 ;  /* 0x00000059d7237223 */ /* 0x000fe40000010023 */
[----:B------:R-:W4:Y:S01]  /*1fa0*/  LDL R89, [R1+0x1c] ;  /* 0x00001c0001597983 */ /* 0x000f220000100800 */
[----:B--2---:R-:W-:-:S03]  /*1fb0*/  FMUL.FTZ R223, R88, R91 ;  /* 0x0000005b58df7220 */ /* 0x004fc60000410000 */
[----:B------:R-:W2:Y:S01]  /*1fc0*/  LDL R88, [R1+0x18] ;  /* 0x0000180001587983 */ /* 0x000ea20000100800 */
[----:B------:R-:W-:Y:S02]  /*1fd0*/  HADD2.F32 R218, -RZ, R87.H0_H0 ;  /* 0x20000057ffda7230 */ /* 0x000fe40000004100 */
[----:B------:R-:W-:-:S03]  /*1fe0*/  HADD2.F32 R219, -RZ, R95.H0_H0 ;  /* 0x2000005fffdb7230 */ /* 0x000fc60000004100 */
[----:B------:R-:W-:Y:S01]  /*1ff0*/  FADD.FTZ R218, -R198, R218 ;  /* 0x000000dac6da7221 */ /* 0x000fe20000010100 */
[----:B------:R-:W-:-:S03]  /*2000*/  FMUL.FTZ R78, R220, R77 ;  /* 0x0000004ddc4e7220 */ /* 0x000fc60000410000 */
[----:B------:R-:W-:Y:S01]  /*2010*/  FMUL.FTZ R218, R184, R218 ;  /* 0x000000dab8da7220 */ /* 0x000fe20000410000 */
[----:B------:R-:W-:-:S03]  /*2020*/  FADD.FTZ R136, R219, R136 ;  /* 0x00000088db887221 */ /* 0x000fc60000010000 */
[C---:B------:R-:W-:Y:S01]  /*2030*/  FFMA.FTZ R168, R218.reuse, R219, R168 ;  /* 0x000000dbdaa87223 */ /* 0x040fe200000100a8 */
[----:B------:R-:W-:Y:S02]  /*2040*/  HADD2.F32 R95, -RZ, R95.H1_H1 ;  /* 0x3000005fff5f7230 */ /* 0x000fe40000004100 */
[----:B------:R-:W-:Y:S01]  /*2050*/  FADD.FTZ R186, R77, R186 ;  /* 0x000000ba4dba7221 */ /* 0x000fe20000010000 */
[----:B------:R-:W-:Y:S01]  /*2060*/  FFMA.FTZ R32, R218, R77, R32 ;  /* 0x0000004dda207223 */ /* 0x000fe20000010020 */
[----:B---3--:R-:W-:Y:S01]  /*2070*/  FFMA.FTZ R219, R92, R219, R78 ;  /* 0x000000db5cdb7223 */ /* 0x008fe2000001004e */
[----:B------:R-:W-:Y:S02]  /*2080*/  HADD2.F32 R87, -RZ, R87.H1_H1 ;  /* 0x30000057ff577230 */ /* 0x000fe40000004100 */
[----:B------:R-:W-:Y:S01]  /*2090*/  FADD.FTZ R137, R94, R137 ;  /* 0x000000895e897221 */ /* 0x000fe20000010000 */
[----:B------:R-:W-:Y:S01]  /*20a0*/  FFMA.FTZ R169, R216, R94, R169 ;  /* 0x0000005ed8a97223 */ /* 0x000fe200000100a9 */
[----:B----4-:R-:W-:Y:S01]  /*20b0*/  HADD2.F32 R78, -RZ, R96.H0_H0 ;  /* 0x20000060ff4e7230 */ /* 0x010fe20000004100 */
[----:B------:R-:W3:Y:S01]  /*20c0*/  LDL R94, [R1+0x10] ;  /* 0x00001000015e7983 */ /* 0x000ee20000100800 */
[----:B------:R-:W-:-:S03]  /*20d0*/  HADD2.F32 R77, -RZ, R100.H0_H0 ;  /* 0x20000064ff4d7230 */ /* 0x000fc60000004100 */
[----:B------:R-:W-:Y:S01]  /*20e0*/  FADD.FTZ R78, -R198, R78 ;  /* 0x0000004ec64e7221 */ /* 0x000fe20000010100 */
[----:B------:R-:W-:Y:S02]  /*20f0*/  HADD2.F32 R96, -RZ, R96.H1_H1 ;  /* 0x30000060ff607230 */ /* 0x000fe40000004100 */
[----:B------:R-:W-:Y:S01]  /*2100*/  FADD.FTZ R139, R93, R139 ;  /* 0x0000008b5d8b7221 */ /* 0x000fe20000010000 */
[----:B------:R-:W-:Y:S01]  /*2110*/  FFMA.FTZ R171, R215, R93, R171 ;  /* 0x0000005dd7ab7223 */ /* 0x000fe200000100ab */
[----:B------:R-:W-:Y:S01]  /*2120*/  FMUL.FTZ R78, R184, R78 ;  /* 0x0000004eb84e7220 */ /* 0x000fe20000410000 */
[----:B------:R-:W-:Y:S01]  /*2130*/  FFMA.FTZ R223, R79, R95, R223 ;  /* 0x0000005f4fdf7223 */ /* 0x000fe200000100df */
[----:B------:R-:W-:Y:S02]  /*2140*/  HADD2.F32 R100, -RZ, R100.H1_H1 ;  /* 0x30000064ff647230 */ /* 0x000fe40000004100 */
[----:B------:R-:W-:Y:S01]  /*2150*/  FADD.FTZ R183, R77, R183 ;  /* 0x000000b74db77221 */ /* 0x000fe20000010000 */
[----:B------:R-:W-:Y:S01]  /*2160*/  FADD.FTZ R87, -R198, R87 ;  /* 0x00000057c6577221 */ /* 0x000fe20000010100 */
[----:B------:R-:W-:Y:S01]  /*2170*/  HADD2.F32 R79, -RZ, R104.H0_H0 ;  /* 0x20000068ff4f7230 */ /* 0x000fe20000004100 */
[----:B------:R-:W4:Y:S01]  /*2180*/  LDL R93, [R1+0x14] ;  /* 0x00001400015d7983 */ /* 0x000f220000100800 */
[----:B------:R-:W-:-:S03]  /*2190*/  FMUL.FTZ R84, R84, R77 ;  /* 0x0000004d54547220 */ /* 0x000fc60000410000 */
[----:B------:R-:W-:Y:S01]  /*21a0*/  FADD.FTZ R134, R79, R134 ;  /* 0x000000864f867221 */ /* 0x000fe20000010000 */
[-C--:B------:R-:W-:Y:S01]  /*21b0*/  FFMA.FTZ R166, R78, R79.reuse, R166 ;  /* 0x0000004f4ea67223 */ /* 0x080fe200000100a6 */
[----:B------:R-:W4:Y:S01]  /*21c0*/  LDL R92, [R1+0x8] ;  /* 0x00000800015c7983 */ /* 0x000f220000100800 */
[----:B------:R-:W-:Y:S01]  /*21d0*/  FFMA.FTZ R79, R85, R79, R84 ;  /* 0x0000004f554f7223 */ /* 0x000fe20000010054 */
[----:B------:R-:W-:Y:S01]  /*21e0*/  FADD.FTZ R84, -R198, R96 ;  /* 0x00000060c6547221 */ /* 0x000fe20000010100 */
[----:B------:R-:W-:Y:S02]  /*21f0*/  HADD2.F32 R85, -RZ, R104.H1_H1 ;  /* 0x30000068ff557230 */ /* 0x000fe40000004100 */
[----:B------:R-:W-:Y:S01]  /*2200*/  FFMA.FTZ R30, R78, R77, R30 ;  /* 0x0000004d4e1e7223 */ /* 0x000fe2000001001e */
[----:B------:R-:W-:Y:S01]  /*2210*/  FMUL.FTZ R77, R90, R100 ;  /* 0x000000645a4d7220 */ /* 0x000fe20000410000 */
[C---:B------:R-:W-:Y:S01]  /*2220*/  FMUL.FTZ R84, R184.reuse, R84 ;  /* 0x00000054b8547220 */ /* 0x040fe20000410000 */
[----:B------:R-:W-:Y:S01]  /*2230*/  FMUL.FTZ R222, R184, R87 ;  /* 0x00000057b8de7220 */ /* 0x000fe20000410000 */
[----:B------:R-:W-:Y:S01]  /*2240*/  FADD.FTZ R133, R85, R133 ;  /* 0x0000008555857221 */ /* 0x000fe20000010000 */
[----:B------:R-:W4:Y:S01]  /*2250*/  LDL R90, [R1] ;  /* 0x00000000015a7983 */ /* 0x000f220000100800 */
[-C--:B------:R-:W-:Y:S01]  /*2260*/  FFMA.FTZ R165, R84, R85.reuse, R165 ;  /* 0x0000005554a57223 */ /* 0x080fe200000100a5 */
[----:B------:R-:W-:Y:S01]  /*2270*/  FFMA.FTZ R85, R86, R85, R77 ;  /* 0x0000005556557223 */ /* 0x000fe2000001004d */
[----:B------:R-:W-:-:S02]  /*2280*/  HADD2.F32 R86, -RZ, R97.H0_H0 ;  /* 0x20000061ff567230 */ /* 0x000fc40000004100 */
[----:B------:R-:W-:-:S03]  /*2290*/  HADD2.F32 R77, -RZ, R101.H0_H0 ;  /* 0x20000065ff4d7230 */ /* 0x000fc60000004100 */
[----:B------:R-:W-:Y:S01]  /*22a0*/  FADD.FTZ R86, -R198, R86 ;  /* 0x00000056c6567221 */ /* 0x000fe20000010100 */
[----:B------:R-:W-:-:S03]  /*22b0*/  HADD2.F32 R87, -RZ, R105.H0_H0 ;  /* 0x20000069ff577230 */ /* 0x000fc60000004100 */
[----:B------:R-:W-:Y:S02]  /*22c0*/  FMUL.FTZ R86, R184, R86 ;  /* 0x00000056b8567220 */ /* 0x000fe40000410000 */
[----:B------:R-:W-:Y:S02]  /*22d0*/  FADD.FTZ R132, R87, R132 ;  /* 0x0000008457847221 */ /* 0x000fe40000010000 */
[----:B------:R-:W-:Y:S01]  /*22e0*/  FFMA.FTZ R164, R86, R87, R164 ;  /* 0x0000005756a47223 */ /* 0x000fe200000100a4 */
[----:B------:R-:W-:Y:S01]  /*22f0*/  FADD.FTZ R228, R108, R228 ;  /* 0x000000e46ce47221 */ /* 0x000fe20000010000 */
[----:B------:R-:W-:Y:S01]  /*2300*/  FFMA.FTZ R44, R204, R108, R44 ;  /* 0x0000006ccc2c7223 */ /* 0x000fe2000001002c */
[----:B------:R-:W-:Y:S01]  /*2310*/  FADD.FTZ R185, R91, R185 ;  /* 0x000000b95bb97221 */ /* 0x000fe20000010000 */
[----:B------:R-:W-:Y:S01]  /*2320*/  FFMA.FTZ R31, R222, R91, R31 ;  /* 0x0000005bde1f7223 */ /* 0x000fe2000001001f */
[----:B------:R-:W-:Y:S01]  /*2330*/  IMAD.WIDE.U32 R108, R190, 0x10, R110 ;  /* 0x00000010be6c7825 */ /* 0x000fe200078e006e */
[----:B------:R-:W4:Y:S03]  /*2340*/  LDL R91, [R1+0xc] ;  /* 0x00000c00015b7983 */ /* 0x000f260000100800 */
[----:B------:R-:W-:Y:S01]  /*2350*/  FADD.FTZ R227, R112, R227 ;  /* 0x000000e370e37221 */ /* 0x000fe20000010000 */
[----:B------:R-:W-:Y:S01]  /*2360*/  FFMA.FTZ R43, R203, R112, R43 ;  /* 0x00000070cb2b7223 */ /* 0x000fe2000001002b */
[C---:B------:R-:W-:Y:S01]  /*2370*/  IMAD.WIDE.U32 R112, R190.reuse, 0x10, R114 ;  /* 0x00000010be707825 */ /* 0x040fe200078e0072 */
[----:B------:R-:W4:Y:S03]  /*2380*/  LDG.E.128 R108, desc[UR10][R108.64] ;  /* 0x0000000a6c6c7981 */ /* 0x000f26000c1e1d00 */
[----:B------:R-:W-:-:S02]  /*2390*/  IMAD.WIDE.U32 R116, R190, 0x10, R116 ;  /* 0x00000010be747825 */ /* 0x000fc400078e0074 */
[----:B------:R-:W4:Y:S04]  /*23a0*/  LDG.E.128 R112, desc[UR10][R112.64] ;  /* 0x0000000a70707981 */ /* 0x000f28000c1e1d00 */
[----:B------:R-:W4:Y:S01]  /*23b0*/  LDG.E.128 R116, desc[UR10][R116.64] ;  /* 0x0000000a74747981 */ /* 0x000f22000c1e1d00 */
[----:B--2---:R-:W-:-:S04]  /*23c0*/  FMUL.FTZ R88, R88, R77 ;  /* 0x0000004d58587220 */ /* 0x004fc80000410000 */
[----:B------:R-:W-:Y:S02]  /*23d0*/  FFMA.FTZ R87, R89, R87, R88 ;  /* 0x0000005759577223 */ /* 0x000fe40000010058 */
[----:B------:R-:W2:Y:S01]  /*23e0*/  LDL R89, [R1+0x4] ;  /* 0x0000040001597983 */ /* 0x000ea20000100800 */
[----:B------:R-:W-:Y:S02]  /*23f0*/  HADD2.F32 R97, -RZ, R97.H1_H1 ;  /* 0x30000061ff617230 */ /* 0x000fe40000004100 */
[----:B------:R-:W-:Y:S01]  /*2400*/  FADD.FTZ R135, R95, R135 ;  /* 0x000000875f877221 */ /* 0x000fe20000010000 */
[----:B------:R-:W-:Y:S02]  /*2410*/  HADD2.F32 R101, -RZ, R101.H1_H1 ;  /* 0x30000065ff657230 */ /* 0x000fe40000004100 */
[----:B------:R-:W-:Y:S01]  /*2420*/  FFMA.FTZ R167, R222, R95, R167 ;  /* 0x0000005fdea77223 */ /* 0x000fe200000100a7 */
[----:B------:R-:W-:Y:S01]  /*2430*/  FADD.FTZ R97, -R198, R97 ;  /* 0x00000061c6617221 */ /* 0x000fe20000010100 */
[----:B------:R-:W-:-:S02]  /*2440*/  HADD2.F32 R95, -RZ, R98.H0_H0 ;  /* 0x20000062ff5f7230 */ /* 0x000fc40000004100 */
[----:B------:R-:W-:Y:S01]  /*2450*/  FADD.FTZ R3, R77, R3 ;  /* 0x000000034d037221 */ /* 0x000fe20000010000 */
[----:B------:R-:W-:Y:S02]  /*2460*/  HADD2.F32 R96, -RZ, R105.H1_H1 ;  /* 0x30000069ff607230 */ /* 0x000fe40000004100 */
[----:B------:R-:W-:Y:S01]  /*2470*/  FFMA.FTZ R28, R86, R77, R28 ;  /* 0x0000004d561c7223 */ /* 0x000fe2000001001c */
[----:B------:R-:W-:Y:S01]  /*2480*/  FMUL.FTZ R97, R184, R97 ;  /* 0x00000061b8617220 */ /* 0x000fe20000410000 */
[----:B------:R-:W-:Y:S02]  /*2490*/  HADD2.F32 R98, -RZ, R98.H1_H1 ;  /* 0x30000062ff627230 */ /* 0x000fe40000004100 */
[----:B------:R-:W-:Y:S01]  /*24a0*/  FADD.FTZ R95, -R198, R95 ;  /* 0x0000005fc65f7221 */ /* 0x000fe20000010100 */
[----:B------:R-:W-:Y:S01]  /*24b0*/  FADD.FTZ R131, R96, R131 ;  /* 0x0000008360837221 */ /* 0x000fe20000010000 */
[----:B------:R-:W-:Y:S02]  /*24c0*/  FFMA.FTZ R163, R97, R96, R163 ;  /* 0x0000006061a37223 */ /* 0x000fe400000100a3 */
[----:B------:R-:W-:Y:S01]  /*24d0*/  FMUL.FTZ R95, R184, R95 ;  /* 0x0000005fb85f7220 */ /* 0x000fe20000410000 */
[----:B------:R-:W-:Y:S01]  /*24e0*/  FADD.FTZ R98, -R198, R98 ;  /* 0x00000062c6627221 */ /* 0x000fe20000010100 */
[----:B---3--:R-:W-:Y:S01]  /*24f0*/  FMUL.FTZ R77, R94, R101 ;  /* 0x000000655e4d7220 */ /* 0x008fe20000410000 */
[----:B------:R-:W-:-:S02]  /*2500*/  HADD2.F32 R94, -RZ, R106.H0_H0 ;  /* 0x2000006aff5e7230 */ /* 0x000fc40000004100 */
[----:B------:R-:W-:Y:S02]  /*2510*/  HADD2.F32 R105, -RZ, R106.H1_H1 ;  /* 0x3000006aff697230 */ /* 0x000fe40000004100 */
[----:B------:R-:W-:Y:S01]  /*2520*/  FMUL.FTZ R106, R184, R98 ;  /* 0x00000062b86a7220 */ /* 0x000fe20000410000 */
[----:B------:R-:W-:Y:S02]  /*2530*/  HADD2.F32 R104, -RZ, R99.H0_H0 ;  /* 0x20000063ff687230 */ /* 0x000fe40000004100 */
[----:B----4-:R-:W-:Y:S01]  /*2540*/  FFMA.FTZ R96, R93, R96, R77 ;  /* 0x000000605d607223 */ /* 0x010fe2000001004d */
[--C-:B------:R-:W-:Y:S02]  /*2550*/  HADD2.F32 R77, -RZ, R102.reuse.H0_H0 ;  /* 0x20000066ff4d7230 */ /* 0x100fe40000004100 */
[----:B------:R-:W-:-:S03]  /*2560*/  HADD2.F32 R102, -RZ, R102.H1_H1 ;  /* 0x30000066ff667230 */ /* 0x000fc60000004100 */
[-C--:B------:R-:W-:Y:S01]  /*2570*/  FMUL.FTZ R88, R92, R77.reuse ;  /* 0x0000004d5c587220 */ /* 0x080fe20000410000 */
[----:B------:R-:W-:Y:S01]  /*2580*/  FADD.FTZ R232, R77, R232 ;  /* 0x000000e84de87221 */ /* 0x000fe20000010000 */
[----:B------:R-:W-:Y:S01]  /*2590*/  FFMA.FTZ R26, R95, R77, R26 ;  /* 0x0000004d5f1a7223 */ /* 0x000fe2000001001a */
[----:B------:R-:W-:Y:S01]  /*25a0*/  FADD.FTZ R129, R105, R129 ;  /* 0x0000008169817221 */ /* 0x000fe20000010000 */
[----:B------:R-:W-:Y:S01]  /*25b0*/  FFMA.FTZ R161, R106, R105, R161 ;  /* 0x000000696aa17223 */ /* 0x000fe200000100a1 */
[-C--:B------:R-:W-:Y:S01]  /*25c0*/  FMUL.FTZ R77, R90, R102.reuse ;  /* 0x000000665a4d7220 */ /* 0x080fe20000410000 */
[----:B------:R-:W-:Y:S01]  /*25d0*/  FADD.FTZ R104, -R198, R104 ;  /* 0x00000068c6687221 */ /* 0x000fe20000010100 */
[----:B------:R-:W-:Y:S01]  /*25e0*/  FADD.FTZ R231, R102, R231 ;  /* 0x000000e766e77221 */ /* 0x000fe20000010000 */
[----:B------:R-:W-:Y:S01]  /*25f0*/  FFMA.FTZ R25, R106, R102, R25 ;  /* 0x000000666a197223 */ /* 0x000fe20000010019 */
[----:B------:R-:W-:Y:S01]  /*2600*/  FADD.FTZ R130, R94, R130 ;  /* 0x000000825e827221 */ /* 0x000fe20000010000 */
[----:B------:R-:W-:Y:S01]  /*2610*/  FFMA.FTZ R162, R95, R94, R162 ;  /* 0x0000005e5fa27223 */ /* 0x000fe200000100a2 */
[----:B------:R-:W-:-:S02]  /*2620*/  HADD2.F32 R102, -RZ, R107.H0_H0 ;  /* 0x2000006bff667230 */ /* 0x000fc40000004100 */
[----:B------:R-:W-:-:S03]  /*2630*/  FMUL.FTZ R104, R184, R104 ;  /* 0x00000068b8687220 */ /* 0x000fc60000410000 */
[----:B------:R-:W-:Y:S01]  /*2640*/  FADD.FTZ R128, R102, R128 ;  /* 0x0000008066807221 */ /* 0x000fe20000010000 */
[----:B------:R-:W-:Y:S01]  /*2650*/  FFMA.FTZ R160, R104, R102, R160 ;  /* 0x0000006668a07223 */ /* 0x000fe200000100a0 */
[----:B------:R-:W-:Y:S01]  /*2660*/  FFMA.FTZ R94, R91, R94, R88 ;  /* 0x0000005e5b5e7223 */ /* 0x000fe20000010058 */
[----:B------:R-:W-:Y:S02]  /*2670*/  HADD2.F32 R93, -RZ, R108.H1_H1 ;  /* 0x3000006cff5d7230 */ /* 0x000fe40000004100 */
[----:B------:R-:W-:-:S03]  /*2680*/  HADD2.F32 R91, -RZ, R109.H0_H0 ;  /* 0x2000006dff5b7230 */ /* 0x000fc60000004100 */
[----:B------:R-:W-:Y:S01]  /*2690*/  FADD.FTZ R93, -R198, R93 ;  /* 0x0000005dc65d7221 */ /* 0x000fe20000010100 */
[----:B------:R-:W-:Y:S01]  /*26a0*/  FADD.FTZ R4, R101, R4 ;  /* 0x0000000465047221 */ /* 0x000fe20000010000 */
[----:B------:R-:W-:Y:S02]  /*26b0*/  HADD2.F32 R92, -RZ, R116.H1_H1 ;  /* 0x30000074ff5c7230 */ /* 0x000fe40000004100 */
[----:B------:R-:W-:Y:S01]  /*26c0*/  FMUL.FTZ R93, R184, R93 ;  /* 0x0000005db85d7220 */ /* 0x000fe20000410000 */
[----:B------:R-:W-:Y:S01]  /*26d0*/  FFMA.FTZ R27, R97, R101, R27 ;  /* 0x00000065611b7223 */ /* 0x000fe2000001001b */
[----:B------:R-:W-:Y:S02]  /*26e0*/  HADD2.F32 R99, -RZ, R99.H1_H1 ;  /* 0x30000063ff637230 */ /* 0x000fe40000004100 */
[----:B------:R-:W-:Y:S01]  /*26f0*/  FADD.FTZ R91, -R198, R91 ;  /* 0x0000005bc65b7221 */ /* 0x000fe20000010100 */
[----:B------:R-:W-:Y:S02]  /*2700*/  HADD2.F32 R101, -RZ, R109.H1_H1 ;  /* 0x3000006dff657230 */ /* 0x000fe40000004100 */
[----:B------:R-:W-:Y:S01]  /*2710*/  FADD.FTZ R125, R92, R125 ;  /* 0x0000007d5c7d7221 */ /* 0x000fe20000010000 */
[----:B------:R-:W-:Y:S01]  /*2720*/  FFMA.FTZ R157, R93, R92, R157 ;  /* 0x0000005c5d9d7223 */ /* 0x000fe2000001009d */
[----:B------:R-:W-:Y:S01]  /*2730*/  FADD.FTZ R99, -R198, R99 ;  /* 0x00000063c6637221 */ /* 0x000fe20000010100 */
[----:B------:R-:W-:Y:S01]  /*2740*/  FMUL.FTZ R91, R184, R91 ;  /* 0x0000005bb85b7220 */ /* 0x000fe20000410000 */
[----:B------:R-:W-:Y:S01]  /*2750*/  FADD.FTZ R101, -R198, R101 ;  /* 0x00000065c6657221 */ /* 0x000fe20000010100 */
[----:B------:R-:W-:Y:S01]  /*2760*/  FADD.FTZ R2, R100, R2 ;  /* 0x0000000264027221 */ /* 0x000fe20000010000 */
[----:B------:R-:W-:Y:S01]  /*2770*/  FFMA.FTZ R29, R84, R100, R29 ;  /* 0x00000064541d7223 */ /* 0x000fe2000001001d */
[----:B------:R-:W-:-:S02]  /*2780*/  HADD2.F32 R100, -RZ, R117.H1_H1 ;  /* 0x30000075ff647230 */ /* 0x000fc40000004100 */
[C---:B------:R-:W-:Y:S01]  /*2790*/  FMUL.FTZ R220, R184.reuse, R99 ;  /* 0x00000063b8dc7220 */ /* 0x040fe20000410000 */
[----:B------:R-:W-:Y:S01]  /*27a0*/  FMUL.FTZ R101, R184, R101 ;  /* 0x00000065b8657220 */ /* 0x000fe20000410000 */
[----:B------:R-:W-:Y:S02]  /*27b0*/  HADD2.F32 R99, -RZ, R110.H0_H0 ;  /* 0x2000006eff637230 */ /* 0x000fe40000004100 */
[----:B------:R-:W-:Y:S01]  /*27c0*/  FADD.FTZ R123, R100, R123 ;  /* 0x0000007b647b7221 */ /* 0x000fe20000010000 */
[----:B------:R-:W-:Y:S01]  /*27d0*/  FFMA.FTZ R155, R101, R100, R155 ;  /* 0x00000064659b7223 */ /* 0x000fe2000001009b */
[----:B------:R-:W-:Y:S02]  /*27e0*/  HADD2.F32 R107, -RZ, R107.H1_H1 ;  /* 0x3000006bff6b7230 */ /* 0x000fe40000004100 */
[----:B------:R-:W-:-:S03]  /*27f0*/  FADD.FTZ R99, -R198, R99 ;  /* 0x00000063c6637221 */ /* 0x000fc60000010100 */
[----:B------:R-:W-:Y:S01]  /*2800*/  FADD.FTZ R127, R107, R127 ;  /* 0x0000007f6b7f7221 */ /* 0x000fe20000010000 */
[----:B------:R-:W-:Y:S01]  /*2810*/  FFMA.FTZ R159, R220, R107, R159 ;  /* 0x0000006bdc9f7223 */ /* 0x000fe2000001009f */
[----:B------:R-:W-:Y:S01]  /*2820*/  FMUL.FTZ R99, R184, R99 ;  /* 0x00000063b8637220 */ /* 0x000fe20000410000 */
[----:B------:R-:W-:-:S05]  /*2830*/  HADD2.F32 R109, -RZ, R119.H0_H0 ;  /* 0x20000077ff6d7230 */ /* 0x000fca0000004100 */
[----:B------:R-:W-:Y:S01]  /*2840*/  FADD.FTZ R120, R109, R120 ;  /* 0x000000786d787221 */ /* 0x000fe20000010000 */
[----:B--2---:R-:W-:Y:S01]  /*2850*/  FFMA.FTZ R105, R89, R105, R77 ;  /* 0x0000006959697223 */ /* 0x004fe2000001004d */
[----:B------:R-:W-:-:S05]  /*2860*/  HADD2.F32 R77, -RZ, R103.H0_H0 ;  /* 0x20000067ff4d7230 */ /* 0x000fca0000004100 */
[----:B------:R-:W-:-:S04]  /*2870*/  FMUL.FTZ R88, R251, R77 ;  /* 0x0000004dfb587220 */ /* 0x000fc80000410000 */
[----:B------:R-:W-:Y:S01]  /*2880*/  FFMA.FTZ R102, R252, R102, R88 ;  /* 0x00000066fc667223 */ /* 0x000fe20000010058 */
[----:B------:R-:W-:Y:S02]  /*2890*/  HADD2.F32 R88, -RZ, R108.H0_H0 ;  /* 0x2000006cff587230 */ /* 0x000fe40000004100 */
[----:B------:R-:W-:Y:S01]  /*28a0*/  FADD.FTZ R5, R77, R5 ;  /* 0x000000054d057221 */ /* 0x000fe20000010000 */
[----:B------:R-:W-:Y:S02]  /*28b0*/  FFMA.FTZ R24, R104, R77, R24 ;  /* 0x0000004d68187223 */ /* 0x000fe40000010018 */
[----:B------:R-:W-:Y:S01]  /*28c0*/  FADD.FTZ R88, -R198, R88 ;  /* 0x00000058c6587221 */ /* 0x000fe20000010100 */
[--C-:B------:R-:W-:Y:S02]  /*28d0*/  HADD2.F32 R77, -RZ, R112.reuse.H0_H0 ;  /* 0x20000070ff4d7230 */ /* 0x100fe40000004100 */
[----:B------:R-:W-:Y:S02]  /*28e0*/  HADD2.F32 R112, -RZ, R112.H1_H1 ;  /* 0x30000070ff707230 */ /* 0x000fe40000004100 */
[----:B------:R-:W-:Y:S01]  /*28f0*/  FMUL.FTZ R88, R184, R88 ;  /* 0x00000058b8587220 */ /* 0x000fe20000410000 */
[----:B------:R-:W-:Y:S01]  /*2900*/  FMUL.FTZ R90, R247, R77 ;  /* 0x0000004df75a7220 */ /* 0x000fe20000410000 */
[----:B------:R-:W-:-:S02]  /*2910*/  FADD.FTZ R7, R77, R7 ;  /* 0x000000074d077221 */ /* 0x000fc40000010000 */
[----:B------:R-:W-:Y:S01]  /*2920*/  FFMA.FTZ R22, R88, R77, R22 ;  /* 0x0000004d58167223 */ /* 0x000fe20000010016 */
[----:B------:R-:W-:Y:S01]  /*2930*/  FMUL.FTZ R77, R245, R112 ;  /* 0x00000070f54d7220 */ /* 0x000fe20000410000 */
[----:B------:R-:W-:-:S03]  /*2940*/  HADD2.F32 R89, -RZ, R116.H0_H0 ;  /* 0x20000074ff597230 */ /* 0x000fc60000004100 */
[----:B------:R-:W-:Y:S01]  /*2950*/  FFMA.FTZ R92, R246, R92, R77 ;  /* 0x0000005cf65c7223 */ /* 0x000fe2000001004d */
[--C-:B------:R-:W-:Y:S02]  /*2960*/  HADD2.F32 R77, -RZ, R113.reuse.H0_H0 ;  /* 0x20000071ff4d7230 */ /* 0x100fe40000004100 */
[----:B------:R-:W-:Y:S02]  /*2970*/  HADD2.F32 R113, -RZ, R113.H1_H1 ;  /* 0x30000071ff717230 */ /* 0x000fe40000004100 */
[----:B------:R-:W-:Y:S01]  /*2980*/  FADD.FTZ R126, R89, R126 ;  /* 0x0000007e597e7221 */ /* 0x000fe20000010000 */
[----:B------:R-:W-:Y:S01]  /*2990*/  FFMA.FTZ R158, R88, R89, R158 ;  /* 0x00000059589e7223 */ /* 0x000fe2000001009e */
[-C--:B------:R-:W-:Y:S01]  /*29a0*/  FMUL.FTZ R98, R243, R77.reuse ;  /* 0x0000004df3627220 */ /* 0x080fe20000410000 */
[----:B------:R-:W-:Y:S01]  /*29b0*/  FADD.FTZ R9, R77, R9 ;  /* 0x000000094d097221 */ /* 0x000fe20000010000 */
[----:B------:R-:W-:Y:S01]  /*29c0*/  FFMA.FTZ R20, R91, R77, R20 ;  /* 0x0000004d5b147223 */ /* 0x000fe20000010014 */
[----:B------:R-:W-:-:S02]  /*29d0*/  HADD2.F32 R103, -RZ, R103.H1_H1 ;  /* 0x30000067ff677230 */ /* 0x000fc40000004100 */
[----:B------:R-:W-:Y:S01]  /*29e0*/  FFMA.FTZ R89, R248, R89, R90 ;  /* 0x00000059f8597223 */ /* 0x000fe2000001005a */
[----:B------:R-:W-:Y:S01]  /*29f0*/  FMUL.FTZ R77, R241, R113 ;  /* 0x00000071f14d7220 */ /* 0x000fe20000410000 */
[----:B------:R-:W-:Y:S02]  /*2a00*/  HADD2.F32 R90, -RZ, R117.H0_H0 ;  /* 0x20000075ff5a7230 */ /* 0x000fe40000004100 */
[-C--:B------:R-:W-:Y:S01]  /*2a10*/  FMUL.FTZ R221, R249, R103.reuse ;  /* 0x00000067f9dd7220 */ /* 0x080fe20000410000 */
[----:B------:R-:W-:Y:S01]  /*2a20*/  FFMA.FTZ R100, R242, R100, R77 ;  /* 0x00000064f2647223 */ /* 0x000fe2000001004d */
[----:B------:R-:W-:Y:S02]  /*2a30*/  HADD2.F32 R77, -RZ, R114.H0_H0 ;  /* 0x20000072ff4d7230 */ /* 0x000fe40000004100 */
[----:B------:R-:W-:Y:S01]  /*2a40*/  FADD.FTZ R6, R103, R6 ;  /* 0x0000000667067221 */ /* 0x000fe20000010000 */
[----:B------:R-:W-:Y:S01]  /*2a50*/  FFMA.FTZ R23, R220, R103, R23 ;  /* 0x00000067dc177223 */ /* 0x000fe20000010017 */
[----:B------:R-:W-:Y:S01]  /*2a60*/  FADD.FTZ R124, R90, R124 ;  /* 0x0000007c5a7c7221 */ /* 0x000fe20000010000 */
[----:B------:R-:W-:Y:S01]  /*2a70*/  FFMA.FTZ R156, R91, R90, R156 ;  /* 0x0000005a5b9c7223 */ /* 0x000fe2000001009c */
[----:B------:R-:W-:-:S02]  /*2a80*/  HADD2.F32 R103, -RZ, R110.H1_H1 ;  /* 0x3000006eff677230 */ /* 0x000fc40000004100 */
[----:B------:R-:W-:Y:S01]  /*2a90*/  FFMA.FTZ R90, R244, R90, R98 ;  /* 0x0000005af45a7223 */ /* 0x000fe20000010062 */
[----:B------:R-:W-:Y:S02]  /*2aa0*/  HADD2.F32 R98, -RZ, R118.H0_H0 ;  /* 0x20000076ff627230 */ /* 0x000fe40000004100 */
[----:B------:R-:W-:Y:S01]  /*2ab0*/  FFMA.FTZ R221, R250, R107, R221 ;  /* 0x0000006bfadd7223 */ /* 0x000fe200000100dd */
[----:B------:R-:W-:Y:S01]  /*2ac0*/  FMUL.FTZ R107, R239, R77 ;  /* 0x0000004def6b7220 */ /* 0x000fe20000410000 */
[----:B------:R-:W-:Y:S01]  /*2ad0*/  FADD.FTZ R103, -R198, R103 ;  /* 0x00000067c6677221 */ /* 0x000fe20000010100 */
[----:B------:R-:W-:Y:S02]  /*2ae0*/  HADD2.F32 R114, -RZ, R114.H1_H1 ;  /* 0x30000072ff727230 */ /* 0x000fe40000004100 */
[----:B------:R-:W-:Y:S01]  /*2af0*/  FADD.FTZ R122, R98, R122 ;  /* 0x0000007a627a7221 */ /* 0x000fe20000010000 */
[-C--:B------:R-:W-:Y:S01]  /*2b00*/  FFMA.FTZ R154, R99, R98.reuse, R154 ;  /* 0x00000062639a7223 */ /* 0x080fe2000001009a */
[----:B------:R-:W-:Y:S01]  /*2b10*/  FFMA.FTZ R98, R240, R98, R107 ;  /* 0x00000062f0627223 */ /* 0x000fe2000001006b */
[----:B------:R-:W-:-:S02]  /*2b20*/  HADD2.F32 R107, -RZ, R118.H1_H1 ;  /* 0x30000076ff6b7230 */ /* 0x000fc40000004100 */
[----:B------:R-:W-:Y:S01]  /*2b30*/  FADD.FTZ R11, R77, R11 ;  /* 0x0000000b4d0b7221 */ /* 0x000fe20000010000 */
[----:B------:R-:W-:Y:S01]  /*2b40*/  FFMA.FTZ R18, R99, R77, R18 ;  /* 0x0000004d63127223 */ /* 0x000fe20000010012 */
[----:B------:R-:W-:Y:S01]  /*2b50*/  FMUL.FTZ R103, R184, R103 ;  /* 0x00000067b8677220 */ /* 0x000fe20000410000 */
[----:B------:R-:W-:Y:S02]  /*2b60*/  HADD2.F32 R108, -RZ, R111.H0_H0 ;  /* 0x2000006fff6c7230 */ /* 0x000fe40000004100 */
[----:B------:R-:W-:Y:S01]  /*2b70*/  FMUL.FTZ R77, R237, R114 ;  /* 0x00000072ed4d7220 */ /* 0x000fe20000410000 */
[----:B------:R-:W-:Y:S01]  /*2b80*/  FADD.FTZ R121, R107, R121 ;  /* 0x000000796b797221 */ /* 0x000fe20000010000 */
[-C--:B------:R-:W-:Y:S02]  /*2b90*/  FFMA.FTZ R153, R103, R107.reuse, R153 ;  /* 0x0000006b67997223 */ /* 0x080fe40000010099 */
[----:B------:R-:W-:Y:S01]  /*2ba0*/  FFMA.FTZ R107, R238, R107, R77 ;  /* 0x0000006bee6b7223 */ /* 0x000fe2000001004d */
[----:B------:R-:W-:Y:S01]  /*2bb0*/  FADD.FTZ R108, -R198, R108 ;  /* 0x0000006cc66c7221 */ /* 0x000fe20000010100 */
[----:B------:R-:W-:-:S02]  /*2bc0*/  HADD2.F32 R77, -RZ, R115.H0_H0 ;  /* 0x20000073ff4d7230 */ /* 0x000fc40000004100 */
[----:B------:R-:W-:Y:S02]  /*2bd0*/  HADD2.F32 R110, -RZ, R111.H1_H1 ;  /* 0x3000006fff6e7230 */ /* 0x000fe40000004100 */
[----:B------:R-:W-:Y:S01]  /*2be0*/  FMUL.FTZ R108, R184, R108 ;  /* 0x0000006cb86c7220 */ /* 0x000fe20000410000 */
[----:B------:R-:W-:Y:S01]  /*2bf0*/  FMUL.FTZ R111, R235, R77 ;  /* 0x0000004deb6f7220 */ /* 0x000fe20000410000 */
[----:B------:R-:W-:Y:S02]  /*2c00*/  HADD2.F32 R115, -RZ, R115.H1_H1 ;  /* 0x30000073ff737230 */ /* 0x000fe40000004100 */
[----:B------:R-:W-:Y:S01]  /*2c10*/  FADD.FTZ R110, -R198, R110 ;  /* 0x0000006ec66e7221 */ /* 0x000fe20000010100 */
[-C--:B------:R-:W-:Y:S01]  /*2c20*/  FFMA.FTZ R152, R108, R109.reuse, R152 ;  /* 0x0000006d6c987223 */ /* 0x080fe20000010098 */
[----:B------:R-:W-:Y:S01]  /*2c30*/  FFMA.FTZ R109, R236, R109, R111 ;  /* 0x0000006dec6d7223 */ /* 0x000fe2000001006f */
[----:B------:R-:W-:Y:S02]  /*2c40*/  HADD2.F32 R111, -RZ, R119.H1_H1 ;  /* 0x30000077ff6f7230 */ /* 0x000fe40000004100 */
[----:B------:R-:W-:Y:S01]  /*2c50*/  FADD.FTZ R13, R77, R13 ;  /* 0x0000000d4d0d7221 */ /* 0x000fe20000010000 */
[----:B------:R-:W-:Y:S01]  /*2c60*/  FFMA.FTZ R16, R108, R77, R16 ;  /* 0x0000004d6c107223 */ /* 0x000fe20000010010 */
[----:B------:R-:W-:Y:S01]  /*2c70*/  FMUL.FTZ R110, R184, R110 ;  /* 0x0000006eb86e7220 */ /* 0x000fe20000410000 */
[----:B------:R-:W-:Y:S01]  /*2c80*/  FMUL.FTZ R77, R233, R115 ;  /* 0x00000073e94d7220 */ /* 0x000fe20000410000 */
[----:B------:R-:W-:Y:S01]  /*2c90*/  FADD.FTZ R47, R111, R47 ;  /* 0x0000002f6f2f7221 */ /* 0x000fe20000010000 */
[----:B------:R-:W-:Y:S01]  /*2ca0*/  FADD.FTZ R8, R112, R8 ;  /* 0x0000000870087221 */ /* 0x000fe20000010000 */
[-C--:B------:R-:W-:Y:S01]  /*2cb0*/  FFMA.FTZ R151, R110, R111.reuse, R151 ;  /* 0x0000006f6e977223 */ /* 0x080fe20000010097 */
        /* <DEDUP_REMOVED lines=65> */
[----:B------:R-:W-:Y:S01]  /*30d0*/  FADD.FTZ R77, R77, R109 ;  /* 0x0000006d4d4d7221 */ /* 0x000fe20000010000 */
[----:B------:R-:W-:Y:S01]  /*30e0*/  FADD.FTZ R10, R113, R10 ;  /* 0x0000000a710a7221 */ /* 0x000fe20000010000 */
[----:B------:R-:W-:Y:S01]  /*30f0*/  FFMA.FTZ R19, R101, R113, R19 ;  /* 0x0000007165137223 */ /* 0x000fe20000010013 */
[----:B------:R-:W-:Y:S01]  /*3100*/  FADD.FTZ R12, R114, R12 ;  /* 0x0000000c720c7221 */ /* 0x000fe20000010000 */
[----:B------:R-:W-:Y:S01]  /*3110*/  FFMA.FTZ R17, R103, R114, R17 ;  /* 0x0000007267117223 */ /* 0x000fe20000010011 */
[----:B------:R-:W-:Y:S01]  /*3120*/  FADD.FTZ R14, R115, R14 ;  /* 0x0000000e730e7221 */ /* 0x000fe20000010000 */
[C---:B------:R-:W-:Y:S01]  /*3130*/  FFMA.FTZ R15, R110.reuse, R115, R15 ;  /* 0x000000736e0f7223 */ /* 0x040fe2000001000f */
        /* <DEDUP_REMOVED lines=22> */
.L_x_666:
[----:B------:R-:W-:Y:S01]  /*32a0*/  FADD.FTZ R117, R77, R117 ;  /* 0x000000754d757221 */ /* 0x000fe20000010000 */
[----:B01----:R-:W-:-:S03]  /*32b0*/  FADD.FTZ R112, R112, R113 ;  /* 0x0000007170707221 */ /* 0x003fc60000010000 */
        /* <DEDUP_REMOVED lines=30> */
[----:B------:R-:W-:Y:S01]  /*34a0*/  F2FP.F16.F32.PACK_AB R75, R75, R73 ;  /* 0x000000494b4b723e */ /* 0x000fe200000000ff */
[C---:B------:R-:W-:Y:S01]  /*34b0*/  FMUL.FTZ R72, R184.reuse, R80 ;  /* 0x00000050b8487220 */ /* 0x040fe20000410000 */
[C---:B------:R-:W-:Y:S01]  /*34c0*/  FMUL.FTZ R73, R184.reuse, R204 ;  /* 0x000000ccb8497220 */ /* 0x040fe20000410000 */
[C---:B------:R-:W-:Y:S01]  /*34d0*/  FMUL.FTZ R74, R184.reuse, R205 ;  /* 0x000000cdb84a7220 */ /* 0x040fe20000410000 */
[C---:B------:R-:W-:Y:S01]  /*34e0*/  FMUL.FTZ R211, R184.reuse, R211 ;  /* 0x000000d3b8d37220 */ /* 0x040fe20000410000 */
[C---:B------:R-:W-:Y:S01]  /*34f0*/  FMUL.FTZ R203, R184.reuse, R203 ;  /* 0x000000cbb8cb7220 */ /* 0x040fe20000410000 */
[----:B------:R-:W-:-:S03]  /*3500*/  FMUL.FTZ R200, R184, R200 ;  /* 0x000000c8b8c87220 */ /* 0x000fc60000410000 */
[----:B------:R-:W-:Y:S02]  /*3510*/  F2FP.F16.F32.PACK_AB R74, R211, R74 ;  /* 0x0000004ad34a723e */ /* 0x000fe400000000ff */
[----:B------:R-:W-:Y:S02]  /*3520*/  F2FP.F16.F32.PACK_AB R73, R203, R73 ;  /* 0x00000049cb49723e */ /* 0x000fe400000000ff */
[----:B------:R-:W-:Y:S01]  /*3530*/  F2FP.F16.F32.PACK_AB R72, R200, R72 ;  /* 0x00000048c848723e */ /* 0x000fe200000000ff */
[----:B------:R-:W-:Y:S06]  /*3540*/  BRA `(.L_x_625) ;  /* 0x0000001000607947 */ /* 0x000fec0003800000 */
.L_x_624:
        /* <DEDUP_REMOVED lines=31> */
[----:B------:R-:W-:Y:S01]  /*3740*/  MOV R64, R72 ;  /* 0x0000004800407202 */ /* 0x000fe20000000f00 */
[----:B------:R-:W-:Y:S06]  /*3750*/  BRA `(.L_x_625) ;  /* 0x0000000c00dc7947 */ /* 0x000fec0003800000 */
.L_x_623:
        /* <DEDUP_REMOVED lines=36> */
.L_x_626:
        /* <DEDUP_REMOVED lines=37> */
.L_x_622:
        /* <DEDUP_REMOVED lines=13> */
[--C-:B-----5:R-:W-:Y:S02]  /*3cc0*/  HADD2.F32 R73, -RZ, R51.reuse.H1_H1 ;  /* 0x30000033ff497230 */ /* 0x120fe40000004100 */
[----:B------:R-:W-:Y:S01]  /*3cd0*/  FADD.FTZ R75, R76, -R75 ;  /* 0x8000004b4c4b7221 */ /* 0x000fe20000010000 */
[----:B------:R-:W-:Y:S01]  /*3ce0*/  FFMA.FTZ R211, R211, R112, R113 ;  /* 0x00000070d3d37223 */ /* 0x000fe20000010071 */
[----:B------:R-:W-:Y:S01]  /*3cf0*/  FADD.FTZ R205, R74, -R205 ;  /* 0x800000cd4acd7221 */ /* 0x000fe20000010000 */
[----:B------:R-:W-:-:S02]  /*3d00*/  HADD2.F32 R74, -RZ, R51.H0_H0 ;  /* 0x20000033ff4a7230 */ /* 0x000fc40000004100 */
[----:B------:R-:W-:Y:S01]  /*3d10*/  FFMA.FTZ R75, R184, R75, R73 ;  /* 0x0000004bb84b7223 */ /* 0x000fe20000010049 */
[--C-:B------:R-:W-:Y:S02]  /*3d20*/  HADD2.F32 R73, -RZ, R50.reuse.H1_H1 ;  /* 0x30000032ff497230 */ /* 0x100fe40000004100 */
[----:B------:R-:W-:Y:S01]  /*3d30*/  FADD.FTZ R203, R81, -R203 ;  /* 0x800000cb51cb7221 */ /* 0x000fe20000010000 */
[----:B------:R-:W-:Y:S02]  /*3d40*/  HADD2.F32 R76, -RZ, R49.H1_H1 ;  /* 0x30000031ff4c7230 */ /* 0x000fe40000004100 */
[----:B------:R-:W-:Y:S01]  /*3d50*/  FADD.FTZ R211, R210, -R211 ;  /* 0x800000d3d2d37221 */ /* 0x000fe20000010000 */
[-CC-:B------:R-:W-:Y:S01]  /*3d60*/  FFMA.FTZ R80, R80, R112.reuse, R113.reuse ;  /* 0x0000007050507223 */ /* 0x180fe20000010071 */
[-CC-:B------:R-:W-:Y:S01]  /*3d70*/  FFMA.FTZ R200, R200, R112.reuse, R113.reuse ;  /* 0x00000070c8c87223 */ /* 0x180fe20000010071 */
[----:B------:R-:W-:Y:S01]  /*3d80*/  FFMA.FTZ R204, R204, R112, R113 ;  /* 0x00000070cccc7223 */ /* 0x000fe20000010071 */
[C---:B------:R-:W-:Y:S01]  /*3d90*/  FFMA.FTZ R72, R184.reuse, R72, R74 ;  /* 0x00000048b8487223 */ /* 0x040fe2000001004a */
[C---:B------:R-:W-:Y:S01]  /*3da0*/  FFMA.FTZ R211, R184.reuse, R211, R73 ;  /* 0x000000d3b8d37223 */ /* 0x040fe20000010049 */
[----:B------:R-:W-:Y:S01]  /*3db0*/  FFMA.FTZ R203, R184, R203, R76 ;  /* 0x000000cbb8cb7223 */ /* 0x000fe2000001004c */
[----:B------:R-:W-:-:S02]  /*3dc0*/  HADD2.F32 R74, -RZ, R50.H0_H0 ;  /* 0x20000032ff4a7230 */ /* 0x000fc40000004100 */
[----:B------:R-:W-:Y:S01]  /*3dd0*/  FADD.FTZ R80, R201, -R80 ;  /* 0x80000050c9507221 */ /* 0x000fe20000010000 */
[----:B------:R-:W-:Y:S02]  /*3de0*/  HADD2.F32 R73, -RZ, R49.H0_H0 ;  /* 0x20000031ff497230 */ /* 0x000fe40000004100 */
[----:B------:R-:W-:Y:S01]  /*3df0*/  FADD.FTZ R200, R199, -R200 ;  /* 0x800000c8c7c87221 */ /* 0x000fe20000010000 */
[--C-:B------:R-:W-:Y:S02]  /*3e00*/  HADD2.F32 R77, -RZ, R48.reuse.H0_H0 ;  /* 0x20000030ff4d7230 */ /* 0x100fe40000004100 */
[----:B------:R-:W-:Y:S01]  /*3e10*/  FADD.FTZ R204, R202, -R204 ;  /* 0x800000cccacc7221 */ /* 0x000fe20000010000 */
[----:B------:R-:W-:Y:S02]  /*3e20*/  HADD2.F32 R76, -RZ, R48.H1_H1 ;  /* 0x30000030ff4c7230 */ /* 0x000fe40000004100 */
[C---:B------:R-:W-:Y:S01]  /*3e30*/  FFMA.FTZ R74, R184.reuse, R205, R74 ;  /* 0x000000cdb84a7223 */ /* 0x040fe2000001004a */
[----:B------:R-:W-:Y:S01]  /*3e40*/  F2FP.F16.F32.PACK_AB R75, R75, R72 ;  /* 0x000000484b4b723e */ /* 0x000fe200000000ff */
[C---:B------:R-:W-:Y:S01]  /*3e50*/  FFMA.FTZ R73, R184.reuse, R204, R73 ;  /* 0x000000ccb8497223 */ /* 0x040fe20000010049 */
[C---:B------:R-:W-:Y:S01]  /*3e60*/  FFMA.FTZ R80, R184.reuse, R80, R77 ;  /* 0x00000050b8507223 */ /* 0x040fe2000001004d */
[----:B------:R-:W-:Y:S01]  /*3e70*/  FFMA.FTZ R200, R184, R200, R76 ;  /* 0x000000c8b8c87223 */ /* 0x000fe2000001004c */
[----:B------:R-:W-:-:S02]  /*3e80*/  F2FP.F16.F32.PACK_AB R74, R211, R74 ;  /* 0x0000004ad34a723e */ /* 0x000fc400000000ff */
[----:B------:R-:W-:Y:S02]  /*3e90*/  F2FP.F16.F32.PACK_AB R73, R203, R73 ;  /* 0x00000049cb49723e */ /* 0x000fe400000000ff */
[----:B------:R-:W-:Y:S01]  /*3ea0*/  F2FP.F16.F32.PACK_AB R72, R200, R80 ;  /* 0x00000050c848723e */ /* 0x000fe200000000ff */
[----:B------:R-:W-:Y:S06]  /*3eb0*/  BRA `(.L_x_625) ;  /* 0x0000000800047947 */ /* 0x000fec0003800000 */
.L_x_628:
[-CC-:B------:R-:W-:Y:S01]  /*3ec0*/  FFMA.FTZ R80, R80, R112.reuse, R113.reuse ;  /* 0x0000007050507223 */ /* 0x180fe20000010071 */
[-CC-:B------:R-:W-:Y:S01]  /*3ed0*/  FFMA.FTZ R204, R204, R112.reuse, R113.reuse ;  /* 0x00000070cccc7223 */ /* 0x180fe20000010071 */
[--C-:B-----5:R-:W-:Y:S02]  /*3ee0*/  HADD2.F32 R66, -RZ, R48.reuse.H0_H0 ;  /* 0x20000030ff427230 */ /* 0x120fe40000004100 */
[-CC-:B------:R-:W-:Y:S01]  /*3ef0*/  FFMA.FTZ R65, R200, R112.reuse, R113.reuse ;  /* 0x00000070c8417223 */ /* 0x180fe20000010071 */
[----:B------:R-:W-:Y:S02]  /*3f00*/  HADD2.F32 R67, -RZ, R49.H0_H0 ;  /* 0x20000031ff437230 */ /* 0x000fe40000004100 */
[----:B------:R-:W-:Y:S01]  /*3f10*/  FADD.FTZ R64, R201, -R80 ;  /* 0x80000050c9407221 */ /* 0x000fe20000010000 */
[----:B------:R-:W-:Y:S01]  /*3f20*/  FADD.FTZ R204, R202, -R204 ;  /* 0x800000cccacc7221 */ /* 0x000fe20000010000 */
[-CC-:B------:R-:W-:Y:S01]  /*3f30*/  FFMA.FTZ R75, R75, R112.reuse, R113.reuse ;  /* 0x000000704b4b7223 */ /* 0x180fe20000010071 */
[----:B------:R-:W-:Y:S01]  /*3f40*/  FFMA.FTZ R73, R73, R112, R113 ;  /* 0x0000007049497223 */ /* 0x000fe20000010071 */
[C---:B------:R-:W-:Y:S01]  /*3f50*/  FFMA.FTZ R64, R184.reuse, R64, R66 ;  /* 0x00000040b8407223 */ /* 0x040fe20000010042 */
[----:B------:R-:W-:Y:S01]  /*3f60*/  FFMA.FTZ R204, R184, R204, R67 ;  /* 0x000000ccb8cc7223 */ /* 0x000fe20000010043 */
[----:B------:R-:W-:-:S02]  /*3f70*/  HADD2.F32 R66, -RZ, R48.H1_H1 ;  /* 0x30000030ff427230 */ /* 0x000fc40000004100 */
[----:B------:R-:W-:Y:S01]  /*3f80*/  FADD.FTZ R65, R199, -R65 ;  /* 0x80000041c7417221 */ /* 0x000fe20000010000 */
[--C-:B------:R-:W-:Y:S02]  /*3f90*/  HADD2.F32 R67, -RZ, R51.reuse.H1_H1 ;  /* 0x30000033ff437230 */ /* 0x100fe40000004100 */
[-C--:B------:R-:W-:Y:S01]  /*3fa0*/  FFMA.FTZ R205, R205, R112.reuse, R113 ;  /* 0x00000070cdcd7223 */ /* 0x080fe20000010071 */
[----:B------:R-:W-:Y:S01]  /*3fb0*/  FADD.FTZ R75, R76, -R75 ;  /* 0x8000004b4c4b7221 */ /* 0x000fe20000010000 */
[-CC-:B------:R-:W-:Y:S01]  /*3fc0*/  FFMA.FTZ R203, R203, R112.reuse, R113.reuse ;  /* 0x00000070cbcb7223 */ /* 0x180fe20000010071 */
[----:B------:R-:W-:Y:S01]  /*3fd0*/  FFMA.FTZ R211, R211, R112, R113 ;  /* 0x00000070d3d37223 */ /* 0x000fe20000010071 */
[----:B------:R-:W-:Y:S01]  /*3fe0*/  FADD.FTZ R73, R72, -R73 ;  /* 0x8000004948497221 */ /* 0x000fe20000010000 */
[----:B------:R-:W-:Y:S01]  /*3ff0*/  FFMA.FTZ R65, R184, R65, R66 ;  /* 0x00000041b8417223 */ /* 0x000fe20000010042 */
[----:B------:R-:W-:Y:S01]  /*4000*/  FADD.FTZ R205, R74, -R205 ;  /* 0x800000cd4acd7221 */ /* 0x000fe20000010000 */
[----:B------:R-:W-:-:S02]  /*4010*/  HADD2.F32 R72, -RZ, R51.H0_H0 ;  /* 0x20000033ff487230 */ /* 0x000fc40000004100 */
[----:B------:R-:W-:Y:S01]  /*4020*/  FFMA.FTZ R75, R184, R75, R67 ;  /* 0x0000004bb84b7223 */ /* 0x000fe20000010043 */
[--C-:B------:R-:W-:Y:S02]  /*4030*/  HADD2.F32 R66, -RZ, R50.reuse.H0_H0 ;  /* 0x20000032ff427230 */ /* 0x100fe40000004100 */
[----:B------:R-:W-:Y:S01]  /*4040*/  FADD.FTZ R203, R81, -R203 ;  /* 0x800000cb51cb7221 */ /* 0x000fe20000010000 */
[----:B------:R-:W-:Y:S02]  /*4050*/  HADD2.F32 R74, -RZ, R50.H1_H1 ;  /* 0x30000032ff4a7230 */ /* 0x000fe40000004100 */
[----:B------:R-:W-:Y:S01]  /*4060*/  FADD.FTZ R211, R210, -R211 ;  /* 0x800000d3d2d37221 */ /* 0x000fe20000010000 */
[----:B------:R-:W-:Y:S02]  /*4070*/  HADD2.F32 R67, -RZ, R49.H1_H1 ;  /* 0x30000031ff437230 */ /* 0x000fe40000004100 */
[C---:B------:R-:W-:Y:S01]  /*4080*/  FFMA.FTZ R73, R184.reuse, R73, R72 ;  /* 0x00000049b8497223 */ /* 0x040fe20000010048 */
[C---:B------:R-:W-:Y:S01]  /*4090*/  FFMA.FTZ R66, R184.reuse, R205, R66 ;  /* 0x000000cdb8427223 */ /* 0x040fe20000010042 */
[C---:B------:R-:W-:Y:S01]  /*40a0*/  FFMA.FTZ R74, R184.reuse, R211, R74 ;  /* 0x000000d3b84a7223 */ /* 0x040fe2000001004a */
[----:B------:R-:W-:Y:S01]  /*40b0*/  F2FP.F16.F32.PACK_AB R72, R65, R64 ;  /* 0x000000404148723e */ /* 0x000fe200000000ff */
[----:B------:R-:W-:Y:S01]  /*40c0*/  FFMA.FTZ R67, R184, R203, R67 ;  /* 0x000000cbb8437223 */ /* 0x000fe20000010043 */
[----:B------:R-:W-:-:S02]  /*40d0*/  F2FP.F16.F32.PACK_AB R75, R75, R73 ;  /* 0x000000494b4b723e */ /* 0x000fc400000000ff */
[----:B------:R-:W-:Y:S02]  /*40e0*/  F2FP.F16.F32.PACK_AB R74, R74, R66 ;  /* 0x000000424a4a723e */ /* 0x000fe400000000ff */
[----:B------:R-:W-:Y:S02]  /*40f0*/  F2FP.F16.F32.PACK_AB R73, R67, R204 ;  /* 0x000000cc4349723e */ /* 0x000fe400000000ff */
[----:B------:R-:W-:Y:S02]  /*4100*/  MOV R67, R75 ;  /* 0x0000004b00437202 */ /* 0x000fe40000000f00 */
[----:B------:R-:W-:Y:S02]  /*4110*/  MOV R66, R74 ;  /* 0x0000004a00427202 */ /* 0x000fe40000000f00 */
[----:B------:R-:W-:Y:S02]  /*4120*/  MOV R65, R73 ;  /* 0x0000004900417202 */ /* 0x000fe40000000f00 */
[----:B------:R-:W-:Y:S01]  /*4130*/  MOV R64, R72 ;  /* 0x0000004800407202 */ /* 0x000fe20000000f00 */
[----:B------:R-:W-:Y:S06]  /*4140*/  BRA `(.L_x_625) ;  /* 0x0000000400607947 */ /* 0x000fec0003800000 */
.L_x_627:
[----:B------:R-:W-:-:S04]  /*4150*/  UISETP.NE.U32.AND UP0, UPT, UR6, URZ, UPT ;  /* 0x000000ff0600728c */ /* 0x000fc8000bf05070 */
[----:B------:R-:W-:-:S09]  /*4160*/  UISETP.NE.AND.EX UP0, UPT, UR7, URZ, UPT, UP0 ;  /* 0x000000ff0700728c */ /* 0x000fd2000bf05300 */
[----:B------:R-:W-:Y:S05]  /*4170*/  BRA.U UP0, `(.L_x_629) ;  /* 0x0000000100a47547 */ /* 0x000fea000b800000 */
        /* <DEDUP_REMOVED lines=41> */
.L_x_629:
[-CC-:B------:R-:W-:Y:S01]  /*4410*/  FFMA.FTZ R80, R80, R112.reuse, R113.reuse ;  /* 0x0000007050507223 */ /* 0x180fe20000010071 */
[-CC-:B------:R-:W-:Y:S01]  /*4420*/  FFMA.FTZ R204, R204, R112.reuse, R113.reuse ;  /* 0x00000070cccc7223 */ /* 0x180fe20000010071 */
[--C-:B-----5:R-:W-:Y:S02]  /*4430*/  HADD2.F32 R66, -RZ, R48.reuse.H0_H0 ;  /* 0x20000030ff427230 */ /* 0x120fe40000004100 */
[-CC-:B------:R-:W-:Y:S01]  /*4440*/  FFMA.FTZ R65, R200, R112.reuse, R113.reuse ;  /* 0x00000070c8417223 */ /* 0x180fe20000010071 */
[----:B------:R-:W-:Y:S02]  /*4450*/  HADD2.F32 R67, -RZ, R49.H0_H0 ;  /* 0x20000031ff437230 */ /* 0x000fe40000004100 */
[----:B------:R-:W-:Y:S01]  /*4460*/  FADD.FTZ R64, R201, -R80 ;  /* 0x80000050c9407221 */ /* 0x000fe20000010000 */
[----:B------:R-:W-:Y:S01]  /*4470*/  FADD.FTZ R204, R202, -R204 ;  /* 0x800000cccacc7221 */ /* 0x000fe20000010000 */
[----:B------:R-:W-:Y:S01]  /*4480*/  FFMA.FTZ R75, R75, R112, R113 ;  /* 0x000000704b4b7223 */ /* 0x000fe20000010071 */
[----:B------:R-:W-:Y:S01]  /*4490*/  FADD.FTZ R65, R199, -R65 ;  /* 0x80000041c7417221 */ /* 0x000fe20000010000 */
[C---:B------:R-:W-:Y:S01]  /*44a0*/  FFMA.FTZ R64, R184.reuse, R64, R66 ;  /* 0x00000040b8407223 */ /* 0x040fe20000010042 */
[----:B------:R-:W-:Y:S01]  /*44b0*/  FFMA.FTZ R204, R184, R204, R67 ;  /* 0x000000ccb8cc7223 */ /* 0x000fe20000010043 */
[----:B------:R-:W-:-:S02]  /*44c0*/  HADD2.F32 R66, -RZ, R48.H1_H1 ;  /* 0x30000030ff427230 */ /* 0x000fc40000004100 */
[-C--:B------:R-:W-:Y:S01]  /*44d0*/  FFMA.FTZ R205, R205, R112.reuse, R113 ;  /* 0x00000070cdcd7223 */ /* 0x080fe20000010071 */
[--C-:B------:R-:W-:Y:S02]  /*44e0*/  HADD2.F32 R67, -RZ, R51.reuse.H1_H1 ;  /* 0x30000033ff437230 */ /* 0x100fe40000004100 */
[----:B------:R-:W-:Y:S01]  /*44f0*/  FADD.FTZ R75, R76, -R75 ;  /* 0x8000004b4c4b7221 */ /* 0x000fe20000010000 */
[-CC-:B------:R-:W-:Y:S01]  /*4500*/  FFMA.FTZ R73, R73, R112.reuse, R113.reuse ;  /* 0x0000007049497223 */ /* 0x180fe20000010071 */
[-CC-:B------:R-:W-:Y:S01]  /*4510*/  FFMA.FTZ R203, R203, R112.reuse, R113.reuse ;  /* 0x00000070cbcb7223 */ /* 0x180fe20000010071 */
[----:B------:R-:W-:Y:S01]  /*4520*/  FFMA.FTZ R211, R211, R112, R113 ;  /* 0x00000070d3d37223 */ /* 0x000fe20000010071 */
[----:B------:R-:W-:Y:S01]  /*4530*/  FFMA.FTZ R65, R184, R65, R66 ;  /* 0x00000041b8417223 */ /* 0x000fe20000010042 */
[----:B------:R-:W-:Y:S01]  /*4540*/  FADD.FTZ R205, R74, -R205 ;  /* 0x800000cd4acd7221 */ /* 0x000fe20000010000 */
[----:B------:R-:W-:Y:S02]  /*4550*/  HADD2.F32 R68, -RZ, R51.H0_H0 ;  /* 0x20000033ff447230 */ /* 0x000fe40000004100 */
[----:B------:R-:W-:Y:S01]  /*4560*/  FFMA.FTZ R75, R184, R75, R67 ;  /* 0x0000004bb84b7223 */ /* 0x000fe20000010043 */
[----:B------:R-:W-:Y:S01]  /*4570*/  FADD.FTZ R73, R72, -R73 ;  /* 0x8000004948497221 */ /* 0x000fe20000010000 */
[----:B------:R-:W-:-:S02]  /*4580*/  HADD2.F32 R66, -RZ, R50.H0_H0 ;  /* 0x20000032ff427230 */ /* 0x000fc40000004100 */
        /* <DEDUP_REMOVED lines=15> */
[----:B------:R-:W-:-:S02]  /*4680*/  MOV R64, R72 ;  /* 0x0000004800407202 */ /* 0x000fc40000000f00 */
[----:B------:R-:W-:Y:S02]  /*4690*/  MOV R71, R75 ;  /* 0x0000004b00477202 */ /* 0x000fe40000000f00 */
[----:B------:R-:W-:Y:S02]  /*46a0*/  MOV R70, R74 ;  /* 0x0000004a00467202 */ /* 0x000fe40000000f00 */
[----:B------:R-:W-:Y:S02]  /*46b0*/  MOV R69, R73 ;  /* 0x0000004900457202 */ /* 0x000fe40000000f00 */
[----:B------:R-:W-:-:S07]  /*46c0*/  MOV R68, R72 ;  /* 0x0000004800447202 */ /* 0x000fce0000000f00 */
.L_x_625:
        /* <DEDUP_REMOVED lines=17> */
[--C-:B0----5:R-:W-:Y:S02]  /*47e0*/  HADD2.F32 R65, -RZ, R52.reuse.H0_H0 ;  /* 0x20000034ff417230 */ /* 0x121fe40000004100 */
[-CC-:B------:R-:W-:Y:S01]  /*47f0*/  FFMA.FTZ R64, R209, R112.reuse, R113.reuse ;  /* 0x00000070d1407223 */ /* 0x180fe20000010071 */
[-C--:B------:R-:W-:Y:S01]  /*4800*/  FFMA.FTZ R207, R207, R112.reuse, R113 ;  /* 0x00000070cfcf7223 */ /* 0x080fe20000010071 */
[----:B------:R-:W-:Y:S01]  /*4810*/  FADD.FTZ R72, R82, -R83 ;  /* 0x8000005352487221 */ /* 0x000fe20000010000 */
[-CC-:B------:R-:W-:Y:S01]  /*4820*/  FFMA.FTZ R215, R215, R112.reuse, R113.reuse ;  /* 0x00000070d7d77223 */ /* 0x180fe20000010071 */
[----:B------:R-:W-:Y:S01]  /*4830*/  FADD.FTZ R64, R208, -R64 ;  /* 0x80000040d0407221 */ /* 0x000fe20000010000 */
[----:B------:R-:W-:Y:S01]  /*4840*/  FFMA.FTZ R213, R213, R112, R113 ;  /* 0x00000070d5d57223 */ /* 0x000fe20000010071 */
[----:B------:R-:W-:Y:S01]  /*4850*/  FFMA.FTZ R72, R184, R72, R65 ;  /* 0x00000048b8487223 */ /* 0x000fe20000010041 */
[----:B------:R-:W-:-:S02]  /*4860*/  HADD2.F32 R65, -RZ, R52.H1_H1 ;  /* 0x30000034ff417230 */ /* 0x000fc40000004100 */
[-CC-:B------:R-:W-:Y:S01]  /*4870*/  FFMA.FTZ R216, R216, R112.reuse, R113.reuse ;  /* 0x00000070d8d87223 */ /* 0x180fe20000010071 */
[-CC-:B------:R-:W-:Y:S01]  /*4880*/  FFMA.FTZ R218, R218, R112.reuse, R113.reuse ;  /* 0x00000070dada7223 */ /* 0x180fe20000010071 */
[----:B------:R-:W-:Y:S01]  /*4890*/  FFMA.FTZ R222, R222, R112, R113 ;  /* 0x00000070dede7223 */ /* 0x000fe20000010071 */
[----:B------:R-:W-:Y:S02]  /*48a0*/  HADD2.F32 R73, -RZ, R53.H0_H0 ;  /* 0x20000035ff497230 */ /* 0x000fe40000004100 */
[----:B------:R-:W-:Y:S01]  /*48b0*/  FFMA.FTZ R64, R184, R64, R65 ;  /* 0x00000040b8407223 */ /* 0x000fe20000010041 */
[----:B------:R-:W-:Y:S02]  /*48c0*/  HADD2.F32 R65, -RZ, R54.H0_H0 ;  /* 0x20000036ff417230 */ /* 0x000fe40000004100 */
[----:B------:R-:W-:Y:S01]  /*48d0*/  FADD.FTZ R207, R206, -R207 ;  /* 0x800000cfcecf7221 */ /* 0x000fe20000010000 */
[--C-:B------:R-:W-:Y:S02]  /*48e0*/  HADD2.F32 R75, -RZ, R55.reuse.H0_H0 ;  /* 0x20000037ff4b7230 */ /* 0x100fe40000004100 */
[----:B------:R-:W-:Y:S01]  /*48f0*/  FADD.FTZ R215, R214, -R215 ;  /* 0x800000d7d6d77221 */ /* 0x000fe20000010000 */
[----:B------:R-:W-:-:S02]  /*4900*/  HADD2.F32 R66, -RZ, R55.H1_H1 ;  /* 0x30000037ff427230 */ /* 0x000fc40000004100 */
[----:B------:R-:W-:Y:S01]  /*4910*/  FADD.FTZ R213, R212, -R213 ;  /* 0x800000d5d4d57221 */ /* 0x000fe20000010000 */
[----:B------:R-:W-:Y:S02]  /*4920*/  HADD2.F32 R74, -RZ, R54.H1_H1 ;  /* 0x30000036ff4a7230 */ /* 0x000fe40000004100 */
[----:B------:R-:W-:Y:S01]  /*4930*/  FADD.FTZ R216, R217, -R216 ;  /* 0x800000d8d9d87221 */ /* 0x000fe20000010000 */
[----:B------:R-:W-:Y:S02]  /*4940*/  HADD2.F32 R67, -RZ, R53.H1_H1 ;  /* 0x30000035ff437230 */ /* 0x000fe40000004100 */
[----:B------:R-:W-:Y:S01]  /*4950*/  FADD.FTZ R218, R219, -R218 ;  /* 0x800000dadbda7221 */ /* 0x000fe20000010000 */
[----:B------:R-:W-:Y:S01]  /*4960*/  FADD.FTZ R222, R223, -R222 ;  /* 0x800000dedfde7221 */ /* 0x000fe20000010000 */
[C---:B------:R-:W-:Y:S01]  /*4970*/  FFMA.FTZ R73, R184.reuse, R207, R73 ;  /* 0x000000cfb8497223 */ /* 0x040fe20000010049 */
[C---:B------:R-:W-:Y:S01]  /*4980*/  FFMA.FTZ R65, R184.reuse, R213, R65 ;  /* 0x000000d5b8417223 */ /* 0x040fe20000010041 */
[C---:B------:R-:W-:Y:S01]  /*4990*/  FFMA.FTZ R75, R184.reuse, R218, R75 ;  /* 0x000000dab84b7223 */ /* 0x040fe2000001004b */
[C---:B------:R-:W-:Y:S01]  /*49a0*/  FFMA.FTZ R66, R184.reuse, R222, R66 ;  /* 0x000000deb8427223 */ /* 0x040fe20000010042 */
[C---:B------:R-:W-:Y:S01]  /*49b0*/  FFMA.FTZ R74, R184.reuse, R216, R74 ;  /* 0x000000d8b84a7223 */ /* 0x040fe2000001004a */
[----:B------:R-:W-:Y:S01]  /*49c0*/  FFMA.FTZ R67, R184, R215, R67 ;  /* 0x000000d7b8437223 */ /* 0x000fe20000010043 */
[----:B------:R-:W-:-:S02]  /*49d0*/  F2FP.F16.F32.PACK_AB R72, R64, R72 ;  /* 0x000000484048723e */ /* 0x000fc400000000ff */
        /* <DEDUP_REMOVED lines=12> */
.L_x_632:
[-CC-:B------:R-:W-:Y:S01]  /*4aa0*/  FFMA.FTZ R83, R83, R112.reuse, R113.reuse ;  /* 0x0000007053537223 */ /* 0x180fe20000010071 */
[--C-:B-----5:R-:W-:Y:S02]  /*4ab0*/  HADD2.F32 R69, -RZ, R52.reuse.H0_H0 ;  /* 0x20000034ff457230 */ /* 0x120fe40000004100 */
[-CC-:B------:R-:W-:Y:S01]  /*4ac0*/  FFMA.FTZ R68, R209, R112.reuse, R113.reuse ;  /* 0x00000070d1447223 */ /* 0x180fe20000010071 */
[-C--:B------:R-:W-:Y:S01]  /*4ad0*/  FFMA.FTZ R207, R207, R112.reuse, R113 ;  /* 0x00000070cfcf7223 */ /* 0x080fe20000010071 */
[----:B0-----:R-:W-:Y:S01]  /*4ae0*/  FADD.FTZ R72, R82, -R83 ;  /* 0x8000005352487221 */ /* 0x001fe20000010000 */
        /* <DEDUP_REMOVED lines=34> */
[----:B------:R-:W-:Y:S01]  /*4d10*/  MOV R68, R72 ;  /* 0x0000004800447202 */ /* 0x000fe20000000f00 */
[----:B------:R-:W-:Y:S06]  /*4d20*/  BRA `(.L_x_633) ;  /* 0x0000000c00547947 */ /* 0x000fec0003800000 */
.L_x_631:
        /* <DEDUP_REMOVED lines=42> */
.L_x_634:
[-CC-:B------:R-:W-:Y:S01]  /*4fd0*/  FFMA.FTZ R222, R222, R112.reuse, R113.reuse ;  /* 0x00000070dede7223 */ /* 0x180fe20000010071 */
[--C-:B0----5:R-:W-:Y:S02]  /*4fe0*/  HADD2.F32 R73, -RZ, R55.reuse.H1_H1 ;  /* 0x30000037ff497230 */ /* 0x121fe40000004100 */
[-CC-:B------:R-:W-:Y:S01]  /*4ff0*/  FFMA.FTZ R215, R215, R112.reuse, R113.reuse ;  /* 0x00000070d7d77223 */ /* 0x180fe20000010071 */
[-CC-:B------:R-:W-:Y:S01]  /*5000*/  FFMA.FTZ R216, R216, R112.reuse, R113.reuse ;  /* 0x00000070d8d87223 */ /* 0x180fe20000010071 */
[----:B------:R-:W-:Y:S01]  /*5010*/  FADD.FTZ R75, R223, -R222 ;  /* 0x800000dedf4b7221 */ /* 0x000fe20000010000 */
[----:B------:R-:W-:Y:S01]  /*5020*/  FFMA.FTZ R218, R218, R112, R113 ;  /* 0x00000070dada7223 */ /* 0x000fe20000010071 */
[----:B------:R-:W-:Y:S02]  /*5030*/  HADD2.F32 R74, -RZ, R55.H0_H0 ;  /* 0x20000037ff4a7230 */ /* 0x000fe40000004100 */
[----:B------:R-:W-:Y:S01]  /*5040*/  FADD.FTZ R215, R214, -R215 ;  /* 0x800000d7d6d77221 */ /* 0x000fe20000010000 */
[----:B------:R-:W-:Y:S01]  /*5050*/  FFMA.FTZ R75, R184, R75, R73 ;  /* 0x0000004bb84b7223 */ /* 0x000fe20000010049 */
[----:B------:R-:W-:-:S02]  /*5060*/  HADD2.F32 R73, -RZ, R54.H1_H1 ;  /* 0x30000036ff497230 */ /* 0x000fc40000004100 */
[----:B------:R-:W-:Y:S01]  /*5070*/  FADD.FTZ R216, R217, -R216 ;  /* 0x800000d8d9d87221 */ /* 0x000fe20000010000 */
[----:B------:R-:W-:Y:S02]  /*5080*/  HADD2.F32 R76, -RZ, R53.H1_H1 ;  /* 0x30000035ff4c7230 */ /* 0x000fe40000004100 */
[----:B------:R-:W-:Y:S01]  /*5090*/  FADD.FTZ R72, R219, -R218 ;  /* 0x800000dadb487221 */ /* 0x000fe20000010000 */
[-CC-:B------:R-:W-:Y:S01]  /*50a0*/  FFMA.FTZ R83, R83, R112.reuse, R113.reuse ;  /* 0x0000007053537223 */ /* 0x180fe20000010071 */
        /* <DEDUP_REMOVED lines=13> */
[----:B------:R-:W-:Y:S01]  /*5180*/  FADD.FTZ R213, R212, -R213 ;  /* 0x800000d5d4d57221 */ /* 0x000fe20000010000 */
[----:B------:R-:W-:Y:S01]  /*5190*/  F2FP.F16.F32.PACK_AB R75, R75, R72 ;  /* 0x000000484b4b723e */ /* 0x000fe200000000ff */
[C---:B------:R-:W-:Y:S01]  /*51a0*/  FFMA.FTZ R73, R184.reuse, R207, R73 ;  /* 0x000000cfb8497223 */ /* 0x040fe20000010049 */
[C---:B------:R-:W-:Y:S01]  /*51b0*/  FFMA.FTZ R83, R184.reuse, R83, R77 ;  /* 0x00000053b8537223 */ /* 0x040fe2000001004d */
[C---:B------:R-:W-:Y:S01]  /*51c0*/  FFMA.FTZ R74, R184.reuse, R213, R74 ;  /* 0x000000d5b84a7223 */ /* 0x040fe2000001004a */
[----:B------:R-:W-:-:S02]  /*51d0*/  FFMA.FTZ R209, R184, R209, R76 ;  /* 0x000000d1b8d17223 */ /* 0x000fc4000001004c */
[----:B------:R-:W-:Y:S02]  /*51e0*/  F2FP.F16.F32.PACK_AB R73, R215, R73 ;  /* 0x00000049d749723e */ /* 0x000fe400000000ff */
[----:B------:R-:W-:Y:S02]  /*51f0*/  F2FP.F16.F32.PACK_AB R74, R216, R74 ;  /* 0x0000004ad84a723e */ /* 0x000fe400000000ff */
[----:B------:R-:W-:Y:S01]  /*5200*/  F2FP.F16.F32.PACK_AB R72, R209, R83 ;  /* 0x00000053d148723e */ /* 0x000fe200000000ff */
[----:B------:R-:W-:Y:S06]  /*5210*/  BRA `(.L_x_633) ;  /* 0x0000000800187947 */ /* 0x000fec0003800000 */
.L_x_630:
        /* <DEDUP_REMOVED lines=39> */
.L_x_636:
        /* <DEDUP_REMOVED lines=33> */
.L_x_635:
        /* <DEDUP_REMOVED lines=34> */
.L_x_637:
        /* <DEDUP_REMOVED lines=27> */
[----:B------:R-:W-:-:S07]  /*5a70*/  F2FP.F16.F32.PACK_AB R72, R209, R72 ;  /* 0x00000048d148723e */ /* 0x000fce00000000ff */
.L_x_633:
        /* <DEDUP_REMOVED lines=12> */
[----:B0----5:R-:W-:Y:S02]  /*5b40*/  HADD2.F32 R64, -RZ, R57.H0_H0 ;  /* 0x20000039ff407230 */ /* 0x021fe40000004100 */
[-CC-:B------:R-:W-:Y:S01]  /*5b50*/  FFMA.FTZ R67, R95, R112.reuse, R113.reuse ;  /* 0x000000705f437223 */ /* 0x180fe20000010071 */
[----:B------:R-:W-:Y:S01]  /*5b60*/  FFMA.FTZ R106, R106, R112, R113 ;  /* 0x000000706a6a7223 */ /* 0x000fe20000010071 */
[----:B------:R-:W-:Y:S01]  /*5b70*/  FADD.FTZ R87, R87, -R86 ;  /* 0x8000005657577221 */ /* 0x000fe20000010000 */
[--C-:B------:R-:W-:Y:S02]  /*5b80*/  HADD2.F32 R66, -RZ, R58.reuse.H1_H1 ;  /* 0x3000003aff427230 */ /* 0x100fe40000004100 */
[----:B------:R-:W-:Y:S01]  /*5b90*/  FADD.FTZ R67, R94, -R67 ;  /* 0x800000435e437221 */ /* 0x000fe20000010000 */
[----:B------:R-:W-:Y:S01]  /*5ba0*/  FADD.FTZ R105, R105, -R106 ;  /* 0x8000006a69697221 */ /* 0x000fe20000010000 */
[----:B------:R-:W-:Y:S01]  /*5bb0*/  FFMA.FTZ R73, R184, R87, R64 ;  /* 0x00000057b8497223 */ /* 0x000fe20000010040 */
[----:B------:R-:W-:-:S02]  /*5bc0*/  HADD2.F32 R64, -RZ, R58.H0_H0 ;  /* 0x2000003aff407230 */ /* 0x000fc40000004100 */
[-CC-:B------:R-:W-:Y:S01]  /*5bd0*/  FFMA.FTZ R69, R104, R112.reuse, R113.reuse ;  /* 0x0000007068457223 */ /* 0x180fe20000010071 */
[-C--:B------:R-:W-:Y:S01]  /*5be0*/  FFMA.FTZ R220, R220, R112.reuse, R113 ;  /* 0x00000070dcdc7223 */ /* 0x080fe20000010071 */
[C---:B------:R-:W-:Y:S01]  /*5bf0*/  FFMA.FTZ R74, R184.reuse, R105, R66 ;  /* 0x00000069b84a7223 */ /* 0x040fe20000010042 */
[--C-:B------:R-:W-:Y:S02]  /*5c00*/  HADD2.F32 R66, -RZ, R59.reuse.H1_H1 ;  /* 0x3000003bff427230 */ /* 0x100fe40000004100 */
[----:B------:R-:W-:Y:S01]  /*5c10*/  FFMA.FTZ R67, R184, R67, R64 ;  /* 0x00000043b8437223 */ /* 0x000fe20000010040 */
[----:B------:R-:W-:Y:S02]  /*5c20*/  HADD2.F32 R64, -RZ, R59.H0_H0 ;  /* 0x2000003bff407230 */ /* 0x000fe40000004100 */
[----:B------:R-:W-:Y:S01]  /*5c30*/  FADD.FTZ R69, R102, -R69 ;  /* 0x8000004566457221 */ /* 0x000fe20000010000 */
[----:B------:R-:W-:Y:S01]  /*5c40*/  FADD.FTZ R221, R221, -R220 ;  /* 0x800000dcdddd7221 */ /* 0x000fe20000010000 */
[-CC-:B------:R-:W-:Y:S01]  /*5c50*/  FFMA.FTZ R78, R78, R112.reuse, R113.reuse ;  /* 0x000000704e4e7223 */ /* 0x180fe20000010071 */
[-CC-:B------:R-:W-:Y:S01]  /*5c60*/  FFMA.FTZ R84, R84, R112.reuse, R113.reuse ;  /* 0x0000007054547223 */ /* 0x180fe20000010071 */
[----:B------:R-:W-:Y:S01]  /*5c70*/  FFMA.FTZ R65, R97, R112, R113 ;  /* 0x0000007061417223 */ /* 0x000fe20000010071 */
[C---:B------:R-:W-:Y:S01]  /*5c80*/  FFMA.FTZ R69, R184.reuse, R69, R64 ;  /* 0x00000045b8457223 */ /* 0x040fe20000010040 */
[----:B------:R-:W-:Y:S01]  /*5c90*/  FFMA.FTZ R68, R184, R221, R66 ;  /* 0x000000ddb8447223 */ /* 0x000fe20000010042 */
[----:B------:R-:W-:-:S02]  /*5ca0*/  HADD2.F32 R71, -RZ, R56.H0_H0 ;  /* 0x20000038ff477230 */ /* 0x000fc40000004100 */
[----:B------:R-:W-:Y:S01]  /*5cb0*/  FADD.FTZ R79, R79, -R78 ;  /* 0x8000004e4f4f7221 */ /* 0x000fe20000010000 */
[----:B------:R-:W-:Y:S02]  /*5cc0*/  HADD2.F32 R66, -RZ, R57.H1_H1 ;  /* 0x30000039ff427230 */ /* 0x000fe40000004100 */
[----:B------:R-:W-:Y:S01]  /*5cd0*/  FADD.FTZ R85, R85, -R84 ;  /* 0x8000005455557221 */ /* 0x000fe20000010000 */
[----:B------:R-:W-:Y:S02]  /*5ce0*/  HADD2.F32 R64, -RZ, R56.H1_H1 ;  /* 0x30000038ff407230 */ /* 0x000fe40000004100 */
[----:B------:R-:W-:Y:S01]  /*5cf0*/  FADD.FTZ R65, R96, -R65 ;  /* 0x8000004160417221 */ /* 0x000fe20000010000 */
[----:B------:R-:W-:Y:S01]  /*5d00*/  FFMA.FTZ R72, R184, R79, R71 ;  /* 0x0000004fb8487223 */ /* 0x000fe20000010047 */
[----:B------:R-:W-:Y:S02]  /*5d10*/  F2FP.F16.F32.PACK_AB R75, R68, R69 ;  /* 0x00000045444b723e */ /* 0x000fe400000000ff */
[C---:B------:R-:W-:Y:S01]  /*5d20*/  FFMA.FTZ R66, R184.reuse, R65, R66 ;  /* 0x00000041b8427223 */ /* 0x040fe20000010042 */
[----:B------:R-:W-:Y:S01]  /*5d30*/  FFMA.FTZ R85, R184, R85, R64 ;  /* 0x00000055b8557223 */ /* 0x000fe20000010040 */
[----:B------:R-:W-:-:S02]  /*5d40*/  F2FP.F16.F32.PACK_AB R74, R74, R67 ;  /* 0x000000434a4a723e */ /* 0x000fc400000000ff */
        /* <DEDUP_REMOVED lines=11> */
.L_x_640:
[-CC-:B------:R-:W-:Y:S01]  /*5e00*/  FFMA.FTZ R71, R95, R112.reuse, R113.reuse ;  /* 0x000000705f477223 */ /* 0x180fe20000010071 */
[-CC-:B------:R-:W-:Y:S01]  /*5e10*/  FFMA.FTZ R78, R78, R112.reuse, R113.reuse ;  /* 0x000000704e4e7223 */ /* 0x180fe20000010071 */
[----:B-----5:R-:W-:Y:S02]  /*5e20*/  HADD2.F32 R70, -RZ, R58.H0_H0 ;  /* 0x2000003aff467230 */ /* 0x020fe40000004100 */
[-C--:B------:R-:W-:Y:S01]  /*5e30*/  FFMA.FTZ R75, R104, R112.reuse, R113 ;  /* 0x00000070684b7223 */ /* 0x080fe20000010071 */
[----:B------:R-:W-:Y:S01]  /*5e40*/  FADD.FTZ R71, R94, -R71 ;  /* 0x800000475e477221 */ /* 0x000fe20000010000 */
[----:B------:R-:W-:Y:S02]  /*5e50*/  HADD2.F32 R69, -RZ, R56.H0_H0 ;  /* 0x20000038ff457230 */ /* 0x000fe40000004100 */
[----:B------:R-:W-:Y:S01]  /*5e60*/  FFMA.FTZ R220, R220, R112, R113 ;  /* 0x00000070dcdc7223 */ /* 0x000fe20000010071 */
[----:B------:R-:W-:Y:S01]  /*5e70*/  FADD.FTZ R79, R79, -R78 ;  /* 0x8000004e4f4f7221 */ /* 0x000fe20000010000 */
[----:B------:R-:W-:Y:S01]  /*5e80*/  FFMA.FTZ R71, R184, R71, R70 ;  /* 0x00000047b8477223 */ /* 0x000fe20000010046 */
[----:B------:R-:W-:-:S02]  /*5e90*/  HADD2.F32 R70, -RZ, R59.H0_H0 ;  /* 0x2000003bff467230 */ /* 0x000fc40000004100 */
[----:B------:R-:W-:Y:S01]  /*5ea0*/  FADD.FTZ R75, R102, -R75 ;  /* 0x8000004b664b7221 */ /* 0x000fe20000010000 */
[----:B------:R-:W-:Y:S02]  /*5eb0*/  HADD2.F32 R74, -RZ, R59.H1_H1 ;  /* 0x3000003bff4a7230 */ /* 0x000fe40000004100 */
[----:B------:R-:W-:Y:S01]  /*5ec0*/  FADD.FTZ R221, R221, -R220 ;  /* 0x800000dcdddd7221 */ /* 0x000fe20000010000 */
[----:B0-----:R-:W-:Y:S01]  /*5ed0*/  FFMA.FTZ R72, R184, R79, R69 ;  /* 0x0000004fb8487223 */ /* 0x001fe20000010045 */
[-CC-:B------:R-:W-:Y:S01]  /*5ee0*/  FFMA.FTZ R84, R84, R112.reuse, R113.reuse ;  /* 0x0000007054547223 */ /* 0x180fe20000010071 */
[-CC-:B------:R-:W-:Y:S01]  /*5ef0*/  FFMA.FTZ R86, R86, R112.reuse, R113.reuse ;  /* 0x0000007056567223 */ /* 0x180fe20000010071 */
[-CC-:B------:R-:W-:Y:S01]  /*5f00*/  FFMA.FTZ R69, R97, R112.reuse, R113.reuse ;  /* 0x0000007061457223 */ /* 0x180fe20000010071 */
[----:B------:R-:W-:Y:S01]  /*5f10*/  FFMA.FTZ R106, R106, R112, R113 ;  /* 0x000000706a6a7223 */ /* 0x000fe20000010071 */
[C---:B------:R-:W-:Y:S01]  /*5f20*/  FFMA.FTZ R75, R184.reuse, R75, R70 ;  /* 0x0000004bb84b7223 */ /* 0x040fe20000010046 */
[----:B------:R-:W-:Y:S01]  /*5f30*/  FFMA.FTZ R76, R184, R221, R74 ;  /* 0x000000ddb84c7223 */ /* 0x000fe2000001004a */
[----:B------:R-:W-:-:S02]  /*5f40*/  HADD2.F32 R68, -RZ, R56.H1_H1 ;  /* 0x30000038ff447230 */ /* 0x000fc40000004100 */
[----:B------:R-:W-:Y:S01]  /*5f50*/  FADD.FTZ R85, R85, -R84 ;  /* 0x8000005455557221 */ /* 0x000fe20000010000 */
[--C-:B------:R-:W-:Y:S02]  /*5f60*/  HADD2.F32 R73, -RZ, R57.reuse.H0_H0 ;  /* 0x20000039ff497230 */ /* 0x100fe40000004100 */
[----:B------:R-:W-:Y:S01]  /*5f70*/  FADD.FTZ R87, R87, -R86 ;  /* 0x8000005657577221 */ /* 0x000fe20000010000 */
[----:B------:R-:W-:Y:S02]  /*5f80*/  HADD2.F32 R74, -RZ, R58.H1_H1 ;  /* 0x3000003aff4a7230 */ /* 0x000fe40000004100 */
[----:B------:R-:W-:Y:S01]  /*5f90*/  FADD.FTZ R69, R96, -R69 ;  /* 0x8000004560457221 */ /* 0x000fe20000010000 */
[----:B------:R-:W-:Y:S02]  /*5fa0*/  HADD2.F32 R70, -RZ, R57.H1_H1 ;  /* 0x30000039ff467230 */ /* 0x000fe40000004100 */
[----:B------:R-:W-:Y:S01]  /*5fb0*/  FADD.FTZ R105, R105, -R106 ;  /* 0x8000006a69697221 */ /* 0x000fe20000010000 */
[C---:B------:R-:W-:Y:S01]  /*5fc0*/  FFMA.FTZ R68, R184.reuse, R85, R68 ;  /* 0x00000055b8447223 */ /* 0x040fe20000010044 */
[----:B------:R-:W-:Y:S01]  /*5fd0*/  FFMA.FTZ R73, R184, R87, R73 ;  /* 0x00000057b8497223 */ /* 0x000fe20000010049 */
[----:B------:R-:W-:Y:S01]  /*5fe0*/  F2FP.F16.F32.PACK_AB R75, R76, R75 ;  /* 0x0000004b4c4b723e */ /* 0x000fe200000000ff */
[C---:B------:R-:W-:Y:S01]  /*5ff0*/  FFMA.FTZ R74, R184.reuse, R105, R74 ;  /* 0x00000069b84a7223 */ /* 0x040fe2000001004a */
[----:B------:R-:W-:Y:S01]  /*6000*/  FFMA.FTZ R70, R184, R69, R70 ;  /* 0x00000045b8467223 */ /* 0x000fe20000010046 */
[----:B------:R-:W-:-:S03]  /*6010*/  F2FP.F16.F32.PACK_AB R72, R68, R72 ;  /* 0x000000484448723e */ /* 0x000fc600000000ff */
[----:B------:R-:W-:Y:S02]  /*6020*/  F2FP.F16.F32.PACK_AB R74, R74, R71 ;  /* 0x000000474a4a723e */ /* 0x000fe400000000ff */
[----:B------:R-:W-:Y:S02]  /*6030*/  F2FP.F16.F32.PACK_AB R73, R70, R73 ;  /* 0x000000494649723e */ /* 0x000fe400000000ff */
[----:B------:R-:W-:Y:S02]  /*6040*/  MOV R71, R75 ;  /* 0x0000004b00477202 */ /* 0x000fe40000000f00 */
[----:B------:R-:W-:Y:S02]  /*6050*/  MOV R70, R74 ;  /* 0x0000004a00467202 */ /* 0x000fe40000000f00 */
[----:B------:R-:W-:Y:S02]  /*6060*/  MOV R69, R73 ;  /* 0x0000004900457202 */ /* 0x000fe40000000f00 */
[----:B------:R-:W-:Y:S01]  /*6070*/  MOV R68, R72 ;  /* 0x0000004800447202 */ /* 0x000fe20000000f00 */
[----:B------:R-:W-:Y:S06]  /*6080*/  BRA `(.L_x_641) ;  /* 0x0000000c00547947 */ /* 0x000fec0003800000 */
.L_x_639:
[----:B------:R-:W-:Y:S05]  /*6090*/  @!P2 BRA `(.L_x_642) ;  /* 0x0000000000a4a947 */ /* 0x000fea0003800000 */
[-CC-:B0-----:R-:W-:Y:S01]  /*60a0*/  FFMA.FTZ R67, R95, R112.reuse, R113.reuse ;  /* 0x000000705f437223 */ /* 0x181fe20000010071 */
        /* <DEDUP_REMOVED lines=12> */
[----:B------:R-:W-:Y:S01]  /*6170*/  FFMA.FTZ R72, R184, R79, R65 ;  /* 0x0000004fb8487223 */ /* 0x000fe20000010041 */
        /* <DEDUP_REMOVED lines=27> */
.L_x_642:
[-CC-:B0-----:R-:W-:Y:S01]  /*6330*/  FFMA.FTZ R73, R104, R112.reuse, R113.reuse ;  /* 0x0000007068497223 */ /* 0x181fe20000010071 */
[-CC-:B------:R-:W-:Y:S01]  /*6340*/  FFMA.FTZ R106, R106, R112.reuse, R113.reuse ;  /* 0x000000706a6a7223 */ /* 0x180fe20000010071 */
[-C--:B------:R-:W-:Y:S01]  /*6350*/  FFMA.FTZ R220, R220, R112.reuse, R113 ;  /* 0x00000070dcdc7223 */ /* 0x080fe20000010071 */
[--C-:B-----5:R-:W-:Y:S02]  /*6360*/  HADD2.F32 R75, -RZ, R59.reuse.H0_H0 ;  /* 0x2000003bff4b7230 */ /* 0x120fe40000004100 */
[----:B------:R-:W-:Y:S01]  /*6370*/  FADD.FTZ R73, R102, -R73 ;  /* 0x8000004966497221 */ /* 0x000fe20000010000 */
[----:B------:R-:W-:Y:S02]  /*6380*/  HADD2.F32 R74, -RZ, R59.H1_H1 ;  /* 0x3000003bff4a7230 */ /* 0x000fe40000004100 */
[-CC-:B------:R-:W-:Y:S01]  /*6390*/  FFMA.FTZ R78, R78, R112.reuse, R113.reuse ;  /* 0x000000704e4e7223 */ /* 0x180fe20000010071 */
[--C-:B------:R-:W-:Y:S02]  /*63a0*/  HADD2.F32 R76, -RZ, R58.reuse.H1_H1 ;  /* 0x3000003aff4c7230 */ /* 0x100fe40000004100 */
[----:B------:R-:W-:Y:S01]  /*63b0*/  FADD.FTZ R105, R105, -R106 ;  /* 0x8000006a69697221 */ /* 0x000fe20000010000 */
[----:B------:R-:W-:Y:S01]  /*63c0*/  FADD.FTZ R221, R221, -R220 ;  /* 0x800000dcdddd7221 */ /* 0x000fe20000010000 */
[-CC-:B------:R-:W-:Y:S01]  /*63d0*/  FFMA.FTZ R84, R84, R112.reuse, R113.reuse ;  /* 0x0000007054547223 */ /* 0x180fe20000010071 */
[-CC-:B------:R-:W-:Y:S01]  /*63e0*/  FFMA.FTZ R86, R86, R112.reuse, R113.reuse ;  /* 0x0000007056567223 */ /* 0x180fe20000010071 */
[-CC-:B------:R-:W-:Y:S01]  /*63f0*/  FFMA.FTZ R97, R97, R112.reuse, R113.reuse ;  /* 0x0000007061617223 */ /* 0x180fe20000010071 */
[----:B------:R-:W-:Y:S01]  /*6400*/  FFMA.FTZ R95, R95, R112, R113 ;  /* 0x000000705f5f7223 */ /* 0x000fe20000010071 */
[C---:B------:R-:W-:Y:S01]  /*6410*/  FFMA.FTZ R72, R184.reuse, R73, R75 ;  /* 0x00000049b8487223 */ /* 0x040fe2000001004b */
[----:B------:R-:W-:Y:S01]  /*6420*/  FADD.FTZ R78, R79, -R78 ;  /* 0x8000004e4f4e7221 */ /* 0x000fe20000010000 */
[C---:B------:R-:W-:Y:S01]  /*6430*/  FFMA.FTZ R75, R184.reuse, R221, R74 ;  /* 0x000000ddb84b7223 */ /* 0x040fe2000001004a */
[----:B------:R-:W-:Y:S01]  /*6440*/  FFMA.FTZ R105, R184, R105, R76 ;  /* 0x00000069b8697223 */ /* 0x000fe2000001004c */
[----:B------:R-:W-:-:S02]  /*6450*/  HADD2.F32 R74, -RZ, R58.H0_H0 ;  /* 0x2000003aff4a7230 */ /* 0x000fc40000004100 */
[----:B------:R-:W-:Y:S01]  /*6460*/  FADD.FTZ R84, R85, -R84 ;  /* 0x8000005455547221 */ /* 0x000fe20000010000 */
[--C-:B------:R-:W-:Y:S02]  /*6470*/  HADD2.F32 R73, -RZ, R57.reuse.H0_H0 ;  /* 0x20000039ff497230 */ /* 0x100fe40000004100 */
[----:B------:R-:W-:Y:S01]  /*6480*/  FADD.FTZ R86, R87, -R86 ;  /* 0x8000005657567221 */ /* 0x000fe20000010000 */
[----:B------:R-:W-:Y:S02]  /*6490*/  HADD2.F32 R76, -RZ, R57.H1_H1 ;  /* 0x30000039ff4c7230 */ /* 0x000fe40000004100 */
[----:B------:R-:W-:Y:S01]  /*64a0*/  FADD.FTZ R97, R96, -R97 ;  /* 0x8000006160617221 */ /* 0x000fe20000010000 */
[--C-:B------:R-:W-:Y:S02]  /*64b0*/  HADD2.F32 R77, -RZ, R56.reuse.H0_H0 ;  /* 0x20000038ff4d7230 */ /* 0x100fe40000004100 */
[----:B------:R-:W-:Y:S01]  /*64c0*/  FADD.FTZ R95, R94, -R95 ;  /* 0x8000005f5e5f7221 */ /* 0x000fe20000010000 */
[----:B------:R-:W-:-:S02]  /*64d0*/  HADD2.F32 R79, -RZ, R56.H1_H1 ;  /* 0x30000038ff4f7230 */ /* 0x000fc40000004100 */
[C---:B------:R-:W-:Y:S01]  /*64e0*/  FFMA.FTZ R73, R184.reuse, R86, R73 ;  /* 0x00000056b8497223 */ /* 0x040fe20000010049 */
[C---:B------:R-:W-:Y:S01]  /*64f0*/  FFMA.FTZ R76, R184.reuse, R97, R76 ;  /* 0x00000061b84c7223 */ /* 0x040fe2000001004c */
[C---:B------:R-:W-:Y:S01]  /*6500*/  FFMA.FTZ R74, R184.reuse, R95, R74 ;  /* 0x0000005fb84a7223 */ /* 0x040fe2000001004a */
[C---:B------:R-:W-:Y:S01]  /*6510*/  FFMA.FTZ R78, R184.reuse, R78, R77 ;  /* 0x0000004eb84e7223 */ /* 0x040fe2000001004d */
[----:B------:R-:W-:Y:S01]  /*6520*/  FFMA.FTZ R79, R184, R84, R79 ;  /* 0x00000054b84f7223 */ /* 0x000fe2000001004f */
[----:B------:R-:W-:Y:S02]  /*6530*/  F2FP.F16.F32.PACK_AB R75, R75, R72 ;  /* 0x000000484b4b723e */ /* 0x000fe400000000ff */
[----:B------:R-:W-:Y:S02]  /*6540*/  F2FP.F16.F32.PACK_AB R74, R105, R74 ;  /* 0x0000004a694a723e */ /* 0x000fe400000000ff */
[----:B------:R-:W-:Y:S02]  /*6550*/  F2FP.F16.F32.PACK_AB R73, R76, R73 ;  /* 0x000000494c49723e */ /* 0x000fe400000000ff */
[----:B------:R-:W-:Y:S01]  /*6560*/  F2FP.F16.F32.PACK_AB R72, R79, R78 ;  /* 0x0000004e4f48723e */ /* 0x000fe200000000ff */
[----:B------:R-:W-:Y:S06]  /*6570*/  BRA `(.L_x_641) ;  /* 0x0000000800187947 */ /* 0x000fec0003800000 */
.L_x_638:
[----:B------:R-:W-:Y:S05]  /*6580*/  @!P1 BRA `(.L_x_643) ;  /* 0x00000004001c9947 */ /* 0x000fea0003800000 */
[----:B------:R-:W-:Y:S05]  /*6590*/  @!P2 BRA `(.L_x_644) ;  /* 0x000000000094a947 */ /* 0x000fea0003800000 */
[-CC-:B0-----:R-:W-:Y:S01]  /*65a0*/  FFMA.FTZ R67, R104, R112.reuse, R113.reuse ;  /* 0x0000007068437223 */ /* 0x181fe20000010071 */
        /* <DEDUP_REMOVED lines=36> */
.L_x_644:
        /* <DEDUP_REMOVED lines=19> */
[C---:B0-----:R-:W-:Y:S01]  /*6920*/  FMUL.FTZ R72, R184.reuse, R78 ;  /* 0x0000004eb8487220 */ /* 0x041fe20000410000 */
        /* <DEDUP_REMOVED lines=13> */
.L_x_643:
        /* <DEDUP_REMOVED lines=34> */
.L_x_645:
[-CC-:B------:R-:W-:Y:S01]  /*6c20*/  FFMA.FTZ R104, R104, R112.reuse, R113.reuse ;  /* 0x0000007068687223 */ /* 0x180fe20000010071 */
[-CC-:B------:R-:W-:Y:S01]  /*6c30*/  FFMA.FTZ R220, R220, R112.reuse, R113.reuse ;  /* 0x00000070dcdc7223 */ /* 0x180fe20000010071 */
[-CC-:B------:R-:W-:Y:S01]  /*6c40*/  FFMA.FTZ R78, R78, R112.reuse, R113.reuse ;  /* 0x000000704e4e7223 */ /* 0x180fe20000010071 */
[-CC-:B------:R-:W-:Y:S01]  /*6c50*/  FFMA.FTZ R84, R84, R112.reuse, R113.reuse ;  /* 0x0000007054547223 */ /* 0x180fe20000010071 */
[----:B0-----:R-:W-:Y:S01]  /*6c60*/  FADD.FTZ R73, R102, -R104 ;  /* 0x8000006866497221 */ /* 0x001fe20000010000 */
        /* <DEDUP_REMOVED lines=22> */
[----:B------:R-:W-:-:S07]  /*6dd0*/  F2FP.F16.F32.PACK_AB R72, R77, R72 ;  /* 0x000000484d48723e */ /* 0x000fce00000000ff */
.L_x_641:
        /* <DEDUP_REMOVED lines=11> */
[-CC-:B0-----:R-:W-:Y:S01]  /*6e90*/  FFMA.FTZ R64, R103, R112.reuse, R113.reuse ;  /* 0x0000007067407223 */ /* 0x181fe20000010071 */
[-CC-:B------:R-:W-:Y:S01]  /*6ea0*/  FFMA.FTZ R91, R91, R112.reuse, R113.reuse ;  /* 0x000000705b5b7223 */ /* 0x180fe20000010071 */
[-C--:B------:R-:W-:Y:S01]  /*6eb0*/  FFMA.FTZ R99, R99, R112.reuse, R113 ;  /* 0x0000007063637223 */ /* 0x080fe20000010071 */
[----:B-----5:R-:W-:Y:S02]  /*6ec0*/  HADD2.F32 R66, -RZ, R62.H0_H0 ;  /* 0x2000003eff427230 */ /* 0x020fe40000004100 */
[----:B------:R-:W-:Y:S01]  /*6ed0*/  FADD.FTZ R107, R107, -R64 ;  /* 0x800000406b6b7221 */ /* 0x000fe20000010000 */
[----:B------:R-:W-:Y:S02]  /*6ee0*/  HADD2.F32 R64, -RZ, R61.H0_H0 ;  /* 0x2000003dff407230 */ /* 0x000fe40000004100 */
[----:B------:R-:W-:Y:S01]  /*6ef0*/  FADD.FTZ R91, R90, -R91 ;  /* 0x8000005b5a5b7221 */ /* 0x000fe20000010000 */
[----:B------:R-:W-:Y:S01]  /*6f00*/  FADD.FTZ R99, R98, -R99 ;  /* 0x8000006362637221 */ /* 0x000fe20000010000 */
[-CC-:B------:R-:W-:Y:S01]  /*6f10*/  FFMA.FTZ R88, R88, R112.reuse, R113.reuse ;  /* 0x0000007058587223 */ /* 0x180fe20000010071 */
[-CC-:B------:R-:W-:Y:S01]  /*6f20*/  FFMA.FTZ R93, R93, R112.reuse, R113.reuse ;  /* 0x000000705d5d7223 */ /* 0x180fe20000010071 */
[-CC-:B------:R-:W-:Y:S01]  /*6f30*/  FFMA.FTZ R101, R101, R112.reuse, R113.reuse ;  /* 0x0000007065657223 */ /* 0x180fe20000010071 */
[-CC-:B------:R-:W-:Y:S01]  /*6f40*/  FFMA.FTZ R108, R108, R112.reuse, R113.reuse ;  /* 0x000000706c6c7223 */ /* 0x180fe20000010071 */
[----:B------:R-:W-:Y:S01]  /*6f50*/  FFMA.FTZ R110, R110, R112, R113 ;  /* 0x000000706e6e7223 */ /* 0x000fe20000010071 */
[C---:B------:R-:W-:Y:S01]  /*6f60*/  FFMA.FTZ R73, R184.reuse, R91, R64 ;  /* 0x0000005bb8497223 */ /* 0x040fe20000010040 */
[----:B------:R-:W-:Y:S01]  /*6f70*/  FFMA.FTZ R74, R184, R99, R66 ;  /* 0x00000063b84a7223 */ /* 0x000fe20000010042 */
[----:B------:R-:W-:-:S02]  /*6f80*/  HADD2.F32 R65, -RZ, R60.H0_H0 ;  /* 0x2000003cff417230 */ /* 0x000fc40000004100 */
[----:B------:R-:W-:Y:S01]  /*6f90*/  FADD.FTZ R89, R89, -R88 ;  /* 0x8000005859597221 */ /* 0x000fe20000010000 */
[--C-:B------:R-:W-:Y:S02]  /*6fa0*/  HADD2.F32 R67, -RZ, R63.reuse.H1_H1 ;  /* 0x3000003fff437230 */ /* 0x100fe40000004100 */
[----:B------:R-:W-:Y:S01]  /*6fb0*/  FADD.FTZ R93, R92, -R93 ;  /* 0x8000005d5c5d7221 */ /* 0x000fe20000010000 */
[----:B------:R-:W-:Y:S02]  /*6fc0*/  HADD2.F32 R70, -RZ, R63.H0_H0 ;  /* 0x2000003fff467230 */ /* 0x000fe40000004100 */
[----:B------:R-:W-:Y:S01]  /*6fd0*/  FADD.FTZ R101, R100, -R101 ;  /* 0x8000006564657221 */ /* 0x000fe20000010000 */
[----:B------:R-:W-:Y:S02]  /*6fe0*/  HADD2.F32 R68, -RZ, R62.H1_H1 ;  /* 0x3000003eff447230 */ /* 0x000fe40000004100 */
[----:B------:R-:W-:Y:S01]  /*6ff0*/  FADD.FTZ R109, R109, -R108 ;  /* 0x8000006c6d6d7221 */ /* 0x000fe20000010000 */
[----:B------:R-:W-:-:S02]  /*7000*/  HADD2.F32 R66, -RZ, R61.H1_H1 ;  /* 0x3000003dff427230 */ /* 0x000fc40000004100 */
[----:B------:R-:W-:Y:S01]  /*7010*/  FADD.FTZ R111, R111, -R110 ;  /* 0x8000006e6f6f7221 */ /* 0x000fe20000010000 */
[----:B------:R-:W-:Y:S02]  /*7020*/  HADD2.F32 R64, -RZ, R60.H1_H1 ;  /* 0x3000003cff407230 */ /* 0x000fe40000004100 */
[C---:B------:R-:W-:Y:S01]  /*7030*/  FFMA.FTZ R65, R184.reuse, R89, R65 ;  /* 0x00000059b8417223 */ /* 0x040fe20000010041 */
[C---:B------:R-:W-:Y:S01]  /*7040*/  FFMA.FTZ R70, R184.reuse, R109, R70 ;  /* 0x0000006db8467223 */ /* 0x040fe20000010046 */
[C---:B------:R-:W-:Y:S01]  /*7050*/  FFMA.FTZ R67, R184.reuse, R111, R67 ;  /* 0x0000006fb8437223 */ /* 0x040fe20000010043 */
[C---:B------:R-:W-:Y:S01]  /*7060*/  FFMA.FTZ R107, R184.reuse, R107, R68 ;  /* 0x0000006bb86b7223 */ /* 0x040fe20000010044 */
[C---:B------:R-:W-:Y:S01]  /*7070*/  FFMA.FTZ R66, R184.reuse, R101, R66 ;  /* 0x00000065b8427223 */ /* 0x040fe20000010042 */
[----:B------:R-:W-:Y:S02]  /*7080*/  FFMA.FTZ R64, R184, R93, R64 ;  /* 0x0000005db8407223 */ /* 0x000fe40000010040 */
        /* <DEDUP_REMOVED lines=13> */
.L_x_648:
[-CC-:B------:R-:W-:Y:S01]  /*7160*/  FFMA.FTZ R68, R103, R112.reuse, R113.reuse ;  /* 0x0000007067447223 */ /* 0x180fe20000010071 */
        /* <DEDUP_REMOVED lines=12> */
[C---:B0-----:R-:W-:Y:S01]  /*7230*/  FFMA.FTZ R73, R184.reuse, R91, R68 ;  /* 0x0000005bb8497223 */ /* 0x041fe20000010044 */
[----:B------:R-:W-:Y:S01]  /*7240*/  FFMA.FTZ R74, R184, R99, R70 ;  /* 0x00000063b84a7223 */ /* 0x000fe20000010046 */
[----:B------:R-:W-:-:S02]  /*7250*/  HADD2.F32 R75, -RZ, R63.H1_H1 ;  /* 0x3000003fff4b7230 */ /* 0x000fc40000004100 */
[----:B------:R-:W-:Y:S01]  /*7260*/  FADD.FTZ R111, R111, -R110 ;  /* 0x8000006e6f6f7221 */ /* 0x000fe20000010000 */
[----:B------:R-:W-:Y:S02]  /*7270*/  HADD2.F32 R71, -RZ, R60.H0_H0 ;  /* 0x2000003cff477230 */ /* 0x000fe40000004100 */
        /* <DEDUP_REMOVED lines=23> */
.L_x_647:
        /* <DEDUP_REMOVED lines=42> */
.L_x_650:
[-CC-:B0-----:R-:W-:Y:S01]  /*7690*/  FFMA.FTZ R72, R103, R112.reuse, R113.reuse ;  /* 0x0000007067487223 */ /* 0x181fe20000010071 */
[-CC-:B------:R-:W-:Y:S01]  /*76a0*/  FFMA.FTZ R99, R99, R112.reuse, R113.reuse ;  /* 0x0000007063637223 */ /* 0x180fe20000010071 */
[-CC-:B------:R-:W-:Y:S01]  /*76b0*/  FFMA.FTZ R108, R108, R112.reuse, R113.reuse ;  /* 0x000000706c6c7223 */ /* 0x180fe20000010071 */
[----:B------:R-:W-:Y:S01]  /*76c0*/  FFMA.FTZ R110, R110, R112, R113 ;  /* 0x000000706e6e7223 */ /* 0x000fe20000010071 */
[----:B------:R-:W-:Y:S01]  /*76d0*/  FADD.FTZ R107, R107, -R72 ;  /* 0x800000486b6b7221 */ /* 0x000fe20000010000 */
[--C-:B-----5:R-:W-:Y:S02]  /*76e0*/  HADD2.F32 R75, -RZ, R63.reuse.H1_H1 ;  /* 0x3000003fff4b7230 */ /* 0x120fe40000004100 */
[----:B------:R-:W-:Y:S01]  /*76f0*/  FADD.FTZ R99, R98, -R99 ;  /* 0x8000006362637221 */ /* 0x000fe20000010000 */
[----:B------:R-:W-:Y:S02]  /*7700*/  HADD2.F32 R76, -RZ, R63.H0_H0 ;  /* 0x2000003fff4c7230 */ /* 0x000fe40000004100 */
[----:B------:R-:W-:Y:S01]  /*7710*/  FADD.FTZ R109, R109, -R108 ;  /* 0x8000006c6d6d7221 */ /* 0x000fe20000010000 */
[----:B------:R-:W-:-:S02]  /*7720*/  HADD2.F32 R72, -RZ, R62.H0_H0 ;  /* 0x2000003eff487230 */ /* 0x000fc40000004100 */
[----:B------:R-:W-:Y:S01]  /*7730*/  FADD.FTZ R111, R111, -R110 ;  /* 0x8000006e6f6f7221 */ /* 0x000fe20000010000 */
[----:B------:R-:W-:Y:S02]  /*7740*/  HADD2.F32 R74, -RZ, R62.H1_H1 ;  /* 0x3000003eff4a7230 */ /* 0x000fe40000004100 */
[-CC-:B------:R-:W-:Y:S01]  /*7750*/  FFMA.FTZ R88, R88, R112.reuse, R113.reuse ;  /* 0x0000007058587223 */ /* 0x180fe20000010071 */
[-CC-:B------:R-:W-:Y:S01]  /*7760*/  FFMA.FTZ R73, R93, R112.reuse, R113.reuse ;  /* 0x000000705d497223 */ /* 0x180fe20000010071 */
[-CC-:B------:R-:W-:Y:S01]  /*7770*/  FFMA.FTZ R91, R91, R112.reuse, R113.reuse ;  /* 0x000000705b5b7223 */ /* 0x180fe20000010071 */
[----:B------:R-:W-:Y:S01]  /*7780*/  FFMA.FTZ R101, R101, R112, R113 ;  /* 0x0000007065657223 */ /* 0x000fe20000010071 */
[C---:B------:R-:W-:Y:S01]  /*7790*/  FFMA.FTZ R80, R184.reuse, R111, R75 ;  /* 0x0000006fb8507223 */ /* 0x040fe2000001004b */
[C---:B------:R-:W-:Y:S01]  /*77a0*/  FFMA.FTZ R109, R184.reuse, R109, R76 ;  /* 0x0000006db86d7223 */ /* 0x040fe2000001004c */
[C---:B------:R-:W-:Y:S01]  /*77b0*/  FFMA.FTZ R99, R184.reuse, R99, R72 ;  /* 0x00000063b8637223 */ /* 0x040fe20000010048 */
[----:B------:R-:W-:Y:S01]  /*77c0*/  FFMA.FTZ R78, R184, R107, R74 ;  /* 0x0000006bb84e7223 */ /* 0x000fe2000001004a */
[----:B------:R-:W-:-:S02]  /*77d0*/  HADD2.F32 R75, -RZ, R61.H0_H0 ;  /* 0x2000003dff4b7230 */ /* 0x000fc40000004100 */
[----:B------:R-:W-:Y:S01]  /*77e0*/  FADD.FTZ R89, R89, -R88 ;  /* 0x8000005859597221 */ /* 0x000fe20000010000 */
[----:B------:R-:W-:Y:S02]  /*77f0*/  HADD2.F32 R76, -RZ, R61.H1_H1 ;  /* 0x3000003dff4c7230 */ /* 0x000fe40000004100 */
[----:B------:R-:W-:Y:S01]  /*7800*/  FADD.FTZ R73, R92, -R73 ;  /* 0x800000495c497221 */ /* 0x000fe20000010000 */
[--C-:B------:R-:W-:Y:S02]  /*7810*/  HADD2.F32 R72, -RZ, R60.reuse.H0_H0 ;  /* 0x2000003cff487230 */ /* 0x100fe40000004100 */
[----:B------:R-:W-:Y:S01]  /*7820*/  FADD.FTZ R91, R90, -R91 ;  /* 0x8000005b5a5b7221 */ /* 0x000fe20000010000 */
[----:B------:R-:W-:Y:S02]  /*7830*/  HADD2.F32 R74, -RZ, R60.H1_H1 ;  /* 0x3000003cff4a7230 */ /* 0x000fe40000004100 */
[----:B------:R-:W-:Y:S01]  /*7840*/  FADD.FTZ R101, R100, -R101 ;  /* 0x8000006564657221 */ /* 0x000fe20000010000 */
[C---:B------:R-:W-:Y:S01]  /*7850*/  FFMA.FTZ R91, R184.reuse, R91, R75 ;  /* 0x0000005bb85b7223 */ /* 0x040fe2000001004b */
[----:B------:R-:W-:-:S02]  /*7860*/  FFMA.FTZ R72, R184, R89, R72 ;  /* 0x00000059b8487223 */ /* 0x000fc40000010048 */
[C---:B------:R-:W-:Y:S01]  /*7870*/  FFMA.FTZ R76, R184.reuse, R101, R76 ;  /* 0x00000065b84c7223 */ /* 0x040fe2000001004c */
[----:B------:R-:W-:Y:S01]  /*7880*/  FFMA.FTZ R77, R184, R73, R74 ;  /* 0x00000049b84d7223 */ /* 0x000fe2000001004a */
[----:B------:R-:W-:Y:S02]  /*7890*/  F2FP.F16.F32.PACK_AB R75, R80, R109 ;  /* 0x0000006d504b723e */ /* 0x000fe400000000ff */
[----:B------:R-:W-:Y:S02]  /*78a0*/  F2FP.F16.F32.PACK_AB R74, R78, R99 ;  /* 0x000000634e4a723e */ /* 0x000fe400000000ff */
[----:B------:R-:W-:Y:S02]  /*78b0*/  F2FP.F16.F32.PACK_AB R73, R76, R91 ;  /* 0x0000005b4c49723e */ /* 0x000fe400000000ff */
[----:B------:R-:W-:Y:S01]  /*78c0*/  F2FP.F16.F32.PACK_AB R72, R77, R72 ;  /* 0x000000484d48723e */ /* 0x000fe200000000ff */
[----:B------:R-:W-:Y:S06]  /*78d0*/  BRA `(.L_x_649) ;  /* 0x0000000800187947 */ /* 0x000fec0003800000 */
.L_x_646:
[----:B------:R-:W-:Y:S05]  /*78e0*/  @!P1 BRA `(.L_x_651) ;  /* 0x00000004001c9947 */ /* 0x000fea0003800000 */
        /* <DEDUP_REMOVED lines=38> */
.L_x_652:
        /* <DEDUP_REMOVED lines=31> */
[----:B------:R-:W-:Y:S01]  /*7d40*/  MOV R68, R72 ;  /* 0x0000004800447202 */ /* 0x000fe20000000f00 */
[----:B------:R-:W-:Y:S06]  /*7d50*/  BRA `(.L_x_649) ;  /* 0x0000000000f87947 */ /* 0x000fec0003800000 */
.L_x_651:
        /* <DEDUP_REMOVED lines=34> */
.L_x_653:
        /* <DEDUP_REMOVED lines=27> */
[----:B------:R-:W-:-:S07]  /*8130*/  F2FP.F16.F32.PACK_AB R72, R93, R72 ;  /* 0x000000485d48723e */ /* 0x000fce00000000ff */
.L_x_649:
        /* <DEDUP_REMOVED lines=13> */
.L_x_620:
        /* <DEDUP_REMOVED lines=122> */
[----:B------:R-:W-:-:S07]  /*89b0*/  MOV R23, R14 ;  /* 0x0000000e00177202 */ /* 0x000fce0000000f00 */
.L_x_619:
[----:B------:R-:W-:Y:S05]  /*89c0*/  BSYNC B0 ;  /* 0x0000000000007941 */ /* 0x000fea0003800000 */
.L_x_618:
        /* <DEDUP_REMOVED lines=356> */
.L_x_621:
        /* <DEDUP_REMOVED lines=8> */
.L_x_656:
[----:B------:R-:W-:Y:S05]  /*a090*/  BSYNC B2 ;  /* 0x0000000000027941 */ /* 0x000fea0003800000 */
.L_x_655:
        /* <DEDUP_REMOVED lines=8> */
.L_x_657:
[----:B------:R-:W-:Y:S01]  /*a120*/  MOV R113, R77 ;  /* 0x0000004d00717202 */ /* 0x000fe20000000f00 */
[----:B------:R-:W-:Y:S02]  /*a130*/  HFMA2 R114, -RZ, RZ, 0, 1.1920928955078125e-07 ;  /* 0x00000002ff727431 */ /* 0x000fe400000001ff */
[----:B------:R-:W-:-:S07]  /*a140*/  FADD.FTZ R112, R112, R118 ;  /* 0x0000007670707221 */ /* 0x000fce0000010000 */
[----:B------:R-:W-:Y:S05]  /*a150*/  WARPSYNC.COLLECTIVE R116, `(.L_x_658) ;  /* 0x0000000074087348 */ /* 0x000fea0003c00000 */
[----:B------:R0:W1:Y:S02]  /*a160*/  SHFL.BFLY P3, R118, R113, R114, R115 ;  /* 0x0c00007271767389 */ /* 0x0000640000060073 */
[----:B01----:R-:W-:Y:S05]  /*a170*/  ENDCOLLECTIVE ;  /* 0x000000000000791b */ /* 0x003fea0003800000 */
.L_x_658:
[----:B------:R-:W-:Y:S01]  /*a180*/  MOV R113, R112 ;  /* 0x0000007000717202 */ /* 0x000fe20000000f00 */
[----:B------:R-:W-:-:S07]  /*a190*/  FADD.FTZ R77, R77, R118 ;  /* 0x000000764d4d7221 */ /* 0x000fce0000010000 */
[----:B------:R-:W-:Y:S05]  /*a1a0*/  WARPSYNC.COLLECTIVE R116, `(.L_x_659) ;  /* 0x0000000074087348 */ /* 0x000fea0003c00000 */
[----:B------:R0:W1:Y:S02]  /*a1b0*/  SHFL.BFLY P3, R118, R113, R114, R115 ;  /* 0x0c00007271767389 */ /* 0x0000640000060073 */
[----:B01----:R-:W-:Y:S05]  /*a1c0*/  ENDCOLLECTIVE ;  /* 0x000000000000791b */ /* 0x003fea0003800000 */
.L_x_659:
[----:B------:R-:W-:Y:S01]  /*a1d0*/  MOV R113, R77 ;  /* 0x0000004d00717202 */ /* 0x000fe20000000f00 */
[----:B------:R-:W-:Y:S02]  /*a1e0*/  HFMA2 R114, -RZ, RZ, 0, 2.384185791015625e-07 ;  /* 0x00000004ff727431 */ /* 0x000fe400000001ff */
[----:B------:R-:W-:-:S07]  /*a1f0*/  FADD.FTZ R112, R112, R118 ;  /* 0x0000007670707221 */ /* 0x000fce0000010000 */
[----:B------:R-:W-:Y:S05]  /*a200*/  WARPSYNC.COLLECTIVE R116, `(.L_x_660) ;  /* 0x0000000074087348 */ /* 0x000fea0003c00000 */
[----:B------:R0:W1:Y:S02]  /*a210*/  SHFL.BFLY P3, R118, R113, R114, R115 ;  /* 0x0c00007271767389 */ /* 0x0000640000060073 */
[----:B01----:R-:W-:Y:S05]  /*a220*/  ENDCOLLECTIVE ;  /* 0x000000000000791b */ /* 0x003fea0003800000 */
.L_x_660:
[----:B------:R-:W-:Y:S01]  /*a230*/  MOV R113, R112 ;  /* 0x0000007000717202 */ /* 0x000fe20000000f00 */
[----:B------:R-:W-:-:S07]  /*a240*/  FADD.FTZ R77, R77, R118 ;  /* 0x000000764d4d7221 */ /* 0x000fce0000010000 */
[----:B------:R-:W-:Y:S05]  /*a250*/  WARPSYNC.COLLECTIVE R116, `(.L_x_661) ;  /* 0x0000000074087348 */ /* 0x000fea0003c00000 */
[----:B------:R0:W1:Y:S02]  /*a260*/  SHFL.BFLY P3, R118, R113, R114, R115 ;  /* 0x0c00007271767389 */ /* 0x0000640000060073 */
[----:B01----:R-:W-:Y:S05]  /*a270*/  ENDCOLLECTIVE ;  /* 0x000000000000791b */ /* 0x003fea0003800000 */
.L_x_661:
[----:B------:R-:W-:Y:S01]  /*a280*/  MOV R113, R77 ;  /* 0x0000004d00717202 */ /* 0x000fe20000000f00 */
[----:B------:R-:W-:Y:S02]  /*a290*/  HFMA2 R114, -RZ, RZ, 0, 4.76837158203125e-07 ;  /* 0x00000008ff727431 */ /* 0x000fe400000001ff */
[----:B------:R-:W-:-:S07]  /*a2a0*/  FADD.FTZ R112, R112, R118 ;  /* 0x0000007670707221 */ /* 0x000fce0000010000 */
[----:B------:R-:W-:Y:S05]  /*a2b0*/  WARPSYNC.COLLECTIVE R116, `(.L_x_662) ;  /* 0x0000000074087348 */ /* 0x000fea0003c00000 */
[----:B------:R0:W1:Y:S02]  /*a2c0*/  SHFL.BFLY P3, R118, R113, R114, R115 ;  /* 0x0c00007271767389 */ /* 0x0000640000060073 */
[----:B01----:R-:W-:Y:S05]  /*a2d0*/  ENDCOLLECTIVE ;  /* 0x000000000000791b */ /* 0x003fea0003800000 */
.L_x_662:
[----:B------:R-:W-:Y:S01]  /*a2e0*/  MOV R113, R112 ;  /* 0x0000007000717202 */ /* 0x000fe20000000f00 */
[----:B------:R-:W-:-:S07]  /*a2f0*/  FADD.FTZ R77, R77, R118 ;  /* 0x000000764d4d7221 */ /* 0x000fce0000010000 */
[----:B------:R-:W-:Y:S05]  /*a300*/  WARPSYNC.COLLECTIVE R116, `(.L_x_663) ;  /* 0x0000000074087348 */ /* 0x000fea0003c00000 */
[----:B------:R0:W1:Y:S02]  /*a310*/  SHFL.BFLY P3, R118, R113, R114, R115 ;  /* 0x0c00007271767389 */ /* 0x0000640000060073 */
[----:B01----:R-:W-:Y:S05]  /*a320*/  ENDCOLLECTIVE ;  /* 0x000000000000791b */ /* 0x003fea0003800000 */
.L_x_663:
[----:B------:R-:W-:Y:S01]  /*a330*/  MOV R113, R77 ;  /* 0x0000004d00717202 */ /* 0x000fe20000000f00 */
[----:B------:R-:W-:Y:S02]  /*a340*/  HFMA2 R114, -RZ, RZ, 0, 9.5367431640625e-07 ;  /* 0x00000010ff727431 */ /* 0x000fe400000001ff */
[----:B------:R-:W-:-:S07]  /*a350*/  FADD.FTZ R112, R112, R118 ;  /* 0x0000007670707221 */ /* 0x000fce0000010000 */
[----:B------:R-:W-:Y:S05]  /*a360*/  WARPSYNC.COLLECTIVE R116, `(.L_x_664) ;  /* 0x0000000074087348 */ /* 0x000fea0003c00000 */
[----:B------:R0:W1:Y:S02]  /*a370*/  SHFL.BFLY P3, R118, R113, R114, R115 ;  /* 0x0c00007271767389 */ /* 0x0000640000060073 */
[----:B01----:R-:W-:Y:S05]  /*a380*/  ENDCOLLECTIVE ;  /* 0x000000000000791b */ /* 0x003fea0003800000 */
.L_x_664:
[----:B------:R-:W-:Y:S02]  /*a390*/  MOV R113, R112 ;  /* 0x0000007000717202 */ /* 0x000fe40000000f00 */
[----:B------:R-:W-:-:S07]  /*a3a0*/  MOV R117, R118 ;  /* 0x0000007600757202 */ /* 0x000fce0000000f00 */
[----:B------:R-:W-:Y:S05]  /*a3b0*/  WARPSYNC.COLLECTIVE R116, `(.L_x_665) ;  /* 0x0000000074087348 */ /* 0x000fea0003c00000 */
[----:B------:R0:W1:Y:S02]  /*a3c0*/  SHFL.BFLY P3, R118, R113, R114, R115 ;  /* 0x0c00007271767389 */ /* 0x0000640000060073 */
[----:B01----:R-:W-:Y:S05]  /*a3d0*/  ENDCOLLECTIVE ;  /* 0x000000000000791b */ /* 0x003fea0003800000 */
.L_x_665:
[----:B------:R-:W-:Y:S01]  /*a3e0*/  MOV R113, R118 ;  /* 0x0000007600717202 */ /* 0x000fe20000000f00 */
[----:B------:R-:W-:Y:S06]  /*a3f0*/  BRA `(.L_x_666) ;  /* 0xffffff8c00a87947 */ /* 0x000fec000383ffff */
.L_x_667:
        /* <DEDUP_REMOVED lines=16> */
.L_x_6023:


//--------------------- .text._ZN10layer_norm31ln_parallel_residual_bwd_kernelINS_13Kernel_traitsI6__halfS2_S2_S2_fjLj1024ELj1ELj4ELj1ELj16ENS_18Kernel_traits_baseILj1024ES2_S2_S2_S2_fjLj128EEEEELb0ELb1ELb0EEEvNS_9BwdParamsE --------------------------
	.section	.text._ZN10layer_norm31ln_parallel_residual_bwd_kernelINS_13Kernel_traitsI6__halfS2_S2_S2_fjLj1024ELj1ELj4ELj1ELj16ENS_18Kernel_traits_baseILj1024ES2_S2_S2_S2_fjLj128EEEEELb0ELb1ELb0EEEvNS_9BwdParamsE,"ax",@progbits
	.align	128
        .global         _ZN10layer_norm31ln_parallel_residual_bwd_kernelINS_13Kernel_traitsI6__halfS2_S2_S2_fjLj1024ELj1ELj4ELj1ELj16ENS_18Kernel_traits_baseILj1024ES2_S2_S2_S2_fjLj128EEEEELb0ELb1ELb0EEEvNS_9BwdParamsE
        .type           _ZN10layer_norm31ln_parallel_residual_bwd_kernelINS_13Kernel_traitsI6__halfS2_S2_S2_fjLj1024ELj1ELj4ELj1ELj16ENS_18Kernel_traits_baseILj1024ES2_S2_S2_S2_fjLj128EEEEELb0ELb1ELb0EEEvNS_9BwdParamsE,@function
        .size           _ZN10layer_norm31ln_parallel_residual_bwd_kernelINS_13Kernel_traitsI6__halfS2_S2_S2_fjLj1024ELj1ELj4ELj1ELj16ENS_18Kernel_traits_baseILj1024ES2_S2_S2_S2_fjLj128EEEEELb0ELb1ELb0EEEvNS_9BwdParamsE,(.L_x_6024 - _ZN10layer_norm31ln_parallel_residual_bwd_kernelINS_13Kernel_traitsI6__halfS2_S2_S2_fjLj1024ELj1ELj4ELj1ELj16ENS_18Kernel_traits_baseILj1024ES2_S2_S2_S2_fjLj128EEEEELb0ELb1ELb0EEEvNS_9BwdParamsE)
        .other          _ZN10layer_norm31ln_parallel_residual_bwd_kernelINS_13Kernel_traitsI6__halfS2_S2_S2_fjLj1024ELj1ELj4ELj1ELj16ENS_18Kernel_traits_baseILj1024ES2_S2_S2_S2_fjLj128EEEEELb0ELb1ELb0EEEvNS_9BwdParamsE,@"STO_CUDA_ENTRY STV_DEFAULT"
_ZN10layer_norm31ln_parallel_residual_bwd_kernelINS_13Kernel_traitsI6__halfS2_S2_S2_fjLj1024ELj1ELj4ELj1ELj16ENS_18Kernel_traits_baseILj1024ES2_S2_S2_S2_fjLj128EEEEELb0ELb1ELb0EEEvNS_9BwdParamsE:
.text._ZN10layer_norm31ln_parallel_residual_bwd_kernelINS_13Kernel_traitsI6__halfS2_S2_S2_fjLj1024ELj1ELj4ELj1ELj16ENS_18Kernel_traits_baseILj1024ES2_S2_S2_S2_fjLj128EEEEELb0ELb1ELb0EEEvNS_9BwdParamsE:
        /* <DEDUP_REMOVED lines=94> */
[----:B0-----:R-:W-:Y:S01]  /*05e0*/  UISETP.NE.U32.AND UP0, UPT, UR4, URZ, UPT ;  /* 0x000000ff0400728c */ /* 0x001fe2000bf05070 */
[----:B------:R-:W-:Y:S01]  /*05f0*/  CS2R R78, SRZ ;  /* 0x00000000004e7805 */ /* 0x000fe2000001ff00 */
[----:B------:R-:W0:Y:S01]  /*0600*/  LDCU.U8 UR4, c[0x0][0x410] ;  /* 0x00008200ff0477ac */ /* 0x000e220008000000 */
[----:B------:R-:W-:-:S02]  /*0610*/  CS2R R80, SRZ ;  /* 0x0000000000507805 */ /* 0x000fc4000001ff00 */
[----:B------:R-:W-:Y:S02]  /*0620*/  CS2R R82, SRZ ;  /* 0x0000000000527805 */ /* 0x000fe4000001ff00 */
[----:B------:R-:W-:Y:S01]  /*0630*/  CS2R R84, SRZ ;  /* 0x0000000000547805 */ /* 0x000fe2000001ff00 */
[----:B------:R-:W-:Y:S01]  /*0640*/  UISETP.NE.AND.EX UP0, UPT, UR5, URZ, UPT, UP0 ;  /* 0x000000ff0500728c */ /* 0x000fe2000bf05300 */
        /* <DEDUP_REMOVED lines=8> */
[----:B------:R-:W-:Y:S02]  /*06d0*/  PLOP3.LUT P2, PT, PT, PT, UP0, 0x80, 0x8 ;  /* 0x000000000008781c */ /* 0x000fe40003f4f008 */
[----:B------:R-:W-:-:S02]  /*06e0*/  CS2R R114, SRZ ;  /* 0x0000000000727805 */ /* 0x000fc4000001ff00 */
[----:B------:R-:W-:Y:S02]  /*06f0*/  CS2R R116, SRZ ;  /* 0x0000000000747805 */ /* 0x000fe4000001ff00 */
[----:B------:R-:W-:Y:S01]  /*0700*/  CS2R R118, SRZ ;  /* 0x0000000000767805 */ /* 0x000fe2000001ff00 */
[----:B0-----:R-:W-:-:S06]  /*0710*/  UISETP.NE.AND UP1, UPT, UR4, URZ, UPT ;  /* 0x000000ff0400728c */ /* 0x001fcc000bf25270 */
[----:B------:R-:W-:-:S13]  /*0720*/  PLOP3.LUT P3, PT, PT, PT, UP1, 0x80, 0x8 ;  /* 0x000000000008781c */ /* 0x000fda0003f6f018 */
.L_x_726:
        /* <DEDUP_REMOVED lines=16> */
[----:B------:R-:W-:Y:S01]  /*0830*/  HFMA2 R183, -RZ, RZ, 0, 0 ;  /* 0x00000000ffb77431 */ /* 0x000fe200000001ff */
[C---:B------:R-:W-:Y:S02]  /*0840*/  ISETP.GE.U32.AND P6, PT, R2.reuse, 0x40, PT ;  /* 0x000000400200780c */ /* 0x040fe40003fc6070 */
[C---:B------:R-:W-:Y:S02]  /*0850*/  ISETP.GE.U32.AND P5, PT, R2.reuse, 0x60, PT ;  /* 0x000000600200780c */ /* 0x040fe40003fa6070 */
[----:B------:R-:W-:Y:S02]  /*0860*/  ISETP.GE.U32.AND P4, PT, R2, 0x80, PT ;  /* 0x000000800200780c */ /* 0x000fe40003f86070 */
[----:B------:R-:W-:Y:S02]  /*0870*/  MOV R186, RZ ;  /* 0x000000ff00ba7202 */ /* 0x000fe40000000f00 */
[----:B------:R-:W-:-:S02]  /*0880*/  MOV R185, R6 ;  /* 0x0000000600b97202 */ /* 0x000fc40000000f00 */
[----:B------:R-:W-:Y:S07]  /*0890*/  @!P0 BRA `(.L_x_673) ;  /* 0x00000004005c8947 */ /* 0x000fee0003800000 */
[----:B------:R-:W0:Y:S08]  /*08a0*/  LDC.64 R8, c[0x0][0x3a8] ;  /* 0x0000ea00ff087b82 */ /* 0x000e300000000a00 */
[----:B------:R-:W1:Y:S01]  /*08b0*/  LDC.64 R12, c[0x0][0x428] ;  /* 0x00010a00ff0c7b82 */ /* 0x000e620000000a00 */
[----:B0-----:R-:W-:-:S06]  /*08c0*/  IMAD.WIDE.U32 R8, R6, 0x10, R8 ;  /* 0x0000001006087825 */ /* 0x001fcc00078e0008 */
[----:B------:R-:W2:Y:S01]  /*08d0*/  LDG.E.128 R8, desc[UR10][R8.64] ;  /* 0x0000000a08087981 */ /* 0x000ea2000c1e1d00 */
[----:B-1----:R-:W-:-:S06]  /*08e0*/  IMAD.WIDE.U32 R12, R6, 0x10, R12 ;  /* 0x00000010060c7825 */ /* 0x002fcc00078e000c */
[----:B------:R-:W3:Y:S01]  /*08f0*/  LDG.E.128 R12, desc[UR10][R12.64] ;  /* 0x0000000a0c0c7981 */ /* 0x000ee2000c1e1d00 */
[----:B------:R-:W-:Y:S02]  /*0900*/  HADD2.F32 R7, -RZ, R36.H0_H0 ;  /* 0x20000024ff077230 */ /* 0x000fe40000004100 */
[----:B------:R-:W-:Y:S02]  /*0910*/  HADD2.F32 R142, -RZ, R39.H0_H0 ;  /* 0x20000027ff8e7230 */ /* 0x000fe40000004100 */
[--C-:B--2---:R-:W-:Y:S02]  /*0920*/  HADD2.F32 R3, -RZ, R8.reuse.H0_H0 ;  /* 0x20000008ff037230 */ /* 0x104fe40000004100 */
[----:B------:R-:W-:Y:S02]  /*0930*/  HADD2.F32 R17, -RZ, R8.H1_H1 ;  /* 0x30000008ff117230 */ /* 0x000fe40000004100 */
[--C-:B------:R-:W-:Y:S02]  /*0940*/  HADD2.F32 R19, -RZ, R9.reuse.H0_H0 ;  /* 0x20000009ff137230 */ /* 0x100fe40000004100 */
[----:B------:R-:W-:Y:S01]  /*0950*/  FADD.FTZ R8, -R182, R3 ;  /* 0x00000003b6087221 */ /* 0x000fe20000010100 */
[----:B------:R-:W-:-:S02]  /*0960*/  HADD2.F32 R141, -RZ, R9.H1_H1 ;  /* 0x30000009ff8d7230 */ /* 0x000fc40000004100 */
[--C-:B------:R-:W-:Y:S02]  /*0970*/  HADD2.F32 R143, -RZ, R10.reuse.H0_H0 ;  /* 0x2000000aff8f7230 */ /* 0x100fe40000004100 */
[C---:B-----5:R-:W-:Y:S01]  /*0980*/  FMUL.FTZ R3, R149.reuse, R8 ;  /* 0x0000000895037220 */ /* 0x060fe20000410000 */
[----:B------:R-:W-:Y:S02]  /*0990*/  HADD2.F32 R145, -RZ, R10.H1_H1 ;  /* 0x3000000aff917230 */ /* 0x000fe40000004100 */
[----:B------:R-:W-:Y:S01]  /*09a0*/  FADD.FTZ R10, -R182, R17 ;  /* 0x00000011b60a7221 */ /* 0x000fe20000010100 */
[----:B---3--:R-:W-:Y:S02]  /*09b0*/  HADD2.F32 R9, -RZ, R12.H0_H0 ;  /* 0x2000000cff097230 */ /* 0x008fe40000004100 */
[--C-:B------:R-:W-:Y:S02]  /*09c0*/  HADD2.F32 R20, -RZ, R14.reuse.H0_H0 ;  /* 0x2000000eff147230 */ /* 0x100fe40000004100 */
[----:B------:R-:W-:Y:S01]  /*09d0*/  FMUL.FTZ R10, R149, R10 ;  /* 0x0000000a950a7220 */ /* 0x000fe20000410000 */
[----:B------:R-:W-:-:S02]  /*09e0*/  HADD2.F32 R22, -RZ, R14.H1_H1 ;  /* 0x3000000eff167230 */ /* 0x000fc40000004100 */
[----:B------:R-:W-:Y:S01]  /*09f0*/  FADD.FTZ R14, -R182, R19 ;  /* 0x00000013b60e7221 */ /* 0x000fe20000010100 */
[--C-:B------:R-:W-:Y:S02]  /*0a00*/  HADD2.F32 R147, -RZ, R11.reuse.H0_H0 ;  /* 0x2000000bff937230 */ /* 0x100fe40000004100 */
[-C--:B------:R-:W-:Y:S01]  /*0a10*/  FMUL.FTZ R8, R7, R9.reuse ;  /* 0x0000000907087220 */ /* 0x080fe20000410000 */
[----:B------:R-:W-:Y:S02]  /*0a20*/  HADD2.F32 R185, -RZ, R11.H1_H1 ;  /* 0x3000000bffb97230 */ /* 0x000fe40000004100 */
[----:B------:R-:W-:Y:S01]  /*0a30*/  FADD.FTZ R76, R76, R9 ;  /* 0x000000094c4c7221 */ /* 0x000fe20000010000 */
[----:B------:R-:W-:Y:S02]  /*0a40*/  HADD2.F32 R12, -RZ, R12.H1_H1 ;  /* 0x3000000cff0c7230 */ /* 0x000fe40000004100 */
[----:B------:R-:W-:Y:S01]  /*0a50*/  FFMA.FTZ R52, R3, R9, R52 ;  /* 0x0000000903347223 */ /* 0x000fe20000010034 */
[----:B------:R-:W-:-:S02]  /*0a60*/  HADD2.F32 R16, -RZ, R13.H0_H0 ;  /* 0x2000000dff107230 */ /* 0x000fc40000004100 */
[----:B------:R-:W-:Y:S01]  /*0a70*/  FMUL.FTZ R9, R149, R14 ;  /* 0x0000000e95097220 */ /* 0x000fe20000410000 */
[----:B------:R-:W-:Y:S02]  /*0a80*/  HADD2.F32 R18, -RZ, R13.H1_H1 ;  /* 0x3000000dff127230 */ /* 0x000fe40000004100 */
[----:B------:R-:W-:Y:S01]  /*0a90*/  FADD.FTZ R77, R77, R12 ;  /* 0x0000000c4d4d7221 */ /* 0x000fe20000010000 */
[----:B------:R-:W-:Y:S02]  /*0aa0*/  HADD2.F32 R11, -RZ, R36.H1_H1 ;  /* 0x30000024ff0b7230 */ /* 0x000fe40000004100 */
[----:B------:R-:W-:Y:S01]  /*0ab0*/  FFMA.FTZ R53, R10, R12, R53 ;  /* 0x0000000c0a357223 */ /* 0x000fe20000010035 */
[----:B------:R-:W-:Y:S02]  /*0ac0*/  HADD2.F32 R13, -RZ, R37.H0_H0 ;  /* 0x20000025ff0d7230 */ /* 0x000fe40000004100 */
[----:B------:R-:W-:Y:S01]  /*0ad0*/  FADD.FTZ R78, R78, R16 ;  /* 0x000000104e4e7221 */ /* 0x000fe20000010000 */
[----:B------:R-:W-:Y:S01]  /*0ae0*/  FFMA.FTZ R54, R9, R16, R54 ;  /* 0x0000001009367223 */ /* 0x000fe20000010036 */
[----:B------:R-:W-:Y:S01]  /*0af0*/  FMUL.FTZ R7, R11, R12 ;  /* 0x0000000c0b077220 */ /* 0x000fe20000410000 */
[C---:B------:R-:W-:Y:S01]  /*0b00*/  FADD.FTZ R14, -R182.reuse, R141 ;  /* 0x0000008db60e7221 */ /* 0x040fe20000010100 */
[----:B------:R-:W-:Y:S01]  /*0b10*/  FMUL.FTZ R12, R13, R16 ;  /* 0x000000100d0c7220 */ /* 0x000fe20000410000 */
[----:B------:R-:W-:Y:S01]  /*0b20*/  FADD.FTZ R16, -R182, R143 ;  /* 0x0000008fb6107221 */ /* 0x000fe20000010100 */
[----:B------:R-:W-:-:S02]  /*0b30*/  HADD2.F32 R183, -RZ, R15.H0_H0 ;  /* 0x2000000fffb77230 */ /* 0x000fc40000004100 */
[C---:B------:R-:W-:Y:S01]  /*0b40*/  FMUL.FTZ R14, R149.reuse, R14 ;  /* 0x0000000e950e7220 */ /* 0x040fe20000410000 */
[----:B------:R-:W-:Y:S02]  /*0b50*/  HADD2.F32 R146, -RZ, R15.H1_H1 ;  /* 0x3000000fff927230 */ /* 0x000fe40000004100 */
[----:B------:R-:W-:Y:S01]  /*0b60*/  FMUL.FTZ R13, R149, R16 ;  /* 0x00000010950d7220 */ /* 0x000fe20000410000 */
[----:B------:R-:W-:Y:S02]  /*0b70*/  HADD2.F32 R11, -RZ, R37.H1_H1 ;  /* 0x30000025ff0b7230 */ /* 0x000fe40000004100 */
[----:B------:R-:W-:Y:S01]  /*0b80*/  FADD.FTZ R79, R79, R18 ;  /* 0x000000124f4f7221 */ /* 0x000fe20000010000 */
[--C-:B------:R-:W-:Y:S02]  /*0b90*/  HADD2.F32 R15, -RZ, R38.reuse.H0_H0 ;  /* 0x20000026ff0f7230 */ /* 0x100fe40000004100 */
[----:B------:R-:W-:Y:S01]  /*0ba0*/  FFMA.FTZ R55, R14, R18, R55 ;  /* 0x000000120e377223 */ /* 0x000fe20000010037 */
[----:B------:R-:W-:-:S02]  /*0bb0*/  HADD2.F32 R17, -RZ, R38.H1_H1 ;  /* 0x30000026ff117230 */ /* 0x000fc40000004100 */
[----:B------:R-:W-:Y:S01]  /*0bc0*/  FMUL.FTZ R11, R11, R18 ;  /* 0x000000120b0b7220 */ /* 0x000fe20000410000 */
[----:B------:R-:W-:Y:S01]  /*0bd0*/  FADD.FTZ R80, R80, R20 ;  /* 0x0000001450507221 */ /* 0x000fe20000010000 */
[-C--:B------:R-:W-:Y:S01]  /*0be0*/  FMUL.FTZ R16, R15, R20.reuse ;  /* 0x000000140f107220 */ /* 0x080fe20000410000 */
[----:B------:R-:W-:Y:S01]  /*0bf0*/  FFMA.FTZ R56, R13, R20, R56 ;  /* 0x000000140d387223 */ /* 0x000fe20000010038 */
[----:B------:R-:W-:Y:S01]  /*0c00*/  FADD.FTZ R18, -R182, R145 ;  /* 0x00000091b6127221 */ /* 0x000fe20000010100 */
[----:B------:R-:W-:Y:S01]  /*0c10*/  FMUL.FTZ R15, R17, R22 ;  /* 0x00000016110f7220 */ /* 0x000fe20000410000 */
[----:B------:R-:W-:Y:S01]  /*0c20*/  FADD.FTZ R20, RZ, R8 ;  /* 0x00000008ff147221 */ /* 0x000fe20000010000 */
[----:B------:R-:W-:Y:S01]  /*0c30*/  FFMA.FTZ R17, R3, R8, RZ ;  /* 0x0000000803117223 */ /* 0x000fe200000100ff */
[----:B------:R-:W-:Y:S01]  /*0c40*/  FMUL.FTZ R18, R149, R18 ;  /* 0x0000001295127220 */ /* 0x000fe20000410000 */
[----:B------:R-:W-:Y:S01]  /*0c50*/  FADD.FTZ R81, R81, R22 ;  /* 0x0000001651517221 */ /* 0x000fe20000010000 */
[----:B------:R-:W-:Y:S01]  /*0c60*/  FADD.FTZ R19, R20, R7 ;  /* 0x0000000714137221 */ /* 0x000fe20000010000 */
[----:B------:R-:W-:Y:S01]  /*0c70*/  FFMA.FTZ R20, R10, R7, R17 ;  /* 0x000000070a147223 */ /* 0x000fe20000010011 */
[----:B------:R-:W-:Y:S01]  /*0c80*/  FFMA.FTZ R57, R18, R22, R57 ;  /* 0x0000001612397223 */ /* 0x000fe20000010039 */
[----:B------:R-:W-:Y:S01]  /*0c90*/  FADD.FTZ R140, -R182, R147 ;  /* 0x00000093b68c7221 */ /* 0x000fe20000010100 */
[----:B------:R-:W-:Y:S01]  /*0ca0*/  FADD.FTZ R22, R19, R12 ;  /* 0x0000000c13167221 */ /* 0x000fe20000010000 */
[----:B------:R-:W-:Y:S01]  /*0cb0*/  FFMA.FTZ R141, R9, R12, R20 ;  /* 0x0000000c098d7223 */ /* 0x000fe20000010014 */
[----:B------:R-:W-:-:S02]  /*0cc0*/  HADD2.F32 R145, -RZ, R39.H1_H1 ;  /* 0x30000027ff917230 */ /* 0x000fc40000004100 */
[----:B------:R-:W-:Y:S01]  /*0cd0*/  FMUL.FTZ R17, R142, R183 ;  /* 0x000000b78e117220 */ /* 0x000fe20000410000 */
[----:B------:R-:W-:Y:S01]  /*0ce0*/  FADD.FTZ R143, R22, R11 ;  /* 0x0000000b168f7221 */ /* 0x000fe20000010000 */
[----:B------:R-:W-:Y:S01]  /*0cf0*/  FFMA.FTZ R20, R14, R11, R141 ;  /* 0x0000000b0e147223 */ /* 0x000fe2000001008d */
[----:B------:R-:W-:Y:S01]  /*0d00*/  FMUL.FTZ R19, R149, R140 ;  /* 0x0000008c95137220 */ /* 0x000fe20000410000 */
[----:B------:R-:W-:Y:S01]  /*0d10*/  FADD.FTZ R144, -R182, R185 ;  /* 0x000000b9b6907221 */ /* 0x000fe20000010100 */
[----:B------:R-:W-:Y:S01]  /*0d20*/  FADD.FTZ R22, R143, R16 ;  /* 0x000000108f167221 */ /* 0x000fe20000010000 */
[----:B------:R-:W-:Y:S01]  /*0d30*/  FFMA.FTZ R141, R13, R16, R20 ;  /* 0x000000100d8d7223 */ /* 0x000fe20000010014 */
        /* <DEDUP_REMOVED lines=10> */
[----:B------:R-:W-:Y:S01]  /*0de0*/  IADD3 R185, PT, PT, R6, 0x20, RZ ;  /* 0x0000002006b97810 */ /* 0x000fe20007ffe0ff */
[----:B------:R-:W-:Y:S01]  /*0df0*/  FADD.FTZ R183, R183, R20 ;  /* 0x00000014b7b77221 */ /* 0x000fe20000010000 */
[----:B------:R-:W-:-:S07]  /*0e00*/  FFMA.FTZ R186, R22, R20, R141 ;  /* 0x0000001416ba7223 */ /* 0x000fce000001008d */
.L_x_673:
[----:B------:R-:W-:Y:S05]  /*0e10*/  BSYNC.RECONVERGENT B2 ;  /* 0x0000000000027941 */ /* 0x000fea0003800200 */
.L_x_672:
        /* <DEDUP_REMOVED lines=8> */
[----:B------:R-:W-:Y:S01]  /*0ea0*/  HADD2.F32 R23, -RZ, R40.H0_H0 ;  /* 0x20000028ff177230 */ /* 0x000fe20000004100 */
[----:B------:R-:W-:Y:S01]  /*0eb0*/  IADD3 R185, PT, PT, R185, 0x20, RZ ;  /* 0x00000020b9b97810 */ /* 0x000fe20007ffe0ff */
[----:B------:R-:W-:Y:S02]  /*0ec0*/  HADD2.F32 R148, -RZ, R43.H1_H1 ;  /* 0x3000002bff947230 */ /* 0x000fe40000004100 */
        /* <DEDUP_REMOVED lines=48> */
[----:B------:R-:W-:Y:S01]  /*11d0*/  FADD.FTZ R140, R183, R24 ;  /* 0x00000018b78c7221 */ /* 0x000fe20000010000 */
[----:B------:R-:W-:Y:S01]  /*11e0*/  FFMA.FTZ R33, R21, R24, R186 ;  /* 0x0000001815217223 */ /* 0x000fe200000100ba */
[----:B------:R-:W-:Y:S01]  /*11f0*/  FMUL.FTZ R34, R149, R34 ;  /* 0x0000002295227220 */ /* 0x000fe20000410000 */
[----:B------:R-:W-:Y:S02]  /*1200*/  HADD2.F32 R143, -RZ, R43.H0_H0 ;  /* 0x2000002bff8f7230 */ /* 0x000fe40000004100 */
[----:B------:R-:W-:Y:S01]  /*1210*/  FADD.FTZ R35, R140, R23 ;  /* 0x000000178c237221 */ /* 0x000fe20000010000 */
[----:B------:R-:W-:Y:S01]  /*1220*/  FFMA.FTZ R140, R26, R23, R33 ;  /* 0x000000171a8c7223 */ /* 0x000fe20000010021 */
[----:B------:R-:W-:Y:S01]  /*1230*/  FADD.FTZ R89, R89, R142 ;  /* 0x0000008e59597221 */ /* 0x000fe20000010000 */
[----:B------:R-:W-:Y:S01]  /*1240*/  FFMA.FTZ R65, R34, R142, R65 ;  /* 0x0000008e22417223 */ /* 0x000fe20000010041 */
[----:B------:R-:W-:Y:S01]  /*1250*/  FADD.FTZ R142, R35, R28 ;  /* 0x0000001c238e7221 */ /* 0x000fe20000010000 */
[----:B------:R-:W-:Y:S01]  /*1260*/  FFMA.FTZ R141, R25, R28, R140 ;  /* 0x0000001c198d7223 */ /* 0x000fe2000001008c */
[----:B------:R-:W-:Y:S01]  /*1270*/  FMUL.FTZ R33, R143, R146 ;  /* 0x000000928f217220 */ /* 0x000fe20000410000 */
[----:B------:R-:W-:Y:S01]  /*1280*/  FADD.FTZ R144, -R182, R147 ;  /* 0x00000093b6907221 */ /* 0x000fe20000010100 */
[----:B------:R-:W-:Y:S01]  /*1290*/  FADD.FTZ R143, R142, R27 ;  /* 0x0000001b8e8f7221 */ /* 0x000fe20000010000 */
[----:B------:R-:W-:Y:S01]  /*12a0*/  FFMA.FTZ R140, R30, R27, R141 ;  /* 0x0000001b1e8c7223 */ /* 0x000fe2000001008d */
[----:B------:R-:W-:Y:S01]  /*12b0*/  FADD.FTZ R150, -R182, R187 ;  /* 0x000000bbb6967221 */ /* 0x000fe20000010100 */
[----:B------:R-:W-:Y:S01]  /*12c0*/  FMUL.FTZ R35, R149, R144 ;  /* 0x0000009095237220 */ /* 0x000fe20000410000 */
[----:B------:R-:W-:Y:S01]  /*12d0*/  FADD.FTZ R142, R143, R32 ;  /* 0x000000208f8e7221 */ /* 0x000fe20000010000 */
[----:B------:R-:W-:Y:S01]  /*12e0*/  FFMA.FTZ R141, R29, R32, R140 ;  /* 0x000000201d8d7223 */ /* 0x000fe2000001008c */
[----:B------:R-:W-:Y:S01]  /*12f0*/  FMUL.FTZ R148, R148, R188 ;  /* 0x000000bc94947220 */ /* 0x000fe20000410000 */
[----:B------:R-:W-:Y:S01]  /*1300*/  FMUL.FTZ R150, R149, R150 ;  /* 0x0000009695967220 */ /* 0x000fe20000410000 */
[----:B------:R-:W-:Y:S01]  /*1310*/  FADD.FTZ R142, R142, R31 ;  /* 0x0000001f8e8e7221 */ /* 0x000fe20000010000 */
[----:B------:R-:W-:Y:S01]  /*1320*/  FFMA.FTZ R140, R34, R31, R141 ;  /* 0x0000001f228c7223 */ /* 0x000fe2000001008d */
[----:B------:R-:W-:Y:S01]  /*1330*/  FADD.FTZ R90, R90, R146 ;  /* 0x000000925a5a7221 */ /* 0x000fe20000010000 */
[C---:B------:R-:W-:Y:S01]  /*1340*/  FFMA.FTZ R66, R35.reuse, R146, R66 ;  /* 0x0000009223427223 */ /* 0x040fe20000010042 */
[----:B------:R-:W-:Y:S01]  /*1350*/  FADD.FTZ R183, R142, R33 ;  /* 0x000000218eb77221 */ /* 0x000fe20000010000 */
[----:B------:R-:W-:Y:S01]  /*1360*/  FFMA.FTZ R141, R35, R33, R140 ;  /* 0x00000021238d7223 */ /* 0x000fe2000001008c */
[----:B------:R-:W-:Y:S01]  /*1370*/  FADD.FTZ R91, R91, R188 ;  /* 0x000000bc5b5b7221 */ /* 0x000fe20000010000 */
[C---:B------:R-:W-:Y:S01]  /*1380*/  FFMA.FTZ R67, R150.reuse, R188, R67 ;  /* 0x000000bc96437223 */ /* 0x040fe20000010043 */
[----:B------:R-:W-:Y:S01]  /*1390*/  FADD.FTZ R183, R183, R148 ;  /* 0x00000094b7b77221 */ /* 0x000fe20000010000 */
[----:B------:R-:W-:-:S07]  /*13a0*/  FFMA.FTZ R186, R150, R148, R141 ;  /* 0x0000009496ba7223 */ /* 0x000fce000001008d */
.L_x_675:
[----:B------:R-:W-:Y:S05]  /*13b0*/  BSYNC.RECONVERGENT B2 ;  /* 0x0000000000027941 */ /* 0x000fea0003800200 */
.L_x_674:
        /* <DEDUP_REMOVED lines=8> */
[--C-:B------:R-:W-:Y:S01]  /*1440*/  HADD2.F32 R152, -RZ, R44.reuse.H0_H0 ;  /* 0x2000002cff987230 */ /* 0x100fe20000004100 */
[----:B------:R-:W-:Y:S01]  /*1450*/  IADD3 R185, PT, PT, R185, 0x20, RZ ;  /* 0x00000020b9b97810 */ /* 0x000fe20007ffe0ff */
[----:B------:R-:W-:Y:S02]  /*1460*/  HADD2.F32 R153, -RZ, R44.H1_H1 ;  /* 0x3000002cff997230 */ /* 0x000fe40000004100 */
[----:B------:R-:W-:Y:S02]  /*1470*/  HADD2.F32 R156, -RZ, R45.H0_H0 ;  /* 0x2000002dff9c7230 */ /* 0x000fe40000004100 */
[----:B------:R-:W-:Y:S02]  /*1480*/  HADD2.F32 R160, -RZ, R46.H0_H0 ;  /* 0x2000002effa07230 */ /* 0x000fe40000004100 */
[----:B------:R-:W-:Y:S02]  /*1490*/  HADD2.F32 R164, -RZ, R47.H1_H1 ;  /* 0x3000002fffa47230 */ /* 0x000fe40000004100 */
[----:B--2---:R-:W-:-:S02]  /*14a0*/  HADD2.F32 R151, -RZ, R140.H0_H0 ;  /* 0x2000008cff977230 */ /* 0x004fc40000004100 */
[----:B------:R-:W-:Y:S02]  /*14b0*/  HADD2.F32 R155, -RZ, R140.H1_H1 ;  /* 0x3000008cff9b7230 */ /* 0x000fe40000004100 */
[--C-:B------:R-:W-:Y:S02]  /*14c0*/  HADD2.F32 R157, -RZ, R141.reuse.H0_H0 ;  /* 0x2000008dff9d7230 */ /* 0x100fe40000004100 */
[C---:B------:R-:W-:Y:S01]  /*14d0*/  FADD.FTZ R140, -R182.reuse, R151 ;  /* 0x00000097b68c7221 */ /* 0x040fe20000010100 */
[----:B------:R-:W-:Y:S02]  /*14e0*/  HADD2.F32 R159, -RZ, R141.H1_H1 ;  /* 0x3000008dff9f7230 */ /* 0x000fe40000004100 */
[C---:B------:R-:W-:Y:S01]  /*14f0*/  FADD.FTZ R154, -R182.reuse, R155 ;  /* 0x0000009bb69a7221 */ /* 0x040fe20000010100 */
[----:B------:R-:W-:Y:S02]  /*1500*/  HADD2.F32 R161, -RZ, R142.H0_H0 ;  /* 0x2000008effa17230 */ /* 0x000fe40000004100 */
[----:B-----5:R-:W-:Y:S01]  /*1510*/  FMUL.FTZ R151, R149, R140 ;  /* 0x0000008c95977220 */ /* 0x020fe20000410000 */
[----:B------:R-:W-:Y:S01]  /*1520*/  FADD.FTZ R140, -R182, R157 ;  /* 0x0000009db68c7221 */ /* 0x000fe20000010100 */
[----:B---3--:R-:W-:-:S02]  /*1530*/  HADD2.F32 R141, -RZ, R144.H0_H0 ;  /* 0x20000090ff8d7230 */ /* 0x008fc40000004100 */
[C---:B------:R-:W-:Y:S01]  /*1540*/  FADD.FTZ R158, -R182.reuse, R159 ;  /* 0x0000009fb69e7221 */ /* 0x040fe20000010100 */
[----:B------:R-:W-:Y:S02]  /*1550*/  HADD2.F32 R144, -RZ, R144.H1_H1 ;  /* 0x30000090ff907230 */ /* 0x000fe40000004100 */
[----:B------:R-:W-:Y:S01]  /*1560*/  FMUL.FTZ R155, R149, R140 ;  /* 0x0000008c959b7220 */ /* 0x000fe20000410000 */
[----:B------:R-:W-:Y:S01]  /*1570*/  FADD.FTZ R140, -R182, R161 ;  /* 0x000000a1b68c7221 */ /* 0x000fe20000010100 */
[----:B------:R-:W-:Y:S01]  /*1580*/  FMUL.FTZ R152, R141, R152 ;  /* 0x000000988d987220 */ /* 0x000fe20000410000 */
[--C-:B------:R-:W-:Y:S02]  /*1590*/  HADD2.F32 R165, -RZ, R143.reuse.H0_H0 ;  /* 0x2000008fffa57230 */ /* 0x100fe40000004100 */
[----:B------:R-:W-:Y:S01]  /*15a0*/  FADD.FTZ R92, R92, R141 ;  /* 0x0000008d5c5c7221 */ /* 0x000fe20000010000 */
[----:B------:R-:W-:Y:S02]  /*15b0*/  HADD2.F32 R187, -RZ, R143.H1_H1 ;  /* 0x3000008fffbb7230 */ /* 0x000fe40000004100 */
[----:B------:R-:W-:Y:S01]  /*15c0*/  FMUL.FTZ R159, R149, R140 ;  /* 0x0000008c959f7220 */ /* 0x000fe20000410000 */
[----:B------:R-:W-:-:S02]  /*15d0*/  HADD2.F32 R143, -RZ, R145.H0_H0 ;  /* 0x20000091ff8f7230 */ /* 0x000fc40000004100 */
[----:B------:R-:W-:Y:S01]  /*15e0*/  FFMA.FTZ R68, R151, R141, R68 ;  /* 0x0000008d97447223 */ /* 0x000fe20000010044 */
[----:B------:R-:W-:Y:S01]  /*15f0*/  FMUL.FTZ R153, R144, R153 ;  /* 0x0000009990997220 */ /* 0x000fe20000410000 */
[----:B------:R-:W-:Y:S01]  /*1600*/  FADD.FTZ R140, R183, R152 ;  /* 0x00000098b78c7221 */ /* 0x000fe20000010000 */
[----:B------:R-:W-:Y:S01]  /*1610*/  FMUL.FTZ R154, R149, R154 ;  /* 0x0000009a959a7220 */ /* 0x000fe20000410000 */
[----:B------:R-:W-:Y:S01]  /*1620*/  FFMA.FTZ R141, R151, R152, R186 ;  /* 0x00000098978d7223 */ /* 0x000fe200000100ba */
[----:B------:R-:W-:Y:S02]  /*1630*/  HADD2.F32 R163, -RZ, R142.H1_H1 ;  /* 0x3000008effa37230 */ /* 0x000fe40000004100 */
[----:B------:R-:W-:Y:S01]  /*1640*/  FMUL.FTZ R156, R143, R156 ;  /* 0x0000009c8f9c7220 */ /* 0x000fe20000410000 */
[----:B------:R-:W-:Y:S02]  /*1650*/  HADD2.F32 R142, -RZ, R145.H1_H1 ;  /* 0x30000091ff8e7230 */ /* 0x000fe40000004100 */
[----:B------:R-:W-:Y:S01]  /*1660*/  FADD.FTZ R94, R94, R143 ;  /* 0x0000008f5e5e7221 */ /* 0x000fe20000010000 */
[----:B------:R-:W-:-:S02]  /*1670*/  HADD2.F32 R157, -RZ, R45.H1_H1 ;  /* 0x3000002dff9d7230 */ /* 0x000fc40000004100 */
[----:B------:R-:W-:Y:S01]  /*1680*/  FFMA.FTZ R70, R155, R143, R70 ;  /* 0x0000008f9b467223 */ /* 0x000fe20000010046 */
[----:B------:R-:W-:Y:S01]  /*1690*/  FMUL.FTZ R158, R149, R158 ;  /* 0x0000009e959e7220 */ /* 0x000fe20000410000 */
[----:B------:R-:W-:Y:S01]  /*16a0*/  FADD.FTZ R143, R140, R153 ;  /* 0x000000998c8f7221 */ /* 0x000fe20000010000 */
[----:B------:R-:W-:Y:S01]  /*16b0*/  FFMA.FTZ R140, R154, R153, R141 ;  /* 0x000000999a8c7223 */ /* 0x000fe2000001008d */
[--C-:B------:R-:W-:Y:S02]  /*16c0*/  HADD2.F32 R145, -RZ, R146.reuse.H0_H0 ;  /* 0x20000092ff917230 */ /* 0x100fe40000004100 */
[----:B------:R-:W-:Y:S01]  /*16d0*/  FMUL.FTZ R157, R142, R157 ;  /* 0x0000009d8e9d7220 */ /* 0x000fe20000410000 */
[----:B------:R-:W-:Y:S01]  /*16e0*/  FADD.FTZ R95, R95, R142 ;  /* 0x0000008e5f5f7221 */ /* 0x000fe20000010000 */
[----:B------:R-:W-:Y:S01]  /*16f0*/  FFMA.FTZ R71, R158, R142, R71 ;  /* 0x0000008e9e477223 */ /* 0x000fe20000010047 */
[----:B------:R-:W-:Y:S01]  /*1700*/  FADD.FTZ R142, R143, R156 ;  /* 0x0000009c8f8e7221 */ /* 0x000fe20000010000 */
[----:B------:R-:W-:Y:S01]  /*1710*/  FFMA.FTZ R141, R155, R156, R140 ;  /* 0x0000009c9b8d7223 */ /* 0x000fe2000001008c */
[----:B------:R-:W-:Y:S01]  /*1720*/  FADD.FTZ R93, R93, R144 ;  /* 0x000000905d5d7221 */ /* 0x000fe20000010000 */
[----:B------:R-:W-:Y:S01]  /*1730*/  FFMA.FTZ R69, R154, R144, R69 ;  /* 0x000000909a457223 */ /* 0x000fe20000010045 */
[----:B------:R-:W-:-:S02]  /*1740*/  HADD2.F32 R146, -RZ, R146.H1_H1 ;  /* 0x30000092ff927230 */ /* 0x000fc40000004100 */
[C---:B------:R-:W-:Y:S01]  /*1750*/  FADD.FTZ R144, -R182.reuse, R165 ;  /* 0x000000a5b6907221 */ /* 0x040fe20000010100 */
[----:B------:R-:W-:Y:S02]  /*1760*/  HADD2.F32 R161, -RZ, R46.H1_H1 ;  /* 0x3000002effa17230 */ /* 0x000fe40000004100 */
[----:B------:R-:W-:Y:S01]  /*1770*/  FADD.FTZ R162, -R182, R163 ;  /* 0x000000a3b6a27221 */ /* 0x000fe20000010100 */
[----:B------:R-:W-:Y:S01]  /*1780*/  FMUL.FTZ R160, R145, R160 ;  /* 0x000000a091a07220 */ /* 0x000fe20000410000 */
[----:B------:R-:W-:Y:S01]  /*1790*/  FADD.FTZ R143, R142, R157 ;  /* 0x0000009d8e8f7221 */ /* 0x000fe20000010000 */
[----:B------:R-:W-:Y:S01]  /*17a0*/  FFMA.FTZ R140, R158, R157, R141 ;  /* 0x0000009d9e8c7223 */ /* 0x000fe2000001008d */
[----:B------:R-:W-:Y:S02]  /*17b0*/  HADD2.F32 R166, -RZ, R147.H0_H0 ;  /* 0x20000093ffa67230 */ /* 0x000fe40000004100 */
[----:B------:R-:W-:Y:S01]  /*17c0*/  FMUL.FTZ R165, R149, R144 ;  /* 0x0000009095a57220 */ /* 0x000fe20000410000 */
[----:B------:R-:W-:-:S02]  /*17d0*/  HADD2.F32 R163, -RZ, R47.H0_H0 ;  /* 0x2000002fffa37230 */ /* 0x000fc40000004100 */
[----:B------:R-:W-:Y:S01]  /*17e0*/  FMUL.FTZ R161, R146, R161 ;  /* 0x000000a192a17220 */ /* 0x000fe20000410000 */
[----:B------:R-:W-:Y:S01]  /*17f0*/  FMUL.FTZ R162, R149, R162 ;  /* 0x000000a295a27220 */ /* 0x000fe20000410000 */
[----:B------:R-:W-:Y:S01]  /*1800*/  FADD.FTZ R142, R143, R160 ;  /* 0x000000a08f8e7221 */ /* 0x000fe20000010000 */
[----:B------:R-:W-:Y:S01]  /*1810*/  FFMA.FTZ R141, R159, R160, R140 ;  /* 0x000000a09f8d7223 */ /* 0x000fe2000001008c */
[----:B------:R-:W-:Y:S02]  /*1820*/  HADD2.F32 R147, -RZ, R147.H1_H1 ;  /* 0x30000093ff937230 */ /* 0x000fe40000004100 */
[----:B------:R-:W-:Y:S01]  /*1830*/  FMUL.FTZ R163, R166, R163 ;  /* 0x000000a3a6a37220 */ /* 0x000fe20000410000 */
[----:B------:R-:W-:Y:S01]  /*1840*/  FADD.FTZ R98, R98, R166 ;  /* 0x000000a662627221 */ /* 0x000fe20000010000 */
[----:B------:R-:W-:Y:S01]  /*1850*/  FFMA.FTZ R74, R165, R166, R74 ;  /* 0x000000a6a54a7223 */ /* 0x000fe2000001004a */
        /* <DEDUP_REMOVED lines=10> */
[----:B------:R-:W-:Y:S01]  /*1900*/  FFMA.FTZ R73, R162, R146, R73 ;  /* 0x00000092a2497223 */ /* 0x000fe20000010049 */
[----:B------:R-:W-:Y:S01]  /*1910*/  FADD.FTZ R99, R99, R147 ;  /* 0x0000009363637221 */ /* 0x000fe20000010000 */
[C---:B------:R-:W-:Y:S01]  /*1920*/  FFMA.FTZ R75, R166.reuse, R147, R75 ;  /* 0x00000093a64b7223 */ /* 0x040fe2000001004b */
[----:B------:R-:W-:Y:S01]  /*1930*/  FADD.FTZ R183, R183, R164 ;  /* 0x000000a4b7b77221 */ /* 0x000fe20000010000 */
[----:B------:R-:W-:-:S07]  /*1940*/  FFMA.FTZ R186, R166, R164, R141 ;  /* 0x000000a4a6ba7223 */ /* 0x000fce000001008d */
.L_x_677:
[----:B------:R-:W-:Y:S05]  /*1950*/  BSYNC.RECONVERGENT B2 ;  /* 0x0000000000027941 */ /* 0x000fea0003800200 */
.L_x_676:
[----:B------:R-:W-:Y:S05]  /*1960*/  @!P4 BRA `(.L_x_678) ;  /* 0x0000001c003cc947 */ /* 0x000fea0003800000 */
        /* <DEDUP_REMOVED lines=8> */
[----:B--2---:R-:W-:Y:S02]  /*19f0*/  HADD2.F32 R167, -RZ, R140.H0_H0 ;  /* 0x2000008cffa77230 */ /* 0x004fe40000004100 */
[----:B------:R-:W-:Y:S02]  /*1a00*/  HADD2.F32 R173, -RZ, R141.H1_H1 ;  /* 0x3000008dffad7230 */ /* 0x000fe40000004100 */
[--C-:B------:R-:W-:Y:S02]  /*1a10*/  HADD2.F32 R179, -RZ, R143.reuse.H0_H0 ;  /* 0x2000008fffb37230 */ /* 0x100fe40000004100 */
[----:B------:R-:W-:-:S02]  /*1a20*/  HADD2.F32 R143, -RZ, R143.H1_H1 ;  /* 0x3000008fff8f7230 */ /* 0x000fc40000004100 */
[C---:B------:R-:W-:Y:S01]  /*1a30*/  FADD.FTZ R174, -R182.reuse, R173 ;  /* 0x000000adb6ae7221 */ /* 0x040fe20000010100 */
[----:B------:R-:W-:Y:S02]  /*1a40*/  HADD2.F32 R169, -RZ, R140.H1_H1 ;  /* 0x3000008cffa97230 */ /* 0x000fe40000004100 */
[C---:B------:R-:W-:Y:S01]  /*1a50*/  FADD.FTZ R140, -R182.reuse, R167 ;  /* 0x000000a7b68c7221 */ /* 0x040fe20000010100 */
[----:B------:R-:W-:Y:S02]  /*1a60*/  HADD2.F32 R171, -RZ, R141.H0_H0 ;  /* 0x2000008dffab7230 */ /* 0x000fe40000004100 */
[----:B------:R-:W-:Y:S01]  /*1a70*/  FADD.FTZ R188, -R182, R143 ;  /* 0x0000008fb6bc7221 */ /* 0x000fe20000010100 */
[----:B---3--:R-:W-:Y:S02]  /*1a80*/  HADD2.F32 R141, -RZ, R144.H0_H0 ;  /* 0x20000090ff8d7230 */ /* 0x008fe40000004100 */
[----:B-----5:R-:W-:Y:S01]  /*1a90*/  FMUL.FTZ R167, R149, R140 ;  /* 0x0000008c95a77220 */ /* 0x020fe20000410000 */
[----:B------:R-:W-:-:S02]  /*1aa0*/  HADD2.F32 R143, -RZ, R145.H0_H0 ;  /* 0x20000091ff8f7230 */ /* 0x000fc40000004100 */
[----:B------:R-:W-:Y:S01]  /*1ab0*/  FADD.FTZ R170, -R182, R169 ;  /* 0x000000a9b6aa7221 */ /* 0x000fe20000010100 */
[----:B------:R-:W-:Y:S02]  /*1ac0*/  HADD2.F32 R176, -RZ, R145.H1_H1 ;  /* 0x30000091ffb07230 */ /* 0x000fe40000004100 */
[----:B------:R-:W-:Y:S01]  /*1ad0*/  FMUL.FTZ R174, R149, R174 ;  /* 0x000000ae95ae7220 */ /* 0x000fe20000410000 */
[----:B------:R-:W-:Y:S02]  /*1ae0*/  HADD2.F32 R173, -RZ, R49.H1_H1 ;  /* 0x30000031ffad7230 */ /* 0x000fe40000004100 */
[----:B------:R-:W-:Y:S01]  /*1af0*/  FMUL.FTZ R168, R168, R141 ;  /* 0x0000008da8a87220 */ /* 0x000fe20000410000 */
[--C-:B------:R-:W-:Y:S02]  /*1b00*/  HADD2.F32 R175, -RZ, R142.reuse.H0_H0 ;  /* 0x2000008effaf7230 */ /* 0x100fe40000004100 */
[----:B------:R-:W-:Y:S01]  /*1b10*/  FADD.FTZ R115, R115, R176 ;  /* 0x000000b073737221 */ /* 0x000fe20000010000 */
[----:B------:R-:W-:-:S02]  /*1b20*/  HADD2.F32 R177, -RZ, R142.H1_H1 ;  /* 0x3000008effb17230 */ /* 0x000fc40000004100 */
[----:B------:R-:W-:Y:S01]  /*1b30*/  FADD.FTZ R142, -R182, R171 ;  /* 0x000000abb68e7221 */ /* 0x000fe20000010100 */
[----:B------:R-:W-:Y:S02]  /*1b40*/  HADD2.F32 R145, -RZ, R146.H0_H0 ;  /* 0x20000092ff917230 */ /* 0x000fe40000004100 */
[-C--:B------:R-:W-:Y:S01]  /*1b50*/  FMUL.FTZ R173, R173, R176.reuse ;  /* 0x000000b0adad7220 */ /* 0x080fe20000410000 */
[----:B------:R-:W-:Y:S02]  /*1b60*/  HADD2.F32 R140, -RZ, R50.H0_H0 ;  /* 0x20000032ff8c7230 */ /* 0x000fe40000004100 */
[----:B------:R-:W-:Y:S01]  /*1b70*/  FFMA.FTZ R103, R174, R176, R103 ;  /* 0x000000b0ae677223 */ /* 0x000fe20000010067 */
[----:B------:R-:W-:Y:S02]  /*1b80*/  HADD2.F32 R144, -RZ, R144.H1_H1 ;  /* 0x30000090ff907230 */ /* 0x000fe40000004100 */
[----:B------:R-:W-:Y:S01]  /*1b90*/  FMUL.FTZ R171, R149, R142 ;  /* 0x0000008e95ab7220 */ /* 0x000fe20000410000 */
[----:B------:R-:W-:-:S02]  /*1ba0*/  HADD2.F32 R169, -RZ, R48.H1_H1 ;  /* 0x30000030ffa97230 */ /* 0x000fc40000004100 */
[----:B------:R-:W-:Y:S01]  /*1bb0*/  FMUL.FTZ R176, R140, R145 ;  /* 0x000000918cb07220 */ /* 0x000fe20000410000 */
[----:B------:R-:W-:Y:S01]  /*1bc0*/  FADD.FTZ R112, R112, R141 ;  /* 0x0000008d70707221 */ /* 0x000fe20000010000 */
[----:B------:R-:W-:Y:S01]  /*1bd0*/  FFMA.FTZ R100, R167, R141, R100 ;  /* 0x0000008da7647223 */ /* 0x000fe20000010064 */
[----:B------:R-:W-:Y:S01]  /*1be0*/  FADD.FTZ R140, R183, R168 ;  /* 0x000000a8b78c7221 */ /* 0x000fe20000010000 */
[----:B------:R-:W-:Y:S01]  /*1bf0*/  FMUL.FTZ R169, R169, R144 ;  /* 0x00000090a9a97220 */ /* 0x000fe20000410000 */
[----:B------:R-:W-:Y:S01]  /*1c00*/  FMUL.FTZ R170, R149, R170 ;  /* 0x000000aa95aa7220 */ /* 0x000fe20000410000 */
[----:B------:R-:W-:Y:S01]  /*1c10*/  FFMA.FTZ R141, R167, R168, R186 ;  /* 0x000000a8a78d7223 */ /* 0x000fe200000100ba */
[-C--:B------:R-:W-:Y:S01]  /*1c20*/  FMUL.FTZ R172, R172, R143.reuse ;  /* 0x0000008facac7220 */ /* 0x080fe20000410000 */
[----:B------:R-:W-:Y:S01]  /*1c30*/  FADD.FTZ R114, R114, R143 ;  /* 0x0000008f72727221 */ /* 0x000fe20000010000 */
[----:B------:R-:W-:Y:S01]  /*1c40*/  FFMA.FTZ R102, R171, R143, R102 ;  /* 0x0000008fab667223 */ /* 0x000fe20000010066 */
[----:B------:R-:W-:Y:S01]  /*1c50*/  FADD.FTZ R143, R140, R169 ;  /* 0x000000a98c8f7221 */ /* 0x000fe20000010000 */
[----:B------:R-:W-:Y:S01]  /*1c60*/  FFMA.FTZ R140, R170, R169, R141 ;  /* 0x000000a9aa8c7223 */ /* 0x000fe2000001008d */
[C---:B------:R-:W-:Y:S01]  /*1c70*/  FADD.FTZ R178, -R182.reuse, R175 ;  /* 0x000000afb6b27221 */ /* 0x040fe20000010100 */
[----:B------:R-:W-:Y:S01]  /*1c80*/  FADD.FTZ R180, -R182, R177 ;  /* 0x000000b1b6b47221 */ /* 0x000fe20000010100 */
[----:B------:R-:W-:Y:S01]  /*1c90*/  FADD.FTZ R142, R143, R172 ;  /* 0x000000ac8f8e7221 */ /* 0x000fe20000010000 */
[----:B------:R-:W-:Y:S01]  /*1ca0*/  FFMA.FTZ R141, R171, R172, R140 ;  /* 0x000000acab8d7223 */ /* 0x000fe2000001008c */
[----:B------:R-:W-:-:S02]  /*1cb0*/  HADD2.F32 R146, -RZ, R146.H1_H1 ;  /* 0x30000092ff927230 */ /* 0x000fc40000004100 */
[----:B------:R-:W-:Y:S01]  /*1cc0*/  FMUL.FTZ R175, R149, R178 ;  /* 0x000000b295af7220 */ /* 0x000fe20000410000 */
[----:B------:R-:W-:Y:S02]  /*1cd0*/  HADD2.F32 R177, -RZ, R50.H1_H1 ;  /* 0x30000032ffb17230 */ /* 0x000fe40000004100 */
[----:B------:R-:W-:Y:S01]  /*1ce0*/  FADD.FTZ R143, R142, R173 ;  /* 0x000000ad8e8f7221 */ /* 0x000fe20000010000 */
[----:B------:R-:W-:Y:S01]  /*1cf0*/  FFMA.FTZ R140, R174, R173, R141 ;  /* 0x000000adae8c7223 */ /* 0x000fe2000001008d */
[----:B------:R-:W-:Y:S01]  /*1d00*/  FADD.FTZ R184, -R182, R179 ;  /* 0x000000b3b6b87221 */ /* 0x000fe20000010100 */
[----:B------:R-:W-:Y:S02]  /*1d10*/  HADD2.F32 R182, -RZ, R147.H0_H0 ;  /* 0x20000093ffb67230 */ /* 0x000fe40000004100 */
[----:B------:R-:W-:Y:S01]  /*1d20*/  FMUL.FTZ R177, R177, R146 ;  /* 0x00000092b1b17220 */ /* 0x000fe20000410000 */
[----:B------:R-:W-:Y:S02]  /*1d30*/  HADD2.F32 R179, -RZ, R51.H0_H0 ;  /* 0x20000033ffb37230 */ /* 0x000fe40000004100 */
[----:B------:R-:W-:Y:S01]  /*1d40*/  FMUL.FTZ R178, R149, R180 ;  /* 0x000000b495b27220 */ /* 0x000fe20000410000 */
[----:B------:R-:W-:Y:S01]  /*1d50*/  FADD.FTZ R142, R143, R176 ;  /* 0x000000b08f8e7221 */ /* 0x000fe20000010000 */
[----:B------:R-:W-:Y:S01]  /*1d60*/  FFMA.FTZ R141, R175, R176, R140 ;  /* 0x000000b0af8d7223 */ /* 0x000fe2000001008c */
[----:B------:R-:W-:-:S02]  /*1d70*/  HADD2.F32 R147, -RZ, R147.H1_H1 ;  /* 0x30000093ff937230 */ /* 0x000fc40000004100 */
[----:B------:R-:W-:Y:S01]  /*1d80*/  FMUL.FTZ R179, R179, R182 ;  /* 0x000000b6b3b37220 */ /* 0x000fe20000410000 */
[----:B------:R-:W-:Y:S02]  /*1d90*/  HADD2.F32 R180, -RZ, R51.H1_H1 ;  /* 0x30000033ffb47230 */ /* 0x000fe40000004100 */
[C---:B------:R-:W-:Y:S01]  /*1da0*/  FMUL.FTZ R181, R149.reuse, R184 ;  /* 0x000000b895b57220 */ /* 0x040fe20000410000 */
        /* <DEDUP_REMOVED lines=17> */
[----:B------:R-:W-:Y:S01]  /*1ec0*/  FFMA.FTZ R186, R184, R180, R141 ;  /* 0x000000b4b8ba7223 */ /* 0x000fe2000001008d */
[----:B------:R-:W-:Y:S06]  /*1ed0*/  BRA `(.L_x_678) ;  /* 0x0000001400e07947 */ /* 0x000fec0003800000 */
.L_x_671:
        /* <DEDUP_REMOVED lines=10> */
[----:B------:R-:W1:Y:S08]  /*1f80*/  LDC.64 R12, c[0x0][0x428] ;  /* 0x00010a00ff0c7b82 */ /* 0x000e700000000a00 */
[----:B------:R-:W2:Y:S01]  /*1f90*/  LDC.64 R124, c[0x0][0x438] ;  /* 0x00010e00ff7c7b82 */ /* 0x000ea20000000a00 */
[----:B0-----:R-:W-:-:S06]  /*1fa0*/  IMAD.WIDE.U32 R8, R6, 0x10, R8 ;  /* 0x0000001006087825 */ /* 0x001fcc00078e0008 */
[----:B------:R-:W3:Y:S01]  /*1fb0*/  LDG.E.128 R8, desc[UR10][R8.64] ;  /* 0x0000000a08087981 */ /* 0x000ee2000c1e1d00 */
[----:B-1----:R-:W-:-:S06]  /*1fc0*/  IMAD.WIDE.U32 R12, R6, 0x10, R12 ;  /* 0x00000010060c7825 */ /* 0x002fcc00078e000c */
[----:B------:R-:W4:Y:S01]  /*1fd0*/  LDG.E.128 R12, desc[UR10][R12.64] ;  /* 0x0000000a0c0c7981 */ /* 0x000f22000c1e1d00 */
[----:B--2---:R-:W-:-:S06]  /*1fe0*/  IMAD.WIDE.U32 R124, R6, 0x10, R124 ;  /* 0x00000010067c7825 */ /* 0x004fcc00078e007c */
[----:B------:R-:W5:Y:S01]  /*1ff0*/  LDG.E.128 R124, desc[UR10][R124.64] ;  /* 0x0000000a7c7c7981 */ /* 0x000f62000c1e1d00 */
[----:B------:R-:W-:Y:S02]  /*2000*/  HADD2.F32 R7, -RZ, R36.H0_H0 ;  /* 0x20000024ff077230 */ /* 0x000fe40000004100 */
[----:B------:R-:W-:Y:S02]  /*2010*/  HADD2.F32 R142, -RZ, R39.H0_H0 ;  /* 0x20000027ff8e7230 */ /* 0x000fe40000004100 */
[--C-:B---3--:R-:W-:Y:S02]  /*2020*/  HADD2.F32 R3, -RZ, R8.reuse.H0_H0 ;  /* 0x20000008ff037230 */ /* 0x108fe40000004100 */
        /* <DEDUP_REMOVED lines=8> */
[----:B----4-:R-:W-:Y:S02]  /*20b0*/  HADD2.F32 R9, -RZ, R12.H0_H0 ;  /* 0x2000000cff097230 */ /* 0x010fe40000004100 */
        /* <DEDUP_REMOVED lines=69> */
.L_x_680:
[----:B------:R-:W-:Y:S05]  /*2510*/  BSYNC.RECONVERGENT B2 ;  /* 0x0000000000027941 */ /* 0x000fea0003800200 */
.L_x_679:
[----:B------:R-:W-:Y:S04]  /*2520*/  BSSY.RECONVERGENT B2, `(.L_x_681) ;  /* 0x000005c000027945 */ /* 0x000fe80003800200 */
[----:B------:R-:W-:Y:S05]  /*2530*/  @!P6 BRA `(.L_x_682) ;  /* 0x000000040068e947 */ /* 0x000fea0003800000 */
        /* <DEDUP_REMOVED lines=9> */
[----:B------:R-:W-:Y:S01]  /*25d0*/  HADD2.F32 R34, -RZ, R40.H0_H0 ;  /* 0x20000028ff227230 */ /* 0x000fe20000004100 */
[----:B------:R-:W-:Y:S01]  /*25e0*/  IADD3 R185, PT, PT, R185, 0x20, RZ ;  /* 0x00000020b9b97810 */ /* 0x000fe20007ffe0ff */
[----:B------:R-:W-:Y:S02]  /*25f0*/  HADD2.F32 R140, -RZ, R42.H0_H0 ;  /* 0x2000002aff8c7230 */ /* 0x000fe40000004100 */
[----:B------:R-:W-:Y:S02]  /*2600*/  HADD2.F32 R148, -RZ, R43.H0_H0 ;  /* 0x2000002bff947230 */ /* 0x000fe40000004100 */
[--C-:B---3--:R-:W-:Y:S02]  /*2610*/  HADD2.F32 R21, -RZ, R24.reuse.H0_H0 ;  /* 0x20000018ff157230 */ /* 0x108fe40000004100 */
[----:B------:R-:W-:Y:S02]  /*2620*/  HADD2.F32 R33, -RZ, R24.H1_H1 ;  /* 0x30000018ff217230 */ /* 0x000fe40000004100 */
[----:B------:R-:W-:-:S02]  /*2630*/  HADD2.F32 R35, -RZ, R25.H0_H0 ;  /* 0x20000019ff237230 */ /* 0x000fc40000004100 */
[----:B------:R-:W-:Y:S01]  /*2640*/  FADD.FTZ R24, -R182, R21 ;  /* 0x00000015b6187221 */ /* 0x000fe20000010100 */
[----:B------:R-:W-:Y:S02]  /*2650*/  HADD2.F32 R141, -RZ, R25.H1_H1 ;  /* 0x30000019ff8d7230 */ /* 0x000fe40000004100 */
[--C-:B----4-:R-:W-:Y:S02]  /*2660*/  HADD2.F32 R23, -RZ, R28.reuse.H0_H0 ;  /* 0x2000001cff177230 */ /* 0x110fe40000004100 */
[----:B-----5:R-:W-:Y:S01]  /*2670*/  FMUL.FTZ R21, R149, R24 ;  /* 0x0000001895157220 */ /* 0x020fe20000410000 */
[----:B------:R-:W-:Y:S02]  /*2680*/  HADD2.F32 R28, -RZ, R28.H1_H1 ;  /* 0x3000001cff1c7230 */ /* 0x000fe40000004100 */
[----:B------:R-:W-:Y:S02]  /*2690*/  HADD2.F32 R25, -RZ, R40.H1_H1 ;  /* 0x30000028ff197230 */ /* 0x000fe40000004100 */
[----:B------:R-:W-:Y:S01]  /*26a0*/  FMUL.FTZ R24, R34, R23 ;  /* 0x0000001722187220 */ /* 0x000fe20000410000 */
[----:B------:R-:W-:-:S02]  /*26b0*/  HADD2.F32 R143, -RZ, R26.H0_H0 ;  /* 0x2000001aff8f7230 */ /* 0x000fc40000004100 */
[----:B------:R-:W-:Y:S01]  /*26c0*/  FADD.FTZ R84, R84, R23 ;  /* 0x0000001754547221 */ /* 0x000fe20000010000 */
[----:B------:R-:W-:Y:S02]  /*26d0*/  HADD2.F32 R147, -RZ, R26.H1_H1 ;  /* 0x3000001aff937230 */ /* 0x000fe40000004100 */
[C---:B------:R-:W-:Y:S01]  /*26e0*/  FADD.FTZ R26, -R182.reuse, R33 ;  /* 0x00000021b61a7221 */ /* 0x040fe20000010100 */
[--C-:B------:R-:W-:Y:S02]  /*26f0*/  HADD2.F32 R145, -RZ, R30.reuse.H0_H0 ;  /* 0x2000001eff917230 */ /* 0x100fe40000004100 */
[----:B------:R-:W-:Y:S01]  /*2700*/  FFMA.FTZ R60, R21, R23, R60 ;  /* 0x00000017153c7223 */ /* 0x000fe2000001003c */
[----:B------:R-:W-:Y:S02]  /*2710*/  HADD2.F32 R142, -RZ, R30.H1_H1 ;  /* 0x3000001eff8e7230 */ /* 0x000fe40000004100 */
[----:B------:R-:W-:Y:S01]  /*2720*/  FADD.FTZ R30, -R182, R35 ;  /* 0x00000023b61e7221 */ /* 0x000fe20000010100 */
[----:B------:R-:W-:-:S02]  /*2730*/  HADD2.F32 R187, -RZ, R27.H0_H0 ;  /* 0x2000001bffbb7230 */ /* 0x000fc40000004100 */
[----:B------:R-:W-:Y:S01]  /*2740*/  FMUL.FTZ R23, R25, R28 ;  /* 0x0000001c19177220 */ /* 0x000fe20000410000 */
[----:B------:R-:W-:Y:S02]  /*2750*/  HADD2.F32 R191, -RZ, R27.H1_H1 ;  /* 0x3000001bffbf7230 */ /* 0x000fe40000004100 */
[C---:B------:R-:W-:Y:S01]  /*2760*/  FMUL.FTZ R26, R149.reuse, R26 ;  /* 0x0000001a951a7220 */ /* 0x040fe20000410000 */
[----:B------:R-:W-:Y:S02]  /*2770*/  HADD2.F32 R27, -RZ, R29.H0_H0 ;  /* 0x2000001dff1b7230 */ /* 0x000fe40000004100 */
[----:B------:R-:W-:Y:S01]  /*2780*/  FMUL.FTZ R25, R149, R30 ;  /* 0x0000001e95197220 */ /* 0x000fe20000410000 */
[----:B------:R-:W-:Y:S02]  /*2790*/  HADD2.F32 R34, -RZ, R41.H0_H0 ;  /* 0x20000029ff227230 */ /* 0x000fe40000004100 */
[----:B------:R-:W-:Y:S01]  /*27a0*/  FADD.FTZ R30, -R182, R141 ;  /* 0x0000008db61e7221 */ /* 0x000fe20000010100 */
[----:B------:R-:W-:-:S02]  /*27b0*/  HADD2.F32 R32, -RZ, R29.H1_H1 ;  /* 0x3000001dff207230 */ /* 0x000fc40000004100 */
[----:B------:R-:W-:Y:S01]  /*27c0*/  FADD.FTZ R85, R85, R28 ;  /* 0x0000001c55557221 */ /* 0x000fe20000010000 */
[----:B------:R-:W-:Y:S01]  /*27d0*/  FFMA.FTZ R61, R26, R28, R61 ;  /* 0x0000001c1a3d7223 */ /* 0x000fe2000001003d */
[----:B------:R-:W-:Y:S02]  /*27e0*/  HADD2.F32 R29, -RZ, R41.H1_H1 ;  /* 0x30000029ff1d7230 */ /* 0x000fe40000004100 */
[-C--:B------:R-:W-:Y:S01]  /*27f0*/  FMUL.FTZ R28, R34, R27.reuse ;  /* 0x0000001b221c7220 */ /* 0x080fe20000410000 */
[----:B------:R-:W-:Y:S01]  /*2800*/  FMUL.FTZ R30, R149, R30 ;  /* 0x0000001e951e7220 */ /* 0x000fe20000410000 */
[----:B------:R-:W-:Y:S01]  /*2810*/  FADD.FTZ R34, -R182, R143 ;  /* 0x0000008fb6227221 */ /* 0x000fe20000010100 */
[----:B------:R-:W-:Y:S01]  /*2820*/  FADD.FTZ R86, R86, R27 ;  /* 0x0000001b56567221 */ /* 0x000fe20000010000 */
[----:B------:R-:W-:Y:S01]  /*2830*/  FFMA.FTZ R62, R25, R27, R62 ;  /* 0x0000001b193e7223 */ /* 0x000fe2000001003e */
[-C--:B------:R-:W-:Y:S01]  /*2840*/  FMUL.FTZ R27, R29, R32.reuse ;  /* 0x000000201d1b7220 */ /* 0x080fe20000410000 */
[----:B------:R-:W-:Y:S01]  /*2850*/  FADD.FTZ R87, R87, R32 ;  /* 0x0000002057577221 */ /* 0x000fe20000010000 */
[----:B------:R-:W-:Y:S01]  /*2860*/  FFMA.FTZ R63, R30, R32, R63 ;  /* 0x000000201e3f7223 */ /* 0x000fe2000001003f */
[----:B------:R-:W-:Y:S01]  /*2870*/  FMUL.FTZ R29, R149, R34 ;  /* 0x00000022951d7220 */ /* 0x000fe20000410000 */
[----:B------:R-:W-:Y:S01]  /*2880*/  FMUL.FTZ R32, R140, R145 ;  /* 0x000000918c207220 */ /* 0x000fe20000410000 */
[----:B------:R-:W-:Y:S01]  /*2890*/  FADD.FTZ R34, -R182, R147 ;  /* 0x00000093b6227221 */ /* 0x000fe20000010100 */
[----:B------:R-:W-:Y:S01]  /*28a0*/  FADD.FTZ R140, R183, R24 ;  /* 0x00000018b78c7221 */ /* 0x000fe20000010000 */
[----:B------:R-:W-:Y:S01]  /*28b0*/  FFMA.FTZ R33, R21, R24, R186 ;  /* 0x0000001815217223 */ /* 0x000fe200000100ba */
[----:B------:R-:W-:-:S02]  /*28c0*/  HADD2.F32 R189, -RZ, R31.H0_H0 ;  /* 0x2000001fffbd7230 */ /* 0x000fc40000004100 */
[----:B------:R-:W-:Y:S01]  /*28d0*/  FMUL.FTZ R34, R149, R34 ;  /* 0x0000002295227220 */ /* 0x000fe20000410000 */
[----:B------:R-:W-:Y:S02]  /*28e0*/  HADD2.F32 R146, -RZ, R31.H1_H1 ;  /* 0x3000001fff927230 */ /* 0x000fe40000004100 */
[----:B------:R-:W-:Y:S01]  /*28f0*/  FADD.FTZ R35, R140, R23 ;  /* 0x000000178c237221 */ /* 0x000fe20000010000 */
[----:B------:R-:W-:Y:S02]  /*2900*/  HADD2.F32 R31, -RZ, R42.H1_H1 ;  /* 0x3000002aff1f7230 */ /* 0x000fe40000004100 */
[----:B------:R-:W-:Y:S01]  /*2910*/  FFMA.FTZ R140, R26, R23, R33 ;  /* 0x000000171a8c7223 */ /* 0x000fe20000010021 */
[----:B------:R-:W-:Y:S01]  /*2920*/  FADD.FTZ R89, R89, R142 ;  /* 0x0000008e59597221 */ /* 0x000fe20000010000 */
[-C--:B------:R-:W-:Y:S01]  /*2930*/  FFMA.FTZ R65, R34, R142.reuse, R65 ;  /* 0x0000008e22417223 */ /* 0x080fe20000010041 */
[----:B------:R-:W-:Y:S01]  /*2940*/  FADD.FTZ R144, -R182, R187 ;  /* 0x000000bbb6907221 */ /* 0x000fe20000010100 */
        /* <DEDUP_REMOVED lines=25> */
.L_x_682:
[----:B------:R-:W-:Y:S05]  /*2ae0*/  BSYNC.RECONVERGENT B2 ;  /* 0x0000000000027941 */ /* 0x000fea0003800200 */
.L_x_681:
        /* <DEDUP_REMOVED lines=11> */
[----:B------:R-:W-:Y:S01]  /*2ba0*/  HADD2.F32 R152, -RZ, R44.H0_H0 ;  /* 0x2000002cff987230 */ /* 0x000fe20000004100 */
[----:B------:R-:W-:Y:S01]  /*2bb0*/  IADD3 R185, PT, PT, R185, 0x20, RZ ;  /* 0x00000020b9b97810 */ /* 0x000fe20007ffe0ff */
[----:B------:R-:W-:Y:S02]  /*2bc0*/  HADD2.F32 R156, -RZ, R45.H0_H0 ;  /* 0x2000002dff9c7230 */ /* 0x000fe40000004100 */
[--C-:B--2---:R-:W-:Y:S02]  /*2bd0*/  HADD2.F32 R151, -RZ, R140.reuse.H0_H0 ;  /* 0x2000008cff977230 */ /* 0x104fe40000004100 */
[----:B------:R-:W-:Y:S02]  /*2be0*/  HADD2.F32 R153, -RZ, R140.H1_H1 ;  /* 0x3000008cff997230 */ /* 0x000fe40000004100 */
[--C-:B------:R-:W-:Y:S02]  /*2bf0*/  HADD2.F32 R155, -RZ, R141.reuse.H0_H0 ;  /* 0x2000008dff9b7230 */ /* 0x100fe40000004100 */
[----:B------:R-:W-:Y:S01]  /*2c00*/  FADD.FTZ R140, -R182, R151 ;  /* 0x00000097b68c7221 */ /* 0x000fe20000010100 */
[----:B------:R-:W-:-:S02]  /*2c10*/  HADD2.F32 R157, -RZ, R141.H1_H1 ;  /* 0x3000008dff9d7230 */ /* 0x000fc40000004100 */
[C---:B------:R-:W-:Y:S01]  /*2c20*/  FADD.FTZ R154, -R182.reuse, R153 ;  /* 0x00000099b69a7221 */ /* 0x040fe20000010100 */
[----:B---3--:R-:W-:Y:S02]  /*2c30*/  HADD2.F32 R141, -RZ, R144.H0_H0 ;  /* 0x20000090ff8d7230 */ /* 0x008fe40000004100 */
[----:B-----5:R-:W-:Y:S01]  /*2c40*/  FMUL.FTZ R151, R149, R140 ;  /* 0x0000008c95977220 */ /* 0x020fe20000410000 */
[----:B------:R-:W-:Y:S02]  /*2c50*/  HADD2.F32 R160, -RZ, R145.H1_H1 ;  /* 0x30000091ffa07230 */ /* 0x000fe40000004100 */
[----:B------:R-:W-:Y:S01]  /*2c60*/  FADD.FTZ R140, -R182, R155 ;  /* 0x0000009bb68c7221 */ /* 0x000fe20000010100 */
[----:B------:R-:W-:Y:S02]  /*2c70*/  HADD2.F32 R159, -RZ, R142.H0_H0 ;  /* 0x2000008eff9f7230 */ /* 0x000fe40000004100 */
[-C--:B------:R-:W-:Y:S01]  /*2c80*/  FMUL.FTZ R152, R152, R141.reuse ;  /* 0x0000008d98987220 */ /* 0x080fe20000410000 */
[----:B------:R-:W-:Y:S01]  /*2c90*/  FADD.FTZ R92, R92, R141 ;  /* 0x0000008d5c5c7221 */ /* 0x000fe20000010000 */
[----:B------:R-:W-:Y:S01]  /*2ca0*/  FFMA.FTZ R68, R151, R141, R68 ;  /* 0x0000008d97447223 */ /* 0x000fe20000010044 */
[----:B------:R-:W-:-:S02]  /*2cb0*/  HADD2.F32 R141, -RZ, R45.H1_H1 ;  /* 0x3000002dff8d7230 */ /* 0x000fc40000004100 */
[C---:B------:R-:W-:Y:S01]  /*2cc0*/  FADD.FTZ R158, -R182.reuse, R157 ;  /* 0x0000009db69e7221 */ /* 0x040fe20000010100 */
[--C-:B------:R-:W-:Y:S02]  /*2cd0*/  HADD2.F32 R163, -RZ, R143.reuse.H0_H0 ;  /* 0x2000008fffa37230 */ /* 0x100fe40000004100 */
[----:B------:R-:W-:Y:S01]  /*2ce0*/  FMUL.FTZ R155, R149, R140 ;  /* 0x0000008c959b7220 */ /* 0x000fe20000410000 */
[----:B------:R-:W-:Y:S02]  /*2cf0*/  HADD2.F32 R187, -RZ, R143.H1_H1 ;  /* 0x3000008fffbb7230 */ /* 0x000fe40000004100 */
[----:B------:R-:W-:Y:S01]  /*2d00*/  FMUL.FTZ R157, R141, R160 ;  /* 0x000000a08d9d7220 */ /* 0x000fe20000410000 */
[----:B------:R-:W-:Y:S02]  /*2d10*/  HADD2.F32 R143, -RZ, R145.H0_H0 ;  /* 0x20000091ff8f7230 */ /* 0x000fe40000004100 */
[----:B------:R-:W-:Y:S01]  /*2d20*/  FADD.FTZ R140, -R182, R159 ;  /* 0x0000009fb68c7221 */ /* 0x000fe20000010100 */
[----:B------:R-:W-:-:S02]  /*2d30*/  HADD2.F32 R161, -RZ, R142.H1_H1 ;  /* 0x3000008effa17230 */ /* 0x000fc40000004100 */
[C---:B------:R-:W-:Y:S01]  /*2d40*/  FMUL.FTZ R154, R149.reuse, R154 ;  /* 0x0000009a959a7220 */ /* 0x040fe20000410000 */
[----:B------:R-:W-:Y:S02]  /*2d50*/  HADD2.F32 R145, -RZ, R146.H0_H0 ;  /* 0x20000092ff917230 */ /* 0x000fe40000004100 */
[----:B------:R-:W-:Y:S01]  /*2d60*/  FMUL.FTZ R159, R149, R140 ;  /* 0x0000008c959f7220 */ /* 0x000fe20000410000 */
[----:B------:R-:W-:Y:S02]  /*2d70*/  HADD2.F32 R144, -RZ, R144.H1_H1 ;  /* 0x30000090ff907230 */ /* 0x000fe40000004100 */
[----:B------:R-:W-:Y:S01]  /*2d80*/  FADD.FTZ R162, -R182, R161 ;  /* 0x000000a1b6a27221 */ /* 0x000fe20000010100 */
[----:B------:R-:W-:Y:S02]  /*2d90*/  HADD2.F32 R146, -RZ, R146.H1_H1 ;  /* 0x30000092ff927230 */ /* 0x000fe40000004100 */
[----:B------:R-:W-:Y:S01]  /*2da0*/  FADD.FTZ R140, R183, R152 ;  /* 0x00000098b78c7221 */ /* 0x000fe20000010000 */
[----:B------:R-:W-:-:S02]  /*2db0*/  HADD2.F32 R142, -RZ, R44.H1_H1 ;  /* 0x3000002cff8e7230 */ /* 0x000fc40000004100 */
[-C--:B------:R-:W-:Y:S01]  /*2dc0*/  FMUL.FTZ R156, R156, R143.reuse ;  /* 0x0000008f9c9c7220 */ /* 0x080fe20000410000 */
[--C-:B------:R-:W-:Y:S02]  /*2dd0*/  HADD2.F32 R141, -RZ, R46.reuse.H1_H1 ;  /* 0x3000002eff8d7230 */ /* 0x100fe40000004100 */
[----:B------:R-:W-:Y:S01]  /*2de0*/  FADD.FTZ R94, R94, R143 ;  /* 0x0000008f5e5e7221 */ /* 0x000fe20000010000 */
[----:B------:R-:W-:Y:S01]  /*2df0*/  FFMA.FTZ R70, R155, R143, R70 ;  /* 0x0000008f9b467223 */ /* 0x000fe20000010046 */
[----:B------:R-:W-:Y:S01]  /*2e00*/  FMUL.FTZ R153, R142, R144 ;  /* 0x000000908e997220 */ /* 0x000fe20000410000 */
[----:B------:R-:W-:Y:S02]  /*2e10*/  HADD2.F32 R142, -RZ, R46.H0_H0 ;  /* 0x2000002eff8e7230 */ /* 0x000fe40000004100 */
[----:B------:R-:W-:Y:S01]  /*2e20*/  FMUL.FTZ R161, R141, R146 ;  /* 0x000000928da17220 */ /* 0x000fe20000410000 */
[----:B------:R-:W-:Y:S01]  /*2e30*/  FFMA.FTZ R141, R151, R152, R186 ;  /* 0x00000098978d7223 */ /* 0x000fe200000100ba */
[----:B------:R-:W-:Y:S01]  /*2e40*/  FMUL.FTZ R158, R149, R158 ;  /* 0x0000009e959e7220 */ /* 0x000fe20000410000 */
[----:B------:R-:W-:Y:S01]  /*2e50*/  FADD.FTZ R143, R140, R153 ;  /* 0x000000998c8f7221 */ /* 0x000fe20000010000 */
[----:B------:R-:W-:Y:S01]  /*2e60*/  FADD.FTZ R95, R95, R160 ;  /* 0x000000a05f5f7221 */ /* 0x000fe20000010000 */
[----:B------:R-:W-:Y:S01]  /*2e70*/  FFMA.FTZ R140, R154, R153, R141 ;  /* 0x000000999a8c7223 */ /* 0x000fe2000001008d */
[----:B------:R-:W-:Y:S01]  /*2e80*/  FFMA.FTZ R71, R158, R160, R71 ;  /* 0x000000a09e477223 */ /* 0x000fe20000010047 */
        /* <DEDUP_REMOVED lines=9> */
[----:B------:R-:W-:Y:S01]  /*2f20*/  FMUL.FTZ R162, R149, R162 ;  /* 0x000000a295a27220 */ /* 0x000fe20000410000 */
[----:B------:R-:W-:-:S02]  /*2f30*/  HADD2.F32 R164, -RZ, R147.H0_H0 ;  /* 0x20000093ffa47230 */ /* 0x000fc40000004100 */
[----:B------:R-:W-:Y:S01]  /*2f40*/  FADD.FTZ R144, -R182, R163 ;  /* 0x000000a3b6907221 */ /* 0x000fe20000010100 */
[----:B------:R-:W-:Y:S02]  /*2f50*/  HADD2.F32 R145, -RZ, R47.H0_H0 ;  /* 0x2000002fff917230 */ /* 0x000fe40000004100 */
[----:B------:R-:W-:Y:S01]  /*2f60*/  FADD.FTZ R142, R143, R160 ;  /* 0x000000a08f8e7221 */ /* 0x000fe20000010000 */
[----:B------:R-:W-:Y:S01]  /*2f70*/  FFMA.FTZ R141, R159, R160, R140 ;  /* 0x000000a09f8d7223 */ /* 0x000fe2000001008c */
[----:B------:R-:W-:Y:S01]  /*2f80*/  FADD.FTZ R97, R97, R146 ;  /* 0x0000009261617221 */ /* 0x000fe20000010000 */
[----:B------:R-:W-:Y:S01]  /*2f90*/  FFMA.FTZ R73, R162, R146, R73 ;  /* 0x00000092a2497223 */ /* 0x000fe20000010049 */
[----:B------:R-:W-:Y:S02]  /*2fa0*/  HADD2.F32 R147, -RZ, R147.H1_H1 ;  /* 0x30000093ff937230 */ /* 0x000fe40000004100 */
[----:B------:R-:W-:Y:S01]  /*2fb0*/  FMUL.FTZ R165, R149, R144 ;  /* 0x0000009095a57220 */ /* 0x000fe20000410000 */
[----:B------:R-:W-:-:S02]  /*2fc0*/  HADD2.F32 R146, -RZ, R47.H1_H1 ;  /* 0x3000002fff927230 */ /* 0x000fc40000004100 */
[-C--:B------:R-:W-:Y:S01]  /*2fd0*/  FMUL.FTZ R163, R145, R164.reuse ;  /* 0x000000a491a37220 */ /* 0x080fe20000410000 */
[----:B------:R-:W-:Y:S01]  /*2fe0*/  FADD.FTZ R166, -R182, R187 ;  /* 0x000000bbb6a67221 */ /* 0x000fe20000010100 */
        /* <DEDUP_REMOVED lines=11> */
[----:B------:R-:W-:-:S07]  /*30a0*/  FFMA.FTZ R186, R166, R164, R141 ;  /* 0x000000a4a6ba7223 */ /* 0x000fce000001008d */
.L_x_684:
[----:B------:R-:W-:Y:S05]  /*30b0*/  BSYNC.RECONVERGENT B2 ;  /* 0x0000000000027941 */ /* 0x000fea0003800200 */
.L_x_683:
        /* <DEDUP_REMOVED lines=12> */
[----:B---3--:R-:W-:Y:S02]  /*3180*/  HADD2.F32 R167, -RZ, R140.H0_H0 ;  /* 0x2000008cffa77230 */ /* 0x008fe40000004100 */
[--C-:B------:R-:W-:Y:S02]  /*3190*/  HADD2.F32 R171, -RZ, R141.reuse.H0_H0 ;  /* 0x2000008dffab7230 */ /* 0x100fe40000004100 */
[----:B------:R-:W-:Y:S02]  /*31a0*/  HADD2.F32 R173, -RZ, R141.H1_H1 ;  /* 0x3000008dffad7230 */ /* 0x000fe40000004100 */
[----:B------:R-:W-:-:S02]  /*31b0*/  HADD2.F32 R141, -RZ, R142.H1_H1 ;  /* 0x3000008eff8d7230 */ /* 0x000fc40000004100 */
[----:B------:R-:W-:Y:S02]  /*31c0*/  HADD2.F32 R169, -RZ, R140.H1_H1 ;  /* 0x3000008cffa97230 */ /* 0x000fe40000004100 */
[C---:B------:R-:W-:Y:S01]  /*31d0*/  FADD.FTZ R140, -R182.reuse, R167 ;  /* 0x000000a7b68c7221 */ /* 0x040fe20000010100 */
[----:B------:R-:W-:Y:S02]  /*31e0*/  HADD2.F32 R175, -RZ, R142.H0_H0 ;  /* 0x2000008effaf7230 */ /* 0x000fe40000004100 */
[C---:B------:R-:W-:Y:S01]  /*31f0*/  FADD.FTZ R174, -R182.reuse, R173 ;  /* 0x000000adb6ae7221 */ /* 0x040fe20000010100 */
[--C-:B------:R-:W-:Y:S02]  /*3200*/  HADD2.F32 R177, -RZ, R143.reuse.H0_H0 ;  /* 0x2000008fffb17230 */ /* 0x100fe40000004100 */
[C---:B------:R-:W-:Y:S01]  /*3210*/  FADD.FTZ R180, -R182.reuse, R141 ;  /* 0x0000008db6b47221 */ /* 0x040fe20000010100 */
[----:B------:R-:W-:Y:S02]  /*3220*/  HADD2.F32 R143, -RZ, R143.H1_H1 ;  /* 0x3000008fff8f7230 */ /* 0x000fe40000004100 */
[C---:B------:R-:W-:Y:S01]  /*3230*/  FADD.FTZ R170, -R182.reuse, R169 ;  /* 0x000000a9b6aa7221 */ /* 0x040fe20000010100 */
[C---:B------:R-:W-:Y:S01]  /*3240*/  FADD.FTZ R142, -R182.reuse, R171 ;  /* 0x000000abb68e7221 */ /* 0x040fe20000010100 */
[C---:B------:R-:W-:Y:S01]  /*3250*/  FADD.FTZ R178, -R182.reuse, R175 ;  /* 0x000000afb6b27221 */ /* 0x040fe20000010100 */
[----:B------:R-:W-:Y:S01]  /*3260*/  FADD.FTZ R184, -R182, R177 ;  /* 0x000000b1b6b87221 */ /* 0x000fe20000010100 */
[----:B----4-:R-:W-:-:S02]  /*3270*/  HADD2.F32 R141, -RZ, R144.H0_H0 ;  /* 0x20000090ff8d7230 */ /* 0x010fc40000004100 */
[----:B------:R-:W-:Y:S01]  /*3280*/  FADD.FTZ R182, -R182, R143 ;  /* 0x0000008fb6b67221 */ /* 0x000fe20000010100 */
[--C-:B------:R-:W-:Y:S02]  /*3290*/  HADD2.F32 R143, -RZ, R145.reuse.H0_H0 ;  /* 0x20000091ff8f7230 */ /* 0x100fe40000004100 */
[C---:B-----5:R-:W-:Y:S01]  /*32a0*/  FMUL.FTZ R167, R149.reuse, R140 ;  /* 0x0000008c95a77220 */ /* 0x060fe20000410000 */
[----:B------:R-:W-:Y:S02]  /*32b0*/  HADD2.F32 R176, -RZ, R145.H1_H1 ;  /* 0x30000091ffb07230 */ /* 0x000fe40000004100 */
[----:B------:R-:W-:Y:S01]  /*32c0*/  FMUL.FTZ R174, R149, R174 ;  /* 0x000000ae95ae7220 */ /* 0x000fe20000410000 */
[----:B------:R-:W-:Y:S02]  /*32d0*/  HADD2.F32 R173, -RZ, R49.H1_H1 ;  /* 0x30000031ffad7230 */ /* 0x000fe40000004100 */
[----:B------:R-:W-:Y:S01]  /*32e0*/  FMUL.FTZ R168, R168, R141 ;  /* 0x0000008da8a87220 */ /* 0x000fe20000410000 */
[----:B------:R-:W-:-:S02]  /*32f0*/  HADD2.F32 R145, -RZ, R146.H0_H0 ;  /* 0x20000092ff917230 */ /* 0x000fc40000004100 */
[----:B------:R-:W-:Y:S01]  /*3300*/  FADD.FTZ R115, R115, R176 ;  /* 0x000000b073737221 */ /* 0x000fe20000010000 */
[----:B------:R-:W-:Y:S02]  /*3310*/  HADD2.F32 R140, -RZ, R50.H0_H0 ;  /* 0x20000032ff8c7230 */ /* 0x000fe40000004100 */
[-C--:B------:R-:W-:Y:S01]  /*3320*/  FMUL.FTZ R173, R173, R176.reuse ;  /* 0x000000b0adad7220 */ /* 0x080fe20000410000 */
[----:B------:R-:W-:Y:S02]  /*3330*/  HADD2.F32 R144, -RZ, R144.H1_H1 ;  /* 0x30000090ff907230 */ /* 0x000fe40000004100 */
[----:B------:R-:W-:Y:S01]  /*3340*/  FFMA.FTZ R103, R174, R176, R103 ;  /* 0x000000b0ae677223 */ /* 0x000fe20000010067 */
[----:B------:R-:W-:Y:S02]  /*3350*/  HADD2.F32 R169, -RZ, R48.H1_H1 ;  /* 0x30000030ffa97230 */ /* 0x000fe40000004100 */
[----:B------:R-:W-:Y:S01]  /*3360*/  FMUL.FTZ R171, R149, R142 ;  /* 0x0000008e95ab7220 */ /* 0x000fe20000410000 */
[----:B------:R-:W-:Y:S01]  /*3370*/  FMUL.FTZ R176, R140, R145 ;  /* 0x000000918cb07220 */ /* 0x000fe20000410000 */
[----:B------:R-:W-:Y:S01]  /*3380*/  FADD.FTZ R112, R112, R141 ;  /* 0x0000008d70707221 */ /* 0x000fe20000010000 */
[----:B------:R-:W-:Y:S01]  /*3390*/  FFMA.FTZ R100, R167, R141, R100 ;  /* 0x0000008da7647223 */ /* 0x000fe20000010064 */
[----:B------:R-:W-:Y:S01]  /*33a0*/  FMUL.FTZ R169, R169, R144 ;  /* 0x00000090a9a97220 */ /* 0x000fe20000410000 */
[----:B------:R-:W-:Y:S01]  /*33b0*/  FADD.FTZ R140, R183, R168 ;  /* 0x000000a8b78c7221 */ /* 0x000fe20000010000 */
[----:B------:R-:W-:Y:S01]  /*33c0*/  FMUL.FTZ R170, R149, R170 ;  /* 0x000000aa95aa7220 */ /* 0x000fe20000410000 */
[----:B------:R-:W-:Y:S01]  /*33d0*/  FFMA.FTZ R141, R167, R168, R186 ;  /* 0x000000a8a78d7223 */ /* 0x000fe200000100ba */
[-C--:B------:R-:W-:Y:S01]  /*33e0*/  FMUL.FTZ R172, R172, R143.reuse ;  /* 0x0000008facac7220 */ /* 0x080fe20000410000 */
        /* <DEDUP_REMOVED lines=8> */
[----:B------:R-:W-:Y:S02]  /*3470*/  HADD2.F32 R177, -RZ, R50.H1_H1 ;  /* 0x30000032ffb17230 */ /* 0x000fe40000004100 */
[----:B------:R-:W-:Y:S01]  /*3480*/  FADD.FTZ R113, R113, R144 ;  /* 0x0000009071717221 */ /* 0x000fe20000010000 */
[----:B------:R-:W-:Y:S01]  /*3490*/  FADD.FTZ R143, R142, R173 ;  /* 0x000000ad8e8f7221 */ /* 0x000fe20000010000 */
[----:B------:R-:W-:Y:S01]  /*34a0*/  FFMA.FTZ R140, R174, R173, R141 ;  /* 0x000000adae8c7223 */ /* 0x000fe2000001008d */
[----:B------:R-:W-:Y:S01]  /*34b0*/  FFMA.FTZ R101, R170, R144, R101 ;  /* 0x00000090aa657223 */ /* 0x000fe20000010065 */
[----:B------:R-:W-:Y:S02]  /*34c0*/  HADD2.F32 R185, -RZ, R147.H0_H0 ;  /* 0x20000093ffb97230 */ /* 0x000fe40000004100 */
[----:B------:R-:W-:Y:S01]  /*34d0*/  FMUL.FTZ R177, R177, R146 ;  /* 0x00000092b1b17220 */ /* 0x000fe20000410000 */
[----:B------:R-:W-:-:S02]  /*34e0*/  HADD2.F32 R144, -RZ, R51.H0_H0 ;  /* 0x20000033ff907230 */ /* 0x000fc40000004100 */
[----:B------:R-:W-:Y:S01]  /*34f0*/  FMUL.FTZ R178, R149, R180 ;  /* 0x000000b495b27220 */ /* 0x000fe20000410000 */
[----:B------:R-:W-:Y:S01]  /*3500*/  FADD.FTZ R142, R143, R176 ;  /* 0x000000b08f8e7221 */ /* 0x000fe20000010000 */
[C---:B------:R-:W-:Y:S01]  /*3510*/  FFMA.FTZ R141, R175.reuse, R176, R140 ;  /* 0x000000b0af8d7223 */ /* 0x040fe2000001008c */
[----:B------:R-:W-:Y:S01]  /*3520*/  FADD.FTZ R116, R116, R145 ;  /* 0x0000009174747221 */ /* 0x000fe20000010000 */
[----:B------:R-:W-:Y:S01]  /*3530*/  FFMA.FTZ R104, R175, R145, R104 ;  /* 0x00000091af687223 */ /* 0x000fe20000010068 */
[----:B------:R-:W-:Y:S02]  /*3540*/  HADD2.F32 R188, -RZ, R147.H1_H1 ;  /* 0x30000093ffbc7230 */ /* 0x000fe40000004100 */
        /* <DEDUP_REMOVED lines=17> */
.L_x_678:
[----:B------:R-:W-:Y:S05]  /*3660*/  BSYNC.RECONVERGENT B0 ;  /* 0x0000000000007941 */ /* 0x000fea0003800200 */
.L_x_670:
        /* <DEDUP_REMOVED lines=22> */
.L_x_738:
        /* <DEDUP_REMOVED lines=8> */
[----:B------:R-:W-:-:S06]  /*3850*/  UISETP.NE.AND.EX UP0, UPT, UR15, URZ, UPT, UP0 ;  /* 0x000000ff0f00728c */ /* 0x000fcc000bf05300 */
        /* <DEDUP_REMOVED lines=37> */
[----:B------:R-:W-:Y:S01]  /*3ab0*/  F2FP.F16.F32.PACK_AB R143, R147, R190 ;  /* 0x000000be938f723e */ /* 0x000fe200000000ff */
[----:B------:R-:W-:Y:S06]  /*3ac0*/  BRA `(.L_x_691) ;  /* 0x0000001000607947 */ /* 0x000fec0003800000 */
.L_x_690:
        /* <DEDUP_REMOVED lines=33> */
.L_x_689:
        /* <DEDUP_REMOVED lines=36> */
.L_x_692:
        /* <DEDUP_REMOVED lines=37> */
.L_x_688:
        /* <DEDUP_REMOVED lines=12> */
[----:B0-----:R-:W-:Y:S02]  /*4230*/  HADD2.F32 R146, -RZ, R127.H1_H1 ;  /* 0x3000007fff927230 */ /* 0x001fe40000004100 */
[----:B------:R-:W-:Y:S01]  /*4240*/  FADD.FTZ R147, R20, -R145 ;  /* 0x8000009114937221 */ /* 0x000fe20000010000 */
[--C-:B------:R-:W-:Y:S02]  /*4250*/  HADD2.F32 R142, -RZ, R126.reuse.H1_H1 ;  /* 0x3000007eff8e7230 */ /* 0x100fe40000004100 */
[----:B------:R-:W-:Y:S01]  /*4260*/  FADD.FTZ R145, R15, -R182 ;  /* 0x800000b60f917221 */ /* 0x000fe20000010000 */
[----:B------:R-:W-:-:S02]  /*4270*/  HADD2.F32 R140, -RZ, R126.H0_H0 ;  /* 0x2000007eff8c7230 */ /* 0x000fc40000004100 */
[----:B------:R-:W-:Y:S01]  /*4280*/  FADD.FTZ R141, R16, -R141 ;  /* 0x8000008d108d7221 */ /* 0x000fe20000010000 */
[----:B------:R-:W-:Y:S01]  /*4290*/  FADD.FTZ R143, R17, -R188 ;  /* 0x800000bc118f7221 */ /* 0x000fe20000010000 */
[----:B------:R-:W-:Y:S02]  /*42a0*/  HADD2.F32 R144, -RZ, R127.H0_H0 ;  /* 0x2000007fff907230 */ /* 0x000fe40000004100 */
[C---:B-----5:R-:W-:Y:S01]  /*42b0*/  FFMA.FTZ R188, R149.reuse, R147, R146 ;  /* 0x0000009395bc7223 */ /* 0x060fe20000010092 */
[C---:B------:R-:W-:Y:S01]  /*42c0*/  FFMA.FTZ R182, R149.reuse, R145, R142 ;  /* 0x0000009195b67223 */ /* 0x040fe2000001008e */
[----:B------:R-:W-:Y:S01]  /*42d0*/  FFMA.FTZ R147, R149, R141, R140 ;  /* 0x0000008d95937223 */ /* 0x000fe2000001008c */
[-CC-:B------:R-:W-:Y:S01]  /*42e0*/  FFMA.FTZ R145, R9, R185.reuse, R186.reuse ;  /* 0x000000b909917223 */ /* 0x180fe200000100ba */
[-CC-:B------:R-:W-:Y:S01]  /*42f0*/  FFMA.FTZ R141, R3, R185.reuse, R186.reuse ;  /* 0x000000b9038d7223 */ /* 0x180fe200000100ba */
[-CC-:B------:R-:W-:Y:S01]  /*4300*/  FFMA.FTZ R192, R14, R185.reuse, R186.reuse ;  /* 0x000000b90ec07223 */ /* 0x180fe200000100ba */
[----:B------:R-:W-:Y:S01]  /*4310*/  FFMA.FTZ R190, R10, R185, R186 ;  /* 0x000000b90abe7223 */ /* 0x000fe200000100ba */
[----:B------:R-:W-:Y:S01]  /*4320*/  FFMA.FTZ R143, R149, R143, R144 ;  /* 0x0000008f958f7223 */ /* 0x000fe20000010090 */
[----:B------:R-:W-:-:S02]  /*4330*/  HADD2.F32 R140, -RZ, R124.H0_H0 ;  /* 0x2000007cff8c7230 */ /* 0x000fc40000004100 */
        /* <DEDUP_REMOVED lines=8> */
[C---:B------:R-:W-:Y:S01]  /*43c0*/  FFMA.FTZ R141, R149.reuse, R187, R144 ;  /* 0x000000bb958d7223 */ /* 0x040fe20000010090 */
[C---:B------:R-:W-:Y:S01]  /*43d0*/  FFMA.FTZ R146, R149.reuse, R189, R146 ;  /* 0x000000bd95927223 */ /* 0x040fe20000010092 */
[----:B------:R-:W-:Y:S01]  /*43e0*/  FFMA.FTZ R145, R149, R183, R142 ;  /* 0x000000b795917223 */ /* 0x000fe2000001008e */
[----:B------:R-:W-:-:S02]  /*43f0*/  F2FP.F16.F32.PACK_AB R143, R188, R143 ;  /* 0x0000008fbc8f723e */ /* 0x000fc400000000ff */
[----:B------:R-:W-:Y:S02]  /*4400*/  F2FP.F16.F32.PACK_AB R142, R182, R147 ;  /* 0x00000093b68e723e */ /* 0x000fe400000000ff */
[----:B------:R-:W-:Y:S02]  /*4410*/  F2FP.F16.F32.PACK_AB R141, R146, R141 ;  /* 0x0000008d928d723e */ /* 0x000fe400000000ff */
[----:B------:R-:W-:Y:S01]  /*4420*/  F2FP.F16.F32.PACK_AB R140, R145, R140 ;  /* 0x0000008c918c723e */ /* 0x000fe200000000ff */
[----:B------:R-:W-:Y:S06]  /*4430*/  BRA `(.L_x_691) ;  /* 0x0000000800047947 */ /* 0x000fec0003800000 */
.L_x_694:
[-CC-:B------:R-:W-:Y:S01]  /*4440*/  FFMA.FTZ R123, R9, R185.reuse, R186.reuse ;  /* 0x000000b9097b7223 */ /* 0x180fe200000100ba */
[-CC-:B------:R-:W-:Y:S01]  /*4450*/  FFMA.FTZ R121, R3, R185.reuse, R186.reuse ;  /* 0x000000b903797223 */ /* 0x180fe200000100ba */
[-CC-:B------:R-:W-:Y:S01]  /*4460*/  FFMA.FTZ R143, R13, R185.reuse, R186.reuse ;  /* 0x000000b90d8f7223 */ /* 0x180fe200000100ba */
[----:B------:R-:W-:Y:S01]  /*4470*/  FFMA.FTZ R144, R19, R185, R186 ;  /* 0x000000b913907223 */ /* 0x000fe200000100ba */
[----:B------:R-:W-:Y:S02]  /*4480*/  HADD2.F32 R141, -RZ, R125.H0_H0 ;  /* 0x2000007dff8d7230 */ /* 0x000fe40000004100 */
[----:B------:R-:W-:Y:S01]  /*4490*/  FADD.FTZ R140, R12, -R123 ;  /* 0x8000007b0c8c7221 */ /* 0x000fe20000010000 */
[----:B------:R-:W-:Y:S02]  /*44a0*/  HADD2.F32 R122, -RZ, R124.H0_H0 ;  /* 0x2000007cff7a7230 */ /* 0x000fe40000004100 */
[----:B------:R-:W-:Y:S01]  /*44b0*/  FADD.FTZ R120, R8, -R121 ;  /* 0x8000007908787221 */ /* 0x000fe20000010000 */
[----:B------:R-:W-:-:S02]  /*44c0*/  HADD2.F32 R145, -RZ, R126.H0_H0 ;  /* 0x2000007eff917230 */ /* 0x000fc40000004100 */
[----:B------:R-:W-:Y:S01]  /*44d0*/  FADD.FTZ R142, R16, -R143 ;  /* 0x8000008f108e7221 */ /* 0x000fe20000010000 */
[----:B0-----:R-:W-:Y:S02]  /*44e0*/  HADD2.F32 R147, -RZ, R127.H0_H0 ;  /* 0x2000007fff937230 */ /* 0x001fe40000004100 */
[----:B------:R-:W-:Y:S01]  /*44f0*/  FADD.FTZ R144, R17, -R144 ;  /* 0x8000009011907221 */ /* 0x000fe20000010000 */
[C---:B-----5:R-:W-:Y:S01]  /*4500*/  FFMA.FTZ R141, R149.reuse, R140, R141 ;  /* 0x0000008c958d7223 */ /* 0x060fe2000001008d */
[C---:B------:R-:W-:Y:S01]  /*4510*/  FFMA.FTZ R120, R149.reuse, R120, R122 ;  /* 0x0000007895787223 */ /* 0x040fe2000001007a */
[C---:B------:R-:W-:Y:S01]  /*4520*/  FFMA.FTZ R142, R149.reuse, R142, R145 ;  /* 0x0000008e958e7223 */ /* 0x040fe20000010091 */
[----:B------:R-:W-:Y:S01]  /*4530*/  FFMA.FTZ R147, R149, R144, R147 ;  /* 0x0000009095937223 */ /* 0x000fe20000010093 */
[-CC-:B------:R-:W-:Y:S01]  /*4540*/  FFMA.FTZ R140, R14, R185.reuse, R186.reuse ;  /* 0x000000b90e8c7223 */ /* 0x180fe200000100ba */
[-CC-:B------:R-:W-:Y:S01]  /*4550*/  FFMA.FTZ R122, R10, R185.reuse, R186.reuse ;  /* 0x000000b90a7a7223 */ /* 0x180fe200000100ba */
[-CC-:B------:R-:W-:Y:S01]  /*4560*/  FFMA.FTZ R145, R22, R185.reuse, R186.reuse ;  /* 0x000000b916917223 */ /* 0x180fe200000100ba */
[----:B------:R-:W-:Y:S01]  /*4570*/  FFMA.FTZ R144, R18, R185, R186 ;  /* 0x000000b912907223 */ /* 0x000fe200000100ba */
[----:B------:R-:W-:-:S02]  /*4580*/  HADD2.F32 R123, -RZ, R125.H1_H1 ;  /* 0x3000007dff7b7230 */ /* 0x000fc40000004100 */
[----:B------:R-:W-:Y:S01]  /*4590*/  FADD.FTZ R140, R11, -R140 ;  /* 0x8000008c0b8c7221 */ /* 0x000fe20000010000 */
[----:B------:R-:W-:Y:S02]  /*45a0*/  HADD2.F32 R121, -RZ, R124.H1_H1 ;  /* 0x3000007cff797230 */ /* 0x000fe40000004100 */
        /* <DEDUP_REMOVED lines=8> */
[----:B------:R-:W-:-:S02]  /*4630*/  FFMA.FTZ R121, R149, R122, R121 ;  /* 0x0000007a95797223 */ /* 0x000fc40000010079 */
        /* <DEDUP_REMOVED lines=9> */
.L_x_693:
[----:B------:R-:W-:-:S04]  /*46d0*/  UISETP.NE.U32.AND UP0, UPT, UR6, URZ, UPT ;  /* 0x000000ff0600728c */ /* 0x000fc8000bf05070 */
[----:B------:R-:W-:-:S09]  /*46e0*/  UISETP.NE.AND.EX UP0, UPT, UR7, URZ, UPT, UP0 ;  /* 0x000000ff0700728c */ /* 0x000fd2000bf05300 */
[----:B------:R-:W-:Y:S05]  /*46f0*/  BRA.U UP0, `(.L_x_695) ;  /* 0x0000000100a47547 */ /* 0x000fea000b800000 */
        /* <DEDUP_REMOVED lines=41> */
.L_x_695:
        /* <DEDUP_REMOVED lines=10> */
[----:B------:R-:W-:Y:S02]  /*4a30*/  HADD2.F32 R121, -RZ, R125.H0_H0 ;  /* 0x2000007dff797230 */ /* 0x000fe40000004100 */
[----:B------:R-:W-:Y:S01]  /*4a40*/  FADD.FTZ R120, R12, -R111 ;  /* 0x8000006f0c787221 */ /* 0x000fe20000010000 */
[C---:B-----5:R-:W-:Y:S01]  /*4a50*/  FFMA.FTZ R143, R149.reuse, R140, R143 ;  /* 0x0000008c958f7223 */ /* 0x060fe2000001008f */
[-C--:B------:R-:W-:Y:S01]  /*4a60*/  FFMA.FTZ R123, R22, R185.reuse, R186 ;  /* 0x000000b9167b7223 */ /* 0x080fe200000100ba */
[C---:B------:R-:W-:Y:S01]  /*4a70*/  FFMA.FTZ R108, R149.reuse, R108, R110 ;  /* 0x0000006c956c7223 */ /* 0x040fe2000001006e */
[C---:B------:R-:W-:Y:S01]  /*4a80*/  FFMA.FTZ R141, R149.reuse, R122, R141 ;  /* 0x0000007a958d7223 */ /* 0x040fe2000001008d */
[-CC-:B------:R-:W-:Y:S01]  /*4a90*/  FFMA.FTZ R140, R18, R185.reuse, R186.reuse ;  /* 0x000000b9128c7223 */ /* 0x180fe200000100ba */
[-CC-:B------:R-:W-:Y:S01]  /*4aa0*/  FFMA.FTZ R110, R10, R185.reuse, R186.reuse ;  /* 0x000000b90a6e7223 */ /* 0x180fe200000100ba */
[----:B------:R-:W-:Y:S01]  /*4ab0*/  FFMA.FTZ R122, R14, R185, R186 ;  /* 0x000000b90e7a7223 */ /* 0x000fe200000100ba */
        /* <DEDUP_REMOVED lines=25> */
.L_x_691:
[----:B------:R-:W-:Y:S01]  /*4c50*/  ISETP.NE.U32.AND P0, PT, RZ, UR4, PT ;  /* 0x00000004ff007c0c */ /* 0x000fe2000bf05070 */
[----:B0-----:R-:W0:Y:S01]  /*4c60*/  LDC.64 R146, c[0x0][0x468] ;  /* 0x00011a00ff927b82 */ /* 0x001e220000000a00 */
        /* <DEDUP_REMOVED lines=12> */
.L_x_687:
[----:B------:R-:W-:Y:S05]  /*4d30*/  BSYNC.RECONVERGENT B0 ;  /* 0x0000000000007941 */ /* 0x000fea0003800200 */
.L_x_686:
        /* <DEDUP_REMOVED lines=58> */
.L_x_700:
        /* <DEDUP_REMOVED lines=41> */
.L_x_699:
[----:B-1----:R-:W1:Y:S02]  /*5370*/  LDC.64 R140, c[0x0][0x470] ;  /* 0x00011c00ff8c7b82 */ /* 0x002e640000000a00 */
[----:B-1----:R-:W-:-:S04]  /*5380*/  ISETP.NE.U32.AND P1, PT, R140, RZ, PT ;  /* 0x000000ff8c00720c */ /* 0x002fc80003f25070 */
[----:B------:R-:W-:-:S13]  /*5390*/  ISETP.NE.AND.EX P1, PT, R141, RZ, PT, P1 ;  /* 0x000000ff8d00720c */ /* 0x000fda0003f25310 */
[----:B------:R-:W-:Y:S05]  /*53a0*/  @!P1 BRA `(.L_x_702) ;  /* 0x0000000000a49947 */ /* 0x000fea0003800000 */
        /* <DEDUP_REMOVED lines=41> */
.L_x_702:
[-CC-:B------:R-:W-:Y:S01]  /*5640*/  FFMA.FTZ R140, R35, R185.reuse, R186.reuse ;  /* 0x000000b9238c7223 */ /* 0x180fe200000100ba */
[-CC-:B------:R-:W-:Y:S01]  /*5650*/  FFMA.FTZ R141, R29, R185.reuse, R186.reuse ;  /* 0x000000b91d8d7223 */ /* 0x180fe200000100ba */
[-C--:B------:R-:W-:Y:S01]  /*5660*/  FFMA.FTZ R142, R34, R185.reuse, R186 ;  /* 0x000000b9228e7223 */ /* 0x080fe200000100ba */
[--C-:B------:R-:W-:Y:S02]  /*5670*/  HADD2.F32 R143, -RZ, R130.reuse.H0_H0 ;  /* 0x20000082ff8f7230 */ /* 0x100fe40000004100 */
[----:B------:R-:W-:Y:S01]  /*5680*/  FADD.FTZ R144, R33, -R140 ;  /* 0x8000008c21907221 */ /* 0x000fe20000010000 */
[----:B0-----:R-:W-:Y:S01]  /*5690*/  FFMA.FTZ R147, R150, R185, R186 ;  /* 0x000000b996937223 */ /* 0x001fe200000100ba */
[----:B------:R-:W-:Y:S02]  /*56a0*/  HADD2.F32 R145, -RZ, R130.H1_H1 ;  /* 0x30000082ff917230 */ /* 0x000fe40000004100 */
[----:B------:R-:W-:Y:S01]  /*56b0*/  FADD.FTZ R140, R32, -R141 ;  /* 0x8000008d208c7221 */ /* 0x000fe20000010000 */
[----:B------:R-:W-:Y:S01]  /*56c0*/  FADD.FTZ R142, R31, -R142 ;  /* 0x8000008e1f8e7221 */ /* 0x000fe20000010000 */
[----:B------:R-:W-:-:S02]  /*56d0*/  HADD2.F32 R146, -RZ, R131.H0_H0 ;  /* 0x20000083ff927230 */ /* 0x000fc40000004100 */
[----:B------:R-:W-:Y:S01]  /*56e0*/  FADD.FTZ R182, R148, -R147 ;  /* 0x8000009394b67221 */ /* 0x000fe20000010000 */
[----:B------:R-:W-:Y:S02]  /*56f0*/  HADD2.F32 R183, -RZ, R131.H1_H1 ;  /* 0x30000083ffb77230 */ /* 0x000fe40000004100 */
[C---:B-----5:R-:W-:Y:S01]  /*5700*/  FFMA.FTZ R187, R149.reuse, R140, R143 ;  /* 0x0000008c95bb7223 */ /* 0x060fe2000001008f */
[----:B------:R-:W-:Y:S01]  /*5710*/  FFMA.FTZ R188, R149, R142, R145 ;  /* 0x0000008e95bc7223 */ /* 0x000fe20000010091 */
        /* <DEDUP_REMOVED lines=23> */
.L_x_698:
        /* <DEDUP_REMOVED lines=45> */
.L_x_704:
        /* <DEDUP_REMOVED lines=33> */
.L_x_703:
        /* <DEDUP_REMOVED lines=37> */
.L_x_705:
        /* <DEDUP_REMOVED lines=28> */
.L_x_701:
        /* <DEDUP_REMOVED lines=10> */
.L_x_697:
[----:B------:R-:W-:Y:S05]  /*6220*/  BSYNC.RECONVERGENT B0 ;  /* 0x0000000000007941 */ /* 0x000fea0003800200 */
.L_x_696:
        /* <DEDUP_REMOVED lines=58> */
.L_x_710:
        /* <DEDUP_REMOVED lines=41> */
.L_x_709:
[----:B-1-3--:R-:W1:Y:S02]  /*6860*/  LDC.64 R140, c[0x0][0x470] ;  /* 0x00011c00ff8c7b82 */ /* 0x00ae640000000a00 */
        /* <DEDUP_REMOVED lines=44> */
.L_x_712:
        /* <DEDUP_REMOVED lines=37> */
.L_x_708:
        /* <DEDUP_REMOVED lines=45> */
.L_x_714:
        /* <DEDUP_REMOVED lines=33> */
.L_x_713:
        /* <DEDUP_REMOVED lines=37> */
.L_x_715:
        /* <DEDUP_REMOVED lines=28> */
.L_x_711:
[----:B------:R-:W1:Y:S08]  /*7670*/  @P0 LDC.64 R144, c[0x0][0x478] ;  /* 0x00011e00ff900b82 */ /* 0x000e700000000a00 */
[----:B------:R-:W2:Y:S08]  /*7680*/  LDC.64 R182, c[0x0][0x468] ;  /* 0x00011a00ffb67b82 */ /* 0x000eb00000000a00 */
[----:B0-----:R-:W0:Y:S01]  /*7690*/  @P1 LDC.64 R146, c[0x0][0x470] ;  /* 0x00011c00ff921b82 */ /* 0x001e220000000a00 */
[----:B-1----:R-:W-:-:S05]  /*76a0*/  @P0 IMAD.WIDE.U32 R144, R6, 0x10, R144 ;  /* 0x0000001006900825 */ /* 0x002fca00078e0090 */
[----:B------:R4:W-:Y:S01]  /*76b0*/  @P0 STG.E.128 desc[UR10][R144.64], R108 ;  /* 0x0000006c90000986 */ /* 0x0009e2000c101d0a */
[----:B--2---:R-:W-:-:S05]  /*76c0*/  IMAD.WIDE.U32 R182, R6, 0x10, R182 ;  /* 0x0000001006b67825 */ /* 0x004fca00078e00b6 */
[----:B------:R4:W-:Y:S01]  /*76d0*/  STG.E.128 desc[UR10][R182.64], R140 ;  /* 0x0000008cb6007986 */ /* 0x0009e2000c101d0a */
[C---:B0-----:R-:W-:Y:S01]  /*76e0*/  @P1 IMAD.WIDE.U32 R146, R6.reuse, 0x10, R146 ;  /* 0x0000001006921825 */ /* 0x041fe200078e0092 */
[----:B------:R-:W-:-:S04]  /*76f0*/  IADD3 R6, PT, PT, R6, 0x20, RZ ;  /* 0x0000002006067810 */ /* 0x000fc80007ffe0ff */
[----:B------:R4:W-:Y:S03]  /*7700*/  @P1 STG.E.128 desc[UR10][R146.64], R120 ;  /* 0x0000007892001986 */ /* 0x0009e6000c101d0a */
.L_x_707:
[----:B------:R-:W-:Y:S05]  /*7710*/  BSYNC.RECONVERGENT B0 ;  /* 0x0000000000007941 */ /* 0x000fea0003800200 */
.L_x_706:
        /* <DEDUP_REMOVED lines=15> */
[----:B------:R-:W-:Y:S02]  /*7810*/  HADD2.F32 R110, -RZ, R136.H0_H0 ;  /* 0x20000088ff6e7230 */ /* 0x000fe40000004100 */
[-CC-:B------:R-:W-:Y:S01]  /*7820*/  FFMA.FTZ R123, R175, R185.reuse, R186.reuse ;  /* 0x000000b9af7b7223 */ /* 0x180fe200000100ba */
[----:B------:R-:W-:Y:S01]  /*7830*/  FADD.FTZ R108, R168, -R109 ;  /* 0x8000006da86c7221 */ /* 0x000fe20000010000 */
[-CC-:B------:R-:W-:Y:S01]  /*7840*/  FFMA.FTZ R120, R170, R185.reuse, R186.reuse ;  /* 0x000000b9aa787223 */ /* 0x180fe200000100ba */
[-CC-:B------:R-:W-:Y:S01]  /*7850*/  FFMA.FTZ R140, R174, R185.reuse, R186.reuse ;  /* 0x000000b9ae8c7223 */ /* 0x180fe200000100ba */
[-CC-:B------:R-:W-:Y:S01]  /*7860*/  FFMA.FTZ R144, R178, R185.reuse, R186.reuse ;  /* 0x000000b9b2907223 */ /* 0x180fe200000100ba */
[-CC-:B------:R-:W-:Y:S01]  /*7870*/  FFMA.FTZ R143, R184, R185.reuse, R186.reuse ;  /* 0x000000b9b88f7223 */ /* 0x180fe200000100ba */
[----:B------:R-:W-:Y:S01]  /*7880*/  FFMA.FTZ R186, R181, R185, R186 ;  /* 0x000000b9b5ba7223 */ /* 0x000fe200000100ba */
[----:B------:R-:W-:Y:S01]  /*7890*/  FADD.FTZ R122, R172, -R111 ;  /* 0x8000006fac7a7221 */ /* 0x000fe20000010000 */
[----:B------:R-:W-:-:S02]  /*78a0*/  HADD2.F32 R121, -RZ, R137.H0_H0 ;  /* 0x20000089ff797230 */ /* 0x000fc40000004100 */
[----:B------:R-:W-:Y:S01]  /*78b0*/  FADD.FTZ R142, R176, -R123 ;  /* 0x8000007bb08e7221 */ /* 0x000fe20000010000 */
[----:B-----5:R-:W-:Y:S01]  /*78c0*/  FFMA.FTZ R108, R149, R108, R110 ;  /* 0x0000006c956c7223 */ /* 0x020fe2000001006e */
[----:B------:R-:W-:Y:S02]  /*78d0*/  HADD2.F32 R111, -RZ, R137.H1_H1 ;  /* 0x30000089ff6f7230 */ /* 0x000fe40000004100 */
[----:B------:R-:W-:Y:S01]  /*78e0*/  FADD.FTZ R140, R173, -R140 ;  /* 0x8000008cad8c7221 */ /* 0x000fe20000010000 */
[----:B------:R-:W-:Y:S02]  /*78f0*/  HADD2.F32 R141, -RZ, R138.H0_H0 ;  /* 0x2000008aff8d7230 */ /* 0x000fe40000004100 */
[----:B0-----:R-:W-:Y:S01]  /*7900*/  FADD.FTZ R146, R180, -R143 ;  /* 0x8000008fb4927221 */ /* 0x001fe20000010000 */
[----:B------:R-:W-:Y:S02]  /*7910*/  HADD2.F32 R145, -RZ, R139.H1_H1 ;  /* 0x3000008bff917230 */ /* 0x000fe40000004100 */
[----:B------:R-:W-:Y:S01]  /*7920*/  FADD.FTZ R186, R179, -R186 ;  /* 0x800000bab3ba7221 */ /* 0x000fe20000010000 */
[----:B------:R-:W-:-:S02]  /*7930*/  HADD2.F32 R109, -RZ, R136.H1_H1 ;  /* 0x30000088ff6d7230 */ /* 0x000fc40000004100 */
[----:B------:R-:W-:Y:S01]  /*7940*/  FADD.FTZ R144, R177, -R144 ;  /* 0x80000090b1907221 */ /* 0x000fe20000010000 */
[----:B------:R-:W-:Y:S02]  /*7950*/  HADD2.F32 R123, -RZ, R138.H1_H1 ;  /* 0x3000008aff7b7230 */ /* 0x000fe40000004100 */
[----:B------:R-:W-:Y:S01]  /*7960*/  FADD.FTZ R120, R169, -R120 ;  /* 0x80000078a9787221 */ /* 0x000fe20000010000 */
[----:B------:R-:W-:Y:S02]  /*7970*/  HADD2.F32 R110, -RZ, R139.H0_H0 ;  /* 0x2000008bff6e7230 */ /* 0x000fe40000004100 */
[C---:B------:R-:W-:Y:S01]  /*7980*/  FFMA.FTZ R121, R149.reuse, R122, R121 ;  /* 0x0000007a95797223 */ /* 0x040fe20000010079 */
        /* <DEDUP_REMOVED lines=19> */
.L_x_720:
[-CC-:B-1-34-:R-:W-:Y:S01]  /*7ac0*/  FFMA.FTZ R109, R167, R185.reuse, R186.reuse ;  /* 0x000000b9a76d7223 */ /* 0x19afe200000100ba */
[----:B------:R-:W-:Y:S02]  /*7ad0*/  HADD2.F32 R110, -RZ, R136.H0_H0 ;  /* 0x20000088ff6e7230 */ /* 0x000fe40000004100 */
[-CC-:B------:R-:W-:Y:S01]  /*7ae0*/  FFMA.FTZ R111, R171, R185.reuse, R186.reuse ;  /* 0x000000b9ab6f7223 */ /* 0x180fe200000100ba */
[-CC-:B------:R-:W-:Y:S01]  /*7af0*/  FFMA.FTZ R143, R175, R185.reuse, R186.reuse ;  /* 0x000000b9af8f7223 */ /* 0x180fe200000100ba */
[----:B------:R-:W-:Y:S01]  /*7b00*/  FADD.FTZ R108, R168, -R109 ;  /* 0x8000006da86c7221 */ /* 0x000fe20000010000 */
[-CC-:B------:R-:W-:Y:S01]  /*7b10*/  FFMA.FTZ R140, R170, R185.reuse, R186.reuse ;  /* 0x000000b9aa8c7223 */ /* 0x180fe200000100ba */
[-CC-:B------:R-:W-:Y:S01]  /*7b20*/  FFMA.FTZ R144, R174, R185.reuse, R186.reuse ;  /* 0x000000b9ae907223 */ /* 0x180fe200000100ba */
[-CC-:B------:R-:W-:Y:S01]  /*7b30*/  FFMA.FTZ R182, R178, R185.reuse, R186.reuse ;  /* 0x000000b9b2b67223 */ /* 0x180fe200000100ba */
[-CC-:B0-----:R-:W-:Y:S01]  /*7b40*/  FFMA.FTZ R147, R184, R185.reuse, R186.reuse ;  /* 0x000000b9b8937223 */ /* 0x181fe200000100ba */
[----:B------:R-:W-:Y:S01]  /*7b50*/  FFMA.FTZ R186, R181, R185, R186 ;  /* 0x000000b9b5ba7223 */ /* 0x000fe200000100ba */
[----:B------:R-:W-:-:S02]  /*7b60*/  HADD2.F32 R141, -RZ, R137.H0_H0 ;  /* 0x20000089ff8d7230 */ /* 0x000fc40000004100 */
[----:B------:R-:W-:Y:S01]  /*7b70*/  FADD.FTZ R142, R172, -R111 ;  /* 0x8000006fac8e7221 */ /* 0x000fe20000010000 */
[----:B------:R-:W-:Y:S02]  /*7b80*/  HADD2.F32 R145, -RZ, R138.H0_H0 ;  /* 0x2000008aff917230 */ /* 0x000fe40000004100 */
[----:B------:R-:W-:Y:S01]  /*7b90*/  FADD.FTZ R146, R176, -R143 ;  /* 0x8000008fb0927221 */ /* 0x000fe20000010000 */
[----:B-----5:R-:W-:Y:S01]  /*7ba0*/  FFMA.FTZ R108, R149, R108, R110 ;  /* 0x0000006c956c7223 */ /* 0x020fe2000001006e */
[----:B------:R-:W-:Y:S02]  /*7bb0*/  HADD2.F32 R183, -RZ, R139.H1_H1 ;  /* 0x3000008bffb77230 */ /* 0x000fe40000004100 */
[----:B------:R-:W-:Y:S01]  /*7bc0*/  FADD.FTZ R188, R180, -R147 ;  /* 0x80000093b4bc7221 */ /* 0x000fe20000010000 */
[----:B------:R-:W-:Y:S02]  /*7bd0*/  HADD2.F32 R109, -RZ, R136.H1_H1 ;  /* 0x30000088ff6d7230 */ /* 0x000fe40000004100 */
[----:B------:R-:W-:Y:S01]  /*7be0*/  FADD.FTZ R186, R179, -R186 ;  /* 0x800000bab3ba7221 */ /* 0x000fe20000010000 */
[----:B------:R-:W-:-:S02]  /*7bf0*/  HADD2.F32 R111, -RZ, R137.H1_H1 ;  /* 0x30000089ff6f7230 */ /* 0x000fc40000004100 */
[----:B------:R-:W-:Y:S01]  /*7c00*/  FADD.FTZ R182, R177, -R182 ;  /* 0x800000b6b1b67221 */ /* 0x000fe20000010000 */
[----:B------:R-:W-:Y:S02]  /*7c10*/  HADD2.F32 R143, -RZ, R138.H1_H1 ;  /* 0x3000008aff8f7230 */ /* 0x000fe40000004100 */
[----:B------:R-:W-:Y:S01]  /*7c20*/  FADD.FTZ R144, R173, -R144 ;  /* 0x80000090ad907221 */ /* 0x000fe20000010000 */
[----:B------:R-:W-:Y:S02]  /*7c30*/  HADD2.F32 R110, -RZ, R139.H0_H0 ;  /* 0x2000008bff6e7230 */ /* 0x000fe40000004100 */
[----:B------:R-:W-:Y:S01]  /*7c40*/  FADD.FTZ R140, R169, -R140 ;  /* 0x8000008ca98c7221 */ /* 0x000fe20000010000 */
[C---:B------:R-:W-:Y:S01]  /*7c50*/  FFMA.FTZ R141, R149.reuse, R142, R141 ;  /* 0x0000008e958d7223 */ /* 0x040fe2000001008d */
[C---:B------:R-:W-:Y:S01]  /*7c60*/  FFMA.FTZ R142, R149.reuse, R146, R145 ;  /* 0x00000092958e7223 */ /* 0x040fe20000010091 */
[C---:B------:R-:W-:Y:S01]  /*7c70*/  FFMA.FTZ R183, R149.reuse, R188, R183 ;  /* 0x000000bc95b77223 */ /* 0x040fe200000100b7 */
        /* <DEDUP_REMOVED lines=13> */
.L_x_719:
[----:B-1-34-:R-:W1:Y:S02]  /*7d50*/  LDC.64 R140, c[0x0][0x470] ;  /* 0x00011c00ff8c7b82 */ /* 0x01ae640000000a00 */
[----:B-1----:R-:W-:-:S04]  /*7d60*/  ISETP.NE.U32.AND P1, PT, R140, RZ, PT ;  /* 0x000000ff8c00720c */ /* 0x002fc80003f25070 */
[----:B------:R-:W-:-:S13]  /*7d70*/  ISETP.NE.AND.EX P1, PT, R141, RZ, PT, P1 ;  /* 0x000000ff8d00720c */ /* 0x000fda0003f25310 */
[----:B------:R-:W-:Y:S05]  /*7d80*/  @!P1 BRA `(.L_x_722) ;  /* 0x0000000000a49947 */ /* 0x000fea0003800000 */
[-CC-:B------:R-:W-:Y:S01]  /*7d90*/  FFMA.FTZ R121, R167, R185.reuse, R186.reuse ;  /* 0x000000b9a7797223 */ /* 0x180fe200000100ba */
        /* <DEDUP_REMOVED lines=40> */
.L_x_722:
        /* <DEDUP_REMOVED lines=8> */
[--C-:B------:R-:W-:Y:S02]  /*80a0*/  HADD2.F32 R188, -RZ, R139.reuse.H1_H1 ;  /* 0x3000008bffbc7230 */ /* 0x100fe40000004100 */
[----:B------:R-:W-:Y:S01]  /*80b0*/  FADD.FTZ R182, R180, -R187 ;  /* 0x800000bbb4b67221 */ /* 0x000fe20000010000 */
[----:B------:R-:W-:-:S02]  /*80c0*/  HADD2.F32 R185, -RZ, R139.H0_H0 ;  /* 0x2000008bffb97230 */ /* 0x000fc40000004100 */
[----:B------:R-:W-:Y:S01]  /*80d0*/  FADD.FTZ R146, R179, -R142 ;  /* 0x8000008eb3927221 */ /* 0x000fe20000010000 */
[--C-:B------:R-:W-:Y:S02]  /*80e0*/  HADD2.F32 R145, -RZ, R138.reuse.H0_H0 ;  /* 0x2000008aff917230 */ /* 0x100fe40000004100 */
[----:B------:R-:W-:Y:S01]  /*80f0*/  FADD.FTZ R142, R176, -R143 ;  /* 0x8000008fb08e7221 */ /* 0x000fe20000010000 */
[----:B------:R-:W-:Y:S02]  /*8100*/  HADD2.F32 R183, -RZ, R138.H1_H1 ;  /* 0x3000008affb77230 */ /* 0x000fe40000004100 */
[----:B------:R-:W-:Y:S01]  /*8110*/  FADD.FTZ R144, R177, -R144 ;  /* 0x80000090b1907221 */ /* 0x000fe20000010000 */
[C---:B-----5:R-:W-:Y:S01]  /*8120*/  FFMA.FTZ R188, R149.reuse, R182, R188 ;  /* 0x000000b695bc7223 */ /* 0x060fe200000100bc */
        /* <DEDUP_REMOVED lines=20> */
.L_x_718:
        /* <DEDUP_REMOVED lines=18> */
[----:B0-----:R-:W-:Y:S01]  /*8390*/  FADD.FTZ R146, R180, -R123 ;  /* 0x8000007bb4927221 */ /* 0x001fe20000010000 */
        /* <DEDUP_REMOVED lines=26> */
.L_x_724:
        /* <DEDUP_REMOVED lines=33> */
.L_x_723:
        /* <DEDUP_REMOVED lines=37> */
.L_x_725:
[-CC-:B------:R-:W-:Y:S01]  /*89a0*/  FFMA.FTZ R141, R167, R185.reuse, R186.reuse ;  /* 0x000000b9a78d7223 */ /* 0x180fe200000100ba */
[-CC-:B------:R-:W-:Y:S01]  /*89b0*/  FFMA.FTZ R142, R170, R185.reuse, R186.reuse ;  /* 0x000000b9aa8e7223 */ /* 0x180fe200000100ba */
[-CC-:B0-----:R-:W-:Y:S01]  /*89c0*/  FFMA.FTZ R147, R184, R185.reuse, R186.reuse ;  /* 0x000000b9b8937223 */ /* 0x181fe200000100ba */
        /* <DEDUP_REMOVED lines=25> */
.L_x_721:
        /* <DEDUP_REMOVED lines=9> */
.L_x_717:
[----:B------:R-:W-:Y:S05]  /*8bf0*/  BSYNC.RECONVERGENT B0 ;  /* 0x0000000000007941 */ /* 0x000fea0003800200 */
.L_x_716:
[----:B01-34-:R-:W0:Y:S02]  /*8c00*/  LDC.64 R140, c[0x0][0x380] ;  /* 0x0000e000ff8c7b82 */ /* 0x01be240000000a00 */
[----:B0-----:R-:W-:-:S04]  /*8c10*/  LEA R5, R140, R5, 0x2 ;  /* 0x000000058c057211 */ /* 0x001fc800078e10ff */
[----:B------:R-:W-:-:S13]  /*8c20*/  ISETP.GE.AND P0, PT, R5, R141, PT ;  /* 0x0000008d0500720c */ /* 0x000fda0003f06270 */
[----:B------:R-:W-:Y:S05]  /*8c30*/  @!P0 BRA `(.L_x_726) ;  /* 0xffffff7800bc8947 */ /* 0x000fea000383ffff */
.L_x_669:
[----:B------:R-:W-:Y:S05]  /*8c40*/  BSYNC B1 ;  /* 0x0000000000017941 */ /* 0x000fea0003800000 */
.L_x_668:
[----:B-----5:R-:W0:Y:S01]  /*8c50*/  S2R R48, SR_TID.X ;  /* 0x0000000000307919 */ /* 0x020e220000002100 */
[----:B------:R-:W-:Y:S01]  /*8c60*/  MOV R4, 0x400 ;  /* 0x0000040000047802 */ /* 0x000fe20000000f00 */
[----:B------:R-:W-:Y:S05]  /*8c70*/  WARPSYNC.ALL ;  /* 0x0000000000007948 */ /* 0x000fea0003800000 */
[----:B------:R-:W1:Y:S01]  /*8c80*/  S2R R5, SR_CgaCtaId ;  /* 0x0000000000057919 */ /* 0x000e620000008800 */
[----:B------:R-:W2:Y:S01]  /*8c90*/  S2UR UR4, SR_CTAID.X ;  /* 0x00000000000479c3 */ /* 0x000ea20000002500 */
[----:B------:R-:W3:Y:S01]  /*8ca0*/  LDCU.128 UR16, c[0x0][0x440] ;  /* 0x00008800ff1077ac */ /* 0x000ee20008000c00 */
[----:B0-----:R-:W-:Y:S01]  /*8cb0*/  SHF.L.U32 R3, R48, 0x7, RZ ;  /* 0x0000000730037819 */ /* 0x001fe200000006ff */
        /* <DEDUP_REMOVED lines=12> */
[----:B------:R-:W-:Y:S01]  /*8d80*/  SHF.L.U32 R0, R47, 0x2, RZ ;  /* 0x000000022f007819 */ /* 0x000fe200000006ff */
[----:B------:R-:W-:Y:S01]  /*8d90*/  STS.128 [R2+0x10], R80 ;  /* 0x0000105002007388 */ /* 0x000fe20000000c00 */
[C---:B------:R-:W-:Y:S02]  /*8da0*/  ISETP.GE.U32.AND P4, PT, R35.reuse, 0x180, PT ;  /* 0x000001802300780c */ /* 0x040fe40003f86070 */
[C---:B------:R-:W-:Y:S01]  /*8db0*/  ISETP.GE.U32.AND P3, PT, R35.reuse, 0x200, PT ;  /* 0x000002002300780c */ /* 0x040fe20003f66070 */
[----:B------:R-:W-:Y:S01]  /*8dc0*/  STS.128 [R2+0x400], R84 ;  /* 0x0004005402007388 */ /* 0x000fe20000000c00 */
[----:B------:R-:W-:-:S03]  /*8dd0*/  ISETP.GE.U32.AND P2, PT, R35, 0x280, PT ;  /* 0x000002802300780c */ /* 0x000fc60003f46070 */
        /* <DEDUP_REMOVED lines=9> */
[----:B------:R-:W4:Y:S04]  /*8e70*/  LDS R14, [R6+0x1200] ;  /* 0x00120000060e7984 */ /* 0x000f280000000800 */
[----:B------:R-:W3:Y:S04]  /*8e80*/  LDS R8, [R6+0x400] ;  /* 0x0004000006087984 */ /* 0x000ee80000000800 */
[----:B------:R-:W3:Y:S04]  /*8e90*/  LDS R15, [R6+0x1400] ;  /* 0x00140000060f7984 */ /* 0x000ee80000000800 */
[----:B------:R-:W3:Y:S04]  /*8ea0*/  LDS R9, [R6+0x600] ;  /* 0x0006000006097984 */ /* 0x000ee80000000800 */
[----:B------:R-:W3:Y:S04]  /*8eb0*/  LDS R16, [R6+0x1600] ;  /* 0x0016000006107984 */ /* 0x000ee80000000800 */
[----:B------:R-:W3:Y:S04]  /*8ec0*/  LDS R10, [R6+0x800] ;  /* 0x00080000060a7984 */ /* 0x000ee80000000800 */
[----:B------:R-:W3:Y:S04]  /*8ed0*/  LDS R17, [R6+0x1800] ;  /* 0x0018000006117984 */ /* 0x000ee80000000800 */
[----:B------:R-:W3:Y:S01]  /*8ee0*/  LDS R11, [R6+0xa00] ;  /* 0x000a0000060b7984 */ /* 0x000ee20000000800 */
[----:B0-----:R-:W-:-:S03]  /*8ef0*/  FADD.FTZ R3, RZ, R3 ;  /* 0x00000003ff037221 */ /* 0x001fc60000010000 */
[----:B------:R-:W0:Y:S01]  /*8f00*/  LDS R18, [R6+0x1a00] ;  /* 0x001a000006127984 */ /* 0x000e220000000800 */
[----:B-1----:R-:W-:-:S03]  /*8f10*/  FADD.FTZ R3, R3, R4 ;  /* 0x0000000403037221 */ /* 0x002fc60000010000 */
[----:B------:R-:W1:Y:S01]  /*8f20*/  LDS R12, [R6+0xc00] ;  /* 0x000c0000060c7984 */ /* 0x000e620000000800 */
[----:B--2---:R-:W-:-:S03]  /*8f30*/  FADD.FTZ R7, RZ, R7 ;  /* 0x00000007ff077221 */ /* 0x004fc60000010000 */
[----:B------:R-:W2:Y:S01]  /*8f40*/  LDS R19, [R6+0x1c00] ;  /* 0x001c000006137984 */ /* 0x000ea20000000800 */
[----:B----4-:R-:W-:-:S03]  /*8f50*/  FADD.FTZ R7, R7, R14 ;  /* 0x0000000e07077221 */ /* 0x010fc60000010000 */
[----:B------:R-:W4:Y:S01]  /*8f60*/  LDS R13, [R6+0xe00] ;  /* 0x000e0000060d7984 */ /* 0x000f220000000800 */
[----:B---3--:R-:W-:-:S03]  /*8f70*/  FADD.FTZ R8, RZ, R8 ;  /* 0x00000008ff087221 */ /* 0x008fc60000010000 */
[----:B------:R-:W3:Y:S01]  /*8f80*/  LDS R20, [R6+0x1e00] ;  /* 0x001e000006147984 */ /* 0x000ee20000000800 */
[----:B------:R-:W-:-:S03]  /*8f90*/  FADD.FTZ R8, R8, R15 ;  /* 0x0000000f08087221 */ /* 0x000fc60000010000 */
[----:B------:R-:W3:Y:S01]  /*8fa0*/  LDS R22, [R6+0x2000] ;  /* 0x0020000006167984 */ /* 0x000ee20000000800 */
[----:B------:R-:W-:-:S03]  /*8fb0*/  FADD.FTZ R9, RZ, R9 ;  /* 0x00000009ff097221 */ /* 0x000fc60000010000 */
        /* <DEDUP_REMOVED lines=9> */
[----:B0-----:R-:W-:-:S03]  /*9050*/  FADD.FTZ R11, R11, R18 ;  /* 0x000000120b0b7221 */ /* 0x001fc60000010000 */
[----:B------:R-:W0:Y:S01]  /*9060*/  LDS R25, [R6+0x2c00] ;  /* 0x002c000006197984 */ /* 0x000e220000000800 */
[----:B-1----:R-:W-:-:S03]  /*9070*/  FADD.FTZ R12, RZ, R12 ;  /* 0x0000000cff0c7221 */ /* 0x002fc60000010000 */
[----:B------:R-:W1:Y:S01]  /*9080*/  LDS R30, [R6+0x2e00] ;  /* 0x002e0000061e7984 */ /* 0x000e620000000800 */
[----:B--2---:R-:W-:-:S03]  /*9090*/  FADD.FTZ R12, R12, R19 ;  /* 0x000000130c0c7221 */ /* 0x004fc60000010000 */
[----:B------:R-:W-:Y:S01]  /*90a0*/  LDS R32, [R6+0x3000] ;  /* 0x0030000006207984 */ /* 0x000fe20000000800 */
[----:B----4-:R-:W-:-:S03]  /*90b0*/  FADD.FTZ R13, RZ, R13 ;  /* 0x0000000dff0d7221 */ /* 0x010fc60000010000 */
[----:B------:R-:W2:Y:S01]  /*90c0*/  LDS R34, [R6+0x3200] ;  /* 0x0032000006227984 */ /* 0x000ea20000000800 */
[----:B---3--:R-:W-:-:S03]  /*90d0*/  FADD.FTZ R13, R13, R20 ;  /* 0x000000140d0d7221 */ /* 0x008fc60000010000 */
[----:B------:R-:W3:Y:S01]  /*90e0*/  LDS R27, [R6+0x3400] ;  /* 0x00340000061b7984 */ /* 0x000ee20000000800 */
        /* <DEDUP_REMOVED lines=15> */
[----:B---3--:R-:W-:Y:S01]  /*91e0*/  FADD.FTZ R27, R8, R27 ;  /* 0x0000001b081b7221 */ /* 0x008fe20000010000 */
[----:B----4-:R-:W-:Y:S01]  /*91f0*/  FADD.FTZ R9, R9, R36 ;  /* 0x0000002409097221 */ /* 0x010fe20000010000 */
        /* <DEDUP_REMOVED lines=12> */
[----:B------:R-:W-:Y:S01]  /*92c0*/  BAR.SYNC.DEFER_BLOCKING 0x0 ;  /* 0x0000000000007b1d */ /* 0x000fe20000010000 */
[----:B0-----:R-:W-:-:S02]  /*92d0*/  IADD3.X R2, PT, PT, RZ, RZ, RZ, P0, !PT ;  /* 0x000000ffff027210 */ /* 0x001fc400007fe4ff */
[----:B------:R-:W-:Y:S02]  /*92e0*/  IADD3 R48, P0, PT, R0, UR18, RZ ;  /* 0x0000001200307c10 */ /* 0x000fe4000ff1e0ff */
[----:B------:R-:W-:Y:S02]  /*92f0*/  SHF.L.U64.HI R47, R47, 0x2, R2 ;  /* 0x000000022f2f7819 */ /* 0x000fe40000010202 */
[----:B------:R-:W-:Y:S02]  /*9300*/  @P5 MOV R2, R48 ;  /* 0x0000003000025202 */ /* 0x000fe40000000f00 */
[----:B------:R-:W-:Y:S02]  /*9310*/  IADD3.X R49, PT, PT, R47, UR19, RZ, P0, !PT ;  /* 0x000000132f317c10 */ /* 0x000fe400087fe4ff */
[----:B------:R-:W-:Y:S01]  /*9320*/  ISETP.GE.U32.AND P0, PT, R35, 0x100, PT ;  /* 0x000001002300780c */ /* 0x000fe20003f06070 */
[----:B------:R-:W0:Y:S04]  /*9330*/  LDS R5, [R6] ;  /* 0x0000000006057984 */ /* 0x000e280000000800 */
[----:B------:R-:W1:Y:S04]  /*9340*/  LDS R42, [R6+0x1000] ;  /* 0x00100000062a7984 */ /* 0x000e680000000800 */
[----:B------:R-:W2:Y:S04]  /*9350*/  LDS R44, [R6+0x2000] ;  /* 0x00200000062c7984 */ /* 0x000ea80000000800 */
[----:B------:R-:W3:Y:S04]  /*9360*/  LDS R46, [R6+0x3000] ;  /* 0x00300000062e7984 */ /* 0x000ee80000000800 */
[----:B------:R-:W-:Y:S04]  /*9370*/  LDS R37, [R6+0x2200] ;  /* 0x0022000006257984 */ /* 0x000fe80000000800 */
[----:B------:R-:W-:Y:S04]  /*9380*/  LDS R41, [R6+0x3200] ;  /* 0x0032000006297984 */ /* 0x000fe80000000800 */
[----:B------:R-:W4:Y:S04]  /*9390*/  LDS R22, [R6+0x400] ;  /* 0x0004000006167984 */ /* 0x000f280000000800 */
[----:B------:R-:W4:Y:S04]  /*93a0*/  LDS R14, [R6+0x600] ;  /* 0x00060000060e7984 */ /* 0x000f280000000800 */
[----:B------:R-:W-:Y:S04]  /*93b0*/  LDS R39, [R6+0x2400] ;  /* 0x0024000006277984 */ /* 0x000fe80000000800 */
[----:B------:R-:W4:Y:S01]  /*93c0*/  LDS R17, [R6+0x1600] ;  /* 0x0016000006117984 */ /* 0x000f220000000800 */
[----:B0-----:R-:W-:-:S03]  /*93d0*/  FADD.FTZ R5, RZ, R5 ;  /* 0x00000005ff057221 */ /* 0x001fc60000010000 */
[----:B------:R-:W-:Y:S01]  /*93e0*/  LDS R43, [R6+0x3400] ;  /* 0x00340000062b7984 */ /* 0x000fe20000000800 */
[----:B-1----:R-:W-:Y:S01]  /*93f0*/  FADD.FTZ R5, R5, R42 ;  /* 0x0000002a05057221 */ /* 0x002fe20000010000 */
[----:B------:R-:W-:Y:S02]  /*9400*/  IADD3 R42, P1, PT, R0, UR16, RZ ;  /* 0x00000010002a7c10 */ /* 0x000fe4000ff3e0ff */
[----:B------:R-:W0:Y:S01]  /*9410*/  LDS R21, [R6+0x2600] ;  /* 0x0026000006157984 */ /* 0x000e220000000800 */
[----:B--2---:R-:W-:Y:S01]  /*9420*/  FADD.FTZ R5, R5, R44 ;  /* 0x0000002c05057221 */ /* 0x004fe20000010000 */
[----:B------:R-:W-:Y:S02]  /*9430*/  IADD3.X R47, PT, PT, R47, UR17, RZ, P1, !PT ;  /* 0x000000112f2f7c10 */ /* 0x000fe40008ffe4ff */
[----:B------:R-:W1:Y:S01]  /*9440*/  LDS R0, [R6+0x200] ;  /* 0x0002000006007984 */ /* 0x000e620000000800 */
[----:B------:R-:W-:Y:S01]  /*9450*/  @P5 IADD3 R48, P1, PT, R48, 0x200, RZ ;  /* 0x0000020030305810 */ /* 0x000fe20007f3e0ff */
[----:B---3--:R-:W-:Y:S01]  /*9460*/  FADD.FTZ R33, R5, R46 ;  /* 0x0000002e05217221 */ /* 0x008fe20000010000 */
[----:B------:R-:W-:Y:S01]  /*9470*/  FADD.FTZ R5, R3, R32 ;  /* 0x0000002003057221 */ /* 0x000fe20000010000 */
[-C--:B------:R-:W-:Y:S01]  /*9480*/  @P5 MOV R3, R49.reuse ;  /* 0x0000003100035202 */ /* 0x080fe20000000f00 */
[----:B------:R-:W2:Y:S01]  /*9490*/  LDS R45, [R6+0x3600] ;  /* 0x00360000062d7984 */ /* 0x000ea20000000800 */
[----:B------:R-:W-:-:S02]  /*94a0*/  @P5 IADD3.X R49, PT, PT, RZ, R49, RZ, P1, !PT ;  /* 0x00000031ff315210 */ /* 0x000fc40000ffe4ff */
[----:B------:R-:W-:Y:S01]  /*94b0*/  ISETP.GE.U32.AND P1, PT, R35, 0x300, PT ;  /* 0x000003002300780c */ /* 0x000fe20003f26070 */
[----:B------:R3:W-:Y:S04]  /*94c0*/  @P5 STG.E desc[UR10][R2.64], R33 ;  /* 0x0000002102005986 */ /* 0x0007e8000c10190a */
[----:B------:R-:W2:Y:S01]  /*94d0*/  LDS R33, [R6+0x1200] ;  /* 0x0012000006217984 */ /* 0x000ea20000000800 */
[----:B----4-:R-:W-:-:S03]  /*94e0*/  FADD.FTZ R22, RZ, R22 ;  /* 0x00000016ff167221 */ /* 0x010fc60000010000 */
[----:B------:R-:W4:Y:S01]  /*94f0*/  LDS R15, [R6+0x800] ;  /* 0x00080000060f7984 */ /* 0x000f220000000800 */
[----:B------:R-:W-:Y:S01]  /*9500*/  FADD.FTZ R14, RZ, R14 ;  /* 0x0000000eff0e7221 */ /* 0x000fe20000010000 */
[----:B---3--:R-:W-:Y:S02]  /*9510*/  @P5 MOV R2, R42 ;  /* 0x0000002a00025202 */ /* 0x008fe40000000f00 */
[----:B------:R-:W3:Y:S01]  /*9520*/  LDS R16, [R6+0x1800] ;  /* 0x0018000006107984 */ /* 0x000ee20000000800 */
[-C--:B------:R-:W-:Y:S02]  /*9530*/  @P5 MOV R3, R47.reuse ;  /* 0x0000002f00035202 */ /* 0x080fe40000000f00 */
[----:B------:R-:W-:Y:S01]  /*9540*/  @P5 IADD3 R42, P6, PT, R42, 0x200, RZ ;  /* 0x000002002a2a5810 */ /* 0x000fe20007fde0ff */
[----:B------:R-:W3:Y:S01]  /*9550*/  LDS R18, [R6+0x2800] ;  /* 0x0028000006127984 */ /* 0x000ee20000000800 */
[----:B------:R-:W-:Y:S02]  /*9560*/  FADD.FTZ R14, R14, R17 ;  /* 0x000000110e0e7221 */ /* 0x000fe40000010000 */
[----:B------:R-:W-:Y:S01]  /*9570*/  @P5 IADD3.X R47, PT, PT, RZ, R47, RZ, P6, !PT ;  /* 0x0000002fff2f5210 */ /* 0x000fe200037fe4ff */
[----:B------:R1:W-:Y:S01]  /*9580*/  @P5 STG.E desc[UR10][R2.64], R5 ;  /* 0x0000000502005986 */ /* 0x0003e2000c10190a */
[----:B------:R-:W-:-:S02]  /*9590*/  @P0 MOV R4, R42 ;  /* 0x0000002a00040202 */ /* 0x000fc40000000f00 */
[----:B------:R-:W-:Y:S01]  /*95a0*/  ISETP.GE.U32.AND P5, PT, R35, 0x380, PT ;  /* 0x000003802300780c */ /* 0x000fe20003fa6070 */
[----:B------:R-:W3:Y:S01]  /*95b0*/  LDS R20, [R6+0x3800] ;  /* 0x0038000006147984 */ /* 0x000ee20000000800 */
[----:B0-----:R-:W-:-:S03]  /*95c0*/  FADD.FTZ R14, R14, R21 ;  /* 0x000000150e0e7221 */ /* 0x001fc60000010000 */
[----:B------:R-:W-:Y:S01]  /*95d0*/  LDS R19, [R6+0x1a00] ;  /* 0x001a000006137984 */ /* 0x000fe20000000800 */
[----:B-1----:R-:W-:Y:S01]  /*95e0*/  FADD.FTZ R0, RZ, R0 ;  /* 0x00000000ff007221 */ /* 0x002fe20000010000 */
[----:B------:R-:W-:Y:S02]  /*95f0*/  @P0 MOV R2, R48 ;  /* 0x0000003000020202 */ /* 0x000fe40000000f00 */
[----:B------:R-:W0:Y:S01]  /*9600*/  LDS R8, [R6+0xc00] ;  /* 0x000c000006087984 */ /* 0x000e220000000800 */
[----:B------:R-:W-:Y:S01]  /*9610*/  @P0 IADD3 R48, P6, PT, R48, 0x200, RZ ;  /* 0x0000020030300810 */ /* 0x000fe20007fde0ff */
[----:B--2---:R-:W-:Y:S01]  /*9620*/  FADD.FTZ R45, R14, R45 ;  /* 0x0000002d0e2d7221 */ /* 0x004fe20000010000 */
[-C--:B------:R-:W-:Y:S01]  /*9630*/  @P0 MOV R3, R49.reuse ;  /* 0x0000003100030202 */ /* 0x080fe20000000f00 */
[----:B------:R-:W-:Y:S01]  /*9640*/  LDS R23, [R6+0x2a00] ;  /* 0x002a000006177984 */ /* 0x000fe20000000800 */
[----:B------:R-:W-:Y:S02]  /*9650*/  @P0 IADD3.X R49, PT, PT, RZ, R49, RZ, P6, !PT ;  /* 0x00000031ff310210 */ /* 0x000fe400037fe4ff */
[----:B------:R-:W-:Y:S01]  /*9660*/  @P0 IADD3 R42, P6, PT, R42, 0x200, RZ ;  /* 0x000002002a2a0810 */ /* 0x000fe20007fde0ff */
[----:B------:R-:W1:Y:S01]  /*9670*/  LDS R17, [R6+0x1c00] ;  /* 0x001c000006117984 */ /* 0x000e620000000800 */
[-C--:B------:R-:W-:Y:S01]  /*9680*/  @P0 MOV R5, R47.reuse ;  /* 0x0000002f00050202 */ /* 0x080fe20000000f00 */
[----:B------:R-:W-:Y:S01]  /*9690*/  FADD.FTZ R0, R0, R33 ;  /* 0x0000002100007221 */ /* 0x000fe20000010000 */
[----:B------:R-:W-:Y:S01]  /*96a0*/  @P0 IADD3.X R47, PT, PT, RZ, R47, RZ, P6, !PT ;  /* 0x0000002fff2f0210 */ /* 0x000fe200037fe4ff */
[----:B------:R-:W-:Y:S01]  /*96b0*/  LDS R33, [R6+0x3a00] ;  /* 0x003a000006217984 */ /* 0x000fe20000000800 */
[----:B------:R-:W-:Y:S01]  /*96c0*/  ISETP.GE.U32.AND P6, PT, R35, 0x400, PT ;  /* 0x000004002300780c */ /* 0x000fe20003fc6070 */
[----:B------:R-:W-:Y:S01]  /*96d0*/  FADD.FTZ R0, R0, R37 ;  /* 0x0000002500007221 */ /* 0x000fe20000010000 */
[----:B----4-:R-:W-:Y:S01]  /*96e0*/  FADD.FTZ R15, RZ, R15 ;  /* 0x0000000fff0f7221 */ /* 0x010fe20000010000 */
[----:B------:R-:W2:Y:S02]  /*96f0*/  LDS R35, [R6+0x1400] ;  /* 0x0014000006237984 */ /* 0x000ea40000000800 */
[----:B------:R-:W-:Y:S01]  /*9700*/  FADD.FTZ R41, R0, R41 ;  /* 0x0000002900297221 */ /* 0x000fe20000010000 */
[----:B---3--:R-:W-:Y:S01]  /*9710*/  FADD.FTZ R15, R15, R16 ;  /* 0x000000100f0f7221 */ /* 0x008fe20000010000 */
[----:B------:R-:W3:Y:S03]  /*9720*/  LDS R0, [R6+0xa00] ;  /* 0x000a000006007984 */ /* 0x000ee60000000800 */
[----:B------:R-:W-:Y:S01]  /*9730*/  FADD.FTZ R15, R15, R18 ;  /* 0x000000120f0f7221 */ /* 0x000fe20000010000 */
[----:B------:R4:W-:Y:S04]  /*9740*/  @P0 STG.E desc[UR10][R2.64], R41 ;  /* 0x0000002902000986 */ /* 0x0009e8000c10190a */
[----:B------:R-:W-:Y:S01]  /*9750*/  @P0 STG.E desc[UR10][R4.64], R7 ;  /* 0x0000000704000986 */ /* 0x000fe2000c10190a */
[----:B------:R-:W-:-:S03]  /*9760*/  FADD.FTZ R15, R15, R20 ;  /* 0x000000140f0f7221 */ /* 0x000fc60000010000 */
[----:B------:R-:W3:Y:S01]  /*9770*/  LDS R21, [R6+0x2c00] ;  /* 0x002c000006157984 */ /* 0x000ee20000000800 */
[----:B----4-:R-:W-:-:S03]  /*9780*/  @P4 MOV R2, R48 ;  /* 0x0000003000024202 */ /* 0x010fc60000000f00 */
[----:B------:R-:W4:Y:S01]  /*9790*/  LDS R7, [R6+0xe00] ;  /* 0x000e000006077984 */ /* 0x000f220000000800 */
[-C--:B------:R-:W-:Y:S02]  /*97a0*/  @P4 MOV R3, R49.reuse ;  /* 0x0000003100034202 */ /* 0x080fe40000000f00 */
[----:B------:R-:W-:Y:S01]  /*97b0*/  @P4 IADD3 R48, P0, PT, R48, 0x200, RZ ;  /* 0x0000020030304810 */ /* 0x000fe20007f1e0ff */
[----:B------:R-:W4:Y:S01]  /*97c0*/  LDS R10, [R6+0x1e00] ;  /* 0x001e0000060a7984 */ /* 0x000f220000000800 */
[----:B0-----:R-:W-:Y:S02]  /*97d0*/  FADD.FTZ R8, RZ, R8 ;  /* 0x00000008ff087221 */ /* 0x001fe40000010000 */
[----:B------:R-:W-:Y:S01]  /*97e0*/  @P4 IADD3.X R49, PT, PT, RZ, R49, RZ, P0, !PT ;  /* 0x00000031ff314210 */ /* 0x000fe200007fe4ff */
[----:B------:R-:W0:Y:S01]  /*97f0*/  LDS R25, [R6+0x2e00] ;  /* 0x002e000006197984 */ /* 0x000e220000000800 */
[----:B-1----:R-:W-:Y:S01]  /*9800*/  FADD.FTZ R8, R8, R17 ;  /* 0x0000001108087221 */ /* 0x002fe20000010000 */
[----:B--2---:R-:W-:-:S02]  /*9810*/  FADD.FTZ R22, R22, R35 ;  /* 0x0000002316167221 */ /* 0x004fc40000010000 */
[----:B------:R-:W1:Y:S02]  /*9820*/  LDS R35, [R6+0x3c00] ;  /* 0x003c000006237984 */ /* 0x000e640000000800 */
[----:B------:R-:W-:Y:S01]  /*9830*/  FADD.FTZ R22, R22, R39 ;  /* 0x0000002716167221 */ /* 0x000fe20000010000 */
[----:B---3--:R-:W-:-:S03]  /*9840*/  FADD.FTZ R0, RZ, R0 ;  /* 0x00000000ff007221 */ /* 0x008fc60000010000 */
[----:B------:R-:W-:Y:S01]  /*9850*/  FADD.FTZ R43, R22, R43 ;  /* 0x0000002b162b7221 */ /* 0x000fe20000010000 */
[----:B------:R-:W-:-:S04]  /*9860*/  FADD.FTZ R0, R0, R19 ;  /* 0x0000001300007221 */ /* 0x000fc80000010000 */
[----:B------:R2:W-:Y:S01]  /*9870*/  @P4 STG.E desc[UR10][R2.64], R43 ;  /* 0x0000002b02004986 */ /* 0x0005e2000c10190a */
[----:B------:R-:W-:Y:S01]  /*9880*/  FADD.FTZ R0, R0, R23 ;  /* 0x0000001700007221 */ /* 0x000fe20000010000 */
[----:B------:R-:W-:-:S03]  /*9890*/  FADD.FTZ R8, R8, R21 ;  /* 0x0000001508087221 */ /* 0x000fc60000010000 */
[----:B------:R-:W-:Y:S01]  /*98a0*/  FADD.FTZ R33, R0, R33 ;  /* 0x0000002100217221 */ /* 0x000fe20000010000 */
[----:B----4-:R-:W-:Y:S01]  /*98b0*/  FADD.FTZ R7, RZ, R7 ;  /* 0x00000007ff077221 */ /* 0x010fe20000010000 */
[----:B--2---:R-:W-:-:S03]  /*98c0*/  @P4 MOV R2, R42 ;  /* 0x0000002a00024202 */ /* 0x004fc60000000f00 */
[----:B------:R-:W-:Y:S01]  /*98d0*/  FADD.FTZ R10, R7, R10 ;  /* 0x0000000a070a7221 */ /* 0x000fe20000010000 */
[-C--:B------:R-:W-:Y:S02]  /*98e0*/  @P4 MOV R3, R47.reuse ;  /* 0x0000002f00034202 */ /* 0x080fe40000000f00 */
[----:B------:R-:W-:Y:S01]  /*98f0*/  @P4 IADD3 R42, P0, PT, R42, 0x200, RZ ;  /* 0x000002002a2a4810 */ /* 0x000fe20007f1e0ff */
[----:B0-----:R-:W-:Y:S02]  /*9900*/  FADD.FTZ R10, R10, R25 ;  /* 0x000000190a0a7221 */ /* 0x001fe40000010000 */
[----:B------:R0:W-:Y:S01]  /*9910*/  @P4 STG.E desc[UR10][R2.64], R27 ;  /* 0x0000001b02004986 */ /* 0x0001e2000c10190a */
[----:B------:R-:W-:-:S03]  /*9920*/  @P4 IADD3.X R47, PT, PT, RZ, R47, RZ, P0, !PT ;  /* 0x0000002fff2f4210 */ /* 0x000fc600007fe4ff */
[----:B------:R-:W2:Y:S01]  /*9930*/  LDS R27, [R6+0x3e00] ;  /* 0x003e0000061b7984 */ /* 0x000ea20000000800 */
[----:B-1----:R-:W-:Y:S01]  /*9940*/  FADD.FTZ R35, R8, R35 ;  /* 0x0000002308237221 */ /* 0x002fe20000010000 */
        /* <DEDUP_REMOVED lines=9> */
[----:B------:R-:W-:Y:S01]  /*99e0*/  @P3 IADD3.X R47, PT, PT, RZ, R47, RZ, P4, !PT ;  /* 0x0000002fff2f3210 */ /* 0x000fe200027fe4ff */
[----:B--2---:R-:W-:Y:S01]  /*99f0*/  FADD.FTZ R27, R10, R27 ;  /* 0x0000001b0a1b7221 */ /* 0x004fe20000010000 */
        /* <DEDUP_REMOVED lines=38> */
.L_x_685:
        /* <DEDUP_REMOVED lines=8> */
.L_x_728:
[----:B------:R-:W-:Y:S05]  /*9ce0*/  BSYNC B0 ;  /* 0x0000000000007941 */ /* 0x000fea0003800000 */
.L_x_727:
        /* <DEDUP_REMOVED lines=8> */
.L_x_729:
[----:B------:R-:W-:-:S05]  /*9d70*/  FADD.FTZ R140, R140, R183 ;  /* 0x000000b78c8c7221 */ /* 0x000fca0000010000 */
[----:B------:R-:W-:Y:S01]  /*9d80*/  MOV R187, R140 ;  /* 0x0000008c00bb7202 */ /* 0x000fe20000000f00 */
[----:B------:R-:W-:Y:S01]  /*9d90*/  HFMA2 R188, -RZ, RZ, 0, 1.1920928955078125e-07 ;  /* 0x00000002ffbc7431 */ /* 0x000fe200000001ff */
[----:B------:R-:W-:-:S07]  /*9da0*/  MOV R141, R185 ;  /* 0x000000b9008d7202 */ /* 0x000fce0000000f00 */
[----:B------:R-:W-:Y:S05]  /*9db0*/  WARPSYNC.COLLECTIVE R182, `(.L_x_730) ;  /* 0x00000000b6087348 */ /* 0x000fea0003c00000 */
[----:B------:R0:W1:Y:S02]  /*9dc0*/  SHFL.BFLY P1, R185, R187, R188, R189 ;  /* 0x0c0000bcbbb97389 */ /* 0x00006400000200bd */
[----:B01----:R-:W-:Y:S05]  /*9dd0*/  ENDCOLLECTIVE ;  /* 0x000000000000791b */ /* 0x003fea0003800000 */
.L_x_730:
[----:B------:R-:W-:-:S05]  /*9de0*/  FADD.FTZ R141, R141, R186 ;  /* 0x000000ba8d8d7221 */ /* 0x000fca0000010000 */
[----:B------:R-:W-:Y:S02]  /*9df0*/  MOV R187, R141 ;  /* 0x0000008d00bb7202 */ /* 0x000fe40000000f00 */
[----:B------:R-:W-:-:S07]  /*9e00*/  MOV R143, R185 ;  /* 0x000000b9008f7202 */ /* 0x000fce0000000f00 */
[----:B------:R-:W-:Y:S05]  /*9e10*/  WARPSYNC.COLLECTIVE R182, `(.L_x_731) ;  /* 0x00000000b6087348 */ /* 0x000fea0003c00000 */
[----:B------:R0:W1:Y:S02]  /*9e20*/  SHFL.BFLY P1, R185, R187, R188, R189 ;  /* 0x0c0000bcbbb97389 */ /* 0x00006400000200bd */
[----:B01----:R-:W-:Y:S05]  /*9e30*/  ENDCOLLECTIVE ;  /* 0x000000000000791b */ /* 0x003fea0003800000 */
.L_x_731:
[----:B------:R-:W-:-:S05]  /*9e40*/  FADD.FTZ R143, R140, R143 ;  /* 0x0000008f8c8f7221 */ /* 0x000fca0000010000 */
[----:B------:R-:W-:Y:S01]  /*9e50*/  MOV R187, R143 ;  /* 0x0000008f00bb7202 */ /* 0x000fe20000000f00 */
[----:B------:R-:W-:Y:S01]  /*9e60*/  HFMA2 R188, -RZ, RZ, 0, 2.384185791015625e-07 ;  /* 0x00000004ffbc7431 */ /* 0x000fe200000001ff */
[----:B------:R-:W-:-:S07]  /*9e70*/  MOV R142, R185 ;  /* 0x000000b9008e7202 */ /* 0x000fce0000000f00 */
[----:B------:R-:W-:Y:S05]  /*9e80*/  WARPSYNC.COLLECTIVE R182, `(.L_x_732) ;  /* 0x00000000b6087348 */ /* 0x000fea0003c00000 */
[----:B------:R0:W1:Y:S02]  /*9e90*/  SHFL.BFLY P1, R185, R187, R188, R189 ;  /* 0x0c0000bcbbb97389 */ /* 0x00006400000200bd */
[----:B01----:R-:W-:Y:S05]  /*9ea0*/  ENDCOLLECTIVE ;  /* 0x000000000000791b */ /* 0x003fea0003800000 */
.L_x_732:
[----:B------:R-:W-:-:S05]  /*9eb0*/  FADD.FTZ R142, R141, R142 ;  /* 0x0000008e8d8e7221 */ /* 0x000fca0000010000 */
[----:B------:R-:W-:Y:S02]  /*9ec0*/  MOV R187, R142 ;  /* 0x0000008e00bb7202 */ /* 0x000fe40000000f00 */
[----:B------:R-:W-:-:S07]  /*9ed0*/  MOV R144, R185 ;  /* 0x000000b900907202 */ /* 0x000fce0000000f00 */
[----:B------:R-:W-:Y:S05]  /*9ee0*/  WARPSYNC.COLLECTIVE R182, `(.L_x_733) ;  /* 0x00000000b6087348 */ /* 0x000fea0003c00000 */
[----:B------:R0:W1:Y:S02]  /*9ef0*/  SHFL.BFLY P1, R185, R187, R188, R189 ;  /* 0x0c0000bcbbb97389 */ /* 0x00006400000200bd */
[----:B01----:R-:W-:Y:S05]  /*9f00*/  ENDCOLLECTIVE ;  /* 0x000000000000791b */ /* 0x003fea0003800000 */
.L_x_733:
[----:B------:R-:W-:-:S05]  /*9f10*/  FADD.FTZ R144, R143, R144 ;  /* 0x000000908f907221 */ /* 0x000fca0000010000 */
[----:B------:R-:W-:Y:S01]  /*9f20*/  MOV R187, R144 ;  /* 0x0000009000bb7202 */ /* 0x000fe20000000f00 */
[----:B------:R-:W-:Y:S01]  /*9f30*/  HFMA2 R188, -RZ, RZ, 0, 4.76837158203125e-07 ;  /* 0x00000008ffbc7431 */ /* 0x000fe200000001ff */
[----:B------:R-:W-:-:S07]  /*9f40*/  MOV R145, R185 ;  /* 0x000000b900917202 */ /* 0x000fce0000000f00 */
[----:B------:R-:W-:Y:S05]  /*9f50*/  WARPSYNC.COLLECTIVE R182, `(.L_x_734) ;  /* 0x00000000b6087348 */ /* 0x000fea0003c00000 */
[----:B------:R0:W1:Y:S02]  /*9f60*/  SHFL.BFLY P1, R185, R187, R188, R189 ;  /* 0x0c0000bcbbb97389 */ /* 0x00006400000200bd */
[----:B01----:R-:W-:Y:S05]  /*9f70*/  ENDCOLLECTIVE ;  /* 0x000000000000791b */ /* 0x003fea0003800000 */
.L_x_734:
[----:B------:R-:W-:-:S05]  /*9f80*/  FADD.FTZ R145, R142, R145 ;  /* 0x000000918e917221 */ /* 0x000fca0000010000 */
[----:B------:R-:W-:Y:S02]  /*9f90*/  MOV R187, R145 ;  /* 0x0000009100bb7202 */ /* 0x000fe40000000f00 */
[----:B------:R-:W-:-:S07]  /*9fa0*/  MOV R147, R185 ;  /* 0x000000b900937202 */ /* 0x000fce0000000f00 */
[----:B------:R-:W-:Y:S05]  /*9fb0*/  WARPSYNC.COLLECTIVE R182, `(.L_x_735) ;  /* 0x00000000b6087348 */ /* 0x000fea0003c00000 */
[----:B------:R0:W1:Y:S02]  /*9fc0*/  SHFL.BFLY P1, R185, R187, R188, R189 ;  /* 0x0c0000bcbbb97389 */ /* 0x00006400000200bd */
[----:B01----:R-:W-:Y:S05]  /*9fd0*/  ENDCOLLECTIVE ;  /* 0x000000000000791b */ /* 0x003fea0003800000 */
.L_x_735:
[----:B------:R-:W-:-:S05]  /*9fe0*/  FADD.FTZ R147, R144, R147 ;  /* 0x0000009390937221 */ /* 0x000fca0000010000 */
[----:B------:R-:W-:Y:S01]  /*9ff0*/  MOV R187, R147 ;  /* 0x0000009300bb7202 */ /* 0x000fe20000000f00 */
[----:B------:R-:W-:Y:S01]  /*a000*/  HFMA2 R188, -RZ, RZ, 0, 9.5367431640625e-07 ;  /* 0x00000010ffbc7431 */ /* 0x000fe200000001ff */
[----:B------:R-:W-:-:S07]  /*a010*/  MOV R146, R185 ;  /* 0x000000b900927202 */ /* 0x000fce0000000f00 */
[----:B------:R-:W-:Y:S05]  /*a020*/  WARPSYNC.COLLECTIVE R182, `(.L_x_736) ;  /* 0x00000000b6087348 */ /* 0x000fea0003c00000 */
[----:B------:R0:W1:Y:S02]  /*a030*/  SHFL.BFLY P1, R185, R187, R188, R189 ;  /* 0x0c0000bcbbb97389 */ /* 0x00006400000200bd */
[----:B01----:R-:W-:Y:S05]  /*a040*/  ENDCOLLECTIVE ;  /* 0x000000000000791b */ /* 0x003fea0003800000 */
.L_x_736:
[----:B------:R-:W-:-:S05]  /*a050*/  FADD.FTZ R146, R145, R146 ;  /* 0x0000009291927221 */ /* 0x000fca0000010000 */
[----:B------:R-:W-:Y:S02]  /*a060*/  MOV R187, R146 ;  /* 0x0000009200bb7202 */ /* 0x000fe40000000f00 */
[----:B------:R-:W-:-:S07]  /*a070*/  MOV R140, R185 ;  /* 0x000000b9008c7202 */ /* 0x000fce0000000f00 */
[----:B------:R-:W-:Y:S05]  /*a080*/  WARPSYNC.COLLECTIVE R182, `(.L_x_737) ;  /* 0x00000000b6087348 */ /* 0x000fea0003c00000 */
[----:B------:R0:W1:Y:S02]  /*a090*/  SHFL.BFLY P1, R185, R187, R188, R189 ;  /* 0x0c0000bcbbb97389 */ /* 0x00006400000200bd */
[----:B01----:R-:W-:Y:S05]  /*a0a0*/  ENDCOLLECTIVE ;  /* 0x000000000000791b */ /* 0x003fea0003800000 */
.L_x_737:
[----:B------:R-:W-:Y:S01]  /*a0b0*/  MOV R141, R185 ;  /* 0x000000b9008d7202 */ /* 0x000fe20000000f00 */
[----:B------:R-:W-:Y:S06]  /*a0c0*/  BRA `(.L_x_738) ;  /* 0xffffff9400c07947 */ /* 0x000fec000383ffff */
.L_x_739:
        /* <DEDUP_REMOVED lines=11> */
.L_x_6024:


//--------------------- .text._ZN10layer_norm31ln_parallel_residual_bwd_kernelINS_13Kernel_traitsI6__halfS2_S2_S2_fjLj1024ELj1ELj4ELj1ELj16ENS_18Kernel_traits_baseILj1024ES2_S2_S2_S2_fjLj128EEEEELb0ELb1ELb1EEEvNS_9BwdParamsE --------------------------
	.section	.text._ZN10layer_norm31ln_parallel_residual_bwd_kernelINS_13Kernel_traitsI6__halfS2_S2_S2_fjLj1024ELj1ELj4ELj1ELj16ENS_18Kernel_traits_baseILj1024ES2_S2_S2_S2_fjLj128EEEEELb0ELb1ELb1EEEvNS_9BwdParamsE,"ax",@progbits
	.align	128
        .global         _ZN10layer_norm31ln_parallel_residual_bwd_kernelINS_13Kernel_traitsI6__halfS2_S2_S2_fjLj1024ELj1ELj4ELj1ELj16ENS_18Kernel_traits_baseILj1024ES2_S2_S2_S2_fjLj128EEEEELb0ELb1ELb1EEEvNS_9BwdParamsE
        .type           _ZN10layer_norm31ln_parallel_residual_bwd_kernelINS_13Kernel_traitsI6__halfS2_S2_S2_fjLj1024ELj1ELj4ELj1ELj16ENS_18Kernel_traits_baseILj1024ES2_S2_S2_S2_fjLj128EEEEELb0ELb1ELb1EEEvNS_9BwdParamsE,@function
        .size           _ZN10layer_norm31ln_parallel_residual_bwd_kernelINS_13Kernel_traitsI6__halfS2_S2_S2_fjLj1024ELj1ELj4ELj1ELj16ENS_18Kernel_traits_baseILj1024ES2_S2_S2_S2_fjLj128EEEEELb0ELb1ELb1EEEvNS_9BwdParamsE,(.L_x_6025 - _ZN10layer_norm31ln_parallel_residual_bwd_kernelINS_13Kernel_traitsI6__halfS2_S2_S2_fjLj1024ELj1ELj4ELj1ELj16ENS_18Kernel_traits_baseILj1024ES2_S2_S2_S2_fjLj128EEEEELb0ELb1ELb1EEEvNS_9BwdParamsE)
        .other          _ZN10layer_norm31ln_parallel_residual_bwd_kernelINS_13Kernel_traitsI6__halfS2_S2_S2_fjLj1024ELj1ELj4ELj1ELj16ENS_18Kernel_traits_baseILj1024ES2_S2_S2_S2_fjLj128EEEEELb0ELb1ELb1EEEvNS_9BwdParamsE,@"STO_CUDA_ENTRY STV_DEFAULT"
_ZN10layer_norm31ln_parallel_residual_bwd_kernelINS_13Kernel_traitsI6__halfS2_S2_S2_fjLj1024ELj1ELj4ELj1ELj16ENS_18Kernel_traits_baseILj1024ES2_S2_S2_S2_fjLj128EEEEELb0ELb1ELb1EEEvNS_9BwdParamsE:
.text._ZN10layer_norm31ln_parallel_residual_bwd_kernelINS_13Kernel_traitsI6__halfS2_S2_S2_fjLj1024ELj1ELj4ELj1ELj16ENS_18Kernel_traits_baseILj1024ES2_S2_S2_S2_fjLj128EEEEELb0ELb1ELb1EEEvNS_9BwdParamsE:
        /* <DEDUP_REMOVED lines=51> */
[----:B------:R0:W5:Y:S04]  /*0330*/  LDG.E.128 R92, desc[UR10][R2.64+0x600] ;  /* 0x0006000a025c7981 */ /* 0x000168000c1e1d00 */
[----:B------:R0:W5:Y:S04]  /*0340*/  LDG.E.128 R12, desc[UR10][R2.64+0x400] ;  /* 0x0004000a020c7981 */ /* 0x000168000c1e1d00 */
        /* <DEDUP_REMOVED lines=35> */
[----:B0-----:R-:W-:-:S07]  /*0580*/  CS2R R72, SRZ ;  /* 0x0000000000487805 */ /* 0x001fce000001ff00 */
.L_x_778:
[----:B------:R-:W0:Y:S08]  /*0590*/  LDC.64 R40, c[0x0][0x3c0] ;  /* 0x0000f000ff287b82 */ /* 0x000e300000000a00 */
[----:B------:R-:W1:Y:S08]  /*05a0*/  LDC.64 R144, c[0x0][0x3c8] ;  /* 0x0000f200ff907b82 */ /* 0x000e700000000a00 */
[----:B------:R-:W2:Y:S01]  /*05b0*/  LDC.64 R2, c[0x0][0x438] ;  /* 0x00010e00ff027b82 */ /* 0x000ea20000000a00 */
[----:B0-----:R-:W-:-:S06]  /*05c0*/  IMAD.WIDE R40, R141, 0x4, R40 ;  /* 0x000000048d287825 */ /* 0x001fcc00078e0228 */
        /* <DEDUP_REMOVED lines=13> */
[----:B------:R-:W-:-:S07]  /*06a0*/  IADD3 R145, PT, PT, R147, 0x20, RZ ;  /* 0x0000002093917810 */ /* 0x000fce0007ffe0ff */
[----:B------:R-:W1:Y:S01]  /*06b0*/  LDC.64 R68, c[0x0][0x428] ;  /* 0x00010a00ff447b82 */ /* 0x000e620000000a00 */
[C---:B------:R-:W-:Y:S02]  /*06c0*/  IADD3 R143, PT, PT, R147.reuse, 0x40, RZ ;  /* 0x00000040938f7810 */ /* 0x040fe40007ffe0ff */
[C---:B------:R-:W-:Y:S01]  /*06d0*/  IADD3 R139, PT, PT, R147.reuse, 0x60, RZ ;  /* 0x00000060938b7810 */ /* 0x040fe20007ffe0ff */
[----:B0-----:R-:W-:-:S04]  /*06e0*/  IMAD.WIDE.U32 R40, R147, 0x10, R52 ;  /* 0x0000001093287825 */ /* 0x001fc800078e0034 */
[--C-:B------:R-:W-:Y:S02]  /*06f0*/  IMAD.WIDE.U32 R44, R145, 0x10, R52.reuse ;  /* 0x00000010912c7825 */ /* 0x100fe400078e0034 */
[----:B------:R-:W2:Y:S02]  /*0700*/  LDG.E.128 R40, desc[UR10][R40.64] ;  /* 0x0000000a28287981 */ /* 0x000ea4000c1e1d00 */
[--C-:B------:R-:W-:Y:S02]  /*0710*/  IMAD.WIDE.U32 R48, R143, 0x10, R52.reuse ;  /* 0x000000108f307825 */ /* 0x100fe400078e0034 */
[----:B------:R-:W3:Y:S02]  /*0720*/  LDG.E.128 R44, desc[UR10][R44.64] ;  /* 0x0000000a2c2c7981 */ /* 0x000ee4000c1e1d00 */
[----:B------:R-:W-:Y:S02]  /*0730*/  IMAD.WIDE.U32 R52, R139, 0x10, R52 ;  /* 0x000000108b347825 */ /* 0x000fe400078e0034 */
[----:B------:R-:W4:Y:S02]  /*0740*/  LDG.E.128 R48, desc[UR10][R48.64] ;  /* 0x0000000a30307981 */ /* 0x000f24000c1e1d00 */
[----:B-1----:R-:W-:-:S02]  /*0750*/  IMAD.WIDE.U32 R56, R147, 0x10, R68 ;  /* 0x0000001093387825 */ /* 0x002fc400078e0044 */
[----:B------:R-:W3:Y:S02]  /*0760*/  LDG.E.128 R52, desc[UR10][R52.64] ;  /* 0x0000000a34347981 */ /* 0x000ee4000c1e1d00 */
[--C-:B------:R-:W-:Y:S02]  /*0770*/  IMAD.WIDE.U32 R60, R145, 0x10, R68.reuse ;  /* 0x00000010913c7825 */ /* 0x100fe400078e0044 */
[----:B------:R-:W3:Y:S04]  /*0780*/  LDG.E.128 R56, desc[UR10][R56.64] ;  /* 0x0000000a38387981 */ /* 0x000ee8000c1e1d00 */
[----:B------:R-:W3:Y:S01]  /*0790*/  LDG.E.128 R60, desc[UR10][R60.64] ;  /* 0x0000000a3c3c7981 */ /* 0x000ee2000c1e1d00 */
[----:B------:R-:W-:-:S06]  /*07a0*/  IMAD.WIDE.U32 R64, R143, 0x10, R68 ;  /* 0x000000108f407825 */ /* 0x000fcc00078e0044 */
[----:B------:R-:W3:Y:S01]  /*07b0*/  LDG.E.128 R64, desc[UR10][R64.64] ;  /* 0x0000000a40407981 */ /* 0x000ee2000c1e1d00 */
[----:B------:R-:W-:-:S06]  /*07c0*/  IMAD.WIDE.U32 R68, R139, 0x10, R68 ;  /* 0x000000108b447825 */ /* 0x000fcc00078e0044 */
[----:B------:R-:W3:Y:S01]  /*07d0*/  LDG.E.128 R68, desc[UR10][R68.64] ;  /* 0x0000000a44447981 */ /* 0x000ee2000c1e1d00 */
[----:B------:R-:W-:Y:S02]  /*07e0*/  HADD2.F32 R155, -RZ, R11.H0_H0 ;  /* 0x2000000bff9b7230 */ /* 0x000fe40000004100 */
[----:B------:R-:W-:Y:S02]  /*07f0*/  HADD2.F32 R157, -RZ, R12.H1_H1 ;  /* 0x3000000cff9d7230 */ /* 0x000fe40000004100 */
[--C-:B--2---:R-:W-:Y:S02]  /*0800*/  HADD2.F32 R0, -RZ, R40.reuse.H0_H0 ;  /* 0x20000028ff007230 */ /* 0x104fe40000004100 */
[----:B------:R-:W-:Y:S02]  /*0810*/  HADD2.F32 R40, -RZ, R40.H1_H1 ;  /* 0x30000028ff287230 */ /* 0x000fe40000004100 */
[--C-:B------:R-:W-:Y:S02]  /*0820*/  HADD2.F32 R146, -RZ, R41.reuse.H0_H0 ;  /* 0x20000029ff927230 */ /* 0x100fe40000004100 */
[----:B------:R-:W-:Y:S01]  /*0830*/  FADD.FTZ R153, -R195, R0 ;  /* 0x00000000c3997221 */ /* 0x000fe20000010100 */
[----:B------:R-:W-:-:S02]  /*0840*/  HADD2.F32 R148, -RZ, R41.H1_H1 ;  /* 0x30000029ff947230 */ /* 0x000fc40000004100 */
[C---:B------:R-:W-:Y:S01]  /*0850*/  FADD.FTZ R151, -R195.reuse, R40 ;  /* 0x00000028c3977221 */ /* 0x040fe20000010100 */
[--C-:B----4-:R-:W-:Y:S02]  /*0860*/  HADD2.F32 R164, -RZ, R48.reuse.H0_H0 ;  /* 0x20000030ffa47230 */ /* 0x110fe40000004100 */
[----:B------:R-:W-:Y:S01]  /*0870*/  FADD.FTZ R215, -R195, R146 ;  /* 0x00000092c3d77221 */ /* 0x000fe20000010100 */
[----:B------:R-:W-:Y:S02]  /*0880*/  HADD2.F32 R48, -RZ, R48.H1_H1 ;  /* 0x30000030ff307230 */ /* 0x000fe40000004100 */
[C---:B-----5:R-:W-:Y:S01]  /*0890*/  FMUL.FTZ R208, R144.reuse, R151 ;  /* 0x0000009790d07220 */ /* 0x060fe20000410000 */
[--C-:B---3--:R-:W-:Y:S02]  /*08a0*/  HADD2.F32 R178, -RZ, R52.reuse.H0_H0 ;  /* 0x20000034ffb27230 */ /* 0x108fe40000004100 */
[----:B------:R-:W-:Y:S01]  /*08b0*/  FMUL.FTZ R215, R144, R215 ;  /* 0x000000d790d77220 */ /* 0x000fe20000410000 */
[----:B------:R-:W-:-:S02]  /*08c0*/  HADD2.F32 R52, -RZ, R52.H1_H1 ;  /* 0x30000034ff347230 */ /* 0x000fc40000004100 */
[C---:B------:R-:W-:Y:S01]  /*08d0*/  FADD.FTZ R149, -R195.reuse, R48 ;  /* 0x00000030c3957221 */ /* 0x040fe20000010100 */
[----:B------:R-:W-:Y:S02]  /*08e0*/  HADD2.F32 R150, -RZ, R42.H0_H0 ;  /* 0x2000002aff967230 */ /* 0x000fe40000004100 */
[C---:B------:R-:W-:Y:S01]  /*08f0*/  FADD.FTZ R207, -R195.reuse, R178 ;  /* 0x000000b2c3cf7221 */ /* 0x040fe20000010100 */
[----:B------:R-:W-:Y:S02]  /*0900*/  HADD2.F32 R158, -RZ, R46.H0_H0 ;  /* 0x2000002eff9e7230 */ /* 0x000fe40000004100 */
[C---:B------:R-:W-:Y:S01]  /*0910*/  FADD.FTZ R205, -R195.reuse, R52 ;  /* 0x00000034c3cd7221 */ /* 0x040fe20000010100 */
[----:B------:R-:W-:Y:S02]  /*0920*/  HADD2.F32 R41, -RZ, R56.H0_H0 ;  /* 0x20000038ff297230 */ /* 0x000fe40000004100 */
[----:B------:R-:W-:Y:S01]  /*0930*/  FADD.FTZ R213, -R195, R150 ;  /* 0x00000096c3d57221 */ /* 0x000fe20000010100 */
[----:B------:R-:W-:-:S02]  /*0940*/  HADD2.F32 R0, -RZ, R4.H0_H0 ;  /* 0x20000004ff007230 */ /* 0x000fc40000004100 */
[----:B------:R-:W-:Y:S01]  /*0950*/  FADD.FTZ R167, -R195, R158 ;  /* 0x0000009ec3a77221 */ /* 0x000fe20000010100 */
[----:B------:R-:W-:Y:S02]  /*0960*/  HADD2.F32 R42, -RZ, R42.H1_H1 ;  /* 0x3000002aff2a7230 */ /* 0x000fe40000004100 */
[----:B------:R-:W-:Y:S01]  /*0970*/  FMUL.FTZ R213, R144, R213 ;  /* 0x000000d590d57220 */ /* 0x000fe20000410000 */
[--C-:B------:R-:W-:Y:S02]  /*0980*/  HADD2.F32 R152, -RZ, R43.reuse.H0_H0 ;  /* 0x2000002bff987230 */ /* 0x100fe40000004100 */
[----:B------:R-:W-:Y:S01]  /*0990*/  FMUL.FTZ R225, R0, R41 ;  /* 0x0000002900e17220 */ /* 0x000fe20000410000 */
[----:B------:R-:W-:Y:S02]  /*09a0*/  HADD2.F32 R202, -RZ, R43.H1_H1 ;  /* 0x3000002bffca7230 */ /* 0x000fe40000004100 */
[----:B------:R-:W-:Y:S01]  /*09b0*/  FMUL.FTZ R0, R144, R153 ;  /* 0x0000009990007220 */ /* 0x000fe20000410000 */
[----:B------:R-:W-:-:S02]  /*09c0*/  HADD2.F32 R43, -RZ, R56.H1_H1 ;  /* 0x30000038ff2b7230 */ /* 0x000fc40000004100 */
[C---:B------:R-:W-:Y:S01]  /*09d0*/  FADD.FTZ R211, -R195.reuse, R152 ;  /* 0x00000098c3d37221 */ /* 0x040fe20000010100 */
[--C-:B------:R-:W-:Y:S02]  /*09e0*/  HADD2.F32 R48, -RZ, R61.reuse.H0_H0 ;  /* 0x2000003dff307230 */ /* 0x100fe40000004100 */
[----:B------:R-:W-:Y:S01]  /*09f0*/  FADD.FTZ R202, -R195, R202 ;  /* 0x000000cac3ca7221 */ /* 0x000fe20000010100 */
[----:B------:R-:W-:Y:S02]  /*0a00*/  HADD2.F32 R161, -RZ, R61.H1_H1 ;  /* 0x3000003dffa17230 */ /* 0x000fe40000004100 */
[C---:B------:R-:W-:Y:S01]  /*0a10*/  FMUL.FTZ R211, R144.reuse, R211 ;  /* 0x000000d390d37220 */ /* 0x040fe20000410000 */
[----:B------:R-:W-:Y:S02]  /*0a20*/  HADD2.F32 R52, -RZ, R4.H1_H1 ;  /* 0x30000004ff347230 */ /* 0x000fe40000004100 */
[----:B------:R-:W-:Y:S01]  /*0a30*/  FMUL.FTZ R202, R144, R202 ;  /* 0x000000ca90ca7220 */ /* 0x000fe20000410000 */
[----:B------:R-:W-:-:S02]  /*0a40*/  HADD2.F32 R184, -RZ, R54.H0_H0 ;  /* 0x20000036ffb87230 */ /* 0x000fc40000004100 */
[----:B------:R-:W-:Y:S01]  /*0a50*/  FADD.FTZ R245, -R195, R164 ;  /* 0x000000a4c3f57221 */ /* 0x000fe20000010100 */
[----:B------:R-:W-:Y:S02]  /*0a60*/  HADD2.F32 R40, -RZ, R57.H0_H0 ;  /* 0x20000039ff287230 */ /* 0x000fe40000004100 */
[----:B------:R-:W-:Y:S01]  /*0a70*/  FMUL.FTZ R223, R52, R43 ;  /* 0x0000002b34df7220 */ /* 0x000fe20000410000 */
[----:B------:R-:W-:Y:S02]  /*0a80*/  HADD2.F32 R61, -RZ, R5.H0_H0 ;  /* 0x20000005ff3d7230 */ /* 0x000fe40000004100 */
[----:B------:R-:W-:Y:S01]  /*0a90*/  FADD.FTZ R52, RZ, R225 ;  /* 0x000000e1ff347221 */ /* 0x000fe20000010000 */
[----:B------:R-:W-:Y:S02]  /*0aa0*/  HADD2.F32 R54, -RZ, R54.H1_H1 ;  /* 0x30000036ff367230 */ /* 0x000fe40000004100 */
[----:B------:R-:W-:Y:S01]  /*0ab0*/  FMUL.FTZ R167, R144, R167 ;  /* 0x000000a790a77220 */ /* 0x000fe20000410000 */
[----:B------:R-:W-:-:S02]  /*0ac0*/  HADD2.F32 R186, -RZ, R55.H0_H0 ;  /* 0x20000037ffba7230 */ /* 0x000fc40000004100 */
[----:B------:R-:W-:Y:S01]  /*0ad0*/  FMUL.FTZ R214, R61, R40 ;  /* 0x000000283dd67220 */ /* 0x000fe20000410000 */
[----:B------:R-:W-:Y:S02]  /*0ae0*/  HADD2.F32 R188, -RZ, R55.H1_H1 ;  /* 0x30000037ffbc7230 */ /* 0x000fe40000004100 */
[C---:B------:R-:W-:Y:S01]  /*0af0*/  FADD.FTZ R55, -R195.reuse, R42 ;  /* 0x0000002ac3377221 */ /* 0x040fe20000010100 */
[--C-:B------:R-:W-:Y:S02]  /*0b00*/  HADD2.F32 R158, -RZ, R63.reuse.H0_H0 ;  /* 0x2000003fff9e7230 */ /* 0x100fe40000004100 */
[----:B------:R-:W-:Y:S01]  /*0b10*/  FADD.FTZ R197, -R195, R54 ;  /* 0x00000036c3c57221 */ /* 0x000fe20000010100 */
[----:B------:R-:W-:Y:S02]  /*0b20*/  HADD2.F32 R183, -RZ, R63.H1_H1 ;  /* 0x3000003fffb77230 */ /* 0x000fe40000004100 */
[----:B------:R-:W-:Y:S01]  /*0b30*/  FFMA.FTZ R61, R0, R225, RZ ;  /* 0x000000e1003d7223 */ /* 0x000fe200000100ff */
[----:B------:R-:W-:-:S02]  /*0b40*/  HADD2.F32 R42, -RZ, R58.H0_H0 ;  /* 0x2000003aff2a7230 */ /* 0x000fc40000004100 */
[C---:B------:R-:W-:Y:S01]  /*0b50*/  FMUL.FTZ R204, R144.reuse, R55 ;  /* 0x0000003790cc7220 */ /* 0x040fe20000410000 */
[----:B------:R-:W-:Y:S02]  /*0b60*/  HADD2.F32 R63, -RZ, R6.H0_H0 ;  /* 0x20000006ff3f7230 */ /* 0x000fe40000004100 */
[----:B------:R-:W-:Y:S01]  /*0b70*/  FMUL.FTZ R149, R144, R149 ;  /* 0x0000009590957220 */ /* 0x000fe20000410000 */
[--C-:B------:R-:W-:Y:S02]  /*0b80*/  HADD2.F32 R154, -RZ, R44.reuse.H0_H0 ;  /* 0x2000002cff9a7230 */ /* 0x100fe40000004100 */
[----:B------:R-:W-:Y:S01]  /*0b90*/  FADD.FTZ R199, -R195, R184 ;  /* 0x000000b8c3c77221 */ /* 0x000fe20000010100 */
[----:B------:R-:W-:Y:S02]  /*0ba0*/  HADD2.F32 R166, -RZ, R44.H1_H1 ;  /* 0x3000002cffa67230 */ /* 0x000fe40000004100 */
[----:B------:R-:W-:Y:S01]  /*0bb0*/  FMUL.FTZ R212, R63, R42 ;  /* 0x0000002a3fd47220 */ /* 0x000fe20000410000 */
[----:B------:R-:W-:-:S02]  /*0bc0*/  HADD2.F32 R44, -RZ, R45.H0_H0 ;  /* 0x2000002dff2c7230 */ /* 0x000fc40000004100 */
[----:B------:R-:W-:Y:S01]  /*0bd0*/  FADD.FTZ R63, R52, R223 ;  /* 0x000000df343f7221 */ /* 0x000fe20000010000 */
[----:B------:R-:W-:Y:S02]  /*0be0*/  HADD2.F32 R156, -RZ, R45.H1_H1 ;  /* 0x3000002dff9c7230 */ /* 0x000fe40000004100 */
[----:B------:R-:W-:Y:S01]  /*0bf0*/  FFMA.FTZ R52, R208, R223, R61 ;  /* 0x000000dfd0347223 */ /* 0x000fe2000001003d */
[----:B------:R-:W-:Y:S02]  /*0c00*/  HADD2.F32 R172, -RZ, R50.H0_H0 ;  /* 0x20000032ffac7230 */ /* 0x000fe40000004100 */
[C---:B------:R-:W-:Y:S01]  /*0c10*/  FADD.FTZ R169, -R195.reuse, R44 ;  /* 0x0000002cc3a97221 */ /* 0x040fe20000010100 */
[----:B------:R-:W-:Y:S02]  /*0c20*/  HADD2.F32 R45, -RZ, R57.H1_H1 ;  /* 0x30000039ff2d7230 */ /* 0x000fe40000004100 */
[----:B------:R-:W-:Y:S01]  /*0c30*/  FADD.FTZ R171, -R195, R154 ;  /* 0x0000009ac3ab7221 */ /* 0x000fe20000010100 */
[----:B------:R-:W-:-:S02]  /*0c40*/  HADD2.F32 R54, -RZ, R5.H1_H1 ;  /* 0x30000005ff367230 */ /* 0x000fc40000004100 */
[C---:B------:R-:W-:Y:S01]  /*0c50*/  FADD.FTZ R166, -R195.reuse, R166 ;  /* 0x000000a6c3a67221 */ /* 0x040fe20000010100 */
[----:B------:R-:W-:Y:S02]  /*0c60*/  HADD2.F32 R50, -RZ, R50.H1_H1 ;  /* 0x30000032ff327230 */ /* 0x000fe40000004100 */
[----:B------:R-:W-:Y:S01]  /*0c70*/  FMUL.FTZ R171, R144, R171 ;  /* 0x000000ab90ab7220 */ /* 0x000fe20000410000 */
[--C-:B------:R-:W-:Y:S02]  /*0c80*/  HADD2.F32 R180, -RZ, R53.reuse.H0_H0 ;  /* 0x20000035ffb47230 */ /* 0x100fe40000004100 */
[----:B------:R-:W-:Y:S01]  /*0c90*/  FMUL.FTZ R221, R54, R45 ;  /* 0x0000002d36dd7220 */ /* 0x000fe20000410000 */
[----:B------:R-:W-:Y:S02]  /*0ca0*/  HADD2.F32 R182, -RZ, R53.H1_H1 ;  /* 0x30000035ffb67230 */ /* 0x000fe40000004100 */
[C---:B------:R-:W-:Y:S01]  /*0cb0*/  FADD.FTZ R53, -R195.reuse, R148 ;  /* 0x00000094c3357221 */ /* 0x040fe20000010100 */
[----:B------:R-:W-:Y:S01]  /*0cc0*/  FADD.FTZ R237, -R195, R50 ;  /* 0x00000032c3ed7221 */ /* 0x000fe20000010100 */
[----:B------:R-:W-:Y:S01]  /*0cd0*/  FADD.FTZ R54, R63, R214 ;  /* 0x000000d63f367221 */ /* 0x000fe20000010000 */
[----:B------:R-:W-:-:S02]  /*0ce0*/  HADD2.F32 R160, -RZ, R47.H0_H0 ;  /* 0x2000002fffa07230 */ /* 0x000fc40000004100 */
[----:B------:R-:W-:Y:S01]  /*0cf0*/  FMUL.FTZ R206, R144, R53 ;  /* 0x0000003590ce7220 */ /* 0x000fe20000410000 */
[----:B------:R-:W-:Y:S02]  /*0d00*/  HADD2.F32 R162, -RZ, R47.H1_H1 ;  /* 0x3000002fffa27230 */ /* 0x000fe40000004100 */
[----:B------:R-:W-:Y:S01]  /*0d10*/  FFMA.FTZ R53, R215, R214, R52 ;  /* 0x000000d6d7357223 */ /* 0x000fe20000010034 */
[--C-:B------:R-:W-:Y:S02]  /*0d20*/  HADD2.F32 R50, -RZ, R62.reuse.H0_H0 ;  /* 0x2000003eff327230 */ /* 0x100fe40000004100 */
[----:B------:R-:W-:Y:S01]  /*0d30*/  FADD.FTZ R61, R54, R221 ;  /* 0x000000dd363d7221 */ /* 0x000fe20000010000 */
[----:B------:R-:W-:Y:S02]  /*0d40*/  HADD2.F32 R163, -RZ, R62.H1_H1 ;  /* 0x3000003effa37230 */ /* 0x000fe40000004100 */
[----:B------:R-:W-:Y:S01]  /*0d50*/  FFMA.FTZ R54, R206, R221, R53 ;  /* 0x000000ddce367223 */ /* 0x000fe20000010035 */
[----:B------:R-:W-:-:S02]  /*0d60*/  HADD2.F32 R47, -RZ, R58.H1_H1 ;  /* 0x3000003aff2f7230 */ /* 0x000fc40000004100 */
[----:B------:R-:W-:Y:S01]  /*0d70*/  FADD.FTZ R203, -R195, R180 ;  /* 0x000000b4c3cb7221 */ /* 0x000fe20000010100 */
[----:B------:R-:W-:Y:S02]  /*0d80*/  HADD2.F32 R62, -RZ, R6.H1_H1 ;  /* 0x30000006ff3e7230 */ /* 0x000fe40000004100 */
[----:B------:R-:W-:Y:S01]  /*0d90*/  FFMA.FTZ R55, R213, R212, R54 ;  /* 0x000000d4d5377223 */ /* 0x000fe20000010036 */
[----:B------:R-:W-:Y:S02]  /*0da0*/  HADD2.F32 R176, -RZ, R51.H1_H1 ;  /* 0x30000033ffb07230 */ /* 0x000fe40000004100 */
[----:B------:R-:W-:Y:S01]  /*0db0*/  FADD.FTZ R201, -R195, R182 ;  /* 0x000000b6c3c97221 */ /* 0x000fe20000010100 */
[--C-:B------:R-:W-:Y:S02]  /*0dc0*/  HADD2.F32 R185, -RZ, R65.reuse.H0_H0 ;  /* 0x20000041ffb97230 */ /* 0x100fe40000004100 */
[----:B------:R-:W-:Y:S01]  /*0dd0*/  FMUL.FTZ R219, R62, R47 ;  /* 0x0000002f3edb7220 */ /* 0x000fe20000410000 */
[----:B------:R-:W-:-:S02]  /*0de0*/  HADD2.F32 R187, -RZ, R65.H1_H1 ;  /* 0x30000041ffbb7230 */ /* 0x000fc40000004100 */
[----:B------:R-:W-:Y:S01]  /*0df0*/  FADD.FTZ R209, -R195, R176 ;  /* 0x000000b0c3d17221 */ /* 0x000fe20000010100 */
[----:B------:R-:W-:Y:S02]  /*0e00*/  HADD2.F32 R44, -RZ, R59.H0_H0 ;  /* 0x2000003bff2c7230 */ /* 0x000fe40000004100 */
[----:B------:R-:W-:Y:S01]  /*0e10*/  FADD.FTZ R62, R61, R212 ;  /* 0x000000d43d3e7221 */ /* 0x000fe20000010000 */
[----:B------:R-:W-:Y:S02]  /*0e20*/  HADD2.F32 R65, -RZ, R7.H0_H0 ;  /* 0x20000007ff417230 */ /* 0x000fe40000004100 */
[----:B------:R-:W-:Y:S01]  /*0e30*/  FMUL.FTZ R166, R144, R166 ;  /* 0x000000a690a67220 */ /* 0x000fe20000410000 */
[----:B------:R-:W-:Y:S02]  /*0e40*/  HADD2.F32 R46, -RZ, R46.H1_H1 ;  /* 0x3000002eff2e7230 */ /* 0x000fe40000004100 */
[----:B------:R-:W-:Y:S01]  /*0e50*/  FADD.FTZ R61, R62, R219 ;  /* 0x000000db3e3d7221 */ /* 0x000fe20000010000 */
[----:B------:R-:W-:-:S02]  /*0e60*/  HADD2.F32 R168, -RZ, R49.H0_H0 ;  /* 0x20000031ffa87230 */ /* 0x000fc40000004100 */
[----:B------:R-:W-:Y:S01]  /*0e70*/  FMUL.FTZ R210, R65, R44 ;  /* 0x0000002c41d27220 */ /* 0x000fe20000410000 */
[----:B------:R-:W-:Y:S02]  /*0e80*/  HADD2.F32 R170, -RZ, R49.H1_H1 ;  /* 0x30000031ffaa7230 */ /* 0x000fe40000004100 */
[----:B------:R-:W-:Y:S01]  /*0e90*/  FFMA.FTZ R62, R204, R219, R55 ;  /* 0x000000dbcc3e7223 */ /* 0x000fe20000010037 */
[--C-:B------:R-:W-:Y:S02]  /*0ea0*/  HADD2.F32 R181, -RZ, R64.reuse.H0_H0 ;  /* 0x20000040ffb57230 */ /* 0x100fe40000004100 */
[C---:B------:R-:W-:Y:S01]  /*0eb0*/  FADD.FTZ R249, -R195.reuse, R46 ;  /* 0x0000002ec3f97221 */ /* 0x040fe20000010100 */
[----:B------:R-:W-:Y:S02]  /*0ec0*/  HADD2.F32 R176, -RZ, R64.H1_H1 ;  /* 0x30000040ffb07230 */ /* 0x000fe40000004100 */
[----:B------:R-:W-:Y:S01]  /*0ed0*/  FADD.FTZ R239, -R195, R172 ;  /* 0x000000acc3ef7221 */ /* 0x000fe20000010100 */
[----:B------:R-:W-:-:S02]  /*0ee0*/  HADD2.F32 R49, -RZ, R59.H1_H1 ;  /* 0x3000003bff317230 */ /* 0x000fc40000004100 */
[C---:B------:R-:W-:Y:S01]  /*0ef0*/  FADD.FTZ R251, -R195.reuse, R156 ;  /* 0x0000009cc3fb7221 */ /* 0x040fe20000010100 */
[----:B------:R-:W-:Y:S02]  /*0f00*/  HADD2.F32 R64, -RZ, R7.H1_H1 ;  /* 0x30000007ff407230 */ /* 0x000fe40000004100 */
[----:B------:R-:W-:Y:S01]  /*0f10*/  FMUL.FTZ R169, R144, R169 ;  /* 0x000000a990a97220 */ /* 0x000fe20000410000 */
[----:B------:R-:W-:Y:S02]  /*0f20*/  HADD2.F32 R174, -RZ, R51.H0_H0 ;  /* 0x20000033ffae7230 */ /* 0x000fe40000004100 */
[----:B------:R-:W-:Y:S01]  /*0f30*/  FADD.FTZ R247, -R195, R162 ;  /* 0x000000a2c3f77221 */ /* 0x000fe20000010100 */
[--C-:B------:R-:W-:Y:S02]  /*0f40*/  HADD2.F32 R180, -RZ, R67.reuse.H0_H0 ;  /* 0x20000043ffb47230 */ /* 0x100fe40000004100 */
[----:B------:R-:W-:Y:S01]  /*0f50*/  FMUL.FTZ R217, R64, R49 ;  /* 0x0000003140d97220 */ /* 0x000fe20000410000 */
[----:B------:R-:W-:-:S02]  /*0f60*/  HADD2.F32 R191, -RZ, R67.H1_H1 ;  /* 0x30000043ffbf7230 */ /* 0x000fc40000004100 */
[----:B------:R-:W-:Y:S01]  /*0f70*/  FADD.FTZ R64, R61, R210 ;  /* 0x000000d23d407221 */ /* 0x000fe20000010000 */
[----:B------:R-:W-:Y:S02]  /*0f80*/  HADD2.F32 R46, -RZ, R60.H0_H0 ;  /* 0x2000003cff2e7230 */ /* 0x000fe40000004100 */
[----:B------:R-:W-:Y:S01]  /*0f90*/  FFMA.FTZ R61, R211, R210, R62 ;  /* 0x000000d2d33d7223 */ /* 0x000fe2000001003e */
[----:B------:R-:W-:Y:S02]  /*0fa0*/  HADD2.F32 R67, -RZ, R8.H0_H0 ;  /* 0x20000008ff437230 */ /* 0x000fe40000004100 */
[----:B------:R-:W-:Y:S01]  /*0fb0*/  FADD.FTZ R235, -R195, R174 ;  /* 0x000000aec3eb7221 */ /* 0x000fe20000010100 */
[--C-:B------:R-:W-:Y:S02]  /*0fc0*/  HADD2.F32 R178, -RZ, R66.reuse.H0_H0 ;  /* 0x20000042ffb27230 */ /* 0x100fe40000004100 */
[----:B------:R-:W-:Y:S01]  /*0fd0*/  FADD.FTZ R63, R64, R217 ;  /* 0x000000d9403f7221 */ /* 0x000fe20000010000 */
[----:B------:R-:W-:-:S02]  /*0fe0*/  HADD2.F32 R189, -RZ, R66.H1_H1 ;  /* 0x30000042ffbd7230 */ /* 0x000fc40000004100 */
[----:B------:R-:W-:Y:S01]  /*0ff0*/  FMUL.FTZ R174, R67, R46 ;  /* 0x0000002e43ae7220 */ /* 0x000fe20000410000 */
[----:B------:R-:W-:Y:S02]  /*1000*/  HADD2.F32 R51, -RZ, R60.H1_H1 ;  /* 0x3000003cff337230 */ /* 0x000fe40000004100 */
[----:B------:R-:W-:Y:S01]  /*1010*/  FFMA.FTZ R62, R202, R217, R61 ;  /* 0x000000d9ca3e7223 */ /* 0x000fe2000001003d */
[----:B------:R-:W-:Y:S02]  /*1020*/  HADD2.F32 R66, -RZ, R8.H1_H1 ;  /* 0x30000008ff427230 */ /* 0x000fe40000004100 */
[----:B------:R-:W-:Y:S01]  /*1030*/  FADD.FTZ R64, R63, R174 ;  /* 0x000000ae3f407221 */ /* 0x000fe20000010000 */
[--C-:B------:R-:W-:Y:S02]  /*1040*/  HADD2.F32 R216, -RZ, R69.reuse.H0_H0 ;  /* 0x20000045ffd87230 */ /* 0x100fe40000004100 */
[----:B------:R-:W-:Y:S01]  /*1050*/  FFMA.FTZ R61, R171, R174, R62 ;  /* 0x000000aeab3d7223 */ /* 0x000fe2000001003e */
[----:B------:R-:W-:-:S02]  /*1060*/  HADD2.F32 R229, -RZ, R69.H1_H1 ;  /* 0x30000045ffe57230 */ /* 0x000fc40000004100 */
[----:B------:R-:W-:Y:S01]  /*1070*/  FMUL.FTZ R179, R66, R51 ;  /* 0x0000003342b37220 */ /* 0x000fe20000410000 */
[----:B------:R-:W-:Y:S02]  /*1080*/  HADD2.F32 R56, -RZ, R93.H1_H1 ;  /* 0x3000005dff387230 */ /* 0x000fe40000004100 */
[----:B------:R-:W-:Y:S01]  /*1090*/  FADD.FTZ R241, -R195, R170 ;  /* 0x000000aac3f17221 */ /* 0x000fe20000010100 */
[----:B------:R-:W-:Y:S02]  /*10a0*/  HADD2.F32 R218, -RZ, R70.H0_H0 ;  /* 0x20000046ffda7230 */ /* 0x000fe40000004100 */
[----:B------:R-:W-:Y:S01]  /*10b0*/  FADD.FTZ R63, R64, R179 ;  /* 0x000000b3403f7221 */ /* 0x000fe20000010000 */
[----:B------:R-:W-:Y:S02]  /*10c0*/  HADD2.F32 R69, -RZ, R9.H0_H0 ;  /* 0x20000009ff457230 */ /* 0x000fe40000004100 */
[----:B------:R-:W-:Y:S01]  /*10d0*/  FMUL.FTZ R55, R56, R229 ;  /* 0x000000e538377220 */ /* 0x000fe20000410000 */
[----:B------:R-:W-:-:S02]  /*10e0*/  HADD2.F32 R57, -RZ, R94.H0_H0 ;  /* 0x2000005eff397230 */ /* 0x000fc40000004100 */
[----:B------:R-:W-:Y:S01]  /*10f0*/  FFMA.FTZ R62, R166, R179, R61 ;  /* 0x000000b3a63e7223 */ /* 0x000fe2000001003d */
[----:B------:R-:W-:Y:S02]  /*1100*/  HADD2.F32 R231, -RZ, R70.H1_H1 ;  /* 0x30000046ffe77230 */ /* 0x000fe40000004100 */
[----:B------:R-:W-:Y:S01]  /*1110*/  FMUL.FTZ R172, R69, R48 ;  /* 0x0000003045ac7220 */ /* 0x000fe20000410000 */
[----:B------:R-:W-:Y:S02]  /*1120*/  HADD2.F32 R58, -RZ, R94.H1_H1 ;  /* 0x3000005eff3a7230 */ /* 0x000fe40000004100 */
[----:B------:R-:W-:Y:S01]  /*1130*/  FMUL.FTZ R56, R57, R218 ;  /* 0x000000da39387220 */ /* 0x000fe20000410000 */
[----:B------:R-:W-:Y:S02]  /*1140*/  HADD2.F32 R220, -RZ, R71.H0_H0 ;  /* 0x20000047ffdc7230 */ /* 0x000fe40000004100 */
[----:B------:R-:W-:Y:S01]  /*1150*/  FFMA.FTZ R61, R169, R172, R62 ;  /* 0x000000aca93d7223 */ /* 0x000fe2000001003e */
[----:B------:R-:W-:-:S02]  /*1160*/  HADD2.F32 R59, -RZ, R95.H0_H0 ;  /* 0x2000005fff3b7230 */ /* 0x000fc40000004100 */
[----:B------:R-:W-:Y:S01]  /*1170*/  FMUL.FTZ R57, R58, R231 ;  /* 0x000000e73a397220 */ /* 0x000fe20000410000 */
[--C-:B------:R-:W-:Y:S02]  /*1180*/  HADD2.F32 R182, -RZ, R68.reuse.H0_H0 ;  /* 0x20000044ffb67230 */ /* 0x100fe40000004100 */
[----:B------:R-:W-:Y:S01]  /*1190*/  FADD.FTZ R243, -R195, R168 ;  /* 0x000000a8c3f37221 */ /* 0x000fe20000010100 */
[----:B------:R-:W-:Y:S02]  /*11a0*/  HADD2.F32 R227, -RZ, R68.H1_H1 ;  /* 0x30000044ffe37230 */ /* 0x000fe40000004100 */
[----:B------:R-:W-:Y:S01]  /*11b0*/  FMUL.FTZ R58, R59, R220 ;  /* 0x000000dc3b3a7220 */ /* 0x000fe20000410000 */
[----:B------:R-:W-:Y:S02]  /*11c0*/  HADD2.F32 R233, -RZ, R71.H1_H1 ;  /* 0x30000047ffe97230 */ /* 0x000fe40000004100 */
[----:B------:R-:W-:Y:S01]  /*11d0*/  FMUL.FTZ R168, R155, R158 ;  /* 0x0000009e9ba87220 */ /* 0x000fe20000410000 */
[----:B------:R-:W-:-:S02]  /*11e0*/  HADD2.F32 R60, -RZ, R95.H1_H1 ;  /* 0x3000005fff3c7230 */ /* 0x000fc40000004100 */
[----:B------:R-:W-:Y:S01]  /*11f0*/  FADD.FTZ R165, -R195, R160 ;  /* 0x000000a0c3a57221 */ /* 0x000fe20000010100 */
[----:B------:R-:W-:Y:S02]  /*1200*/  HADD2.F32 R68, -RZ, R9.H1_H1 ;  /* 0x30000009ff447230 */ /* 0x000fe40000004100 */
[----:B------:R-:W-:Y:S01]  /*1210*/  FMUL.FTZ R156, R157, R176 ;  /* 0x000000b09d9c7220 */ /* 0x000fe20000410000 */
[----:B------:R-:W-:Y:S02]  /*1220*/  HADD2.F32 R164, -RZ, R15.H1_H1 ;  /* 0x3000000fffa47230 */ /* 0x000fe40000004100 */
[----:B------:R-:W-:Y:S01]  /*1230*/  FMUL.FTZ R59, R60, R233 ;  /* 0x000000e93c3b7220 */ /* 0x000fe20000410000 */
[----:B------:R-:W-:Y:S02]  /*1240*/  HADD2.F32 R71, -RZ, R10.H0_H0 ;  /* 0x2000000aff477230 */ /* 0x000fe40000004100 */
[----:B------:R-:W-:Y:S01]  /*1250*/  FMUL.FTZ R177, R68, R161 ;  /* 0x000000a144b17220 */ /* 0x000fe20000410000 */
[----:B------:R-:W-:Y:S01]  /*1260*/  FADD.FTZ R60, R63, R172 ;  /* 0x000000ac3f3c7221 */ /* 0x000fe20000010000 */
[----:B------:R-:W-:Y:S01]  /*1270*/  FMUL.FTZ R151, R164, R191 ;  /* 0x000000bfa4977220 */ /* 0x000fe20000410000 */
[----:B------:R-:W-:Y:S01]  /*1280*/  FMUL.FTZ R164, R144, R251 ;  /* 0x000000fb90a47220 */ /* 0x000fe20000410000 */
[----:B------:R-:W-:-:S02]  /*1290*/  HADD2.F32 R152, -RZ, R13.H1_H1 ;  /* 0x3000000dff987230 */ /* 0x000fc40000004100 */
[----:B------:R-:W-:Y:S01]  /*12a0*/  FMUL.FTZ R170, R71, R50 ;  /* 0x0000003247aa7220 */ /* 0x000fe20000410000 */
[----:B------:R-:W-:Y:S02]  /*12b0*/  HADD2.F32 R70, -RZ, R10.H1_H1 ;  /* 0x3000000aff467230 */ /* 0x000fe40000004100 */
[----:B------:R-:W-:Y:S01]  /*12c0*/  FADD.FTZ R63, R60, R177 ;  /* 0x000000b13c3f7221 */ /* 0x000fe20000010000 */
[----:B------:R-:W-:Y:S02]  /*12d0*/  HADD2.F32 R162, -RZ, R15.H0_H0 ;  /* 0x2000000fffa27230 */ /* 0x000fe40000004100 */
[----:B------:R-:W-:Y:S01]  /*12e0*/  FFMA.FTZ R60, R164, R177, R61 ;  /* 0x000000b1a43c7223 */ /* 0x000fe2000001003d */
[----:B------:R-:W-:Y:S01]  /*12f0*/  FMUL.FTZ R155, R152, R187 ;  /* 0x000000bb989b7220 */ /* 0x000fe20000410000 */
[----:B------:R-:W-:Y:S01]  /*1300*/  FMUL.FTZ R175, R70, R163 ;  /* 0x000000a346af7220 */ /* 0x000fe20000410000 */
[----:B------:R-:W-:Y:S01]  /*1310*/  FADD.FTZ R62, R63, R170 ;  /* 0x000000aa3f3e7221 */ /* 0x000fe20000010000 */
[----:B------:R-:W-:Y:S01]  /*1320*/  FMUL.FTZ R152, R162, R180 ;  /* 0x000000b4a2987220 */ /* 0x000fe20000410000 */
[----:B------:R-:W-:Y:S01]  /*1330*/  FMUL.FTZ R162, R144, R249 ;  /* 0x000000f990a27220 */ /* 0x000fe20000410000 */
[----:B------:R-:W-:Y:S01]  /*1340*/  FFMA.FTZ R61, R167, R170, R60 ;  /* 0x000000aaa73d7223 */ /* 0x000fe2000001003c */
[----:B------:R-:W-:-:S02]  /*1350*/  HADD2.F32 R146, -RZ, R11.H1_H1 ;  /* 0x3000000bff927230 */ /* 0x000fc40000004100 */
[----:B------:R-:W-:Y:S01]  /*1360*/  FADD.FTZ R63, R62, R175 ;  /* 0x000000af3e3f7221 */ /* 0x000fe20000010000 */
[----:B------:R-:W-:Y:S02]  /*1370*/  HADD2.F32 R160, -RZ, R14.H1_H1 ;  /* 0x3000000effa07230 */ /* 0x000fe40000004100 */
[----:B------:R-:W-:Y:S01]  /*1380*/  FMUL.FTZ R165, R144, R165 ;  /* 0x000000a590a57220 */ /* 0x000fe20000410000 */
[----:B------:R-:W-:Y:S01]  /*1390*/  FFMA.FTZ R60, R162, R175, R61 ;  /* 0x000000afa23c7223 */ /* 0x000fe2000001003d */
[----:B------:R-:W-:Y:S02]  /*13a0*/  HADD2.F32 R148, -RZ, R12.H0_H0 ;  /* 0x2000000cff947230 */ /* 0x000fe40000004100 */
[----:B------:R-:W-:Y:S01]  /*13b0*/  FMUL.FTZ R173, R146, R183 ;  /* 0x000000b792ad7220 */ /* 0x000fe20000410000 */
[----:B------:R-:W-:Y:S02]  /*13c0*/  HADD2.F32 R150, -RZ, R13.H0_H0 ;  /* 0x2000000dff967230 */ /* 0x000fe40000004100 */
[----:B------:R-:W-:Y:S01]  /*13d0*/  FMUL.FTZ R153, R160, R189 ;  /* 0x000000bda0997220 */ /* 0x000fe20000410000 */
[----:B------:R-:W-:Y:S01]  /*13e0*/  FADD.FTZ R62, R63, R168 ;  /* 0x000000a83f3e7221 */ /* 0x000fe20000010000 */
[----:B------:R-:W-:Y:S01]  /*13f0*/  FMUL.FTZ R160, R144, R247 ;  /* 0x000000f790a07220 */ /* 0x000fe20000410000 */
[----:B------:R-:W-:Y:S01]  /*1400*/  FFMA.FTZ R61, R165, R168, R60 ;  /* 0x000000a8a53d7223 */ /* 0x000fe2000001003c */
[----:B------:R-:W-:Y:S01]  /*1410*/  FMUL.FTZ R159, R148, R181 ;  /* 0x000000b5949f7220 */ /* 0x000fe20000410000 */
[----:B------:R-:W-:Y:S01]  /*1420*/  FMUL.FTZ R157, R150, R185 ;  /* 0x000000b9969d7220 */ /* 0x000fe20000410000 */
[----:B------:R-:W-:Y:S01]  /*1430*/  FADD.FTZ R62, R62, R173 ;  /* 0x000000ad3e3e7221 */ /* 0x000fe20000010000 */
[----:B------:R-:W-:Y:S01]  /*1440*/  FMUL.FTZ R150, R144, R245 ;  /* 0x000000f590967220 */ /* 0x000fe20000410000 */
[----:B------:R-:W-:Y:S01]  /*1450*/  FFMA.FTZ R61, R160, R173, R61 ;  /* 0x000000ada03d7223 */ /* 0x000fe2000001003d */
[----:B------:R-:W-:Y:S01]  /*1460*/  FMUL.FTZ R148, R144, R243 ;  /* 0x000000f390947220 */ /* 0x000fe20000410000 */
[----:B------:R-:W-:Y:S01]  /*1470*/  FADD.FTZ R63, R62, R159 ;  /* 0x0000009f3e3f7221 */ /* 0x000fe20000010000 */
[----:B------:R-:W-:-:S02]  /*1480*/  HADD2.F32 R184, -RZ, R92.H0_H0 ;  /* 0x2000005cffb87230 */ /* 0x000fc40000004100 */
[----:B------:R-:W-:Y:S01]  /*1490*/  FFMA.FTZ R62, R150, R159, R61 ;  /* 0x0000009f963e7223 */ /* 0x000fe2000001003d */
[----:B------:R-:W-:Y:S02]  /*14a0*/  HADD2.F32 R154, -RZ, R14.H0_H0 ;  /* 0x2000000eff9a7230 */ /* 0x000fe40000004100 */
[----:B------:R-:W-:Y:S01]  /*14b0*/  FADD.FTZ R64, R63, R156 ;  /* 0x0000009c3f407221 */ /* 0x000fe20000010000 */
[----:B------:R-:W-:Y:S01]  /*14c0*/  FMUL.FTZ R146, R144, R241 ;  /* 0x000000f190927220 */ /* 0x000fe20000410000 */
[----:B------:R-:W-:Y:S01]  /*14d0*/  FFMA.FTZ R65, R149, R156, R62 ;  /* 0x0000009c95417223 */ /* 0x000fe2000001003e */
[C---:B------:R-:W-:Y:S01]  /*14e0*/  FADD.FTZ R193, -R195.reuse, R186 ;  /* 0x000000bac3c17221 */ /* 0x040fe20000010100 */
[----:B------:R-:W-:Y:S01]  /*14f0*/  FADD.FTZ R66, R64, R157 ;  /* 0x0000009d40427221 */ /* 0x000fe20000010000 */
[----:B------:R-:W-:Y:S02]  /*1500*/  HADD2.F32 R186, -RZ, R92.H1_H1 ;  /* 0x3000005cffba7230 */ /* 0x000fe40000004100 */
[----:B------:R-:W-:Y:S01]  /*1510*/  FFMA.FTZ R67, R148, R157, R65 ;  /* 0x0000009d94437223 */ /* 0x000fe20000010041 */
[----:B------:R-:W-:Y:S01]  /*1520*/  FMUL.FTZ R52, R184, R182 ;  /* 0x000000b6b8347220 */ /* 0x000fe20000410000 */
[----:B------:R-:W-:Y:S01]  /*1530*/  FMUL.FTZ R154, R154, R178 ;  /* 0x000000b29a9a7220 */ /* 0x000fe20000410000 */
[C---:B------:R-:W-:Y:S01]  /*1540*/  FMUL.FTZ R71, R144.reuse, R239 ;  /* 0x000000ef90477220 */ /* 0x040fe20000410000 */
[----:B------:R-:W-:Y:S01]  /*1550*/  FMUL.FTZ R64, R144, R197 ;  /* 0x000000c590407220 */ /* 0x000fe20000410000 */
[----:B------:R-:W-:Y:S01]  /*1560*/  FFMA.FTZ R184, R146, R155, R67 ;  /* 0x0000009b92b87223 */ /* 0x000fe20000010043 */
[----:B------:R-:W-:Y:S01]  /*1570*/  FADD.FTZ R197, R66, R155 ;  /* 0x0000009b42c57221 */ /* 0x000fe20000010000 */
[----:B------:R-:W-:Y:S01]  /*1580*/  FMUL.FTZ R67, R144, R193 ;  /* 0x000000c190437220 */ /* 0x000fe20000410000 */
[----:B------:R-:W-:Y:S01]  /*1590*/  FADD.FTZ R195, -R195, R188 ;  /* 0x000000bcc3c37221 */ /* 0x000fe20000010100 */
[----:B------:R-:W-:Y:S01]  /*15a0*/  FMUL.FTZ R53, R186, R227 ;  /* 0x000000e3ba357220 */ /* 0x000fe20000410000 */
[C---:B------:R-:W-:Y:S01]  /*15b0*/  FMUL.FTZ R70, R144.reuse, R237 ;  /* 0x000000ed90467220 */ /* 0x040fe20000410000 */
[----:B------:R-:W-:Y:S01]  /*15c0*/  FFMA.FTZ R193, R71, R154, R184 ;  /* 0x0000009a47c17223 */ /* 0x000fe200000100b8 */
[----:B------:R-:W-:Y:S01]  /*15d0*/  FADD.FTZ R186, R197, R154 ;  /* 0x0000009ac5ba7221 */ /* 0x000fe20000010000 */
[C---:B------:R-:W-:Y:S01]  /*15e0*/  FMUL.FTZ R69, R144.reuse, R235 ;  /* 0x000000eb90457220 */ /* 0x040fe20000410000 */
[----:B------:R-:W-:Y:S01]  /*15f0*/  FMUL.FTZ R66, R144, R195 ;  /* 0x000000c390427220 */ /* 0x000fe20000410000 */
[----:B------:R-:W-:Y:S01]  /*1600*/  FFMA.FTZ R184, R70, R153, R193 ;  /* 0x0000009946b87223 */ /* 0x000fe200000100c1 */
[----:B------:R-:W-:Y:S01]  /*1610*/  FADD.FTZ R195, R186, R153 ;  /* 0x00000099bac37221 */ /* 0x000fe20000010000 */
[C---:B------:R-:W-:Y:S01]  /*1620*/  FMUL.FTZ R68, R144.reuse, R209 ;  /* 0x000000d190447220 */ /* 0x040fe20000410000 */
[----:B------:R-:W-:Y:S01]  /*1630*/  FMUL.FTZ R61, R144, R207 ;  /* 0x000000cf903d7220 */ /* 0x000fe20000410000 */
[----:B------:R-:W-:Y:S01]  /*1640*/  FFMA.FTZ R193, R69, R152, R184 ;  /* 0x0000009845c17223 */ /* 0x000fe200000100b8 */
[----:B------:R-:W-:Y:S01]  /*1650*/  FADD.FTZ R186, R195, R152 ;  /* 0x00000098c3ba7221 */ /* 0x000fe20000010000 */
[----:B------:R-:W-:-:S02]  /*1660*/  HADD2.F32 R188, -RZ, R93.H0_H0 ;  /* 0x2000005dffbc7230 */ /* 0x000fc40000004100 */
[----:B------:R-:W-:Y:S01]  /*1670*/  FMUL.FTZ R60, R144, R205 ;  /* 0x000000cd903c7220 */ /* 0x000fe20000410000 */
[----:B------:R-:W-:Y:S01]  /*1680*/  FFMA.FTZ R184, R68, R151, R193 ;  /* 0x0000009744b87223 */ /* 0x000fe200000100c1 */
[----:B------:R-:W-:Y:S01]  /*1690*/  FADD.FTZ R195, R186, R151 ;  /* 0x00000097bac37221 */ /* 0x000fe20000010000 */
[----:B------:R-:W-:Y:S01]  /*16a0*/  FMUL.FTZ R63, R144, R203 ;  /* 0x000000cb903f7220 */ /* 0x000fe20000410000 */
[----:B------:R-:W-:Y:S01]  /*16b0*/  FMUL.FTZ R54, R188, R216 ;  /* 0x000000d8bc367220 */ /* 0x000fe20000410000 */
[----:B------:R-:W-:Y:S01]  /*16c0*/  FFMA.FTZ R193, R61, R52, R184 ;  /* 0x000000343dc17223 */ /* 0x000fe200000100b8 */
[----:B------:R-:W-:Y:S01]  /*16d0*/  FADD.FTZ R186, R195, R52 ;  /* 0x00000034c3ba7221 */ /* 0x000fe20000010000 */
[C---:B------:R-:W-:Y:S01]  /*16e0*/  FMUL.FTZ R62, R144.reuse, R201 ;  /* 0x000000c9903e7220 */ /* 0x040fe20000410000 */
[----:B------:R-:W-:Y:S01]  /*16f0*/  FMUL.FTZ R65, R144, R199 ;  /* 0x000000c790417220 */ /* 0x000fe20000410000 */
[----:B------:R-:W-:Y:S01]  /*1700*/  FFMA.FTZ R184, R60, R53, R193 ;  /* 0x000000353cb87223 */ /* 0x000fe200000100c1 */
[----:B------:R-:W-:Y:S01]  /*1710*/  FADD.FTZ R195, R186, R53 ;  /* 0x00000035bac37221 */ /* 0x000fe20000010000 */
[----:B------:R-:W-:Y:S01]  /*1720*/  FMUL.FTZ R243, R0, R41 ;  /* 0x0000002900f37220 */ /* 0x000fe20000410000 */
        /* <DEDUP_REMOVED lines=32> */
[----:B------:R-:W-:Y:S01]  /*1930*/  FADD.FTZ R196, R196, R59 ;  /* 0x0000003bc4c47221 */ /* 0x000fe20000010000 */
        /* <DEDUP_REMOVED lines=11> */
.L_x_743:
[----:B------:R-:W0:Y:S01]  /*19f0*/  LDC.64 R16, c[0x0][0x3a8] ;  /* 0x0000ea00ff107b82 */ /* 0x000e220000000a00 */
[C---:B------:R-:W-:Y:S02]  /*1a00*/  IADD3 R145, PT, PT, R147.reuse, 0x20, RZ ;  /* 0x0000002093917810 */ /* 0x040fe40007ffe0ff */
[C---:B------:R-:W-:Y:S02]  /*1a10*/  IADD3 R143, PT, PT, R147.reuse, 0x40, RZ ;  /* 0x00000040938f7810 */ /* 0x040fe40007ffe0ff */
[----:B------:R-:W-:-:S03]  /*1a20*/  IADD3 R139, PT, PT, R147, 0x60, RZ ;  /* 0x00000060938b7810 */ /* 0x000fc60007ffe0ff */
[----:B------:R-:W1:Y:S01]  /*1a30*/  LDC.64 R28, c[0x0][0x438] ;  /* 0x00010e00ff1c7b82 */ /* 0x000e620000000a00 */
[----:B0-----:R-:W-:-:S04]  /*1a40*/  IMAD.WIDE.U32 R40, R147, 0x10, R16 ;  /* 0x0000001093287825 */ /* 0x001fc800078e0010 */
[--C-:B------:R-:W-:Y:S02]  /*1a50*/  IMAD.WIDE.U32 R44, R145, 0x10, R16.reuse ;  /* 0x00000010912c7825 */ /* 0x100fe400078e0010 */
[----:B------:R-:W2:Y:S02]  /*1a60*/  LDG.E.128 R40, desc[UR10][R40.64] ;  /* 0x0000000a28287981 */ /* 0x000ea4000c1e1d00 */
[--C-:B------:R-:W-:Y:S02]  /*1a70*/  IMAD.WIDE.U32 R48, R143, 0x10, R16.reuse ;  /* 0x000000108f307825 */ /* 0x100fe400078e0010 */
[----:B------:R-:W3:Y:S02]  /*1a80*/  LDG.E.128 R44, desc[UR10][R44.64] ;  /* 0x0000000a2c2c7981 */ /* 0x000ee4000c1e1d00 */
[----:B------:R-:W-:Y:S02]  /*1a90*/  IMAD.WIDE.U32 R52, R139, 0x10, R16 ;  /* 0x000000108b347825 */ /* 0x000fe400078e0010 */
[----:B------:R-:W0:Y:S01]  /*1aa0*/  LDC.64 R16, c[0x0][0x428] ;  /* 0x00010a00ff107b82 */ /* 0x000e220000000a00 */
[----:B------:R-:W4:Y:S04]  /*1ab0*/  LDG.E.128 R48, desc[UR10][R48.64] ;  /* 0x0000000a30307981 */ /* 0x000f28000c1e1d00 */
[----:B------:R-:W3:Y:S01]  /*1ac0*/  LDG.E.128 R52, desc[UR10][R52.64] ;  /* 0x0000000a34347981 */ /* 0x000ee2000c1e1d00 */
[----:B0-----:R-:W-:-:S04]  /*1ad0*/  IMAD.WIDE.U32 R56, R147, 0x10, R16 ;  /* 0x0000001093387825 */ /* 0x001fc800078e0010 */
[--C-:B------:R-:W-:Y:S02]  /*1ae0*/  IMAD.WIDE.U32 R60, R145, 0x10, R16.reuse ;  /* 0x00000010913c7825 */ /* 0x100fe400078e0010 */
[----:B------:R-:W3:Y:S04]  /*1af0*/  LDG.E.128 R56, desc[UR10][R56.64] ;  /* 0x0000000a38387981 */ /* 0x000ee8000c1e1d00 */
[----:B------:R-:W3:Y:S01]  /*1b00*/  LDG.E.128 R60, desc[UR10][R60.64] ;  /* 0x0000000a3c3c7981 */ /* 0x000ee2000c1e1d00 */
[----:B------:R-:W-:-:S06]  /*1b10*/  IMAD.WIDE.U32 R64, R143, 0x10, R16 ;  /* 0x000000108f407825 */ /* 0x000fcc00078e0010 */
[----:B------:R-:W3:Y:S01]  /*1b20*/  LDG.E.128 R64, desc[UR10][R64.64] ;  /* 0x0000000a40407981 */ /* 0x000ee2000c1e1d00 */
[----:B------:R-:W-:-:S06]  /*1b30*/  IMAD.WIDE.U32 R68, R139, 0x10, R16 ;  /* 0x000000108b447825 */ /* 0x000fcc00078e0010 */
[----:B------:R-:W3:Y:S01]  /*1b40*/  LDG.E.128 R68, desc[UR10][R68.64] ;  /* 0x0000000a44447981 */ /* 0x000ee2000c1e1d00 */
[----:B-1----:R-:W-:-:S04]  /*1b50*/  IMAD.WIDE.U32 R16, R147, 0x10, R28 ;  /* 0x0000001093107825 */ /* 0x002fc800078e001c */
[--C-:B------:R-:W-:Y:S02]  /*1b60*/  IMAD.WIDE.U32 R20, R145, 0x10, R28.reuse ;  /* 0x0000001091147825 */ /* 0x100fe400078e001c */
[----:B------:R-:W5:Y:S02]  /*1b70*/  LDG.E.128 R16, desc[UR10][R16.64] ;  /* 0x0000000a10107981 */ /* 0x000f64000c1e1d00 */
[--C-:B------:R-:W-:Y:S02]  /*1b80*/  IMAD.WIDE.U32 R24, R143, 0x10, R28.reuse ;  /* 0x000000108f187825 */ /* 0x100fe400078e001c */
[----:B------:R-:W5:Y:S02]  /*1b90*/  LDG.E.128 R20, desc[UR10][R20.64] ;  /* 0x0000000a14147981 */ /* 0x000f64000c1e1d00 */
[----:B------:R-:W-:Y:S02]  /*1ba0*/  IMAD.WIDE.U32 R28, R139, 0x10, R28 ;  /* 0x000000108b1c7825 */ /* 0x000fe400078e001c */
[----:B------:R-:W5:Y:S04]  /*1bb0*/  LDG.E.128 R24, desc[UR10][R24.64] ;  /* 0x0000000a18187981 */ /* 0x000f68000c1e1d00 */
[----:B------:R-:W5:Y:S01]  /*1bc0*/  LDG.E.128 R28, desc[UR10][R28.64] ;  /* 0x0000000a1c1c7981 */ /* 0x000f62000c1e1d00 */
[----:B------:R-:W-:-:S02]  /*1bd0*/  HADD2.F32 R155, -RZ, R11.H0_H0 ;  /* 0x2000000bff9b7230 */ /* 0x000fc40000004100 */
[----:B------:R-:W-:Y:S02]  /*1be0*/  HADD2.F32 R157, -RZ, R12.H1_H1 ;  /* 0x3000000cff9d7230 */ /* 0x000fe40000004100 */
[--C-:B--2---:R-:W-:Y:S02]  /*1bf0*/  HADD2.F32 R0, -RZ, R40.reuse.H0_H0 ;  /* 0x20000028ff007230 */ /* 0x104fe40000004100 */
[----:B------:R-:W-:Y:S02]  /*1c00*/  HADD2.F32 R40, -RZ, R40.H1_H1 ;  /* 0x30000028ff287230 */ /* 0x000fe40000004100 */
[--C-:B------:R-:W-:Y:S02]  /*1c10*/  HADD2.F32 R146, -RZ, R41.reuse.H0_H0 ;  /* 0x20000029ff927230 */ /* 0x100fe40000004100 */
[----:B------:R-:W-:Y:S01]  /*1c20*/  FADD.FTZ R153, -R195, R0 ;  /* 0x00000000c3997221 */ /* 0x000fe20000010100 */
[----:B------:R-:W-:Y:S02]  /*1c30*/  HADD2.F32 R148, -RZ, R41.H1_H1 ;  /* 0x30000029ff947230 */ /* 0x000fe40000004100 */
[----:B----4-:R-:W-:-:S02]  /*1c40*/  HADD2.F32 R164, -RZ, R48.H0_H0 ;  /* 0x20000030ffa47230 */ /* 0x010fc40000004100 */
[----:B------:R-:W-:Y:S02]  /*1c50*/  HADD2.F32 R48, -RZ, R48.H1_H1 ;  /* 0x30000030ff307230 */ /* 0x000fe40000004100 */
[--C-:B---3--:R-:W-:Y:S02]  /*1c60*/  HADD2.F32 R178, -RZ, R52.reuse.H0_H0 ;  /* 0x20000034ffb27230 */ /* 0x108fe40000004100 */
[----:B------:R-:W-:Y:S02]  /*1c70*/  HADD2.F32 R52, -RZ, R52.H1_H1 ;  /* 0x30000034ff347230 */ /* 0x000fe40000004100 */
[----:B------:R-:W-:Y:S02]  /*1c80*/  HADD2.F32 R150, -RZ, R42.H0_H0 ;  /* 0x2000002aff967230 */ /* 0x000fe40000004100 */
[----:B------:R-:W-:Y:S02]  /*1c90*/  HADD2.F32 R158, -RZ, R46.H0_H0 ;  /* 0x2000002eff9e7230 */ /* 0x000fe40000004100 */
[----:B------:R-:W-:-:S02]  /*1ca0*/  HADD2.F32 R0, -RZ, R4.H0_H0 ;  /* 0x20000004ff007230 */ /* 0x000fc40000004100 */
[C---:B------:R-:W-:Y:S01]  /*1cb0*/  FADD.FTZ R149, -R195.reuse, R48 ;  /* 0x00000030c3957221 */ /* 0x040fe20000010100 */
[----:B------:R-:W-:Y:S02]  /*1cc0*/  HADD2.F32 R42, -RZ, R42.H1_H1 ;  /* 0x3000002aff2a7230 */ /* 0x000fe40000004100 */
[C---:B------:R-:W-:Y:S01]  /*1cd0*/  FADD.FTZ R205, -R195.reuse, R52 ;  /* 0x00000034c3cd7221 */ /* 0x040fe20000010100 */
[--C-:B------:R-:W-:Y:S02]  /*1ce0*/  HADD2.F32 R152, -RZ, R43.reuse.H0_H0 ;  /* 0x2000002bff987230 */ /* 0x100fe40000004100 */
[C---:B------:R-:W-:Y:S01]  /*1cf0*/  FADD.FTZ R151, -R195.reuse, R40 ;  /* 0x00000028c3977221 */ /* 0x040fe20000010100 */
[----:B------:R-:W-:Y:S02]  /*1d00*/  HADD2.F32 R202, -RZ, R43.H1_H1 ;  /* 0x3000002bffca7230 */ /* 0x000fe40000004100 */
[----:B------:R-:W-:Y:S02]  /*1d10*/  HADD2.F32 R52, -RZ, R4.H1_H1 ;  /* 0x30000004ff347230 */ /* 0x000fe40000004100 */
[----:B------:R-:W-:Y:S01]  /*1d20*/  FADD.FTZ R167, -R195, R158 ;  /* 0x0000009ec3a77221 */ /* 0x000fe20000010100 */
[----:B------:R-:W-:-:S02]  /*1d30*/  HADD2.F32 R184, -RZ, R54.H0_H0 ;  /* 0x20000036ffb87230 */ /* 0x000fc40000004100 */
[----:B------:R-:W-:Y:S02]  /*1d40*/  HADD2.F32 R54, -RZ, R54.H1_H1 ;  /* 0x30000036ff367230 */ /* 0x000fe40000004100 */
[--C-:B------:R-:W-:Y:S02]  /*1d50*/  HADD2.F32 R41, -RZ, R56.reuse.H0_H0 ;  /* 0x20000038ff297230 */ /* 0x100fe40000004100 */
[----:B------:R-:W-:Y:S02]  /*1d60*/  HADD2.F32 R43, -RZ, R56.H1_H1 ;  /* 0x30000038ff2b7230 */ /* 0x000fe40000004100 */
[--C-:B------:R-:W-:Y:S02]  /*1d70*/  HADD2.F32 R48, -RZ, R61.reuse.H0_H0 ;  /* 0x2000003dff307230 */ /* 0x100fe40000004100 */
[----:B------:R-:W-:Y:S02]  /*1d80*/  HADD2.F32 R161, -RZ, R61.H1_H1 ;  /* 0x3000003dffa17230 */ /* 0x000fe40000004100 */
[----:B------:R-:W-:Y:S01]  /*1d90*/  FMUL.FTZ R225, R0, R41 ;  /* 0x0000002900e17220 */ /* 0x000fe20000410000 */
[----:B------:R-:W-:-:S02]  /*1da0*/  HADD2.F32 R40, -RZ, R57.H0_H0 ;  /* 0x20000039ff287230 */ /* 0x000fc40000004100 */
[----:B------:R-:W-:Y:S02]  /*1db0*/  HADD2.F32 R61, -RZ, R5.H0_H0 ;  /* 0x20000005ff3d7230 */ /* 0x000fe40000004100 */
[----:B-----5:R-:W-:Y:S01]  /*1dc0*/  FMUL.FTZ R0, R144, R153 ;  /* 0x0000009990007220 */ /* 0x020fe20000410000 */
[--C-:B------:R-:W-:Y:S02]  /*1dd0*/  HADD2.F32 R186, -RZ, R55.reuse.H0_H0 ;  /* 0x20000037ffba7230 */ /* 0x100fe40000004100 */
[----:B------:R-:W-:Y:S02]  /*1de0*/  HADD2.F32 R188, -RZ, R55.H1_H1 ;  /* 0x30000037ffbc7230 */ /* 0x000fe40000004100 */
[----:B------:R-:W-:Y:S01]  /*1df0*/  FADD.FTZ R55, -R195, R42 ;  /* 0x0000002ac3377221 */ /* 0x000fe20000010100 */
[--C-:B------:R-:W-:Y:S02]  /*1e00*/  HADD2.F32 R158, -RZ, R63.reuse.H0_H0 ;  /* 0x2000003fff9e7230 */ /* 0x100fe40000004100 */
[----:B------:R-:W-:-:S02]  /*1e10*/  HADD2.F32 R183, -RZ, R63.H1_H1 ;  /* 0x3000003fffb77230 */ /* 0x000fc40000004100 */
[----:B------:R-:W-:Y:S01]  /*1e20*/  FMUL.FTZ R223, R52, R43 ;  /* 0x0000002b34df7220 */ /* 0x000fe20000410000 */
[----:B------:R-:W-:Y:S02]  /*1e30*/  HADD2.F32 R42, -RZ, R58.H0_H0 ;  /* 0x2000003aff2a7230 */ /* 0x000fe40000004100 */
[----:B------:R-:W-:Y:S02]  /*1e40*/  HADD2.F32 R63, -RZ, R6.H0_H0 ;  /* 0x20000006ff3f7230 */ /* 0x000fe40000004100 */
[----:B------:R-:W-:Y:S01]  /*1e50*/  FMUL.FTZ R214, R61, R40 ;  /* 0x000000283dd67220 */ /* 0x000fe20000410000 */
[--C-:B------:R-:W-:Y:S02]  /*1e60*/  HADD2.F32 R154, -RZ, R44.reuse.H0_H0 ;  /* 0x2000002cff9a7230 */ /* 0x100fe40000004100 */
[----:B------:R-:W-:Y:S01]  /*1e70*/  FADD.FTZ R52, RZ, R225 ;  /* 0x000000e1ff347221 */ /* 0x000fe20000010000 */
[----:B------:R-:W-:Y:S02]  /*1e80*/  HADD2.F32 R166, -RZ, R44.H1_H1 ;  /* 0x3000002cffa67230 */ /* 0x000fe40000004100 */
[----:B------:R-:W-:Y:S01]  /*1e90*/  FADD.FTZ R215, -R195, R146 ;  /* 0x00000092c3d77221 */ /* 0x000fe20000010100 */
[----:B------:R-:W-:-:S02]  /*1ea0*/  HADD2.F32 R44, -RZ, R45.H0_H0 ;  /* 0x2000002dff2c7230 */ /* 0x000fc40000004100 */
[----:B------:R-:W-:Y:S01]  /*1eb0*/  FADD.FTZ R197, -R195, R54 ;  /* 0x00000036c3c57221 */ /* 0x000fe20000010100 */
[----:B------:R-:W-:Y:S02]  /*1ec0*/  HADD2.F32 R156, -RZ, R45.H1_H1 ;  /* 0x3000002dff9c7230 */ /* 0x000fe40000004100 */
[----:B------:R-:W-:Y:S01]  /*1ed0*/  FMUL.FTZ R208, R144, R151 ;  /* 0x0000009790d07220 */ /* 0x000fe20000410000 */
[----:B------:R-:W-:Y:S01]  /*1ee0*/  FFMA.FTZ R61, R0, R225, RZ ;  /* 0x000000e1003d7223 */ /* 0x000fe200000100ff */
[----:B------:R-:W-:Y:S02]  /*1ef0*/  HADD2.F32 R172, -RZ, R50.H0_H0 ;  /* 0x20000032ffac7230 */ /* 0x000fe40000004100 */
[----:B------:R-:W-:Y:S01]  /*1f00*/  FMUL.FTZ R212, R63, R42 ;  /* 0x0000002a3fd47220 */ /* 0x000fe20000410000 */
[----:B------:R-:W-:Y:S02]  /*1f10*/  HADD2.F32 R45, -RZ, R57.H1_H1 ;  /* 0x30000039ff2d7230 */ /* 0x000fe40000004100 */
[----:B------:R-:W-:-:S02]  /*1f20*/  HADD2.F32 R54, -RZ, R5.H1_H1 ;  /* 0x30000005ff367230 */ /* 0x000fc40000004100 */
[----:B------:R-:W-:Y:S01]  /*1f30*/  FADD.FTZ R63, R52, R223 ;  /* 0x000000df343f7221 */ /* 0x000fe20000010000 */
[----:B------:R-:W-:Y:S02]  /*1f40*/  HADD2.F32 R50, -RZ, R50.H1_H1 ;  /* 0x30000032ff327230 */ /* 0x000fe40000004100 */
[--C-:B------:R-:W-:Y:S02]  /*1f50*/  HADD2.F32 R180, -RZ, R53.reuse.H0_H0 ;  /* 0x20000035ffb47230 */ /* 0x100fe40000004100 */
[----:B------:R-:W-:Y:S02]  /*1f60*/  HADD2.F32 R182, -RZ, R53.H1_H1 ;  /* 0x30000035ffb67230 */ /* 0x000fe40000004100 */
[C---:B------:R-:W-:Y:S01]  /*1f70*/  FADD.FTZ R53, -R195.reuse, R148 ;  /* 0x00000094c3357221 */ /* 0x040fe20000010100 */
[----:B------:R-:W-:Y:S01]  /*1f80*/  FMUL.FTZ R215, R144, R215 ;  /* 0x000000d790d77220 */ /* 0x000fe20000410000 */
[----:B------:R-:W-:Y:S01]  /*1f90*/  FFMA.FTZ R52, R208, R223, R61 ;  /* 0x000000dfd0347223 */ /* 0x000fe2000001003d */
[----:B------:R-:W-:Y:S01]  /*1fa0*/  FMUL.FTZ R221, R54, R45 ;  /* 0x0000002d36dd7220 */ /* 0x000fe20000410000 */
[----:B------:R-:W-:Y:S01]  /*1fb0*/  FADD.FTZ R237, -R195, R50 ;  /* 0x00000032c3ed7221 */ /* 0x000fe20000010100 */
[----:B------:R-:W-:Y:S01]  /*1fc0*/  FMUL.FTZ R206, R144, R53 ;  /* 0x0000003590ce7220 */ /* 0x000fe20000410000 */
[----:B------:R-:W-:Y:S01]  /*1fd0*/  FADD.FTZ R54, R63, R214 ;  /* 0x000000d63f367221 */ /* 0x000fe20000010000 */
[----:B------:R-:W-:-:S02]  /*1fe0*/  HADD2.F32 R160, -RZ, R47.H0_H0 ;  /* 0x2000002fffa07230 */ /* 0x000fc40000004100 */
[----:B------:R-:W-:Y:S01]  /*1ff0*/  FADD.FTZ R213, -R195, R150 ;  /* 0x00000096c3d57221 */ /* 0x000fe20000010100 */
[----:B------:R-:W-:Y:S02]  /*2000*/  HADD2.F32 R162, -RZ, R47.H1_H1 ;  /* 0x3000002fffa27230 */ /* 0x000fe40000004100 */
[----:B------:R-:W-:Y:S01]  /*2010*/  FFMA.FTZ R53, R215, R214, R52 ;  /* 0x000000d6d7357223 */ /* 0x000fe20000010034 */
[--C-:B------:R-:W-:Y:S02]  /*2020*/  HADD2.F32 R50, -RZ, R62.reuse.H0_H0 ;  /* 0x2000003eff327230 */ /* 0x100fe40000004100 */
[----:B------:R-:W-:Y:S02]  /*2030*/  HADD2.F32 R163, -RZ, R62.H1_H1 ;  /* 0x3000003effa37230 */ /* 0x000fe40000004100 */
[----:B------:R-:W-:Y:S02]  /*2040*/  HADD2.F32 R47, -RZ, R58.H1_H1 ;  /* 0x3000003aff2f7230 */ /* 0x000fe40000004100 */
[----:B------:R-:W-:-:S02]  /*2050*/  HADD2.F32 R62, -RZ, R6.H1_H1 ;  /* 0x30000006ff3e7230 */ /* 0x000fc40000004100 */
[----:B------:R-:W-:Y:S01]  /*2060*/  FADD.FTZ R61, R54, R221 ;  /* 0x000000dd363d7221 */ /* 0x000fe20000010000 */
[----:B------:R-:W-:Y:S02]  /*2070*/  HADD2.F32 R176, -RZ, R51.H1_H1 ;  /* 0x30000033ffb07230 */ /* 0x000fe40000004100 */
[----:B------:R-:W-:Y:S01]  /*2080*/  FMUL.FTZ R213, R144, R213 ;  /* 0x000000d590d57220 */ /* 0x000fe20000410000 */
[----:B------:R-:W-:Y:S01]  /*2090*/  FFMA.FTZ R54, R206, R221, R53 ;  /* 0x000000ddce367223 */ /* 0x000fe20000010035 */
[C---:B------:R-:W-:Y:S01]  /*20a0*/  FADD.FTZ R169, -R195.reuse, R44 ;  /* 0x0000002cc3a97221 */ /* 0x040fe20000010100 */
[--C-:B------:R-:W-:Y:S02]  /*20b0*/  HADD2.F32 R185, -RZ, R65.reuse.H0_H0 ;  /* 0x20000041ffb97230 */ /* 0x100fe40000004100 */
[----:B------:R-:W-:Y:S01]  /*20c0*/  FMUL.FTZ R219, R62, R47 ;  /* 0x0000002f3edb7220 */ /* 0x000fe20000410000 */
[----:B------:R-:W-:Y:S02]  /*20d0*/  HADD2.F32 R187, -RZ, R65.H1_H1 ;  /* 0x30000041ffbb7230 */ /* 0x000fe40000004100 */
[----:B------:R-:W-:Y:S01]  /*20e0*/  FADD.FTZ R209, -R195, R176 ;  /* 0x000000b0c3d17221 */ /* 0x000fe20000010100 */
[----:B------:R-:W-:-:S02]  /*20f0*/  HADD2.F32 R44, -RZ, R59.H0_H0 ;  /* 0x2000003bff2c7230 */ /* 0x000fc40000004100 */
[----:B------:R-:W-:Y:S01]  /*2100*/  FMUL.FTZ R204, R144, R55 ;  /* 0x0000003790cc7220 */ /* 0x000fe20000410000 */
[----:B------:R-:W-:Y:S02]  /*2110*/  HADD2.F32 R65, -RZ, R7.H0_H0 ;  /* 0x20000007ff417230 */ /* 0x000fe40000004100 */
[----:B------:R-:W-:Y:S01]  /*2120*/  FADD.FTZ R62, R61, R212 ;  /* 0x000000d43d3e7221 */ /* 0x000fe20000010000 */
[----:B------:R-:W-:Y:S02]  /*2130*/  HADD2.F32 R46, -RZ, R46.H1_H1 ;  /* 0x3000002eff2e7230 */ /* 0x000fe40000004100 */
[----:B------:R-:W-:Y:S01]  /*2140*/  FADD.FTZ R211, -R195, R152 ;  /* 0x00000098c3d37221 */ /* 0x000fe20000010100 */
[--C-:B------:R-:W-:Y:S02]  /*2150*/  HADD2.F32 R168, -RZ, R49.reuse.H0_H0 ;  /* 0x20000031ffa87230 */ /* 0x100fe40000004100 */
[----:B------:R-:W-:Y:S01]  /*2160*/  FFMA.FTZ R55, R213, R212, R54 ;  /* 0x000000d4d5377223 */ /* 0x000fe20000010036 */
[----:B------:R-:W-:-:S02]  /*2170*/  HADD2.F32 R170, -RZ, R49.H1_H1 ;  /* 0x30000031ffaa7230 */ /* 0x000fc40000004100 */
[--C-:B------:R-:W-:Y:S02]  /*2180*/  HADD2.F32 R181, -RZ, R64.reuse.H0_H0 ;  /* 0x20000040ffb57230 */ /* 0x100fe40000004100 */
[----:B------:R-:W-:Y:S02]  /*2190*/  HADD2.F32 R176, -RZ, R64.H1_H1 ;  /* 0x30000040ffb07230 */ /* 0x000fe40000004100 */
[----:B------:R-:W-:Y:S02]  /*21a0*/  HADD2.F32 R49, -RZ, R59.H1_H1 ;  /* 0x3000003bff317230 */ /* 0x000fe40000004100 */
[----:B------:R-:W-:Y:S02]  /*21b0*/  HADD2.F32 R64, -RZ, R7.H1_H1 ;  /* 0x30000007ff407230 */ /* 0x000fe40000004100 */
[----:B------:R-:W-:Y:S01]  /*21c0*/  FMUL.FTZ R210, R65, R44 ;  /* 0x0000002c41d27220 */ /* 0x000fe20000410000 */
[----:B------:R-:W-:Y:S01]  /*21d0*/  FADD.FTZ R61, R62, R219 ;  /* 0x000000db3e3d7221 */ /* 0x000fe20000010000 */
[C---:B------:R-:W-:Y:S01]  /*21e0*/  FADD.FTZ R202, -R195.reuse, R202 ;  /* 0x000000cac3ca7221 */ /* 0x040fe20000010100 */
[----:B------:R-:W-:Y:S01]  /*21f0*/  FADD.FTZ R203, -R195, R180 ;  /* 0x000000b4c3cb7221 */ /* 0x000fe20000010100 */
[----:B------:R-:W-:Y:S01]  /*2200*/  FMUL.FTZ R211, R144, R211 ;  /* 0x000000d390d37220 */ /* 0x000fe20000410000 */
[----:B------:R-:W-:Y:S01]  /*2210*/  FFMA.FTZ R62, R204, R219, R55 ;  /* 0x000000dbcc3e7223 */ /* 0x000fe20000010037 */
[----:B------:R-:W-:-:S02]  /*2220*/  HADD2.F32 R174, -RZ, R51.H0_H0 ;  /* 0x20000033ffae7230 */ /* 0x000fc40000004100 */
[----:B------:R-:W-:Y:S01]  /*2230*/  FADD.FTZ R249, -R195, R46 ;  /* 0x0000002ec3f97221 */ /* 0x000fe20000010100 */
[--C-:B------:R-:W-:Y:S02]  /*2240*/  HADD2.F32 R180, -RZ, R67.reuse.H0_H0 ;  /* 0x20000043ffb47230 */ /* 0x100fe40000004100 */
[----:B------:R-:W-:Y:S01]  /*2250*/  FMUL.FTZ R217, R64, R49 ;  /* 0x0000003140d97220 */ /* 0x000fe20000410000 */
[----:B------:R-:W-:Y:S02]  /*2260*/  HADD2.F32 R191, -RZ, R67.H1_H1 ;  /* 0x30000043ffbf7230 */ /* 0x000fe40000004100 */
[----:B------:R-:W-:Y:S01]  /*2270*/  FADD.FTZ R64, R61, R210 ;  /* 0x000000d23d407221 */ /* 0x000fe20000010000 */
[----:B------:R-:W-:Y:S02]  /*2280*/  HADD2.F32 R46, -RZ, R60.H0_H0 ;  /* 0x2000003cff2e7230 */ /* 0x000fe40000004100 */
[----:B------:R-:W-:Y:S02]  /*2290*/  HADD2.F32 R67, -RZ, R8.H0_H0 ;  /* 0x20000008ff437230 */ /* 0x000fe40000004100 */
[C---:B------:R-:W-:Y:S01]  /*22a0*/  FADD.FTZ R171, -R195.reuse, R154 ;  /* 0x0000009ac3ab7221 */ /* 0x040fe20000010100 */
[----:B------:R-:W-:Y:S01]  /*22b0*/  FADD.FTZ R207, -R195, R178 ;  /* 0x000000b2c3cf7221 */ /* 0x000fe20000010100 */
[----:B------:R-:W-:Y:S01]  /*22c0*/  FMUL.FTZ R202, R144, R202 ;  /* 0x000000ca90ca7220 */ /* 0x000fe20000410000 */
[----:B------:R-:W-:Y:S01]  /*22d0*/  FFMA.FTZ R61, R211, R210, R62 ;  /* 0x000000d2d33d7223 */ /* 0x000fe2000001003e */
[----:B------:R-:W-:-:S02]  /*22e0*/  HADD2.F32 R178, -RZ, R66.H0_H0 ;  /* 0x20000042ffb27230 */ /* 0x000fc40000004100 */
[----:B------:R-:W-:Y:S01]  /*22f0*/  FADD.FTZ R235, -R195, R174 ;  /* 0x000000aec3eb7221 */ /* 0x000fe20000010100 */
[----:B------:R-:W-:Y:S02]  /*2300*/  HADD2.F32 R189, -RZ, R66.H1_H1 ;  /* 0x30000042ffbd7230 */ /* 0x000fe40000004100 */
[----:B------:R-:W-:Y:S01]  /*2310*/  FMUL.FTZ R174, R67, R46 ;  /* 0x0000002e43ae7220 */ /* 0x000fe20000410000 */
[----:B------:R-:W-:Y:S02]  /*2320*/  HADD2.F32 R51, -RZ, R60.H1_H1 ;  /* 0x3000003cff337230 */ /* 0x000fe40000004100 */
[----:B------:R-:W-:Y:S01]  /*2330*/  FADD.FTZ R63, R64, R217 ;  /* 0x000000d9403f7221 */ /* 0x000fe20000010000 */
[----:B------:R-:W-:Y:S02]  /*2340*/  HADD2.F32 R66, -RZ, R8.H1_H1 ;  /* 0x30000008ff427230 */ /* 0x000fe40000004100 */
[----:B------:R-:W-:Y:S01]  /*2350*/  FADD.FTZ R166, -R195, R166 ;  /* 0x000000a6c3a67221 */ /* 0x000fe20000010100 */
[----:B------:R-:W-:Y:S01]  /*2360*/  FMUL.FTZ R171, R144, R171 ;  /* 0x000000ab90ab7220 */ /* 0x000fe20000410000 */
[----:B------:R-:W-:Y:S01]  /*2370*/  FFMA.FTZ R62, R202, R217, R61 ;  /* 0x000000d9ca3e7223 */ /* 0x000fe2000001003d */
[----:B------:R-:W-:-:S02]  /*2380*/  HADD2.F32 R216, -RZ, R69.H0_H0 ;  /* 0x20000045ffd87230 */ /* 0x000fc40000004100 */
[----:B------:R-:W-:Y:S02]  /*2390*/  HADD2.F32 R229, -RZ, R69.H1_H1 ;  /* 0x30000045ffe57230 */ /* 0x000fe40000004100 */
[----:B------:R-:W-:Y:S02]  /*23a0*/  HADD2.F32 R56, -RZ, R93.H1_H1 ;  /* 0x3000005dff387230 */ /* 0x000fe40000004100 */
[----:B------:R-:W-:Y:S01]  /*23b0*/  FMUL.FTZ R179, R66, R51 ;  /* 0x0000003342b37220 */ /* 0x000fe20000410000 */
[----:B------:R-:W-:Y:S02]  /*23c0*/  HADD2.F32 R218, -RZ, R70.H0_H0 ;  /* 0x20000046ffda7230 */ /* 0x000fe40000004100 */
[----:B------:R-:W-:Y:S01]  /*23d0*/  FADD.FTZ R64, R63, R174 ;  /* 0x000000ae3f407221 */ /* 0x000fe20000010000 */
[----:B------:R-:W-:Y:S02]  /*23e0*/  HADD2.F32 R69, -RZ, R9.H0_H0 ;  /* 0x20000009ff457230 */ /* 0x000fe40000004100 */
[----:B------:R-:W-:-:S02]  /*23f0*/  HADD2.F32 R57, -RZ, R94.H0_H0 ;  /* 0x2000005eff397230 */ /* 0x000fc40000004100 */
[----:B------:R-:W-:Y:S01]  /*2400*/  FADD.FTZ R201, -R195, R182 ;  /* 0x000000b6c3c97221 */ /* 0x000fe20000010100 */
[----:B------:R-:W-:Y:S02]  /*2410*/  HADD2.F32 R231, -RZ, R70.H1_H1 ;  /* 0x30000046ffe77230 */ /* 0x000fe40000004100 */
[----:B------:R-:W-:Y:S01]  /*2420*/  FMUL.FTZ R166, R144, R166 ;  /* 0x000000a690a67220 */ /* 0x000fe20000410000 */
[----:B------:R-:W-:Y:S02]  /*2430*/  HADD2.F32 R58, -RZ, R94.H1_H1 ;  /* 0x3000005eff3a7230 */ /* 0x000fe40000004100 */
[----:B------:R-:W-:Y:S01]  /*2440*/  FFMA.FTZ R61, R171, R174, R62 ;  /* 0x000000aeab3d7223 */ /* 0x000fe2000001003e */
[----:B------:R-:W-:Y:S02]  /*2450*/  HADD2.F32 R220, -RZ, R71.H0_H0 ;  /* 0x20000047ffdc7230 */ /* 0x000fe40000004100 */
[----:B------:R-:W-:Y:S01]  /*2460*/  FADD.FTZ R245, -R195, R164 ;  /* 0x000000a4c3f57221 */ /* 0x000fe20000010100 */
[----:B------:R-:W-:-:S02]  /*2470*/  HADD2.F32 R59, -RZ, R95.H0_H0 ;  /* 0x2000005fff3b7230 */ /* 0x000fc40000004100 */
[----:B------:R-:W-:Y:S01]  /*2480*/  FADD.FTZ R239, -R195, R172 ;  /* 0x000000acc3ef7221 */ /* 0x000fe20000010100 */
[--C-:B------:R-:W-:Y:S02]  /*2490*/  HADD2.F32 R182, -RZ, R68.reuse.H0_H0 ;  /* 0x20000044ffb67230 */ /* 0x100fe40000004100 */
[----:B------:R-:W-:Y:S01]  /*24a0*/  FMUL.FTZ R55, R56, R229 ;  /* 0x000000e538377220 */ /* 0x000fe20000410000 */
[----:B------:R-:W-:Y:S02]  /*24b0*/  HADD2.F32 R227, -RZ, R68.H1_H1 ;  /* 0x30000044ffe37230 */ /* 0x000fe40000004100 */
[----:B------:R-:W-:Y:S02]  /*24c0*/  HADD2.F32 R233, -RZ, R71.H1_H1 ;  /* 0x30000047ffe97230 */ /* 0x000fe40000004100 */
[----:B------:R-:W-:Y:S02]  /*24d0*/  HADD2.F32 R60, -RZ, R95.H1_H1 ;  /* 0x3000005fff3c7230 */ /* 0x000fe40000004100 */
[----:B------:R-:W-:Y:S01]  /*24e0*/  FMUL.FTZ R172, R69, R48 ;  /* 0x0000003045ac7220 */ /* 0x000fe20000410000 */
[----:B------:R-:W-:-:S02]  /*24f0*/  HADD2.F32 R68, -RZ, R9.H1_H1 ;  /* 0x30000009ff447230 */ /* 0x000fc40000004100 */
[----:B------:R-:W-:Y:S01]  /*2500*/  FMUL.FTZ R56, R57, R218 ;  /* 0x000000da39387220 */ /* 0x000fe20000410000 */
[----:B------:R-:W-:Y:S02]  /*2510*/  HADD2.F32 R164, -RZ, R15.H1_H1 ;  /* 0x3000000fffa47230 */ /* 0x000fe40000004100 */
[----:B------:R-:W-:Y:S01]  /*2520*/  FADD.FTZ R63, R64, R179 ;  /* 0x000000b3403f7221 */ /* 0x000fe20000010000 */
[----:B------:R-:W-:Y:S01]  /*2530*/  FADD.FTZ R251, -R195, R156 ;  /* 0x0000009cc3fb7221 */ /* 0x000fe20000010100 */
[----:B------:R-:W-:Y:S01]  /*2540*/  FMUL.FTZ R57, R58, R231 ;  /* 0x000000e73a397220 */ /* 0x000fe20000410000 */
[----:B------:R-:W-:Y:S01]  /*2550*/  FMUL.FTZ R169, R144, R169 ;  /* 0x000000a990a97220 */ /* 0x000fe20000410000 */
[----:B------:R-:W-:Y:S01]  /*2560*/  FFMA.FTZ R62, R166, R179, R61 ;  /* 0x000000b3a63e7223 */ /* 0x000fe2000001003d */
[----:B------:R-:W-:Y:S01]  /*2570*/  FMUL.FTZ R58, R59, R220 ;  /* 0x000000dc3b3a7220 */ /* 0x000fe20000410000 */
[----:B------:R-:W-:Y:S02]  /*2580*/  HADD2.F32 R71, -RZ, R10.H0_H0 ;  /* 0x2000000aff477230 */ /* 0x000fe40000004100 */
[----:B------:R-:W-:Y:S01]  /*2590*/  FMUL.FTZ R59, R60, R233 ;  /* 0x000000e93c3b7220 */ /* 0x000fe20000410000 */
[----:B------:R-:W-:Y:S01]  /*25a0*/  FMUL.FTZ R177, R68, R161 ;  /* 0x000000a144b17220 */ /* 0x000fe20000410000 */
[----:B------:R-:W-:Y:S01]  /*25b0*/  FMUL.FTZ R151, R164, R191 ;  /* 0x000000bfa4977220 */ /* 0x000fe20000410000 */
[----:B------:R-:W-:Y:S01]  /*25c0*/  FADD.FTZ R60, R63, R172 ;  /* 0x000000ac3f3c7221 */ /* 0x000fe20000010000 */
[----:B------:R-:W-:Y:S01]  /*25d0*/  FMUL.FTZ R164, R144, R251 ;  /* 0x000000fb90a47220 */ /* 0x000fe20000410000 */
[----:B------:R-:W-:Y:S01]  /*25e0*/  FFMA.FTZ R61, R169, R172, R62 ;  /* 0x000000aca93d7223 */ /* 0x000fe2000001003e */
[----:B------:R-:W-:Y:S01]  /*25f0*/  FADD.FTZ R247, -R195, R162 ;  /* 0x000000a2c3f77221 */ /* 0x000fe20000010100 */
[----:B------:R-:W-:-:S02]  /*2600*/  HADD2.F32 R152, -RZ, R13.H1_H1 ;  /* 0x3000000dff987230 */ /* 0x000fc40000004100 */
[----:B------:R-:W-:Y:S01]  /*2610*/  FADD.FTZ R241, -R195, R170 ;  /* 0x000000aac3f17221 */ /* 0x000fe20000010100 */
[----:B------:R-:W-:Y:S02]  /*2620*/  HADD2.F32 R70, -RZ, R10.H1_H1 ;  /* 0x3000000aff467230 */ /* 0x000fe40000004100 */
[----:B------:R-:W-:Y:S01]  /*2630*/  FMUL.FTZ R170, R71, R50 ;  /* 0x0000003247aa7220 */ /* 0x000fe20000410000 */
[----:B------:R-:W-:Y:S02]  /*2640*/  HADD2.F32 R162, -RZ, R15.H0_H0 ;  /* 0x2000000fffa27230 */ /* 0x000fe40000004100 */
[----:B------:R-:W-:Y:S01]  /*2650*/  FADD.FTZ R63, R60, R177 ;  /* 0x000000b13c3f7221 */ /* 0x000fe20000010000 */
[----:B------:R-:W-:Y:S01]  /*2660*/  FADD.FTZ R243, -R195, R168 ;  /* 0x000000a8c3f37221 */ /* 0x000fe20000010100 */
[----:B------:R-:W-:Y:S01]  /*2670*/  FMUL.FTZ R167, R144, R167 ;  /* 0x000000a790a77220 */ /* 0x000fe20000410000 */
[----:B------:R-:W-:Y:S01]  /*2680*/  FFMA.FTZ R60, R164, R177, R61 ;  /* 0x000000b1a43c7223 */ /* 0x000fe2000001003d */
[----:B------:R-:W-:Y:S01]  /*2690*/  FMUL.FTZ R168, R155, R158 ;  /* 0x0000009e9ba87220 */ /* 0x000fe20000410000 */
[----:B------:R-:W-:Y:S01]  /*26a0*/  FMUL.FTZ R155, R152, R187 ;  /* 0x000000bb989b7220 */ /* 0x000fe20000410000 */
[----:B------:R-:W-:Y:S01]  /*26b0*/  FMUL.FTZ R175, R70, R163 ;  /* 0x000000a346af7220 */ /* 0x000fe20000410000 */
[----:B------:R-:W-:Y:S01]  /*26c0*/  FMUL.FTZ R152, R162, R180 ;  /* 0x000000b4a2987220 */ /* 0x000fe20000410000 */
[----:B------:R-:W-:Y:S01]  /*26d0*/  FADD.FTZ R62, R63, R170 ;  /* 0x000000aa3f3e7221 */ /* 0x000fe20000010000 */
[----:B------:R-:W-:Y:S01]  /*26e0*/  FADD.FTZ R165, -R195, R160 ;  /* 0x000000a0c3a57221 */ /* 0x000fe20000010100 */
        /* <DEDUP_REMOVED lines=16> */
[----:B------:R-:W-:Y:S01]  /*27f0*/  FMUL.FTZ R157, R150, R185 ;  /* 0x000000b9969d7220 */ /* 0x000fe20000410000 */
[----:B------:R-:W-:Y:S01]  /*2800*/  FADD.FTZ R62, R62, R173 ;  /* 0x000000ad3e3e7221 */ /* 0x000fe20000010000 */
[----:B------:R-:W-:Y:S01]  /*2810*/  FMUL.FTZ R150, R144, R245 ;  /* 0x000000f590967220 */ /* 0x000fe20000410000 */
[----:B------:R-:W-:Y:S01]  /*2820*/  FFMA.FTZ R61, R160, R173, R61 ;  /* 0x000000ada03d7223 */ /* 0x000fe2000001003d */
[----:B------:R-:W-:Y:S01]  /*2830*/  FMUL.FTZ R149, R144, R149 ;  /* 0x0000009590957220 */ /* 0x000fe20000410000 */
[----:B------:R-:W-:-:S02]  /*2840*/  FADD.FTZ R63, R62, R159 ;  /* 0x0000009f3e3f7221 */ /* 0x000fc40000010000 */
[----:B------:R-:W-:Y:S01]  /*2850*/  FFMA.FTZ R62, R150, R159, R61 ;  /* 0x0000009f963e7223 */ /* 0x000fe2000001003d */
[C---:B------:R-:W-:Y:S01]  /*2860*/  FMUL.FTZ R148, R144.reuse, R243 ;  /* 0x000000f390947220 */ /* 0x040fe20000410000 */
[----:B------:R-:W-:Y:S01]  /*2870*/  FADD.FTZ R199, -R195, R184 ;  /* 0x000000b8c3c77221 */ /* 0x000fe20000010100 */
[----:B------:R-:W-:Y:S01]  /*2880*/  FADD.FTZ R64, R63, R156 ;  /* 0x0000009c3f407221 */ /* 0x000fe20000010000 */
[----:B------:R-:W-:Y:S01]  /*2890*/  FFMA.FTZ R65, R149, R156, R62 ;  /* 0x0000009c95417223 */ /* 0x000fe2000001003e */
[----:B------:R-:W-:Y:S02]  /*28a0*/  HADD2.F32 R184, -RZ, R92.H0_H0 ;  /* 0x2000005cffb87230 */ /* 0x000fe40000004100 */
[----:B------:R-:W-:Y:S01]  /*28b0*/  FMUL.FTZ R146, R144, R241 ;  /* 0x000000f190927220 */ /* 0x000fe20000410000 */
[----:B------:R-:W-:Y:S02]  /*28c0*/  HADD2.F32 R154, -RZ, R14.H0_H0 ;  /* 0x2000000eff9a7230 */ /* 0x000fe40000004100 */
[----:B------:R-:W-:Y:S01]  /*28d0*/  FFMA.FTZ R67, R148, R157, R65 ;  /* 0x0000009d94437223 */ /* 0x000fe20000010041 */
[----:B------:R-:W-:Y:S01]  /*28e0*/  FADD.FTZ R66, R64, R157 ;  /* 0x0000009d40427221 */ /* 0x000fe20000010000 */
[----:B------:R-:W-:Y:S01]  /*28f0*/  FADD.FTZ R193, -R195, R186 ;  /* 0x000000bac3c17221 */ /* 0x000fe20000010100 */
[----:B------:R-:W-:-:S02]  /*2900*/  HADD2.F32 R186, -RZ, R92.H1_H1 ;  /* 0x3000005cffba7230 */ /* 0x000fc40000004100 */
        /* <DEDUP_REMOVED lines=16> */
[----:B------:R-:W-:-:S02]  /*2a10*/  FMUL.FTZ R68, R144, R209 ;  /* 0x000000d190447220 */ /* 0x000fc40000410000 */
[----:B------:R-:W-:Y:S01]  /*2a20*/  FFMA.FTZ R193, R69, R152, R184 ;  /* 0x0000009845c17223 */ /* 0x000fe200000100b8 */
[----:B------:R-:W-:Y:S01]  /*2a30*/  FADD.FTZ R186, R195, R152 ;  /* 0x00000098c3ba7221 */ /* 0x000fe20000010000 */
[----:B------:R-:W-:Y:S02]  /*2a40*/  FMUL.FTZ R61, R144, R207 ;  /* 0x000000cf903d7220 */ /* 0x000fe40000410000 */
[----:B------:R-:W-:Y:S01]  /*2a50*/  FFMA.FTZ R184, R68, R151, R193 ;  /* 0x0000009744b87223 */ /* 0x000fe200000100c1 */
[----:B------:R-:W-:Y:S01]  /*2a60*/  FADD.FTZ R195, R186, R151 ;  /* 0x00000097bac37221 */ /* 0x000fe20000010000 */
[----:B------:R-:W-:Y:S02]  /*2a70*/  HADD2.F32 R188, -RZ, R93.H0_H0 ;  /* 0x2000005dffbc7230 */ /* 0x000fe40000004100 */
[C---:B------:R-:W-:Y:S01]  /*2a80*/  FMUL.FTZ R60, R144.reuse, R205 ;  /* 0x000000cd903c7220 */ /* 0x040fe20000410000 */
[----:B------:R-:W-:Y:S01]  /*2a90*/  FFMA.FTZ R193, R61, R52, R184 ;  /* 0x000000343dc17223 */ /* 0x000fe200000100b8 */
[----:B------:R-:W-:Y:S01]  /*2aa0*/  FADD.FTZ R186, R195, R52 ;  /* 0x00000034c3ba7221 */ /* 0x000fe20000010000 */
[----:B------:R-:W-:Y:S01]  /*2ab0*/  FMUL.FTZ R63, R144, R203 ;  /* 0x000000cb903f7220 */ /* 0x000fe20000410000 */
        /* <DEDUP_REMOVED lines=49> */
.L_x_744:
        /* <DEDUP_REMOVED lines=84> */
.L_x_790:
        /* <DEDUP_REMOVED lines=34> */
[C---:B0-----:R-:W-:Y:S01]  /*3530*/  FMUL.FTZ R44, R144.reuse, R217 ;  /* 0x000000d9902c7220 */ /* 0x041fe20000410000 */
[C---:B------:R-:W-:Y:S01]  /*3540*/  FMUL.FTZ R219, R144.reuse, R219 ;  /* 0x000000db90db7220 */ /* 0x040fe20000410000 */
[C---:B------:R-:W-:Y:S01]  /*3550*/  FMUL.FTZ R0, R144.reuse, R221 ;  /* 0x000000dd90007220 */ /* 0x040fe20000410000 */
[----:B------:R-:W-:-:S02]  /*3560*/  FMUL.FTZ R223, R144, R223 ;  /* 0x000000df90df7220 */ /* 0x000fc40000410000 */
[----:B------:R-:W-:Y:S02]  /*3570*/  F2FP.F16.F32.PACK_AB R43, R44, R43 ;  /* 0x0000002b2c2b723e */ /* 0x000fe400000000ff */
[----:B------:R-:W-:Y:S02]  /*3580*/  F2FP.F16.F32.PACK_AB R42, R219, R42 ;  /* 0x0000002adb2a723e */ /* 0x000fe400000000ff */
[----:B------:R-:W-:Y:S02]  /*3590*/  F2FP.F16.F32.PACK_AB R41, R0, R41 ;  /* 0x000000290029723e */ /* 0x000fe400000000ff */
[----:B------:R-:W-:Y:S01]  /*35a0*/  F2FP.F16.F32.PACK_AB R40, R223, R40 ;  /* 0x00000028df28723e */ /* 0x000fe200000000ff */
[----:B------:R-:W-:Y:S06]  /*35b0*/  BRA `(.L_x_749) ;  /* 0x0000001000607947 */ /* 0x000fec0003800000 */
.L_x_748:
        /* <DEDUP_REMOVED lines=33> */
.L_x_747:
        /* <DEDUP_REMOVED lines=36> */
.L_x_750:
        /* <DEDUP_REMOVED lines=37> */
.L_x_746:
        /* <DEDUP_REMOVED lines=11> */
[--C-:B------:R-:W-:Y:S02]  /*3d10*/  HADD2.F32 R45, -RZ, R19.reuse.H1_H1 ;  /* 0x30000013ff2d7230 */ /* 0x100fe40000004100 */
[----:B------:R-:W-:Y:S01]  /*3d20*/  FADD.FTZ R202, -R202, R217 ;  /* 0x000000d9caca7221 */ /* 0x000fe20000010100 */
[----:B------:R-:W-:Y:S02]  /*3d30*/  HADD2.F32 R43, -RZ, R19.H0_H0 ;  /* 0x20000013ff2b7230 */ /* 0x000fe40000004100 */
[----:B------:R-:W-:Y:S01]  /*3d40*/  FFMA.FTZ R0, R161, R0, R158 ;  /* 0x00000000a1007223 */ /* 0x000fe2000001009e */
[----:B------:R-:W-:Y:S02]  /*3d50*/  HADD2.F32 R41, -RZ, R18.H0_H0 ;  /* 0x20000012ff297230 */ /* 0x000fe40000004100 */
[----:B0-----:R-:W-:Y:S01]  /*3d60*/  FADD.FTZ R44, -R211, R210 ;  /* 0x000000d2d32c7221 */ /* 0x001fe20000010100 */
[----:B------:R-:W-:Y:S01]  /*3d70*/  FADD.FTZ R42, -R213, R212 ;  /* 0x000000d4d52a7221 */ /* 0x000fe20000010100 */
[C-C-:B------:R-:W-:Y:S01]  /*3d80*/  FFMA.FTZ R215, R161.reuse, R215, R158.reuse ;  /* 0x000000d7a1d77223 */ /* 0x140fe2000001009e */
[C-C-:B------:R-:W-:Y:S01]  /*3d90*/  FFMA.FTZ R208, R161.reuse, R208, R158.reuse ;  /* 0x000000d0a1d07223 */ /* 0x140fe2000001009e */
[C-C-:B------:R-:W-:Y:S01]  /*3da0*/  FFMA.FTZ R206, R161.reuse, R206, R158.reuse ;  /* 0x000000cea1ce7223 */ /* 0x140fe2000001009e */
[----:B------:R-:W-:Y:S01]  /*3db0*/  FFMA.FTZ R204, R161, R204, R158 ;  /* 0x000000cca1cc7223 */ /* 0x000fe2000001009e */
[----:B------:R-:W-:Y:S01]  /*3dc0*/  FFMA.FTZ R51, R144, R202, R45 ;  /* 0x000000ca90337223 */ /* 0x000fe2000001002d */
[----:B------:R-:W-:Y:S01]  /*3dd0*/  FADD.FTZ R40, -R0, R225 ;  /* 0x000000e100287221 */ /* 0x000fe20000010100 */
[C---:B------:R-:W-:Y:S01]  /*3de0*/  FFMA.FTZ R44, R144.reuse, R44, R43 ;  /* 0x0000002c902c7223 */ /* 0x040fe2000001002b */
[----:B------:R-:W-:Y:S01]  /*3df0*/  FFMA.FTZ R42, R144, R42, R41 ;  /* 0x0000002a902a7223 */ /* 0x000fe20000010029 */
[----:B------:R-:W-:-:S02]  /*3e00*/  HADD2.F32 R45, -RZ, R17.H0_H0 ;  /* 0x20000011ff2d7230 */ /* 0x000fc40000004100 */
[----:B------:R-:W-:Y:S01]  /*3e10*/  FADD.FTZ R0, -R215, R214 ;  /* 0x000000d6d7007221 */ /* 0x000fe20000010100 */
[----:B------:R-:W-:Y:S02]  /*3e20*/  HADD2.F32 R49, -RZ, R18.H1_H1 ;  /* 0x30000012ff317230 */ /* 0x000fe40000004100 */
[----:B------:R-:W-:Y:S01]  /*3e30*/  FADD.FTZ R208, -R208, R223 ;  /* 0x000000dfd0d07221 */ /* 0x000fe20000010100 */
[----:B------:R-:W-:Y:S02]  /*3e40*/  HADD2.F32 R47, -RZ, R17.H1_H1 ;  /* 0x30000011ff2f7230 */ /* 0x000fe40000004100 */
[----:B------:R-:W-:Y:S01]  /*3e50*/  FADD.FTZ R206, -R206, R221 ;  /* 0x000000ddcece7221 */ /* 0x000fe20000010100 */
[--C-:B------:R-:W-:Y:S02]  /*3e60*/  HADD2.F32 R41, -RZ, R16.reuse.H0_H0 ;  /* 0x20000010ff297230 */ /* 0x100fe40000004100 */
[----:B------:R-:W-:Y:S01]  /*3e70*/  FADD.FTZ R204, -R204, R219 ;  /* 0x000000dbcccc7221 */ /* 0x000fe20000010100 */
        /* <DEDUP_REMOVED lines=11> */
.L_x_752:
[C-C-:B------:R-:W-:Y:S01]  /*3f30*/  FFMA.FTZ R0, R161.reuse, R0, R158.reuse ;  /* 0x00000000a1007223 */ /* 0x140fe2000001009e */
[C-C-:B------:R-:W-:Y:S01]  /*3f40*/  FFMA.FTZ R215, R161.reuse, R215, R158.reuse ;  /* 0x000000d7a1d77223 */ /* 0x140fe2000001009e */
[----:B------:R-:W-:Y:S01]  /*3f50*/  FFMA.FTZ R213, R161, R213, R158 ;  /* 0x000000d5a1d57223 */ /* 0x000fe2000001009e */
[----:B------:R-:W-:Y:S02]  /*3f60*/  HADD2.F32 R32, -RZ, R18.H0_H0 ;  /* 0x20000012ff207230 */ /* 0x000fe40000004100 */
[----:B------:R-:W-:Y:S01]  /*3f70*/  FADD.FTZ R225, -R0, R225 ;  /* 0x000000e100e17221 */ /* 0x000fe20000010100 */
[----:B------:R-:W-:Y:S02]  /*3f80*/  HADD2.F32 R0, -RZ, R17.H0_H0 ;  /* 0x20000011ff007230 */ /* 0x000fe40000004100 */
[----:B------:R-:W-:Y:S01]  /*3f90*/  FADD.FTZ R215, -R215, R214 ;  /* 0x000000d6d7d77221 */ /* 0x000fe20000010100 */
[----:B------:R-:W-:Y:S01]  /*3fa0*/  FADD.FTZ R213, -R213, R212 ;  /* 0x000000d4d5d57221 */ /* 0x000fe20000010100 */
[C-C-:B------:R-:W-:Y:S01]  /*3fb0*/  FFMA.FTZ R211, R161.reuse, R211, R158.reuse ;  /* 0x000000d3a1d37223 */ /* 0x140fe2000001009e */
[C-C-:B------:R-:W-:Y:S01]  /*3fc0*/  FFMA.FTZ R202, R161.reuse, R202, R158.reuse ;  /* 0x000000caa1ca7223 */ /* 0x140fe2000001009e */
[C-C-:B------:R-:W-:Y:S01]  /*3fd0*/  FFMA.FTZ R208, R161.reuse, R208, R158.reuse ;  /* 0x000000d0a1d07223 */ /* 0x140fe2000001009e */
[C-C-:B------:R-:W-:Y:S01]  /*3fe0*/  FFMA.FTZ R206, R161.reuse, R206, R158.reuse ;  /* 0x000000cea1ce7223 */ /* 0x140fe2000001009e */
[----:B------:R-:W-:Y:S01]  /*3ff0*/  FFMA.FTZ R204, R161, R204, R158 ;  /* 0x000000cca1cc7223 */ /* 0x000fe2000001009e */
[C---:B------:R-:W-:Y:S01]  /*4000*/  FFMA.FTZ R41, R144.reuse, R215, R0 ;  /* 0x000000d790297223 */ /* 0x040fe20000010000 */
[----:B------:R-:W-:Y:S01]  /*4010*/  FFMA.FTZ R42, R144, R213, R32 ;  /* 0x000000d5902a7223 */ /* 0x000fe20000010020 */
[----:B------:R-:W-:-:S02]  /*4020*/  HADD2.F32 R35, -RZ, R19.H0_H0 ;  /* 0x20000013ff237230 */ /* 0x000fc40000004100 */
[----:B------:R-:W-:Y:S01]  /*4030*/  FADD.FTZ R211, -R211, R210 ;  /* 0x000000d2d3d37221 */ /* 0x000fe20000010100 */
[----:B------:R-:W-:Y:S02]  /*4040*/  HADD2.F32 R40, -RZ, R19.H1_H1 ;  /* 0x30000013ff287230 */ /* 0x000fe40000004100 */
[----:B------:R-:W-:Y:S01]  /*4050*/  FADD.FTZ R217, -R202, R217 ;  /* 0x000000d9cad97221 */ /* 0x000fe20000010100 */
[----:B------:R-:W-:Y:S02]  /*4060*/  HADD2.F32 R33, -RZ, R16.H0_H0 ;  /* 0x20000010ff217230 */ /* 0x000fe40000004100 */
[----:B------:R-:W-:Y:S01]  /*4070*/  FADD.FTZ R223, -R208, R223 ;  /* 0x000000dfd0df7221 */ /* 0x000fe20000010100 */
[----:B------:R-:W-:Y:S02]  /*4080*/  HADD2.F32 R34, -RZ, R18.H1_H1 ;  /* 0x30000012ff227230 */ /* 0x000fe40000004100 */
[----:B------:R-:W-:Y:S01]  /*4090*/  FADD.FTZ R221, -R206, R221 ;  /* 0x000000ddcedd7221 */ /* 0x000fe20000010100 */
[----:B------:R-:W-:-:S02]  /*40a0*/  HADD2.F32 R32, -RZ, R17.H1_H1 ;  /* 0x30000011ff207230 */ /* 0x000fc40000004100 */
[----:B------:R-:W-:Y:S01]  /*40b0*/  FADD.FTZ R219, -R204, R219 ;  /* 0x000000dbccdb7221 */ /* 0x000fe20000010100 */
[----:B------:R-:W-:Y:S02]  /*40c0*/  HADD2.F32 R0, -RZ, R16.H1_H1 ;  /* 0x30000010ff007230 */ /* 0x000fe40000004100 */
[C---:B------:R-:W-:Y:S01]  /*40d0*/  FFMA.FTZ R35, R144.reuse, R211, R35 ;  /* 0x000000d390237223 */ /* 0x040fe20000010023 */
[C---:B------:R-:W-:Y:S01]  /*40e0*/  FFMA.FTZ R40, R144.reuse, R217, R40 ;  /* 0x000000d990287223 */ /* 0x040fe20000010028 */
[C---:B------:R-:W-:Y:S01]  /*40f0*/  FFMA.FTZ R33, R144.reuse, R225, R33 ;  /* 0x000000e190217223 */ /* 0x040fe20000010021 */
[C---:B------:R-:W-:Y:S01]  /*4100*/  FFMA.FTZ R219, R144.reuse, R219, R34 ;  /* 0x000000db90db7223 */ /* 0x040fe20000010022 */
[C---:B------:R-:W-:Y:S01]  /*4110*/  FFMA.FTZ R32, R144.reuse, R221, R32 ;  /* 0x000000dd90207223 */ /* 0x040fe20000010020 */
[----:B------:R-:W-:Y:S01]  /*4120*/  FFMA.FTZ R0, R144, R223, R0 ;  /* 0x000000df90007223 */ /* 0x000fe20000010000 */
[----:B------:R-:W-:Y:S02]  /*4130*/  F2FP.F16.F32.PACK_AB R43, R40, R35 ;  /* 0x00000023282b723e */ /* 0x000fe400000000ff */
        /* <DEDUP_REMOVED lines=8> */
.L_x_751:
[----:B------:R-:W-:-:S04]  /*41c0*/  UISETP.NE.U32.AND UP0, UPT, UR6, URZ, UPT ;  /* 0x000000ff0600728c */ /* 0x000fc8000bf05070 */
[----:B------:R-:W-:-:S09]  /*41d0*/  UISETP.NE.AND.EX UP0, UPT, UR7, URZ, UPT, UP0 ;  /* 0x000000ff0700728c */ /* 0x000fd2000bf05300 */
[----:B------:R-:W-:Y:S05]  /*41e0*/  BRA.U UP0, `(.L_x_753) ;  /* 0x0000000100a47547 */ /* 0x000fea000b800000 */
        /* <DEDUP_REMOVED lines=41> */
.L_x_753:
        /* <DEDUP_REMOVED lines=17> */
[--C-:B------:R-:W-:Y:S02]  /*4590*/  HADD2.F32 R35, -RZ, R19.reuse.H0_H0 ;  /* 0x20000013ff237230 */ /* 0x100fe40000004100 */
[----:B------:R-:W-:Y:S01]  /*45a0*/  FADD.FTZ R221, -R206, R221 ;  /* 0x000000ddcedd7221 */ /* 0x000fe20000010100 */
[----:B------:R-:W-:Y:S02]  /*45b0*/  HADD2.F32 R36, -RZ, R19.H1_H1 ;  /* 0x30000013ff247230 */ /* 0x000fe40000004100 */
        /* <DEDUP_REMOVED lines=24> */
.L_x_749:
[----:B------:R-:W-:Y:S01]  /*4740*/  ISETP.NE.U32.AND P0, PT, RZ, UR4, PT ;  /* 0x00000004ff007c0c */ /* 0x000fe2000bf05070 */
[----:B0-----:R-:W0:Y:S01]  /*4750*/  LDC.64 R44, c[0x0][0x468] ;  /* 0x00011a00ff2c7b82 */ /* 0x001e220000000a00 */
        /* <DEDUP_REMOVED lines=18> */
[----:B------:R-:W-:Y:S02]  /*4880*/  HADD2.F32 R0, -RZ, R21.H0_H0 ;  /* 0x20000015ff007230 */ /* 0x000fe40000004100 */
[----:B------:R-:W-:Y:S01]  /*4890*/  FFMA.FTZ R171, R161, R171, R158 ;  /* 0x000000aba1ab7223 */ /* 0x000fe2000001009e */
        /* <DEDUP_REMOVED lines=8> */
[C---:B0-----:R-:W-:Y:S01]  /*4920*/  FFMA.FTZ R41, R144.reuse, R169, R0 ;  /* 0x000000a990297223 */ /* 0x041fe20000010000 */
        /* <DEDUP_REMOVED lines=12> */
[----:B------:R-:W-:Y:S01]  /*49f0*/  FADD.FTZ R173, -R160, R173 ;  /* 0x000000ada0ad7221 */ /* 0x000fe20000010100 */
        /* <DEDUP_REMOVED lines=19> */
.L_x_756:
        /* <DEDUP_REMOVED lines=41> */
.L_x_755:
        /* <DEDUP_REMOVED lines=42> */
.L_x_758:
[C-C-:B------:R-:W-:Y:S01]  /*5060*/  FFMA.FTZ R165, R161.reuse, R165, R158.reuse ;  /* 0x000000a5a1a57223 */ /* 0x140fe2000001009e */
[C-C-:B------:R-:W-:Y:S01]  /*5070*/  FFMA.FTZ R160, R161.reuse, R160, R158.reuse ;  /* 0x000000a0a1a07223 */ /* 0x140fe2000001009e */
[----:B------:R-:W-:Y:S01]  /*5080*/  FFMA.FTZ R167, R161, R167, R158 ;  /* 0x000000a7a1a77223 */ /* 0x000fe2000001009e */
[--C-:B------:R-:W-:Y:S02]  /*5090*/  HADD2.F32 R3, -RZ, R23.reuse.H0_H0 ;  /* 0x20000017ff037230 */ /* 0x100fe40000004100 */
[----:B------:R-:W-:Y:S01]  /*50a0*/  FADD.FTZ R165, -R165, R168 ;  /* 0x000000a8a5a57221 */ /* 0x000fe20000010100 */
[----:B------:R-:W-:Y:S02]  /*50b0*/  HADD2.F32 R2, -RZ, R23.H1_H1 ;  /* 0x30000017ff027230 */ /* 0x000fe40000004100 */
[----:B------:R-:W-:Y:S01]  /*50c0*/  FADD.FTZ R173, -R160, R173 ;  /* 0x000000ada0ad7221 */ /* 0x000fe20000010100 */
[----:B------:R-:W-:Y:S02]  /*50d0*/  HADD2.F32 R0, -RZ, R22.H0_H0 ;  /* 0x20000016ff007230 */ /* 0x000fe40000004100 */
[----:B------:R-:W-:Y:S01]  /*50e0*/  FADD.FTZ R167, -R167, R170 ;  /* 0x000000aaa7a77221 */ /* 0x000fe20000010100 */
[C-C-:B------:R-:W-:Y:S01]  /*50f0*/  FFMA.FTZ R169, R161.reuse, R169, R158.reuse ;  /* 0x000000a9a1a97223 */ /* 0x140fe2000001009e */
[C-C-:B------:R-:W-:Y:S01]  /*5100*/  FFMA.FTZ R164, R161.reuse, R164, R158.reuse ;  /* 0x000000a4a1a47223 */ /* 0x140fe2000001009e */
[C-C-:B------:R-:W-:Y:S01]  /*5110*/  FFMA.FTZ R171, R161.reuse, R171, R158.reuse ;  /* 0x000000aba1ab7223 */ /* 0x140fe2000001009e */
[C-C-:B------:R-:W-:Y:S01]  /*5120*/  FFMA.FTZ R166, R161.reuse, R166, R158.reuse ;  /* 0x000000a6a1a67223 */ /* 0x140fe2000001009e */
[----:B------:R-:W-:Y:S01]  /*5130*/  FFMA.FTZ R162, R161, R162, R158 ;  /* 0x000000a2a1a27223 */ /* 0x000fe2000001009e */
[C---:B0-----:R-:W-:Y:S01]  /*5140*/  FFMA.FTZ R43, R144.reuse, R165, R3 ;  /* 0x000000a5902b7223 */ /* 0x041fe20000010003 */
        /* <DEDUP_REMOVED lines=11> */
[----:B------:R-:W-:Y:S01]  /*5200*/  FADD.FTZ R175, -R162, R175 ;  /* 0x000000afa2af7221 */ /* 0x000fe20000010100 */
[C---:B------:R-:W-:Y:S01]  /*5210*/  FFMA.FTZ R40, R144.reuse, R169, R40 ;  /* 0x000000a990287223 */ /* 0x040fe20000010028 */
[C---:B------:R-:W-:Y:S01]  /*5220*/  FFMA.FTZ R41, R144.reuse, R177, R42 ;  /* 0x000000b190297223 */ /* 0x040fe2000001002a */
[C---:B------:R-:W-:Y:S01]  /*5230*/  FFMA.FTZ R0, R144.reuse, R171, R0 ;  /* 0x000000ab90007223 */ /* 0x040fe20000010000 */
[C---:B------:R-:W-:Y:S01]  /*5240*/  FFMA.FTZ R46, R144.reuse, R175, R3 ;  /* 0x000000af902e7223 */ /* 0x040fe20000010003 */
[----:B------:R-:W-:Y:S01]  /*5250*/  FFMA.FTZ R179, R144, R179, R2 ;  /* 0x000000b390b37223 */ /* 0x000fe20000010002 */
[----:B------:R-:W-:Y:S02]  /*5260*/  F2FP.F16.F32.PACK_AB R43, R48, R43 ;  /* 0x0000002b302b723e */ /* 0x000fe400000000ff */
[----:B------:R-:W-:Y:S02]  /*5270*/  F2FP.F16.F32.PACK_AB R41, R41, R40 ;  /* 0x000000282929723e */ /* 0x000fe400000000ff */
[----:B------:R-:W-:-:S02]  /*5280*/  F2FP.F16.F32.PACK_AB R42, R46, R167 ;  /* 0x000000a72e2a723e */ /* 0x000fc400000000ff */
[----:B------:R-:W-:Y:S01]  /*5290*/  F2FP.F16.F32.PACK_AB R40, R179, R0 ;  /* 0x00000000b328723e */ /* 0x000fe200000000ff */
[----:B------:R-:W-:Y:S06]  /*52a0*/  BRA `(.L_x_757) ;  /* 0x0000000800187947 */ /* 0x000fec0003800000 */
.L_x_754:
        /* <DEDUP_REMOVED lines=39> */
.L_x_760:
        /* <DEDUP_REMOVED lines=33> */
.L_x_759:
        /* <DEDUP_REMOVED lines=34> */
.L_x_761:
        /* <DEDUP_REMOVED lines=28> */
.L_x_757:
        /* <DEDUP_REMOVED lines=15> */
[----:B0-----:R-:W-:Y:S02]  /*5c00*/  HADD2.F32 R2, -RZ, R26.H0_H0 ;  /* 0x2000001aff027230 */ /* 0x001fe40000004100 */
        /* <DEDUP_REMOVED lines=40> */
.L_x_764:
        /* <DEDUP_REMOVED lines=41> */
.L_x_763:
        /* <DEDUP_REMOVED lines=42> */
.L_x_766:
[C-C-:B------:R-:W-:Y:S01]  /*63c0*/  FFMA.FTZ R69, R161.reuse, R69, R158.reuse ;  /* 0x00000045a1457223 */ /* 0x140fe2000001009e */
[C-C-:B------:R-:W-:Y:S01]  /*63d0*/  FFMA.FTZ R68, R161.reuse, R68, R158.reuse ;  /* 0x00000044a1447223 */ /* 0x140fe2000001009e */
[----:B------:R-:W-:Y:S01]  /*63e0*/  FFMA.FTZ R71, R161, R71, R158 ;  /* 0x00000047a1477223 */ /* 0x000fe2000001009e */
[--C-:B0-----:R-:W-:Y:S02]  /*63f0*/  HADD2.F32 R3, -RZ, R27.reuse.H0_H0 ;  /* 0x2000001bff037230 */ /* 0x101fe40000004100 */
        /* <DEDUP_REMOVED lines=10> */
[C---:B------:R-:W-:Y:S01]  /*64a0*/  FFMA.FTZ R43, R144.reuse, R69, R3 ;  /* 0x00000045902b7223 */ /* 0x040fe20000010003 */
        /* <DEDUP_REMOVED lines=22> */
.L_x_762:
        /* <DEDUP_REMOVED lines=39> */
.L_x_768:
        /* <DEDUP_REMOVED lines=33> */
.L_x_767:
        /* <DEDUP_REMOVED lines=34> */
.L_x_769:
        /* <DEDUP_REMOVED lines=28> */
.L_x_765:
        /* <DEDUP_REMOVED lines=27> */
[--C-:B------:R-:W-:Y:S02]  /*7020*/  HADD2.F32 R33, -RZ, R31.reuse.H1_H1 ;  /* 0x3000001fff217230 */ /* 0x100fe40000004100 */
        /* <DEDUP_REMOVED lines=28> */
.L_x_772:
        /* <DEDUP_REMOVED lines=41> */
.L_x_771:
        /* <DEDUP_REMOVED lines=42> */
.L_x_774:
[C-C-:B------:R-:W-:Y:S01]  /*7720*/  FFMA.FTZ R65, R161.reuse, R65, R158.reuse ;  /* 0x00000041a1417223 */ /* 0x140fe2000001009e */
[C-C-:B------:R-:W-:Y:S01]  /*7730*/  FFMA.FTZ R67, R161.reuse, R67, R158.reuse ;  /* 0x00000043a1437223 */ /* 0x140fe2000001009e */
[----:B------:R-:W-:Y:S01]  /*7740*/  FFMA.FTZ R66, R161, R66, R158 ;  /* 0x00000042a1427223 */ /* 0x000fe2000001009e */
[--C-:B0-----:R-:W-:Y:S02]  /*7750*/  HADD2.F32 R3, -RZ, R31.reuse.H1_H1 ;  /* 0x3000001fff037230 */ /* 0x101fe40000004100 */
[----:B------:R-:W-:Y:S01]  /*7760*/  FADD.FTZ R65, -R65, R56 ;  /* 0x0000003841417221 */ /* 0x000fe20000010100 */
[----:B------:R-:W-:Y:S02]  /*7770*/  HADD2.F32 R2, -RZ, R31.H0_H0 ;  /* 0x2000001fff027230 */ /* 0x000fe40000004100 */
        /* <DEDUP_REMOVED lines=31> */
.L_x_770:
        /* <DEDUP_REMOVED lines=39> */
.L_x_776:
        /* <DEDUP_REMOVED lines=33> */
.L_x_775:
        /* <DEDUP_REMOVED lines=34> */
.L_x_777:
        /* <DEDUP_REMOVED lines=28> */
.L_x_773:
        /* <DEDUP_REMOVED lines=13> */
.L_x_742:
        /* <DEDUP_REMOVED lines=48> */
.L_x_741:
[----:B------:R-:W-:Y:S05]  /*85a0*/  BSYNC B0 ;  /* 0x0000000000007941 */ /* 0x000fea0003800000 */
.L_x_740:
        /* <DEDUP_REMOVED lines=187> */
.L_x_745:
        /* <DEDUP_REMOVED lines=8> */
.L_x_780:
[----:B------:R-:W-:Y:S05]  /*91e0*/  BSYNC B2 ;  /* 0x0000000000027941 */ /* 0x000fea0003800000 */
.L_x_779:
        /* <DEDUP_REMOVED lines=8> */
.L_x_781:
[----:B------:R-:W-:-:S05]  /*9270*/  FADD.FTZ R41, R41, R196 ;  /* 0x000000c429297221 */ /* 0x000fca0000010000 */
[----:B------:R-:W-:Y:S01]  /*9280*/  MOV R51, R41 ;  /* 0x0000002900337202 */ /* 0x000fe20000000f00 */
[----:B------:R-:W-:Y:S01]  /*9290*/  HFMA2 R50, -RZ, RZ, 0, 1.1920928955078125e-07 ;  /* 0x00000002ff327431 */ /* 0x000fe200000001ff */
[----:B------:R-:W-:-:S07]  /*92a0*/  MOV R43, R49 ;  /* 0x00000031002b7202 */ /* 0x000fce0000000f00 */
[----:B------:R-:W-:Y:S05]  /*92b0*/  WARPSYNC.COLLECTIVE R48, `(.L_x_782) ;  /* 0x0000000030087348 */ /* 0x000fea0003c00000 */
[----:B------:R0:W1:Y:S02]  /*92c0*/  SHFL.BFLY P2, R49, R51, R50, R161 ;  /* 0x0c00003233317389 */ /* 0x00006400000400a1 */
[----:B01----:R-:W-:Y:S05]  /*92d0*/  ENDCOLLECTIVE ;  /* 0x000000000000791b */ /* 0x003fea0003800000 */
.L_x_782:
[----:B------:R-:W-:-:S05]  /*92e0*/  FADD.FTZ R43, R43, R194 ;  /* 0x000000c22b2b7221 */ /* 0x000fca0000010000 */
[----:B------:R-:W-:Y:S02]  /*92f0*/  MOV R51, R43 ;  /* 0x0000002b00337202 */ /* 0x000fe40000000f00 */
[----:B------:R-:W-:-:S07]  /*9300*/  MOV R40, R49 ;  /* 0x0000003100287202 */ /* 0x000fce0000000f00 */
[----:B------:R-:W-:Y:S05]  /*9310*/  WARPSYNC.COLLECTIVE R48, `(.L_x_783) ;  /* 0x0000000030087348 */ /* 0x000fea0003c00000 */
[----:B------:R0:W1:Y:S02]  /*9320*/  SHFL.BFLY P2, R49, R51, R50, R161 ;  /* 0x0c00003233317389 */ /* 0x00006400000400a1 */
[----:B01----:R-:W-:Y:S05]  /*9330*/  ENDCOLLECTIVE ;  /* 0x000000000000791b */ /* 0x003fea0003800000 */
.L_x_783:
[----:B------:R-:W-:-:S05]  /*9340*/  FADD.FTZ R40, R41, R40 ;  /* 0x0000002829287221 */ /* 0x000fca0000010000 */
[----:B------:R-:W-:Y:S01]  /*9350*/  MOV R51, R40 ;  /* 0x0000002800337202 */ /* 0x000fe20000000f00 */
[----:B------:R-:W-:Y:S01]  /*9360*/  HFMA2 R50, -RZ, RZ, 0, 2.384185791015625e-07 ;  /* 0x00000004ff327431 */ /* 0x000fe200000001ff */
[----:B------:R-:W-:-:S07]  /*9370*/  MOV R42, R49 ;  /* 0x00000031002a7202 */ /* 0x000fce0000000f00 */
[----:B------:R-:W-:Y:S05]  /*9380*/  WARPSYNC.COLLECTIVE R48, `(.L_x_784) ;  /* 0x0000000030087348 */ /* 0x000fea0003c00000 */
[----:B------:R0:W1:Y:S02]  /*9390*/  SHFL.BFLY P2, R49, R51, R50, R161 ;  /* 0x0c00003233317389 */ /* 0x00006400000400a1 */
[----:B01----:R-:W-:Y:S05]  /*93a0*/  ENDCOLLECTIVE ;  /* 0x000000000000791b */ /* 0x003fea0003800000 */
.L_x_784:
[----:B------:R-:W-:-:S05]  /*93b0*/  FADD.FTZ R42, R43, R42 ;  /* 0x0000002a2b2a7221 */ /* 0x000fca0000010000 */
[----:B------:R-:W-:Y:S02]  /*93c0*/  MOV R51, R42 ;  /* 0x0000002a00337202 */ /* 0x000fe40000000f00 */
[----:B------:R-:W-:-:S07]  /*93d0*/  MOV R45, R49 ;  /* 0x00000031002d7202 */ /* 0x000fce0000000f00 */
[----:B------:R-:W-:Y:S05]  /*93e0*/  WARPSYNC.COLLECTIVE R48, `(.L_x_785) ;  /* 0x0000000030087348 */ /* 0x000fea0003c00000 */
[----:B------:R0:W1:Y:S02]  /*93f0*/  SHFL.BFLY P2, R49, R51, R50, R161 ;  /* 0x0c00003233317389 */ /* 0x00006400000400a1 */
[----:B01----:R-:W-:Y:S05]  /*9400*/  ENDCOLLECTIVE ;  /* 0x000000000000791b */ /* 0x003fea0003800000 */
.L_x_785:
[----:B------:R-:W-:-:S05]  /*9410*/  FADD.FTZ R45, R40, R45 ;  /* 0x0000002d282d7221 */ /* 0x000fca0000010000 */
[----:B------:R-:W-:Y:S01]  /*9420*/  MOV R51, R45 ;  /* 0x0000002d00337202 */ /* 0x000fe20000000f00 */
[----:B------:R-:W-:Y:S01]  /*9430*/  HFMA2 R50, -RZ, RZ, 0, 4.76837158203125e-07 ;  /* 0x00000008ff327431 */ /* 0x000fe200000001ff */
[----:B------:R-:W-:-:S07]  /*9440*/  MOV R47, R49 ;  /* 0x00000031002f7202 */ /* 0x000fce0000000f00 */
[----:B------:R-:W-:Y:S05]  /*9450*/  WARPSYNC.COLLECTIVE R48, `(.L_x_786) ;  /* 0x0000000030087348 */ /* 0x000fea0003c00000 */
[----:B------:R0:W1:Y:S02]  /*9460*/  SHFL.BFLY P2, R49, R51, R50, R161 ;  /* 0x0c00003233317389 */ /* 0x00006400000400a1 */
[----:B01----:R-:W-:Y:S05]  /*9470*/  ENDCOLLECTIVE ;  /* 0x000000000000791b */ /* 0x003fea0003800000 */
.L_x_786:
[----:B------:R-:W-:-:S05]  /*9480*/  FADD.FTZ R47, R42, R47 ;  /* 0x0000002f2a2f7221 */ /* 0x000fca0000010000 */
[----:B------:R-:W-:Y:S02]  /*9490*/  MOV R51, R47 ;  /* 0x0000002f00337202 */ /* 0x000fe40000000f00 */
[----:B------:R-:W-:-:S07]  /*94a0*/  MOV R44, R49 ;  /* 0x00000031002c7202 */ /* 0x000fce0000000f00 */
[----:B------:R-:W-:Y:S05]  /*94b0*/  WARPSYNC.COLLECTIVE R48, `(.L_x_787) ;  /* 0x0000000030087348 */ /* 0x000fea0003c00000 */
[----:B------:R0:W1:Y:S02]  /*94c0*/  SHFL.BFLY P2, R49, R51, R50, R161 ;  /* 0x0c00003233317389 */ /* 0x00006400000400a1 */
[----:B01----:R-:W-:Y:S05]  /*94d0*/  ENDCOLLECTIVE ;  /* 0x000000000000791b */ /* 0x003fea0003800000 */
.L_x_787:
[----:B------:R-:W-:-:S05]  /*94e0*/  FADD.FTZ R44, R45, R44 ;  /* 0x0000002c2d2c7221 */ /* 0x000fca0000010000 */
[----:B------:R-:W-:Y:S01]  /*94f0*/  MOV R51, R44 ;  /* 0x0000002c00337202 */ /* 0x000fe20000000f00 */
[----:B------:R-:W-:Y:S01]  /*9500*/  HFMA2 R50, -RZ, RZ, 0, 9.5367431640625e-07 ;  /* 0x00000010ff327431 */ /* 0x000fe200000001ff */
[----:B------:R-:W-:-:S07]  /*9510*/  MOV R46, R49 ;  /* 0x00000031002e7202 */ /* 0x000fce0000000f00 */
[----:B------:R-:W-:Y:S05]  /*9520*/  WARPSYNC.COLLECTIVE R48, `(.L_x_788) ;  /* 0x0000000030087348 */ /* 0x000fea0003c00000 */
[----:B------:R0:W1:Y:S02]  /*9530*/  SHFL.BFLY P2, R49, R51, R50, R161 ;  /* 0x0c00003233317389 */ /* 0x00006400000400a1 */
[----:B01----:R-:W-:Y:S05]  /*9540*/  ENDCOLLECTIVE ;  /* 0x000000000000791b */ /* 0x003fea0003800000 */
.L_x_788:
[----:B------:R-:W-:-:S05]  /*9550*/  FADD.FTZ R46, R47, R46 ;  /* 0x0000002e2f2e7221 */ /* 0x000fca0000010000 */
[----:B------:R-:W-:Y:S02]  /*9560*/  MOV R51, R46 ;  /* 0x0000002e00337202 */ /* 0x000fe40000000f00 */
[----:B------:R-:W-:-:S07]  /*9570*/  MOV R41, R49 ;  /* 0x0000003100297202 */ /* 0x000fce0000000f00 */
[----:B------:R-:W-:Y:S05]  /*9580*/  WARPSYNC.COLLECTIVE R48, `(.L_x_789) ;  /* 0x0000000030087348 */ /* 0x000fea0003c00000 */
[----:B------:R0:W1:Y:S02]  /*9590*/  SHFL.BFLY P2, R49, R51, R50, R161 ;  /* 0x0c00003233317389 */ /* 0x00006400000400a1 */
[----:B01----:R-:W-:Y:S05]  /*95a0*/  ENDCOLLECTIVE ;  /* 0x000000000000791b */ /* 0x003fea0003800000 */
.L_x_789:
[----:B------:R-:W-:Y:S01]  /*95b0*/  MOV R43, R49 ;  /* 0x00000031002b7202 */ /* 0x000fe20000000f00 */
[----:B------:R-:W-:Y:S06]  /*95c0*/  BRA `(.L_x_790) ;  /* 0xffffff9c00507947 */ /* 0x000fec000383ffff */
.L_x_791:
        /* <DEDUP_REMOVED lines=11> */
.L_x_6025:


//--------------------- .text._ZN10layer_norm31ln_parallel_residual_bwd_kernelINS_13Kernel_traitsI6__halfS2_S2_S2_fjLj1024ELj1ELj4ELj1ELj16ENS_18Kernel_traits_baseILj1024ES2_S2_S2_S2_fjLj128EEEEELb1ELb0ELb0EEEvNS_9BwdParamsE --------------------------
	.section	.text._ZN10layer_norm31ln_parallel_residual_bwd_kernelINS_13Kernel_traitsI6__halfS2_S2_S2_fjLj1024ELj1ELj4ELj1ELj16ENS_18Kernel_traits_baseILj1024ES2_S2_S2_S2_fjLj128EEEEELb1ELb0ELb0EEEvNS_9BwdParamsE,"ax",@progbits
	.align	128
        .global         _ZN10layer_norm31ln_parallel_residual_bwd_kernelINS_13Kernel_traitsI6__halfS2_S2_S2_fjLj1024ELj1ELj4ELj1ELj16ENS_18Kernel_traits_baseILj1024ES2_S2_S2_S2_fjLj128EEEEELb1ELb0ELb0EEEvNS_9BwdParamsE
        .type           _ZN10layer_norm31ln_parallel_residual_bwd_kernelINS_13Kernel_traitsI6__halfS2_S2_S2_fjLj1024ELj1ELj4ELj1ELj16ENS_18Kernel_traits_baseILj1024ES2_S2_S2_S2_fjLj128EEEEELb1ELb0ELb0EEEvNS_9BwdParamsE,@function
        .size           _ZN10layer_norm31ln_parallel_residual_bwd_kernelINS_13Kernel_traitsI6__halfS2_S2_S2_fjLj1024ELj1ELj4ELj1ELj16ENS_18Kernel_traits_baseILj1024ES2_S2_S2_S2_fjLj128EEEEELb1ELb0ELb0EEEvNS_9BwdParamsE,(.L_x_6026 - _ZN10layer_norm31ln_parallel_residual_bwd_kernelINS_13Kernel_traitsI6__halfS2_S2_S2_fjLj1024ELj1ELj4ELj1ELj16ENS_18Kernel_traits_baseILj1024ES2_S2_S2_S2_fjLj128EEEEELb1ELb0ELb0EEEvNS_9BwdParamsE)
        .other          _ZN10layer_norm31ln_parallel_residual_bwd_kernelINS_13Kernel_traitsI6__halfS2_S2_S2_fjLj1024ELj1ELj4ELj1ELj16ENS_18Kernel_traits_baseILj1024ES2_S2_S2_S2_fjLj128EEEEELb1ELb0ELb0EEEvNS_9BwdParamsE,@"STO_CUDA_ENTRY STV_DEFAULT"
_ZN10layer_norm31ln_parallel_residual_bwd_kernelINS_13Kernel_traitsI6__halfS2_S2_S2_fjLj1024ELj1ELj4ELj1ELj16ENS_18Kernel_traits_baseILj1024ES2_S2_S2_S2_fjLj128EEEEELb1ELb0ELb0EEEvNS_9BwdParamsE:
.text._ZN10layer_norm31ln_parallel_residual_bwd_kernelINS_13Kernel_traitsI6__halfS2_S2_S2_fjLj1024ELj1ELj4ELj1ELj16ENS_18Kernel_traits_baseILj1024ES2_S2_S2_S2_fjLj128EEEEELb1ELb0ELb0EEEvNS_9BwdParamsE:
        /* <DEDUP_REMOVED lines=9> */
[----:B------:R-:W0:Y:S01]  /*0090*/  LDCU UR15, c[0x0][0x388] ;  /* 0x00007100ff0f77ac */ /* 0x000e220008000800 */
[----:B--2---:R-:W-:-:S05]  /*00a0*/  MOV R6, UR4 ;  /* 0x0000000400067c02 */ /* 0x004fca0008000f00 */
[----:B------:R-:W2:Y:S01]  /*00b0*/  LDC.64 R8, c[0x0][0x3d8] ;  /* 0x0000f600ff087b82 */ /* 0x000ea20000000a00 */
[----:B------:R-:W0:Y:S01]  /*00c0*/  LDCU.U8 UR14, c[0x0][0x410] ;  /* 0x00008200ff0e77ac */ /* 0x000e220008000000 */
[----:B------:R-:W-:Y:S01]  /*00d0*/  SHF.R.S32.HI R0, RZ, 0x1f, R6 ;  /* 0x0000001fff007819 */ /* 0x000fe20000011406 */
[----:B------:R4:W-:Y:S01]  /*00e0*/  STL [R1+0x80], R6 ;  /* 0x0000800601007387 */ /* 0x0009e20000100800 */
[----:B------:R-:W0:Y:S02]  /*00f0*/  LDCU UR12, c[0x0][0x400] ;  /* 0x00008000ff0c77ac */ /* 0x000e240008000800 */
        /* <DEDUP_REMOVED lines=8> */
[----:B------:R-:W-:Y:S01]  /*0180*/  MOV R23, R10 ;  /* 0x0000000a00177202 */ /* 0x000fe20000000f00 */
[----:B------:R-:W1:Y:S01]  /*0190*/  LDCU.64 UR10, c[0x0][0x470] ;  /* 0x00008e00ff0a77ac */ /* 0x000e620008000a00 */
        /* <DEDUP_REMOVED lines=15> */
[----:B------:R0:W-:Y:S04]  /*0290*/  STL [R1+0x70], RZ ;  /* 0x000070ff01007387 */ /* 0x0001e80000100800 */
[C---:B------:R-:W-:Y:S01]  /*02a0*/  @P1 IMAD.WIDE.U32 R14, R23.reuse, 0x10, R14 ;  /* 0x00000010170e1825 */ /* 0x040fe200078e000e */
[----:B------:R-:W2:Y:S01]  /*02b0*/  S2UR UR4, SR_CTAID.X ;  /* 0x00000000000479c3 */ /* 0x000ea20000002500 */
[----:B------:R-:W-:Y:S01]  /*02c0*/  SHF.R.U32.HI R227, RZ, 0x5, R227 ;  /* 0x00000005ffe37819 */ /* 0x000fe200000116e3 */
[----:B------:R0:W5:Y:S01]  /*02d0*/  @P0 LDG.E.128 R56, desc[UR8][R10.64] ;  /* 0x000000080a380981 */ /* 0x000162000c1e1d00 */
[C---:B-1----:R-:W-:Y:S01]  /*02e0*/  @P1 IMAD.WIDE.U32 R16, R23.reuse, 0x10, R16 ;  /* 0x0000001017101825 */ /* 0x042fe200078e0010 */
[----:B------:R-:W-:-:S02]  /*02f0*/  @P1 IADD3 R23, PT, PT, R23, 0x20, RZ ;  /* 0x0000002017171810 */ /* 0x000fc40007ffe0ff */
[----:B------:R0:W5:Y:S03]  /*0300*/  @P1 LDG.E.128 R64, desc[UR8][R14.64] ;  /* 0x000000080e401981 */ /* 0x000166000c1e1d00 */
        /* <DEDUP_REMOVED lines=153> */
[----:B------:R-:W-:Y:S01]  /*0ca0*/  PLOP3.LUT P4, PT, PT, PT, UP0, 0x80, 0x8 ;  /* 0x000000000008781c */ /* 0x000fe20003f8f008 */
[----:B------:R0:W-:Y:S01]  /*0cb0*/  STL [R1+0x30], RZ ;  /* 0x000030ff01007387 */ /* 0x0001e20000100800 */
[----:B------:R-:W-:Y:S02]  /*0cc0*/  CS2R R126, SRZ ;  /* 0x00000000007e7805 */ /* 0x000fe4000001ff00 */
[----:B------:R-:W-:-:S02]  /*0cd0*/  CS2R R128, SRZ ;  /* 0x0000000000807805 */ /* 0x000fc4000001ff00 */
[----:B------:R-:W-:Y:S01]  /*0ce0*/  CS2R R130, SRZ ;  /* 0x0000000000827805 */ /* 0x000fe2000001ff00 */
        /* <DEDUP_REMOVED lines=11> */
[----:B------:R0:W-:Y:S04]  /*0da0*/  STL [R1], RZ ;  /* 0x000000ff01007387 */ /* 0x0001e80000100800 */
[----:B------:R0:W-:Y:S04]  /*0db0*/  STL [R1+0x4], RZ ;  /* 0x000004ff01007387 */ /* 0x0001e80000100800 */
[----:B------:R0:W-:Y:S04]  /*0dc0*/  STL [R1+0x8], RZ ;  /* 0x000008ff01007387 */ /* 0x0001e80000100800 */
[----:B------:R0:W-:Y:S02]  /*0dd0*/  STL [R1+0xc], RZ ;  /* 0x00000cff01007387 */ /* 0x0001e40000100800 */
.L_x_843:
[----:B------:R-:W1:Y:S02]  /*0de0*/  LDC.64 R152, c[0x0][0x3c0] ;  /* 0x0000f000ff987b82 */ /* 0x000e640000000a00 */
[----:B-1----:R-:W-:-:S05]  /*0df0*/  IMAD.WIDE R152, R227, 0x4, R152 ;  /* 0x00000004e3987825 */ /* 0x002fca00078e0298 */
[----:B------:R1:W2:Y:S01]  /*0e00*/  LDG.E R154, desc[UR8][R152.64] ;  /* 0x00000008989a7981 */ /* 0x0002a2000c1e1900 */
[----:B------:R-:W3:Y:S01]  /*0e10*/  S2R R155, SR_TID.X ;  /* 0x00000000009b7919 */ /* 0x000ee20000002100 */
[----:B-1----:R-:W1:Y:S01]  /*0e20*/  LDC.64 R152, c[0x0][0x3c8] ;  /* 0x0000f200ff987b82 */ /* 0x002e620000000a00 */
[----:B------:R-:W-:-:S05]  /*0e30*/  MOV R7, UR15 ;  /* 0x0000000f00077c02 */ /* 0x000fca0008000f00 */
[----:B------:R4:W-:Y:S02]  /*0e40*/  STL [R1+0x80], R7 ;  /* 0x0000800701007387 */ /* 0x0009e40000100800 */
[C---:B----4-:R-:W-:Y:S02]  /*0e50*/  IMAD R7, R227.reuse, R7, RZ ;  /* 0x00000007e3077224 */ /* 0x050fe400078e02ff */
[----:B-1----:R-:W-:-:S05]  /*0e60*/  IMAD.WIDE R152, R227, 0x4, R152 ;  /* 0x00000004e3987825 */ /* 0x002fca00078e0298 */
[----:B-----5:R1:W5:Y:S01]  /*0e70*/  LDG.E R8, desc[UR8][R152.64] ;  /* 0x0000000898087981 */ /* 0x020362000c1e1900 */
[----:B---3--:R-:W-:Y:S01]  /*0e80*/  LOP3.LUT R155, R155, 0x1f, RZ, 0xc0, !PT ;  /* 0x0000001f9b9b7812 */ /* 0x008fe200078ec0ff */
[----:B------:R-:W-:Y:S01]  /*0e90*/  BSSY.RECONVERGENT B1, `(.L_x_794) ;  /* 0x00000aa000017945 */ /* 0x000fe20003800200 */
[C---:B------:R-:W-:Y:S02]  /*0ea0*/  ISETP.GE.U32.AND P1, PT, R252.reuse, 0x40, PT ;  /* 0x00000040fc00780c */ /* 0x040fe40003f26070 */
[----:B------:R-:W-:Y:S02]  /*0eb0*/  CS2R R224, SRZ ;  /* 0x0000000000e07805 */ /* 0x000fe4000001ff00 */
[C---:B------:R-:W-:Y:S02]  /*0ec0*/  ISETP.GE.U32.AND P2, PT, R252.reuse, 0x60, PT ;  /* 0x00000060fc00780c */ /* 0x040fe40003f46070 */
[----:B------:R-:W-:Y:S02]  /*0ed0*/  ISETP.GE.U32.AND P5, PT, R252, 0x80, PT ;  /* 0x00000080fc00780c */ /* 0x000fe40003fa6070 */
[----:B-1----:R-:W-:-:S04]  /*0ee0*/  SHF.R.S32.HI R152, RZ, 0x1f, R7 ;  /* 0x0000001fff987819 */ /* 0x002fc80000011407 */
[----:B------:R-:W-:-:S04]  /*0ef0*/  LEA.HI R7, R152, R7, RZ, 0x3 ;  /* 0x0000000798077211 */ /* 0x000fc800078f18ff */
[----:B------:R-:W-:-:S04]  /*0f00*/  LEA.HI.SX32 R7, R7, R155, 0x1d ;  /* 0x0000009b07077211 */ /* 0x000fc800078feaff */
[----:B------:R-:W-:Y:S02]  /*0f10*/  MOV R226, R7 ;  /* 0x0000000700e27202 */ /* 0x000fe40000000f00 */
[----:B--2---:R-:W-:Y:S01]  /*0f20*/  FSEL R211, R154, RZ, !P4 ;  /* 0x000000ff9ad37208 */ /* 0x004fe20006000000 */
[----:B------:R-:W-:Y:S06]  /*0f30*/  @!P3 BRA `(.L_x_795) ;  /* 0x00000008007cb947 */ /* 0x000fec0003800000 */
[----:B------:R-:W1:Y:S01]  /*0f40*/  LDC.64 R32, c[0x0][0x3a8] ;  /* 0x0000ea00ff207b82 */ /* 0x000e620000000a00 */
[----:B------:R-:W2:Y:S04]  /*0f50*/  LDL.LU R198, [R1+0x70] ;  /* 0x0000700001c67983 */ /* 0x000ea80000300800 */
[----:B------:R-:W3:Y:S03]  /*0f60*/  LDL.LU R197, [R1+0x74] ;  /* 0x0000740001c57983 */ /* 0x000ee60000300800 */
[----:B------:R-:W4:Y:S01]  /*0f70*/  LDC.64 R10, c[0x0][0x430] ;  /* 0x00010c00ff0a7b82 */ /* 0x000f220000000a00 */
[----:B------:R-:W3:Y:S04]  /*0f80*/  LDL.LU R196, [R1+0x78] ;  /* 0x0000780001c47983 */ /* 0x000ee80000300800 */
[----:B------:R-:W3:Y:S03]  /*0f90*/  LDL.LU R203, [R1+0x7c] ;  /* 0x00007c0001cb7983 */ /* 0x000ee60000300800 */
[----:B------:R-:W0:Y:S01]  /*0fa0*/  LDC.64 R160, c[0x0][0x428] ;  /* 0x00010a00ffa07b82 */ /* 0x000e220000000a00 */
[----:B------:R-:W-:-:S02]  /*0fb0*/  ISETP.NE.U32.AND P3, PT, RZ, UR10, PT ;  /* 0x0000000aff007c0c */ /* 0x000fc4000bf65070 */
[----:B------:R-:W-:-:S05]  /*0fc0*/  ISETP.NE.U32.AND P0, PT, RZ, UR24, PT ;  /* 0x00000018ff007c0c */ /* 0x000fca000bf05070 */
[----:B------:R-:W0:Y:S01]  /*0fd0*/  LDC.64 R176, c[0x0][0x3b0] ;  /* 0x0000ec00ffb07b82 */ /* 0x000e220000000a00 */
[C---:B-1----:R-:W-:Y:S01]  /*0fe0*/  IMAD.WIDE.U32 R32, R7.reuse, 0x10, R32 ;  /* 0x0000001007207825 */ /* 0x042fe200078e0020 */
[----:B------:R-:W3:Y:S04]  /*0ff0*/  LDL.LU R195, [R1+0x60] ;  /* 0x0000600001c37983 */ /* 0x000ee80000300800 */
[----:B------:R-:W2:Y:S01]  /*1000*/  LDG.E.128 R156, desc[UR8][R32.64] ;  /* 0x00000008209c7981 */ /* 0x000ea2000c1e1d00 */
[----:B----4-:R-:W-:-:S04]  /*1010*/  IMAD.WIDE.U32 R10, R7, 0x10, R10 ;  /* 0x00000010070a7825 */ /* 0x010fc800078e000a */
[C---:B0-----:R-:W-:Y:S01]  /*1020*/  IMAD.WIDE.U32 R160, R7.reuse, 0x10, R160 ;  /* 0x0000001007a07825 */ /* 0x041fe200078e00a0 */
[----:B------:R0:W4:Y:S01]  /*1030*/  LDG.E.128 R152, desc[UR8][R10.64] ;  /* 0x000000080a987981 */ /* 0x000122000c1e1d00 */
[----:B------:R-:W-:Y:S02]  /*1040*/  ISETP.NE.AND.EX P3, PT, RZ, UR11, PT, P3 ;  /* 0x0000000bff007c0c */ /* 0x000fe4000bf65330 */
[----:B------:R-:W-:Y:S01]  /*1050*/  ISETP.NE.AND.EX P0, PT, RZ, UR25, PT, P0 ;  /* 0x00000019ff007c0c */ /* 0x000fe2000bf05300 */
[----:B------:R-:W-:Y:S01]  /*1060*/  HADD2.F32 R6, -RZ, R52.H0_H0 ;  /* 0x20000034ff067230 */ /* 0x000fe20000004100 */
[----:B------:R-:W3:Y:S04]  /*1070*/  LDG.E.128 R160, desc[UR8][R160.64] ;  /* 0x00000008a0a07981 */ /* 0x000ee8000c1e1d00 */
[----:B------:R-:W3:Y:S05]  /*1080*/  LDL.LU R204, [R1+0x64] ;  /* 0x0000640001cc7983 */ /* 0x000eea0000300800 */
[----:B0-----:R-:W0:Y:S08]  /*1090*/  @P3 LDC.64 R10, c[0x0][0x3b8] ;  /* 0x0000ee00ff0a3b82 */ /* 0x001e300000000a00 */
[----:B------:R-:W1:Y:S01]  /*10a0*/  @P0 LDC.64 R32, c[0x0][0x438] ;  /* 0x00010e00ff200b82 */ /* 0x000e620000000a00 */
[----:B0-----:R-:W-:-:S05]  /*10b0*/  @P3 IMAD.WIDE.U32 R10, R7, 0x8, R10 ;  /* 0x00000008070a3825 */ /* 0x001fca00078e000a */
[----:B------:R1:W5:Y:S02]  /*10c0*/  @P3 LDG.E.64 R34, desc[UR8][R10.64] ;  /* 0x000000080a223981 */ /* 0x000364000c1e1b00 */
[----:B-1----:R-:W-:-:S05]  /*10d0*/  @P0 IMAD.WIDE.U32 R10, R7, 0x10, R32 ;  /* 0x00000010070a0825 */ /* 0x002fca00078e0020 */
[----:B------:R0:W5:Y:S02]  /*10e0*/  @P0 LDG.E.128 R136, desc[UR8][R10.64] ;  /* 0x000000080a880981 */ /* 0x000164000c1e1d00 */
[----:B0-----:R-:W-:-:S05]  /*10f0*/  IMAD.WIDE.U32 R10, R7, 0x8, R176 ;  /* 0x00000008070a7825 */ /* 0x001fca00078e00b0 */
[----:B------:R0:W5:Y:S02]  /*1100*/  LDG.E.64 R32, desc[UR8][R10.64] ;  /* 0x000000080a207981 */ /* 0x000164000c1e1b00 */
[----:B0-----:R-:W-:Y:S02]  /*1110*/  HADD2.F32 R11, -RZ, R48.H0_H0 ;  /* 0x20000030ff0b7230 */ /* 0x001fe40000004100 */
[----:B--2---:R-:W-:-:S05]  /*1120*/  HADD2.F32 R0, -RZ, R156.H0_H0 ;  /* 0x2000009cff007230 */ /* 0x004fca0000004100 */
[----:B------:R-:W-:Y:S01]  /*1130*/  FADD.FTZ R0, -R211, R0 ;  /* 0x00000000d3007221 */ /* 0x000fe20000010100 */
[----:B----4-:R-:W-:-:S03]  /*1140*/  HADD2.F32 R9, -RZ, R152.H0_H0 ;  /* 0x20000098ff097230 */ /* 0x010fc60000004100 */
[----:B-----5:R-:W-:Y:S01]  /*1150*/  FMUL.FTZ R0, R8, R0 ;  /* 0x0000000008007220 */ /* 0x020fe20000410000 */
[----:B------:R-:W-:Y:S02]  /*1160*/  HADD2.F32 R12, -RZ, R156.H1_H1 ;  /* 0x3000009cff0c7230 */ /* 0x000fe40000004100 */
[----:B---3--:R-:W-:Y:S02]  /*1170*/  HADD2.F32 R10, -RZ, R160.H0_H0 ;  /* 0x200000a0ff0a7230 */ /* 0x008fe40000004100 */
[-C--:B------:R-:W-:Y:S01]  /*1180*/  FMUL.FTZ R6, R6, R9.reuse ;  /* 0x0000000906067220 */ /* 0x080fe20000410000 */
        /* <DEDUP_REMOVED lines=20> */
[----:B------:R-:W-:Y:S01]  /*12d0*/  FADD.FTZ R10, -R211, R10 ;  /* 0x0000000ad30a7221 */ /* 0x000fe20000010100 */
[----:B------:R-:W-:Y:S02]  /*12e0*/  HADD2.F32 R160, -RZ, R49.H0_H0 ;  /* 0x20000031ffa07230 */ /* 0x000fe40000004100 */
[----:B------:R-:W-:Y:S02]  /*12f0*/  HADD2.F32 R156, -RZ, R161.H0_H0 ;  /* 0x200000a1ff9c7230 */ /* 0x000fe40000004100 */
[----:B------:R-:W-:Y:S01]  /*1300*/  FMUL.FTZ R9, R9, R152 ;  /* 0x0000009809097220 */ /* 0x000fe20000410000 */
[----:B------:R-:W-:-:S02]  /*1310*/  HADD2.F32 R157, -RZ, R157.H1_H1 ;  /* 0x3000009dff9d7230 */ /* 0x000fc40000004100 */
[----:B------:R-:W-:Y:S01]  /*1320*/  FMUL.FTZ R10, R8, R10 ;  /* 0x0000000a080a7220 */ /* 0x000fe20000410000 */
[----:B------:R-:W-:Y:S02]  /*1330*/  FFMA.FTZ R9, R160, R156, R9 ;  /* 0x0000009ca0097223 */ /* 0x000fe40000010009 */
[----:B------:R-:W-:Y:S01]  /*1340*/  FADD.FTZ R160, -R211, R157 ;  /* 0x0000009dd3a07221 */ /* 0x000fe20000010100 */
[----:B------:R-:W-:Y:S01]  /*1350*/  FADD.FTZ R106, R106, R152 ;  /* 0x000000986a6a7221 */ /* 0x000fe20000010000 */
[----:B------:R-:W-:Y:S01]  /*1360*/  FFMA.FTZ R214, R10, R152, R214 ;  /* 0x000000980ad67223 */ /* 0x000fe200000100d6 */
[----:B------:R-:W-:Y:S02]  /*1370*/  HADD2.F32 R152, -RZ, R161.H1_H1 ;  /* 0x300000a1ff987230 */ /* 0x000fe40000004100 */
[----:B------:R-:W-:Y:S01]  /*1380*/  FMUL.FTZ R178, R8, R160 ;  /* 0x000000a008b27220 */ /* 0x000fe20000410000 */
[----:B------:R-:W-:Y:S01]  /*1390*/  FFMA.FTZ R196, R10, R156, R196 ;  /* 0x0000009c0ac47223 */ /* 0x000fe200000100c4 */
[----:B------:R-:W-:Y:S02]  /*13a0*/  STL [R1+0x70], R198 ;  /* 0x000070c601007387 */ /* 0x000fe40000100800 */
[----:B------:R-:W-:-:S02]  /*13b0*/  FFMA.FTZ R203, R178, R152, R203 ;  /* 0x00000098b2cb7223 */ /* 0x000fc400000100cb */
[----:B------:R-:W-:Y:S04]  /*13c0*/  STL [R1+0x74], R197 ;  /* 0x000074c501007387 */ /* 0x000fe80000100800 */
[----:B------:R-:W-:Y:S04]  /*13d0*/  STL [R1+0x78], R196 ;  /* 0x000078c401007387 */ /* 0x000fe80000100800 */
[----:B------:R0:W-:Y:S04]  /*13e0*/  STL [R1+0x7c], R203 ;  /* 0x00007ccb01007387 */ /* 0x0001e80000100800 */
[----:B0-----:R-:W2:Y:S04]  /*13f0*/  LDL.LU R203, [R1+0x68] ;  /* 0x0000680001cb7983 */ /* 0x001ea80000300800 */
[----:B------:R-:W3:Y:S01]  /*1400*/  LDL.LU R161, [R1+0x6c] ;  /* 0x00006c0001a17983 */ /* 0x000ee20000300800 */
[----:B------:R-:W-:Y:S01]  /*1410*/  FADD.FTZ R250, R250, R156 ;  /* 0x0000009cfafa7221 */ /* 0x000fe20000010000 */
[----:B------:R-:W-:-:S02]  /*1420*/  HADD2.F32 R153, -RZ, R153.H1_H1 ;  /* 0x30000099ff997230 */ /* 0x000fc40000004100 */
[----:B------:R-:W-:Y:S02]  /*1430*/  HADD2.F32 R156, -RZ, R53.H1_H1 ;  /* 0x30000035ff9c7230 */ /* 0x000fe40000004100 */
[----:B------:R-:W-:Y:S02]  /*1440*/  HADD2.F32 R157, -RZ, R49.H1_H1 ;  /* 0x30000031ff9d7230 */ /* 0x000fe40000004100 */
[----:B------:R-:W-:Y:S01]  /*1450*/  FADD.FTZ R107, R107, R153 ;  /* 0x000000996b6b7221 */ /* 0x000fe20000010000 */
[-C--:B------:R-:W-:Y:S01]  /*1460*/  FFMA.FTZ R215, R178, R153.reuse, R215 ;  /* 0x00000099b2d77223 */ /* 0x080fe200000100d7 */
[----:B------:R-:W-:Y:S01]  /*1470*/  FMUL.FTZ R156, R156, R153 ;  /* 0x000000999c9c7220 */ /* 0x000fe20000410000 */
[----:B------:R-:W-:Y:S02]  /*1480*/  HADD2.F32 R153, -RZ, R158.H0_H0 ;  /* 0x2000009eff997230 */ /* 0x000fe40000004100 */
[----:B------:R-:W-:Y:S01]  /*1490*/  FADD.FTZ R251, R251, R152 ;  /* 0x00000098fbfb7221 */ /* 0x000fe20000010000 */
[----:B------:R-:W-:Y:S01]  /*14a0*/  FFMA.FTZ R177, R157, R152, R156 ;  /* 0x000000989db17223 */ /* 0x000fe2000001009c */
[----:B------:R-:W-:-:S02]  /*14b0*/  HADD2.F32 R156, -RZ, R54.H0_H0 ;  /* 0x20000036ff9c7230 */ /* 0x000fc40000004100 */
[----:B------:R-:W-:Y:S01]  /*14c0*/  FADD.FTZ R160, -R211, R153 ;  /* 0x00000099d3a07221 */ /* 0x000fe20000010100 */
[----:B------:R-:W-:Y:S02]  /*14d0*/  HADD2.F32 R152, -RZ, R154.H0_H0 ;  /* 0x2000009aff987230 */ /* 0x000fe40000004100 */
[----:B------:R-:W-:Y:S02]  /*14e0*/  HADD2.F32 R157, -RZ, R50.H0_H0 ;  /* 0x20000032ff9d7230 */ /* 0x000fe40000004100 */
[----:B------:R-:W-:Y:S01]  /*14f0*/  FMUL.FTZ R176, R8, R160 ;  /* 0x000000a008b07220 */ /* 0x000fe20000410000 */
[----:B------:R-:W-:Y:S02]  /*1500*/  HADD2.F32 R153, -RZ, R162.H0_H0 ;  /* 0x200000a2ff997230 */ /* 0x000fe40000004100 */
[----:B------:R-:W-:Y:S01]  /*1510*/  FMUL.FTZ R156, R156, R152 ;  /* 0x000000989c9c7220 */ /* 0x000fe20000410000 */
[----:B------:R-:W-:Y:S02]  /*1520*/  HADD2.F32 R158, -RZ, R158.H1_H1 ;  /* 0x3000009eff9e7230 */ /* 0x000fe40000004100 */
[----:B------:R-:W-:-:S02]  /*1530*/  HADD2.F32 R154, -RZ, R154.H1_H1 ;  /* 0x3000009aff9a7230 */ /* 0x000fc40000004100 */
[-C--:B------:R-:W-:Y:S01]  /*1540*/  FFMA.FTZ R175, R157, R153.reuse, R156 ;  /* 0x000000999daf7223 */ /* 0x080fe2000001009c */
[----:B------:R-:W-:Y:S01]  /*1550*/  FADD.FTZ R244, R244, R153 ;  /* 0x00000099f4f47221 */ /* 0x000fe20000010000 */
[----:B------:R-:W-:Y:S01]  /*1560*/  FFMA.FTZ R195, R176, R153, R195 ;  /* 0x00000099b0c37223 */ /* 0x000fe200000100c3 */
[----:B------:R-:W-:Y:S02]  /*1570*/  HADD2.F32 R153, -RZ, R54.H1_H1 ;  /* 0x30000036ff997230 */ /* 0x000fe40000004100 */
[----:B------:R-:W-:Y:S01]  /*1580*/  FADD.FTZ R108, R108, R152 ;  /* 0x000000986c6c7221 */ /* 0x000fe20000010000 */
[----:B------:R-:W-:Y:S01]  /*1590*/  FFMA.FTZ R84, R176, R152, R84 ;  /* 0x00000098b0547223 */ /* 0x000fe20000010054 */
[----:B------:R-:W-:Y:S01]  /*15a0*/  FADD.FTZ R158, -R211, R158 ;  /* 0x0000009ed39e7221 */ /* 0x000fe20000010100 */
[----:B------:R-:W-:Y:S02]  /*15b0*/  HADD2.F32 R152, -RZ, R162.H1_H1 ;  /* 0x300000a2ff987230 */ /* 0x000fe40000004100 */
[----:B------:R-:W-:Y:S01]  /*15c0*/  FMUL.FTZ R153, R153, R154 ;  /* 0x0000009a99997220 */ /* 0x000fe20000410000 */
[----:B------:R-:W-:-:S02]  /*15d0*/  HADD2.F32 R156, -RZ, R50.H1_H1 ;  /* 0x30000032ff9c7230 */ /* 0x000fc40000004100 */
[----:B------:R-:W-:Y:S01]  /*15e0*/  FMUL.FTZ R198, R8, R158 ;  /* 0x0000009e08c67220 */ /* 0x000fe20000410000 */
[----:B------:R-:W-:Y:S01]  /*15f0*/  FADD.FTZ R109, R109, R154 ;  /* 0x0000009a6d6d7221 */ /* 0x000fe20000010000 */
[----:B------:R-:W-:Y:S01]  /*1600*/  FADD.FTZ R245, R245, R152 ;  /* 0x00000098f5f57221 */ /* 0x000fe20000010000 */
[-C--:B------:R-:W-:Y:S01]  /*1610*/  FFMA.FTZ R197, R156, R152.reuse, R153 ;  /* 0x000000989cc57223 */ /* 0x080fe20000010099 */
[----:B------:R-:W-:Y:S02]  /*1620*/  HADD2.F32 R153, -RZ, R159.H0_H0 ;  /* 0x2000009fff997230 */ /* 0x000fe40000004100 */
[C---:B------:R-:W-:Y:S01]  /*1630*/  FFMA.FTZ R204, R198.reuse, R152, R204 ;  /* 0x00000098c6cc7223 */ /* 0x040fe200000100cc */
[----:B------:R-:W-:Y:S01]  /*1640*/  FFMA.FTZ R85, R198, R154, R85 ;  /* 0x0000009ac6557223 */ /* 0x000fe20000010055 */
[----:B------:R-:W-:Y:S02]  /*1650*/  HADD2.F32 R154, -RZ, R55.H0_H0 ;  /* 0x20000037ff9a7230 */ /* 0x000fe40000004100 */
[----:B------:R-:W-:-:S02]  /*1660*/  HADD2.F32 R152, -RZ, R155.H0_H0 ;  /* 0x2000009bff987230 */ /* 0x000fc40000004100 */
[----:B------:R-:W-:Y:S01]  /*1670*/  FADD.FTZ R157, -R211, R153 ;  /* 0x00000099d39d7221 */ /* 0x000fe20000010100 */
[----:B------:R-:W-:Y:S02]  /*1680*/  HADD2.F32 R156, -RZ, R51.H0_H0 ;  /* 0x20000033ff9c7230 */ /* 0x000fe40000004100 */
[----:B------:R-:W-:Y:S02]  /*1690*/  HADD2.F32 R153, -RZ, R163.H0_H0 ;  /* 0x200000a3ff997230 */ /* 0x000fe40000004100 */
[-C--:B------:R-:W-:Y:S01]  /*16a0*/  FMUL.FTZ R154, R154, R152.reuse ;  /* 0x000000989a9a7220 */ /* 0x080fe20000410000 */
[----:B------:R0:W-:Y:S01]  /*16b0*/  STL [R1+0x60], R195 ;  /* 0x000060c301007387 */ /* 0x0001e20000100800 */
[----:B------:R-:W-:Y:S01]  /*16c0*/  FMUL.FTZ R196, R8, R157 ;  /* 0x0000009d08c47220 */ /* 0x000fe20000410000 */
[----:B------:R-:W-:Y:S02]  /*16d0*/  HADD2.F32 R155, -RZ, R155.H1_H1 ;  /* 0x3000009bff9b7230 */ /* 0x000fe40000004100 */
[----:B------:R-:W-:Y:S01]  /*16e0*/  FADD.FTZ R246, R246, R153 ;  /* 0x00000099f6f67221 */ /* 0x000fe20000010000 */
[----:B0-----:R-:W-:Y:S01]  /*16f0*/  FFMA.FTZ R195, R156, R153, R154 ;  /* 0x000000999cc37223 */ /* 0x001fe2000001009a */
[----:B------:R-:W-:Y:S01]  /*1700*/  HADD2.F32 R154, -RZ, R159.H1_H1 ;  /* 0x3000009fff9a7230 */ /* 0x000fe20000004100 */
[----:B------:R0:W-:Y:S01]  /*1710*/  STL [R1+0x64], R204 ;  /* 0x000064cc01007387 */ /* 0x0001e20000100800 */
[----:B------:R-:W-:Y:S01]  /*1720*/  FADD.FTZ R110, R110, R152 ;  /* 0x000000986e6e7221 */ /* 0x000fe20000010000 */
[----:B------:R-:W-:-:S02]  /*1730*/  FFMA.FTZ R86, R196, R152, R86 ;  /* 0x00000098c4567223 */ /* 0x000fc40000010056 */
[----:B------:R-:W-:Y:S01]  /*1740*/  FADD.FTZ R156, -R211, R154 ;  /* 0x0000009ad39c7221 */ /* 0x000fe20000010100 */
[----:B------:R-:W-:Y:S02]  /*1750*/  HADD2.F32 R152, -RZ, R163.H1_H1 ;  /* 0x300000a3ff987230 */ /* 0x000fe40000004100 */
[----:B------:R-:W-:-:S03]  /*1760*/  HADD2.F32 R154, -RZ, R51.H1_H1 ;  /* 0x30000033ff9a7230 */ /* 0x000fc60000004100 */
[----:B------:R-:W-:Y:S01]  /*1770*/  FADD.FTZ R247, R247, R152 ;  /* 0x00000098f7f77221 */ /* 0x000fe20000010000 */
[----:B------:R-:W-:Y:S01]  /*1780*/  FADD.FTZ R111, R111, R155 ;  /* 0x0000009b6f6f7221 */ /* 0x000fe20000010000 */
[----:B------:R-:W-:Y:S01]  /*1790*/  IADD3 R226, PT, PT, R7, 0x20, RZ ;  /* 0x0000002007e27810 */ /* 0x000fe20007ffe0ff */
[----:B--2---:R-:W-:Y:S01]  /*17a0*/  FFMA.FTZ R203, R196, R153, R203 ;  /* 0x00000099c4cb7223 */ /* 0x004fe200000100cb */
[----:B------:R-:W-:-:S04]  /*17b0*/  HADD2.F32 R153, -RZ, R55.H1_H1 ;  /* 0x30000037ff997230 */ /* 0x000fc80000004100 */
[----:B------:R1:W-:Y:S01]  /*17c0*/  STL [R1+0x68], R203 ;  /* 0x000068cb01007387 */ /* 0x0003e20000100800 */
[----:B------:R-:W-:-:S04]  /*17d0*/  FMUL.FTZ R153, R153, R155 ;  /* 0x0000009b99997220 */ /* 0x000fc80000410000 */
[----:B0-----:R-:W-:Y:S01]  /*17e0*/  FFMA.FTZ R204, R154, R152, R153 ;  /* 0x000000989acc7223 */ /* 0x001fe20000010099 */
[----:B-1----:R-:W-:Y:S01]  /*17f0*/  FMUL.FTZ R203, R8, R156 ;  /* 0x0000009c08cb7220 */ /* 0x002fe20000410000 */
[----:B------:R-:W-:-:S03]  /*1800*/  FADD.FTZ R153, RZ, R6 ;  /* 0x00000006ff997221 */ /* 0x000fc60000010000 */
[----:B---3--:R-:W-:Y:S01]  /*1810*/  FFMA.FTZ R161, R203, R152, R161 ;  /* 0x00000098cba17223 */ /* 0x008fe200000100a1 */
[----:B------:R-:W-:Y:S01]  /*1820*/  FFMA.FTZ R152, R0, R6, RZ ;  /* 0x0000000600987223 */ /* 0x000fe200000100ff */
[----:B------:R-:W-:-:S03]  /*1830*/  FADD.FTZ R153, R153, R11 ;  /* 0x0000000b99997221 */ /* 0x000fc60000010000 */
[----:B------:R-:W-:Y:S01]  /*1840*/  FFMA.FTZ R152, R12, R11, R152 ;  /* 0x0000000b0c987223 */ /* 0x000fe20000010098 */
[----:B------:R1:W-:Y:S01]  /*1850*/  STL [R1+0x6c], R161 ;  /* 0x00006ca101007387 */ /* 0x0003e20000100800 */
[----:B------:R-:W-:Y:S02]  /*1860*/  FADD.FTZ R153, R153, R9 ;  /* 0x0000000999997221 */ /* 0x000fe40000010000 */
[----:B------:R-:W-:Y:S02]  /*1870*/  FFMA.FTZ R152, R10, R9, R152 ;  /* 0x000000090a987223 */ /* 0x000fe40000010098 */
[----:B------:R-:W-:Y:S02]  /*1880*/  FADD.FTZ R153, R153, R177 ;  /* 0x000000b199997221 */ /* 0x000fe40000010000 */
[----:B------:R-:W-:Y:S02]  /*1890*/  FFMA.FTZ R152, R178, R177, R152 ;  /* 0x000000b1b2987223 */ /* 0x000fe40000010098 */
[----:B------:R-:W-:-:S02]  /*18a0*/  FADD.FTZ R153, R153, R175 ;  /* 0x000000af99997221 */ /* 0x000fc40000010000 */
[----:B------:R-:W-:Y:S02]  /*18b0*/  FFMA.FTZ R152, R176, R175, R152 ;  /* 0x000000afb0987223 */ /* 0x000fe40000010098 */
[----:B------:R-:W-:Y:S02]  /*18c0*/  FADD.FTZ R153, R153, R197 ;  /* 0x000000c599997221 */ /* 0x000fe40000010000 */
[----:B------:R-:W-:Y:S02]  /*18d0*/  FFMA.FTZ R152, R198, R197, R152 ;  /* 0x000000c5c6987223 */ /* 0x000fe40000010098 */
[----:B------:R-:W-:Y:S02]  /*18e0*/  FADD.FTZ R153, R153, R195 ;  /* 0x000000c399997221 */ /* 0x000fe40000010000 */
[----:B------:R-:W-:Y:S01]  /*18f0*/  FFMA.FTZ R152, R196, R195, R152 ;  /* 0x000000c3c4987223 */ /* 0x000fe20000010098 */
[----:B------:R-:W-:Y:S01]  /*1900*/  FFMA.FTZ R87, R203, R155, R87 ;  /* 0x0000009bcb577223 */ /* 0x000fe20000010057 */
[----:B------:R-:W-:-:S02]  /*1910*/  FADD.FTZ R224, R153, R204 ;  /* 0x000000cc99e07221 */ /* 0x000fc40000010000 */
[----:B-1----:R-:W-:-:S07]  /*1920*/  FFMA.FTZ R225, R203, R204, R152 ;  /* 0x000000cccbe17223 */ /* 0x002fce0000010098 */
.L_x_795:
[----:B------:R-:W-:Y:S05]  /*1930*/  BSYNC.RECONVERGENT B1 ;  /* 0x0000000000017941 */ /* 0x000fea0003800200 */
.L_x_794:
[----:B------:R-:W-:Y:S04]  /*1940*/  BSSY.RECONVERGENT B1, `(.L_x_796) ;  /* 0x00000a1000017945 */ /* 0x000fe80003800200 */
[----:B------:R-:W-:Y:S05]  /*1950*/  @!P1 BRA `(.L_x_797) ;  /* 0x00000008007c9947 */ /* 0x000fea0003800000 */
[----:B------:R-:W1:Y:S01]  /*1960*/  LDC.64 R14, c[0x0][0x3a8] ;  /* 0x0000ea00ff0e7b82 */ /* 0x000e620000000a00 */
[----:B------:R-:W2:Y:S04]  /*1970*/  LDL.LU R194, [R1+0x50] ;  /* 0x0000500001c27983 */ /* 0x000ea80000300800 */
[----:B------:R-:W3:Y:S03]  /*1980*/  LDL.LU R193, [R1+0x54] ;  /* 0x0000540001c17983 */ /* 0x000ee60000300800 */
[----:B------:R-:W4:Y:S01]  /*1990*/  LDC.64 R4, c[0x0][0x430] ;  /* 0x00010c00ff047b82 */ /* 0x000f220000000a00 */
[----:B------:R-:W3:Y:S04]  /*19a0*/  LDL.LU R192, [R1+0x58] ;  /* 0x0000580001c07983 */ /* 0x000ee80000300800 */
[----:B------:R-:W3:Y:S03]  /*19b0*/  LDL.LU R205, [R1+0x5c] ;  /* 0x00005c0001cd7983 */ /* 0x000ee60000300800 */
[----:B------:R-:W0:Y:S01]  /*19c0*/  LDC.64 R28, c[0x0][0x428] ;  /* 0x00010a00ff1c7b82 */ /* 0x000e220000000a00 */
[----:B------:R-:W-:Y:S01]  /*19d0*/  ISETP.NE.U32.AND P0, PT, RZ, UR10, PT ;  /* 0x0000000aff007c0c */ /* 0x000fe2000bf05070 */
[----:B------:R-:W-:Y:S01]  /*19e0*/  HADD2.F32 R27, -RZ, R56.H1_H1 ;  /* 0x30000038ff1b7230 */ /* 0x000fe20000004100 */
[----:B------:R-:W3:Y:S01]  /*19f0*/  LDL.LU R191, [R1+0x40] ;  /* 0x0000400001bf7983 */ /* 0x000ee20000300800 */
[----:B-1----:R-:W-:-:S04]  /*1a00*/  IMAD.WIDE.U32 R14, R226, 0x10, R14 ;  /* 0x00000010e20e7825 */ /* 0x002fc800078e000e */
[C---:B----4-:R-:W-:Y:S01]  /*1a10*/  IMAD.WIDE.U32 R4, R226.reuse, 0x10, R4 ;  /* 0x00000010e2047825 */ /* 0x050fe200078e0004 */
[----:B------:R-:W4:Y:S04]  /*1a20*/  LDG.E.128 R156, desc[UR8][R14.64] ;  /* 0x000000080e9c7981 */ /* 0x000f28000c1e1d00 */
[----:B------:R1:W2:Y:S01]  /*1a30*/  LDG.E.128 R152, desc[UR8][R4.64] ;  /* 0x0000000804987981 */ /* 0x0002a2000c1e1d00 */
[----:B0-----:R-:W-:Y:S01]  /*1a40*/  IMAD.WIDE.U32 R28, R226, 0x10, R28 ;  /* 0x00000010e21c7825 */ /* 0x001fe200078e001c */
[----:B------:R-:W-:Y:S02]  /*1a50*/  ISETP.NE.AND.EX P3, PT, RZ, UR11, PT, P0 ;  /* 0x0000000bff007c0c */ /* 0x000fe4000bf65300 */
[----:B------:R-:W3:Y:S04]  /*1a60*/  LDL.LU R206, [R1+0x44] ;  /* 0x0000440001ce7983 */ /* 0x000ee80000300800 */
[----:B------:R0:W3:Y:S01]  /*1a70*/  LDG.E.128 R160, desc[UR8][R28.64] ;  /* 0x000000081ca07981 */ /* 0x0000e2000c1e1d00 */
[----:B------:R-:W-:-:S04]  /*1a80*/  ISETP.NE.U32.AND P0, PT, RZ, UR24, PT ;  /* 0x00000018ff007c0c */ /* 0x000fc8000bf05070 */
[----:B------:R-:W-:Y:S02]  /*1a90*/  ISETP.NE.AND.EX P0, PT, RZ, UR25, PT, P0 ;  /* 0x00000019ff007c0c */ /* 0x000fe4000bf05300 */
[----:B-1----:R-:W1:Y:S08]  /*1aa0*/  @P3 LDC.64 R4, c[0x0][0x3b8] ;  /* 0x0000ee00ff043b82 */ /* 0x002e700000000a00 */
[----:B0-----:R-:W0:Y:S08]  /*1ab0*/  LDC.64 R28, c[0x0][0x3b0] ;  /* 0x0000ec00ff1c7b82 */ /* 0x001e300000000a00 */
[----:B------:R-:W0:Y:S01]  /*1ac0*/  @P0 LDC.64 R14, c[0x0][0x438] ;  /* 0x00010e00ff0e0b82 */ /* 0x000e220000000a00 */
[----:B-1----:R-:W-:-:S05]  /*1ad0*/  @P3 IMAD.WIDE.U32 R4, R226, 0x8, R4 ;  /* 0x00000008e2043825 */ /* 0x002fca00078e0004 */
[----:B------:R0:W5:Y:S02]  /*1ae0*/  @P3 LDG.E.64 R30, desc[UR8][R4.64] ;  /* 0x00000008041e3981 */ /* 0x000164000c1e1b00 */
[----:B0-----:R-:W-:-:S05]  /*1af0*/  @P0 IMAD.WIDE.U32 R4, R226, 0x10, R14 ;  /* 0x00000010e2040825 */ /* 0x001fca00078e000e */
[----:B------:R0:W5:Y:S02]  /*1b00*/  @P0 LDG.E.128 R44, desc[UR8][R4.64] ;  /* 0x00000008042c0981 */ /* 0x000164000c1e1d00 */
[----:B0-----:R-:W-:-:S05]  /*1b10*/  IMAD.WIDE.U32 R4, R226, 0x8, R28 ;  /* 0x00000008e2047825 */ /* 0x001fca00078e001c */
[----:B------:R0:W5:Y:S01]  /*1b20*/  LDG.E.64 R28, desc[UR8][R4.64] ;  /* 0x00000008041c7981 */ /* 0x000162000c1e1b00 */
[----:B------:R-:W-:Y:S02]  /*1b30*/  HADD2.F32 R15, -RZ, R56.H0_H0 ;  /* 0x20000038ff0f7230 */ /* 0x000fe40000004100 */
[----:B0-----:R-:W-:Y:S02]  /*1b40*/  HADD2.F32 R4, -RZ, R60.H0_H0 ;  /* 0x2000003cff047230 */ /* 0x001fe40000004100 */
[----:B----4-:R-:W-:-:S05]  /*1b50*/  HADD2.F32 R5, -RZ, R156.H0_H0 ;  /* 0x2000009cff057230 */ /* 0x010fca0000004100 */
[----:B------:R-:W-:Y:S01]  /*1b60*/  FADD.FTZ R5, -R211, R5 ;  /* 0x00000005d3057221 */ /* 0x000fe20000010100 */
[----:B--2---:R-:W-:-:S03]  /*1b70*/  HADD2.F32 R13, -RZ, R152.H0_H0 ;  /* 0x20000098ff0d7230 */ /* 0x004fc60000004100 */
[----:B-----5:R-:W-:Y:S02]  /*1b80*/  FMUL.FTZ R5, R8, R5 ;  /* 0x0000000508057220 */ /* 0x020fe40000410000 */
[-C--:B------:R-:W-:Y:S01]  /*1b90*/  FMUL.FTZ R4, R4, R13.reuse ;  /* 0x0000000d04047220 */ /* 0x080fe20000410000 */
[----:B------:R-:W-:Y:S01]  /*1ba0*/  FADD.FTZ R40, R40, R13 ;  /* 0x0000000d28287221 */ /* 0x000fe20000010000 */
[----:B---3--:R-:W-:Y:S02]  /*1bb0*/  HADD2.F32 R14, -RZ, R160.H0_H0 ;  /* 0x200000a0ff0e7230 */ /* 0x008fe40000004100 */
[----:B------:R-:W-:Y:S01]  /*1bc0*/  FFMA.FTZ R36, R5, R13, R36 ;  /* 0x0000000d05247223 */ /* 0x000fe20000010024 */
        /* <DEDUP_REMOVED lines=8> */
[----:B------:R-:W-:Y:S01]  /*1c50*/  FMUL.FTZ R13, R8, R13 ;  /* 0x0000000d080d7220 */ /* 0x000fe20000410000 */
[-C--:B------:R-:W-:Y:S01]  /*1c60*/  FMUL.FTZ R14, R14, R15.reuse ;  /* 0x0000000f0e0e7220 */ /* 0x080fe20000410000 */
[----:B------:R-:W-:Y:S01]  /*1c70*/  FADD.FTZ R41, R41, R15 ;  /* 0x0000000f29297221 */ /* 0x000fe20000010000 */
[----:B------:R-:W-:Y:S01]  /*1c80*/  FADD.FTZ R241, R241, R16 ;  /* 0x00000010f1f17221 */ /* 0x000fe20000010000 */
[-C--:B------:R-:W-:Y:S01]  /*1c90*/  FFMA.FTZ R193, R13, R16.reuse, R193 ;  /* 0x000000100dc17223 */ /* 0x080fe200000100c1 */
[----:B------:R-:W-:Y:S01]  /*1ca0*/  FFMA.FTZ R14, R27, R16, R14 ;  /* 0x000000101b0e7223 */ /* 0x000fe2000001000e */
[----:B------:R-:W-:Y:S01]  /*1cb0*/  FFMA.FTZ R37, R13, R15, R37 ;  /* 0x0000000f0d257223 */ /* 0x000fe20000010025 */
[----:B------:R-:W-:-:S02]  /*1cc0*/  HADD2.F32 R16, -RZ, R61.H0_H0 ;  /* 0x2000003dff107230 */ /* 0x000fc40000004100 */
[----:B------:R-:W-:Y:S02]  /*1cd0*/  HADD2.F32 R27, -RZ, R153.H0_H0 ;  /* 0x20000099ff1b7230 */ /* 0x000fe40000004100 */
[--C-:B------:R-:W-:Y:S02]  /*1ce0*/  HADD2.F32 R15, -RZ, R157.reuse.H0_H0 ;  /* 0x2000009dff0f7230 */ /* 0x100fe40000004100 */
[----:B------:R-:W-:Y:S02]  /*1cf0*/  HADD2.F32 R157, -RZ, R157.H1_H1 ;  /* 0x3000009dff9d7230 */ /* 0x000fe40000004100 */
[----:B------:R-:W-:Y:S01]  /*1d00*/  FMUL.FTZ R16, R16, R27 ;  /* 0x0000001b10107220 */ /* 0x000fe20000410000 */
[----:B------:R-:W-:Y:S02]  /*1d10*/  HADD2.F32 R152, -RZ, R57.H0_H0 ;  /* 0x20000039ff987230 */ /* 0x000fe40000004100 */
        /* <DEDUP_REMOVED lines=16> */
[----:B------:R-:W-:Y:S01]  /*1e20*/  FFMA.FTZ R38, R15, R27, R38 ;  /* 0x0000001b0f267223 */ /* 0x000fe20000010026 */
[----:B------:R-:W-:-:S02]  /*1e30*/  HADD2.F32 R27, -RZ, R153.H1_H1 ;  /* 0x30000099ff1b7230 */ /* 0x000fc40000004100 */
[----:B------:R-:W-:Y:S02]  /*1e40*/  HADD2.F32 R153, -RZ, R61.H1_H1 ;  /* 0x3000003dff997230 */ /* 0x000fe40000004100 */
[----:B------:R-:W-:Y:S01]  /*1e50*/  FADD.FTZ R242, R242, R156 ;  /* 0x0000009cf2f27221 */ /* 0x000fe20000010000 */
[----:B------:R-:W-:Y:S02]  /*1e60*/  HADD2.F32 R156, -RZ, R57.H1_H1 ;  /* 0x30000039ff9c7230 */ /* 0x000fe40000004100 */
[----:B------:R-:W-:-:S04]  /*1e70*/  FMUL.FTZ R153, R153, R27 ;  /* 0x0000001b99997220 */ /* 0x000fc80000410000 */
[----:B------:R-:W-:Y:S01]  /*1e80*/  FFMA.FTZ R173, R156, R152, R153 ;  /* 0x000000989cad7223 */ /* 0x000fe20000010099 */
[----:B------:R-:W-:Y:S02]  /*1e90*/  HADD2.F32 R153, -RZ, R158.H0_H0 ;  /* 0x2000009eff997230 */ /* 0x000fe40000004100 */
[----:B------:R-:W-:Y:S01]  /*1ea0*/  FADD.FTZ R43, R43, R27 ;  /* 0x0000001b2b2b7221 */ /* 0x000fe20000010000 */
[----:B------:R-:W-:Y:S01]  /*1eb0*/  FFMA.FTZ R39, R174, R27, R39 ;  /* 0x0000001bae277223 */ /* 0x000fe20000010027 */
[----:B------:R-:W-:Y:S02]  /*1ec0*/  HADD2.F32 R27, -RZ, R62.H0_H0 ;  /* 0x2000003eff1b7230 */ /* 0x000fe40000004100 */
[----:B------:R-:W-:Y:S02]  /*1ed0*/  HADD2.F32 R160, -RZ, R154.H0_H0 ;  /* 0x2000009affa07230 */ /* 0x000fe40000004100 */
[----:B------:R-:W-:Y:S01]  /*1ee0*/  FADD.FTZ R153, -R211, R153 ;  /* 0x00000099d3997221 */ /* 0x000fe20000010100 */
[----:B------:R-:W-:Y:S01]  /*1ef0*/  FADD.FTZ R243, R243, R152 ;  /* 0x00000098f3f37221 */ /* 0x000fe20000010000 */
[----:B------:R-:W-:-:S02]  /*1f00*/  HADD2.F32 R152, -RZ, R58.H0_H0 ;  /* 0x2000003aff987230 */ /* 0x000fc40000004100 */
[----:B------:R-:W-:Y:S02]  /*1f10*/  HADD2.F32 R156, -RZ, R162.H0_H0 ;  /* 0x200000a2ff9c7230 */ /* 0x000fe40000004100 */
[----:B------:R-:W-:Y:S01]  /*1f20*/  FMUL.FTZ R27, R27, R160 ;  /* 0x000000a01b1b7220 */ /* 0x000fe20000410000 */
[----:B------:R-:W-:Y:S02]  /*1f30*/  HADD2.F32 R157, -RZ, R154.H1_H1 ;  /* 0x3000009aff9d7230 */ /* 0x000fe40000004100 */
[----:B------:R-:W-:Y:S01]  /*1f40*/  FMUL.FTZ R172, R8, R153 ;  /* 0x0000009908ac7220 */ /* 0x000fe20000410000 */
[----:B------:R-:W-:Y:S02]  /*1f50*/  HADD2.F32 R154, -RZ, R158.H1_H1 ;  /* 0x3000009eff9a7230 */ /* 0x000fe40000004100 */
[----:B------:R-:W-:Y:S02]  /*1f60*/  HADD2.F32 R153, -RZ, R62.H1_H1 ;  /* 0x3000003eff997230 */ /* 0x000fe40000004100 */
[-C--:B------:R-:W-:Y:S01]  /*1f70*/  FFMA.FTZ R27, R152, R156.reuse, R27 ;  /* 0x0000009c981b7223 */ /* 0x080fe2000001001b */
[----:B------:R-:W-:Y:S01]  /*1f80*/  FADD.FTZ R236, R236, R156 ;  /* 0x0000009cecec7221 */ /* 0x000fe20000010000 */
[----:B------:R-:W-:Y:S01]  /*1f90*/  FFMA.FTZ R191, R172, R156, R191 ;  /* 0x0000009cacbf7223 */ /* 0x000fe200000100bf */
[----:B------:R-:W-:Y:S01]  /*1fa0*/  FADD.FTZ R156, -R211, R154 ;  /* 0x0000009ad39c7221 */ /* 0x000fe20000010100 */
[----:B------:R-:W-:-:S02]  /*1fb0*/  HADD2.F32 R152, -RZ, R162.H1_H1 ;  /* 0x300000a2ff987230 */ /* 0x000fc40000004100 */
[----:B------:R-:W-:Y:S01]  /*1fc0*/  FMUL.FTZ R153, R153, R157 ;  /* 0x0000009d99997220 */ /* 0x000fe20000410000 */
[----:B------:R-:W-:Y:S02]  /*1fd0*/  HADD2.F32 R154, -RZ, R58.H1_H1 ;  /* 0x3000003aff9a7230 */ /* 0x000fe40000004100 */
[----:B------:R-:W-:-:S03]  /*1fe0*/  FMUL.FTZ R194, R8, R156 ;  /* 0x0000009c08c27220 */ /* 0x000fc60000410000 */
        /* <DEDUP_REMOVED lines=13> */
[----:B------:R0:W-:Y:S01]  /*20c0*/  STL [R1+0x40], R191 ;  /* 0x000040bf01007387 */ /* 0x0001e20000100800 */
[----:B------:R-:W-:Y:S02]  /*20d0*/  HADD2.F32 R154, -RZ, R159.H1_H1 ;  /* 0x3000009fff9a7230 */ /* 0x000fe40000004100 */
[----:B------:R-:W-:Y:S01]  /*20e0*/  FADD.FTZ R238, R238, R156 ;  /* 0x0000009ceeee7221 */ /* 0x000fe20000010000 */
[----:B0-----:R-:W-:Y:S01]  /*20f0*/  FFMA.FTZ R191, R153, R156, R152 ;  /* 0x0000009c99bf7223 */ /* 0x001fe20000010098 */
[----:B------:R-:W-:-:S02]  /*2100*/  HADD2.F32 R152, -RZ, R63.H1_H1 ;  /* 0x3000003fff987230 */ /* 0x000fc40000004100 */
[----:B------:R-:W-:Y:S01]  /*2110*/  FADD.FTZ R154, -R211, R154 ;  /* 0x0000009ad39a7221 */ /* 0x000fe20000010100 */
[----:B------:R-:W-:Y:S01]  /*2120*/  HADD2.F32 R153, -RZ, R59.H1_H1 ;  /* 0x3000003bff997230 */ /* 0x000fe20000004100 */
[----:B------:R0:W-:Y:S01]  /*2130*/  STL [R1+0x44], R206 ;  /* 0x000044ce01007387 */ /* 0x0001e20000100800 */
[----:B------:R-:W-:Y:S01]  /*2140*/  FADD.FTZ R80, R80, R160 ;  /* 0x000000a050507221 */ /* 0x000fe20000010000 */
[----:B------:R-:W-:Y:S01]  /*2150*/  FFMA.FTZ R112, R172, R160, R112 ;  /* 0x000000a0ac707223 */ /* 0x000fe20000010070 */
[----:B------:R-:W-:Y:S01]  /*2160*/  FADD.FTZ R82, R82, R157 ;  /* 0x0000009d52527221 */ /* 0x000fe20000010000 */
[----:B------:R-:W-:Y:S01]  /*2170*/  FFMA.FTZ R114, R192, R157, R114 ;  /* 0x0000009dc0727223 */ /* 0x000fe20000010072 */
[----:B------:R-:W-:Y:S01]  /*2180*/  IADD3 R226, PT, PT, R226, 0x20, RZ ;  /* 0x00000020e2e27810 */ /* 0x000fe20007ffe0ff */
[----:B--2---:R-:W-:Y:S01]  /*2190*/  FFMA.FTZ R205, R192, R156, R205 ;  /* 0x0000009cc0cd7223 */ /* 0x004fe200000100cd */
[----:B------:R-:W-:Y:S02]  /*21a0*/  HADD2.F32 R156, -RZ, R155.H1_H1 ;  /* 0x3000009bff9c7230 */ /* 0x000fe40000004100 */
[----:B------:R-:W-:-:S03]  /*21b0*/  HADD2.F32 R155, -RZ, R163.H1_H1 ;  /* 0x300000a3ff9b7230 */ /* 0x000fc60000004100 */
[----:B------:R-:W-:Y:S01]  /*21c0*/  FMUL.FTZ R152, R152, R156 ;  /* 0x0000009c98987220 */ /* 0x000fe20000410000 */
[----:B------:R1:W-:Y:S03]  /*21d0*/  STL [R1+0x48], R205 ;  /* 0x000048cd01007387 */ /* 0x0003e60000100800 */
[-C--:B0-----:R-:W-:Y:S01]  /*21e0*/  FFMA.FTZ R206, R153, R155.reuse, R152 ;  /* 0x0000009b99ce7223 */ /* 0x081fe20000010098 */
[----:B------:R-:W-:Y:S01]  /*21f0*/  FADD.FTZ R152, R224, R4 ;  /* 0x00000004e0987221 */ /* 0x000fe20000010000 */
[----:B------:R-:W-:Y:S01]  /*2200*/  FFMA.FTZ R153, R5, R4, R225 ;  /* 0x0000000405997223 */ /* 0x000fe200000100e1 */
[----:B-1----:R-:W-:Y:S02]  /*2210*/  FMUL.FTZ R205, R8, R154 ;  /* 0x0000009a08cd7220 */ /* 0x002fe40000410000 */
[----:B------:R-:W-:Y:S01]  /*2220*/  FADD.FTZ R152, R152, R14 ;  /* 0x0000000e98987221 */ /* 0x000fe20000010000 */
[----:B------:R-:W-:Y:S01]  /*2230*/  FFMA.FTZ R153, R13, R14, R153 ;  /* 0x0000000e0d997223 */ /* 0x000fe20000010099 */
[----:B---3--:R-:W-:-:S02]  /*2240*/  FFMA.FTZ R161, R205, R155, R161 ;  /* 0x0000009bcda17223 */ /* 0x008fc400000100a1 */
[----:B------:R-:W-:Y:S01]  /*2250*/  FADD.FTZ R152, R152, R16 ;  /* 0x0000001098987221 */ /* 0x000fe20000010000 */
[----:B------:R-:W-:Y:S02]  /*2260*/  FFMA.FTZ R153, R15, R16, R153 ;  /* 0x000000100f997223 */ /* 0x000fe40000010099 */
        /* <DEDUP_REMOVED lines=10> */
[----:B------:R-:W-:Y:S01]  /*2310*/  FADD.FTZ R83, R83, R156 ;  /* 0x0000009c53537221 */ /* 0x000fe20000010000 */
[C---:B------:R-:W-:Y:S01]  /*2320*/  FFMA.FTZ R115, R205.reuse, R156, R115 ;  /* 0x0000009ccd737223 */ /* 0x040fe20000010073 */
[----:B------:R-:W-:Y:S01]  /*2330*/  FADD.FTZ R224, R152, R206 ;  /* 0x000000ce98e07221 */ /* 0x000fe20000010000 */
[----:B-1----:R-:W-:-:S07]  /*2340*/  FFMA.FTZ R225, R205, R206, R153 ;  /* 0x000000cecde17223 */ /* 0x002fce0000010099 */
.L_x_797:
[----:B------:R-:W-:Y:S05]  /*2350*/  BSYNC.RECONVERGENT B1 ;  /* 0x0000000000017941 */ /* 0x000fea0003800200 */
.L_x_796:
        /* <DEDUP_REMOVED lines=33> */
[----:B------:R-:W-:Y:S02]  /*2570*/  HADD2.F32 R24, -RZ, R65.H0_H0 ;  /* 0x20000041ff187230 */ /* 0x000fe40000004100 */
        /* <DEDUP_REMOVED lines=31> */
[----:B------:R-:W-:Y:S01]  /*2770*/  FFMA.FTZ R20, R24, R25, R20 ;  /* 0x0000001918147223 */ /* 0x000fe20000010014 */
        /* <DEDUP_REMOVED lines=95> */
.L_x_799:
[----:B------:R-:W-:Y:S05]  /*2d70*/  BSYNC.RECONVERGENT B1 ;  /* 0x0000000000017941 */ /* 0x000fea0003800200 */
.L_x_798:
        /* <DEDUP_REMOVED lines=10> */
[----:B------:R-:W3:Y:S01]  /*2e20*/  LDL.LU R202, [R1] ;  /* 0x0000000001ca7983 */ /* 0x000ee20000300800 */
[----:B-1----:R-:W-:Y:S01]  /*2e30*/  IMAD.WIDE.U32 R152, R226, 0x10, R152 ;  /* 0x00000010e2987825 */ /* 0x002fe200078e0098 */
[----:B------:R-:W-:-:S04]  /*2e40*/  ISETP.NE.U32.AND P3, PT, RZ, UR10, PT ;  /* 0x0000000aff007c0c */ /* 0x000fc8000bf65070 */
[----:B------:R-:W1:Y:S01]  /*2e50*/  LDC.64 R184, c[0x0][0x3b0] ;  /* 0x0000ec00ffb87b82 */ /* 0x000e620000000a00 */
[----:B0-----:R-:W-:Y:S01]  /*2e60*/  IMAD.WIDE.U32 R156, R226, 0x10, R156 ;  /* 0x00000010e29c7825 */ /* 0x001fe200078e009c */
[----:B------:R4:W2:Y:S01]  /*2e70*/  LDG.E.128 R160, desc[UR8][R152.64] ;  /* 0x0000000898a07981 */ /* 0x0008a2000c1e1d00 */
[----:B------:R-:W-:-:S03]  /*2e80*/  ISETP.NE.AND.EX P0, PT, RZ, UR25, PT, P0 ;  /* 0x00000019ff007c0c */ /* 0x000fc6000bf05300 */
[----:B------:R-:W3:Y:S04]  /*2e90*/  LDL.LU R210, [R1+0x4] ;  /* 0x0000040001d27983 */ /* 0x000ee80000300800 */
[----:B------:R-:W3:Y:S01]  /*2ea0*/  LDG.E.128 R156, desc[UR8][R156.64] ;  /* 0x000000089c9c7981 */ /* 0x000ee2000c1e1d00 */
[----:B----4-:R-:W-:Y:S01]  /*2eb0*/  IMAD.WIDE.U32 R152, R226, 0x10, R154 ;  /* 0x00000010e2987825 */ /* 0x010fe200078e009a */
[----:B------:R-:W-:-:S04]  /*2ec0*/  ISETP.NE.AND.EX P3, PT, RZ, UR11, PT, P3 ;  /* 0x0000000bff007c0c */ /* 0x000fc8000bf65330 */
[----:B------:R-:W0:Y:S01]  /*2ed0*/  @P0 LDC.64 R182, c[0x0][0x438] ;  /* 0x00010e00ffb60b82 */ /* 0x000e220000000a00 */
[----:B------:R-:W4:Y:S08]  /*2ee0*/  LDG.E.128 R152, desc[UR8][R152.64] ;  /* 0x0000000898987981 */ /* 0x000f30000c1e1d00 */
[----:B------:R-:W1:Y:S01]  /*2ef0*/  @P3 LDC.64 R170, c[0x0][0x3b8] ;  /* 0x0000ee00ffaa3b82 */ /* 0x000e620000000a00 */
[----:B0-----:R-:W-:-:S05]  /*2f00*/  @P0 IMAD.WIDE.U32 R182, R226, 0x10, R182 ;  /* 0x00000010e2b60825 */ /* 0x001fca00078e00b6 */
[----:B------:R0:W5:Y:S01]  /*2f10*/  @P0 LDG.E.128 R148, desc[UR8][R182.64] ;  /* 0x00000008b6940981 */ /* 0x000162000c1e1d00 */
[----:B-1----:R-:W-:-:S05]  /*2f20*/  @P3 IMAD.WIDE.U32 R180, R226, 0x8, R170 ;  /* 0x00000008e2b43825 */ /* 0x002fca00078e00aa */
[----:B------:R1:W5:Y:S01]  /*2f30*/  @P3 LDG.E.64 R168, desc[UR8][R180.64] ;  /* 0x00000008b4a83981 */ /* 0x000362000c1e1b00 */
[----:B------:R-:W-:-:S06]  /*2f40*/  IMAD.WIDE.U32 R170, R226, 0x8, R184 ;  /* 0x00000008e2aa7825 */ /* 0x000fcc00078e00b8 */
[----:B------:R-:W5:Y:S01]  /*2f50*/  LDG.E.64 R170, desc[UR8][R170.64] ;  /* 0x00000008aaaa7981 */ /* 0x000f62000c1e1b00 */
[--C-:B--2---:R-:W-:Y:S02]  /*2f60*/  HADD2.F32 R21, -RZ, R160.reuse.H0_H0 ;  /* 0x200000a0ff157230 */ /* 0x104fe40000004100 */
[----:B------:R-:W-:Y:S02]  /*2f70*/  HADD2.F32 R179, -RZ, R160.H1_H1 ;  /* 0x300000a0ffb37230 */ /* 0x000fe40000004100 */
[--C-:B------:R-:W-:Y:S02]  /*2f80*/  HADD2.F32 R160, -RZ, R161.reuse.H0_H0 ;  /* 0x200000a1ffa07230 */ /* 0x100fe40000004100 */
[----:B------:R-:W-:Y:S02]  /*2f90*/  HADD2.F32 R161, -RZ, R161.H1_H1 ;  /* 0x300000a1ffa17230 */ /* 0x000fe40000004100 */
[----:B------:R-:W-:Y:S02]  /*2fa0*/  HADD2.F32 R22, -RZ, R162.H0_H0 ;  /* 0x200000a2ff167230 */ /* 0x000fe40000004100 */
[----:B0-----:R-:W-:-:S02]  /*2fb0*/  HADD2.F32 R182, -RZ, R163.H0_H0 ;  /* 0x200000a3ffb67230 */ /* 0x001fc40000004100 */
[C---:B------:R-:W-:Y:S01]  /*2fc0*/  FADD.FTZ R183, -R211.reuse, R161 ;  /* 0x000000a1d3b77221 */ /* 0x040fe20000010100 */
[----:B-1----:R-:W-:Y:S02]  /*2fd0*/  HADD2.F32 R180, -RZ, R163.H1_H1 ;  /* 0x300000a3ffb47230 */ /* 0x002fe40000004100 */
[C---:B------:R-:W-:Y:S01]  /*2fe0*/  FADD.FTZ R163, -R211.reuse, R22 ;  /* 0x00000016d3a37221 */ /* 0x040fe20000010100 */
[----:B------:R-:W-:Y:S02]  /*2ff0*/  HADD2.F32 R22, -RZ, R76.H0_H0 ;  /* 0x2000004cff167230 */ /* 0x000fe40000004100 */
[C---:B------:R-:W-:Y:S01]  /*3000*/  FADD.FTZ R161, -R211.reuse, R182 ;  /* 0x000000b6d3a17221 */ /* 0x040fe20000010100 */
[----:B----4-:R-:W-:Y:S02]  /*3010*/  HADD2.F32 R182, -RZ, R152.H0_H0 ;  /* 0x20000098ffb67230 */ /* 0x010fe40000004100 */
[C---:B------:R-:W-:Y:S01]  /*3020*/  FADD.FTZ R21, -R211.reuse, R21 ;  /* 0x00000015d3157221 */ /* 0x040fe20000010100 */
[C---:B------:R-:W-:Y:S01]  /*3030*/  FADD.FTZ R181, -R211.reuse, R160 ;  /* 0x000000a0d3b57221 */ /* 0x040fe20000010100 */
[----:B------:R-:W-:Y:S01]  /*3040*/  FADD.FTZ R160, -R211, R180 ;  /* 0x000000b4d3a07221 */ /* 0x000fe20000010100 */
[----:B------:R-:W-:-:S02]  /*3050*/  HADD2.F32 R180, -RZ, R72.H0_H0 ;  /* 0x20000048ffb47230 */ /* 0x000fc40000004100 */
[----:B------:R-:W-:Y:S01]  /*3060*/  FMUL.FTZ R22, R22, R182 ;  /* 0x000000b616167220 */ /* 0x000fe20000410000 */
[----:B---3--:R-:W-:Y:S02]  /*3070*/  HADD2.F32 R184, -RZ, R156.H0_H0 ;  /* 0x2000009cffb87230 */ /* 0x008fe40000004100 */
[----:B-----5:R-:W-:Y:S01]  /*3080*/  FMUL.FTZ R21, R8, R21 ;  /* 0x0000001508157220 */ /* 0x020fe20000410000 */
[----:B------:R-:W-:Y:S02]  /*3090*/  FADD.FTZ R124, R124, R182 ;  /* 0x000000b67c7c7221 */ /* 0x000fe40000010000 */
[----:B------:R-:W-:Y:S01]  /*30a0*/  FFMA.FTZ R22, R180, R184, R22 ;  /* 0x000000b8b4167223 */ /* 0x000fe20000010016 */
[----:B------:R-:W-:Y:S01]  /*30b0*/  FFMA.FTZ R96, R21, R182, R96 ;  /* 0x000000b615607223 */ /* 0x000fe20000010060 */
[----:B------:R-:W-:Y:S02]  /*30c0*/  HADD2.F32 R182, -RZ, R152.H1_H1 ;  /* 0x30000098ffb67230 */ /* 0x000fe40000004100 */
[----:B------:R-:W-:-:S02]  /*30d0*/  HADD2.F32 R180, -RZ, R76.H1_H1 ;  /* 0x3000004cffb47230 */ /* 0x000fc40000004100 */
[----:B------:R-:W-:Y:S01]  /*30e0*/  FADD.FTZ R179, -R211, R179 ;  /* 0x000000b3d3b37221 */ /* 0x000fe20000010100 */
[----:B------:R-:W-:Y:S02]  /*30f0*/  HADD2.F32 R152, -RZ, R156.H1_H1 ;  /* 0x3000009cff987230 */ /* 0x000fe40000004100 */
[----:B------:R-:W-:Y:S01]  /*3100*/  FMUL.FTZ R156, R180, R182 ;  /* 0x000000b6b49c7220 */ /* 0x000fe20000410000 */
[----:B------:R-:W-:Y:S02]  /*3110*/  HADD2.F32 R180, -RZ, R72.H1_H1 ;  /* 0x30000048ffb47230 */ /* 0x000fe40000004100 */
[----:B------:R-:W-:Y:S01]  /*3120*/  FMUL.FTZ R179, R8, R179 ;  /* 0x000000b308b37220 */ /* 0x000fe20000410000 */
[----:B------:R-:W-:Y:S01]  /*3130*/  FADD.FTZ R220, R220, R184 ;  /* 0x000000b8dcdc7221 */ /* 0x000fe20000010000 */
[----:B------:R-:W-:Y:S01]  /*3140*/  FFMA.FTZ R199, R21, R184, R199 ;  /* 0x000000b815c77223 */ /* 0x000fe200000100c7 */
[----:B------:R-:W-:Y:S01]  /*3150*/  FADD.FTZ R221, R221, R152 ;  /* 0x00000098dddd7221 */ /* 0x000fe20000010000 */
[-C--:B------:R-:W-:Y:S01]  /*3160*/  FFMA.FTZ R180, R180, R152.reuse, R156 ;  /* 0x00000098b4b47223 */ /* 0x080fe2000001009c */
[----:B------:R-:W-:Y:S01]  /*3170*/  FFMA.FTZ R200, R179, R152, R200 ;  /* 0x00000098b3c87223 */ /* 0x000fe200000100c8 */
[----:B------:R-:W-:-:S02]  /*3180*/  HADD2.F32 R152, -RZ, R77.H0_H0 ;  /* 0x2000004dff987230 */ /* 0x000fc40000004100 */
[----:B------:R-:W-:Y:S02]  /*3190*/  HADD2.F32 R184, -RZ, R153.H0_H0 ;  /* 0x20000099ffb87230 */ /* 0x000fe40000004100 */
[----:B------:R-:W-:Y:S02]  /*31a0*/  HADD2.F32 R156, -RZ, R73.H0_H0 ;  /* 0x20000049ff9c7230 */ /* 0x000fe40000004100 */
[--C-:B------:R-:W-:Y:S02]  /*31b0*/  HADD2.F32 R185, -RZ, R157.reuse.H0_H0 ;  /* 0x2000009dffb97230 */ /* 0x100fe40000004100 */
[----:B------:R-:W-:Y:S01]  /*31c0*/  FMUL.FTZ R152, R152, R184 ;  /* 0x000000b898987220 */ /* 0x000fe20000410000 */
[----:B------:R-:W-:Y:S01]  /*31d0*/  FADD.FTZ R125, R125, R182 ;  /* 0x000000b67d7d7221 */ /* 0x000fe20000010000 */
[----:B------:R-:W-:Y:S01]  /*31e0*/  FFMA.FTZ R97, R179, R182, R97 ;  /* 0x000000b6b3617223 */ /* 0x000fe20000010061 */
[----:B------:R-:W-:Y:S01]  /*31f0*/  FMUL.FTZ R181, R8, R181 ;  /* 0x000000b508b57220 */ /* 0x000fe20000410000 */
[----:B------:R-:W-:Y:S01]  /*3200*/  FFMA.FTZ R182, R156, R185, R152 ;  /* 0x000000b99cb67223 */ /* 0x000fe20000010098 */
[----:B------:R-:W-:-:S02]  /*3210*/  HADD2.F32 R152, -RZ, R157.H1_H1 ;  /* 0x3000009dff987230 */ /* 0x000fc40000004100 */
[----:B------:R-:W-:Y:S01]  /*3220*/  FMUL.FTZ R186, R8, R183 ;  /* 0x000000b708ba7220 */ /* 0x000fe20000410000 */
[----:B------:R-:W-:Y:S01]  /*3230*/  FFMA.FTZ R201, R181, R185, R201 ;  /* 0x000000b9b5c97223 */ /* 0x000fe200000100c9 */
[----:B------:R-:W-:Y:S02]  /*3240*/  STL [R1+0x10], R199 ;  /* 0x000010c701007387 */ /* 0x000fe40000100800 */
[----:B------:R-:W-:Y:S02]  /*3250*/  FFMA.FTZ R209, R186, R152, R209 ;  /* 0x00000098bad17223 */ /* 0x000fe400000100d1 */
[----:B------:R-:W-:Y:S04]  /*3260*/  STL [R1+0x14], R200 ;  /* 0x000014c801007387 */ /* 0x000fe80000100800 */
[----:B------:R-:W-:Y:S04]  /*3270*/  STL [R1+0x18], R201 ;  /* 0x000018c901007387 */ /* 0x000fe80000100800 */
[----:B------:R0:W-:Y:S01]  /*3280*/  STL [R1+0x1c], R209 ;  /* 0x00001cd101007387 */ /* 0x0001e20000100800 */
[----:B------:R-:W-:-:S03]  /*3290*/  HADD2.F32 R162, -RZ, R162.H1_H1 ;  /* 0x300000a2ffa27230 */ /* 0x000fc60000004100 */
[----:B0-----:R-:W2:Y:S02]  /*32a0*/  LDL.LU R209, [R1+0x8] ;  /* 0x0000080001d17983 */ /* 0x001ea40000300800 */
[----:B------:R-:W-:Y:S02]  /*32b0*/  FADD.FTZ R162, -R211, R162 ;  /* 0x000000a2d3a27221 */ /* 0x000fe40000010100 */
[----:B------:R-:W3:Y:S01]  /*32c0*/  LDL.LU R211, [R1+0xc] ;  /* 0x00000c0001d37983 */ /* 0x000ee20000300800 */
[----:B------:R-:W-:Y:S01]  /*32d0*/  FADD.FTZ R126, R126, R184 ;  /* 0x000000b87e7e7221 */ /* 0x000fe20000010000 */
[----:B------:R-:W-:Y:S01]  /*32e0*/  FFMA.FTZ R98, R181, R184, R98 ;  /* 0x000000b8b5627223 */ /* 0x000fe20000010062 */
[----:B------:R-:W-:Y:S02]  /*32f0*/  HADD2.F32 R184, -RZ, R153.H1_H1 ;  /* 0x30000099ffb87230 */ /* 0x000fe40000004100 */
[----:B------:R-:W-:Y:S02]  /*3300*/  HADD2.F32 R153, -RZ, R77.H1_H1 ;  /* 0x3000004dff997230 */ /* 0x000fe40000004100 */
[----:B------:R-:W-:-:S03]  /*3310*/  HADD2.F32 R156, -RZ, R73.H1_H1 ;  /* 0x30000049ff9c7230 */ /* 0x000fc60000004100 */
[----:B------:R-:W-:Y:S01]  /*3320*/  FMUL.FTZ R153, R153, R184 ;  /* 0x000000b899997220 */ /* 0x000fe20000410000 */
[----:B------:R-:W-:Y:S01]  /*3330*/  FADD.FTZ R222, R222, R185 ;  /* 0x000000b9dede7221 */ /* 0x000fe20000010000 */
[----:B------:R-:W-:Y:S02]  /*3340*/  FADD.FTZ R223, R223, R152 ;  /* 0x00000098dfdf7221 */ /* 0x000fe40000010000 */
[----:B------:R-:W-:Y:S01]  /*3350*/  FFMA.FTZ R185, R156, R152, R153 ;  /* 0x000000989cb97223 */ /* 0x000fe20000010099 */
[----:B------:R-:W-:Y:S02]  /*3360*/  HADD2.F32 R152, -RZ, R78.H0_H0 ;  /* 0x2000004eff987230 */ /* 0x000fe40000004100 */
[----:B------:R-:W-:Y:S02]  /*3370*/  HADD2.F32 R156, -RZ, R154.H0_H0 ;  /* 0x2000009aff9c7230 */ /* 0x000fe40000004100 */
[----:B------:R-:W-:Y:S01]  /*3380*/  FADD.FTZ R127, R127, R184 ;  /* 0x000000b87f7f7221 */ /* 0x000fe20000010000 */
[----:B------:R-:W-:Y:S01]  /*3390*/  FFMA.FTZ R99, R186, R184, R99 ;  /* 0x000000b8ba637223 */ /* 0x000fe20000010063 */
[----:B------:R-:W-:-:S02]  /*33a0*/  HADD2.F32 R153, -RZ, R74.H0_H0 ;  /* 0x2000004aff997230 */ /* 0x000fc40000004100 */
[----:B------:R-:W-:Y:S01]  /*33b0*/  FMUL.FTZ R184, R8, R163 ;  /* 0x000000a308b87220 */ /* 0x000fe20000410000 */
[----:B------:R-:W-:Y:S02]  /*33c0*/  HADD2.F32 R157, -RZ, R158.H0_H0 ;  /* 0x2000009eff9d7230 */ /* 0x000fe40000004100 */
[-C--:B------:R-:W-:Y:S01]  /*33d0*/  FMUL.FTZ R152, R152, R156.reuse ;  /* 0x0000009c98987220 */ /* 0x080fe20000410000 */
[----:B------:R-:W-:Y:S01]  /*33e0*/  FADD.FTZ R128, R128, R156 ;  /* 0x0000009c80807221 */ /* 0x000fe20000010000 */
[----:B------:R-:W-:Y:S01]  /*33f0*/  FFMA.FTZ R100, R184, R156, R100 ;  /* 0x0000009cb8647223 */ /* 0x000fe20000010064 */
[----:B------:R-:W-:Y:S02]  /*3400*/  HADD2.F32 R156, -RZ, R154.H1_H1 ;  /* 0x3000009aff9c7230 */ /* 0x000fe40000004100 */
[----:B------:R-:W-:Y:S01]  /*3410*/  FFMA.FTZ R183, R153, R157, R152 ;  /* 0x0000009d99b77223 */ /* 0x000fe20000010098 */
[----:B------:R-:W-:Y:S02]  /*3420*/  HADD2.F32 R153, -RZ, R78.H1_H1 ;  /* 0x3000004eff997230 */ /* 0x000fe40000004100 */
[----:B------:R-:W-:Y:S01]  /*3430*/  FMUL.FTZ R199, R8, R162 ;  /* 0x000000a208c77220 */ /* 0x000fe20000410000 */
[----:B------:R-:W-:-:S02]  /*3440*/  HADD2.F32 R152, -RZ, R158.H1_H1 ;  /* 0x3000009eff987230 */ /* 0x000fc40000004100 */
[----:B------:R-:W-:Y:S02]  /*3450*/  HADD2.F32 R154, -RZ, R74.H1_H1 ;  /* 0x3000004aff9a7230 */ /* 0x000fe40000004100 */
[----:B------:R-:W-:Y:S01]  /*3460*/  FMUL.FTZ R153, R153, R156 ;  /* 0x0000009c99997220 */ /* 0x000fe20000410000 */
[----:B------:R-:W-:Y:S01]  /*3470*/  FADD.FTZ R217, R217, R152 ;  /* 0x00000098d9d97221 */ /* 0x000fe20000010000 */
[-C--:B------:R-:W-:Y:S02]  /*3480*/  FFMA.FTZ R210, R199, R152.reuse, R210 ;  /* 0x00000098c7d27223 */ /* 0x080fe400000100d2 */
[----:B------:R-:W-:Y:S01]  /*3490*/  FFMA.FTZ R200, R154, R152, R153 ;  /* 0x000000989ac87223 */ /* 0x000fe20000010099 */
[----:B------:R-:W-:Y:S02]  /*34a0*/  HADD2.F32 R152, -RZ, R79.H0_H0 ;  /* 0x2000004fff987230 */ /* 0x000fe40000004100 */
[----:B------:R-:W-:Y:S02]  /*34b0*/  HADD2.F32 R154, -RZ, R155.H0_H0 ;  /* 0x2000009bff9a7230 */ /* 0x000fe40000004100 */
[----:B------:R-:W-:Y:S01]  /*34c0*/  FFMA.FTZ R202, R184, R157, R202 ;  /* 0x0000009db8ca7223 */ /* 0x000fe200000100ca */
[----:B------:R-:W-:Y:S01]  /*34d0*/  FADD.FTZ R129, R129, R156 ;  /* 0x0000009c81817221 */ /* 0x000fe20000010000 */
[----:B------:R-:W-:Y:S01]  /*34e0*/  FFMA.FTZ R101, R199, R156, R101 ;  /* 0x0000009cc7657223 */ /* 0x000fe20000010065 */
[----:B------:R-:W-:-:S02]  /*34f0*/  HADD2.F32 R153, -RZ, R75.H0_H0 ;  /* 0x2000004bff997230 */ /* 0x000fc40000004100 */
[-C--:B------:R-:W-:Y:S01]  /*3500*/  FMUL.FTZ R152, R152, R154.reuse ;  /* 0x0000009a98987220 */ /* 0x080fe20000410000 */
[----:B------:R-:W-:Y:S02]  /*3510*/  HADD2.F32 R156, -RZ, R159.H0_H0 ;  /* 0x2000009fff9c7230 */ /* 0x000fe40000004100 */
[----:B------:R-:W-:Y:S01]  /*3520*/  FMUL.FTZ R201, R8, R161 ;  /* 0x000000a108c97220 */ /* 0x000fe20000410000 */
[----:B------:R0:W-:Y:S01]  /*3530*/  STL [R1], R202 ;  /* 0x000000ca01007387 */ /* 0x0001e20000100800 */
[----:B------:R-:W-:Y:S02]  /*3540*/  HADD2.F32 R155, -RZ, R155.H1_H1 ;  /* 0x3000009bff9b7230 */ /* 0x000fe40000004100 */
[----:B------:R-:W-:Y:S01]  /*3550*/  FADD.FTZ R130, R130, R154 ;  /* 0x0000009a82827221 */ /* 0x000fe20000010000 */
[----:B------:R-:W-:Y:S01]  /*3560*/  FFMA.FTZ R102, R201, R154, R102 ;  /* 0x0000009ac9667223 */ /* 0x000fe20000010066 */
[----:B------:R1:W-:Y:S01]  /*3570*/  STL [R1+0x4], R210 ;  /* 0x000004d201007387 */ /* 0x0003e20000100800 */
[----:B------:R-:W-:-:S02]  /*3580*/  HADD2.F32 R154, -RZ, R75.H1_H1 ;  /* 0x3000004bff9a7230 */ /* 0x000fc40000004100 */
[----:B0-----:R-:W-:Y:S01]  /*3590*/  FFMA.FTZ R202, R153, R156, R152 ;  /* 0x0000009c99ca7223 */ /* 0x001fe20000010098 */
[----:B------:R-:W-:Y:S02]  /*35a0*/  HADD2.F32 R153, -RZ, R79.H1_H1 ;  /* 0x3000004fff997230 */ /* 0x000fe40000004100 */
[----:B------:R-:W-:-:S03]  /*35b0*/  HADD2.F32 R152, -RZ, R159.H1_H1 ;  /* 0x3000009fff987230 */ /* 0x000fc60000004100 */
[----:B------:R-:W-:Y:S02]  /*35c0*/  FMUL.FTZ R153, R153, R155 ;  /* 0x0000009b99997220 */ /* 0x000fe40000410000 */
[----:B------:R-:W-:Y:S02]  /*35d0*/  FADD.FTZ R219, R219, R152 ;  /* 0x00000098dbdb7221 */ /* 0x000fe40000010000 */
[----:B-1----:R-:W-:Y:S01]  /*35e0*/  FFMA.FTZ R210, R154, R152, R153 ;  /* 0x000000989ad27223 */ /* 0x002fe20000010099 */
[----:B------:R-:W-:-:S04]  /*35f0*/  FFMA.FTZ R153, R21, R22, R225 ;  /* 0x0000001615997223 */ /* 0x000fc800000100e1 */
[----:B------:R-:W-:-:S04]  /*3600*/  FFMA.FTZ R153, R179, R180, R153 ;  /* 0x000000b4b3997223 */ /* 0x000fc80000010099 */
[----:B------:R-:W-:-:S04]  /*3610*/  FFMA.FTZ R153, R181, R182, R153 ;  /* 0x000000b6b5997223 */ /* 0x000fc80000010099 */
[----:B------:R-:W-:-:S04]  /*3620*/  FFMA.FTZ R153, R186, R185, R153 ;  /* 0x000000b9ba997223 */ /* 0x000fc80000010099 */
[----:B------:R-:W-:-:S04]  /*3630*/  FFMA.FTZ R153, R184, R183, R153 ;  /* 0x000000b7b8997223 */ /* 0x000fc80000010099 */
[----:B------:R-:W-:-:S04]  /*3640*/  FFMA.FTZ R153, R199, R200, R153 ;  /* 0x000000c8c7997223 */ /* 0x000fc80000010099 */
[----:B------:R-:W-:Y:S01]  /*3650*/  FFMA.FTZ R153, R201, R202, R153 ;  /* 0x000000cac9997223 */ /* 0x000fe20000010099 */
[----:B------:R-:W-:Y:S01]  /*3660*/  FADD.FTZ R216, R216, R157 ;  /* 0x0000009dd8d87221 */ /* 0x000fe20000010000 */
[----:B------:R-:W-:Y:S01]  /*3670*/  FADD.FTZ R218, R218, R156 ;  /* 0x0000009cdada7221 */ /* 0x000fe20000010000 */
[----:B------:R-:W-:Y:S01]  /*3680*/  FADD.FTZ R131, R131, R155 ;  /* 0x0000009b83837221 */ /* 0x000fe20000010000 */
[----:B--2---:R-:W-:-:S05]  /*3690*/  FFMA.FTZ R209, R201, R156, R209 ;  /* 0x0000009cc9d17223 */ /* 0x004fca00000100d1 */
[----:B------:R0:W-:Y:S02]  /*36a0*/  STL [R1+0x8], R209 ;  /* 0x000008d101007387 */ /* 0x0001e40000100800 */
[----:B0-----:R-:W-:-:S04]  /*36b0*/  FMUL.FTZ R209, R8, R160 ;  /* 0x000000a008d17220 */ /* 0x001fc80000410000 */
[----:B---3--:R-:W-:Y:S01]  /*36c0*/  FFMA.FTZ R211, R209, R152, R211 ;  /* 0x00000098d1d37223 */ /* 0x008fe200000100d3 */
[----:B------:R-:W-:-:S04]  /*36d0*/  FADD.FTZ R152, R224, R22 ;  /* 0x00000016e0987221 */ /* 0x000fc80000010000 */
[----:B------:R-:W-:Y:S01]  /*36e0*/  FADD.FTZ R152, R152, R180 ;  /* 0x000000b498987221 */ /* 0x000fe20000010000 */
[----:B------:R1:W-:Y:S03]  /*36f0*/  STL [R1+0xc], R211 ;  /* 0x00000cd301007387 */ /* 0x0003e60000100800 */
[----:B------:R-:W-:-:S04]  /*3700*/  FADD.FTZ R152, R152, R182 ;  /* 0x000000b698987221 */ /* 0x000fc80000010000 */
[----:B------:R-:W-:-:S04]  /*3710*/  FADD.FTZ R152, R152, R185 ;  /* 0x000000b998987221 */ /* 0x000fc80000010000 */
[----:B------:R-:W-:-:S04]  /*3720*/  FADD.FTZ R152, R152, R183 ;  /* 0x000000b798987221 */ /* 0x000fc80000010000 */
[----:B------:R-:W-:-:S04]  /*3730*/  FADD.FTZ R152, R152, R200 ;  /* 0x000000c898987221 */ /* 0x000fc80000010000 */
[----:B------:R-:W-:Y:S01]  /*3740*/  FADD.FTZ R152, R152, R202 ;  /* 0x000000ca98987221 */ /* 0x000fe20000010000 */
[C---:B------:R-:W-:Y:S01]  /*3750*/  FFMA.FTZ R103, R209.reuse, R155, R103 ;  /* 0x0000009bd1677223 */ /* 0x040fe20000010067 */
[----:B------:R-:W-:Y:S02]  /*3760*/  FFMA.FTZ R225, R209, R210, R153 ;  /* 0x000000d2d1e17223 */ /* 0x000fe40000010099 */
[----:B-1----:R-:W-:-:S07]  /*3770*/  FADD.FTZ R224, R152, R210 ;  /* 0x000000d298e07221 */ /* 0x002fce0000010000 */
.L_x_801:
[----:B------:R-:W-:Y:S05]  /*3780*/  BSYNC.RECONVERGENT B1 ;  /* 0x0000000000017941 */ /* 0x000fea0003800200 */
.L_x_800:
[----:B------:R-:W-:Y:S01]  /*3790*/  UISETP.NE.AND UP0, UPT, UR14, URZ, UPT ;  /* 0x000000ff0e00728c */ /* 0x000fe2000bf05270 */
[----:B------:R-:W-:Y:S01]  /*37a0*/  ISETP.GE.U32.AND P3, PT, R252, 0x20, PT ;  /* 0x00000020fc00780c */ /* 0x000fe20003f66070 */
[----:B------:R-:W-:-:S04]  /*37b0*/  UMOV UR4, 0xffffffff ;  /* 0xffffffff00047882 */ /* 0x000fc80000000000 */
[----:B------:R-:W-:Y:S01]  /*37c0*/  PLOP3.LUT P4, PT, PT, PT, UP0, 0x80, 0x8 ;  /* 0x000000000008781c */ /* 0x000fe20003f8f008 */
[----:B------:R-:W-:-:S12]  /*37d0*/  BRA.DIV UR4, `(.L_x_802) ;  /* 0x000000ba04747947 */ /* 0x000fd8000b800000 */
[----:B------:R-:W1:Y:S02]  /*37e0*/  SHFL.BFLY PT, R152, R224, 0x1, 0x1f ;  /* 0x0c201f00e0987f89 */ /* 0x000e6400000e0000 */
[----:B-1----:R-:W-:Y:S02]  /*37f0*/  FADD.FTZ R156, R152, R224 ;  /* 0x000000e0989c7221 */ /* 0x002fe40000010000 */
[----:B------:R-:W1:Y:S02]  /*3800*/  SHFL.BFLY PT, R152, R225, 0x1, 0x1f ;  /* 0x0c201f00e1987f89 */ /* 0x000e6400000e0000 */
[----:B-1----:R-:W-:Y:S02]  /*3810*/  FADD.FTZ R157, R152, R225 ;  /* 0x000000e1989d7221 */ /* 0x002fe40000010000 */
[----:B------:R-:W1:Y:S02]  /*3820*/  SHFL.BFLY PT, R152, R156, 0x2, 0x1f ;  /* 0x0c401f009c987f89 */ /* 0x000e6400000e0000 */
[----:B-1----:R-:W-:-:S02]  /*3830*/  FADD.FTZ R156, R156, R152 ;  /* 0x000000989c9c7221 */ /* 0x002fc40000010000 */
        /* <DEDUP_REMOVED lines=8> */
[----:B------:R-:W1:Y:S04]  /*38c0*/  SHFL.BFLY PT, R152, R157, 0x8, 0x1f ;  /* 0x0d001f009d987f89 */ /* 0x000e6800000e0000 */
[----:B------:R2:W3:Y:S01]  /*38d0*/  SHFL.BFLY PT, R159, R156, 0x10, 0x1f ;  /* 0x0e001f009c9f7f89 */ /* 0x0004e200000e0000 */
[----:B-1----:R-:W-:-:S05]  /*38e0*/  FADD.FTZ R157, R157, R152 ;  /* 0x000000989d9d7221 */ /* 0x002fca0000010000 */
[----:B---3--:R2:W1:Y:S02]  /*38f0*/  SHFL.BFLY PT, R152, R157, 0x10, 0x1f ;  /* 0x0e001f009d987f89 */ /* 0x00846400000e0000 */
.L_x_869:
[----:B------:R-:W-:Y:S01]  /*3900*/  FADD.FTZ R153, R156, R159 ;  /* 0x0000009f9c997221 */ /* 0x000fe20000010000 */
[----:B-1----:R-:W-:Y:S01]  /*3910*/  FADD.FTZ R152, R157, R152 ;  /* 0x000000989d987221 */ /* 0x002fe20000010000 */
[----:B------:R-:W-:Y:S02]  /*3920*/  BSSY.RECONVERGENT B1, `(.L_x_803) ;  /* 0x0000263000017945 */ /* 0x000fe40003800200 */
[----:B------:R-:W-:Y:S01]  /*3930*/  FMUL.FTZ R153, R153, UR12 ;  /* 0x0000000c99997c20 */ /* 0x000fe20008410000 */
[----:B--2---:R-:W-:-:S04]  /*3940*/  FMUL.FTZ R157, R152, UR12 ;  /* 0x0000000c989d7c20 */ /* 0x004fc80008410000 */
        /* <DEDUP_REMOVED lines=30> */
[C---:B------:R-:W-:Y:S02]  /*3b30*/  LOP3.LUT P0, RZ, R33.reuse, 0xff, RZ, 0xc0, !PT ;  /* 0x000000ff21ff7812 */ /* 0x040fe4000780c0ff */
[----:B------:R-:W-:Y:S01]  /*3b40*/  F2FP.F16.F32.PACK_AB R155, R152, R153 ;  /* 0x00000099989b723e */ /* 0x000fe200000000ff */
        /* <DEDUP_REMOVED lines=12> */
[----:B------:R-:W-:Y:S01]  /*3c10*/  F2FP.F16.F32.PACK_AB R154, R153, R152 ;  /* 0x00000098999a723e */ /* 0x000fe200000000ff */
        /* <DEDUP_REMOVED lines=13> */
[----:B------:R-:W-:Y:S01]  /*3cf0*/  FFMA.FTZ R152, R0, R157, R156 ;  /* 0x0000009d00987223 */ /* 0x000fe2000001009c */
[----:B------:R-:W-:-:S03]  /*3d00*/  LOP3.LUT P0, RZ, R32, 0xff, RZ, 0xc0, !PT ;  /* 0x000000ff20ff7812 */ /* 0x000fc6000780c0ff */
[----:B------:R-:W-:-:S04]  /*3d10*/  FADD.FTZ R152, R6, -R152 ;  /* 0x8000009806987221 */ /* 0x000fc80000010000 */
[----:B------:R-:W-:-:S04]  /*3d20*/  FMUL.FTZ R152, R8, R152 ;  /* 0x0000009808987220 */ /* 0x000fc80000410000 */
[----:B------:R-:W-:Y:S01]  /*3d30*/  FMUL.FTZ R159, R152, UR13 ;  /* 0x0000000d989f7c20 */ /* 0x000fe20008410000 */
[----:B------:R-:W-:-:S04]  /*3d40*/  FSEL R152, R158, RZ, P6 ;  /* 0x000000ff9e987208 */ /* 0x000fc80003000000 */
[----:B------:R-:W-:-:S04]  /*3d50*/  FSEL R158, R159, RZ, P0 ;  /* 0x000000ff9f9e7208 */ /* 0x000fc80000000000 */
[----:B------:R-:W-:Y:S01]  /*3d60*/  F2FP.F16.F32.PACK_AB R152, R152, R158 ;  /* 0x0000009e9898723e */ /* 0x000fe200000000ff */
[----:B------:R-:W-:Y:S06]  /*3d70*/  BRA `(.L_x_808) ;  /* 0x00000020003c7947 */ /* 0x000fec0003800000 */
.L_x_807:
        /* <DEDUP_REMOVED lines=17> */
[----:B------:R-:W-:Y:S01]  /*3e90*/  F2FP.F16.F32.PACK_AB R143, R140, R143 ;  /* 0x0000008f8c8f723e */ /* 0x000fe200000000ff */
[----:B------:R-:W-:Y:S01]  /*3ea0*/  FMUL.FTZ R140, R142, UR13 ;  /* 0x0000000d8e8c7c20 */ /* 0x000fe20008410000 */
[C---:B------:R-:W-:Y:S01]  /*3eb0*/  F2FP.F16.F32.PACK_AB R142, R141.reuse, R142 ;  /* 0x0000008e8d8e723e */ /* 0x040fe200000000ff */
[----:B------:R-:W-:Y:S01]  /*3ec0*/  FMUL.FTZ R141, R141, UR13 ;  /* 0x0000000d8d8d7c20 */ /* 0x000fe20008410000 */
[----:B------:R-:W-:Y:S02]  /*3ed0*/  FSEL R155, R155, RZ, P6 ;  /* 0x000000ff9b9b7208 */ /* 0x000fe40003000000 */
[----:B------:R-:W-:Y:S02]  /*3ee0*/  FSEL R152, R152, RZ, P0 ;  /* 0x000000ff98987208 */ /* 0x000fe40000000000 */
[----:B------:R-:W-:-:S02]  /*3ef0*/  LOP3.LUT P6, RZ, R33, 0xff, RZ, 0xc0, !PT ;  /* 0x000000ff21ff7812 */ /* 0x000fc400078cc0ff */
[----:B------:R-:W-:Y:S02]  /*3f00*/  LOP3.LUT P0, RZ, R33, 0xff00, RZ, 0xc0, !PT ;  /* 0x0000ff0021ff7812 */ /* 0x000fe4000780c0ff */
[----:B------:R-:W-:Y:S02]  /*3f10*/  FSEL R140, R140, RZ, P6 ;  /* 0x000000ff8c8c7208 */ /* 0x000fe40003000000 */
[----:B------:R-:W-:Y:S02]  /*3f20*/  FSEL R141, R141, RZ, P0 ;  /* 0x000000ff8d8d7208 */ /* 0x000fe40000000000 */
[----:B------:R-:W-:Y:S02]  /*3f30*/  F2FP.F16.F32.PACK_AB R155, R152, R155 ;  /* 0x0000009b989b723e */ /* 0x000fe400000000ff */
[----:B------:R-:W-:Y:S01]  /*3f40*/  F2FP.F16.F32.PACK_AB R154, R141, R140 ;  /* 0x0000008c8d9a723e */ /* 0x000fe200000000ff */
        /* <DEDUP_REMOVED lines=10> */
[----:B------:R-:W-:Y:S01]  /*3ff0*/  F2FP.F16.F32.PACK_AB R141, R152, R141 ;  /* 0x0000008d988d723e */ /* 0x000fe200000000ff */
[-C--:B------:R-:W-:Y:S02]  /*4000*/  FFMA.FTZ R152, R0, R157.reuse, R156 ;  /* 0x0000009d00987223 */ /* 0x080fe4000001009c */
[----:B------:R-:W-:Y:S02]  /*4010*/  FSEL R140, R140, RZ, P0 ;  /* 0x000000ff8c8c7208 */ /* 0x000fe40000000000 */
[----:B------:R-:W-:Y:S01]  /*4020*/  FSEL R153, R153, RZ, P6 ;  /* 0x000000ff99997208 */ /* 0x000fe20003000000 */
[----:B------:R-:W-:Y:S01]  /*4030*/  FADD.FTZ R152, R6, -R152 ;  /* 0x8000009806987221 */ /* 0x000fe20000010000 */
[----:B------:R-:W-:Y:S02]  /*4040*/  LOP3.LUT P0, RZ, R32, 0xff, RZ, 0xc0, !PT ;  /* 0x000000ff20ff7812 */ /* 0x000fe4000780c0ff */
[----:B------:R-:W-:Y:S01]  /*4050*/  F2FP.F16.F32.PACK_AB R153, R153, R140 ;  /* 0x0000008c9999723e */ /* 0x000fe200000000ff */
        /* <DEDUP_REMOVED lines=8> */
[----:B------:R-:W-:-:S04]  /*40e0*/  F2FP.F16.F32.PACK_AB R140, R140, R158 ;  /* 0x0000009e8c8c723e */ /* 0x000fc800000000ff */
[----:B------:R-:W-:-:S04]  /*40f0*/  FSEL R152, R152, RZ, P6 ;  /* 0x000000ff98987208 */ /* 0x000fc80003000000 */
[----:B------:R-:W-:Y:S01]  /*4100*/  F2FP.F16.F32.PACK_AB R152, R152, R159 ;  /* 0x0000009f9898723e */ /* 0x000fe200000000ff */
[----:B------:R-:W-:Y:S06]  /*4110*/  BRA `(.L_x_808) ;  /* 0x0000001c00547947 */ /* 0x000fec0003800000 */
.L_x_806:
[----:B------:R-:W-:Y:S01]  /*4120*/  UMOV UR4, UR6 ;  /* 0x0000000600047c82 */ /* 0x000fe20008000000 */
[----:B------:R-:W-:Y:S01]  /*4130*/  UMOV UR5, UR7 ;  /* 0x0000000700057c82 */ /* 0x000fe20008000000 */
[----:B------:R-:W-:-:S04]  /*4140*/  UISETP.NE.U32.AND UP0, UPT, UR4, URZ, UPT ;  /* 0x000000ff0400728c */ /* 0x000fc8000bf05070 */
[----:B------:R-:W-:-:S09]  /*4150*/  UISETP.NE.AND.EX UP0, UPT, UR5, URZ, UPT, UP0 ;  /* 0x000000ff0500728c */ /* 0x000fd2000bf05300 */
[----:B------:R-:W-:Y:S05]  /*4160*/  BRA.U UP0, `(.L_x_809) ;  /* 0x0000000100f87547 */ /* 0x000fea000b800000 */
[-C--:B------:R-:W-:Y:S01]  /*4170*/  FFMA.FTZ R152, R196, R157.reuse, R156 ;  /* 0x0000009dc4987223 */ /* 0x080fe2000001009c */
[--C-:B------:R-:W-:Y:S01]  /*4180*/  HADD2.F32 R153, -RZ, R139.reuse.H0_H0 ;  /* 0x2000008bff997230 */ /* 0x100fe20000004100 */
[----:B------:R-:W-:Y:S01]  /*4190*/  ISETP.GE.U32.AND P0, PT, R32, RZ, PT ;  /* 0x000000ff2000720c */ /* 0x000fe20003f06070 */
[----:B------:R-:W-:Y:S02]  /*41a0*/  HADD2.F32 R154, -RZ, R139.H1_H1 ;  /* 0x3000008bff9a7230 */ /* 0x000fe40000004100 */
[----:B------:R-:W-:Y:S01]  /*41b0*/  FADD.FTZ R152, R195, -R152 ;  /* 0x80000098c3987221 */ /* 0x000fe20000010000 */
[C---:B------:R-:W-:Y:S01]  /*41c0*/  LOP3.LUT P6, RZ, R33.reuse, 0xff0000, RZ, 0xc0, !PT ;  /* 0x00ff000021ff7812 */ /* 0x040fe200078cc0ff */
[----:B------:R-:W-:Y:S01]  /*41d0*/  HADD2.F32 R158, -RZ, R137.H1_H1 ;  /* 0x30000089ff9e7230 */ /* 0x000fe20000004100 */
[----:B------:R-:W-:Y:S01]  /*41e0*/  ISETP.GE.U32.AND.EX P0, PT, R33, 0x1000000, PT, P0 ;  /* 0x010000002100780c */ /* 0x000fe20003f06100 */
[----:B-----5:R-:W-:Y:S01]  /*41f0*/  FFMA.FTZ R152, R8, R152, R153 ;  /* 0x0000009808987223 */ /* 0x020fe20000010099 */
[----:B------:R-:W-:Y:S01]  /*4200*/  FFMA.FTZ R153, R203, R157, R156 ;  /* 0x0000009dcb997223 */ /* 0x000fe2000001009c */
[----:B------:R-:W-:-:S02]  /*4210*/  HADD2.F32 R159, -RZ, R136.H1_H1 ;  /* 0x30000088ff9f7230 */ /* 0x000fc40000004100 */
[----:B------:R-:W-:Y:S01]  /*4220*/  FMUL.FTZ R152, R152, UR13 ;  /* 0x0000000d98987c20 */ /* 0x000fe20008410000 */
[----:B------:R-:W-:-:S04]  /*4230*/  FADD.FTZ R153, R204, -R153 ;  /* 0x80000099cc997221 */ /* 0x000fc80000010000 */
[----:B------:R-:W-:Y:S01]  /*4240*/  FFMA.FTZ R153, R8, R153, R154 ;  /* 0x0000009908997223 */ /* 0x000fe2000001009a */
[----:B------:R-:W-:Y:S01]  /*4250*/  FSEL R152, R152, RZ, P6 ;  /* 0x000000ff98987208 */ /* 0x000fe20003000000 */
[----:B------:R-:W-:Y:S01]  /*4260*/  HADD2.F32 R154, -RZ, R138.H1_H1 ;  /* 0x3000008aff9a7230 */ /* 0x000fe20000004100 */
[----:B------:R-:W-:Y:S01]  /*4270*/  LOP3.LUT P6, RZ, R33, 0xff00, RZ, 0xc0, !PT ;  /* 0x0000ff0021ff7812 */ /* 0x000fe200078cc0ff */
[----:B------:R-:W-:-:S05]  /*4280*/  FMUL.FTZ R153, R153, UR13 ;  /* 0x0000000d99997c20 */ /* 0x000fca0008410000 */
[----:B------:R-:W-:Y:S02]  /*4290*/  FSEL R153, R153, RZ, P0 ;  /* 0x000000ff99997208 */ /* 0x000fe40000000000 */
[----:B------:R-:W-:Y:S02]  /*42a0*/  LOP3.LUT P0, RZ, R33, 0xff, RZ, 0xc0, !PT ;  /* 0x000000ff21ff7812 */ /* 0x000fe4000780c0ff */
[----:B------:R-:W-:Y:S01]  /*42b0*/  F2FP.F16.F32.PACK_AB R155, R153, R152 ;  /* 0x00000098999b723e */ /* 0x000fe200000000ff */
[----:B------:R-:W-:Y:S01]  /*42c0*/  FFMA.FTZ R152, R176, R157, R156 ;  /* 0x0000009db0987223 */ /* 0x000fe2000001009c */
[----:B------:R-:W-:-:S03]  /*42d0*/  HADD2.F32 R153, -RZ, R138.H0_H0 ;  /* 0x2000008aff997230 */ /* 0x000fc60000004100 */
        /* <DEDUP_REMOVED lines=19> */
[----:B------:R-:W-:-:S03]  /*4410*/  FMUL.FTZ R158, R152, UR13 ;  /* 0x0000000d989e7c20 */ /* 0x000fc60008410000 */
[----:B------:R-:W-:Y:S02]  /*4420*/  FMUL.FTZ R152, R153, UR13 ;  /* 0x0000000d99987c20 */ /* 0x000fe40008410000 */
[----:B------:R-:W-:Y:S01]  /*4430*/  FSEL R153, R158, RZ, P0 ;  /* 0x000000ff9e997208 */ /* 0x000fe20000000000 */
[----:B------:R-:W-:Y:S01]  /*4440*/  HADD2.F32 R158, -RZ, R136.H0_H0 ;  /* 0x20000088ff9e7230 */ /* 0x000fe20000004100 */
[----:B------:R-:W-:Y:S02]  /*4450*/  LOP3.LUT P0, RZ, R32, 0xff, RZ, 0xc0, !PT ;  /* 0x000000ff20ff7812 */ /* 0x000fe4000780c0ff */
[----:B------:R-:W-:Y:S02]  /*4460*/  FSEL R152, R152, RZ, P6 ;  /* 0x000000ff98987208 */ /* 0x000fe40003000000 */
[----:B------:R-:W-:Y:S02]  /*4470*/  LOP3.LUT P6, RZ, R32, 0xff00, RZ, 0xc0, !PT ;  /* 0x0000ff0020ff7812 */ /* 0x000fe400078cc0ff */
[----:B------:R-:W-:Y:S01]  /*4480*/  F2FP.F16.F32.PACK_AB R153, R152, R153 ;  /* 0x000000999899723e */ /* 0x000fe200000000ff */
[----:B------:R-:W-:-:S04]  /*4490*/  FFMA.FTZ R152, R0, R157, R156 ;  /* 0x0000009d00987223 */ /* 0x000fc8000001009c */
[----:B------:R-:W-:-:S04]  /*44a0*/  FADD.FTZ R152, R6, -R152 ;  /* 0x8000009806987221 */ /* 0x000fc80000010000 */
[----:B------:R-:W-:Y:S01]  /*44b0*/  FFMA.FTZ R152, R8, R152, R158 ;  /* 0x0000009808987223 */ /* 0x000fe2000001009e */
[----:B------:R-:W-:-:S04]  /*44c0*/  FFMA.FTZ R158, R12, R157, R156 ;  /* 0x0000009d0c9e7223 */ /* 0x000fc8000001009c */
[----:B------:R-:W-:-:S04]  /*44d0*/  FADD.FTZ R158, R11, -R158 ;  /* 0x8000009e0b9e7221 */ /* 0x000fc80000010000 */
[----:B------:R-:W-:Y:S01]  /*44e0*/  FFMA.FTZ R158, R8, R158, R159 ;  /* 0x0000009e089e7223 */ /* 0x000fe2000001009f */
[----:B------:R-:W-:-:S03]  /*44f0*/  FMUL.FTZ R159, R152, UR13 ;  /* 0x0000000d989f7c20 */ /* 0x000fc60008410000 */
[----:B------:R-:W-:-:S05]  /*4500*/  FMUL.FTZ R158, R158, UR13 ;  /* 0x0000000d9e9e7c20 */ /* 0x000fca0008410000 */
[----:B------:R-:W-:Y:S02]  /*4510*/  FSEL R152, R158, RZ, P6 ;  /* 0x000000ff9e987208 */ /* 0x000fe40003000000 */
[----:B------:R-:W-:-:S04]  /*4520*/  FSEL R158, R159, RZ, P0 ;  /* 0x000000ff9f9e7208 */ /* 0x000fc80000000000 */
[----:B------:R-:W-:Y:S01]  /*4530*/  F2FP.F16.F32.PACK_AB R152, R152, R158 ;  /* 0x0000009e9898723e */ /* 0x000fe200000000ff */
[----:B------:R-:W-:Y:S06]  /*4540*/  BRA `(.L_x_808) ;  /* 0x0000001800487947 */ /* 0x000fec0003800000 */
.L_x_809:
[-CC-:B------:R-:W-:Y:S01]  /*4550*/  FFMA.FTZ R141, R196, R157.reuse, R156.reuse ;  /* 0x0000009dc48d7223 */ /* 0x180fe2000001009c */
[----:B------:R-:W-:Y:S01]  /*4560*/  FFMA.FTZ R143, R203, R157, R156 ;  /* 0x0000009dcb8f7223 */ /* 0x000fe2000001009c */
[--C-:B------:R-:W-:Y:S01]  /*4570*/  HADD2.F32 R142, -RZ, R139.reuse.H0_H0 ;  /* 0x2000008bff8e7230 */ /* 0x100fe20000004100 */
[----:B------:R-:W-:Y:S01]  /*4580*/  ISETP.GE.U32.AND P0, PT, R32, RZ, PT ;  /* 0x000000ff2000720c */ /* 0x000fe20003f06070 */
[----:B------:R-:W-:Y:S01]  /*4590*/  FADD.FTZ R141, R195, -R141 ;  /* 0x8000008dc38d7221 */ /* 0x000fe20000010000 */
[----:B------:R-:W-:Y:S02]  /*45a0*/  HADD2.F32 R140, -RZ, R139.H1_H1 ;  /* 0x3000008bff8c7230 */ /* 0x000fe40000004100 */
[----:B------:R-:W-:Y:S01]  /*45b0*/  FADD.FTZ R143, R204, -R143 ;  /* 0x8000008fcc8f7221 */ /* 0x000fe20000010000 */
[--C-:B------:R-:W-:Y:S02]  /*45c0*/  HADD2.F32 R153, -RZ, R138.reuse.H0_H0 ;  /* 0x2000008aff997230 */ /* 0x100fe40000004100 */
[----:B-----5:R-:W-:Y:S01]  /*45d0*/  FFMA.FTZ R152, R8, R141, R142 ;  /* 0x0000008d08987223 */ /* 0x020fe2000001008e */
[----:B------:R-:W-:Y:S01]  /*45e0*/  FFMA.FTZ R141, R198, R157, R156 ;  /* 0x0000009dc68d7223 */ /* 0x000fe2000001009c */
[----:B------:R-:W-:Y:S01]  /*45f0*/  FFMA.FTZ R143, R8, R143, R140 ;  /* 0x0000008f088f7223 */ /* 0x000fe2000001008c */
[----:B------:R-:W-:Y:S01]  /*4600*/  FFMA.FTZ R142, R176, R157, R156 ;  /* 0x0000009db08e7223 */ /* 0x000fe2000001009c */
[----:B------:R-:W-:-:S02]  /*4610*/  HADD2.F32 R140, -RZ, R138.H1_H1 ;  /* 0x3000008aff8c7230 */ /* 0x000fc40000004100 */
[----:B------:R-:W-:Y:S01]  /*4620*/  FADD.FTZ R141, R197, -R141 ;  /* 0x8000008dc58d7221 */ /* 0x000fe20000010000 */
[----:B------:R-:W-:Y:S01]  /*4630*/  ISETP.GE.U32.AND.EX P0, PT, R33, 0x1000000, PT, P0 ;  /* 0x010000002100780c */ /* 0x000fe20003f06100 */
[----:B------:R-:W-:Y:S01]  /*4640*/  FADD.FTZ R142, R175, -R142 ;  /* 0x8000008eaf8e7221 */ /* 0x000fe20000010000 */
[----:B------:R-:W-:Y:S01]  /*4650*/  LOP3.LUT P6, RZ, R33, 0xff0000, RZ, 0xc0, !PT ;  /* 0x00ff000021ff7812 */ /* 0x000fe200078cc0ff */
[C---:B------:R-:W-:Y:S01]  /*4660*/  FFMA.FTZ R141, R8.reuse, R141, R140 ;  /* 0x0000008d088d7223 */ /* 0x040fe2000001008c */
[C---:B------:R-:W-:Y:S01]  /*4670*/  FMUL.FTZ R140, R143.reuse, UR13 ;  /* 0x0000000d8f8c7c20 */ /* 0x040fe20008410000 */
[----:B------:R-:W-:Y:S01]  /*4680*/  FFMA.FTZ R142, R8, R142, R153 ;  /* 0x0000008e088e7223 */ /* 0x000fe20000010099 */
[----:B------:R-:W-:Y:S01]  /*4690*/  F2FP.F16.F32.PACK_AB R143, R143, R152 ;  /* 0x000000988f8f723e */ /* 0x000fe200000000ff */
[----:B------:R-:W-:Y:S02]  /*46a0*/  FMUL.FTZ R152, R152, UR13 ;  /* 0x0000000d98987c20 */ /* 0x000fe40008410000 */
[----:B------:R-:W-:Y:S01]  /*46b0*/  FSEL R155, R140, RZ, P0 ;  /* 0x000000ff8c9b7208 */ /* 0x000fe20000000000 */
[----:B------:R-:W-:Y:S01]  /*46c0*/  FMUL.FTZ R140, R142, UR13 ;  /* 0x0000000d8e8c7c20 */ /* 0x000fe20008410000 */
[C---:B------:R-:W-:Y:S01]  /*46d0*/  F2FP.F16.F32.PACK_AB R142, R141.reuse, R142 ;  /* 0x0000008e8d8e723e */ /* 0x040fe200000000ff */
[----:B------:R-:W-:Y:S01]  /*46e0*/  FMUL.FTZ R141, R141, UR13 ;  /* 0x0000000d8d8d7c20 */ /* 0x000fe20008410000 */
[----:B------:R-:W-:-:S02]  /*46f0*/  FSEL R152, R152, RZ, P6 ;  /* 0x000000ff98987208 */ /* 0x000fc40003000000 */
[C---:B------:R-:W-:Y:S02]  /*4700*/  LOP3.LUT P0, RZ, R33.reuse, 0xff, RZ, 0xc0, !PT ;  /* 0x000000ff21ff7812 */ /* 0x040fe4000780c0ff */
[----:B------:R-:W-:Y:S02]  /*4710*/  LOP3.LUT P6, RZ, R33, 0xff00, RZ, 0xc0, !PT ;  /* 0x0000ff0021ff7812 */ /* 0x000fe400078cc0ff */
[----:B------:R-:W-:Y:S02]  /*4720*/  FSEL R140, R140, RZ, P0 ;  /* 0x000000ff8c8c7208 */ /* 0x000fe40000000000 */
[----:B------:R-:W-:Y:S02]  /*4730*/  FSEL R141, R141, RZ, P6 ;  /* 0x000000ff8d8d7208 */ /* 0x000fe40003000000 */
[----:B------:R-:W-:Y:S01]  /*4740*/  F2FP.F16.F32.PACK_AB R155, R155, R152 ;  /* 0x000000989b9b723e */ /* 0x000fe200000000ff */
[--C-:B------:R-:W-:Y:S01]  /*4750*/  HADD2.F32 R152, -RZ, R137.reuse.H1_H1 ;  /* 0x30000089ff987230 */ /* 0x100fe20000004100 */
[----:B------:R-:W-:Y:S01]  /*4760*/  F2FP.F16.F32.PACK_AB R154, R141, R140 ;  /* 0x0000008c8d9a723e */ /* 0x000fe200000000ff */
[----:B------:R-:W-:Y:S01]  /*4770*/  FFMA.FTZ R141, R10, R157, R156 ;  /* 0x0000009d0a8d7223 */ /* 0x000fe2000001009c */
[----:B------:R-:W-:Y:S01]  /*4780*/  HADD2.F32 R140, -RZ, R137.H0_H0 ;  /* 0x20000089ff8c7230 */ /* 0x000fe20000004100 */
[----:B------:R-:W-:-:S02]  /*4790*/  LOP3.LUT P0, RZ, R32, 0xff0000, RZ, 0xc0, !PT ;  /* 0x00ff000020ff7812 */ /* 0x000fc4000780c0ff */
[----:B------:R-:W-:Y:S01]  /*47a0*/  FADD.FTZ R141, R9, -R141 ;  /* 0x8000008d098d7221 */ /* 0x000fe20000010000 */
[----:B------:R-:W-:-:S03]  /*47b0*/  LOP3.LUT P6, RZ, R32, 0xff000000, RZ, 0xc0, !PT ;  /* 0xff00000020ff7812 */ /* 0x000fc600078cc0ff */
[----:B------:R-:W-:Y:S01]  /*47c0*/  FFMA.FTZ R141, R8, R141, R140 ;  /* 0x0000008d088d7223 */ /* 0x000fe2000001008c */
[----:B------:R-:W-:-:S04]  /*47d0*/  FFMA.FTZ R140, R178, R157, R156 ;  /* 0x0000009db28c7223 */ /* 0x000fc8000001009c */
[----:B------:R-:W-:-:S04]  /*47e0*/  FADD.FTZ R140, R177, -R140 ;  /* 0x8000008cb18c7221 */ /* 0x000fc80000010000 */
[----:B------:R-:W-:Y:S01]  /*47f0*/  FFMA.FTZ R152, R8, R140, R152 ;  /* 0x0000008c08987223 */ /* 0x000fe20000010098 */
[----:B------:R-:W-:-:S03]  /*4800*/  FMUL.FTZ R140, R141, UR13 ;  /* 0x0000000d8d8c7c20 */ /* 0x000fc60008410000 */
[C---:B------:R-:W-:Y:S01]  /*4810*/  FMUL.FTZ R153, R152.reuse, UR13 ;  /* 0x0000000d98997c20 */ /* 0x040fe20008410000 */
[----:B------:R-:W-:Y:S01]  /*4820*/  F2FP.F16.F32.PACK_AB R141, R152, R141 ;  /* 0x0000008d988d723e */ /* 0x000fe200000000ff */
[----:B------:R-:W-:Y:S01]  /*4830*/  HADD2.F32 R152, -RZ, R136.H0_H0 ;  /* 0x20000088ff987230 */ /* 0x000fe20000004100 */
[----:B------:R-:W-:Y:S02]  /*4840*/  FSEL R140, R140, RZ, P0 ;  /* 0x000000ff8c8c7208 */ /* 0x000fe40000000000 */
[----:B------:R-:W-:Y:S02]  /*4850*/  FSEL R153, R153, RZ, P6 ;  /* 0x000000ff99997208 */ /* 0x000fe40003000000 */
[----:B------:R-:W-:Y:S02]  /*4860*/  LOP3.LUT P0, RZ, R32, 0xff, RZ, 0xc0, !PT ;  /* 0x000000ff20ff7812 */ /* 0x000fe4000780c0ff */
[----:B------:R-:W-:Y:S01]  /*4870*/  F2FP.F16.F32.PACK_AB R153, R153, R140 ;  /* 0x0000008c9999723e */ /* 0x000fe200000000ff */
[----:B------:R-:W-:Y:S01]  /*4880*/  FFMA.FTZ R140, R0, R157, R156 ;  /* 0x0000009d008c7223 */ /* 0x000fe2000001009c */
[----:B------:R-:W-:-:S03]  /*4890*/  LOP3.LUT P6, RZ, R32, 0xff00, RZ, 0xc0, !PT ;  /* 0x0000ff0020ff7812 */ /* 0x000fc600078cc0ff */
[----:B------:R-:W-:-:S04]  /*48a0*/  FADD.FTZ R140, R6, -R140 ;  /* 0x8000008c068c7221 */ /* 0x000fc80000010000 */
[----:B------:R-:W-:Y:S01]  /*48b0*/  FFMA.FTZ R158, R8, R140, R152 ;  /* 0x0000008c089e7223 */ /* 0x000fe20000010098 */
[----:B------:R-:W-:Y:S01]  /*48c0*/  FFMA.FTZ R140, R12, R157, R156 ;  /* 0x0000009d0c8c7223 */ /* 0x000fe2000001009c */
[----:B------:R-:W-:Y:S02]  /*48d0*/  HADD2.F32 R152, -RZ, R136.H1_H1 ;  /* 0x30000088ff987230 */ /* 0x000fe40000004100 */
[----:B------:R-:W-:Y:S01]  /*48e0*/  FMUL.FTZ R159, R158, UR13 ;  /* 0x0000000d9e9f7c20 */ /* 0x000fe20008410000 */
[----:B------:R-:W-:-:S04]  /*48f0*/  FADD.FTZ R140, R11, -R140 ;  /* 0x8000008c0b8c7221 */ /* 0x000fc80000010000 */
[----:B------:R-:W-:Y:S01]  /*4900*/  FFMA.FTZ R140, R8, R140, R152 ;  /* 0x0000008c088c7223 */ /* 0x000fe20000010098 */
[----:B------:R-:W-:-:S03]  /*4910*/  FSEL R159, R159, RZ, P0 ;  /* 0x000000ff9f9f7208 */ /* 0x000fc60000000000 */
[C---:B------:R-:W-:Y:S01]  /*4920*/  FMUL.FTZ R152, R140.reuse, UR13 ;  /* 0x0000000d8c987c20 */ /* 0x040fe20008410000 */
[----:B------:R-:W-:-:S04]  /*4930*/  F2FP.F16.F32.PACK_AB R140, R140, R158 ;  /* 0x0000009e8c8c723e */ /* 0x000fc800000000ff */
[----:B------:R-:W-:-:S04]  /*4940*/  FSEL R152, R152, RZ, P6 ;  /* 0x000000ff98987208 */ /* 0x000fc80003000000 */
[----:B------:R-:W-:Y:S01]  /*4950*/  F2FP.F16.F32.PACK_AB R152, R152, R159 ;  /* 0x0000009f9898723e */ /* 0x000fe200000000ff */
[----:B------:R-:W-:Y:S06]  /*4960*/  BRA `(.L_x_808) ;  /* 0x0000001400407947 */ /* 0x000fec0003800000 */
.L_x_805:
        /* <DEDUP_REMOVED lines=27> */
[----:B------:R-:W-:Y:S01]  /*4b20*/  F2FP.F16.F32.PACK_AB R155, R133, R132 ;  /* 0x00000084859b723e */ /* 0x000fe200000000ff */
[-CC-:B------:R-:W-:Y:S01]  /*4b30*/  FFMA.FTZ R133, R176, R157.reuse, R156.reuse ;  /* 0x0000009db0857223 */ /* 0x180fe2000001009c */
[----:B------:R-:W-:Y:S01]  /*4b40*/  FFMA.FTZ R132, R198, R157, R156 ;  /* 0x0000009dc6847223 */ /* 0x000fe2000001009c */
[----:B------:R-:W-:Y:S02]  /*4b50*/  LOP3.LUT P6, RZ, R35, 0xff00, RZ, 0xc0, !PT ;  /* 0x0000ff0023ff7812 */ /* 0x000fe400078cc0ff */
[----:B------:R-:W-:Y:S01]  /*4b60*/  FADD.FTZ R133, R175, -R133 ;  /* 0x80000085af857221 */ /* 0x000fe20000010000 */
[----:B------:R-:W-:Y:S01]  /*4b70*/  FADD.FTZ R132, R197, -R132 ;  /* 0x80000084c5847221 */ /* 0x000fe20000010000 */
[----:B------:R-:W-:-:S02]  /*4b80*/  F2FP.F16.F32.PACK_AB R135, R134, R135 ;  /* 0x000000878687723e */ /* 0x000fc400000000ff */
[C---:B------:R-:W-:Y:S01]  /*4b90*/  FMUL.FTZ R133, R8.reuse, R133 ;  /* 0x0000008508857220 */ /* 0x040fe20000410000 */
[----:B------:R-:W-:-:S03]  /*4ba0*/  FMUL.FTZ R132, R8, R132 ;  /* 0x0000008408847220 */ /* 0x000fc60000410000 */
[----:B------:R-:W-:Y:S01]  /*4bb0*/  FMUL.FTZ R133, R133, UR13 ;  /* 0x0000000d85857c20 */ /* 0x000fe20008410000 */
[----:B------:R-:W-:-:S04]  /*4bc0*/  FMUL.FTZ R154, R132, UR13 ;  /* 0x0000000d849a7c20 */ /* 0x000fc80008410000 */
[----:B------:R-:W-:Y:S02]  /*4bd0*/  FSEL R134, R133, RZ, P0 ;  /* 0x000000ff85867208 */ /* 0x000fe40000000000 */
[----:B------:R-:W-:Y:S02]  /*4be0*/  FSEL R132, R154, RZ, P6 ;  /* 0x000000ff9a847208 */ /* 0x000fe40003000000 */
[C---:B------:R-:W-:Y:S02]  /*4bf0*/  LOP3.LUT P0, RZ, R33.reuse, 0xff, RZ, 0xc0, !PT ;  /* 0x000000ff21ff7812 */ /* 0x040fe4000780c0ff */
[----:B------:R-:W-:Y:S01]  /*4c00*/  F2FP.F16.F32.PACK_AB R134, R132, R134 ;  /* 0x000000868486723e */ /* 0x000fe200000000ff */
[----:B------:R-:W-:Y:S01]  /*4c10*/  FFMA.FTZ R132, R10, R157, R156 ;  /* 0x0000009d0a847223 */ /* 0x000fe2000001009c */
[----:B------:R-:W-:Y:S02]  /*4c20*/  LOP3.LUT P6, RZ, R33, 0xff00, RZ, 0xc0, !PT ;  /* 0x0000ff0021ff7812 */ /* 0x000fe400078cc0ff */
[----:B------:R-:W-:Y:S01]  /*4c30*/  FSEL R133, R133, RZ, P0 ;  /* 0x000000ff85857208 */ /* 0x000fe20000000000 */
[----:B------:R-:W-:Y:S01]  /*4c40*/  FADD.FTZ R132, R9, -R132 ;  /* 0x8000008409847221 */ /* 0x000fe20000010000 */
[----:B------:R-:W-:-:S02]  /*4c50*/  FSEL R154, R154, RZ, P6 ;  /* 0x000000ff9a9a7208 */ /* 0x000fc40003000000 */
[----:B------:R-:W-:Y:S02]  /*4c60*/  LOP3.LUT P6, RZ, R32, 0xff0000, RZ, 0xc0, !PT ;  /* 0x00ff000020ff7812 */ /* 0x000fe400078cc0ff */
[----:B------:R-:W-:Y:S01]  /*4c70*/  F2FP.F16.F32.PACK_AB R154, R154, R133 ;  /* 0x000000859a9a723e */ /* 0x000fe200000000ff */
        /* <DEDUP_REMOVED lines=13> */
[----:B------:R-:W-:Y:S01]  /*4d50*/  F2FP.F16.F32.PACK_AB R133, R152, R133 ;  /* 0x000000859885723e */ /* 0x000fe200000000ff */
[-CC-:B------:R-:W-:Y:S01]  /*4d60*/  FFMA.FTZ R152, R0, R157.reuse, R156.reuse ;  /* 0x0000009d00987223 */ /* 0x180fe2000001009c */
[----:B------:R-:W-:Y:S01]  /*4d70*/  F2FP.F16.F32.PACK_AB R153, R153, R132 ;  /* 0x000000849999723e */ /* 0x000fe200000000ff */
[----:B------:R-:W-:Y:S01]  /*4d80*/  FFMA.FTZ R132, R12, R157, R156 ;  /* 0x0000009d0c847223 */ /* 0x000fe2000001009c */
[----:B------:R-:W-:Y:S01]  /*4d90*/  LOP3.LUT P0, RZ, R32, 0xff00, RZ, 0xc0, !PT ;  /* 0x0000ff0020ff7812 */ /* 0x000fe2000780c0ff */
[----:B------:R-:W-:Y:S01]  /*4da0*/  FADD.FTZ R152, R6, -R152 ;  /* 0x8000009806987221 */ /* 0x000fe20000010000 */
[----:B------:R-:W-:Y:S01]  /*4db0*/  LOP3.LUT P6, RZ, R34, 0xff00, RZ, 0xc0, !PT ;  /* 0x0000ff0022ff7812 */ /* 0x000fe200078cc0ff */
[----:B------:R-:W-:-:S04]  /*4dc0*/  FADD.FTZ R132, R11, -R132 ;  /* 0x800000840b847221 */ /* 0x000fc80000010000 */
[----:B------:R-:W-:-:S04]  /*4dd0*/  FMUL.FTZ R132, R8, R132 ;  /* 0x0000008408847220 */ /* 0x000fc80000410000 */
[----:B------:R-:W-:Y:S01]  /*4de0*/  FMUL.FTZ R158, R132, UR13 ;  /* 0x0000000d849e7c20 */ /* 0x000fe20008410000 */
[----:B------:R-:W-:-:S04]  /*4df0*/  FMUL.FTZ R132, R8, R152 ;  /* 0x0000009808847220 */ /* 0x000fc80000410000 */
[----:B------:R-:W-:Y:S01]  /*4e00*/  FMUL.FTZ R160, R132, UR13 ;  /* 0x0000000d84a07c20 */ /* 0x000fe20008410000 */
[C---:B------:R-:W-:Y:S02]  /*4e10*/  FSEL R152, R158.reuse, RZ, P0 ;  /* 0x000000ff9e987208 */ /* 0x040fe40000000000 */
[----:B------:R-:W-:Y:S02]  /*4e20*/  FSEL R132, R158, RZ, P6 ;  /* 0x000000ff9e847208 */ /* 0x000fe40003000000 */
[----:B------:R-:W-:Y:S02]  /*4e30*/  LOP3.LUT P0, RZ, R34, 0xff, RZ, 0xc0, !PT ;  /* 0x000000ff22ff7812 */ /* 0x000fe4000780c0ff */
[----:B------:R-:W-:Y:S02]  /*4e40*/  LOP3.LUT P6, RZ, R32, 0xff, RZ, 0xc0, !PT ;  /* 0x000000ff20ff7812 */ /* 0x000fe400078cc0ff */
[C---:B------:R-:W-:Y:S02]  /*4e50*/  FSEL R159, R160.reuse, RZ, P0 ;  /* 0x000000ffa09f7208 */ /* 0x040fe40000000000 */
[----:B------:R-:W-:-:S02]  /*4e60*/  FSEL R158, R160, RZ, P6 ;  /* 0x000000ffa09e7208 */ /* 0x000fc40003000000 */
[----:B------:R-:W-:Y:S02]  /*4e70*/  F2FP.F16.F32.PACK_AB R132, R132, R159 ;  /* 0x0000009f8484723e */ /* 0x000fe400000000ff */
[----:B------:R-:W-:Y:S01]  /*4e80*/  F2FP.F16.F32.PACK_AB R152, R152, R158 ;  /* 0x0000009e9898723e */ /* 0x000fe200000000ff */
[----:B------:R-:W-:Y:S06]  /*4e90*/  BRA `(.L_x_808) ;  /* 0x0000000c00f47947 */ /* 0x000fec0003800000 */
.L_x_811:
        /* <DEDUP_REMOVED lines=9> */
[C---:B------:R-:W-:Y:S01]  /*4f30*/  F2FP.F16.F32.PACK_AB R143, R133.reuse, R134 ;  /* 0x00000086858f723e */ /* 0x040fe200000000ff */
        /* <DEDUP_REMOVED lines=20> */
[C---:B------:R-:W-:Y:S01]  /*5080*/  F2FP.F16.F32.PACK_AB R142, R133.reuse, R142 ;  /* 0x0000008e858e723e */ /* 0x040fe200000000ff */
[----:B------:R-:W-:Y:S02]  /*5090*/  FMUL.FTZ R133, R133, UR13 ;  /* 0x0000000d85857c20 */ /* 0x000fe40008410000 */
[C---:B------:R-:W-:Y:S02]  /*50a0*/  FSEL R132, R134.reuse, RZ, P6 ;  /* 0x000000ff86847208 */ /* 0x040fe40003000000 */
[----:B------:R-:W-:Y:S02]  /*50b0*/  LOP3.LUT P6, RZ, R35, 0xff00, RZ, 0xc0, !PT ;  /* 0x0000ff0023ff7812 */ /* 0x000fe400078cc0ff */
[----:B------:R-:W-:Y:S02]  /*50c0*/  FSEL R134, R134, RZ, P0 ;  /* 0x000000ff86867208 */ /* 0x000fe40000000000 */
[----:B------:R-:W-:-:S02]  /*50d0*/  LOP3.LUT P0, RZ, R33, 0xff00, RZ, 0xc0, !PT ;  /* 0x0000ff0021ff7812 */ /* 0x000fc4000780c0ff */
[C---:B------:R-:W-:Y:S02]  /*50e0*/  FSEL R140, R133.reuse, RZ, P6 ;  /* 0x000000ff858c7208 */ /* 0x040fe40003000000 */
[----:B------:R-:W-:Y:S02]  /*50f0*/  FSEL R133, R133, RZ, P0 ;  /* 0x000000ff85857208 */ /* 0x000fe40000000000 */
[----:B------:R-:W-:Y:S02]  /*5100*/  F2FP.F16.F32.PACK_AB R134, R140, R134 ;  /* 0x000000868c86723e */ /* 0x000fe400000000ff */
[----:B------:R-:W-:Y:S01]  /*5110*/  F2FP.F16.F32.PACK_AB R154, R133, R132 ;  /* 0x00000084859a723e */ /* 0x000fe200000000ff */
[-CC-:B------:R-:W-:Y:S01]  /*5120*/  FFMA.FTZ R133, R10, R157.reuse, R156.reuse ;  /* 0x0000009d0a857223 */ /* 0x180fe2000001009c */
[----:B------:R-:W-:Y:S01]  /*5130*/  FFMA.FTZ R132, R178, R157, R156 ;  /* 0x0000009db2847223 */ /* 0x000fe2000001009c */
[C---:B------:R-:W-:Y:S02]  /*5140*/  LOP3.LUT P0, RZ, R34.reuse, 0xff0000, RZ, 0xc0, !PT ;  /* 0x00ff000022ff7812 */ /* 0x040fe4000780c0ff */
[----:B------:R-:W-:Y:S01]  /*5150*/  FADD.FTZ R133, R9, -R133 ;  /* 0x8000008509857221 */ /* 0x000fe20000010000 */
[----:B------:R-:W-:Y:S01]  /*5160*/  FADD.FTZ R132, R177, -R132 ;  /* 0x80000084b1847221 */ /* 0x000fe20000010000 */
[----:B------:R-:W-:-:S02]  /*5170*/  LOP3.LUT P6, RZ, R34, 0xff000000, RZ, 0xc0, !PT ;  /* 0xff00000022ff7812 */ /* 0x000fc400078cc0ff */
[C---:B------:R-:W-:Y:S01]  /*5180*/  FMUL.FTZ R133, R8.reuse, R133 ;  /* 0x0000008508857220 */ /* 0x040fe20000410000 */
[----:B------:R-:W-:-:S03]  /*5190*/  FMUL.FTZ R132, R8, R132 ;  /* 0x0000008408847220 */ /* 0x000fc60000410000 */
[----:B------:R-:W-:Y:S01]  /*51a0*/  FMUL.FTZ R140, R133, UR13 ;  /* 0x0000000d858c7c20 */ /* 0x000fe20008410000 */
[C---:B------:R-:W-:Y:S01]  /*51b0*/  FMUL.FTZ R153, R132.reuse, UR13 ;  /* 0x0000000d84997c20 */ /* 0x040fe20008410000 */
[----:B------:R-:W-:-:S03]  /*51c0*/  F2FP.F16.F32.PACK_AB R141, R132, R133 ;  /* 0x00000085848d723e */ /* 0x000fc600000000ff */
[----:B------:R-:W-:Y:S02]  /*51d0*/  FSEL R133, R140, RZ, P0 ;  /* 0x000000ff8c857208 */ /* 0x000fe40000000000 */
[----:B------:R-:W-:Y:S02]  /*51e0*/  FSEL R132, R153, RZ, P6 ;  /* 0x000000ff99847208 */ /* 0x000fe40003000000 */
[----:B------:R-:W-:Y:S02]  /*51f0*/  LOP3.LUT P0, RZ, R32, 0xff0000, RZ, 0xc0, !PT ;  /* 0x00ff000020ff7812 */ /* 0x000fe4000780c0ff */
        /* <DEDUP_REMOVED lines=21> */
[----:B------:R-:W-:Y:S02]  /*5350*/  F2FP.F16.F32.PACK_AB R132, R132, R160 ;  /* 0x000000a08484723e */ /* 0x000fe400000000ff */
[----:B------:R-:W-:Y:S02]  /*5360*/  F2FP.F16.F32.PACK_AB R152, R152, R159 ;  /* 0x0000009f9898723e */ /* 0x000fe400000000ff */
[----:B------:R-:W-:Y:S01]  /*5370*/  F2FP.F16.F32.PACK_AB R140, R140, R158 ;  /* 0x0000009e8c8c723e */ /* 0x000fe200000000ff */
[----:B------:R-:W-:Y:S06]  /*5380*/  BRA `(.L_x_808) ;  /* 0x0000000800b87947 */ /* 0x000fec0003800000 */
.L_x_810:
[----:B------:R-:W-:Y:S01]  /*5390*/  UMOV UR4, UR6 ;  /* 0x0000000600047c82 */ /* 0x000fe20008000000 */
[----:B------:R-:W-:Y:S01]  /*53a0*/  UMOV UR5, UR7 ;  /* 0x0000000700057c82 */ /* 0x000fe20008000000 */
[----:B------:R-:W-:-:S04]  /*53b0*/  UISETP.NE.U32.AND UP0, UPT, UR4, URZ, UPT ;  /* 0x000000ff0400728c */ /* 0x000fc8000bf05070 */
[----:B------:R-:W-:-:S09]  /*53c0*/  UISETP.NE.AND.EX UP0, UPT, UR5, URZ, UPT, UP0 ;  /* 0x000000ff0500728c */ /* 0x000fd2000bf05300 */
[----:B------:R-:W-:Y:S05]  /*53d0*/  BRA.U UP0, `(.L_x_812) ;  /* 0x00000005004c7547 */ /* 0x000fea000b800000 */
[-C--:B------:R-:W-:Y:S01]  /*53e0*/  FFMA.FTZ R132, R196, R157.reuse, R156 ;  /* 0x0000009dc4847223 */ /* 0x080fe2000001009c */
[--C-:B------:R-:W-:Y:S01]  /*53f0*/  HADD2.F32 R133, -RZ, R139.reuse.H0_H0 ;  /* 0x2000008bff857230 */ /* 0x100fe20000004100 */
[----:B------:R-:W-:Y:S01]  /*5400*/  LOP3.LUT P6, RZ, R33, 0xff0000, RZ, 0xc0, !PT ;  /* 0x00ff000021ff7812 */ /* 0x000fe200078cc0ff */
[----:B------:R-:W-:Y:S02]  /*5410*/  HADD2.F32 R134, -RZ, R139.H1_H1 ;  /* 0x3000008bff867230 */ /* 0x000fe40000004100 */
[----:B------:R-:W-:Y:S01]  /*5420*/  FADD.FTZ R132, R195, -R132 ;  /* 0x80000084c3847221 */ /* 0x000fe20000010000 */
[----:B------:R-:W-:Y:S01]  /*5430*/  LOP3.LUT P0, RZ, R35, 0xff0000, RZ, 0xc0, !PT ;  /* 0x00ff000023ff7812 */ /* 0x000fe2000780c0ff */
[----:B------:R-:W-:Y:S02]  /*5440*/  HADD2.F32 R158, -RZ, R136.H1_H1 ;  /* 0x30000088ff9e7230 */ /* 0x000fe40000004100 */
[----:B-----5:R-:W-:Y:S01]  /*5450*/  FFMA.FTZ R132, R8, R132, R133 ;  /* 0x0000008408847223 */ /* 0x020fe20000010085 */
[----:B------:R-:W-:-:S03]  /*5460*/  FFMA.FTZ R133, R203, R157, R156 ;  /* 0x0000009dcb857223 */ /* 0x000fc6000001009c */
[----:B------:R-:W-:Y:S01]  /*5470*/  FMUL.FTZ R135, R132, UR13 ;  /* 0x0000000d84877c20 */ /* 0x000fe20008410000 */
[----:B------:R-:W-:-:S04]  /*5480*/  FADD.FTZ R133, R204, -R133 ;  /* 0x80000085cc857221 */ /* 0x000fc80000010000 */
[----:B------:R-:W-:Y:S01]  /*5490*/  FFMA.FTZ R133, R8, R133, R134 ;  /* 0x0000008508857223 */ /* 0x000fe20000010086 */
[----:B------:R-:W-:Y:S02]  /*54a0*/  FSEL R132, R135, RZ, P6 ;  /* 0x000000ff87847208 */ /* 0x000fe40003000000 */
[----:B------:R-:W-:Y:S01]  /*54b0*/  ISETP.GE.U32.AND P6, PT, R34, RZ, PT ;  /* 0x000000ff2200720c */ /* 0x000fe20003fc6070 */
[----:B------:R-:W-:Y:S01]  /*54c0*/  FMUL.FTZ R133, R133, UR13 ;  /* 0x0000000d85857c20 */ /* 0x000fe20008410000 */
[----:B------:R-:W-:Y:S02]  /*54d0*/  FSEL R135, R135, RZ, P0 ;  /* 0x000000ff87877208 */ /* 0x000fe40000000000 */
[----:B------:R-:W-:Y:S02]  /*54e0*/  ISETP.GE.U32.AND P0, PT, R32, RZ, PT ;  /* 0x000000ff2000720c */ /* 0x000fe40003f06070 */
[----:B------:R-:W-:Y:S02]  /*54f0*/  ISETP.GE.U32.AND.EX P6, PT, R35, 0x1000000, PT, P6 ;  /* 0x010000002300780c */ /* 0x000fe40003fc6160 */
[----:B------:R-:W-:-:S02]  /*5500*/  ISETP.GE.U32.AND.EX P0, PT, R33, 0x1000000, PT, P0 ;  /* 0x010000002100780c */ /* 0x000fc40003f06100 */
[C---:B------:R-:W-:Y:S02]  /*5510*/  FSEL R134, R133.reuse, RZ, P6 ;  /* 0x000000ff85867208 */ /* 0x040fe40003000000 */
[----:B------:R-:W-:Y:S02]  /*5520*/  FSEL R133, R133, RZ, P0 ;  /* 0x000000ff85857208 */ /* 0x000fe40000000000 */
[----:B------:R-:W-:Y:S01]  /*5530*/  F2FP.F16.F32.PACK_AB R135, R134, R135 ;  /* 0x000000878687723e */ /* 0x000fe200000000ff */
[----:B------:R-:W-:Y:S01]  /*5540*/  FFMA.FTZ R134, R176, R157, R156 ;  /* 0x0000009db0867223 */ /* 0x000fe2000001009c */
[----:B------:R-:W-:Y:S01]  /*5550*/  F2FP.F16.F32.PACK_AB R155, R133, R132 ;  /* 0x00000084859b723e */ /* 0x000fe200000000ff */
[--C-:B------:R-:W-:Y:S01]  /*5560*/  HADD2.F32 R132, -RZ, R138.reuse.H0_H0 ;  /* 0x2000008aff847230 */ /* 0x100fe20000004100 */
[----:B------:R-:W-:Y:S01]  /*5570*/  LOP3.LUT P6, RZ, R33, 0xff, RZ, 0xc0, !PT ;  /* 0x000000ff21ff7812 */ /* 0x000fe200078cc0ff */
[----:B------:R-:W-:Y:S01]  /*5580*/  FADD.FTZ R134, R175, -R134 ;  /* 0x80000086af867221 */ /* 0x000fe20000010000 */
[----:B------:R-:W-:Y:S01]  /*5590*/  HADD2.F32 R133, -RZ, R138.H1_H1 ;  /* 0x3000008aff857230 */ /* 0x000fe20000004100 */
[----:B------:R-:W-:-:S02]  /*55a0*/  LOP3.LUT P0, RZ, R35, 0xff, RZ, 0xc0, !PT ;  /* 0x000000ff23ff7812 */ /* 0x000fc4000780c0ff */
[----:B------:R-:W-:Y:S01]  /*55b0*/  FFMA.FTZ R134, R8, R134, R132 ;  /* 0x0000008608867223 */ /* 0x000fe20000010084 */
[----:B------:R-:W-:-:S03]  /*55c0*/  FFMA.FTZ R132, R198, R157, R156 ;  /* 0x0000009dc6847223 */ /* 0x000fc6000001009c */
[----:B------:R-:W-:Y:S01]  /*55d0*/  FMUL.FTZ R134, R134, UR13 ;  /* 0x0000000d86867c20 */ /* 0x000fe20008410000 */
[----:B------:R-:W-:-:S04]  /*55e0*/  FADD.FTZ R132, R197, -R132 ;  /* 0x80000084c5847221 */ /* 0x000fc80000010000 */
[----:B------:R-:W-:Y:S01]  /*55f0*/  FFMA.FTZ R133, R8, R132, R133 ;  /* 0x0000008408857223 */ /* 0x000fe20000010085 */
[C---:B------:R-:W-:Y:S02]  /*5600*/  FSEL R132, R134.reuse, RZ, P6 ;  /* 0x000000ff86847208 */ /* 0x040fe40003000000 */
[----:B------:R-:W-:Y:S01]  /*5610*/  LOP3.LUT P6, RZ, R35, 0xff00, RZ, 0xc0, !PT ;  /* 0x0000ff0023ff7812 */ /* 0x000fe200078cc0ff */
[----:B------:R-:W-:Y:S01]  /*5620*/  FMUL.FTZ R133, R133, UR13 ;  /* 0x0000000d85857c20 */ /* 0x000fe20008410000 */
[----:B------:R-:W-:Y:S02]  /*5630*/  FSEL R134, R134, RZ, P0 ;  /* 0x000000ff86867208 */ /* 0x000fe40000000000 */
[----:B------:R-:W-:Y:S02]  /*5640*/  LOP3.LUT P0, RZ, R33, 0xff00, RZ, 0xc0, !PT ;  /* 0x0000ff0021ff7812 */ /* 0x000fe4000780c0ff */
[C---:B------:R-:W-:Y:S02]  /*5650*/  FSEL R152, R133.reuse, RZ, P6 ;  /* 0x000000ff85987208 */ /* 0x040fe40003000000 */
[----:B------:R-:W-:-:S02]  /*5660*/  FSEL R133, R133, RZ, P0 ;  /* 0x000000ff85857208 */ /* 0x000fc40000000000 */
[----:B------:R-:W-:Y:S01]  /*5670*/  F2FP.F16.F32.PACK_AB R134, R152, R134 ;  /* 0x000000869886723e */ /* 0x000fe200000000ff */
[--C-:B------:R-:W-:Y:S01]  /*5680*/  HADD2.F32 R152, -RZ, R137.reuse.H1_H1 ;  /* 0x30000089ff987230 */ /* 0x100fe20000004100 */
[----:B------:R-:W-:Y:S01]  /*5690*/  F2FP.F16.F32.PACK_AB R154, R133, R132 ;  /* 0x00000084859a723e */ /* 0x000fe200000000ff */
[----:B------:R-:W-:Y:S01]  /*56a0*/  FFMA.FTZ R133, R10, R157, R156 ;  /* 0x0000009d0a857223 */ /* 0x000fe2000001009c */
[----:B------:R-:W-:Y:S01]  /*56b0*/  HADD2.F32 R132, -RZ, R137.H0_H0 ;  /* 0x20000089ff847230 */ /* 0x000fe20000004100 */
[----:B------:R-:W-:Y:S02]  /*56c0*/  LOP3.LUT P6, RZ, R32, 0xff0000, RZ, 0xc0, !PT ;  /* 0x00ff000020ff7812 */ /* 0x000fe400078cc0ff */
[----:B------:R-:W-:Y:S01]  /*56d0*/  FADD.FTZ R133, R9, -R133 ;  /* 0x8000008509857221 */ /* 0x000fe20000010000 */
[----:B------:R-:W-:-:S03]  /*56e0*/  LOP3.LUT P0, RZ, R34, 0xff0000, RZ, 0xc0, !PT ;  /* 0x00ff000022ff7812 */ /* 0x000fc6000780c0ff */
        /* <DEDUP_REMOVED lines=13> */
[----:B------:R-:W-:Y:S01]  /*57c0*/  HADD2.F32 R152, -RZ, R136.H0_H0 ;  /* 0x20000088ff987230 */ /* 0x000fe20000004100 */
[----:B------:R-:W-:Y:S01]  /*57d0*/  F2FP.F16.F32.PACK_AB R153, R153, R132 ;  /* 0x000000849999723e */ /* 0x000fe200000000ff */
[----:B------:R-:W-:Y:S01]  /*57e0*/  FFMA.FTZ R132, R0, R157, R156 ;  /* 0x0000009d00847223 */ /* 0x000fe2000001009c */
[----:B------:R-:W-:Y:S02]  /*57f0*/  LOP3.LUT P0, RZ, R32, 0xff00, RZ, 0xc0, !PT ;  /* 0x0000ff0020ff7812 */ /* 0x000fe4000780c0ff */
[----:B------:R-:W-:Y:S01]  /*5800*/  LOP3.LUT P6, RZ, R34, 0xff00, RZ, 0xc0, !PT ;  /* 0x0000ff0022ff7812 */ /* 0x000fe200078cc0ff */
[----:B------:R-:W-:-:S04]  /*5810*/  FADD.FTZ R132, R6, -R132 ;  /* 0x8000008406847221 */ /* 0x000fc80000010000 */
[----:B------:R-:W-:Y:S01]  /*5820*/  FFMA.FTZ R132, R8, R132, R152 ;  /* 0x0000008408847223 */ /* 0x000fe20000010098 */
[----:B------:R-:W-:-:S03]  /*5830*/  FFMA.FTZ R152, R12, R157, R156 ;  /* 0x0000009d0c987223 */ /* 0x000fc6000001009c */
[----:B------:R-:W-:Y:S01]  /*5840*/  FMUL.FTZ R160, R132, UR13 ;  /* 0x0000000d84a07c20 */ /* 0x000fe20008410000 */
[----:B------:R-:W-:-:S04]  /*5850*/  FADD.FTZ R152, R11, -R152 ;  /* 0x800000980b987221 */ /* 0x000fc80000010000 */
[----:B------:R-:W-:-:S04]  /*5860*/  FFMA.FTZ R152, R8, R152, R158 ;  /* 0x0000009808987223 */ /* 0x000fc8000001009e */
[----:B------:R-:W-:-:S05]  /*5870*/  FMUL.FTZ R158, R152, UR13 ;  /* 0x0000000d989e7c20 */ /* 0x000fca0008410000 */
        /* <DEDUP_REMOVED lines=9> */
.L_x_812:
[-CC-:B------:R-:W-:Y:S01]  /*5910*/  FFMA.FTZ R134, R196, R157.reuse, R156.reuse ;  /* 0x0000009dc4867223 */ /* 0x180fe2000001009c */
[--C-:B------:R-:W-:Y:S02]  /*5920*/  HADD2.F32 R132, -RZ, R139.reuse.H0_H0 ;  /* 0x2000008bff847230 */ /* 0x100fe40000004100 */
[----:B------:R-:W-:Y:S01]  /*5930*/  FFMA.FTZ R133, R203, R157, R156 ;  /* 0x0000009dcb857223 */ /* 0x000fe2000001009c */
[----:B------:R-:W-:Y:S01]  /*5940*/  LOP3.LUT P6, RZ, R33, 0xff0000, RZ, 0xc0, !PT ;  /* 0x00ff000021ff7812 */ /* 0x000fe200078cc0ff */
[----:B------:R-:W-:Y:S01]  /*5950*/  FADD.FTZ R134, R195, -R134 ;  /* 0x80000086c3867221 */ /* 0x000fe20000010000 */
[----:B------:R-:W-:Y:S01]  /*5960*/  LOP3.LUT P0, RZ, R35, 0xff0000, RZ, 0xc0, !PT ;  /* 0x00ff000023ff7812 */ /* 0x000fe2000780c0ff */
[----:B------:R-:W-:Y:S01]  /*5970*/  FADD.FTZ R133, R204, -R133 ;  /* 0x80000085cc857221 */ /* 0x000fe20000010000 */
[----:B------:R-:W-:Y:S02]  /*5980*/  HADD2.F32 R152, -RZ, R136.H1_H1 ;  /* 0x30000088ff987230 */ /* 0x000fe40000004100 */
[----:B-----5:R-:W-:Y:S01]  /*5990*/  FFMA.FTZ R134, R8, R134, R132 ;  /* 0x0000008608867223 */ /* 0x020fe20000010084 */
[----:B------:R-:W-:-:S03]  /*59a0*/  HADD2.F32 R132, -RZ, R139.H1_H1 ;  /* 0x3000008bff847230 */ /* 0x000fc60000004100 */
[----:B------:R-:W-:Y:S02]  /*59b0*/  FMUL.FTZ R135, R134, UR13 ;  /* 0x0000000d86877c20 */ /* 0x000fe40008410000 */
[----:B------:R-:W-:-:S03]  /*59c0*/  FFMA.FTZ R133, R8, R133, R132 ;  /* 0x0000008508857223 */ /* 0x000fc60000010084 */
[C---:B------:R-:W-:Y:S02]  /*59d0*/  FSEL R132, R135.reuse, RZ, P6 ;  /* 0x000000ff87847208 */ /* 0x040fe40003000000 */
[----:B------:R-:W-:Y:S02]  /*59e0*/  ISETP.GE.U32.AND P6, PT, R34, RZ, PT ;  /* 0x000000ff2200720c */ /* 0x000fe40003fc6070 */
[----:B------:R-:W-:Y:S02]  /*59f0*/  FSEL R135, R135, RZ, P0 ;  /* 0x000000ff87877208 */ /* 0x000fe40000000000 */
[----:B------:R-:W-:Y:S02]  /*5a00*/  ISETP.GE.U32.AND P0, PT, R32, RZ, PT ;  /* 0x000000ff2000720c */ /* 0x000fe40003f06070 */
[C---:B------:R-:W-:Y:S01]  /*5a10*/  F2FP.F16.F32.PACK_AB R143, R133.reuse, R134 ;  /* 0x00000086858f723e */ /* 0x040fe200000000ff */
[----:B------:R-:W-:Y:S01]  /*5a20*/  FMUL.FTZ R133, R133, UR13 ;  /* 0x0000000d85857c20 */ /* 0x000fe20008410000 */
[----:B------:R-:W-:-:S02]  /*5a30*/  ISETP.GE.U32.AND.EX P6, PT, R35, 0x1000000, PT, P6 ;  /* 0x010000002300780c */ /* 0x000fc40003fc6160 */
[----:B------:R-:W-:Y:S02]  /*5a40*/  ISETP.GE.U32.AND.EX P0, PT, R33, 0x1000000, PT, P0 ;  /* 0x010000002100780c */ /* 0x000fe40003f06100 */
[C---:B------:R-:W-:Y:S02]  /*5a50*/  FSEL R134, R133.reuse, RZ, P6 ;  /* 0x000000ff85867208 */ /* 0x040fe40003000000 */
[----:B------:R-:W-:Y:S02]  /*5a60*/  FSEL R133, R133, RZ, P0 ;  /* 0x000000ff85857208 */ /* 0x000fe40000000000 */
[----:B------:R-:W-:Y:S02]  /*5a70*/  F2FP.F16.F32.PACK_AB R135, R134, R135 ;  /* 0x000000878687723e */ /* 0x000fe400000000ff */
[----:B------:R-:W-:Y:S01]  /*5a80*/  F2FP.F16.F32.PACK_AB R155, R133, R132 ;  /* 0x00000084859b723e */ /* 0x000fe200000000ff */
[----:B------:R-:W-:Y:S01]  /*5a90*/  FFMA.FTZ R132, R176, R157, R156 ;  /* 0x0000009db0847223 */ /* 0x000fe2000001009c */
[----:B------:R-:W-:Y:S01]  /*5aa0*/  HADD2.F32 R133, -RZ, R138.H0_H0 ;  /* 0x2000008aff857230 */ /* 0x000fe20000004100 */
[----:B------:R-:W-:-:S02]  /*5ab0*/  LOP3.LUT P6, RZ, R33, 0xff, RZ, 0xc0, !PT ;  /* 0x000000ff21ff7812 */ /* 0x000fc400078cc0ff */
[----:B------:R-:W-:Y:S01]  /*5ac0*/  FADD.FTZ R132, R175, -R132 ;  /* 0x80000084af847221 */ /* 0x000fe20000010000 */
[----:B------:R-:W-:-:S03]  /*5ad0*/  LOP3.LUT P0, RZ, R35, 0xff, RZ, 0xc0, !PT ;  /* 0x000000ff23ff7812 */ /* 0x000fc6000780c0ff */
[----:B------:R-:W-:Y:S01]  /*5ae0*/  FFMA.FTZ R142, R8, R132, R133 ;  /* 0x00000084088e7223 */ /* 0x000fe20000010085 */
[----:B------:R-:W-:Y:S01]  /*5af0*/  FFMA.FTZ R133, R198, R157, R156 ;  /* 0x0000009dc6857223 */ /* 0x000fe2000001009c */
[----:B------:R-:W-:Y:S02]  /*5b00*/  HADD2.F32 R132, -RZ, R138.H1_H1 ;  /* 0x3000008aff847230 */ /* 0x000fe40000004100 */
[----:B------:R-:W-:Y:S01]  /*5b10*/  FMUL.FTZ R134, R142, UR13 ;  /* 0x0000000d8e867c20 */ /* 0x000fe20008410000 */
[----:B------:R-:W-:-:S04]  /*5b20*/  FADD.FTZ R133, R197, -R133 ;  /* 0x80000085c5857221 */ /* 0x000fc80000010000 */
[----:B------:R-:W-:Y:S01]  /*5b30*/  FFMA.FTZ R133, R8, R133, R132 ;  /* 0x0000008508857223 */ /* 0x000fe20000010084 */
[C---:B------:R-:W-:Y:S02]  /*5b40*/  FSEL R132, R134.reuse, RZ, P6 ;  /* 0x000000ff86847208 */ /* 0x040fe40003000000 */
[----:B------:R-:W-:Y:S02]  /*5b50*/  LOP3.LUT P6, RZ, R35, 0xff00, RZ, 0xc0, !PT ;  /* 0x0000ff0023ff7812 */ /* 0x000fe400078cc0ff */
[C---:B------:R-:W-:Y:S01]  /*5b60*/  F2FP.F16.F32.PACK_AB R142, R133.reuse, R142 ;  /* 0x0000008e858e723e */ /* 0x040fe200000000ff */
[----:B------:R-:W-:Y:S01]  /*5b70*/  FMUL.FTZ R133, R133, UR13 ;  /* 0x0000000d85857c20 */ /* 0x000fe20008410000 */
[----:B------:R-:W-:Y:S02]  /*5b80*/  FSEL R134, R134, RZ, P0 ;  /* 0x000000ff86867208 */ /* 0x000fe40000000000 */
[----:B------:R-:W-:Y:S02]  /*5b90*/  LOP3.LUT P0, RZ, R33, 0xff00, RZ, 0xc0, !PT ;  /* 0x0000ff0021ff7812 */ /* 0x000fe4000780c0ff */
[----:B------:R-:W-:-:S02]  /*5ba0*/  FSEL R140, R133, RZ, P6 ;  /* 0x000000ff858c7208 */ /* 0x000fc40003000000 */
[----:B------:R-:W-:Y:S02]  /*5bb0*/  FSEL R133, R133, RZ, P0 ;  /* 0x000000ff85857208 */ /* 0x000fe40000000000 */
[----:B------:R-:W-:Y:S01]  /*5bc0*/  F2FP.F16.F32.PACK_AB R134, R140, R134 ;  /* 0x000000868c86723e */ /* 0x000fe200000000ff */
[--C-:B------:R-:W-:Y:S01]  /*5bd0*/  HADD2.F32 R140, -RZ, R137.reuse.H0_H0 ;  /* 0x20000089ff8c7230 */ /* 0x100fe20000004100 */
[----:B------:R-:W-:Y:S01]  /*5be0*/  F2FP.F16.F32.PACK_AB R154, R133, R132 ;  /* 0x00000084859a723e */ /* 0x000fe200000000ff */
[-CC-:B------:R-:W-:Y:S01]  /*5bf0*/  FFMA.FTZ R133, R10, R157.reuse, R156.reuse ;  /* 0x0000009d0a857223 */ /* 0x180fe2000001009c */
[----:B------:R-:W-:Y:S01]  /*5c00*/  FFMA.FTZ R132, R178, R157, R156 ;  /* 0x0000009db2847223 */ /* 0x000fe2000001009c */
[----:B------:R-:W-:Y:S02]  /*5c10*/  LOP3.LUT P0, RZ, R34, 0xff0000, RZ, 0xc0, !PT ;  /* 0x00ff000022ff7812 */ /* 0x000fe4000780c0ff */
[----:B------:R-:W-:Y:S01]  /*5c20*/  FADD.FTZ R141, R9, -R133 ;  /* 0x80000085098d7221 */ /* 0x000fe20000010000 */
[----:B------:R-:W-:-:S02]  /*5c30*/  HADD2.F32 R133, -RZ, R137.H1_H1 ;  /* 0x30000089ff857230 */ /* 0x000fc40000004100 */
[----:B------:R-:W-:Y:S01]  /*5c40*/  FADD.FTZ R132, R177, -R132 ;  /* 0x80000084b1847221 */ /* 0x000fe20000010000 */
[----:B------:R-:W-:Y:S01]  /*5c50*/  LOP3.LUT P6, RZ, R34, 0xff000000, RZ, 0xc0, !PT ;  /* 0xff00000022ff7812 */ /* 0x000fe200078cc0ff */
[C---:B------:R-:W-:Y:S01]  /*5c60*/  FFMA.FTZ R141, R8.reuse, R141, R140 ;  /* 0x0000008d088d7223 */ /* 0x040fe2000001008c */
[----:B------:R-:W-:Y:S02]  /*5c70*/  HADD2.F32 R140, -RZ, R136.H0_H0 ;  /* 0x20000088ff8c7230 */ /* 0x000fe40000004100 */
[----:B------:R-:W-:Y:S01]  /*5c80*/  FFMA.FTZ R153, R8, R132, R133 ;  /* 0x0000008408997223 */ /* 0x000fe20000010085 */
[----:B------:R-:W-:Y:S01]  /*5c90*/  FFMA.FTZ R133, R0, R157, R156 ;  /* 0x0000009d00857223 */ /* 0x000fe2000001009c */
[----:B------:R-:W-:-:S03]  /*5ca0*/  FMUL.FTZ R132, R141, UR13 ;  /* 0x0000000d8d847c20 */ /* 0x000fc60008410000 */
[C---:B------:R-:W-:Y:S01]  /*5cb0*/  F2FP.F16.F32.PACK_AB R141, R153.reuse, R141 ;  /* 0x0000008d998d723e */ /* 0x040fe200000000ff */
[----:B------:R-:W-:Y:S01]  /*5cc0*/  FADD.FTZ R133, R6, -R133 ;  /* 0x8000008506857221 */ /* 0x000fe20000010000 */
[----:B------:R-:W-:-:S03]  /*5cd0*/  FMUL.FTZ R153, R153, UR13 ;  /* 0x0000000d99997c20 */ /* 0x000fc60008410000 */
[----:B------:R-:W-:Y:S01]  /*5ce0*/  FFMA.FTZ R158, R8, R133, R140 ;  /* 0x00000085089e7223 */ /* 0x000fe2000001008c */
[----:B------:R-:W-:Y:S02]  /*5cf0*/  FSEL R133, R132, RZ, P0 ;  /* 0x000000ff84857208 */ /* 0x000fe40000000000 */
[----:B------:R-:W-:Y:S01]  /*5d00*/  FSEL R140, R153, RZ, P6 ;  /* 0x000000ff998c7208 */ /* 0x000fe20003000000 */
[----:B------:R-:W-:Y:S01]  /*5d10*/  FMUL.FTZ R159, R158, UR13 ;  /* 0x0000000d9e9f7c20 */ /* 0x000fe20008410000 */
[----:B------:R-:W-:Y:S02]  /*5d20*/  LOP3.LUT P0, RZ, R32, 0xff0000, RZ, 0xc0, !PT ;  /* 0x00ff000020ff7812 */ /* 0x000fe4000780c0ff */
[----:B------:R-:W-:Y:S01]  /*5d30*/  F2FP.F16.F32.PACK_AB R133, R140, R133 ;  /* 0x000000858c85723e */ /* 0x000fe200000000ff */
[----:B------:R-:W-:Y:S01]  /*5d40*/  FFMA.FTZ R140, R12, R157, R156 ;  /* 0x0000009d0c8c7223 */ /* 0x000fe2000001009c */
[----:B------:R-:W-:Y:S02]  /*5d50*/  LOP3.LUT P6, RZ, R32, 0xff000000, RZ, 0xc0, !PT ;  /* 0xff00000020ff7812 */ /* 0x000fe400078cc0ff */
[----:B------:R-:W-:Y:S01]  /*5d60*/  FSEL R132, R132, RZ, P0 ;  /* 0x000000ff84847208 */ /* 0x000fe20000000000 */
[----:B------:R-:W-:Y:S01]  /*5d70*/  FADD.FTZ R140, R11, -R140 ;  /* 0x8000008c0b8c7221 */ /* 0x000fe20000010000 */
[----:B------:R-:W-:-:S02]  /*5d80*/  FSEL R153, R153, RZ, P6 ;  /* 0x000000ff99997208 */ /* 0x000fc40003000000 */
[----:B------:R-:W-:Y:S01]  /*5d90*/  LOP3.LUT P0, RZ, R32, 0xff00, RZ, 0xc0, !PT ;  /* 0x0000ff0020ff7812 */ /* 0x000fe2000780c0ff */
[----:B------:R-:W-:Y:S01]  /*5da0*/  FFMA.FTZ R140, R8, R140, R152 ;  /* 0x0000008c088c7223 */ /* 0x000fe20000010098 */
[----:B------:R-:W-:Y:S02]  /*5db0*/  F2FP.F16.F32.PACK_AB R153, R153, R132 ;  /* 0x000000849999723e */ /* 0x000fe400000000ff */
[----:B------:R-:W-:Y:S01]  /*5dc0*/  LOP3.LUT P6, RZ, R34, 0xff00, RZ, 0xc0, !PT ;  /* 0x0000ff0022ff7812 */ /* 0x000fe200078cc0ff */
[C---:B------:R-:W-:Y:S01]  /*5dd0*/  FMUL.FTZ R132, R140.reuse, UR13 ;  /* 0x0000000d8c847c20 */ /* 0x040fe20008410000 */
[----:B------:R-:W-:-:S04]  /*5de0*/  F2FP.F16.F32.PACK_AB R140, R140, R158 ;  /* 0x0000009e8c8c723e */ /* 0x000fc800000000ff */
[----:B------:R-:W-:Y:S02]  /*5df0*/  FSEL R152, R132, RZ, P0 ;  /* 0x000000ff84987208 */ /* 0x000fe40000000000 */
[----:B------:R-:W-:Y:S02]  /*5e00*/  LOP3.LUT P0, RZ, R34, 0xff, RZ, 0xc0, !PT ;  /* 0x000000ff22ff7812 */ /* 0x000fe4000780c0ff */
[----:B------:R-:W-:Y:S02]  /*5e10*/  FSEL R132, R132, RZ, P6 ;  /* 0x000000ff84847208 */ /* 0x000fe40003000000 */
[----:B------:R-:W-:Y:S02]  /*5e20*/  LOP3.LUT P6, RZ, R32, 0xff, RZ, 0xc0, !PT ;  /* 0x000000ff20ff7812 */ /* 0x000fe400078cc0ff */
[C---:B------:R-:W-:Y:S02]  /*5e30*/  FSEL R160, R159.reuse, RZ, P0 ;  /* 0x000000ff9fa07208 */ /* 0x040fe40000000000 */
[----:B------:R-:W-:-:S02]  /*5e40*/  FSEL R159, R159, RZ, P6 ;  /* 0x000000ff9f9f7208 */ /* 0x000fc40003000000 */
[----:B------:R-:W-:Y:S02]  /*5e50*/  F2FP.F16.F32.PACK_AB R132, R132, R160 ;  /* 0x000000a08484723e */ /* 0x000fe400000000ff */
[----:B------:R-:W-:-:S07]  /*5e60*/  F2FP.F16.F32.PACK_AB R152, R152, R159 ;  /* 0x0000009f9898723e */ /* 0x000fce00000000ff */
.L_x_808:
[----:B------:R-:W-:-:S04]  /*5e70*/  ISETP.NE.U32.AND P0, PT, RZ, UR4, PT ;  /* 0x00000004ff007c0c */ /* 0x000fc8000bf05070 */
[----:B------:R-:W-:-:S13]  /*5e80*/  ISETP.NE.AND.EX P0, PT, RZ, UR5, PT, P0 ;  /* 0x00000005ff007c0c */ /* 0x000fda000bf05300 */
[----:B------:R-:W1:Y:S02]  /*5e90*/  @P0 LDC.64 R158, c[0x0][0x478] ;  /* 0x00011e00ff9e0b82 */ /* 0x000e640000000a00 */
[----:B-1----:R-:W-:-:S05]  /*5ea0*/  @P0 IMAD.WIDE.U32 R158, R7, 0x10, R158 ;  /* 0x00000010079e0825 */ /* 0x002fca00078e009e */
[----:B------:R1:W-:Y:S01]  /*5eb0*/  @P0 STG.E.128 desc[UR8][R158.64], R140 ;  /* 0x0000008c9e000986 */ /* 0x0003e2000c101d08 */
[----:B------:R-:W-:-:S04]  /*5ec0*/  ISETP.NE.U32.AND P0, PT, RZ, UR10, PT ;  /* 0x0000000aff007c0c */ /* 0x000fc8000bf05070 */
[----:B------:R-:W-:Y:S01]  /*5ed0*/  ISETP.NE.AND.EX P0, PT, RZ, UR11, PT, P0 ;  /* 0x0000000bff007c0c */ /* 0x000fe2000bf05300 */
[----:B-1----:R-:W1:Y:S02]  /*5ee0*/  LDC.64 R158, c[0x0][0x468] ;  /* 0x00011a00ff9e7b82 */ /* 0x002e640000000a00 */
[----:B-1----:R-:W-:-:S05]  /*5ef0*/  IMAD.WIDE.U32 R158, R7, 0x10, R158 ;  /* 0x00000010079e7825 */ /* 0x002fca00078e009e */
[----:B------:R1:W-:Y:S05]  /*5f00*/  STG.E.128 desc[UR8][R158.64], R152 ;  /* 0x000000989e007986 */ /* 0x0003ea000c101d08 */
[----:B-1----:R-:W1:Y:S02]  /*5f10*/  @P0 LDC.64 R152, c[0x0][0x470] ;  /* 0x00011c00ff980b82 */ /* 0x002e640000000a00 */
[C---:B-1----:R-:W-:Y:S01]  /*5f20*/  @P0 IMAD.WIDE.U32 R152, R7.reuse, 0x10, R152 ;  /* 0x0000001007980825 */ /* 0x042fe200078e0098 */
[----:B------:R-:W-:-:S04]  /*5f30*/  IADD3 R7, PT, PT, R7, 0x20, RZ ;  /* 0x0000002007077810 */ /* 0x000fc80007ffe0ff */
[----:B------:R1:W-:Y:S03]  /*5f40*/  @P0 STG.E.128 desc[UR8][R152.64], R132 ;  /* 0x0000008498000986 */ /* 0x0003e6000c101d08 */
.L_x_804:
[----:B------:R-:W-:Y:S05]  /*5f50*/  BSYNC.RECONVERGENT B1 ;  /* 0x0000000000017941 */ /* 0x000fea0003800200 */
.L_x_803:
        /* <DEDUP_REMOVED lines=12> */
[----:B-1----:R-:W-:Y:S01]  /*6020*/  FFMA.FTZ R132, R192, R157, R156 ;  /* 0x0000009dc0847223 */ /* 0x002fe2000001009c */
[----:B------:R-:W-:Y:S01]  /*6030*/  HADD2.F32 R133, -RZ, R47.H0_H0 ;  /* 0x2000002fff857230 */ /* 0x000fe20000004100 */
[----:B------:R-:W-:Y:S01]  /*6040*/  LOP3.LUT P6, RZ, R29, 0xff0000, RZ, 0xc0, !PT ;  /* 0x00ff00001dff7812 */ /* 0x000fe200078cc0ff */
[--C-:B------:R-:W-:Y:S02]  /*6050*/  HADD2.F32 R134, -RZ, R46.reuse.H0_H0 ;  /* 0x2000002eff867230 */ /* 0x100fe40000004100 */
[----:B------:R-:W-:Y:S01]  /*6060*/  FADD.FTZ R132, R191, -R132 ;  /* 0x80000084bf847221 */ /* 0x000fe20000010000 */
[----:B------:R-:W-:-:S03]  /*6070*/  HADD2.F32 R154, -RZ, R46.H1_H1 ;  /* 0x3000002eff9a7230 */ /* 0x000fc60000004100 */
[----:B-----5:R-:W-:Y:S01]  /*6080*/  FFMA.FTZ R152, R8, R132, R133 ;  /* 0x0000008408987223 */ /* 0x020fe20000010085 */
[----:B------:R-:W-:Y:S01]  /*6090*/  FFMA.FTZ R132, R205, R157, R156 ;  /* 0x0000009dcd847223 */ /* 0x000fe2000001009c */
[----:B------:R-:W-:Y:S02]  /*60a0*/  HADD2.F32 R133, -RZ, R47.H1_H1 ;  /* 0x3000002fff857230 */ /* 0x000fe40000004100 */
[----:B------:R-:W-:Y:S01]  /*60b0*/  FMUL.FTZ R135, R152, UR13 ;  /* 0x0000000d98877c20 */ /* 0x000fe20008410000 */
[----:B------:R-:W-:-:S04]  /*60c0*/  FADD.FTZ R132, R206, -R132 ;  /* 0x80000084ce847221 */ /* 0x000fc80000010000 */
[----:B------:R-:W-:Y:S01]  /*60d0*/  FSEL R140, R135, RZ, P6 ;  /* 0x000000ff878c7208 */ /* 0x000fe20003000000 */
[----:B------:R-:W-:Y:S01]  /*60e0*/  FFMA.FTZ R143, R8, R132, R133 ;  /* 0x00000084088f7223 */ /* 0x000fe20000010085 */
[----:B------:R-:W-:Y:S01]  /*60f0*/  LOP3.LUT P6, RZ, R31, 0xff0000, RZ, 0xc0, !PT ;  /* 0x00ff00001fff7812 */ /* 0x000fe200078cc0ff */
[----:B------:R-:W-:Y:S02]  /*6100*/  FFMA.FTZ R133, R172, R157, R156 ;  /* 0x0000009dac857223 */ /* 0x000fe4000001009c */
[----:B------:R-:W-:Y:S01]  /*6110*/  FMUL.FTZ R132, R143, UR13 ;  /* 0x0000000d8f847c20 */ /* 0x000fe20008410000 */
[----:B------:R-:W-:Y:S01]  /*6120*/  FSEL R135, R135, RZ, P6 ;  /* 0x000000ff87877208 */ /* 0x000fe20003000000 */
[----:B------:R-:W-:Y:S01]  /*6130*/  FADD.FTZ R133, R27, -R133 ;  /* 0x800000851b857221 */ /* 0x000fe20000010000 */
[----:B------:R-:W-:Y:S02]  /*6140*/  ISETP.GE.U32.AND P6, PT, R28, RZ, PT ;  /* 0x000000ff1c00720c */ /* 0x000fe40003fc6070 */
[----:B------:R-:W-:Y:S01]  /*6150*/  F2FP.F16.F32.PACK_AB R143, R143, R152 ;  /* 0x000000988f8f723e */ /* 0x000fe200000000ff */
[----:B------:R-:W-:Y:S01]  /*6160*/  FFMA.FTZ R133, R8, R133, R134 ;  /* 0x0000008508857223 */ /* 0x000fe20000010086 */
[----:B------:R-:W-:-:S03]  /*6170*/  ISETP.GE.U32.AND.EX P6, PT, R29, 0x1000000, PT, P6 ;  /* 0x010000001d00780c */ /* 0x000fc60003fc6160 */
[----:B------:R-:W-:Y:S01]  /*6180*/  FMUL.FTZ R134, R133, UR13 ;  /* 0x0000000d85867c20 */ /* 0x000fe20008410000 */
[----:B------:R-:W-:Y:S02]  /*6190*/  FSEL R141, R132, RZ, P6 ;  /* 0x000000ff848d7208 */ /* 0x000fe40003000000 */
[----:B------:R-:W-:Y:S02]  /*61a0*/  ISETP.GE.U32.AND P6, PT, R30, RZ, PT ;  /* 0x000000ff1e00720c */ /* 0x000fe40003fc6070 */
[----:B------:R-:W-:Y:S01]  /*61b0*/  F2FP.F16.F32.PACK_AB R155, R141, R140 ;  /* 0x0000008c8d9b723e */ /* 0x000fe200000000ff */
[----:B------:R-:W-:Y:S01]  /*61c0*/  HADD2.F32 R140, -RZ, R45.H0_H0 ;  /* 0x2000002dff8c7230 */ /* 0x000fe20000004100 */
[----:B------:R-:W-:-:S04]  /*61d0*/  ISETP.GE.U32.AND.EX P6, PT, R31, 0x1000000, PT, P6 ;  /* 0x010000001f00780c */ /* 0x000fc80003fc6160 */
[----:B------:R-:W-:Y:S01]  /*61e0*/  FSEL R153, R132, RZ, P6 ;  /* 0x000000ff84997208 */ /* 0x000fe20003000000 */
[----:B------:R-:W-:Y:S01]  /*61f0*/  FFMA.FTZ R132, R194, R157, R156 ;  /* 0x0000009dc2847223 */ /* 0x000fe2000001009c */
[----:B------:R-:W-:Y:S02]  /*6200*/  LOP3.LUT P6, RZ, R29, 0xff, RZ, 0xc0, !PT ;  /* 0x000000ff1dff7812 */ /* 0x000fe400078cc0ff */
[----:B------:R-:W-:Y:S01]  /*6210*/  F2FP.F16.F32.PACK_AB R135, R153, R135 ;  /* 0x000000879987723e */ /* 0x000fe200000000ff */
[----:B------:R-:W-:Y:S01]  /*6220*/  FADD.FTZ R142, R193, -R132 ;  /* 0x80000084c18e7221 */ /* 0x000fe20000010000 */
[----:B------:R-:W-:Y:S02]  /*6230*/  FSEL R132, R134, RZ, P6 ;  /* 0x000000ff86847208 */ /* 0x000fe40003000000 */
[----:B------:R-:W-:Y:S01]  /*6240*/  LOP3.LUT P6, RZ, R31, 0xff, RZ, 0xc0, !PT ;  /* 0x000000ff1fff7812 */ /* 0x000fe200078cc0ff */
[----:B------:R-:W-:-:S03]  /*6250*/  FFMA.FTZ R142, R8, R142, R154 ;  /* 0x0000008e088e7223 */ /* 0x000fc6000001009a */
[----:B------:R-:W-:Y:S01]  /*6260*/  FSEL R134, R134, RZ, P6 ;  /* 0x000000ff86867208 */ /* 0x000fe20003000000 */
[C---:B------:R-:W-:Y:S01]  /*6270*/  FMUL.FTZ R152, R142.reuse, UR13 ;  /* 0x0000000d8e987c20 */ /* 0x040fe20008410000 */
[----:B------:R-:W-:Y:S02]  /*6280*/  LOP3.LUT P6, RZ, R29, 0xff00, RZ, 0xc0, !PT ;  /* 0x0000ff001dff7812 */ /* 0x000fe400078cc0ff */
[----:B------:R-:W-:Y:S02]  /*6290*/  F2FP.F16.F32.PACK_AB R142, R142, R133 ;  /* 0x000000858e8e723e */ /* 0x000fe400000000ff */
[----:B------:R-:W-:Y:S02]  /*62a0*/  FSEL R133, R152, RZ, P6 ;  /* 0x000000ff98857208 */ /* 0x000fe40003000000 */
[----:B------:R-:W-:Y:S02]  /*62b0*/  LOP3.LUT P6, RZ, R31, 0xff00, RZ, 0xc0, !PT ;  /* 0x0000ff001fff7812 */ /* 0x000fe400078cc0ff */
[----:B------:R-:W-:Y:S01]  /*62c0*/  F2FP.F16.F32.PACK_AB R154, R133, R132 ;  /* 0x00000084859a723e */ /* 0x000fe200000000ff */
[-CC-:B------:R-:W-:Y:S01]  /*62d0*/  FFMA.FTZ R132, R15, R157.reuse, R156.reuse ;  /* 0x0000009d0f847223 */ /* 0x180fe2000001009c */
[----:B------:R-:W-:Y:S01]  /*62e0*/  FFMA.FTZ R133, R174, R157, R156 ;  /* 0x0000009dae857223 */ /* 0x000fe2000001009c */
[----:B------:R-:W-:-:S02]  /*62f0*/  FSEL R152, R152, RZ, P6 ;  /* 0x000000ff98987208 */ /* 0x000fc40003000000 */
[----:B------:R-:W-:Y:S01]  /*6300*/  FADD.FTZ R141, R16, -R132 ;  /* 0x80000084108d7221 */ /* 0x000fe20000010000 */
[----:B------:R-:W-:Y:S02]  /*6310*/  HADD2.F32 R132, -RZ, R45.H1_H1 ;  /* 0x3000002dff847230 */ /* 0x000fe40000004100 */
[----:B------:R-:W-:Y:S01]  /*6320*/  FADD.FTZ R133, R173, -R133 ;  /* 0x80000085ad857221 */ /* 0x000fe20000010000 */
[----:B------:R-:W-:Y:S01]  /*6330*/  LOP3.LUT P6, RZ, R30, 0xff0000, RZ, 0xc0, !PT ;  /* 0x00ff00001eff7812 */ /* 0x000fe200078cc0ff */
[----:B------:R-:W-:Y:S01]  /*6340*/  FFMA.FTZ R141, R8, R141, R140 ;  /* 0x0000008d088d7223 */ /* 0x000fe2000001008c */
[----:B------:R-:W-:Y:S01]  /*6350*/  F2FP.F16.F32.PACK_AB R134, R152, R134 ;  /* 0x000000869886723e */ /* 0x000fe200000000ff */
[----:B------:R-:W-:Y:S01]  /*6360*/  FFMA.FTZ R133, R8, R133, R132 ;  /* 0x0000008508857223 */ /* 0x000fe20000010084 */
[----:B------:R-:W-:Y:S01]  /*6370*/  FFMA.FTZ R132, R5, R157, R156 ;  /* 0x0000009d05847223 */ /* 0x000fe2000001009c */
[----:B------:R-:W-:Y:S02]  /*6380*/  HADD2.F32 R152, -RZ, R44.H0_H0 ;  /* 0x2000002cff987230 */ /* 0x000fe40000004100 */
[----:B------:R-:W-:Y:S01]  /*6390*/  FMUL.FTZ R153, R133, UR13 ;  /* 0x0000000d85997c20 */ /* 0x000fe20008410000 */
[----:B------:R-:W-:Y:S01]  /*63a0*/  FADD.FTZ R140, R4, -R132 ;  /* 0x80000084048c7221 */ /* 0x000fe20000010000 */
[----:B------:R-:W-:Y:S01]  /*63b0*/  FMUL.FTZ R132, R141, UR13 ;  /* 0x0000000d8d847c20 */ /* 0x000fe20008410000 */
[----:B------:R-:W-:-:S02]  /*63c0*/  F2FP.F16.F32.PACK_AB R141, R133, R141 ;  /* 0x0000008d858d723e */ /* 0x000fc400000000ff */
[----:B------:R-:W-:Y:S01]  /*63d0*/  FFMA.FTZ R158, R8, R140, R152 ;  /* 0x0000008c089e7223 */ /* 0x000fe20000010098 */
[----:B------:R-:W-:Y:S01]  /*63e0*/  HADD2.F32 R152, -RZ, R44.H1_H1 ;  /* 0x3000002cff987230 */ /* 0x000fe20000004100 */
[----:B------:R-:W-:Y:S02]  /*63f0*/  FSEL R133, R132, RZ, P6 ;  /* 0x000000ff84857208 */ /* 0x000fe40003000000 */
[----:B------:R-:W-:Y:S01]  /*6400*/  LOP3.LUT P6, RZ, R30, 0xff000000, RZ, 0xc0, !PT ;  /* 0xff0000001eff7812 */ /* 0x000fe200078cc0ff */
[----:B------:R-:W-:-:S03]  /*6410*/  FMUL.FTZ R160, R158, UR13 ;  /* 0x0000000d9ea07c20 */ /* 0x000fc60008410000 */
[----:B------:R-:W-:Y:S02]  /*6420*/  FSEL R140, R153, RZ, P6 ;  /* 0x000000ff998c7208 */ /* 0x000fe40003000000 */
[----:B------:R-:W-:Y:S02]  /*6430*/  LOP3.LUT P6, RZ, R28, 0xff0000, RZ, 0xc0, !PT ;  /* 0x00ff00001cff7812 */ /* 0x000fe400078cc0ff */
[----:B------:R-:W-:Y:S01]  /*6440*/  F2FP.F16.F32.PACK_AB R133, R140, R133 ;  /* 0x000000858c85723e */ /* 0x000fe200000000ff */
[----:B------:R-:W-:Y:S01]  /*6450*/  FFMA.FTZ R140, R13, R157, R156 ;  /* 0x0000009d0d8c7223 */ /* 0x000fe2000001009c */
[----:B------:R-:W-:Y:S02]  /*6460*/  FSEL R132, R132, RZ, P6 ;  /* 0x000000ff84847208 */ /* 0x000fe40003000000 */
[----:B------:R-:W-:Y:S01]  /*6470*/  LOP3.LUT P6, RZ, R28, 0xff000000, RZ, 0xc0, !PT ;  /* 0xff0000001cff7812 */ /* 0x000fe200078cc0ff */
[----:B------:R-:W-:-:S03]  /*6480*/  FADD.FTZ R140, R14, -R140 ;  /* 0x8000008c0e8c7221 */ /* 0x000fc60000010000 */
[----:B------:R-:W-:Y:S01]  /*6490*/  FSEL R153, R153, RZ, P6 ;  /* 0x000000ff99997208 */ /* 0x000fe20003000000 */
[----:B------:R-:W-:Y:S01]  /*64a0*/  FFMA.FTZ R140, R8, R140, R152 ;  /* 0x0000008c088c7223 */ /* 0x000fe20000010098 */
[----:B------:R-:W-:Y:S02]  /*64b0*/  LOP3.LUT P6, RZ, R28, 0xff00, RZ, 0xc0, !PT ;  /* 0x0000ff001cff7812 */ /* 0x000fe400078cc0ff */
[----:B------:R-:W-:Y:S01]  /*64c0*/  F2FP.F16.F32.PACK_AB R153, R153, R132 ;  /* 0x000000849999723e */ /* 0x000fe200000000ff */
[C---:B------:R-:W-:Y:S01]  /*64d0*/  FMUL.FTZ R132, R140.reuse, UR13 ;  /* 0x0000000d8c847c20 */ /* 0x040fe20008410000 */
[----:B------:R-:W-:-:S04]  /*64e0*/  F2FP.F16.F32.PACK_AB R140, R140, R158 ;  /* 0x0000009e8c8c723e */ /* 0x000fc800000000ff */
[----:B------:R-:W-:Y:S02]  /*64f0*/  FSEL R152, R132, RZ, P6 ;  /* 0x000000ff84987208 */ /* 0x000fe40003000000 */
[----:B------:R-:W-:-:S04]  /*6500*/  LOP3.LUT P6, RZ, R30, 0xff00, RZ, 0xc0, !PT ;  /* 0x0000ff001eff7812 */ /* 0x000fc800078cc0ff */
[----:B------:R-:W-:Y:S02]  /*6510*/  FSEL R132, R132, RZ, P6 ;  /* 0x000000ff84847208 */ /* 0x000fe40003000000 */
[----:B------:R-:W-:-:S04]  /*6520*/  LOP3.LUT P6, RZ, R28, 0xff, RZ, 0xc0, !PT ;  /* 0x000000ff1cff7812 */ /* 0x000fc800078cc0ff */
[----:B------:R-:W-:Y:S02]  /*6530*/  FSEL R159, R160, RZ, P6 ;  /* 0x000000ffa09f7208 */ /* 0x000fe40003000000 */
[----:B------:R-:W-:Y:S02]  /*6540*/  LOP3.LUT P6, RZ, R30, 0xff, RZ, 0xc0, !PT ;  /* 0x000000ff1eff7812 */ /* 0x000fe400078cc0ff */
[----:B------:R-:W-:Y:S02]  /*6550*/  F2FP.F16.F32.PACK_AB R152, R152, R159 ;  /* 0x0000009f9898723e */ /* 0x000fe400000000ff */
[----:B------:R-:W-:-:S04]  /*6560*/  FSEL R160, R160, RZ, P6 ;  /* 0x000000ffa0a07208 */ /* 0x000fc80003000000 */
[----:B------:R-:W-:Y:S01]  /*6570*/  F2FP.F16.F32.PACK_AB R132, R132, R160 ;  /* 0x000000a08484723e */ /* 0x000fe200000000ff */
[----:B------:R-:W-:Y:S06]  /*6580*/  BRA `(.L_x_818) ;  /* 0x0000001c00ac7947 */ /* 0x000fec0003800000 */
.L_x_817:
[-CC-:B-1----:R-:W-:Y:S01]  /*6590*/  FFMA.FTZ R135, R192, R157.reuse, R156.reuse ;  /* 0x0000009dc0877223 */ /* 0x182fe2000001009c */
[--C-:B------:R-:W-:Y:S01]  /*65a0*/  HADD2.F32 R132, -RZ, R47.reuse.H0_H0 ;  /* 0x2000002fff847230 */ /* 0x100fe20000004100 */
[----:B------:R-:W-:Y:S01]  /*65b0*/  LOP3.LUT P6, RZ, R29, 0xff0000, RZ, 0xc0, !PT ;  /* 0x00ff00001dff7812 */ /* 0x000fe200078cc0ff */
[-CC-:B------:R-:W-:Y:S01]  /*65c0*/  FFMA.FTZ R133, R205, R157.reuse, R156.reuse ;  /* 0x0000009dcd857223 */ /* 0x180fe2000001009c */
[----:B------:R-:W-:Y:S01]  /*65d0*/  FADD.FTZ R135, R191, -R135 ;  /* 0x80000087bf877221 */ /* 0x000fe20000010000 */
[----:B------:R-:W-:Y:S01]  /*65e0*/  FFMA.FTZ R134, R172, R157, R156 ;  /* 0x0000009dac867223 */ /* 0x000fe2000001009c */
[----:B------:R-:W-:Y:S02]  /*65f0*/  HADD2.F32 R152, -RZ, R46.H1_H1 ;  /* 0x3000002eff987230 */ /* 0x000fe40000004100 */
[----:B------:R-:W-:Y:S01]  /*6600*/  FADD.FTZ R133, R206, -R133 ;  /* 0x80000085ce857221 */ /* 0x000fe20000010000 */
[----:B-----5:R-:W-:Y:S01]  /*6610*/  FFMA.FTZ R135, R8, R135, R132 ;  /* 0x0000008708877223 */ /* 0x020fe20000010084 */
[----:B------:R-:W-:-:S02]  /*6620*/  HADD2.F32 R132, -RZ, R47.H1_H1 ;  /* 0x3000002fff847230 */ /* 0x000fc40000004100 */
[----:B------:R-:W-:Y:S01]  /*6630*/  FADD.FTZ R134, R27, -R134 ;  /* 0x800000861b867221 */ /* 0x000fe20000010000 */
[----:B------:R-:W-:Y:S02]  /*6640*/  HADD2.F32 R158, -RZ, R44.H1_H1 ;  /* 0x3000002cff9e7230 */ /* 0x000fe40000004100 */
[----:B------:R-:W-:Y:S01]  /*6650*/  FMUL.FTZ R135, R135, UR13 ;  /* 0x0000000d87877c20 */ /* 0x000fe20008410000 */
[----:B------:R-:W-:Y:S01]  /*6660*/  FFMA.FTZ R133, R8, R133, R132 ;  /* 0x0000008508857223 */ /* 0x000fe20000010084 */
[----:B------:R-:W-:-:S03]  /*6670*/  HADD2.F32 R132, -RZ, R46.H0_H0 ;  /* 0x2000002eff847230 */ /* 0x000fc60000004100 */
[----:B------:R-:W-:Y:S01]  /*6680*/  FSEL R155, R135, RZ, P6 ;  /* 0x000000ff879b7208 */ /* 0x000fe20003000000 */
[----:B------:R-:W-:Y:S01]  /*6690*/  FMUL.FTZ R133, R133, UR13 ;  /* 0x0000000d85857c20 */ /* 0x000fe20008410000 */
[----:B------:R-:W-:Y:S01]  /*66a0*/  LOP3.LUT P6, RZ, R31, 0xff0000, RZ, 0xc0, !PT ;  /* 0x00ff00001fff7812 */ /* 0x000fe200078cc0ff */
[----:B------:R-:W-:Y:S01]  /*66b0*/  FFMA.FTZ R134, R8, R134, R132 ;  /* 0x0000008608867223 */ /* 0x000fe20000010084 */
[----:B------:R-:W-:Y:S02]  /*66c0*/  FFMA.FTZ R132, R194, R157, R156 ;  /* 0x0000009dc2847223 */ /* 0x000fe4000001009c */
[----:B------:R-:W-:Y:S01]  /*66d0*/  FSEL R135, R135, RZ, P6 ;  /* 0x000000ff87877208 */ /* 0x000fe20003000000 */
[----:B------:R-:W-:Y:S01]  /*66e0*/  FMUL.FTZ R134, R134, UR13 ;  /* 0x0000000d86867c20 */ /* 0x000fe20008410000 */
[----:B------:R-:W-:Y:S01]  /*66f0*/  ISETP.GE.U32.AND P6, PT, R28, RZ, PT ;  /* 0x000000ff1c00720c */ /* 0x000fe20003fc6070 */
[----:B------:R-:W-:-:S03]  /*6700*/  FADD.FTZ R132, R193, -R132 ;  /* 0x80000084c1847221 */ /* 0x000fc60000010000 */
[----:B------:R-:W-:Y:S01]  /*6710*/  ISETP.GE.U32.AND.EX P6, PT, R29, 0x1000000, PT, P6 ;  /* 0x010000001d00780c */ /* 0x000fe20003fc6160 */
[----:B------:R-:W-:-:S03]  /*6720*/  FFMA.FTZ R152, R8, R132, R152 ;  /* 0x0000008408987223 */ /* 0x000fc60000010098 */
[----:B------:R-:W-:Y:S01]  /*6730*/  FSEL R153, R133, RZ, P6 ;  /* 0x000000ff85997208 */ /* 0x000fe20003000000 */
[----:B------:R-:W-:Y:S01]  /*6740*/  FMUL.FTZ R152, R152, UR13 ;  /* 0x0000000d98987c20 */ /* 0x000fe20008410000 */
[----:B------:R-:W-:Y:S02]  /*6750*/  ISETP.GE.U32.AND P6, PT, R30, RZ, PT ;  /* 0x000000ff1e00720c */ /* 0x000fe40003fc6070 */
[----:B------:R-:W-:Y:S02]  /*6760*/  F2FP.F16.F32.PACK_AB R155, R153, R155 ;  /* 0x0000009b999b723e */ /* 0x000fe400000000ff */
[----:B------:R-:W-:-:S04]  /*6770*/  ISETP.GE.U32.AND.EX P6, PT, R31, 0x1000000, PT, P6 ;  /* 0x010000001f00780c */ /* 0x000fc80003fc6160 */
[----:B------:R-:W-:Y:S02]  /*6780*/  FSEL R133, R133, RZ, P6 ;  /* 0x000000ff85857208 */ /* 0x000fe40003000000 */
[----:B------:R-:W-:Y:S02]  /*6790*/  LOP3.LUT P6, RZ, R29, 0xff, RZ, 0xc0, !PT ;  /* 0x000000ff1dff7812 */ /* 0x000fe400078cc0ff */
[----:B------:R-:W-:Y:S02]  /*67a0*/  F2FP.F16.F32.PACK_AB R135, R133, R135 ;  /* 0x000000878587723e */ /* 0x000fe400000000ff */
[----:B------:R-:W-:Y:S02]  /*67b0*/  FSEL R132, R134, RZ, P6 ;  /* 0x000000ff86847208 */ /* 0x000fe40003000000 */
[----:B------:R-:W-:-:S04]  /*67c0*/  LOP3.LUT P6, RZ, R31, 0xff, RZ, 0xc0, !PT ;  /* 0x000000ff1fff7812 */ /* 0x000fc800078cc0ff */
[----:B------:R-:W-:Y:S02]  /*67d0*/  FSEL R134, R134, RZ, P6 ;  /* 0x000000ff86867208 */ /* 0x000fe40003000000 */
[----:B------:R-:W-:-:S04]  /*67e0*/  LOP3.LUT P6, RZ, R29, 0xff00, RZ, 0xc0, !PT ;  /* 0x0000ff001dff7812 */ /* 0x000fc800078cc0ff */
[C---:B------:R-:W-:Y:S02]  /*67f0*/  FSEL R133, R152.reuse, RZ, P6 ;  /* 0x000000ff98857208 */ /* 0x040fe40003000000 */
[----:B------:R-:W-:Y:S02]  /*6800*/  LOP3.LUT P6, RZ, R31, 0xff00, RZ, 0xc0, !PT ;  /* 0x0000ff001fff7812 */ /* 0x000fe400078cc0ff */
[----:B------:R-:W-:Y:S01]  /*6810*/  F2FP.F16.F32.PACK_AB R154, R133, R132 ;  /* 0x00000084859a723e */ /* 0x000fe200000000ff */
[----:B------:R-:W-:Y:S01]  /*6820*/  FFMA.FTZ R133, R15, R157, R156 ;  /* 0x0000009d0f857223 */ /* 0x000fe2000001009c */
[----:B------:R-:W-:Y:S01]  /*6830*/  HADD2.F32 R132, -RZ, R45.H0_H0 ;  /* 0x2000002dff847230 */ /* 0x000fe20000004100 */
[----:B------:R-:W-:Y:S02]  /*6840*/  FSEL R152, R152, RZ, P6 ;  /* 0x000000ff98987208 */ /* 0x000fe40003000000 */
[----:B------:R-:W-:Y:S01]  /*6850*/  FADD.FTZ R133, R16, -R133 ;  /* 0x8000008510857221 */ /* 0x000fe20000010000 */
[----:B------:R-:W-:-:S02]  /*6860*/  LOP3.LUT P6, RZ, R28, 0xff0000, RZ, 0xc0, !PT ;  /* 0x00ff00001cff7812 */ /* 0x000fc400078cc0ff */
[----:B------:R-:W-:Y:S01]  /*6870*/  F2FP.F16.F32.PACK_AB R134, R152, R134 ;  /* 0x000000869886723e */ /* 0x000fe200000000ff */
[----:B------:R-:W-:Y:S01]  /*6880*/  FFMA.FTZ R133, R8, R133, R132 ;  /* 0x0000008508857223 */ /* 0x000fe20000010084 */
[----:B------:R-:W-:Y:S01]  /*6890*/  FFMA.FTZ R132, R174, R157, R156 ;  /* 0x0000009dae847223 */ /* 0x000fe2000001009c */
[----:B------:R-:W-:Y:S02]  /*68a0*/  HADD2.F32 R152, -RZ, R45.H1_H1 ;  /* 0x3000002dff987230 */ /* 0x000fe40000004100 */
[----:B------:R-:W-:Y:S01]  /*68b0*/  FMUL.FTZ R133, R133, UR13 ;  /* 0x0000000d85857c20 */ /* 0x000fe20008410000 */
[----:B------:R-:W-:-:S04]  /*68c0*/  FADD.FTZ R132, R173, -R132 ;  /* 0x80000084ad847221 */ /* 0x000fc80000010000 */
[----:B------:R-:W-:Y:S01]  /*68d0*/  FFMA.FTZ R152, R8, R132, R152 ;  /* 0x0000008408987223 */ /* 0x000fe20000010098 */
[----:B------:R-:W-:Y:S02]  /*68e0*/  FSEL R132, R133, RZ, P6 ;  /* 0x000000ff85847208 */ /* 0x000fe40003000000 */
[----:B------:R-:W-:Y:S01]  /*68f0*/  LOP3.LUT P6, RZ, R30, 0xff0000, RZ, 0xc0, !PT ;  /* 0x00ff00001eff7812 */ /* 0x000fe200078cc0ff */
[----:B------:R-:W-:-:S03]  /*6900*/  FMUL.FTZ R152, R152, UR13 ;  /* 0x0000000d98987c20 */ /* 0x000fc60008410000 */
[----:B------:R-:W-:Y:S02]  /*6910*/  FSEL R133, R133, RZ, P6 ;  /* 0x000000ff85857208 */ /* 0x000fe40003000000 */
[----:B------:R-:W-:-:S04]  /*6920*/  LOP3.LUT P6, RZ, R28, 0xff000000, RZ, 0xc0, !PT ;  /* 0xff0000001cff7812 */ /* 0x000fc800078cc0ff */
[----:B------:R-:W-:Y:S02]  /*6930*/  FSEL R153, R152, RZ, P6 ;  /* 0x000000ff98997208 */ /* 0x000fe40003000000 */
[----:B------:R-:W-:Y:S02]  /*6940*/  LOP3.LUT P6, RZ, R30, 0xff000000, RZ, 0xc0, !PT ;  /* 0xff0000001eff7812 */ /* 0x000fe400078cc0ff */
[----:B------:R-:W-:Y:S01]  /*6950*/  F2FP.F16.F32.PACK_AB R153, R153, R132 ;  /* 0x000000849999723e */ /* 0x000fe200000000ff */
[----:B------:R-:W-:Y:S01]  /*6960*/  FFMA.FTZ R132, R5, R157, R156 ;  /* 0x0000009d05847223 */ /* 0x000fe2000001009c */
[----:B------:R-:W-:Y:S02]  /*6970*/  FSEL R152, R152, RZ, P6 ;  /* 0x000000ff98987208 */ /* 0x000fe40003000000 */
[----:B------:R-:W-:Y:S01]  /*6980*/  LOP3.LUT P6, RZ, R28, 0xff00, RZ, 0xc0, !PT ;  /* 0x0000ff001cff7812 */ /* 0x000fe200078cc0ff */
[----:B------:R-:W-:Y:S01]  /*6990*/  FADD.FTZ R132, R4, -R132 ;  /* 0x8000008404847221 */ /* 0x000fe20000010000 */
[----:B------:R-:W-:Y:S01]  /*69a0*/  F2FP.F16.F32.PACK_AB R133, R152, R133 ;  /* 0x000000859885723e */ /* 0x000fe200000000ff */
[----:B------:R-:W-:-:S05]  /*69b0*/  HADD2.F32 R152, -RZ, R44.H0_H0 ;  /* 0x2000002cff987230 */ /* 0x000fca0000004100 */
        /* <DEDUP_REMOVED lines=12> */
[----:B------:R-:W-:Y:S02]  /*6a80*/  F2FP.F16.F32.PACK_AB R152, R152, R158 ;  /* 0x0000009e9898723e */ /* 0x000fe400000000ff */
[----:B------:R-:W-:-:S04]  /*6a90*/  FSEL R159, R159, RZ, P6 ;  /* 0x000000ff9f9f7208 */ /* 0x000fc80003000000 */
[----:B------:R-:W-:Y:S01]  /*6aa0*/  F2FP.F16.F32.PACK_AB R132, R132, R159 ;  /* 0x0000009f8484723e */ /* 0x000fe200000000ff */
[----:B------:R-:W-:Y:S06]  /*6ab0*/  BRA `(.L_x_818) ;  /* 0x0000001800607947 */ /* 0x000fec0003800000 */
.L_x_816:
[----:B-1----:R-:W1:Y:S02]  /*6ac0*/  LDC.64 R132, c[0x0][0x478] ;  /* 0x00011e00ff847b82 */ /* 0x002e640000000a00 */
        /* <DEDUP_REMOVED lines=8> */
[----:B------:R-:W-:Y:S02]  /*6b50*/  FADD.FTZ R134, R206, -R134 ;  /* 0x80000086ce867221 */ /* 0x000fe40000010000 */
[----:B------:R-:W-:Y:S01]  /*6b60*/  FADD.FTZ R158, R4, -R152 ;  /* 0x80000098049e7221 */ /* 0x000fe20000010000 */
[C---:B-----5:R-:W-:Y:S01]  /*6b70*/  FMUL.FTZ R132, R8.reuse, R132 ;  /* 0x0000008408847220 */ /* 0x060fe20000410000 */
[C---:B------:R-:W-:Y:S02]  /*6b80*/  FMUL.FTZ R134, R8.reuse, R134 ;  /* 0x0000008608867220 */ /* 0x040fe40000410000 */
[----:B------:R-:W-:Y:S01]  /*6b90*/  FMUL.FTZ R158, R8, R158 ;  /* 0x0000009e089e7220 */ /* 0x000fe20000410000 */
[----:B------:R-:W-:Y:S01]  /*6ba0*/  FMUL.FTZ R133, R132, UR13 ;  /* 0x0000000d84857c20 */ /* 0x000fe20008410000 */
[C---:B------:R-:W-:Y:S01]  /*6bb0*/  FMUL.FTZ R141, R134.reuse, UR13 ;  /* 0x0000000d868d7c20 */ /* 0x040fe20008410000 */
[----:B------:R-:W-:Y:S01]  /*6bc0*/  F2FP.F16.F32.PACK_AB R143, R134, R132 ;  /* 0x00000084868f723e */ /* 0x000fe200000000ff */
        /* <DEDUP_REMOVED lines=10> */
[----:B------:R-:W-:Y:S01]  /*6c70*/  F2FP.F16.F32.PACK_AB R135, R132, R135 ;  /* 0x000000878487723e */ /* 0x000fe200000000ff */
        /* <DEDUP_REMOVED lines=8> */
[C---:B------:R-:W-:Y:S01]  /*6d00*/  F2FP.F16.F32.PACK_AB R142, R132.reuse, R134 ;  /* 0x00000086848e723e */ /* 0x040fe200000000ff */
[----:B------:R-:W-:Y:S01]  /*6d10*/  FMUL.FTZ R132, R132, UR13 ;  /* 0x0000000d84847c20 */ /* 0x000fe20008410000 */
[----:B------:R-:W-:Y:S02]  /*6d20*/  FSEL R134, R140, RZ, P6 ;  /* 0x000000ff8c867208 */ /* 0x000fe40003000000 */
[----:B------:R-:W-:Y:S02]  /*6d30*/  LOP3.LUT P6, RZ, R31, 0xff00, RZ, 0xc0, !PT ;  /* 0x0000ff001fff7812 */ /* 0x000fe400078cc0ff */
[----:B------:R-:W-:Y:S01]  /*6d40*/  F2FP.F16.F32.PACK_AB R155, R141, R133 ;  /* 0x000000858d9b723e */ /* 0x000fe200000000ff */
[----:B------:R-:W-:Y:S01]  /*6d50*/  FFMA.FTZ R141, R15, R157, R156 ;  /* 0x0000009d0f8d7223 */ /* 0x000fe2000001009c */
[----:B------:R-:W-:-:S02]  /*6d60*/  FSEL R133, R132, RZ, P6 ;  /* 0x000000ff84857208 */ /* 0x000fc40003000000 */
[----:B------:R-:W-:Y:S01]  /*6d70*/  LOP3.LUT P6, RZ, R29, 0xff, RZ, 0xc0, !PT ;  /* 0x000000ff1dff7812 */ /* 0x000fe200078cc0ff */
[----:B------:R-:W-:Y:S01]  /*6d80*/  FADD.FTZ R141, R16, -R141 ;  /* 0x8000008d108d7221 */ /* 0x000fe20000010000 */
[----:B------:R-:W-:Y:S01]  /*6d90*/  F2FP.F16.F32.PACK_AB R134, R133, R134 ;  /* 0x000000868586723e */ /* 0x000fe200000000ff */
        /* <DEDUP_REMOVED lines=10> */
[----:B------:R-:W-:Y:S02]  /*6e40*/  F2FP.F16.F32.PACK_AB R141, R133, R141 ;  /* 0x0000008d858d723e */ /* 0x000fe400000000ff */
[----:B------:R-:W-:Y:S02]  /*6e50*/  FSEL R133, R132, RZ, P6 ;  /* 0x000000ff84857208 */ /* 0x000fe40003000000 */
[----:B------:R-:W-:-:S02]  /*6e60*/  LOP3.LUT P6, RZ, R30, 0xff000000, RZ, 0xc0, !PT ;  /* 0xff0000001eff7812 */ /* 0x000fc400078cc0ff */
[----:B------:R-:W-:Y:S02]  /*6e70*/  F2FP.F16.F32.PACK_AB R154, R154, R140 ;  /* 0x0000008c9a9a723e */ /* 0x000fe400000000ff */
[----:B------:R-:W-:Y:S02]  /*6e80*/  FSEL R140, R153, RZ, P6 ;  /* 0x000000ff998c7208 */ /* 0x000fe40003000000 */
[----:B------:R-:W-:Y:S02]  /*6e90*/  LOP3.LUT P6, RZ, R28, 0xff0000, RZ, 0xc0, !PT ;  /* 0x00ff00001cff7812 */ /* 0x000fe400078cc0ff */
[----:B------:R-:W-:Y:S02]  /*6ea0*/  F2FP.F16.F32.PACK_AB R133, R140, R133 ;  /* 0x000000858c85723e */ /* 0x000fe400000000ff */
[----:B------:R-:W-:Y:S01]  /*6eb0*/  FSEL R140, R132, RZ, P6 ;  /* 0x000000ff848c7208 */ /* 0x000fe20003000000 */
[----:B------:R-:W-:Y:S01]  /*6ec0*/  FFMA.FTZ R132, R13, R157, R156 ;  /* 0x0000009d0d847223 */ /* 0x000fe2000001009c */
[----:B------:R-:W-:-:S03]  /*6ed0*/  LOP3.LUT P6, RZ, R28, 0xff000000, RZ, 0xc0, !PT ;  /* 0xff0000001cff7812 */ /* 0x000fc600078cc0ff */
[----:B------:R-:W-:Y:S01]  /*6ee0*/  FADD.FTZ R132, R14, -R132 ;  /* 0x800000840e847221 */ /* 0x000fe20000010000 */
[----:B------:R-:W-:Y:S02]  /*6ef0*/  FSEL R153, R153, RZ, P6 ;  /* 0x000000ff99997208 */ /* 0x000fe40003000000 */
[----:B------:R-:W-:Y:S02]  /*6f00*/  LOP3.LUT P6, RZ, R28, 0xff00, RZ, 0xc0, !PT ;  /* 0x0000ff001cff7812 */ /* 0x000fe400078cc0ff */
[----:B------:R-:W-:Y:S01]  /*6f10*/  F2FP.F16.F32.PACK_AB R153, R153, R140 ;  /* 0x0000008c9999723e */ /* 0x000fe200000000ff */
[----:B------:R-:W-:-:S04]  /*6f20*/  FMUL.FTZ R140, R8, R132 ;  /* 0x00000084088c7220 */ /* 0x000fc80000410000 */
        /* <DEDUP_REMOVED lines=12> */
.L_x_819:
[-CC-:B------:R-:W-:Y:S01]  /*6ff0*/  FFMA.FTZ R132, R192, R157.reuse, R156.reuse ;  /* 0x0000009dc0847223 */ /* 0x180fe2000001009c */
[-CC-:B------:R-:W-:Y:S01]  /*7000*/  FFMA.FTZ R133, R205, R157.reuse, R156.reuse ;  /* 0x0000009dcd857223 */ /* 0x180fe2000001009c */
[----:B------:R-:W-:Y:S01]  /*7010*/  LOP3.LUT P6, RZ, R31, 0xff0000, RZ, 0xc0, !PT ;  /* 0x00ff00001fff7812 */ /* 0x000fe200078cc0ff */
[----:B------:R-:W-:Y:S01]  /*7020*/  FFMA.FTZ R134, R194, R157, R156 ;  /* 0x0000009dc2867223 */ /* 0x000fe2000001009c */
[----:B------:R-:W-:Y:S01]  /*7030*/  FADD.FTZ R132, R191, -R132 ;  /* 0x80000084bf847221 */ /* 0x000fe20000010000 */
[----:B------:R-:W-:Y:S02]  /*7040*/  FADD.FTZ R133, R206, -R133 ;  /* 0x80000085ce857221 */ /* 0x000fe40000010000 */
[----:B------:R-:W-:Y:S01]  /*7050*/  FADD.FTZ R134, R193, -R134 ;  /* 0x80000086c1867221 */ /* 0x000fe20000010000 */
[C---:B-----5:R-:W-:Y:S01]  /*7060*/  FMUL.FTZ R132, R8.reuse, R132 ;  /* 0x0000008408847220 */ /* 0x060fe20000410000 */
        /* <DEDUP_REMOVED lines=20> */
[----:B------:R-:W-:Y:S02]  /*71b0*/  F2FP.F16.F32.PACK_AB R155, R155, R132 ;  /* 0x000000849b9b723e */ /* 0x000fe400000000ff */
        /* <DEDUP_REMOVED lines=8> */
[----:B------:R-:W-:-:S03]  /*7240*/  FADD.FTZ R132, R16, -R132 ;  /* 0x8000008410847221 */ /* 0x000fc60000010000 */
[----:B------:R-:W-:Y:S02]  /*7250*/  FSEL R154, R154, RZ, P6 ;  /* 0x000000ff9a9a7208 */ /* 0x000fe40003000000 */
[----:B------:R-:W-:Y:S02]  /*7260*/  LOP3.LUT P6, RZ, R28, 0xff0000, RZ, 0xc0, !PT ;  /* 0x00ff00001cff7812 */ /* 0x000fe400078cc0ff */
[----:B------:R-:W-:Y:S01]  /*7270*/  F2FP.F16.F32.PACK_AB R154, R154, R133 ;  /* 0x000000859a9a723e */ /* 0x000fe200000000ff */
[----:B------:R-:W-:Y:S01]  /*7280*/  FMUL.FTZ R133, R8, R132 ;  /* 0x0000008408857220 */ /* 0x000fe20000410000 */
[----:B------:R-:W-:-:S03]  /*7290*/  FFMA.FTZ R132, R174, R157, R156 ;  /* 0x0000009dae847223 */ /* 0x000fc6000001009c */
[----:B------:R-:W-:Y:S01]  /*72a0*/  FMUL.FTZ R133, R133, UR13 ;  /* 0x0000000d85857c20 */ /* 0x000fe20008410000 */
[----:B------:R-:W-:-:S04]  /*72b0*/  FADD.FTZ R132, R173, -R132 ;  /* 0x80000084ad847221 */ /* 0x000fc80000010000 */
[----:B------:R-:W-:Y:S01]  /*72c0*/  FMUL.FTZ R152, R8, R132 ;  /* 0x0000008408987220 */ /* 0x000fe20000410000 */
        /* <DEDUP_REMOVED lines=29> */
.L_x_815:
[----:B------:R-:W-:-:S04]  /*74a0*/  UISETP.NE.U32.AND UP0, UPT, UR24, URZ, UPT ;  /* 0x000000ff1800728c */ /* 0x000fc8000bf05070 */
[----:B------:R-:W-:-:S09]  /*74b0*/  UISETP.NE.AND.EX UP0, UPT, UR25, URZ, UPT, UP0 ;  /* 0x000000ff1900728c */ /* 0x000fd2000bf05300 */
[----:B------:R-:W-:Y:S05]  /*74c0*/  BRA.U !UP0, `(.L_x_820) ;  /* 0x0000000908107547 */ /* 0x000fea000b800000 */
[----:B-1----:R-:W1:Y:S02]  /*74d0*/  LDC.64 R152, c[0x0][0x478] ;  /* 0x00011e00ff987b82 */ /* 0x002e640000000a00 */
[----:B-1----:R-:W-:-:S04]  /*74e0*/  ISETP.NE.U32.AND P1, PT, R152, RZ, PT ;  /* 0x000000ff9800720c */ /* 0x002fc80003f25070 */
[----:B------:R-:W-:-:S13]  /*74f0*/  ISETP.NE.AND.EX P1, PT, R153, RZ, PT, P1 ;  /* 0x000000ff9900720c */ /* 0x000fda0003f25310 */
[----:B------:R-:W-:Y:S05]  /*7500*/  @!P1 BRA `(.L_x_821) ;  /* 0x0000000400089947 */ /* 0x000fea0003800000 */
[-CC-:B------:R-:W-:Y:S01]  /*7510*/  FFMA.FTZ R143, R205, R157.reuse, R156.reuse ;  /* 0x0000009dcd8f7223 */ /* 0x180fe2000001009c */
[----:B------:R-:W-:Y:S01]  /*7520*/  FFMA.FTZ R140, R192, R157, R156 ;  /* 0x0000009dc08c7223 */ /* 0x000fe2000001009c */
[--C-:B------:R-:W-:Y:S01]  /*7530*/  HADD2.F32 R141, -RZ, R47.reuse.H1_H1 ;  /* 0x3000002fff8d7230 */ /* 0x100fe20000004100 */
[----:B------:R-:W-:Y:S01]  /*7540*/  ISETP.GE.U32.AND P6, PT, R28, RZ, PT ;  /* 0x000000ff1c00720c */ /* 0x000fe20003fc6070 */
[----:B------:R-:W-:Y:S01]  /*7550*/  FADD.FTZ R143, R206, -R143 ;  /* 0x8000008fce8f7221 */ /* 0x000fe20000010000 */
[----:B------:R-:W-:Y:S02]  /*7560*/  HADD2.F32 R142, -RZ, R47.H0_H0 ;  /* 0x2000002fff8e7230 */ /* 0x000fe40000004100 */
[----:B------:R-:W-:Y:S01]  /*7570*/  FADD.FTZ R140, R191, -R140 ;  /* 0x8000008cbf8c7221 */ /* 0x000fe20000010000 */
[----:B------:R-:W-:Y:S01]  /*7580*/  ISETP.GE.U32.AND.EX P6, PT, R29, 0x1000000, PT, P6 ;  /* 0x010000001d00780c */ /* 0x000fe20003fc6160 */
[----:B-----5:R-:W-:Y:S01]  /*7590*/  FFMA.FTZ R143, R8, R143, R141 ;  /* 0x0000008f088f7223 */ /* 0x020fe2000001008d */
[----:B------:R-:W-:-:S02]  /*75a0*/  HADD2.F32 R154, -RZ, R46.H0_H0 ;  /* 0x2000002eff9a7230 */ /* 0x000fc40000004100 */
[----:B------:R-:W-:Y:S01]  /*75b0*/  FFMA.FTZ R140, R8, R140, R142 ;  /* 0x0000008c088c7223 */ /* 0x000fe2000001008e */
[-CC-:B------:R-:W-:Y:S01]  /*75c0*/  FFMA.FTZ R142, R172, R157.reuse, R156.reuse ;  /* 0x0000009dac8e7223 */ /* 0x180fe2000001009c */
[----:B------:R-:W-:Y:S01]  /*75d0*/  FMUL.FTZ R141, R143, UR13 ;  /* 0x0000000d8f8d7c20 */ /* 0x000fe20008410000 */
[----:B------:R-:W-:Y:S01]  /*75e0*/  FFMA.FTZ R153, R194, R157, R156 ;  /* 0x0000009dc2997223 */ /* 0x000fe2000001009c */
[----:B------:R-:W-:Y:S02]  /*75f0*/  HADD2.F32 R152, -RZ, R46.H1_H1 ;  /* 0x3000002eff987230 */ /* 0x000fe40000004100 */
[----:B------:R-:W-:Y:S01]  /*7600*/  FADD.FTZ R142, R27, -R142 ;  /* 0x8000008e1b8e7221 */ /* 0x000fe20000010000 */
[----:B------:R-:W-:Y:S01]  /*7610*/  F2FP.F16.F32.PACK_AB R143, R143, R140 ;  /* 0x0000008c8f8f723e */ /* 0x000fe200000000ff */
[----:B------:R-:W-:Y:S01]  /*7620*/  FMUL.FTZ R140, R140, UR13 ;  /* 0x0000000d8c8c7c20 */ /* 0x000fe20008410000 */
[----:B------:R-:W-:Y:S01]  /*7630*/  FSEL R141, R141, RZ, P6 ;  /* 0x000000ff8d8d7208 */ /* 0x000fe20003000000 */
[----:B------:R-:W-:Y:S01]  /*7640*/  FFMA.FTZ R142, R8, R142, R154 ;  /* 0x0000008e088e7223 */ /* 0x000fe2000001009a */
[----:B------:R-:W-:Y:S01]  /*7650*/  LOP3.LUT P6, RZ, R29, 0xff0000, RZ, 0xc0, !PT ;  /* 0x00ff00001dff7812 */ /* 0x000fe200078cc0ff */
[----:B------:R-:W-:-:S03]  /*7660*/  FADD.FTZ R153, R193, -R153 ;  /* 0x80000099c1997221 */ /* 0x000fc60000010000 */
[----:B------:R-:W-:Y:S01]  /*7670*/  FSEL R155, R140, RZ, P6 ;  /* 0x000000ff8c9b7208 */ /* 0x000fe20003000000 */
[----:B------:R-:W-:Y:S01]  /*7680*/  FMUL.FTZ R140, R142, UR13 ;  /* 0x0000000d8e8c7c20 */ /* 0x000fe20008410000 */
[----:B------:R-:W-:Y:S01]  /*7690*/  FFMA.FTZ R153, R8, R153, R152 ;  /* 0x0000009908997223 */ /* 0x000fe20000010098 */
[----:B------:R-:W-:Y:S02]  /*76a0*/  LOP3.LUT P6, RZ, R29, 0xff, RZ, 0xc0, !PT ;  /* 0x000000ff1dff7812 */ /* 0x000fe400078cc0ff */
[----:B------:R-:W-:Y:S01]  /*76b0*/  F2FP.F16.F32.PACK_AB R155, R141, R155 ;  /* 0x0000009b8d9b723e */ /* 0x000fe200000000ff */
[----:B------:R-:W-:Y:S01]  /*76c0*/  FMUL.FTZ R152, R153, UR13 ;  /* 0x0000000d99987c20 */ /* 0x000fe20008410000 */
[----:B------:R-:W-:Y:S01]  /*76d0*/  FSEL R140, R140, RZ, P6 ;  /* 0x000000ff8c8c7208 */ /* 0x000fe20003000000 */
[----:B------:R-:W-:Y:S01]  /*76e0*/  FFMA.FTZ R141, R15, R157, R156 ;  /* 0x0000009d0f8d7223 */ /* 0x000fe2000001009c */
[----:B------:R-:W-:Y:S02]  /*76f0*/  LOP3.LUT P6, RZ, R29, 0xff00, RZ, 0xc0, !PT ;  /* 0x0000ff001dff7812 */ /* 0x000fe400078cc0ff */
[----:B------:R-:W-:Y:S01]  /*7700*/  F2FP.F16.F32.PACK_AB R142, R153, R142 ;  /* 0x0000008e998e723e */ /* 0x000fe200000000ff */
[----:B------:R-:W-:Y:S01]  /*7710*/  FADD.FTZ R141, R16, -R141 ;  /* 0x8000008d108d7221 */ /* 0x000fe20000010000 */
[----:B------:R-:W-:-:S02]  /*7720*/  FSEL R152, R152, RZ, P6 ;  /* 0x000000ff98987208 */ /* 0x000fc40003000000 */
[----:B------:R-:W-:Y:S02]  /*7730*/  LOP3.LUT P6, RZ, R28, 0xff0000, RZ, 0xc0, !PT ;  /* 0x00ff00001cff7812 */ /* 0x000fe400078cc0ff */
[----:B------:R-:W-:Y:S01]  /*7740*/  F2FP.F16.F32.PACK_AB R154, R152, R140 ;  /* 0x0000008c989a723e */ /* 0x000fe200000000ff */
[--C-:B------:R-:W-:Y:S02]  /*7750*/  HADD2.F32 R140, -RZ, R45.reuse.H0_H0 ;  /* 0x2000002dff8c7230 */ /* 0x100fe40000004100 */
[----:B------:R-:W-:-:S03]  /*7760*/  HADD2.F32 R152, -RZ, R45.H1_H1 ;  /* 0x3000002dff987230 */ /* 0x000fc60000004100 */
        /* <DEDUP_REMOVED lines=9> */
[----:B------:R-:W-:-:S04]  /*7800*/  LOP3.LUT P6, RZ, R28, 0xff000000, RZ, 0xc0, !PT ;  /* 0xff0000001cff7812 */ /* 0x000fc800078cc0ff */
[----:B------:R-:W-:Y:S02]  /*7810*/  FSEL R153, R153, RZ, P6 ;  /* 0x000000ff99997208 */ /* 0x000fe40003000000 */
[----:B------:R-:W-:Y:S02]  /*7820*/  LOP3.LUT P6, RZ, R28, 0xff, RZ, 0xc0, !PT ;  /* 0x000000ff1cff7812 */ /* 0x000fe400078cc0ff */
        /* <DEDUP_REMOVED lines=8> */
[----:B------:R-:W-:-:S03]  /*78b0*/  FMUL.FTZ R152, R158, UR13 ;  /* 0x0000000d9e987c20 */ /* 0x000fc60008410000 */
[C---:B------:R-:W-:Y:S01]  /*78c0*/  FMUL.FTZ R159, R140.reuse, UR13 ;  /* 0x0000000d8c9f7c20 */ /* 0x040fe20008410000 */
[----:B------:R-:W-:Y:S02]  /*78d0*/  F2FP.F16.F32.PACK_AB R140, R140, R158 ;  /* 0x0000009e8c8c723e */ /* 0x000fe400000000ff */
[----:B------:R-:W-:Y:S02]  /*78e0*/  FSEL R152, R152, RZ, P6 ;  /* 0x000000ff98987208 */ /* 0x000fe40003000000 */
[----:B------:R-:W-:-:S04]  /*78f0*/  LOP3.LUT P6, RZ, R28, 0xff00, RZ, 0xc0, !PT ;  /* 0x0000ff001cff7812 */ /* 0x000fc800078cc0ff */
[----:B------:R-:W-:-:S04]  /*7900*/  FSEL R159, R159, RZ, P6 ;  /* 0x000000ff9f9f7208 */ /* 0x000fc80003000000 */
[----:B------:R-:W-:Y:S01]  /*7910*/  F2FP.F16.F32.PACK_AB R152, R159, R152 ;  /* 0x000000989f98723e */ /* 0x000fe200000000ff */
[----:B------:R-:W-:Y:S06]  /*7920*/  BRA `(.L_x_818) ;  /* 0x0000000800c47947 */ /* 0x000fec0003800000 */
.L_x_821:
[-C--:B------:R-:W-:Y:S01]  /*7930*/  FFMA.FTZ R152, R192, R157.reuse, R156 ;  /* 0x0000009dc0987223 */ /* 0x080fe2000001009c */
[--C-:B------:R-:W-:Y:S01]  /*7940*/  HADD2.F32 R153, -RZ, R47.reuse.H0_H0 ;  /* 0x2000002fff997230 */ /* 0x100fe20000004100 */
[----:B------:R-:W-:Y:S01]  /*7950*/  LOP3.LUT P6, RZ, R29, 0xff0000, RZ, 0xc0, !PT ;  /* 0x00ff00001dff7812 */ /* 0x000fe200078cc0ff */
[----:B------:R-:W-:Y:S02]  /*7960*/  HADD2.F32 R154, -RZ, R47.H1_H1 ;  /* 0x3000002fff9a7230 */ /* 0x000fe40000004100 */
[----:B------:R-:W-:Y:S01]  /*7970*/  FADD.FTZ R152, R191, -R152 ;  /* 0x80000098bf987221 */ /* 0x000fe20000010000 */
[----:B------:R-:W-:Y:S02]  /*7980*/  HADD2.F32 R158, -RZ, R45.H1_H1 ;  /* 0x3000002dff9e7230 */ /* 0x000fe40000004100 */
[----:B------:R-:W-:Y:S02]  /*7990*/  HADD2.F32 R159, -RZ, R44.H1_H1 ;  /* 0x3000002cff9f7230 */ /* 0x000fe40000004100 */
[----:B-----5:R-:W-:Y:S01]  /*79a0*/  FFMA.FTZ R152, R8, R152, R153 ;  /* 0x0000009808987223 */ /* 0x020fe20000010099 */
[----:B------:R-:W-:-:S03]  /*79b0*/  FFMA.FTZ R153, R205, R157, R156 ;  /* 0x0000009dcd997223 */ /* 0x000fc6000001009c */
[----:B------:R-:W-:Y:S01]  /*79c0*/  FMUL.FTZ R152, R152, UR13 ;  /* 0x0000000d98987c20 */ /* 0x000fe20008410000 */
[----:B------:R-:W-:-:S04]  /*79d0*/  FADD.FTZ R153, R206, -R153 ;  /* 0x80000099ce997221 */ /* 0x000fc80000010000 */
[----:B------:R-:W-:Y:S01]  /*79e0*/  FFMA.FTZ R153, R8, R153, R154 ;  /* 0x0000009908997223 */ /* 0x000fe2000001009a */
[----:B------:R-:W-:Y:S01]  /*79f0*/  FSEL R152, R152, RZ, P6 ;  /* 0x000000ff98987208 */ /* 0x000fe20003000000 */
[----:B------:R-:W-:Y:S01]  /*7a00*/  HADD2.F32 R154, -RZ, R46.H1_H1 ;  /* 0x3000002eff9a7230 */ /* 0x000fe20000004100 */
[----:B------:R-:W-:Y:S01]  /*7a10*/  ISETP.GE.U32.AND P6, PT, R28, RZ, PT ;  /* 0x000000ff1c00720c */ /* 0x000fe20003fc6070 */
[----:B------:R-:W-:-:S03]  /*7a20*/  FMUL.FTZ R153, R153, UR13 ;  /* 0x0000000d99997c20 */ /* 0x000fc60008410000 */
[----:B------:R-:W-:-:S04]  /*7a30*/  ISETP.GE.U32.AND.EX P6, PT, R29, 0x1000000, PT, P6 ;  /* 0x010000001d00780c */ /* 0x000fc80003fc6160 */
        /* <DEDUP_REMOVED lines=28> */
[----:B------:R-:W-:-:S04]  /*7c00*/  LOP3.LUT P6, RZ, R28, 0xff000000, RZ, 0xc0, !PT ;  /* 0xff0000001cff7812 */ /* 0x000fc800078cc0ff */
        /* <DEDUP_REMOVED lines=12> */
[----:B------:R-:W-:-:S04]  /*7cd0*/  LOP3.LUT P6, RZ, R28, 0xff, RZ, 0xc0, !PT ;  /* 0x000000ff1cff7812 */ /* 0x000fc800078cc0ff */
[----:B------:R-:W-:-:S04]  /*7ce0*/  FSEL R158, R159, RZ, P6 ;  /* 0x000000ff9f9e7208 */ /* 0x000fc80003000000 */
[----:B------:R-:W-:Y:S01]  /*7cf0*/  F2FP.F16.F32.PACK_AB R152, R152, R158 ;  /* 0x0000009e9898723e */ /* 0x000fe200000000ff */
[----:B------:R-:W-:Y:S06]  /*7d00*/  BRA `(.L_x_818) ;  /* 0x0000000400cc7947 */ /* 0x000fec0003800000 */
.L_x_820:
[----:B-1----:R-:W1:Y:S02]  /*7d10*/  LDC.64 R152, c[0x0][0x478] ;  /* 0x00011e00ff987b82 */ /* 0x002e640000000a00 */
[----:B-1----:R-:W-:-:S04]  /*7d20*/  ISETP.NE.U32.AND P1, PT, R152, RZ, PT ;  /* 0x000000ff9800720c */ /* 0x002fc80003f25070 */
[----:B------:R-:W-:-:S13]  /*7d30*/  ISETP.NE.AND.EX P1, PT, R153, RZ, PT, P1 ;  /* 0x000000ff9900720c */ /* 0x000fda0003f25310 */
[----:B------:R-:W-:Y:S05]  /*7d40*/  @!P1 BRA `(.L_x_822) ;  /* 0x0000000000e89947 */ /* 0x000fea0003800000 */
[-CC-:B------:R-:W-:Y:S01]  /*7d50*/  FFMA.FTZ R140, R192, R157.reuse, R156.reuse ;  /* 0x0000009dc08c7223 */ /* 0x180fe2000001009c */
[----:B------:R-:W-:Y:S01]  /*7d60*/  FFMA.FTZ R142, R205, R157, R156 ;  /* 0x0000009dcd8e7223 */ /* 0x000fe2000001009c */
[----:B------:R-:W-:Y:S02]  /*7d70*/  LOP3.LUT P6, RZ, R29, 0xff0000, RZ, 0xc0, !PT ;  /* 0x00ff00001dff7812 */ /* 0x000fe400078cc0ff */
[----:B------:R-:W-:Y:S01]  /*7d80*/  FADD.FTZ R140, R191, -R140 ;  /* 0x8000008cbf8c7221 */ /* 0x000fe20000010000 */
[----:B------:R-:W-:-:S03]  /*7d90*/  FADD.FTZ R142, R206, -R142 ;  /* 0x8000008ece8e7221 */ /* 0x000fc60000010000 */
[C---:B-----5:R-:W-:Y:S01]  /*7da0*/  FMUL.FTZ R143, R8.reuse, R140 ;  /* 0x0000008c088f7220 */ /* 0x060fe20000410000 */
[----:B------:R-:W-:-:S03]  /*7db0*/  FMUL.FTZ R142, R8, R142 ;  /* 0x0000008e088e7220 */ /* 0x000fc60000410000 */
[----:B------:R-:W-:Y:S01]  /*7dc0*/  FMUL.FTZ R140, R143, UR13 ;  /* 0x0000000d8f8c7c20 */ /* 0x000fe20008410000 */
[C---:B------:R-:W-:Y:S01]  /*7dd0*/  FMUL.FTZ R141, R142.reuse, UR13 ;  /* 0x0000000d8e8d7c20 */ /* 0x040fe20008410000 */
[----:B------:R-:W-:Y:S01]  /*7de0*/  F2FP.F16.F32.PACK_AB R143, R142, R143 ;  /* 0x0000008f8e8f723e */ /* 0x000fe200000000ff */
        /* <DEDUP_REMOVED lines=8> */
[----:B------:R-:W-:Y:S01]  /*7e70*/  F2FP.F16.F32.PACK_AB R155, R141, R140 ;  /* 0x0000008c8d9b723e */ /* 0x000fe200000000ff */
[----:B------:R-:W-:Y:S01]  /*7e80*/  FFMA.FTZ R141, R194, R157, R156 ;  /* 0x0000009dc28d7223 */ /* 0x000fe2000001009c */
[----:B------:R-:W-:-:S03]  /*7e90*/  FMUL.FTZ R140, R142, UR13 ;  /* 0x0000000d8e8c7c20 */ /* 0x000fc60008410000 */
[----:B------:R-:W-:Y:S02]  /*7ea0*/  FADD.FTZ R141, R193, -R141 ;  /* 0x8000008dc18d7221 */ /* 0x000fe40000010000 */
[----:B------:R-:W-:Y:S02]  /*7eb0*/  FSEL R140, R140, RZ, P6 ;  /* 0x000000ff8c8c7208 */ /* 0x000fe40003000000 */
[----:B------:R-:W-:Y:S01]  /*7ec0*/  FMUL.FTZ R141, R8, R141 ;  /* 0x0000008d088d7220 */ /* 0x000fe20000410000 */
[----:B------:R-:W-:-:S03]  /*7ed0*/  LOP3.LUT P6, RZ, R29, 0xff00, RZ, 0xc0, !PT ;  /* 0x0000ff001dff7812 */ /* 0x000fc600078cc0ff */
[C---:B------:R-:W-:Y:S01]  /*7ee0*/  FMUL.FTZ R154, R141.reuse, UR13 ;  /* 0x0000000d8d9a7c20 */ /* 0x040fe20008410000 */
[----:B------:R-:W-:Y:S01]  /*7ef0*/  F2FP.F16.F32.PACK_AB R142, R141, R142 ;  /* 0x0000008e8d8e723e */ /* 0x000fe200000000ff */
[----:B------:R-:W-:-:S03]  /*7f00*/  FFMA.FTZ R141, R15, R157, R156 ;  /* 0x0000009d0f8d7223 */ /* 0x000fc6000001009c */
[----:B------:R-:W-:Y:S01]  /*7f10*/  FSEL R154, R154, RZ, P6 ;  /* 0x000000ff9a9a7208 */ /* 0x000fe20003000000 */
[----:B------:R-:W-:Y:S01]  /*7f20*/  FADD.FTZ R141, R16, -R141 ;  /* 0x8000008d108d7221 */ /* 0x000fe20000010000 */
[----:B------:R-:W-:Y:S02]  /*7f30*/  LOP3.LUT P6, RZ, R28, 0xff0000, RZ, 0xc0, !PT ;  /* 0x00ff00001cff7812 */ /* 0x000fe400078cc0ff */
[----:B------:R-:W-:Y:S01]  /*7f40*/  F2FP.F16.F32.PACK_AB R154, R154, R140 ;  /* 0x0000008c9a9a723e */ /* 0x000fe200000000ff */
        /* <DEDUP_REMOVED lines=8> */
[----:B------:R-:W-:Y:S02]  /*7fd0*/  F2FP.F16.F32.PACK_AB R141, R152, R141 ;  /* 0x0000008d988d723e */ /* 0x000fe400000000ff */
[----:B------:R-:W-:Y:S02]  /*7fe0*/  FSEL R153, R153, RZ, P6 ;  /* 0x000000ff99997208 */ /* 0x000fe40003000000 */
[----:B------:R-:W-:-:S02]  /*7ff0*/  LOP3.LUT P6, RZ, R28, 0xff, RZ, 0xc0, !PT ;  /* 0x000000ff1cff7812 */ /* 0x000fc400078cc0ff */
[----:B------:R-:W-:Y:S01]  /*8000*/  F2FP.F16.F32.PACK_AB R153, R153, R140 ;  /* 0x0000008c9999723e */ /* 0x000fe200000000ff */
        /* <DEDUP_REMOVED lines=10> */
[----:B------:R-:W-:-:S04]  /*80b0*/  F2FP.F16.F32.PACK_AB R140, R140, R158 ;  /* 0x0000009e8c8c723e */ /* 0x000fc800000000ff */
[----:B------:R-:W-:-:S04]  /*80c0*/  FSEL R159, R159, RZ, P6 ;  /* 0x000000ff9f9f7208 */ /* 0x000fc80003000000 */
[----:B------:R-:W-:Y:S01]  /*80d0*/  F2FP.F16.F32.PACK_AB R152, R159, R152 ;  /* 0x000000989f98723e */ /* 0x000fe200000000ff */
[----:B------:R-:W-:Y:S06]  /*80e0*/  BRA `(.L_x_818) ;  /* 0x0000000000d47947 */ /* 0x000fec0003800000 */
.L_x_822:
[-CC-:B------:R-:W-:Y:S01]  /*80f0*/  FFMA.FTZ R152, R192, R157.reuse, R156.reuse ;  /* 0x0000009dc0987223 */ /* 0x180fe2000001009c */
[----:B------:R-:W-:Y:S01]  /*8100*/  LOP3.LUT P6, RZ, R29, 0xff0000, RZ, 0xc0, !PT ;  /* 0x00ff00001dff7812 */ /* 0x000fe200078cc0ff */
[-C--:B------:R-:W-:Y:S02]  /*8110*/  FFMA.FTZ R153, R172, R157.reuse, R156 ;  /* 0x0000009dac997223 */ /* 0x080fe4000001009c */
[----:B------:R-:W-:Y:S02]  /*8120*/  FADD.FTZ R152, R191, -R152 ;  /* 0x80000098bf987221 */ /* 0x000fe40000010000 */
[----:B------:R-:W-:Y:S02]  /*8130*/  FADD.FTZ R153, R27, -R153 ;  /* 0x800000991b997221 */ /* 0x000fe40000010000 */
[C---:B-----5:R-:W-:Y:S01]  /*8140*/  FMUL.FTZ R155, R8.reuse, R152 ;  /* 0x00000098089b7220 */ /* 0x060fe20000410000 */
[----:B------:R-:W-:Y:S01]  /*8150*/  FFMA.FTZ R152, R205, R157, R156 ;  /* 0x0000009dcd987223 */ /* 0x000fe2000001009c */
[----:B------:R-:W-:-:S02]  /*8160*/  FMUL.FTZ R153, R8, R153 ;  /* 0x0000009908997220 */ /* 0x000fc40000410000 */
[----:B------:R-:W-:Y:S01]  /*8170*/  FMUL.FTZ R155, R155, UR13 ;  /* 0x0000000d9b9b7c20 */ /* 0x000fe20008410000 */
[----:B------:R-:W-:Y:S01]  /*8180*/  FADD.FTZ R152, R206, -R152 ;  /* 0x80000098ce987221 */ /* 0x000fe20000010000 */
[----:B------:R-:W-:-:S03]  /*8190*/  FMUL.FTZ R153, R153, UR13 ;  /* 0x0000000d99997c20 */ /* 0x000fc60008410000 */
[----:B------:R-:W-:Y:S01]  /*81a0*/  FMUL.FTZ R152, R8, R152 ;  /* 0x0000009808987220 */ /* 0x000fe20000410000 */
[----:B------:R-:W-:Y:S02]  /*81b0*/  FSEL R155, R155, RZ, P6 ;  /* 0x000000ff9b9b7208 */ /* 0x000fe40003000000 */
[----:B------:R-:W-:Y:S01]  /*81c0*/  ISETP.GE.U32.AND P6, PT, R28, RZ, PT ;  /* 0x000000ff1c00720c */ /* 0x000fe20003fc6070 */
[----:B------:R-:W-:-:S03]  /*81d0*/  FMUL.FTZ R152, R152, UR13 ;  /* 0x0000000d98987c20 */ /* 0x000fc60008410000 */
[----:B------:R-:W-:-:S04]  /*81e0*/  ISETP.GE.U32.AND.EX P6, PT, R29, 0x1000000, PT, P6 ;  /* 0x010000001d00780c */ /* 0x000fc80003fc6160 */
[----:B------:R-:W-:Y:S02]  /*81f0*/  FSEL R152, R152, RZ, P6 ;  /* 0x000000ff98987208 */ /* 0x000fe40003000000 */
[----:B------:R-:W-:Y:S02]  /*8200*/  LOP3.LUT P6, RZ, R29, 0xff, RZ, 0xc0, !PT ;  /* 0x000000ff1dff7812 */ /* 0x000fe400078cc0ff */
[----:B------:R-:W-:Y:S01]  /*8210*/  F2FP.F16.F32.PACK_AB R155, R152, R155 ;  /* 0x0000009b989b723e */ /* 0x000fe200000000ff */
[----:B------:R-:W-:Y:S01]  /*8220*/  FFMA.FTZ R152, R194, R157, R156 ;  /* 0x0000009dc2987223 */ /* 0x000fe2000001009c */
[----:B------:R-:W-:Y:S02]  /*8230*/  FSEL R153, R153, RZ, P6 ;  /* 0x000000ff99997208 */ /* 0x000fe40003000000 */
[----:B------:R-:W-:Y:S01]  /*8240*/  LOP3.LUT P6, RZ, R29, 0xff00, RZ, 0xc0, !PT ;  /* 0x0000ff001dff7812 */ /* 0x000fe200078cc0ff */
[----:B------:R-:W-:-:S04]  /*8250*/  FADD.FTZ R152, R193, -R152 ;  /* 0x80000098c1987221 */ /* 0x000fc80000010000 */
[----:B------:R-:W-:-:S04]  /*8260*/  FMUL.FTZ R152, R8, R152 ;  /* 0x0000009808987220 */ /* 0x000fc80000410000 */
[----:B------:R-:W-:-:S05]  /*8270*/  FMUL.FTZ R152, R152, UR13 ;  /* 0x0000000d98987c20 */ /* 0x000fca0008410000 */
[----:B------:R-:W-:Y:S02]  /*8280*/  FSEL R152, R152, RZ, P6 ;  /* 0x000000ff98987208 */ /* 0x000fe40003000000 */
[----:B------:R-:W-:Y:S02]  /*8290*/  LOP3.LUT P6, RZ, R28, 0xff0000, RZ, 0xc0, !PT ;  /* 0x00ff00001cff7812 */ /* 0x000fe400078cc0ff */
[----:B------:R-:W-:Y:S01]  /*82a0*/  F2FP.F16.F32.PACK_AB R154, R152, R153 ;  /* 0x00000099989a723e */ /* 0x000fe200000000ff */
        /* <DEDUP_REMOVED lines=8> */
[----:B------:R-:W-:Y:S01]  /*8330*/  FSEL R153, R158, RZ, P6 ;  /* 0x000000ff9e997208 */ /* 0x000fe20003000000 */
[----:B------:R-:W-:Y:S01]  /*8340*/  FFMA.FTZ R158, R5, R157, R156 ;  /* 0x0000009d059e7223 */ /* 0x000fe2000001009c */
[----:B------:R-:W-:-:S03]  /*8350*/  LOP3.LUT P6, RZ, R28, 0xff000000, RZ, 0xc0, !PT ;  /* 0xff0000001cff7812 */ /* 0x000fc600078cc0ff */
[----:B------:R-:W-:Y:S01]  /*8360*/  FADD.FTZ R158, R4, -R158 ;  /* 0x8000009e049e7221 */ /* 0x000fe20000010000 */
[----:B------:R-:W-:Y:S02]  /*8370*/  FSEL R152, R152, RZ, P6 ;  /* 0x000000ff98987208 */ /* 0x000fe40003000000 */
[----:B------:R-:W-:Y:S01]  /*8380*/  LOP3.LUT P6, RZ, R28, 0xff00, RZ, 0xc0, !PT ;  /* 0x0000ff001cff7812 */ /* 0x000fe200078cc0ff */
[----:B------:R-:W-:Y:S01]  /*8390*/  FMUL.FTZ R158, R8, R158 ;  /* 0x0000009e089e7220 */ /* 0x000fe20000410000 */
[----:B------:R-:W-:Y:S01]  /*83a0*/  F2FP.F16.F32.PACK_AB R153, R152, R153 ;  /* 0x000000999899723e */ /* 0x000fe200000000ff */
[----:B------:R-:W-:Y:S02]  /*83b0*/  FFMA.FTZ R152, R13, R157, R156 ;  /* 0x0000009d0d987223 */ /* 0x000fe4000001009c */
[----:B------:R-:W-:Y:S02]  /*83c0*/  FMUL.FTZ R158, R158, UR13 ;  /* 0x0000000d9e9e7c20 */ /* 0x000fe40008410000 */
[----:B------:R-:W-:-:S04]  /*83d0*/  FADD.FTZ R152, R14, -R152 ;  /* 0x800000980e987221 */ /* 0x000fc80000010000 */
[----:B------:R-:W-:-:S04]  /*83e0*/  FMUL.FTZ R152, R8, R152 ;  /* 0x0000009808987220 */ /* 0x000fc80000410000 */
[----:B------:R-:W-:-:S05]  /*83f0*/  FMUL.FTZ R152, R152, UR13 ;  /* 0x0000000d98987c20 */ /* 0x000fca0008410000 */
[----:B------:R-:W-:Y:S02]  /*8400*/  FSEL R152, R152, RZ, P6 ;  /* 0x000000ff98987208 */ /* 0x000fe40003000000 */
[----:B------:R-:W-:-:S04]  /*8410*/  LOP3.LUT P6, RZ, R28, 0xff, RZ, 0xc0, !PT ;  /* 0x000000ff1cff7812 */ /* 0x000fc800078cc0ff */
[----:B------:R-:W-:-:S04]  /*8420*/  FSEL R158, R158, RZ, P6 ;  /* 0x000000ff9e9e7208 */ /* 0x000fc80003000000 */
[----:B------:R-:W-:-:S07]  /*8430*/  F2FP.F16.F32.PACK_AB R152, R152, R158 ;  /* 0x0000009e9898723e */ /* 0x000fce00000000ff */
.L_x_818:
[----:B------:R-:W1:Y:S02]  /*8440*/  @P1 LDC.64 R158, c[0x0][0x478] ;  /* 0x00011e00ff9e1b82 */ /* 0x000e640000000a00 */
[----:B-1----:R-:W-:-:S05]  /*8450*/  @P1 IMAD.WIDE.U32 R158, R7, 0x10, R158 ;  /* 0x00000010079e1825 */ /* 0x002fca00078e009e */
[----:B------:R1:W-:Y:S02]  /*8460*/  @P1 STG.E.128 desc[UR8][R158.64], R140 ;  /* 0x0000008c9e001986 */ /* 0x0003e4000c101d08 */
[----:B-1----:R-:W1:Y:S02]  /*8470*/  LDC.64 R158, c[0x0][0x468] ;  /* 0x00011a00ff9e7b82 */ /* 0x002e640000000a00 */
[----:B-1----:R-:W-:-:S05]  /*8480*/  IMAD.WIDE.U32 R158, R7, 0x10, R158 ;  /* 0x00000010079e7825 */ /* 0x002fca00078e009e */
[----:B------:R1:W-:Y:S02]  /*8490*/  STG.E.128 desc[UR8][R158.64], R152 ;  /* 0x000000989e007986 */ /* 0x0003e4000c101d08 */
[----:B-1----:R-:W1:Y:S02]  /*84a0*/  @P0 LDC.64 R152, c[0x0][0x470] ;  /* 0x00011c00ff980b82 */ /* 0x002e640000000a00 */
[C---:B-1----:R-:W-:Y:S01]  /*84b0*/  @P0 IMAD.WIDE.U32 R152, R7.reuse, 0x10, R152 ;  /* 0x0000001007980825 */ /* 0x042fe200078e0098 */
[----:B------:R-:W-:-:S04]  /*84c0*/  IADD3 R7, PT, PT, R7, 0x20, RZ ;  /* 0x0000002007077810 */ /* 0x000fc80007ffe0ff */
[----:B------:R2:W-:Y:S03]  /*84d0*/  @P0 STG.E.128 desc[UR8][R152.64], R132 ;  /* 0x0000008498000986 */ /* 0x0005e6000c101d08 */
.L_x_814:
[----:B------:R-:W-:Y:S05]  /*84e0*/  BSYNC.RECONVERGENT B1 ;  /* 0x0000000000017941 */ /* 0x000fea0003800200 */
.L_x_813:
        /* <DEDUP_REMOVED lines=12> */
[-CC-:B-12---:R-:W-:Y:S01]  /*85b0*/  FFMA.FTZ R134, R188, R157.reuse, R156.reuse ;  /* 0x0000009dbc867223 */ /* 0x186fe2000001009c */
        /* <DEDUP_REMOVED lines=84> */
[----:B------:R-:W-:Y:S01]  /*8b00*/  F2FP.F16.F32.PACK_AB R152, R152, R159 ;  /* 0x0000009f9898723e */ /* 0x000fe200000000ff */
[----:B------:R-:W-:Y:S06]  /*8b10*/  BRA `(.L_x_828) ;  /* 0x0000001c00ac7947 */ /* 0x000fec0003800000 */
.L_x_827:
[-C--:B-12---:R-:W-:Y:S01]  /*8b20*/  FFMA.FTZ R132, R188, R157.reuse, R156 ;  /* 0x0000009dbc847223 */ /* 0x086fe2000001009c */
        /* <DEDUP_REMOVED lines=82> */
.L_x_826:
[----:B-12---:R-:W1:Y:S02]  /*9050*/  LDC.64 R132, c[0x0][0x478] ;  /* 0x00011e00ff847b82 */ /* 0x006e640000000a00 */
[----:B-1----:R-:W-:-:S04]  /*9060*/  ISETP.NE.U32.AND P1, PT, R132, RZ, PT ;  /* 0x000000ff8400720c */ /* 0x002fc80003f25070 */
[----:B------:R-:W-:-:S13]  /*9070*/  ISETP.NE.AND.EX P1, PT, R133, RZ, PT, P1 ;  /* 0x000000ff8500720c */ /* 0x000fda0003f25310 */
[----:B------:R-:W-:Y:S05]  /*9080*/  @!P1 BRA `(.L_x_829) ;  /* 0x00000004003c9947 */ /* 0x000fea0003800000 */
        /* <DEDUP_REMOVED lines=79> */
.L_x_829:
        /* <DEDUP_REMOVED lines=75> */
.L_x_825:
[----:B------:R-:W-:-:S04]  /*9a30*/  UISETP.NE.U32.AND UP0, UPT, UR24, URZ, UPT ;  /* 0x000000ff1800728c */ /* 0x000fc8000bf05070 */
[----:B------:R-:W-:-:S09]  /*9a40*/  UISETP.NE.AND.EX UP0, UPT, UR25, URZ, UPT, UP0 ;  /* 0x000000ff1900728c */ /* 0x000fd2000bf05300 */
[----:B------:R-:W-:Y:S05]  /*9a50*/  BRA.U !UP0, `(.L_x_830) ;  /* 0x0000000908107547 */ /* 0x000fea000b800000 */
[----:B-12---:R-:W1:Y:S02]  /*9a60*/  LDC.64 R152, c[0x0][0x478] ;  /* 0x00011e00ff987b82 */ /* 0x006e640000000a00 */
[----:B-1----:R-:W-:-:S04]  /*9a70*/  ISETP.NE.U32.AND P1, PT, R152, RZ, PT ;  /* 0x000000ff9800720c */ /* 0x002fc80003f25070 */
[----:B------:R-:W-:-:S13]  /*9a80*/  ISETP.NE.AND.EX P1, PT, R153, RZ, PT, P1 ;  /* 0x000000ff9900720c */ /* 0x000fda0003f25310 */
[----:B------:R-:W-:Y:S05]  /*9a90*/  @!P1 BRA `(.L_x_831) ;  /* 0x0000000400089947 */ /* 0x000fea0003800000 */
        /* <DEDUP_REMOVED lines=49> */
[C---:B------:R-:W-:Y:S02]  /*9db0*/  LOP3.LUT P2, RZ, R166.reuse, 0xff, RZ, 0xc0, !PT ;  /* 0x000000ffa6ff7812 */ /* 0x040fe4000784c0ff */
        /* <DEDUP_REMOVED lines=16> */
.L_x_831:
        /* <DEDUP_REMOVED lines=62> */
.L_x_830:
[----:B-12---:R-:W1:Y:S02]  /*a2a0*/  LDC.64 R152, c[0x0][0x478] ;  /* 0x00011e00ff987b82 */ /* 0x006e640000000a00 */
[----:B-1----:R-:W-:-:S04]  /*a2b0*/  ISETP.NE.U32.AND P1, PT, R152, RZ, PT ;  /* 0x000000ff9800720c */ /* 0x002fc80003f25070 */
        /* <DEDUP_REMOVED lines=60> */
.L_x_832:
[-CC-:B------:R-:W-:Y:S01]  /*a680*/  FFMA.FTZ R153, R188, R157.reuse, R156.reuse ;  /* 0x0000009dbc997223 */ /* 0x180fe2000001009c */
[-CC-:B------:R-:W-:Y:S01]  /*a690*/  FFMA.FTZ R152, R207, R157.reuse, R156.reuse ;  /* 0x0000009dcf987223 */ /* 0x180fe2000001009c */
[----:B------:R-:W-:Y:S01]  /*a6a0*/  ISETP.GE.U32.AND P2, PT, R166, RZ, PT ;  /* 0x000000ffa600720c */ /* 0x000fe20003f46070 */
[----:B------:R-:W-:Y:S01]  /*a6b0*/  FFMA.FTZ R158, R17, R157, R156 ;  /* 0x0000009d119e7223 */ /* 0x000fe2000001009c */
[----:B------:R-:W-:Y:S01]  /*a6c0*/  FADD.FTZ R153, R187, -R153 ;  /* 0x80000099bb997221 */ /* 0x000fe20000010000 */
[----:B------:R-:W-:Y:S01]  /*a6d0*/  FADD.FTZ R152, R208, -R152 ;  /* 0x80000098d0987221 */ /* 0x000fe20000010000 */
[C---:B------:R-:W-:Y:S01]  /*a6e0*/  LOP3.LUT P6, RZ, R167.reuse, 0xff0000, RZ, 0xc0, !PT ;  /* 0x00ff0000a7ff7812 */ /* 0x040fe200078cc0ff */
        /* <DEDUP_REMOVED lines=45> */
[----:B------:R-:W-:-:S07]  /*a9c0*/  F2FP.F16.F32.PACK_AB R152, R152, R158 ;  /* 0x0000009e9898723e */ /* 0x000fce00000000ff */
.L_x_828:
        /* <DEDUP_REMOVED lines=10> */
.L_x_824:
[----:B------:R-:W-:Y:S05]  /*aa70*/  BSYNC.RECONVERGENT B1 ;  /* 0x0000000000017941 */ /* 0x000fea0003800200 */
.L_x_823:
        /* <DEDUP_REMOVED lines=12> */
[-CC-:B-123--:R-:W-:Y:S01]  /*ab40*/  FFMA.FTZ R134, R201, R157.reuse, R156.reuse ;  /* 0x0000009dc9867223 */ /* 0x18efe2000001009c */
[--C-:B------:R-:W-:Y:S02]  /*ab50*/  HADD2.F32 R132, -RZ, R151.reuse.H0_H0 ;  /* 0x20000097ff847230 */ /* 0x100fe40000004100 */
[----:B------:R-:W-:Y:S01]  /*ab60*/  FFMA.FTZ R133, R209, R157, R156 ;  /* 0x0000009dd1857223 */ /* 0x000fe2000001009c */
[----:B------:R-:W-:Y:S01]  /*ab70*/  LOP3.LUT P2, RZ, R171, 0xff0000, RZ, 0xc0, !PT ;  /* 0x00ff0000abff7812 */ /* 0x000fe2000784c0ff */
[----:B------:R-:W-:Y:S01]  /*ab80*/  FADD.FTZ R134, R202, -R134 ;  /* 0x80000086ca867221 */ /* 0x000fe20000010000 */
[----:B------:R-:W-:Y:S01]  /*ab90*/  ISETP.GE.U32.AND P5, PT, R168, RZ, PT ;  /* 0x000000ffa800720c */ /* 0x000fe20003fa6070 */
[----:B------:R-:W-:Y:S01]  /*aba0*/  FADD.FTZ R133, R210, -R133 ;  /* 0x80000085d2857221 */ /* 0x000fe20000010000 */
[C---:B------:R-:W-:Y:S01]  /*abb0*/  LOP3.LUT P6, RZ, R169.reuse, 0xff0000, RZ, 0xc0, !PT ;  /* 0x00ff0000a9ff7812 */ /* 0x040fe200078cc0ff */
[----:B-----5:R-:W-:Y:S01]  /*abc0*/  FFMA.FTZ R134, R8, R134, R132 ;  /* 0x0000008608867223 */ /* 0x020fe20000010084 */
[----:B------:R-:W-:Y:S01]  /*abd0*/  HADD2.F32 R132, -RZ, R151.H1_H1 ;  /* 0x30000097ff847230 */ /* 0x000fe20000004100 */
[----:B------:R-:W-:Y:S01]  /*abe0*/  ISETP.GE.U32.AND.EX P5, PT, R169, 0x1000000, PT, P5 ;  /* 0x01000000a900780c */ /* 0x000fe20003fa6150 */
[----:B------:R-:W-:-:S02]  /*abf0*/  HADD2.F32 R140, -RZ, R150.H0_H0 ;  /* 0x20000096ff8c7230 */ /* 0x000fc40000004100 */
[----:B------:R-:W-:Y:S01]  /*ac00*/  FMUL.FTZ R135, R134, UR13 ;  /* 0x0000000d86877c20 */ /* 0x000fe20008410000 */
[----:B------:R-:W-:Y:S02]  /*ac10*/  HADD2.F32 R141, -RZ, R149.H1_H1 ;  /* 0x30000095ff8d7230 */ /* 0x000fe40000004100 */
[----:B------:R-:W-:Y:S02]  /*ac20*/  FFMA.FTZ R133, R8, R133, R132 ;  /* 0x0000008508857223 */ /* 0x000fe40000010084 */
[----:B------:R-:W-:Y:S02]  /*ac30*/  FSEL R132, R135, RZ, P2 ;  /* 0x000000ff87847208 */ /* 0x000fe40001000000 */
[----:B------:R-:W-:Y:S02]  /*ac40*/  ISETP.GE.U32.AND P2, PT, R170, RZ, PT ;  /* 0x000000ffaa00720c */ /* 0x000fe40003f46070 */
[C---:B------:R-:W-:Y:S01]  /*ac50*/  F2FP.F16.F32.PACK_AB R143, R133.reuse, R134 ;  /* 0x00000086858f723e */ /* 0x040fe200000000ff */
[----:B------:R-:W-:Y:S01]  /*ac60*/  FMUL.FTZ R133, R133, UR13 ;  /* 0x0000000d85857c20 */ /* 0x000fe20008410000 */
[----:B------:R-:W-:-:S02]  /*ac70*/  ISETP.GE.U32.AND.EX P2, PT, R171, 0x1000000, PT, P2 ;  /* 0x01000000ab00780c */ /* 0x000fc40003f46120 */
[----:B------:R-:W-:Y:S02]  /*ac80*/  FSEL R135, R135, RZ, P6 ;  /* 0x000000ff87877208 */ /* 0x000fe40003000000 */
[C---:B------:R-:W-:Y:S02]  /*ac90*/  FSEL R134, R133.reuse, RZ, P5 ;  /* 0x000000ff85867208 */ /* 0x040fe40002800000 */
[----:B------:R-:W-:Y:S02]  /*aca0*/  FSEL R133, R133, RZ, P2 ;  /* 0x000000ff85857208 */ /* 0x000fe40001000000 */
[----:B------:R-:W-:Y:S01]  /*acb0*/  F2FP.F16.F32.PACK_AB R135, R134, R135 ;  /* 0x000000878687723e */ /* 0x000fe200000000ff */
[----:B------:R-:W-:Y:S01]  /*acc0*/  HADD2.F32 R134, -RZ, R150.H1_H1 ;  /* 0x30000096ff867230 */ /* 0x000fe20000004100 */
[----:B------:R-:W-:Y:S01]  /*acd0*/  F2FP.F16.F32.PACK_AB R155, R133, R132 ;  /* 0x00000084859b723e */ /* 0x000fe200000000ff */
[-CC-:B------:R-:W-:Y:S01]  /*ace0*/  FFMA.FTZ R132, R184, R157.reuse, R156.reuse ;  /* 0x0000009db8847223 */ /* 0x180fe2000001009c */
[----:B------:R-:W-:Y:S01]  /*acf0*/  FFMA.FTZ R133, R199, R157, R156 ;  /* 0x0000009dc7857223 */ /* 0x000fe2000001009c */
[----:B------:R-:W-:-:S02]  /*ad00*/  LOP3.LUT P6, RZ, R171, 0xff, RZ, 0xc0, !PT ;  /* 0x000000ffabff7812 */ /* 0x000fc400078cc0ff */
[----:B------:R-:W-:Y:S01]  /*ad10*/  FADD.FTZ R132, R183, -R132 ;  /* 0x80000084b7847221 */ /* 0x000fe20000010000 */
[----:B------:R-:W-:Y:S01]  /*ad20*/  FADD.FTZ R133, R200, -R133 ;  /* 0x80000085c8857221 */ /* 0x000fe20000010000 */
[C---:B------:R-:W-:Y:S02]  /*ad30*/  LOP3.LUT P2, RZ, R169.reuse, 0xff00, RZ, 0xc0, !PT ;  /* 0x0000ff00a9ff7812 */ /* 0x040fe4000784c0ff */
[C---:B------:R-:W-:Y:S01]  /*ad40*/  FFMA.FTZ R132, R8.reuse, R132, R140 ;  /* 0x0000008408847223 */ /* 0x040fe2000001008c */
[----:B------:R-:W-:Y:S01]  /*ad50*/  FFMA.FTZ R133, R8, R133, R134 ;  /* 0x0000008508857223 */ /* 0x000fe20000010086 */
[----:B------:R-:W-:Y:S02]  /*ad60*/  LOP3.LUT P5, RZ, R169, 0xff, RZ, 0xc0, !PT ;  /* 0x000000ffa9ff7812 */ /* 0x000fe400078ac0ff */
[----:B------:R-:W-:Y:S02]  /*ad70*/  FMUL.FTZ R134, R132, UR13 ;  /* 0x0000000d84867c20 */ /* 0x000fe40008410000 */
[C---:B------:R-:W-:Y:S01]  /*ad80*/  F2FP.F16.F32.PACK_AB R142, R133.reuse, R132 ;  /* 0x00000084858e723e */ /* 0x040fe200000000ff */
[----:B------:R-:W-:-:S02]  /*ad90*/  FMUL.FTZ R133, R133, UR13 ;  /* 0x0000000d85857c20 */ /* 0x000fc40008410000 */
[C---:B------:R-:W-:Y:S02]  /*ada0*/  FSEL R132, R134.reuse, RZ, P6 ;  /* 0x000000ff86847208 */ /* 0x040fe40003000000 */
[----:B------:R-:W-:Y:S02]  /*adb0*/  LOP3.LUT P6, RZ, R171, 0xff00, RZ, 0xc0, !PT ;  /* 0x0000ff00abff7812 */ /* 0x000fe400078cc0ff */
[C---:B------:R-:W-:Y:S02]  /*adc0*/  FSEL R140, R133.reuse, RZ, P2 ;  /* 0x000000ff858c7208 */ /* 0x040fe40001000000 */
[----:B------:R-:W-:Y:S02]  /*add0*/  FSEL R133, R133, RZ, P6 ;  /* 0x000000ff85857208 */ /* 0x000fe40003000000 */
[----:B------:R-:W-:Y:S02]  /*ade0*/  FSEL R134, R134, RZ, P5 ;  /* 0x000000ff86867208 */ /* 0x000fe40002800000 */
[----:B------:R-:W-:Y:S01]  /*adf0*/  F2FP.F16.F32.PACK_AB R154, R133, R132 ;  /* 0x00000084859a723e */ /* 0x000fe200000000ff */
[----:B------:R-:W-:Y:S01]  /*ae00*/  FFMA.FTZ R132, R181, R157, R156 ;  /* 0x0000009db5847223 */ /* 0x000fe2000001009c */
[----:B------:R-:W-:Y:S01]  /*ae10*/  HADD2.F32 R133, -RZ, R149.H0_H0 ;  /* 0x20000095ff857230 */ /* 0x000fe20000004100 */
[----:B------:R-:W-:-:S02]  /*ae20*/  LOP3.LUT P6, RZ, R170, 0xff0000, RZ, 0xc0, !PT ;  /* 0x00ff0000aaff7812 */ /* 0x000fc400078cc0ff */
[----:B------:R-:W-:Y:S01]  /*ae30*/  FADD.FTZ R132, R182, -R132 ;  /* 0x80000084b6847221 */ /* 0x000fe20000010000 */
[----:B------:R-:W-:Y:S02]  /*ae40*/  F2FP.F16.F32.PACK_AB R134, R140, R134 ;  /* 0x000000868c86723e */ /* 0x000fe400000000ff */
[----:B------:R-:W-:Y:S01]  /*ae50*/  LOP3.LUT P2, RZ, R168, 0xff000000, RZ, 0xc0, !PT ;  /* 0xff000000a8ff7812 */ /* 0x000fe2000784c0ff */
[----:B------:R-:W-:Y:S01]  /*ae60*/  FFMA.FTZ R132, R8, R132, R133 ;  /* 0x0000008408847223 */ /* 0x000fe20000010085 */
[----:B------:R-:W-:Y:S01]  /*ae70*/  FFMA.FTZ R133, R186, R157, R156 ;  /* 0x0000009dba857223 */ /* 0x000fe2000001009c */
[----:B------:R-:W-:-:S03]  /*ae80*/  LOP3.LUT P5, RZ, R168, 0xff0000, RZ, 0xc0, !PT ;  /* 0x00ff0000a8ff7812 */ /* 0x000fc600078ac0ff */
[----:B------:R-:W-:-:S04]  /*ae90*/  FADD.FTZ R133, R185, -R133 ;  /* 0x80000085b9857221 */ /* 0x000fc80000010000 */
[----:B------:R-:W-:Y:S01]  /*aea0*/  FFMA.FTZ R141, R8, R133, R141 ;  /* 0x00000085088d7223 */ /* 0x000fe2000001008d */
[----:B------:R-:W-:-:S03]  /*aeb0*/  FMUL.FTZ R133, R132, UR13 ;  /* 0x0000000d84857c20 */ /* 0x000fc60008410000 */
[C---:B------:R-:W-:Y:S01]  /*aec0*/  FMUL.FTZ R153, R141.reuse, UR13 ;  /* 0x0000000d8d997c20 */ /* 0x040fe20008410000 */
[----:B------:R-:W-:Y:S01]  /*aed0*/  F2FP.F16.F32.PACK_AB R141, R141, R132 ;  /* 0x000000848d8d723e */ /* 0x000fe200000000ff */
[----:B------:R-:W-:Y:S01]  /*aee0*/  FFMA.FTZ R132, R21, R157, R156 ;  /* 0x0000009d15847223 */ /* 0x000fe2000001009c */
[----:B------:R-:W-:Y:S02]  /*aef0*/  FSEL R140, R133, RZ, P6 ;  /* 0x000000ff858c7208 */ /* 0x000fe40003000000 */
[----:B------:R-:W-:Y:S01]  /*af00*/  LOP3.LUT P6, RZ, R170, 0xff000000, RZ, 0xc0, !PT ;  /* 0xff000000aaff7812 */ /* 0x000fe200078cc0ff */
[----:B------:R-:W-:Y:S01]  /*af10*/  FADD.FTZ R132, R22, -R132 ;  /* 0x8000008416847221 */ /* 0x000fe20000010000 */
[C---:B------:R-:W-:Y:S02]  /*af20*/  FSEL R152, R153.reuse, RZ, P2 ;  /* 0x000000ff99987208 */ /* 0x040fe40001000000 */
[----:B------:R-:W-:Y:S02]  /*af30*/  FSEL R153, R153, RZ, P6 ;  /* 0x000000ff99997208 */ /* 0x000fe40003000000 */
[----:B------:R-:W-:-:S02]  /*af40*/  FSEL R133, R133, RZ, P5 ;  /* 0x000000ff85857208 */ /* 0x000fc40002800000 */
[----:B------:R-:W-:Y:S01]  /*af50*/  F2FP.F16.F32.PACK_AB R153, R153, R140 ;  /* 0x0000008c9999723e */ /* 0x000fe200000000ff */
[--C-:B------:R-:W-:Y:S01]  /*af60*/  HADD2.F32 R140, -RZ, R148.reuse.H0_H0 ;  /* 0x20000094ff8c7230 */ /* 0x100fe20000004100 */
[----:B------:R-:W-:Y:S01]  /*af70*/  F2FP.F16.F32.PACK_AB R133, R152, R133 ;  /* 0x000000859885723e */ /* 0x000fe200000000ff */
[----:B------:R-:W-:Y:S01]  /*af80*/  HADD2.F32 R152, -RZ, R148.H1_H1 ;  /* 0x30000094ff987230 */ /* 0x000fe20000004100 */
[----:B------:R-:W-:Y:S02]  /*af90*/  LOP3.LUT P6, RZ, R170, 0xff00, RZ, 0xc0, !PT ;  /* 0x0000ff00aaff7812 */ /* 0x000fe400078cc0ff */
[----:B------:R-:W-:Y:S01]  /*afa0*/  FFMA.FTZ R140, R8, R132, R140 ;  /* 0x00000084088c7223 */ /* 0x000fe2000001008c */
[----:B------:R-:W-:Y:S01]  /*afb0*/  FFMA.FTZ R132, R179, R157, R156 ;  /* 0x0000009db3847223 */ /* 0x000fe2000001009c */
[----:B------:R-:W-:Y:S02]  /*afc0*/  LOP3.LUT P5, RZ, R168, 0xff, RZ, 0xc0, !PT ;  /* 0x000000ffa8ff7812 */ /* 0x000fe400078ac0ff */
[----:B------:R-:W-:Y:S01]  /*afd0*/  FMUL.FTZ R156, R140, UR13 ;  /* 0x0000000d8c9c7c20 */ /* 0x000fe20008410000 */
[----:B------:R-:W-:Y:S01]  /*afe0*/  FADD.FTZ R132, R180, -R132 ;  /* 0x80000084b4847221 */ /* 0x000fe20000010000 */
[----:B------:R-:W-:-:S03]  /*aff0*/  LOP3.LUT P2, RZ, R168, 0xff00, RZ, 0xc0, !PT ;  /* 0x0000ff00a8ff7812 */ /* 0x000fc6000784c0ff */
[----:B------:R-:W-:Y:S01]  /*b000*/  FFMA.FTZ R8, R8, R132, R152 ;  /* 0x0000008408087223 */ /* 0x000fe20000010098 */
[----:B------:R-:W-:-:S03]  /*b010*/  FSEL R157, R156, RZ, P5 ;  /* 0x000000ff9c9d7208 */ /* 0x000fc60002800000 */
[C---:B------:R-:W-:Y:S01]  /*b020*/  FMUL.FTZ R132, R8.reuse, UR13 ;  /* 0x0000000d08847c20 */ /* 0x040fe20008410000 */
[----:B------:R-:W-:-:S04]  /*b030*/  F2FP.F16.F32.PACK_AB R140, R8, R140 ;  /* 0x0000008c088c723e */ /* 0x000fc800000000ff */
[----:B------:R-:W-:Y:S02]  /*b040*/  FSEL R152, R132, RZ, P6 ;  /* 0x000000ff84987208 */ /* 0x000fe40003000000 */
[----:B------:R-:W-:Y:S02]  /*b050*/  LOP3.LUT P6, RZ, R170, 0xff, RZ, 0xc0, !PT ;  /* 0x000000ffaaff7812 */ /* 0x000fe400078cc0ff */
[----:B------:R-:W-:Y:S02]  /*b060*/  FSEL R132, R132, RZ, P2 ;  /* 0x000000ff84847208 */ /* 0x000fe40001000000 */
[----:B------:R-:W-:Y:S02]  /*b070*/  FSEL R156, R156, RZ, P6 ;  /* 0x000000ff9c9c7208 */ /* 0x000fe40003000000 */
[----:B------:R-:W-:Y:S02]  /*b080*/  F2FP.F16.F32.PACK_AB R132, R132, R157 ;  /* 0x0000009d8484723e */ /* 0x000fe400000000ff */
[----:B------:R-:W-:Y:S01]  /*b090*/  F2FP.F16.F32.PACK_AB R152, R152, R156 ;  /* 0x0000009c9898723e */ /* 0x000fe200000000ff */
[----:B------:R-:W-:Y:S06]  /*b0a0*/  BRA `(.L_x_838) ;  /* 0x0000001c00ac7947 */ /* 0x000fec0003800000 */
.L_x_837:
[-CC-:B-123--:R-:W-:Y:S01]  /*b0b0*/  FFMA.FTZ R135, R201, R157.reuse, R156.reuse ;  /* 0x0000009dc9877223 */ /* 0x18efe2000001009c */
[--C-:B------:R-:W-:Y:S02]  /*b0c0*/  HADD2.F32 R132, -RZ, R151.reuse.H0_H0 ;  /* 0x20000097ff847230 */ /* 0x100fe40000004100 */
[----:B------:R-:W-:Y:S01]  /*b0d0*/  FFMA.FTZ R133, R209, R157, R156 ;  /* 0x0000009dd1857223 */ /* 0x000fe2000001009c */
[----:B------:R-:W-:Y:S01]  /*b0e0*/  LOP3.LUT P6, RZ, R171, 0xff0000, RZ, 0xc0, !PT ;  /* 0x00ff0000abff7812 */ /* 0x000fe200078cc0ff */
[----:B------:R-:W-:Y:S01]  /*b0f0*/  FADD.FTZ R135, R202, -R135 ;  /* 0x80000087ca877221 */ /* 0x000fe20000010000 */
[----:B------:R-:W-:Y:S01]  /*b100*/  ISETP.GE.U32.AND P5, PT, R168, RZ, PT ;  /* 0x000000ffa800720c */ /* 0x000fe20003fa6070 */
[----:B------:R-:W-:Y:S01]  /*b110*/  FADD.FTZ R133, R210, -R133 ;  /* 0x80000085d2857221 */ /* 0x000fe20000010000 */
[----:B------:R-:W-:Y:S01]  /*b120*/  ISETP.GE.U32.AND P2, PT, R170, RZ, PT ;  /* 0x000000ffaa00720c */ /* 0x000fe20003f46070 */
[----:B-----5:R-:W-:Y:S01]  /*b130*/  FFMA.FTZ R135, R8, R135, R132 ;  /* 0x0000008708877223 */ /* 0x020fe20000010084 */
[----:B------:R-:W-:Y:S01]  /*b140*/  HADD2.F32 R132, -RZ, R151.H1_H1 ;  /* 0x30000097ff847230 */ /* 0x000fe20000004100 */
[----:B------:R-:W-:-:S02]  /*b150*/  ISETP.GE.U32.AND.EX P5, PT, R169, 0x1000000, PT, P5 ;  /* 0x01000000a900780c */ /* 0x000fc40003fa6150 */
[----:B------:R-:W-:Y:S01]  /*b160*/  FMUL.FTZ R135, R135, UR13 ;  /* 0x0000000d87877c20 */ /* 0x000fe20008410000 */
[----:B------:R-:W-:Y:S01]  /*b170*/  ISETP.GE.U32.AND.EX P2, PT, R171, 0x1000000, PT, P2 ;  /* 0x01000000ab00780c */ /* 0x000fe20003f46120 */
[----:B------:R-:W-:-:S03]  /*b180*/  FFMA.FTZ R133, R8, R133, R132 ;  /* 0x0000008508857223 */ /* 0x000fc60000010084 */
[----:B------:R-:W-:Y:S01]  /*b190*/  FSEL R132, R135, RZ, P6 ;  /* 0x000000ff87847208 */ /* 0x000fe20003000000 */
[----:B------:R-:W-:Y:S01]  /*b1a0*/  FMUL.FTZ R133, R133, UR13 ;  /* 0x0000000d85857c20 */ /* 0x000fe20008410000 */
[----:B------:R-:W-:-:S04]  /*b1b0*/  LOP3.LUT P6, RZ, R169, 0xff0000, RZ, 0xc0, !PT ;  /* 0x00ff0000a9ff7812 */ /* 0x000fc800078cc0ff */
[----:B------:R-:W-:Y:S02]  /*b1c0*/  FSEL R135, R135, RZ, P6 ;  /* 0x000000ff87877208 */ /* 0x000fe40003000000 */
        /* <DEDUP_REMOVED lines=11> */
[----:B------:R-:W-:Y:S01]  /*b280*/  FFMA.FTZ R132, R199, R157, R156 ;  /* 0x0000009dc7847223 */ /* 0x000fe2000001009c */
[----:B------:R-:W-:Y:S02]  /*b290*/  LOP3.LUT P5, RZ, R169, 0xff, RZ, 0xc0, !PT ;  /* 0x000000ffa9ff7812 */ /* 0x000fe400078ac0ff */
        /* <DEDUP_REMOVED lines=22> */
[----:B------:R-:W-:-:S04]  /*b400*/  FFMA.FTZ R132, R8, R132, R152 ;  /* 0x0000008408847223 */ /* 0x000fc80000010098 */
[----:B------:R-:W-:Y:S01]  /*b410*/  FMUL.FTZ R153, R132, UR13 ;  /* 0x0000000d84997c20 */ /* 0x000fe20008410000 */
[----:B------:R-:W-:Y:S02]  /*b420*/  FSEL R132, R133, RZ, P6 ;  /* 0x000000ff85847208 */ /* 0x000fe40003000000 */
[----:B------:R-:W-:Y:S02]  /*b430*/  LOP3.LUT P6, RZ, R170, 0xff000000, RZ, 0xc0, !PT ;  /* 0xff000000aaff7812 */ /* 0x000fe400078cc0ff */
[C---:B------:R-:W-:Y:S02]  /*b440*/  FSEL R152, R153.reuse, RZ, P2 ;  /* 0x000000ff99987208 */ /* 0x040fe40001000000 */
[----:B------:R-:W-:Y:S02]  /*b450*/  FSEL R153, R153, RZ, P6 ;  /* 0x000000ff99997208 */ /* 0x000fe40003000000 */
[----:B------:R-:W-:Y:S02]  /*b460*/  FSEL R133, R133, RZ, P5 ;  /* 0x000000ff85857208 */ /* 0x000fe40002800000 */
[----:B------:R-:W-:Y:S01]  /*b470*/  F2FP.F16.F32.PACK_AB R153, R153, R132 ;  /* 0x000000849999723e */ /* 0x000fe200000000ff */
[----:B------:R-:W-:Y:S01]  /*b480*/  FFMA.FTZ R132, R21, R157, R156 ;  /* 0x0000009d15847223 */ /* 0x000fe2000001009c */
[----:B------:R-:W-:Y:S01]  /*b490*/  F2FP.F16.F32.PACK_AB R133, R152, R133 ;  /* 0x000000859885723e */ /* 0x000fe200000000ff */
[----:B------:R-:W-:Y:S01]  /*b4a0*/  HADD2.F32 R152, -RZ, R148.H0_H0 ;  /* 0x20000094ff987230 */ /* 0x000fe20000004100 */
[----:B------:R-:W-:Y:S01]  /*b4b0*/  LOP3.LUT P6, RZ, R170, 0xff00, RZ, 0xc0, !PT ;  /* 0x0000ff00aaff7812 */ /* 0x000fe200078cc0ff */
[----:B------:R-:W-:Y:S01]  /*b4c0*/  FADD.FTZ R132, R22, -R132 ;  /* 0x8000008416847221 */ /* 0x000fe20000010000 */
[----:B------:R-:W-:-:S02]  /*b4d0*/  LOP3.LUT P2, RZ, R168, 0xff00, RZ, 0xc0, !PT ;  /* 0x0000ff00a8ff7812 */ /* 0x000fc4000784c0ff */
[----:B------:R-:W-:Y:S01]  /*b4e0*/  LOP3.LUT P5, RZ, R168, 0xff, RZ, 0xc0, !PT ;  /* 0x000000ffa8ff7812 */ /* 0x000fe200078ac0ff */
[----:B------:R-:W-:Y:S01]  /*b4f0*/  FFMA.FTZ R132, R8, R132, R152 ;  /* 0x0000008408847223 */ /* 0x000fe20000010098 */
[----:B------:R-:W-:Y:S01]  /*b500*/  FFMA.FTZ R152, R179, R157, R156 ;  /* 0x0000009db3987223 */ /* 0x000fe2000001009c */
[----:B------:R-:W-:-:S03]  /*b510*/  HADD2.F32 R156, -RZ, R148.H1_H1 ;  /* 0x30000094ff9c7230 */ /* 0x000fc60000004100 */
[----:B------:R-:W-:-:S04]  /*b520*/  FADD.FTZ R152, R180, -R152 ;  /* 0x80000098b4987221 */ /* 0x000fc80000010000 */
        /* <DEDUP_REMOVED lines=8> */
[----:B------:R-:W-:-:S02]  /*b5b0*/  F2FP.F16.F32.PACK_AB R132, R132, R156 ;  /* 0x0000009c8484723e */ /* 0x000fc400000000ff */
[----:B------:R-:W-:Y:S01]  /*b5c0*/  F2FP.F16.F32.PACK_AB R152, R8, R152 ;  /* 0x000000980898723e */ /* 0x000fe200000000ff */
[----:B------:R-:W-:Y:S06]  /*b5d0*/  BRA `(.L_x_838) ;  /* 0x0000001800607947 */ /* 0x000fec0003800000 */
.L_x_836:
[----:B-123--:R-:W1:Y:S02]  /*b5e0*/  LDC.64 R132, c[0x0][0x478] ;  /* 0x00011e00ff847b82 */ /* 0x00ee640000000a00 */
[----:B-1----:R-:W-:-:S04]  /*b5f0*/  ISETP.NE.U32.AND P1, PT, R132, RZ, PT ;  /* 0x000000ff8400720c */ /* 0x002fc80003f25070 */
[----:B------:R-:W-:-:S13]  /*b600*/  ISETP.NE.AND.EX P1, PT, R133, RZ, PT, P1 ;  /* 0x000000ff8500720c */ /* 0x000fda0003f25310 */
[----:B------:R-:W-:Y:S05]  /*b610*/  @!P1 BRA `(.L_x_839) ;  /* 0x00000004003c9947 */ /* 0x000fea0003800000 */
[-CC-:B------:R-:W-:Y:S01]  /*b620*/  FFMA.FTZ R132, R209, R157.reuse, R156.reuse ;  /* 0x0000009dd1847223 */ /* 0x180fe2000001009c */
[----:B------:R-:W-:Y:S01]  /*b630*/  FFMA.FTZ R133, R201, R157, R156 ;  /* 0x0000009dc9857223 */ /* 0x000fe2000001009c */
[----:B------:R-:W-:Y:S02]  /*b640*/  ISETP.GE.U32.AND P2, PT, R170, RZ, PT ;  /* 0x000000ffaa00720c */ /* 0x000fe40003f46070 */
[----:B------:R-:W-:Y:S01]  /*b650*/  FADD.FTZ R132, R210, -R132 ;  /* 0x80000084d2847221 */ /* 0x000fe20000010000 */
[----:B------:R-:W-:Y:S01]  /*b660*/  FADD.FTZ R133, R202, -R133 ;  /* 0x80000085ca857221 */ /* 0x000fe20000010000 */
[----:B------:R-:W-:Y:S02]  /*b670*/  ISETP.GE.U32.AND.EX P2, PT, R171, 0x1000000, PT, P2 ;  /* 0x01000000ab00780c */ /* 0x000fe40003f46120 */
[C---:B-----5:R-:W-:Y:S01]  /*b680*/  FMUL.FTZ R132, R8.reuse, R132 ;  /* 0x0000008408847220 */ /* 0x060fe20000410000 */
[----:B------:R-:W-:Y:S01]  /*b690*/  FMUL.FTZ R133, R8, R133 ;  /* 0x0000008508857220 */ /* 0x000fe20000410000 */
[----:B------:R-:W-:-:S02]  /*b6a0*/  LOP3.LUT P6, RZ, R169, 0xff0000, RZ, 0xc0, !PT ;  /* 0x00ff0000a9ff7812 */ /* 0x000fc400078cc0ff */
[----:B------:R-:W-:Y:S01]  /*b6b0*/  FMUL.FTZ R135, R132, UR13 ;  /* 0x0000000d84877c20 */ /* 0x000fe20008410000 */
[----:B------:R-:W-:Y:S02]  /*b6c0*/  ISETP.GE.U32.AND P5, PT, R168, RZ, PT ;  /* 0x000000ffa800720c */ /* 0x000fe40003fa6070 */
[----:B------:R-:W-:Y:S01]  /*b6d0*/  F2FP.F16.F32.PACK_AB R143, R132, R133 ;  /* 0x00000085848f723e */ /* 0x000fe200000000ff */
[----:B------:R-:W-:Y:S01]  /*b6e0*/  FMUL.FTZ R133, R133, UR13 ;  /* 0x0000000d85857c20 */ /* 0x000fe20008410000 */
[----:B------:R-:W-:Y:S02]  /*b6f0*/  FSEL R132, R135, RZ, P2 ;  /* 0x000000ff87847208 */ /* 0x000fe40001000000 */
[----:B------:R-:W-:Y:S02]  /*b700*/  LOP3.LUT P2, RZ, R171, 0xff0000, RZ, 0xc0, !PT ;  /* 0x00ff0000abff7812 */ /* 0x000fe4000784c0ff */
[C---:B------:R-:W-:Y:S02]  /*b710*/  FSEL R134, R133.reuse, RZ, P6 ;  /* 0x000000ff85867208 */ /* 0x040fe40003000000 */
[----:B------:R-:W-:-:S02]  /*b720*/  FSEL R133, R133, RZ, P2 ;  /* 0x000000ff85857208 */ /* 0x000fc40001000000 */
[----:B------:R-:W-:Y:S02]  /*b730*/  ISETP.GE.U32.AND.EX P5, PT, R169, 0x1000000, PT, P5 ;  /* 0x01000000a900780c */ /* 0x000fe40003fa6150 */
[----:B------:R-:W-:Y:S01]  /*b740*/  F2FP.F16.F32.PACK_AB R155, R132, R133 ;  /* 0x00000085849b723e */ /* 0x000fe200000000ff */
[-CC-:B------:R-:W-:Y:S01]  /*b750*/  FFMA.FTZ R132, R184, R157.reuse, R156.reuse ;  /* 0x0000009db8847223 */ /* 0x180fe2000001009c */
[----:B------:R-:W-:Y:S01]  /*b760*/  FFMA.FTZ R133, R199, R157, R156 ;  /* 0x0000009dc7857223 */ /* 0x000fe2000001009c */
[----:B------:R-:W-:Y:S02]  /*b770*/  FSEL R135, R135, RZ, P5 ;  /* 0x000000ff87877208 */ /* 0x000fe40002800000 */
[----:B------:R-:W-:Y:S01]  /*b780*/  FADD.FTZ R132, R183, -R132 ;  /* 0x80000084b7847221 */ /* 0x000fe20000010000 */
[----:B------:R-:W-:Y:S01]  /*b790*/  FADD.FTZ R133, R200, -R133 ;  /* 0x80000085c8857221 */ /* 0x000fe20000010000 */
[----:B------:R-:W-:Y:S02]  /*b7a0*/  F2FP.F16.F32.PACK_AB R135, R135, R134 ;  /* 0x000000868787723e */ /* 0x000fe400000000ff */
[C---:B------:R-:W-:Y:S01]  /*b7b0*/  FMUL.FTZ R132, R8.reuse, R132 ;  /* 0x0000008408847220 */ /* 0x040fe20000410000 */
[----:B------:R-:W-:Y:S01]  /*b7c0*/  FMUL.FTZ R133, R8, R133 ;  /* 0x0000008508857220 */ /* 0x000fe20000410000 */
[----:B------:R-:W-:-:S02]  /*b7d0*/  LOP3.LUT P6, RZ, R171, 0xff, RZ, 0xc0, !PT ;  /* 0x000000ffabff7812 */ /* 0x000fc400078cc0ff */
[----:B------:R-:W-:Y:S01]  /*b7e0*/  FMUL.FTZ R134, R132, UR13 ;  /* 0x0000000d84867c20 */ /* 0x000fe20008410000 */
[----:B------:R-:W-:Y:S02]  /*b7f0*/  LOP3.LUT P2, RZ, R169, 0xff00, RZ, 0xc0, !PT ;  /* 0x0000ff00a9ff7812 */ /* 0x000fe4000784c0ff */
[C---:B------:R-:W-:Y:S01]  /*b800*/  F2FP.F16.F32.PACK_AB R142, R133.reuse, R132 ;  /* 0x00000084858e723e */ /* 0x040fe200000000ff */
[----:B------:R-:W-:Y:S01]  /*b810*/  FMUL.FTZ R133, R133, UR13 ;  /* 0x0000000d85857c20 */ /* 0x000fe20008410000 */
[----:B------:R-:W-:Y:S02]  /*b820*/  FSEL R132, R134, RZ, P6 ;  /* 0x000000ff86847208 */ /* 0x000fe40003000000 */
[----:B------:R-:W-:Y:S02]  /*b830*/  LOP3.LUT P6, RZ, R171, 0xff00, RZ, 0xc0, !PT ;  /* 0x0000ff00abff7812 */ /* 0x000fe400078cc0ff */
[C---:B------:R-:W-:Y:S02]  /*b840*/  FSEL R140, R133.reuse, RZ, P2 ;  /* 0x000000ff858c7208 */ /* 0x040fe40001000000 */
[----:B------:R-:W-:-:S02]  /*b850*/  FSEL R133, R133, RZ, P6 ;  /* 0x000000ff85857208 */ /* 0x000fc40003000000 */
[----:B------:R-:W-:Y:S02]  /*b860*/  LOP3.LUT P5, RZ, R169, 0xff, RZ, 0xc0, !PT ;  /* 0x000000ffa9ff7812 */ /* 0x000fe400078ac0ff */
[----:B------:R-:W-:Y:S01]  /*b870*/  F2FP.F16.F32.PACK_AB R154, R133, R132 ;  /* 0x00000084859a723e */ /* 0x000fe200000000ff */
        /* <DEDUP_REMOVED lines=8> */
[----:B------:R-:W-:-:S02]  /*b900*/  F2FP.F16.F32.PACK_AB R134, R140, R134 ;  /* 0x000000868c86723e */ /* 0x000fc400000000ff */
        /* <DEDUP_REMOVED lines=8> */
[----:B------:R-:W-:Y:S01]  /*b990*/  F2FP.F16.F32.PACK_AB R141, R141, R132 ;  /* 0x000000848d8d723e */ /* 0x000fe200000000ff */
[-CC-:B------:R-:W-:Y:S01]  /*b9a0*/  FFMA.FTZ R132, R179, R157.reuse, R156.reuse ;  /* 0x0000009db3847223 */ /* 0x180fe2000001009c */
[----:B------:R-:W-:Y:S02]  /*b9b0*/  FSEL R133, R133, RZ, P5 ;  /* 0x000000ff85857208 */ /* 0x000fe40002800000 */
[----:B------:R-:W-:Y:S01]  /*b9c0*/  F2FP.F16.F32.PACK_AB R153, R153, R140 ;  /* 0x0000008c9999723e */ /* 0x000fe200000000ff */
[----:B------:R-:W-:Y:S01]  /*b9d0*/  FFMA.FTZ R140, R21, R157, R156 ;  /* 0x0000009d158c7223 */ /* 0x000fe2000001009c */
[----:B------:R-:W-:Y:S01]  /*b9e0*/  FADD.FTZ R132, R180, -R132 ;  /* 0x80000084b4847221 */ /* 0x000fe20000010000 */
[----:B------:R-:W-:Y:S02]  /*b9f0*/  F2FP.F16.F32.PACK_AB R133, R152, R133 ;  /* 0x000000859885723e */ /* 0x000fe400000000ff */
        /* <DEDUP_REMOVED lines=13> */
[----:B------:R-:W-:Y:S02]  /*bad0*/  F2FP.F16.F32.PACK_AB R132, R132, R157 ;  /* 0x0000009d8484723e */ /* 0x000fe400000000ff */
[----:B------:R-:W-:Y:S02]  /*bae0*/  F2FP.F16.F32.PACK_AB R152, R152, R156 ;  /* 0x0000009c9898723e */ /* 0x000fe400000000ff */
[----:B------:R-:W-:Y:S01]  /*baf0*/  F2FP.F16.F32.PACK_AB R140, R140, R8 ;  /* 0x000000088c8c723e */ /* 0x000fe200000000ff */
[----:B------:R-:W-:Y:S06]  /*bb00*/  BRA `(.L_x_838) ;  /* 0x0000001400147947 */ /* 0x000fec0003800000 */
.L_x_839:
[-CC-:B------:R-:W-:Y:S01]  /*bb10*/  FFMA.FTZ R132, R201, R157.reuse, R156.reuse ;  /* 0x0000009dc9847223 */ /* 0x180fe2000001009c */
[----:B------:R-:W-:Y:S01]  /*bb20*/  FFMA.FTZ R133, R209, R157, R156 ;  /* 0x0000009dd1857223 */ /* 0x000fe2000001009c */
[----:B------:R-:W-:Y:S02]  /*bb30*/  LOP3.LUT P6, RZ, R171, 0xff0000, RZ, 0xc0, !PT ;  /* 0x00ff0000abff7812 */ /* 0x000fe400078cc0ff */
[----:B------:R-:W-:Y:S01]  /*bb40*/  FADD.FTZ R132, R202, -R132 ;  /* 0x80000084ca847221 */ /* 0x000fe20000010000 */
[----:B------:R-:W-:Y:S01]  /*bb50*/  FADD.FTZ R133, R210, -R133 ;  /* 0x80000085d2857221 */ /* 0x000fe20000010000 */
[----:B------:R-:W-:Y:S02]  /*bb60*/  ISETP.GE.U32.AND P5, PT, R168, RZ, PT ;  /* 0x000000ffa800720c */ /* 0x000fe40003fa6070 */
[C---:B-----5:R-:W-:Y:S01]  /*bb70*/  FMUL.FTZ R135, R8.reuse, R132 ;  /* 0x0000008408877220 */ /* 0x060fe20000410000 */
        /* <DEDUP_REMOVED lines=11> */
[----:B------:R-:W-:Y:S01]  /*bc30*/  F2FP.F16.F32.PACK_AB R135, R134, R135 ;  /* 0x000000878687723e */ /* 0x000fe200000000ff */
[-CC-:B------:R-:W-:Y:S01]  /*bc40*/  FFMA.FTZ R134, R184, R157.reuse, R156.reuse ;  /* 0x0000009db8867223 */ /* 0x180fe2000001009c */
[----:B------:R-:W-:Y:S01]  /*bc50*/  F2FP.F16.F32.PACK_AB R155, R133, R132 ;  /* 0x00000084859b723e */ /* 0x000fe200000000ff */
        /* <DEDUP_REMOVED lines=15> */
[----:B------:R-:W-:Y:S01]  /*bd50*/  F2FP.F16.F32.PACK_AB R154, R133, R132 ;  /* 0x00000084859a723e */ /* 0x000fe200000000ff */
        /* <DEDUP_REMOVED lines=8> */
[----:B------:R-:W-:Y:S02]  /*bde0*/  F2FP.F16.F32.PACK_AB R134, R152, R134 ;  /* 0x000000869886723e */ /* 0x000fe400000000ff */
        /* <DEDUP_REMOVED lines=8> */
[----:B------:R-:W-:Y:S01]  /*be70*/  F2FP.F16.F32.PACK_AB R153, R153, R132 ;  /* 0x000000849999723e */ /* 0x000fe200000000ff */
[--C-:B------:R-:W-:Y:S01]  /*be80*/  FFMA.FTZ R132, R179, R157, R156.reuse ;  /* 0x0000009db3847223 */ /* 0x100fe2000001009c */
[----:B------:R-:W-:Y:S01]  /*be90*/  F2FP.F16.F32.PACK_AB R133, R152, R133 ;  /* 0x000000859885723e */ /* 0x000fe200000000ff */
        /* <DEDUP_REMOVED lines=15> */
[----:B------:R-:W-:-:S02]  /*bf90*/  F2FP.F16.F32.PACK_AB R132, R132, R156 ;  /* 0x0000009c8484723e */ /* 0x000fc400000000ff */
[----:B------:R-:W-:Y:S01]  /*bfa0*/  F2FP.F16.F32.PACK_AB R152, R8, R152 ;  /* 0x000000980898723e */ /* 0x000fe200000000ff */
[----:B------:R-:W-:Y:S06]  /*bfb0*/  BRA `(.L_x_838) ;  /* 0x0000000c00e87947 */ /* 0x000fec0003800000 */
.L_x_835:
[----:B------:R-:W-:-:S04]  /*bfc0*/  UISETP.NE.U32.AND UP0, UPT, UR24, URZ, UPT ;  /* 0x000000ff1800728c */ /* 0x000fc8000bf05070 */
[----:B------:R-:W-:-:S09]  /*bfd0*/  UISETP.NE.AND.EX UP0, UPT, UR25, URZ, UPT, UP0 ;  /* 0x000000ff1900728c */ /* 0x000fd2000bf05300 */
[----:B------:R-:W-:Y:S05]  /*bfe0*/  BRA.U !UP0, `(.L_x_840) ;  /* 0x0000000908107547 */ /* 0x000fea000b800000 */
[----:B-123--:R-:W1:Y:S02]  /*bff0*/  LDC.64 R152, c[0x0][0x478] ;  /* 0x00011e00ff987b82 */ /* 0x00ee640000000a00 */
[----:B-1----:R-:W-:-:S04]  /*c000*/  ISETP.NE.U32.AND P1, PT, R152, RZ, PT ;  /* 0x000000ff9800720c */ /* 0x002fc80003f25070 */
[----:B------:R-:W-:-:S13]  /*c010*/  ISETP.NE.AND.EX P1, PT, R153, RZ, PT, P1 ;  /* 0x000000ff9900720c */ /* 0x000fda0003f25310 */
[----:B------:R-:W-:Y:S05]  /*c020*/  @!P1 BRA `(.L_x_841) ;  /* 0x0000000400089947 */ /* 0x000fea0003800000 */
[-CC-:B------:R-:W-:Y:S01]  /*c030*/  FFMA.FTZ R143, R209, R157.reuse, R156.reuse ;  /* 0x0000009dd18f7223 */ /* 0x180fe2000001009c */
[--C-:B------:R-:W-:Y:S02]  /*c040*/  HADD2.F32 R140, -RZ, R151.reuse.H1_H1 ;  /* 0x30000097ff8c7230 */ /* 0x100fe40000004100 */
[----:B------:R-:W-:Y:S01]  /*c050*/  FFMA.FTZ R142, R201, R157, R156 ;  /* 0x0000009dc98e7223 */ /* 0x000fe2000001009c */
[----:B------:R-:W-:Y:S01]  /*c060*/  ISETP.GE.U32.AND P2, PT, R170, RZ, PT ;  /* 0x000000ffaa00720c */ /* 0x000fe20003f46070 */
[----:B------:R-:W-:Y:S01]  /*c070*/  FADD.FTZ R143, R210, -R143 ;  /* 0x8000008fd28f7221 */ /* 0x000fe20000010000 */
[C---:B------:R-:W-:Y:S01]  /*c080*/  LOP3.LUT P5, RZ, R171.reuse, 0xff0000, RZ, 0xc0, !PT ;  /* 0x00ff0000abff7812 */ /* 0x040fe200078ac0ff */
[----:B------:R-:W-:Y:S01]  /*c090*/  FADD.FTZ R142, R202, -R142 ;  /* 0x8000008eca8e7221 */ /* 0x000fe20000010000 */
[----:B------:R-:W-:Y:S01]  /*c0a0*/  ISETP.GE.U32.AND.EX P2, PT, R171, 0x1000000, PT, P2 ;  /* 0x01000000ab00780c */ /* 0x000fe20003f46120 */
[----:B-----5:R-:W-:Y:S01]  /*c0b0*/  FFMA.FTZ R143, R8, R143, R140 ;  /* 0x0000008f088f7223 */ /* 0x020fe2000001008c */
[----:B------:R-:W-:-:S05]  /*c0c0*/  HADD2.F32 R140, -RZ, R151.H0_H0 ;  /* 0x20000097ff8c7230 */ /* 0x000fca0000004100 */
[----:B------:R-:W-:Y:S01]  /*c0d0*/  FFMA.FTZ R142, R8, R142, R140 ;  /* 0x0000008e088e7223 */ /* 0x000fe2000001008c */
[----:B------:R-:W-:-:S03]  /*c0e0*/  FMUL.FTZ R140, R143, UR13 ;  /* 0x0000000d8f8c7c20 */ /* 0x000fc60008410000 */
[----:B------:R-:W-:Y:S01]  /*c0f0*/  FMUL.FTZ R141, R142, UR13 ;  /* 0x0000000d8e8d7c20 */ /* 0x000fe20008410000 */
[----:B------:R-:W-:Y:S01]  /*c100*/  F2FP.F16.F32.PACK_AB R143, R143, R142 ;  /* 0x0000008e8f8f723e */ /* 0x000fe200000000ff */
[----:B------:R-:W-:Y:S01]  /*c110*/  FFMA.FTZ R142, R199, R157, R156 ;  /* 0x0000009dc78e7223 */ /* 0x000fe2000001009c */
[----:B------:R-:W-:Y:S02]  /*c120*/  FSEL R140, R140, RZ, P2 ;  /* 0x000000ff8c8c7208 */ /* 0x000fe40001000000 */
[----:B------:R-:W-:Y:S01]  /*c130*/  FSEL R141, R141, RZ, P5 ;  /* 0x000000ff8d8d7208 */ /* 0x000fe20002800000 */
[----:B------:R-:W-:Y:S01]  /*c140*/  FADD.FTZ R142, R200, -R142 ;  /* 0x8000008ec88e7221 */ /* 0x000fe20000010000 */
[C---:B------:R-:W-:Y:S02]  /*c150*/  LOP3.LUT P2, RZ, R171.reuse, 0xff, RZ, 0xc0, !PT ;  /* 0x000000ffabff7812 */ /* 0x040fe4000784c0ff */
[----:B------:R-:W-:Y:S01]  /*c160*/  F2FP.F16.F32.PACK_AB R155, R140, R141 ;  /* 0x0000008d8c9b723e */ /* 0x000fe200000000ff */
[----:B------:R-:W-:Y:S01]  /*c170*/  FFMA.FTZ R140, R184, R157, R156 ;  /* 0x0000009db88c7223 */ /* 0x000fe2000001009c */
[----:B------:R-:W-:Y:S01]  /*c180*/  HADD2.F32 R141, -RZ, R150.H0_H0 ;  /* 0x20000096ff8d7230 */ /* 0x000fe20000004100 */
[----:B------:R-:W-:-:S02]  /*c190*/  LOP3.LUT P5, RZ, R171, 0xff00, RZ, 0xc0, !PT ;  /* 0x0000ff00abff7812 */ /* 0x000fc400078ac0ff */
[----:B------:R-:W-:-:S04]  /*c1a0*/  FADD.FTZ R140, R183, -R140 ;  /* 0x8000008cb78c7221 */ /* 0x000fc80000010000 */
[----:B------:R-:W-:Y:S01]  /*c1b0*/  FFMA.FTZ R152, R8, R140, R141 ;  /* 0x0000008c08987223 */ /* 0x000fe2000001008d */
[----:B------:R-:W-:-:S05]  /*c1c0*/  HADD2.F32 R140, -RZ, R150.H1_H1 ;  /* 0x30000096ff8c7230 */ /* 0x000fca0000004100 */
[----:B------:R-:W-:Y:S01]  /*c1d0*/  FFMA.FTZ R142, R8, R142, R140 ;  /* 0x0000008e088e7223 */ /* 0x000fe2000001008c */
[----:B------:R-:W-:-:S03]  /*c1e0*/  FMUL.FTZ R140, R152, UR13 ;  /* 0x0000000d988c7c20 */ /* 0x000fc60008410000 */
[C---:B------:R-:W-:Y:S01]  /*c1f0*/  FMUL.FTZ R141, R142.reuse, UR13 ;  /* 0x0000000d8e8d7c20 */ /* 0x040fe20008410000 */
[----:B------:R-:W-:Y:S01]  /*c200*/  F2FP.F16.F32.PACK_AB R142, R142, R152 ;  /* 0x000000988e8e723e */ /* 0x000fe200000000ff */
[--C-:B------:R-:W-:Y:S01]  /*c210*/  HADD2.F32 R152, -RZ, R149.reuse.H1_H1 ;  /* 0x30000095ff987230 */ /* 0x100fe20000004100 */
[----:B------:R-:W-:Y:S02]  /*c220*/  FSEL R140, R140, RZ, P2 ;  /* 0x000000ff8c8c7208 */ /* 0x000fe40001000000 */
[----:B------:R-:W-:Y:S02]  /*c230*/  FSEL R141, R141, RZ, P5 ;  /* 0x000000ff8d8d7208 */ /* 0x000fe40002800000 */
[C---:B------:R-:W-:Y:S02]  /*c240*/  LOP3.LUT P2, RZ, R170.reuse, 0xff0000, RZ, 0xc0, !PT ;  /* 0x00ff0000aaff7812 */ /* 0x040fe4000784c0ff */
[----:B------:R-:W-:Y:S01]  /*c250*/  F2FP.F16.F32.PACK_AB R154, R141, R140 ;  /* 0x0000008c8d9a723e */ /* 0x000fe200000000ff */
[----:B------:R-:W-:Y:S01]  /*c260*/  FFMA.FTZ R141, R181, R157, R156 ;  /* 0x0000009db58d7223 */ /* 0x000fe2000001009c */
[----:B------:R-:W-:Y:S01]  /*c270*/  HADD2.F32 R140, -RZ, R149.H0_H0 ;  /* 0x20000095ff8c7230 */ /* 0x000fe20000004100 */
[----:B------:R-:W-:-:S02]  /*c280*/  LOP3.LUT P5, RZ, R170, 0xff000000, RZ, 0xc0, !PT ;  /* 0xff000000aaff7812 */ /* 0x000fc400078ac0ff */
        /* <DEDUP_REMOVED lines=9> */
[----:B------:R-:W-:Y:S01]  /*c320*/  F2FP.F16.F32.PACK_AB R141, R140, R141 ;  /* 0x0000008d8c8d723e */ /* 0x000fe200000000ff */
[----:B------:R-:W-:-:S03]  /*c330*/  FFMA.FTZ R140, R21, R157, R156 ;  /* 0x0000009d158c7223 */ /* 0x000fc6000001009c */
[----:B------:R-:W-:Y:S01]  /*c340*/  FSEL R152, R152, RZ, P5 ;  /* 0x000000ff98987208 */ /* 0x000fe20002800000 */
[----:B------:R-:W-:Y:S01]  /*c350*/  FADD.FTZ R140, R22, -R140 ;  /* 0x8000008c168c7221 */ /* 0x000fe20000010000 */
[----:B------:R-:W-:Y:S02]  /*c360*/  LOP3.LUT P5, RZ, R170, 0xff00, RZ, 0xc0, !PT ;  /* 0x0000ff00aaff7812 */ /* 0x000fe400078ac0ff */
[----:B------:R-:W-:Y:S01]  /*c370*/  F2FP.F16.F32.PACK_AB R153, R152, R153 ;  /* 0x000000999899723e */ /* 0x000fe200000000ff */
[----:B------:R-:W-:-:S05]  /*c380*/  HADD2.F32 R152, -RZ, R148.H0_H0 ;  /* 0x20000094ff987230 */ /* 0x000fca0000004100 */
        /* <DEDUP_REMOVED lines=9> */
[----:B------:R-:W-:-:S04]  /*c420*/  FSEL R152, R152, RZ, P5 ;  /* 0x000000ff98987208 */ /* 0x000fc80002800000 */
[----:B------:R-:W-:Y:S01]  /*c430*/  F2FP.F16.F32.PACK_AB R152, R152, R156 ;  /* 0x0000009c9898723e */ /* 0x000fe200000000ff */
[----:B------:R-:W-:Y:S06]  /*c440*/  BRA `(.L_x_838) ;  /* 0x0000000800c47947 */ /* 0x000fec0003800000 */
.L_x_841:
[-C--:B------:R-:W-:Y:S01]  /*c450*/  FFMA.FTZ R152, R209, R157.reuse, R156 ;  /* 0x0000009dd1987223 */ /* 0x080fe2000001009c */
[--C-:B------:R-:W-:Y:S01]  /*c460*/  HADD2.F32 R153, -RZ, R151.reuse.H1_H1 ;  /* 0x30000097ff997230 */ /* 0x100fe20000004100 */
[----:B------:R-:W-:Y:S01]  /*c470*/  ISETP.GE.U32.AND P2, PT, R170, RZ, PT ;  /* 0x000000ffaa00720c */ /* 0x000fe20003f46070 */
[----:B------:R-:W-:Y:S02]  /*c480*/  HADD2.F32 R154, -RZ, R151.H0_H0 ;  /* 0x20000097ff9a7230 */ /* 0x000fe40000004100 */
[----:B------:R-:W-:Y:S01]  /*c490*/  FADD.FTZ R152, R210, -R152 ;  /* 0x80000098d2987221 */ /* 0x000fe20000010000 */
[C---:B------:R-:W-:Y:S01]  /*c4a0*/  LOP3.LUT P5, RZ, R171.reuse, 0xff0000, RZ, 0xc0, !PT ;  /* 0x00ff0000abff7812 */ /* 0x040fe200078ac0ff */
[----:B------:R-:W-:Y:S01]  /*c4b0*/  HADD2.F32 R158, -RZ, R149.H1_H1 ;  /* 0x30000095ff9e7230 */ /* 0x000fe20000004100 */
[----:B------:R-:W-:Y:S01]  /*c4c0*/  ISETP.GE.U32.AND.EX P2, PT, R171, 0x1000000, PT, P2 ;  /* 0x01000000ab00780c */ /* 0x000fe20003f46120 */
[----:B-----5:R-:W-:Y:S01]  /*c4d0*/  FFMA.FTZ R152, R8, R152, R153 ;  /* 0x0000009808987223 */ /* 0x020fe20000010099 */
[----:B------:R-:W-:-:S03]  /*c4e0*/  FFMA.FTZ R153, R201, R157, R156 ;  /* 0x0000009dc9997223 */ /* 0x000fc6000001009c */
        /* <DEDUP_REMOVED lines=34> */
[--C-:B------:R-:W-:Y:S01]  /*c710*/  HADD2.F32 R158, -RZ, R148.reuse.H0_H0 ;  /* 0x20000094ff9e7230 */ /* 0x100fe20000004100 */
[----:B------:R-:W-:Y:S02]  /*c720*/  LOP3.LUT P2, RZ, R170, 0xff, RZ, 0xc0, !PT ;  /* 0x000000ffaaff7812 */ /* 0x000fe4000784c0ff */
[----:B------:R-:W-:Y:S02]  /*c730*/  FSEL R152, R152, RZ, P5 ;  /* 0x000000ff98987208 */ /* 0x000fe40002800000 */
[----:B------:R-:W-:Y:S02]  /*c740*/  LOP3.LUT P5, RZ, R170, 0xff00, RZ, 0xc0, !PT ;  /* 0x0000ff00aaff7812 */ /* 0x000fe400078ac0ff */
[----:B------:R-:W-:Y:S01]  /*c750*/  F2FP.F16.F32.PACK_AB R153, R152, R153 ;  /* 0x000000999899723e */ /* 0x000fe200000000ff */
[-CC-:B------:R-:W-:Y:S01]  /*c760*/  FFMA.FTZ R152, R21, R157.reuse, R156.reuse ;  /* 0x0000009d15987223 */ /* 0x180fe2000001009c */
[----:B------:R-:W-:Y:S01]  /*c770*/  FFMA.FTZ R156, R179, R157, R156 ;  /* 0x0000009db39c7223 */ /* 0x000fe2000001009c */
[----:B------:R-:W-:-:S02]  /*c780*/  HADD2.F32 R157, -RZ, R148.H1_H1 ;  /* 0x30000094ff9d7230 */ /* 0x000fc40000004100 */
[----:B------:R-:W-:Y:S01]  /*c790*/  FADD.FTZ R152, R22, -R152 ;  /* 0x8000009816987221 */ /* 0x000fe20000010000 */
[----:B------:R-:W-:-:S03]  /*c7a0*/  FADD.FTZ R156, R180, -R156 ;  /* 0x8000009cb49c7221 */ /* 0x000fc60000010000 */
[C---:B------:R-:W-:Y:S01]  /*c7b0*/  FFMA.FTZ R152, R8.reuse, R152, R158 ;  /* 0x0000009808987223 */ /* 0x040fe2000001009e */
[----:B------:R-:W-:-:S03]  /*c7c0*/  FFMA.FTZ R8, R8, R156, R157 ;  /* 0x0000009c08087223 */ /* 0x000fc6000001009d */
[----:B------:R-:W-:Y:S01]  /*c7d0*/  FMUL.FTZ R152, R152, UR13 ;  /* 0x0000000d98987c20 */ /* 0x000fe20008410000 */
[----:B------:R-:W-:-:S04]  /*c7e0*/  FMUL.FTZ R8, R8, UR13 ;  /* 0x0000000d08087c20 */ /* 0x000fc80008410000 */
[----:B------:R-:W-:Y:S02]  /*c7f0*/  FSEL R152, R152, RZ, P2 ;  /* 0x000000ff98987208 */ /* 0x000fe40001000000 */
[----:B------:R-:W-:-:S04]  /*c800*/  FSEL R8, R8, RZ, P5 ;  /* 0x000000ff08087208 */ /* 0x000fc80002800000 */
[----:B------:R-:W-:Y:S01]  /*c810*/  F2FP.F16.F32.PACK_AB R152, R8, R152 ;  /* 0x000000980898723e */ /* 0x000fe200000000ff */
[----:B------:R-:W-:Y:S06]  /*c820*/  BRA `(.L_x_838) ;  /* 0x0000000400cc7947 */ /* 0x000fec0003800000 */
.L_x_840:
        /* <DEDUP_REMOVED lines=9> */
[C---:B------:R-:W-:Y:S02]  /*c8c0*/  LOP3.LUT P5, RZ, R171.reuse, 0xff0000, RZ, 0xc0, !PT ;  /* 0x00ff0000abff7812 */ /* 0x040fe400078ac0ff */
[C---:B-----5:R-:W-:Y:S01]  /*c8d0*/  FMUL.FTZ R143, R8.reuse, R143 ;  /* 0x0000008f088f7220 */ /* 0x060fe20000410000 */
[----:B------:R-:W-:Y:S01]  /*c8e0*/  FMUL.FTZ R142, R8, R142 ;  /* 0x0000008e088e7220 */ /* 0x000fe20000410000 */
[----:B------:R-:W-:-:S02]  /*c8f0*/  ISETP.GE.U32.AND.EX P2, PT, R171, 0x1000000, PT, P2 ;  /* 0x01000000ab00780c */ /* 0x000fc40003f46120 */
[C---:B------:R-:W-:Y:S01]  /*c900*/  FMUL.FTZ R140, R143.reuse, UR13 ;  /* 0x0000000d8f8c7c20 */ /* 0x040fe20008410000 */
[----:B------:R-:W-:Y:S01]  /*c910*/  FMUL.FTZ R141, R142, UR13 ;  /* 0x0000000d8e8d7c20 */ /* 0x000fe20008410000 */
[----:B------:R-:W-:Y:S01]  /*c920*/  F2FP.F16.F32.PACK_AB R143, R143, R142 ;  /* 0x0000008e8f8f723e */ /* 0x000fe200000000ff */
[----:B------:R-:W-:Y:S02]  /*c930*/  FFMA.FTZ R142, R199, R157, R156 ;  /* 0x0000009dc78e7223 */ /* 0x000fe4000001009c */
[----:B------:R-:W-:Y:S02]  /*c940*/  FSEL R140, R140, RZ, P2 ;  /* 0x000000ff8c8c7208 */ /* 0x000fe40001000000 */
[----:B------:R-:W-:Y:S01]  /*c950*/  FSEL R141, R141, RZ, P5 ;  /* 0x000000ff8d8d7208 */ /* 0x000fe20002800000 */
[----:B------:R-:W-:Y:S01]  /*c960*/  FADD.FTZ R142, R200, -R142 ;  /* 0x8000008ec88e7221 */ /* 0x000fe20000010000 */
[C---:B------:R-:W-:Y:S02]  /*c970*/  LOP3.LUT P2, RZ, R171.reuse, 0xff, RZ, 0xc0, !PT ;  /* 0x000000ffabff7812 */ /* 0x040fe4000784c0ff */
        /* <DEDUP_REMOVED lines=9> */
[----:B------:R-:W-:Y:S02]  /*ca10*/  F2FP.F16.F32.PACK_AB R142, R142, R152 ;  /* 0x000000988e8e723e */ /* 0x000fe400000000ff */
[----:B------:R-:W-:Y:S02]  /*ca20*/  LOP3.LUT P5, RZ, R170, 0xff000000, RZ, 0xc0, !PT ;  /* 0xff000000aaff7812 */ /* 0x000fe400078ac0ff */
[----:B------:R-:W-:Y:S02]  /*ca30*/  FSEL R140, R140, RZ, P2 ;  /* 0x000000ff8c8c7208 */ /* 0x000fe40001000000 */
[----:B------:R-:W-:-:S02]  /*ca40*/  LOP3.LUT P2, RZ, R170, 0xff0000, RZ, 0xc0, !PT ;  /* 0x00ff0000aaff7812 */ /* 0x000fc4000784c0ff */
        /* <DEDUP_REMOVED lines=9> */
[----:B------:R-:W-:Y:S01]  /*cae0*/  F2FP.F16.F32.PACK_AB R141, R140, R141 ;  /* 0x0000008d8c8d723e */ /* 0x000fe200000000ff */
[----:B------:R-:W-:Y:S02]  /*caf0*/  FFMA.FTZ R140, R21, R157, R156 ;  /* 0x0000009d158c7223 */ /* 0x000fe4000001009c */
        /* <DEDUP_REMOVED lines=17> */
.L_x_842:
        /* <DEDUP_REMOVED lines=52> */
[----:B------:R-:W-:-:S07]  /*cf50*/  F2FP.F16.F32.PACK_AB R152, R152, R8 ;  /* 0x000000089898723e */ /* 0x000fce00000000ff */
.L_x_838:
[----:B------:R-:W1:Y:S02]  /*cf60*/  @P1 LDC.64 R156, c[0x0][0x478] ;  /* 0x00011e00ff9c1b82 */ /* 0x000e640000000a00 */
[----:B-1----:R-:W-:-:S05]  /*cf70*/  @P1 IMAD.WIDE.U32 R156, R7, 0x10, R156 ;  /* 0x00000010079c1825 */ /* 0x002fca00078e009c */
[----:B------:R1:W-:Y:S02]  /*cf80*/  @P1 STG.E.128 desc[UR8][R156.64], R140 ;  /* 0x0000008c9c001986 */ /* 0x0003e4000c101d08 */
[----:B-1----:R-:W1:Y:S02]  /*cf90*/  LDC.64 R156, c[0x0][0x468] ;  /* 0x00011a00ff9c7b82 */ /* 0x002e640000000a00 */
[----:B-1----:R-:W-:-:S05]  /*cfa0*/  IMAD.WIDE.U32 R156, R7, 0x10, R156 ;  /* 0x00000010079c7825 */ /* 0x002fca00078e009c */
[----:B------:R1:W-:Y:S02]  /*cfb0*/  STG.E.128 desc[UR8][R156.64], R152 ;  /* 0x000000989c007986 */ /* 0x0003e4000c101d08 */
[----:B-1----:R-:W1:Y:S02]  /*cfc0*/  @P0 LDC.64 R152, c[0x0][0x470] ;  /* 0x00011c00ff980b82 */ /* 0x002e640000000a00 */
[----:B-1----:R-:W-:-:S05]  /*cfd0*/  @P0 IMAD.WIDE.U32 R152, R7, 0x10, R152 ;  /* 0x0000001007980825 */ /* 0x002fca00078e0098 */
[----:B------:R4:W-:Y:S02]  /*cfe0*/  @P0 STG.E.128 desc[UR8][R152.64], R132 ;  /* 0x0000008498000986 */ /* 0x0009e4000c101d08 */
.L_x_834:
[----:B------:R-:W-:Y:S05]  /*cff0*/  BSYNC.RECONVERGENT B1 ;  /* 0x0000000000017941 */ /* 0x000fea0003800200 */
.L_x_833:
[----:B-1234-:R-:W1:Y:S02]  /*d000*/  LDC.64 R152, c[0x0][0x380] ;  /* 0x0000e000ff987b82 */ /* 0x01ee640000000a00 */
[----:B-1----:R-:W-:-:S04]  /*d010*/  LEA R227, R152, R227, 0x2 ;  /* 0x000000e398e37211 */ /* 0x002fc800078e10ff */
[----:B------:R-:W-:-:S13]  /*d020*/  ISETP.GE.AND P0, PT, R227, R153, PT ;  /* 0x00000099e300720c */ /* 0x000fda0003f06270 */
[----:B------:R-:W-:Y:S05]  /*d030*/  @!P0 BRA `(.L_x_843) ;  /* 0xffffff3c00688947 */ /* 0x000fea000383ffff */
.L_x_793:
[----:B------:R-:W-:Y:S05]  /*d040*/  BSYNC B0 ;  /* 0x0000000000007941 */ /* 0x000fea0003800000 */
.L_x_792:
        /* <DEDUP_REMOVED lines=13> */
[----:B------:R-:W3:Y:S04]  /*d120*/  LDL.LU R132, [R1+0x30] ;  /* 0x0000300001847983 */ /* 0x000ee80000300800 */
        /* <DEDUP_REMOVED lines=15> */
[----:B------:R-:W3:Y:S04]  /*d220*/  LDL.LU R168, [R1+0x70] ;  /* 0x0000700001a87983 */ /* 0x000ee80000300800 */
[----:B------:R-:W3:Y:S04]  /*d230*/  LDL.LU R169, [R1+0x74] ;  /* 0x0000740001a97983 */ /* 0x000ee80000300800 */
[----:B------:R-:W3:Y:S04]  /*d240*/  LDL.LU R170, [R1+0x78] ;  /* 0x0000780001aa7983 */ /* 0x000ee80000300800 */
[----:B------:R-:W3:Y:S01]  /*d250*/  LDL.LU R171, [R1+0x7c] ;  /* 0x00007c0001ab7983 */ /* 0x000ee20000300800 */
[----:B------:R-:W-:Y:S01]  /*d260*/  MOV R5, 0x400 ;  /* 0x0000040000057802 */ /* 0x000fe20000000f00 */
[----:B------:R-:W-:Y:S05]  /*d270*/  WARPSYNC.ALL ;  /* 0x0000000000007948 */ /* 0x000fea0003800000 */
[----:B------:R-:W1:Y:S01]  /*d280*/  S2R R4, SR_TID.X ;  /* 0x0000000000047919 */ /* 0x000e620000002100 */
[----:B------:R-:W0:Y:S01]  /*d290*/  S2UR UR4, SR_CTAID.X ;  /* 0x00000000000479c3 */ /* 0x000e220000002500 */
[----:B------:R-:W0:Y:S01]  /*d2a0*/  LDCU.128 UR16, c[0x0][0x440] ;  /* 0x00008800ff1077ac */ /* 0x000e220008000c00 */
[----:B------:R-:W-:Y:S01]  /*d2b0*/  BSSY.RECONVERGENT B0, `(.L_x_844) ;  /* 0x00000ce000007945 */ /* 0x000fe20003800200 */
[----:B------:R-:W0:Y:S01]  /*d2c0*/  S2R R6, SR_CgaCtaId ;  /* 0x0000000000067919 */ /* 0x000e220000008800 */
[----:B------:R-:W3:Y:S01]  /*d2d0*/  LDCU.128 UR20, c[0x0][0x450] ;  /* 0x00008a00ff1477ac */ /* 0x000ee20008000c00 */
[----:B-1----:R-:W-:-:S02]  /*d2e0*/  SHF.L.U32 R2, R4, 0x7, RZ ;  /* 0x0000000704027819 */ /* 0x002fc400000006ff */
[----:B------:R-:W-:Y:S02]  /*d2f0*/  SHF.L.U32 R0, R4, 0x5, RZ ;  /* 0x0000000504007819 */ /* 0x000fe400000006ff */
[----:B------:R-:W-:Y:S02]  /*d300*/  LOP3.LUT R3, R2, 0x3000, RZ, 0xc0, !PT ;  /* 0x0000300002037812 */ /* 0x000fe400078ec0ff */
[----:B0-----:R-:W-:Y:S02]  /*d310*/  LEA R5, R6, R5, 0x18 ;  /* 0x0000000506057211 */ /* 0x001fe400078ec0ff */
        /* <DEDUP_REMOVED lines=48> */
[----:B----4-:R-:W-:Y:S04]  /*d620*/  STS.128 [R6+0x410], R140 ;  /* 0x0004108c06007388 */ /* 0x010fe80000000c00 */
[----:B--2---:R-:W-:Y:S04]  /*d630*/  STS.128 [R6+0x400], R180 ;  /* 0x000400b406007388 */ /* 0x004fe80000000c00 */
[----:B---3--:R-:W-:Y:S04]  /*d640*/  STS.128 [R6+0x800], R132 ;  /* 0x0008008406007388 */ /* 0x008fe80000000c00 */
[----:B------:R-:W-:Y:S04]  /*d650*/  STS.128 [R6+0x810], R160 ;  /* 0x000810a006007388 */ /* 0x000fe80000000c00 */
[----:B------:R-:W-:Y:S04]  /*d660*/  STS.128 [R6+0xc00], R156 ;  /* 0x000c009c06007388 */ /* 0x000fe80000000c00 */
[----:B------:R-:W-:Y:S04]  /*d670*/  STS.128 [R6+0x10], R148 ;  /* 0x0000109406007388 */ /* 0x000fe80000000c00 */
[----:B------:R0:W-:Y:S04]  /*d680*/  STS.128 [R6+0xc10], R152 ;  /* 0x000c109806007388 */ /* 0x0001e80000000c00 */
[----:B------:R-:W-:Y:S01]  /*d690*/  STS.128 [R6], R168 ;  /* 0x000000a806007388 */ /* 0x000fe20000000c00 */
[----:B------:R-:W-:Y:S01]  /*d6a0*/  BAR.SYNC.DEFER_BLOCKING 0x0 ;  /* 0x0000000000007b1d */ /* 0x000fe20000010000 */
[----:B0-----:R-:W-:-:S05]  /*d6b0*/  MOV R152, R7 ;  /* 0x0000000700987202 */ /* 0x001fca0000000f00 */
        /* <DEDUP_REMOVED lines=84> */
[----:B------:R1:W-:Y:S04]  /*dc00*/  STS.128 [R6+0x10], R84 ;  /* 0x0000105406007388 */ /* 0x0003e80000000c00 */
[----:B------:R0:W-:Y:S04]  /*dc10*/  STS.128 [R6+0x400], R36 ;  /* 0x0004002406007388 */ /* 0x0001e80000000c00 */
[----:B------:R-:W-:Y:S04]  /*dc20*/  STS.128 [R6+0x410], R112 ;  /* 0x0004107006007388 */ /* 0x000fe80000000c00 */
[----:B------:R-:W-:Y:S04]  /*dc30*/  STS.128 [R6+0x800], R88 ;  /* 0x0008005806007388 */ /* 0x000fe80000000c00 */
[----:B------:R-:W-:Y:S01]  /*dc40*/  STS.128 [R6+0x810], R92 ;  /* 0x0008105c06007388 */ /* 0x000fe20000000c00 */
[----:B-1----:R-:W-:-:S03]  /*dc50*/  FADD.FTZ R85, R13, R116 ;  /* 0x000000740d557221 */ /* 0x002fc60000010000 */
        /* <DEDUP_REMOVED lines=51> */
.L_x_845:
[----:B------:R-:W-:Y:S05]  /*df90*/  BSYNC.RECONVERGENT B0 ;  /* 0x0000000000007941 */ /* 0x000fea0003800200 */
.L_x_844:
        /* <DEDUP_REMOVED lines=47> */
[----:B------:R-:W-:Y:S01]  /*e290*/  FADD.FTZ R83, RZ, R83 ;  /* 0x00000053ff537221 */ /* 0x000fe20000010000 */
[----:B------:R-:W-:Y:S01]  /*e2a0*/  FADD.FTZ R52, R63, R52 ;  /* 0x000000343f347221 */ /* 0x000fe20000010000 */
[----:B------:R-:W3:Y:S01]  /*e2b0*/  LDS R10, [R0+0x600] ;  /* 0x00060000000a7984 */ /* 0x000ee20000000800 */
[----:B------:R-:W-:Y:S01]  /*e2c0*/  FADD.FTZ R72, R72, R77 ;  /* 0x0000004d48487221 */ /* 0x000fe20000010000 */
[----:B------:R-:W-:Y:S01]  /*e2d0*/  FADD.FTZ R142, R69, R142 ;  /* 0x0000008e458e7221 */ /* 0x000fe20000010000 */
[----:B------:R-:W-:Y:S01]  /*e2e0*/  FADD.FTZ R144, R71, R144 ;  /* 0x0000009047907221 */ /* 0x000fe20000010000 */
[----:B------:R-:W4:Y:S01]  /*e2f0*/  LDS R22, [R0+0x800] ;  /* 0x0008000000167984 */ /* 0x000f220000000800 */
[----:B------:R-:W-:Y:S01]  /*e300*/  FADD.FTZ R108, R83, R108 ;  /* 0x0000006c536c7221 */ /* 0x000fe20000010000 */
        /* <DEDUP_REMOVED lines=29> */
[----:B------:R-:W-:Y:S01]  /*e4e0*/  BSSY.RECONVERGENT B0, `(.L_x_846) ;  /* 0x0000053000007945 */ /* 0x000fe20003800200 */
[----:B------:R-:W1:Y:S01]  /*e4f0*/  LDS R51, [R0+0x1a00] ;  /* 0x001a000000337984 */ /* 0x000e620000000800 */
[----:B--2---:R-:W-:Y:S01]  /*e500*/  FADD.FTZ R8, RZ, R8 ;  /* 0x00000008ff087221 */ /* 0x004fe20000010000 */
[----:B------:R-:W-:Y:S01]  /*e510*/  ISETP.GE.U32.AND P0, PT, R86, 0x200, PT ;  /* 0x000002005600780c */ /* 0x000fe20003f06070 */
[----:B------:R-:W-:Y:S01]  /*e520*/  FADD.FTZ R31, R52, R31 ;  /* 0x0000001f341f7221 */ /* 0x000fe20000010000 */
        /* <DEDUP_REMOVED lines=10> */
[C---:B------:R-:W-:Y:S01]  /*e5d0*/  ISETP.GE.U32.AND P3, PT, R86.reuse, 0x380, PT ;  /* 0x000003805600780c */ /* 0x040fe20003f66070 */
[----:B------:R-:W-:Y:S01]  /*e5e0*/  FADD.FTZ R135, R135, R34 ;  /* 0x0000002287877221 */ /* 0x000fe20000010000 */
[----:B------:R-:W5:Y:S01]  /*e5f0*/  LDS R69, [R0+0x2400] ;  /* 0x0024000000457984 */ /* 0x000f620000000800 */
[----:B------:R-:W-:Y:S01]  /*e600*/  FADD.FTZ R28, RZ, R28 ;  /* 0x0000001cff1c7221 */ /* 0x000fe20000010000 */
        /* <DEDUP_REMOVED lines=20> */
[----:B------:R-:W-:-:S02]  /*e750*/  FADD.FTZ R27, R20, R3 ;  /* 0x00000003141b7221 */ /* 0x000fc40000010000 */
        /* <DEDUP_REMOVED lines=43> */
.L_x_847:
[----:B------:R-:W-:Y:S05]  /*ea10*/  BSYNC.RECONVERGENT B0 ;  /* 0x0000000000007941 */ /* 0x000fea0003800200 */
.L_x_846:
        /* <DEDUP_REMOVED lines=22> */
.L_x_849:
[----:B------:R-:W-:Y:S05]  /*eb80*/  BSYNC.RECONVERGENT B0 ;  /* 0x0000000000007941 */ /* 0x000fea0003800200 */
.L_x_848:
        /* <DEDUP_REMOVED lines=22> */
.L_x_851:
[----:B------:R-:W-:Y:S05]  /*ecf0*/  BSYNC.RECONVERGENT B0 ;  /* 0x0000000000007941 */ /* 0x000fea0003800200 */
.L_x_850:
        /* <DEDUP_REMOVED lines=22> */
.L_x_853:
[----:B------:R-:W-:Y:S05]  /*ee60*/  BSYNC.RECONVERGENT B0 ;  /* 0x0000000000007941 */ /* 0x000fea0003800200 */
.L_x_852:
        /* <DEDUP_REMOVED lines=22> */
.L_x_855:
[----:B------:R-:W-:Y:S05]  /*efd0*/  BSYNC.RECONVERGENT B0 ;  /* 0x0000000000007941 */ /* 0x000fea0003800200 */
.L_x_854:
        /* <DEDUP_REMOVED lines=22> */
.L_x_857:
[----:B------:R-:W-:Y:S05]  /*f140*/  BSYNC.RECONVERGENT B0 ;  /* 0x0000000000007941 */ /* 0x000fea0003800200 */
.L_x_856:
[----:B------:R-:W-:Y:S05]  /*f150*/  @!P4 EXIT ;  /* 0x000000000000c94d */ /* 0x000fea0003800000 */
[----:B------:R-:W-:Y:S04]  /*f160*/  STG.E desc[UR8][R16.64], R25 ;  /* 0x0000001910007986 */ /* 0x000fe8000c101908 */
[----:B------:R-:W-:Y:S04]  /*f170*/  STG.E desc[UR8][R12.64], R37 ;  /* 0x000000250c007986 */ /* 0x000fe8000c101908 */
[----:B------:R-:W-:Y:S04]  /*f180*/  STG.E desc[UR8][R6.64], R93 ;  /* 0x0000005d06007986 */ /* 0x000fe8000c101908 */
[----:B------:R-:W-:Y:S01]  /*f190*/  STG.E desc[UR8][R4.64], R27 ;  /* 0x0000001b04007986 */ /* 0x000fe2000c101908 */
[----:B------:R-:W-:Y:S05]  /*f1a0*/  EXIT ;  /* 0x000000000000794d */ /* 0x000fea0003800000 */
.L_x_802:
[----:B------:R-:W-:Y:S01]  /*f1b0*/  HFMA2 R154, -RZ, RZ, 0, 5.9604644775390625e-08 ;  /* 0x00000001ff9a7431 */ /* 0x000fe200000001ff */
[----:B------:R-:W-:Y:S01]  /*f1c0*/  BSSY B1, `(.L_x_858) ;  /* 0x0000007000017945 */ /* 0x000fe20003800000 */
[----:B------:R-:W-:Y:S02]  /*f1d0*/  MOV R155, R224 ;  /* 0x000000e0009b7202 */ /* 0x000fe40000000f00 */
[----:B------:R-:W-:Y:S02]  /*f1e0*/  MOV R153, 0x1f ;  /* 0x0000001f00997802 */ /* 0x000fe40000000f00 */
[----:B------:R-:W-:-:S07]  /*f1f0*/  MOV R152, 0xffffffff ;  /* 0xffffffff00987802 */ /* 0x000fce0000000f00 */
[----:B0----5:R-:W-:Y:S05]  /*f200*/  WARPSYNC.COLLECTIVE R152, `(.L_x_859) ;  /* 0x0000000098087348 */ /* 0x021fea0003c00000 */
[----:B------:R1:W2:Y:S02]  /*f210*/  SHFL.BFLY P0, R158, R155, R154, R153 ;  /* 0x0c00009a9b9e7389 */ /* 0x0002a40000000099 */
[----:B012--5:R-:W-:Y:S05]  /*f220*/  ENDCOLLECTIVE ;  /* 0x000000000000791b */ /* 0x027fea0003800000 */
.L_x_859:
[----:B------:R-:W-:Y:S05]  /*f230*/  BSYNC B1 ;  /* 0x0000000000017941 */ /* 0x000fea0003800000 */
.L_x_858:
        /* <DEDUP_REMOVED lines=9> */
.L_x_860:
        /* <DEDUP_REMOVED lines=8> */
.L_x_861:
[----:B------:R-:W-:Y:S02]  /*f350*/  MOV R155, R157 ;  /* 0x0000009d009b7202 */ /* 0x000fe40000000f00 */
[----:B------:R-:W-:-:S05]  /*f360*/  MOV R152, R158 ;  /* 0x0000009e00987202 */ /* 0x000fca0000000f00 */
[----:B------:R-:W-:Y:S01]  /*f370*/  FADD.FTZ R156, R156, R152 ;  /* 0x000000989c9c7221 */ /* 0x000fe20000010000 */
[----:B------:R-:W-:-:S07]  /*f380*/  MOV R152, 0xffffffff ;  /* 0xffffffff00987802 */ /* 0x000fce0000000f00 */
[----:B------:R-:W-:Y:S05]  /*f390*/  WARPSYNC.COLLECTIVE R152, `(.L_x_862) ;  /* 0x0000000098087348 */ /* 0x000fea0003c00000 */
[----:B------:R0:W1:Y:S02]  /*f3a0*/  SHFL.BFLY P0, R158, R155, R154, R153 ;  /* 0x0c00009a9b9e7389 */ /* 0x0000640000000099 */
[----:B01----:R-:W-:Y:S05]  /*f3b0*/  ENDCOLLECTIVE ;  /* 0x000000000000791b */ /* 0x003fea0003800000 */
.L_x_862:
        /* <DEDUP_REMOVED lines=8> */
.L_x_863:
[----:B------:R-:W-:Y:S02]  /*f440*/  MOV R155, R157 ;  /* 0x0000009d009b7202 */ /* 0x000fe40000000f00 */
[----:B------:R-:W-:-:S05]  /*f450*/  MOV R152, R158 ;  /* 0x0000009e00987202 */ /* 0x000fca0000000f00 */
[----:B------:R-:W-:Y:S01]  /*f460*/  FADD.FTZ R156, R156, R152 ;  /* 0x000000989c9c7221 */ /* 0x000fe20000010000 */
[----:B------:R-:W-:-:S07]  /*f470*/  MOV R152, 0xffffffff ;  /* 0xffffffff00987802 */ /* 0x000fce0000000f00 */
[----:B------:R-:W-:Y:S05]  /*f480*/  WARPSYNC.COLLECTIVE R152, `(.L_x_864) ;  /* 0x0000000098087348 */ /* 0x000fea0003c00000 */
[----:B------:R0:W1:Y:S02]  /*f490*/  SHFL.BFLY P0, R158, R155, R154, R153 ;  /* 0x0c00009a9b9e7389 */ /* 0x0000640000000099 */
[----:B01----:R-:W-:Y:S05]  /*f4a0*/  ENDCOLLECTIVE ;  /* 0x000000000000791b */ /* 0x003fea0003800000 */
.L_x_864:
        /* <DEDUP_REMOVED lines=8> */
.L_x_865:
[----:B------:R-:W-:Y:S02]  /*f530*/  MOV R155, R157 ;  /* 0x0000009d009b7202 */ /* 0x000fe40000000f00 */
[----:B------:R-:W-:-:S05]  /*f540*/  MOV R152, R158 ;  /* 0x0000009e00987202 */ /* 0x000fca0000000f00 */
[----:B------:R-:W-:Y:S01]  /*f550*/  FADD.FTZ R156, R156, R152 ;  /* 0x000000989c9c7221 */ /* 0x000fe20000010000 */
[----:B------:R-:W-:-:S07]  /*f560*/  MOV R152, 0xffffffff ;  /* 0xffffffff00987802 */ /* 0x000fce0000000f00 */
[----:B------:R-:W-:Y:S05]  /*f570*/  WARPSYNC.COLLECTIVE R152, `(.L_x_866) ;  /* 0x0000000098087348 */ /* 0x000fea0003c00000 */
[----:B------:R0:W1:Y:S02]  /*f580*/  SHFL.BFLY P0, R158, R155, R154, R153 ;  /* 0x0c00009a9b9e7389 */ /* 0x0000640000000099 */
[----:B01----:R-:W-:Y:S05]  /*f590*/  ENDCOLLECTIVE ;  /* 0x000000000000791b */ /* 0x003fea0003800000 */
.L_x_866:
        /* <DEDUP_REMOVED lines=8> */
.L_x_867:
[----:B------:R-:W-:Y:S02]  /*f620*/  MOV R155, R157 ;  /* 0x0000009d009b7202 */ /* 0x000fe40000000f00 */
[----:B------:R-:W-:-:S07]  /*f630*/  MOV R159, R158 ;  /* 0x0000009e009f7202 */ /* 0x000fce0000000f00 */
[----:B------:R-:W-:Y:S05]  /*f640*/  WARPSYNC.COLLECTIVE R152, `(.L_x_868) ;  /* 0x0000000098087348 */ /* 0x000fea0003c00000 */
[----:B------:R0:W1:Y:S02]  /*f650*/  SHFL.BFLY P0, R158, R155, R154, R153 ;  /* 0x0c00009a9b9e7389 */ /* 0x0000640000000099 */
[----:B01----:R-:W-:Y:S05]  /*f660*/  ENDCOLLECTIVE ;  /* 0x000000000000791b */ /* 0x003fea0003800000 */
.L_x_868:
[----:B------:R-:W-:Y:S01]  /*f670*/  MOV R152, R158 ;  /* 0x0000009e00987202 */ /* 0x000fe20000000f00 */
[----:B------:R-:W-:Y:S06]  /*f680*/  BRA `(.L_x_869) ;  /* 0xffffff40009c7947 */ /* 0x000fec000383ffff */
.L_x_870:
        /* <DEDUP_REMOVED lines=15> */
.L_x_6026:


//--------------------- .text._ZN10layer_norm31ln_parallel_residual_bwd_kernelINS_13Kernel_traitsI6__halfS2_S2_S2_fjLj1024ELj1ELj4ELj1ELj16ENS_18Kernel_traits_baseILj1024ES2_S2_S2_S2_fjLj128EEEEELb1ELb0ELb1EEEvNS_9BwdParamsE --------------------------
	.section	.text._ZN10layer_norm31ln_parallel_residual_bwd_kernelINS_13Kernel_traitsI6__halfS2_S2_S2_fjLj1024ELj1ELj4ELj1ELj16ENS_18Kernel_traits_baseILj1024ES2_S2_S2_S2_fjLj128EEEEELb1ELb0ELb1EEEvNS_9BwdParamsE,"ax",@progbits
	.align	128
        .global         _ZN10layer_norm31ln_parallel_residual_bwd_kernelINS_13Kernel_traitsI6__halfS2_S2_S2_fjLj1024ELj1ELj4ELj1ELj16ENS_18Kernel_traits_baseILj1024ES2_S2_S2_S2_fjLj128EEEEELb1ELb0ELb1EEEvNS_9BwdParamsE
        .type           _ZN10layer_norm31ln_parallel_residual_bwd_kernelINS_13Kernel_traitsI6__halfS2_S2_S2_fjLj1024ELj1ELj4ELj1ELj16ENS_18Kernel_traits_baseILj1024ES2_S2_S2_S2_fjLj128EEEEELb1ELb0ELb1EEEvNS_9BwdParamsE,@function
        .size           _ZN10layer_norm31ln_parallel_residual_bwd_kernelINS_13Kernel_traitsI6__halfS2_S2_S2_fjLj1024ELj1ELj4ELj1ELj16ENS_18Kernel_traits_baseILj1024ES2_S2_S2_S2_fjLj128EEEEELb1ELb0ELb1EEEvNS_9BwdParamsE,(.L_x_6027 - _ZN10layer_norm31ln_parallel_residual_bwd_kernelINS_13Kernel_traitsI6__halfS2_S2_S2_fjLj1024ELj1ELj4ELj1ELj16ENS_18Kernel_traits_baseILj1024ES2_S2_S2_S2_fjLj128EEEEELb1ELb0ELb1EEEvNS_9BwdParamsE)
        .other          _ZN10layer_norm31ln_parallel_residual_bwd_kernelINS_13Kernel_traitsI6__halfS2_S2_S2_fjLj1024ELj1ELj4ELj1ELj16ENS_18Kernel_traits_baseILj1024ES2_S2_S2_S2_fjLj128EEEEELb1ELb0ELb1EEEvNS_9BwdParamsE,@"STO_CUDA_ENTRY STV_DEFAULT"
_ZN10layer_norm31ln_parallel_residual_bwd_kernelINS_13Kernel_traitsI6__halfS2_S2_S2_fjLj1024ELj1ELj4ELj1ELj16ENS_18Kernel_traits_baseILj1024ES2_S2_S2_S2_fjLj128EEEEELb1ELb0ELb1EEEvNS_9BwdParamsE:
.text._ZN10layer_norm31ln_parallel_residual_bwd_kernelINS_13Kernel_traitsI6__halfS2_S2_S2_fjLj1024ELj1ELj4ELj1ELj16ENS_18Kernel_traits_baseILj1024ES2_S2_S2_S2_fjLj128EEEEELb1ELb0ELb1EEEvNS_9BwdParamsE:
        /* <DEDUP_REMOVED lines=123> */
[----:B------:R-:W-:Y:S02]  /*07b0*/  MOV R237, RZ ;  /* 0x000000ff00ed7202 */ /* 0x000fe40000000f00 */
        /* <DEDUP_REMOVED lines=19> */
[----:B------:R-:W-:Y:S01]  /*08f0*/  CS2R R124, SRZ ;  /* 0x00000000007c7805 */ /* 0x000fe2000001ff00 */
[--C-:B--2---:R-:W-:Y:S02]  /*0900*/  HADD2.F32 R8, -RZ, R32.reuse.H0_H0 ;  /* 0x20000020ff087230 */ /* 0x104fe40000004100 */
[----:B------:R-:W-:Y:S02]  /*0910*/  HADD2.F32 R3, -RZ, R32.H1_H1 ;  /* 0x30000020ff037230 */ /* 0x000fe40000004100 */
[--C-:B------:R-:W-:Y:S01]  /*0920*/  HADD2.F32 R2, -RZ, R33.reuse.H0_H0 ;  /* 0x20000021ff027230 */ /* 0x100fe20000004100 */
[----:B------:R0:W-:Y:S04]  /*0930*/  STL [R1+0xec], R8 ;  /* 0x0000ec0801007387 */ /* 0x0001e80000100800 */
[----:B------:R1:W-:Y:S04]  /*0940*/  STL [R1+0xe4], R3 ;  /* 0x0000e40301007387 */ /* 0x0003e80000100800 */
[----:B------:R2:W-:Y:S01]  /*0950*/  STL [R1+0xdc], R2 ;  /* 0x0000dc0201007387 */ /* 0x0005e20000100800 */
[----:B0-----:R-:W-:-:S02]  /*0960*/  HADD2.F32 R8, -RZ, R33.H1_H1 ;  /* 0x30000021ff087230 */ /* 0x001fc40000004100 */
        /* <DEDUP_REMOVED lines=8> */
[----:B----4-:R-:W-:-:S03]  /*09f0*/  HADD2.F32 R2, -RZ, R28.H0_H0 ;  /* 0x2000001cff027230 */ /* 0x010fc60000004100 */
        /* <DEDUP_REMOVED lines=15> */
[----:B---3--:R-:W-:-:S03]  /*0af0*/  HADD2.F32 R3, -RZ, R24.H0_H0 ;  /* 0x20000018ff037230 */ /* 0x008fc60000004100 */
        /* <DEDUP_REMOVED lines=16> */
[--C-:B-----5:R-:W-:Y:S02]  /*0c00*/  HADD2.F32 R8, -RZ, R20.reuse.H0_H0 ;  /* 0x20000014ff087230 */ /* 0x120fe40000004100 */
        /* <DEDUP_REMOVED lines=49> */
[----:B------:R-:W-:Y:S01]  /*0f20*/  STL [R1+0x2c], R8 ;  /* 0x00002c0801007387 */ /* 0x000fe20000100800 */
[----:B--2---:R-:W-:-:S03]  /*0f30*/  HADD2.F32 R2, -RZ, R5.H0_H0 ;  /* 0x20000005ff027230 */ /* 0x004fc60000004100 */
[----:B------:R0:W-:Y:S01]  /*0f40*/  STL [R1+0x24], R3 ;  /* 0x0000240301007387 */ /* 0x0001e20000100800 */
[----:B------:R-:W-:-:S03]  /*0f50*/  HADD2.F32 R4, -RZ, R5.H1_H1 ;  /* 0x30000005ff047230 */ /* 0x000fc60000004100 */
[----:B------:R1:W-:Y:S01]  /*0f60*/  STL [R1+0x1c], R2 ;  /* 0x00001c0201007387 */ /* 0x0003e20000100800 */
[----:B0-----:R-:W-:-:S03]  /*0f70*/  HADD2.F32 R3, -RZ, R6.H0_H0 ;  /* 0x20000006ff037230 */ /* 0x001fc60000004100 */
        /* <DEDUP_REMOVED lines=15> */
[----:B------:R-:W-:Y:S02]  /*1070*/  HFMA2 R242, -RZ, RZ, 0, 0 ;  /* 0x00000000fff27431 */ /* 0x000fe400000001ff */
[--C-:B------:R-:W-:Y:S01]  /*1080*/  HADD2.F32 R252, -RZ, R7.reuse.H0_H0 ;  /* 0x20000007fffc7230 */ /* 0x100fe20000004100 */
[----:B------:R-:W-:Y:S01]  /*1090*/  MOV R241, RZ ;  /* 0x000000ff00f17202 */ /* 0x000fe20000000f00 */
[----:B------:R-:W-:Y:S01]  /*10a0*/  HADD2.F32 R250, -RZ, R7.H1_H1 ;  /* 0x30000007fffa7230 */ /* 0x000fe20000004100 */
[----:B------:R1:W-:Y:S01]  /*10b0*/  STL [R1], R2 ;  /* 0x0000000201007387 */ /* 0x0003e20000100800 */
[--C-:B------:R-:W-:Y:S01]  /*10c0*/  HADD2.F32 R251, -RZ, R243.reuse.H0_H0 ;  /* 0x200000f3fffb7230 */ /* 0x100fe20000004100 */
[----:B0-----:R-:W-:Y:S01]  /*10d0*/  CS2R R4, SRZ ;  /* 0x0000000000047805 */ /* 0x001fe2000001ff00 */
[----:B------:R-:W-:Y:S01]  /*10e0*/  HADD2.F32 R243, -RZ, R243.H1_H1 ;  /* 0x300000f3fff37230 */ /* 0x000fe20000004100 */
[----:B------:R-:W-:-:S02]  /*10f0*/  CS2R R6, SRZ ;  /* 0x0000000000067805 */ /* 0x000fc4000001ff00 */
[----:B------:R-:W-:Y:S02]  /*1100*/  CS2R R8, SRZ ;  /* 0x0000000000087805 */ /* 0x000fe4000001ff00 */
[----:B------:R-:W-:Y:S02]  /*1110*/  CS2R R12, SRZ ;  /* 0x00000000000c7805 */ /* 0x000fe4000001ff00 */
[----:B------:R-:W-:Y:S02]  /*1120*/  CS2R R14, SRZ ;  /* 0x00000000000e7805 */ /* 0x000fe4000001ff00 */
[----:B------:R-:W-:Y:S02]  /*1130*/  CS2R R16, SRZ ;  /* 0x0000000000107805 */ /* 0x000fe4000001ff00 */
[----:B------:R-:W-:Y:S02]  /*1140*/  CS2R R18, SRZ ;  /* 0x0000000000127805 */ /* 0x000fe4000001ff00 */
[----:B-1----:R-:W-:-:S02]  /*1150*/  CS2R R2, SRZ ;  /* 0x0000000000027805 */ /* 0x002fc4000001ff00 */
[----:B------:R-:W-:Y:S02]  /*1160*/  CS2R R20, SRZ ;  /* 0x0000000000147805 */ /* 0x000fe4000001ff00 */
[----:B------:R-:W-:Y:S02]  /*1170*/  CS2R R24, SRZ ;  /* 0x0000000000187805 */ /* 0x000fe4000001ff00 */
[----:B------:R-:W-:Y:S02]  /*1180*/  CS2R R26, SRZ ;  /* 0x00000000001a7805 */ /* 0x000fe4000001ff00 */
[----:B------:R-:W-:Y:S02]  /*1190*/  CS2R R28, SRZ ;  /* 0x00000000001c7805 */ /* 0x000fe4000001ff00 */
[----:B------:R-:W-:Y:S02]  /*11a0*/  CS2R R30, SRZ ;  /* 0x00000000001e7805 */ /* 0x000fe4000001ff00 */
[----:B------:R-:W-:-:S02]  /*11b0*/  CS2R R32, SRZ ;  /* 0x0000000000207805 */ /* 0x000fc4000001ff00 */
[----:B------:R-:W-:Y:S02]  /*11c0*/  CS2R R34, SRZ ;  /* 0x0000000000227805 */ /* 0x000fe4000001ff00 */
[----:B------:R-:W-:-:S07]  /*11d0*/  CS2R R22, SRZ ;  /* 0x0000000000167805 */ /* 0x000fce000001ff00 */
.L_x_907:
[----:B------:R-:W0:Y:S01]  /*11e0*/  S2R R66, SR_TID.X ;  /* 0x0000000000427919 */ /* 0x000e220000002100 */
[----:B------:R-:W-:Y:S01]  /*11f0*/  IMAD R64, R0, UR12, RZ ;  /* 0x0000000c00407c24 */ /* 0x000fe2000f8e02ff */
[----:B------:R-:W1:Y:S01]  /*1200*/  LDC.64 R192, c[0x0][0x3a8] ;  /* 0x0000ea00ffc07b82 */ /* 0x000e620000000a00 */
[----:B------:R-:W2:Y:S03]  /*1210*/  LDL R190, [R1+0xe0] ;  /* 0x0000e00001be7983 */ /* 0x000ea60000100800 */
[----:B------:R-:W-:Y:S01]  /*1220*/  SHF.R.S32.HI R65, RZ, 0x1f, R64 ;  /* 0x0000001fff417819 */ /* 0x000fe20000011440 */
[----:B------:R-:W3:Y:S03]  /*1230*/  LDL R189, [R1+0xe4] ;  /* 0x0000e40001bd7983 */ /* 0x000ee60000100800 */
[----:B------:R-:W4:Y:S01]  /*1240*/  LDC.64 R202, c[0x0][0x430] ;  /* 0x00010c00ffca7b82 */ /* 0x000f220000000a00 */
[----:B------:R-:W-:Y:S01]  /*1250*/  LEA.HI R178, R65, R64, RZ, 0x3 ;  /* 0x0000004041b27211 */ /* 0x000fe200078f18ff */
[----:B------:R-:W3:Y:S04]  /*1260*/  LDL R187, [R1+0xd8] ;  /* 0x0000d80001bb7983 */ /* 0x000ee80000100800 */
[----:B------:R-:W3:Y:S02]  /*1270*/  LDL R197, [R1+0xdc] ;  /* 0x0000dc0001c57983 */ /* 0x000ee40000100800 */
[----:B------:R-:W4:Y:S08]  /*1280*/  LDC.64 R64, c[0x0][0x3c0] ;  /* 0x0000f000ff407b82 */ /* 0x000f300000000a00 */
[----:B------:R-:W4:Y:S01]  /*1290*/  LDC.64 R200, c[0x0][0x428] ;  /* 0x00010a00ffc87b82 */ /* 0x000f220000000a00 */
[----:B------:R-:W-:Y:S01]  /*12a0*/  ISETP.NE.AND P3, PT, RZ, UR7, PT ;  /* 0x00000007ff007c0c */ /* 0x000fe2000bf65270 */
[----:B------:R-:W3:Y:S01]  /*12b0*/  LDL R199, [R1+0xe8] ;  /* 0x0000e80001c77983 */ /* 0x000ee20000100800 */
[----:B0-----:R-:W-:-:S03]  /*12c0*/  LOP3.LUT R66, R66, 0x1f, RZ, 0xc0, !PT ;  /* 0x0000001f42427812 */ /* 0x001fc600078ec0ff */
[----:B------:R-:W3:Y:S01]  /*12d0*/  LDL R191, [R1+0xec] ;  /* 0x0000ec0001bf7983 */ /* 0x000ee20000100800 */
[----:B------:R-:W-:-:S03]  /*12e0*/  LEA.HI.SX32 R178, R178, R66, 0x1d ;  /* 0x00000042b2b27211 */ /* 0x000fc600078feaff */
[----:B------:R-:W3:Y:S01]  /*12f0*/  LDL R195, [R1+0xd0] ;  /* 0x0000d00001c37983 */ /* 0x000ee20000100800 */
[----:B------:R-:W0:Y:S01]  /*1300*/  LDC.64 R66, c[0x0][0x3c8] ;  /* 0x0000f200ff427b82 */ /* 0x000e220000000a00 */
[C---:B-1----:R-:W-:Y:S02]  /*1310*/  IMAD.WIDE.U32 R96, R178.reuse, 0x10, R192 ;  /* 0x00000010b2607825 */ /* 0x042fe400078e00c0 */
[----:B------:R-:W3:Y:S02]  /*1320*/  LDL R206, [R1+0xb8] ;  /* 0x0000b80001ce7983 */ /* 0x000ee40000100800 */
[----:B----4-:R-:W-:Y:S02]  /*1330*/  IMAD.WIDE.U32 R104, R178, 0x10, R202 ;  /* 0x00000010b2687825 */ /* 0x010fe400078e00ca */
[----:B------:R-:W4:Y:S02]  /*1340*/  LDL R205, [R1+0xb0] ;  /* 0x0000b00001cd7983 */ /* 0x000f240000100800 */
[----:B------:R-:W-:-:S02]  /*1350*/  IMAD.WIDE R64, R0, 0x4, R64 ;  /* 0x0000000400407825 */ /* 0x000fc400078e0240 */
[----:B------:R-:W2:Y:S02]  /*1360*/  LDG.E.128 R96, desc[UR10][R96.64] ;  /* 0x0000000a60607981 */ /* 0x000ea4000c1e1d00 */
[----:B------:R-:W-:Y:S02]  /*1370*/  IMAD.WIDE.U32 R100, R178, 0x10, R200 ;  /* 0x00000010b2647825 */ /* 0x000fe400078e00c8 */
[----:B------:R-:W3:Y:S04]  /*1380*/  LDG.E.128 R104, desc[UR10][R104.64] ;  /* 0x0000000a68687981 */ /* 0x000ee8000c1e1d00 */
[----:B------:R0:W4:Y:S04]  /*1390*/  LDG.E R184, desc[UR10][R64.64] ;  /* 0x0000000a40b87981 */ /* 0x000128000c1e1900 */
[----:B------:R-:W4:Y:S04]  /*13a0*/  LDG.E.128 R100, desc[UR10][R100.64] ;  /* 0x0000000a64647981 */ /* 0x000f28000c1e1d00 */
[----:B------:R-:W4:Y:S01]  /*13b0*/  LDL R204, [R1+0xb4] ;  /* 0x0000b40001cc7983 */ /* 0x000f220000100800 */
[----:B0-----:R-:W-:Y:S01]  /*13c0*/  IMAD.WIDE R64, R0, 0x4, R66 ;  /* 0x0000000400407825 */ /* 0x001fe200078e0242 */
[----:B------:R-:W-:-:S02]  /*13d0*/  ISETP.NE.U32.AND P0, PT, RZ, UR14, PT ;  /* 0x0000000eff007c0c */ /* 0x000fc4000bf05070 */
[----:B------:R-:W4:Y:S04]  /*13e0*/  LDL R208, [R1+0x74] ;  /* 0x0000740001d07983 */ /* 0x000f280000100800 */
[----:B------:R-:W4:Y:S04]  /*13f0*/  LDG.E R173, desc[UR10][R64.64] ;  /* 0x0000000a40ad7981 */ /* 0x000f28000c1e1900 */
[----:B------:R-:W4:Y:S04]  /*1400*/  LDL R207, [R1+0x68] ;  /* 0x0000680001cf7983 */ /* 0x000f280000100800 */
        /* <DEDUP_REMOVED lines=8> */
[----:B------:R-:W4:Y:S01]  /*1490*/  LDL R240, [R1+0x20] ;  /* 0x0000200001f07983 */ /* 0x000f220000100800 */
[----:B--2---:R-:W-:-:S02]  /*14a0*/  HADD2.F32 R176, -RZ, R96.H0_H0 ;  /* 0x20000060ffb07230 */ /* 0x004fc40000004100 */
[----:B------:R-:W-:Y:S02]  /*14b0*/  HADD2.F32 R180, -RZ, R96.H1_H1 ;  /* 0x30000060ffb47230 */ /* 0x000fe40000004100 */
[----:B---3--:R-:W-:Y:S02]  /*14c0*/  HADD2.F32 R161, -RZ, R104.H1_H1 ;  /* 0x30000068ffa17230 */ /* 0x008fe40000004100 */
[----:B------:R-:W-:Y:S01]  /*14d0*/  HADD2.F32 R96, -RZ, R97.H0_H0 ;  /* 0x20000061ff607230 */ /* 0x000fe20000004100 */
[----:B----4-:R-:W-:Y:S02]  /*14e0*/  FSEL R184, R184, RZ, !P3 ;  /* 0x000000ffb8b87208 */ /* 0x010fe40005800000 */
[----:B------:R-:W-:Y:S01]  /*14f0*/  FMUL.FTZ R190, R190, R161 ;  /* 0x000000a1bebe7220 */ /* 0x000fe20000410000 */
[--C-:B------:R-:W-:Y:S02]  /*1500*/  HADD2.F32 R185, -RZ, R100.reuse.H0_H0 ;  /* 0x20000064ffb97230 */ /* 0x100fe40000004100 */
[----:B------:R-:W-:-:S02]  /*1510*/  HADD2.F32 R100, -RZ, R100.H1_H1 ;  /* 0x30000064ff647230 */ /* 0x000fc40000004100 */
[----:B------:R-:W-:Y:S01]  /*1520*/  FADD.FTZ R96, -R184, R96 ;  /* 0x00000060b8607221 */ /* 0x000fe20000010100 */
[----:B------:R-:W-:Y:S02]  /*1530*/  HADD2.F32 R160, -RZ, R105.H0_H0 ;  /* 0x20000069ffa07230 */ /* 0x000fe40000004100 */
[----:B------:R-:W-:Y:S02]  /*1540*/  HADD2.F32 R188, -RZ, R101.H0_H0 ;  /* 0x20000065ffbc7230 */ /* 0x000fe40000004100 */
[----:B------:R-:W-:Y:S01]  /*1550*/  FFMA.FTZ R190, R189, R100, R190 ;  /* 0x00000064bdbe7223 */ /* 0x000fe200000100be */
[----:B------:R-:W-:Y:S02]  /*1560*/  HADD2.F32 R162, -RZ, R105.H1_H1 ;  /* 0x30000069ffa27230 */ /* 0x000fe40000004100 */
[----:B------:R-:W2:Y:S01]  /*1570*/  LDL R105, [R1+0xc8] ;  /* 0x0000c80001697983 */ /* 0x000ea20000100800 */
[----:B------:R-:W-:Y:S01]  /*1580*/  FMUL.FTZ R189, R173, R96 ;  /* 0x00000060adbd7220 */ /* 0x000fe20000410000 */
[----:B------:R-:W-:Y:S01]  /*1590*/  FMUL.FTZ R96, R187, R160 ;  /* 0x000000a0bb607220 */ /* 0x000fe20000410000 */
[----:B------:R-:W-:-:S02]  /*15a0*/  FADD.FTZ R42, R188, R42 ;  /* 0x0000002abc2a7221 */ /* 0x000fc40000010000 */
[-C--:B------:R-:W-:Y:S01]  /*15b0*/  FFMA.FTZ R124, R189, R188.reuse, R124 ;  /* 0x000000bcbd7c7223 */ /* 0x080fe2000001007c */
[----:B------:R-:W-:Y:S02]  /*15c0*/  FFMA.FTZ R188, R197, R188, R96 ;  /* 0x000000bcc5bc7223 */ /* 0x000fe40000010060 */
[----:B------:R-:W3:Y:S01]  /*15d0*/  LDL R197, [R1+0xbc] ;  /* 0x0000bc0001c57983 */ /* 0x000ee20000100800 */
[--C-:B------:R-:W-:Y:S02]  /*15e0*/  HADD2.F32 R182, -RZ, R99.reuse.H0_H0 ;  /* 0x20000063ffb67230 */ /* 0x100fe40000004100 */
[----:B------:R-:W-:Y:S02]  /*15f0*/  HADD2.F32 R158, -RZ, R99.H1_H1 ;  /* 0x30000063ff9e7230 */ /* 0x000fe40000004100 */
[----:B------:R-:W-:Y:S01]  /*1600*/  HADD2.F32 R159, -RZ, R104.H0_H0 ;  /* 0x20000068ff9f7230 */ /* 0x000fe20000004100 */
[----:B------:R-:W4:Y:S04]  /*1610*/  LDL R99, [R1+0xd4] ;  /* 0x0000d40001637983 */ /* 0x000f280000100800 */
[----:B------:R-:W4:Y:S01]  /*1620*/  LDL R104, [R1+0xcc] ;  /* 0x0000cc0001687983 */ /* 0x000f220000100800 */
[----:B------:R-:W-:Y:S01]  /*1630*/  IADD3 R174, PT, PT, R178, 0x20, RZ ;  /* 0x00000020b2ae7810 */ /* 0x000fe20007ffe0ff */
[----:B------:R-:W-:Y:S01]  /*1640*/  FADD.FTZ R179, -R184, R176 ;  /* 0x000000b0b8b37221 */ /* 0x000fe20000010100 */
[----:B------:R-:W-:-:S03]  /*1650*/  HADD2.F32 R186, -RZ, R98.H0_H0 ;  /* 0x20000062ffba7230 */ /* 0x000fc60000004100 */
[----:B------:R-:W-:-:S04]  /*1660*/  IMAD.WIDE.U32 R76, R174, 0x10, R192 ;  /* 0x00000010ae4c7825 */ /* 0x000fc800078e00c0 */
[----:B------:R-:W-:Y:S01]  /*1670*/  FMUL.FTZ R179, R173, R179 ;  /* 0x000000b3adb37220 */ /* 0x000fe20000410000 */
[----:B------:R-:W-:Y:S02]  /*1680*/  HADD2.F32 R183, -RZ, R98.H1_H1 ;  /* 0x30000062ffb77230 */ /* 0x000fe40000004100 */
[----:B------:R-:W-:Y:S01]  /*1690*/  FMUL.FTZ R98, R199, R159 ;  /* 0x0000009fc7627220 */ /* 0x000fe20000410000 */
[----:B------:R-:W-:-:S04]  /*16a0*/  IMAD.WIDE.U32 R72, R174, 0x10, R200 ;  /* 0x00000010ae487825 */ /* 0x000fc800078e00c8 */
[C---:B------:R-:W-:Y:S01]  /*16b0*/  FADD.FTZ R180, -R184.reuse, R180 ;  /* 0x000000b4b8b47221 */ /* 0x040fe20000010100 */
[----:B------:R-:W-:Y:S01]  /*16c0*/  FADD.FTZ R182, -R184, R182 ;  /* 0x000000b6b8b67221 */ /* 0x000fe20000010100 */
[----:B------:R-:W4:Y:S01]  /*16d0*/  LDG.E.128 R76, desc[UR10][R76.64] ;  /* 0x0000000a4c4c7981 */ /* 0x000f22000c1e1d00 */
[----:B------:R-:W-:-:S04]  /*16e0*/  IMAD.WIDE.U32 R68, R174, 0x10, R202 ;  /* 0x00000010ae447825 */ /* 0x000fc800078e00ca */
[----:B------:R-:W-:Y:S01]  /*16f0*/  FADD.FTZ R44, R185, R44 ;  /* 0x0000002cb92c7221 */ /* 0x000fe20000010000 */
[-C--:B------:R-:W-:Y:S01]  /*1700*/  FFMA.FTZ R126, R179, R185.reuse, R126 ;  /* 0x000000b9b37e7223 */ /* 0x080fe2000001007e */
[----:B------:R-:W-:Y:S02]  /*1710*/  HADD2.F32 R97, -RZ, R97.H1_H1 ;  /* 0x30000061ff617230 */ /* 0x000fe40000004100 */
[----:B------:R-:W-:Y:S02]  /*1720*/  HADD2.F32 R181, -RZ, R107.H0_H0 ;  /* 0x2000006bffb57230 */ /* 0x000fe40000004100 */
[----:B------:R-:W-:Y:S01]  /*1730*/  FFMA.FTZ R185, R191, R185, R98 ;  /* 0x000000b9bfb97223 */ /* 0x000fe20000010062 */
[----:B------:R-:W-:Y:S01]  /*1740*/  FMUL.FTZ R98, R195, R162 ;  /* 0x000000a2c3627220 */ /* 0x000fe20000410000 */
[----:B------:R-:W-:Y:S02]  /*1750*/  HADD2.F32 R198, -RZ, R103.H0_H0 ;  /* 0x20000067ffc67230 */ /* 0x000fe40000004100 */
[----:B------:R-:W-:Y:S01]  /*1760*/  FMUL.FTZ R191, R173, R180 ;  /* 0x000000b4adbf7220 */ /* 0x000fe20000410000 */
[----:B------:R-:W-:-:S02]  /*1770*/  HADD2.F32 R163, -RZ, R106.H0_H0 ;  /* 0x2000006affa37230 */ /* 0x000fc40000004100 */
[C---:B------:R-:W-:Y:S01]  /*1780*/  FADD.FTZ R195, -R184.reuse, R186 ;  /* 0x000000bab8c37221 */ /* 0x040fe20000010100 */
[----:B------:R-:W-:Y:S01]  /*1790*/  FMUL.FTZ R199, R173, R182 ;  /* 0x000000b6adc77220 */ /* 0x000fe20000410000 */
[----:B------:R-:W4:Y:S01]  /*17a0*/  LDG.E.128 R72, desc[UR10][R72.64] ;  /* 0x0000000a48487981 */ /* 0x000f22000c1e1d00 */
[----:B------:R-:W-:Y:S01]  /*17b0*/  FADD.FTZ R187, -R184, R97 ;  /* 0x00000061b8bb7221 */ /* 0x000fe20000010100 */
[----:B------:R-:W-:Y:S01]  /*17c0*/  FMUL.FTZ R182, R206, R181 ;  /* 0x000000b5ceb67220 */ /* 0x000fe20000410000 */
[----:B------:R-:W-:Y:S01]  /*17d0*/  HADD2.F32 R194, -RZ, R102.H0_H0 ;  /* 0x20000066ffc27230 */ /* 0x000fe20000004100 */
[----:B------:R-:W4:Y:S01]  /*17e0*/  LDG.E.128 R68, desc[UR10][R68.64] ;  /* 0x0000000a44447981 */ /* 0x000f22000c1e1d00 */
[----:B------:R-:W-:Y:S02]  /*17f0*/  HADD2.F32 R101, -RZ, R101.H1_H1 ;  /* 0x30000065ff657230 */ /* 0x000fe40000004100 */
[----:B------:R-:W-:Y:S01]  /*1800*/  FADD.FTZ R43, R100, R43 ;  /* 0x0000002b642b7221 */ /* 0x000fe20000010000 */
[----:B------:R-:W-:Y:S01]  /*1810*/  FFMA.FTZ R125, R191, R100, R125 ;  /* 0x00000064bf7d7223 */ /* 0x000fe2000001007d */
[C---:B------:R-:W-:Y:S01]  /*1820*/  FMUL.FTZ R195, R173.reuse, R195 ;  /* 0x000000c3adc37220 */ /* 0x040fe20000410000 */
[C---:B------:R-:W-:Y:S01]  /*1830*/  IADD3 R175, PT, PT, R178.reuse, 0x40, RZ ;  /* 0x00000040b2af7810 */ /* 0x040fe20007ffe0ff */
[----:B------:R-:W-:Y:S01]  /*1840*/  HADD2.F32 R177, -RZ, R106.H1_H1 ;  /* 0x3000006affb17230 */ /* 0x000fe20000004100 */
[----:B------:R-:W-:Y:S01]  /*1850*/  IADD3 R180, PT, PT, R178, 0x60, RZ ;  /* 0x00000060b2b47810 */ /* 0x000fe20007ffe0ff */
[----:B------:R-:W-:Y:S01]  /*1860*/  FMUL.FTZ R187, R173, R187 ;  /* 0x000000bbadbb7220 */ /* 0x000fe20000410000 */
[----:B------:R-:W-:Y:S01]  /*1870*/  FADD.FTZ R38, R198, R38 ;  /* 0x00000026c6267221 */ /* 0x000fe20000010000 */
[----:B------:R-:W-:Y:S01]  /*1880*/  FFMA.FTZ R120, R199, R198, R120 ;  /* 0x000000c6c7787223 */ /* 0x000fe20000010078 */
[----:B------:R-:W4:Y:S01]  /*1890*/  LDL R106, [R1+0xc0] ;  /* 0x0000c000016a7983 */ /* 0x000f220000100800 */
[----:B------:R-:W-:Y:S01]  /*18a0*/  FADD.FTZ R40, R194, R40 ;  /* 0x00000028c2287221 */ /* 0x000fe20000010000 */
[----:B------:R-:W-:Y:S01]  /*18b0*/  FFMA.FTZ R122, R195, R194, R122 ;  /* 0x000000c2c37a7223 */ /* 0x000fe2000001007a */
[----:B------:R-:W-:Y:S01]  /*18c0*/  FADD.FTZ R41, R101, R41 ;  /* 0x0000002965297221 */ /* 0x000fe20000010000 */
[----:B------:R-:W-:Y:S01]  /*18d0*/  FFMA.FTZ R123, R187, R101, R123 ;  /* 0x00000065bb7b7223 */ /* 0x000fe2000001007b */
[----:B------:R-:W-:-:S04]  /*18e0*/  IMAD.WIDE.U32 R84, R175, 0x10, R200 ;  /* 0x00000010af547825 */ /* 0x000fc800078e00c8 */
[C---:B------:R-:W-:Y:S01]  /*18f0*/  FADD.FTZ R158, -R184.reuse, R158 ;  /* 0x0000009eb89e7221 */ /* 0x040fe20000010100 */
[----:B------:R-:W-:Y:S01]  /*1900*/  FADD.FTZ R183, -R184, R183 ;  /* 0x000000b7b8b77221 */ /* 0x000fe20000010100 */
[----:B------:R-:W-:Y:S02]  /*1910*/  HADD2.F32 R176, -RZ, R107.H1_H1 ;  /* 0x3000006bffb07230 */ /* 0x000fe40000004100 */
[----:B------:R-:W-:Y:S01]  /*1920*/  FADD.FTZ R226, R181, R226 ;  /* 0x000000e2b5e27221 */ /* 0x000fe20000010000 */
[----:B------:R-:W-:-:S04]  /*1930*/  IMAD.WIDE.U32 R64, R175, 0x10, R202 ;  /* 0x00000010af407825 */ /* 0x000fc800078e00ca */
[----:B------:R-:W-:Y:S01]  /*1940*/  FFMA.FTZ R14, R199, R181, R14 ;  /* 0x000000b5c70e7223 */ /* 0x000fe2000001000e */
[----:B------:R-:W4:Y:S01]  /*1950*/  LDL R206, [R1+0x98] ;  /* 0x0000980001ce7983 */ /* 0x000f220000100800 */
[----:B--2---:R-:W-:Y:S01]  /*1960*/  FMUL.FTZ R100, R105, R163 ;  /* 0x000000a369647220 */ /* 0x004fe20000410000 */
[----:B---3--:R-:W-:Y:S01]  /*1970*/  FFMA.FTZ R198, R197, R198, R182 ;  /* 0x000000c6c5c67223 */ /* 0x008fe200000100b6 */
[----:B----4-:R-:W-:Y:S01]  /*1980*/  FFMA.FTZ R186, R99, R101, R98 ;  /* 0x0000006563ba7223 */ /* 0x010fe20000010062 */
[----:B------:R-:W2:Y:S01]  /*1990*/  LDL R182, [R1+0xa8] ;  /* 0x0000a80001b67983 */ /* 0x000ea20000100800 */
[----:B------:R-:W-:Y:S01]  /*19a0*/  FFMA.FTZ R194, R104, R194, R100 ;  /* 0x000000c268c27223 */ /* 0x000fe20000010064 */
[----:B------:R-:W-:-:S04]  /*19b0*/  IMAD.WIDE.U32 R100, R180, 0x10, R200 ;  /* 0x00000010b4647825 */ /* 0x000fc800078e00c8 */
[----:B------:R-:W-:Y:S01]  /*19c0*/  FADD.FTZ R225, R176, R225 ;  /* 0x000000e1b0e17221 */ /* 0x000fe20000010000 */
[----:B------:R-:W3:Y:S01]  /*19d0*/  LDL R201, [R1+0xac] ;  /* 0x0000ac0001c97983 */ /* 0x000ee20000100800 */
[----:B------:R-:W-:-:S03]  /*19e0*/  IMAD.WIDE.U32 R104, R180, 0x10, R202 ;  /* 0x00000010b4687825 */ /* 0x000fc600078e00ca */
[----:B------:R-:W4:Y:S04]  /*19f0*/  LDL R202, [R1+0xa0] ;  /* 0x0000a00001ca7983 */ /* 0x000f280000100800 */
[----:B------:R-:W4:Y:S01]  /*1a00*/  LDL R200, [R1+0xa4] ;  /* 0x0000a40001c87983 */ /* 0x000f220000100800 */
[----:B------:R-:W-:Y:S01]  /*1a10*/  FMUL.FTZ R197, R173, R158 ;  /* 0x0000009eadc57220 */ /* 0x000fe20000410000 */
[----:B------:R-:W-:-:S04]  /*1a20*/  IMAD.WIDE.U32 R80, R175, 0x10, R192 ;  /* 0x00000010af507825 */ /* 0x000fc800078e00c0 */
[----:B------:R-:W-:Y:S01]  /*1a30*/  FMUL.FTZ R158, R205, R176 ;  /* 0x000000b0cd9e7220 */ /* 0x000fe20000410000 */
[----:B------:R-:W-:Y:S01]  /*1a40*/  FADD.FTZ R227, R177, R227 ;  /* 0x000000e3b1e37221 */ /* 0x000fe20000010000 */
[----:B------:R-:W-:-:S04]  /*1a50*/  IMAD.WIDE.U32 R96, R180, 0x10, R192 ;  /* 0x00000010b4607825 */ /* 0x000fc800078e00c0 */
[----:B------:R-:W-:Y:S01]  /*1a60*/  FFMA.FTZ R13, R197, R176, R13 ;  /* 0x000000b0c50d7223 */ /* 0x000fe2000001000d */
[----:B------:R-:W-:Y:S01]  /*1a70*/  HADD2.F32 R196, -RZ, R103.H1_H1 ;  /* 0x30000067ffc47230 */ /* 0x000fe20000004100 */
[----:B------:R-:W-:Y:S01]  /*1a80*/  ISETP.NE.AND.EX P0, PT, RZ, UR15, PT, P0 ;  /* 0x0000000fff007c0c */ /* 0x000fe2000bf05300 */
[--C-:B------:R-:W-:Y:S02]  /*1a90*/  HADD2.F32 R181, -RZ, R76.reuse.H0_H0 ;  /* 0x2000004cffb57230 */ /* 0x100fe40000004100 */
[----:B------:R-:W-:Y:S01]  /*1aa0*/  FMUL.FTZ R193, R173, R183 ;  /* 0x000000b7adc17220 */ /* 0x000fe20000410000 */
[----:B------:R-:W-:Y:S01]  /*1ab0*/  HADD2.F32 R176, -RZ, R76.H1_H1 ;  /* 0x3000004cffb07230 */ /* 0x000fe20000004100 */
[----:B------:R-:W4:Y:S01]  /*1ac0*/  LDL R205, [R1+0x9c] ;  /* 0x00009c0001cd7983 */ /* 0x000f220000100800 */
[----:B------:R-:W-:Y:S01]  /*1ad0*/  FADD.FTZ R181, -R184, R181 ;  /* 0x000000b5b8b57221 */ /* 0x000fe20000010100 */
[--C-:B------:R-:W-:Y:S02]  /*1ae0*/  HADD2.F32 R76, -RZ, R72.reuse.H0_H0 ;  /* 0x20000048ff4c7230 */ /* 0x100fe40000004100 */
[----:B------:R-:W4:Y:S01]  /*1af0*/  LDL R203, [R1+0x8c] ;  /* 0x00008c0001cb7983 */ /* 0x000f220000100800 */
[----:B------:R-:W-:-:S02]  /*1b00*/  HADD2.F32 R183, -RZ, R72.H1_H1 ;  /* 0x30000048ffb77230 */ /* 0x000fc40000004100 */
[--C-:B------:R-:W-:Y:S02]  /*1b10*/  HADD2.F32 R72, -RZ, R68.reuse.H0_H0 ;  /* 0x20000044ff487230 */ /* 0x100fe40000004100 */
[----:B------:R-:W-:Y:S01]  /*1b20*/  FFMA.FTZ R15, R193, R177, R15 ;  /* 0x000000b1c10f7223 */ /* 0x000fe2000001000f */
[----:B------:R-:W-:Y:S01]  /*1b30*/  FMUL.FTZ R181, R173, R181 ;  /* 0x000000b5adb57220 */ /* 0x000fe20000410000 */
[----:B------:R-:W-:Y:S02]  /*1b40*/  HADD2.F32 R68, -RZ, R68.H1_H1 ;  /* 0x30000044ff447230 */ /* 0x000fe40000004100 */
        /* <DEDUP_REMOVED lines=8> */
[----:B------:R-:W-:Y:S01]  /*1bd0*/  FADD.FTZ R37, R196, R37 ;  /* 0x00000025c4257221 */ /* 0x000fe20000010000 */
[-C--:B------:R-:W-:Y:S01]  /*1be0*/  FFMA.FTZ R119, R197, R196.reuse, R119 ;  /* 0x000000c4c5777223 */ /* 0x080fe20000010077 */
[----:B------:R-:W-:Y:S01]  /*1bf0*/  FFMA.FTZ R196, R204, R196, R158 ;  /* 0x000000c4ccc47223 */ /* 0x000fe2000001009e */
[----:B------:R-:W0:Y:S01]  /*1c00*/  @P0 LDC.64 R160, c[0x0][0x3b8] ;  /* 0x0000ee00ffa00b82 */ /* 0x000e220000000a00 */
[----:B------:R-:W4:Y:S01]  /*1c10*/  LDL R204, [R1+0x88] ;  /* 0x0000880001cc7983 */ /* 0x000f220000100800 */
[----:B------:R-:W-:Y:S01]  /*1c20*/  FADD.FTZ R216, R162, R216 ;  /* 0x000000d8a2d87221 */ /* 0x000fe20000010000 */
[----:B------:R-:W-:Y:S01]  /*1c30*/  FFMA.FTZ R17, R187, R162, R17 ;  /* 0x000000a2bb117223 */ /* 0x000fe20000010011 */
[----:B------:R-:W-:Y:S01]  /*1c40*/  FADD.FTZ R228, R163, R228 ;  /* 0x000000e4a3e47221 */ /* 0x000fe20000010000 */
[----:B------:R-:W-:Y:S01]  /*1c50*/  FFMA.FTZ R16, R195, R163, R16 ;  /* 0x000000a3c3107223 */ /* 0x000fe20000010010 */
[----:B------:R-:W-:Y:S01]  /*1c60*/  FADD.FTZ R35, R183, R35 ;  /* 0x00000023b7237221 */ /* 0x000fe20000010000 */
[----:B------:R-:W-:Y:S01]  /*1c70*/  FADD.FTZ R224, R72, R224 ;  /* 0x000000e048e07221 */ /* 0x000fe20000010000 */
[----:B------:R-:W1:Y:S01]  /*1c80*/  @P0 LDC.64 R162, c[0x0][0x3b8] ;  /* 0x0000ee00ffa20b82 */ /* 0x000e620000000a00 */
[----:B------:R-:W-:Y:S01]  /*1c90*/  FFMA.FTZ R12, R181, R72, R12 ;  /* 0x00000048b50c7223 */ /* 0x000fe2000001000c */
[----:B------:R-:W-:Y:S01]  /*1ca0*/  FADD.FTZ R223, R68, R223 ;  /* 0x000000df44df7221 */ /* 0x000fe20000010000 */
[----:B------:R-:W4:Y:S04]  /*1cb0*/  LDG.E.128 R80, desc[UR10][R80.64] ;  /* 0x0000000a50507981 */ /* 0x000f28000c1e1d00 */
[----:B------:R-:W4:Y:S01]  /*1cc0*/  LDG.E.128 R64, desc[UR10][R64.64] ;  /* 0x0000000a40407981 */ /* 0x000f22000c1e1d00 */
[----:B------:R-:W-:Y:S01]  /*1cd0*/  FADD.FTZ R4, R159, R4 ;  /* 0x000000049f047221 */ /* 0x000fe20000010000 */
[----:B------:R-:W-:-:S02]  /*1ce0*/  FFMA.FTZ R20, R179, R159, R20 ;  /* 0x0000009fb3147223 */ /* 0x000fc40000010014 */
[----:B------:R-:W1:Y:S01]  /*1cf0*/  LDC.64 R158, c[0x0][0x438] ;  /* 0x00010e00ff9e7b82 */ /* 0x000e620000000a00 */
[----:B------:R-:W4:Y:S04]  /*1d00*/  LDG.E.128 R84, desc[UR10][R84.64] ;  /* 0x0000000a54547981 */ /* 0x000f28000c1e1d00 */
[----:B------:R-:W4:Y:S04]  /*1d10*/  LDL R103, [R1+0xc4] ;  /* 0x0000c40001677983 */ /* 0x000f280000100800 */
[----:B------:R-:W4:Y:S01]  /*1d20*/  LDG.E.128 R96, desc[UR10][R96.64] ;  /* 0x0000000a60607981 */ /* 0x000f22000c1e1d00 */
[----:B------:R-:W-:-:S03]  /*1d30*/  HADD2.F32 R102, -RZ, R102.H1_H1 ;  /* 0x30000066ff667230 */ /* 0x000fc60000004100 */
[----:B------:R-:W4:Y:S01]  /*1d40*/  LDG.E.128 R104, desc[UR10][R104.64] ;  /* 0x0000000a68687981 */ /* 0x000f22000c1e1d00 */
[----:B--2---:R-:W-:Y:S01]  /*1d50*/  FMUL.FTZ R177, R182, R72 ;  /* 0x00000048b6b17220 */ /* 0x004fe20000410000 */
[----:B------:R-:W-:-:S03]  /*1d60*/  FMUL.FTZ R182, R173, R176 ;  /* 0x000000b0adb67220 */ /* 0x000fc60000410000 */
[----:B---3--:R-:W-:Y:S02]  /*1d70*/  FFMA.FTZ R76, R201, R76, R177 ;  /* 0x0000004cc94c7223 */ /* 0x008fe400000100b1 */
[----:B------:R-:W2:Y:S01]  /*1d80*/  LDL R201, [R1+0x90] ;  /* 0x0000900001c97983 */ /* 0x000ea20000100800 */
[----:B----4-:R-:W-:-:S03]  /*1d90*/  FMUL.FTZ R176, R202, R68 ;  /* 0x00000044cab07220 */ /* 0x010fc60000410000 */
[----:B------:R-:W3:Y:S01]  /*1da0*/  LDL R202, [R1+0x94] ;  /* 0x0000940001ca7983 */ /* 0x000ee20000100800 */
[----:B------:R-:W-:Y:S01]  /*1db0*/  FFMA.FTZ R117, R182, R183, R117 ;  /* 0x000000b7b6757223 */ /* 0x000fe20000010075 */
[----:B0-----:R-:W-:-:S04]  /*1dc0*/  @P0 IMAD.WIDE.U32 R160, R178, 0x8, R160 ;  /* 0x00000008b2a00825 */ /* 0x001fc800078e00a0 */
[----:B------:R-:W-:Y:S02]  /*1dd0*/  FFMA.FTZ R183, R200, R183, R176 ;  /* 0x000000b7c8b77223 */ /* 0x000fe400000100b0 */
[----:B------:R-:W0:Y:S01]  /*1de0*/  @P0 LDC.64 R176, c[0x0][0x3b8] ;  /* 0x0000ee00ffb00b82 */ /* 0x000e220000000a00 */
[----:B-1----:R-:W-:Y:S01]  /*1df0*/  @P0 IMAD.WIDE.U32 R162, R174, 0x8, R162 ;  /* 0x00000008aea20825 */ /* 0x002fe200078e00a2 */
[----:B------:R1:W5:Y:S04]  /*1e00*/  @P0 LDG.E.64 R138, desc[UR10][R160.64] ;  /* 0x0000000aa08a0981 */ /* 0x000368000c1e1b00 */
[----:B------:R4:W5:Y:S02]  /*1e10*/  @P0 LDG.E.64 R140, desc[UR10][R162.64] ;  /* 0x0000000aa28c0981 */ /* 0x000964000c1e1b00 */
[----:B-1----:R-:W1:Y:S01]  /*1e20*/  @P0 LDC.64 R160, c[0x0][0x3b8] ;  /* 0x0000ee00ffa00b82 */ /* 0x002e620000000a00 */
[----:B----4-:R-:W-:-:S02]  /*1e30*/  HADD2.F32 R163, -RZ, R77.H0_H0 ;  /* 0x2000004dffa37230 */ /* 0x010fc40000004100 */
[----:B------:R-:W-:Y:S02]  /*1e40*/  HADD2.F32 R77, -RZ, R77.H1_H1 ;  /* 0x3000004dff4d7230 */ /* 0x000fe40000004100 */
[----:B------:R-:W-:Y:S02]  /*1e50*/  HADD2.F32 R200, -RZ, R69.H0_H0 ;  /* 0x20000045ffc87230 */ /* 0x000fe40000004100 */
[----:B------:R-:W-:Y:S01]  /*1e60*/  FADD.FTZ R163, -R184, R163 ;  /* 0x000000a3b8a37221 */ /* 0x000fe20000010100 */
[----:B------:R-:W-:Y:S02]  /*1e70*/  HADD2.F32 R162, -RZ, R73.H0_H0 ;  /* 0x20000049ffa27230 */ /* 0x000fe40000004100 */
[----:B------:R-:W-:Y:S01]  /*1e80*/  FFMA.FTZ R11, R182, R68, R11 ;  /* 0x00000044b60b7223 */ /* 0x000fe2000001000b */
[----:B------:R-:W-:Y:S02]  /*1e90*/  HADD2.F32 R72, -RZ, R69.H1_H1 ;  /* 0x30000045ff487230 */ /* 0x000fe40000004100 */
[----:B------:R-:W-:Y:S01]  /*1ea0*/  FMUL.FTZ R163, R173, R163 ;  /* 0x000000a3ada37220 */ /* 0x000fe20000410000 */
[----:B------:R-:W-:Y:S01]  /*1eb0*/  FMUL.FTZ R68, R206, R200 ;  /* 0x000000c8ce447220 */ /* 0x000fe20000410000 */
[----:B------:R-:W-:Y:S01]  /*1ec0*/  FADD.FTZ R77, -R184, R77 ;  /* 0x0000004db84d7221 */ /* 0x000fe20000010100 */
[----:B------:R-:W-:-:S02]  /*1ed0*/  HADD2.F32 R73, -RZ, R73.H1_H1 ;  /* 0x30000049ff497230 */ /* 0x000fc40000004100 */
[----:B------:R-:W-:Y:S01]  /*1ee0*/  FADD.FTZ R34, R162, R34 ;  /* 0x00000022a2227221 */ /* 0x000fe20000010000 */
[-C--:B------:R-:W-:Y:S01]  /*1ef0*/  FFMA.FTZ R116, R163, R162.reuse, R116 ;  /* 0x000000a2a3747223 */ /* 0x080fe20000010074 */
[----:B------:R-:W-:Y:S01]  /*1f00*/  FFMA.FTZ R162, R205, R162, R68 ;  /* 0x000000a2cda27223 */ /* 0x000fe20000010044 */
[----:B------:R-:W-:Y:S01]  /*1f10*/  FMUL.FTZ R77, R173, R77 ;  /* 0x0000004dad4d7220 */ /* 0x000fe20000410000 */
[----:B------:R-:W4:Y:S01]  /*1f20*/  LDL R205, [R1+0x80] ;  /* 0x0000800001cd7983 */ /* 0x000f220000100800 */
[----:B0-----:R-:W-:-:S04]  /*1f30*/  @P0 IMAD.WIDE.U32 R68, R175, 0x8, R176 ;  /* 0x00000008af440825 */ /* 0x001fc800078e00b0 */
[----:B------:R-:W-:Y:S01]  /*1f40*/  FADD.FTZ R33, R73, R33 ;  /* 0x0000002149217221 */ /* 0x000fe20000010000 */
[----:B------:R-:W-:Y:S01]  /*1f50*/  FFMA.FTZ R115, R77, R73, R115 ;  /* 0x000000494d737223 */ /* 0x000fe20000010073 */
[----:B-1----:R-:W-:-:S04]  /*1f60*/  @P0 IMAD.WIDE.U32 R160, R180, 0x8, R160 ;  /* 0x00000008b4a00825 */ /* 0x002fc800078e00a0 */
[----:B------:R-:W-:Y:S01]  /*1f70*/  FADD.FTZ R222, R200, R222 ;  /* 0x000000dec8de7221 */ /* 0x000fe20000010000 */
[----:B------:R-:W-:Y:S01]  /*1f80*/  FFMA.FTZ R10, R163, R200, R10 ;  /* 0x000000c8a30a7223 */ /* 0x000fe2000001000a */
[----:B--2---:R-:W-:Y:S01]  /*1f90*/  FMUL.FTZ R201, R201, R72 ;  /* 0x00000048c9c97220 */ /* 0x004fe20000410000 */
[----:B------:R-:W-:Y:S01]  /*1fa0*/  HADD2.F32 R177, -RZ, R70.H0_H0 ;  /* 0x20000046ffb17230 */ /* 0x000fe20000004100 */
[----:B------:R0:W5:Y:S02]  /*1fb0*/  @P0 LDG.E.64 R144, desc[UR10][R160.64] ;  /* 0x0000000aa0900981 */ /* 0x000164000c1e1b00 */
[----:B---3--:R-:W-:Y:S01]  /*1fc0*/  FFMA.FTZ R176, R202, R73, R201 ;  /* 0x00000049cab07223 */ /* 0x008fe200000100c9 */
[----:B------:R-:W-:Y:S01]  /*1fd0*/  HADD2.F32 R73, -RZ, R78.H0_H0 ;  /* 0x2000004eff497230 */ /* 0x000fe20000004100 */
[----:B------:R-:W2:Y:S04]  /*1fe0*/  LDL R202, [R1+0x84] ;  /* 0x0000840001ca7983 */ /* 0x000ea80000100800 */
[----:B------:R-:W-:Y:S01]  /*1ff0*/  FADD.FTZ R200, -R184, R73 ;  /* 0x00000049b8c87221 */ /* 0x000fe20000010100 */
[----:B------:R-:W3:Y:S01]  /*2000*/  LDL R201, [R1+0x70] ;  /* 0x0000700001c97983 */ /* 0x000ee20000100800 */
[----:B0-----:R-:W-:-:S02]  /*2010*/  HADD2.F32 R160, -RZ, R74.H0_H0 ;  /* 0x2000004affa07230 */ /* 0x001fc40000004100 */
[----:B------:R-:W-:Y:S01]  /*2020*/  FMUL.FTZ R161, R173, R200 ;  /* 0x000000c8ada17220 */ /* 0x000fe20000410000 */
[----:B------:R-:W-:Y:S01]  /*2030*/  FMUL.FTZ R200, R204, R177 ;  /* 0x000000b1ccc87220 */ /* 0x000fe20000410000 */
[----:B------:R-:W-:Y:S01]  /*2040*/  ISETP.NE.U32.AND P1, PT, R158, RZ, PT ;  /* 0x000000ff9e00720c */ /* 0x000fe20003f25070 */
[----:B------:R-:W3:Y:S01]  /*2050*/  LDL R204, [R1+0x78] ;  /* 0x0000780001cc7983 */ /* 0x000ee20000100800 */
[----:B------:R-:W-:Y:S01]  /*2060*/  FADD.FTZ R32, R160, R32 ;  /* 0x00000020a0207221 */ /* 0x000fe20000010000 */
[-C--:B------:R-:W-:Y:S01]  /*2070*/  FFMA.FTZ R114, R161, R160.reuse, R114 ;  /* 0x000000a0a1727223 */ /* 0x080fe20000010072 */
[----:B------:R-:W-:Y:S01]  /*2080*/  FFMA.FTZ R160, R203, R160, R200 ;  /* 0x000000a0cba07223 */ /* 0x000fe200000100c8 */
[----:B------:R-:W-:Y:S01]  /*2090*/  FADD.FTZ R221, R72, R221 ;  /* 0x000000dd48dd7221 */ /* 0x000fe20000010000 */
[----:B------:R-:W3:Y:S01]  /*20a0*/  LDL R203, [R1+0x7c] ;  /* 0x00007c0001cb7983 */ /* 0x000ee20000100800 */
[----:B------:R-:W-:Y:S01]  /*20b0*/  ISETP.NE.AND.EX P1, PT, R159, RZ, PT, P1 ;  /* 0x000000ff9f00720c */ /* 0x000fe20003f25310 */
[----:B------:R-:W-:Y:S01]  /*20c0*/  FFMA.FTZ R9, R77, R72, R9 ;  /* 0x000000484d097223 */ /* 0x000fe20000010009 */
[----:B------:R-:W-:-:S02]  /*20d0*/  HADD2.F32 R78, -RZ, R78.H1_H1 ;  /* 0x3000004eff4e7230 */ /* 0x000fc40000004100 */
[----:B------:R-:W-:Y:S01]  /*20e0*/  FADD.FTZ R220, R177, R220 ;  /* 0x000000dcb1dc7221 */ /* 0x000fe20000010000 */
[----:B------:R0:W5:Y:S08]  /*20f0*/  @P0 LDG.E.64 R142, desc[UR10][R68.64] ;  /* 0x0000000a448e0981 */ /* 0x000170000c1e1b00 */
[----:B------:R-:W1:Y:S01]  /*2100*/  @P1 LDC.64 R72, c[0x0][0x438] ;  /* 0x00010e00ff481b82 */ /* 0x000e620000000a00 */
[----:B------:R-:W-:Y:S01]  /*2110*/  FFMA.FTZ R8, R161, R177, R8 ;  /* 0x000000b1a1087223 */ /* 0x000fe20000010008 */
[----:B------:R-:W-:-:S02]  /*2120*/  HADD2.F32 R70, -RZ, R70.H1_H1 ;  /* 0x30000046ff467230 */ /* 0x000fc40000004100 */
[----:B------:R-:W-:Y:S01]  /*2130*/  FADD.FTZ R177, -R184, R78 ;  /* 0x0000004eb8b17221 */ /* 0x000fe20000010100 */
[----:B------:R-:W-:-:S03]  /*2140*/  HADD2.F32 R74, -RZ, R74.H1_H1 ;  /* 0x3000004aff4a7230 */ /* 0x000fc60000004100 */
[----:B------:R-:W-:Y:S01]  /*2150*/  FMUL.FTZ R177, R173, R177 ;  /* 0x000000b1adb17220 */ /* 0x000fe20000410000 */
[----:B----4-:R-:W-:Y:S01]  /*2160*/  FMUL.FTZ R78, R205, R70 ;  /* 0x00000046cd4e7220 */ /* 0x010fe20000410000 */
[----:B------:R-:W-:Y:S01]  /*2170*/  FADD.FTZ R31, R74, R31 ;  /* 0x0000001f4a1f7221 */ /* 0x000fe20000010000 */
[----:B0-----:R-:W0:Y:S01]  /*2180*/  @P1 LDC.64 R68, c[0x0][0x438] ;  /* 0x00010e00ff441b82 */ /* 0x001e220000000a00 */
[C---:B------:R-:W-:Y:S01]  /*2190*/  FFMA.FTZ R113, R177.reuse, R74, R113 ;  /* 0x0000004ab1717223 */ /* 0x040fe20000010071 */
[----:B------:R-:W-:Y:S01]  /*21a0*/  FADD.FTZ R219, R70, R219 ;  /* 0x000000db46db7221 */ /* 0x000fe20000010000 */
[----:B------:R-:W-:Y:S01]  /*21b0*/  FFMA.FTZ R7, R177, R70, R7 ;  /* 0x00000046b1077223 */ /* 0x000fe20000010007 */
[----:B------:R-:W-:Y:S02]  /*21c0*/  HADD2.F32 R70, -RZ, R71.H0_H0 ;  /* 0x20000047ff467230 */ /* 0x000fe40000004100 */
[----:B------:R-:W-:Y:S02]  /*21d0*/  HADD2.F32 R205, -RZ, R75.H0_H0 ;  /* 0x2000004bffcd7230 */ /* 0x000fe40000004100 */
[----:B------:R-:W-:-:S02]  /*21e0*/  HADD2.F32 R71, -RZ, R71.H1_H1 ;  /* 0x30000047ff477230 */ /* 0x000fc40000004100 */
[----:B-1----:R-:W-:-:S04]  /*21f0*/  @P1 IMAD.WIDE.U32 R72, R174, 0x10, R72 ;  /* 0x00000010ae481825 */ /* 0x002fc800078e0048 */
[----:B------:R-:W-:Y:S01]  /*2200*/  FADD.FTZ R30, R205, R30 ;  /* 0x0000001ecd1e7221 */ /* 0x000fe20000010000 */
[----:B------:R3:W5:Y:S01]  /*2210*/  @P1 LDG.E.128 R56, desc[UR10][R72.64] ;  /* 0x0000000a48381981 */ /* 0x000762000c1e1d00 */
[----:B------:R-:W-:Y:S02]  /*2220*/  HADD2.F32 R75, -RZ, R75.H1_H1 ;  /* 0x3000004bff4b7230 */ /* 0x000fe40000004100 */
[----:B------:R-:W-:Y:S01]  /*2230*/  FADD.FTZ R218, R70, R218 ;  /* 0x000000da46da7221 */ /* 0x000fe20000010000 */
[----:B------:R-:W-:Y:S01]  /*2240*/  FADD.FTZ R217, R71, R217 ;  /* 0x000000d947d97221 */ /* 0x000fe20000010000 */
[----:B------:R-:W4:Y:S01]  /*2250*/  LDL R73, [R1+0x50] ;  /* 0x0000500001497983 */ /* 0x000f220000100800 */
[----:B--2---:R-:W-:Y:S01]  /*2260*/  FFMA.FTZ R78, R202, R74, R78 ;  /* 0x0000004aca4e7223 */ /* 0x004fe2000001004e */
[----:B------:R-:W-:Y:S02]  /*2270*/  HADD2.F32 R74, -RZ, R79.H0_H0 ;  /* 0x2000004fff4a7230 */ /* 0x000fe40000004100 */
[----:B------:R-:W2:Y:S03]  /*2280*/  LDL R202, [R1+0x6c] ;  /* 0x00006c0001ca7983 */ /* 0x000ea60000100800 */
[----:B------:R-:W-:-:S04]  /*2290*/  FADD.FTZ R74, -R184, R74 ;  /* 0x0000004ab84a7221 */ /* 0x000fc80000010100 */
[----:B------:R-:W-:Y:S01]  /*22a0*/  FMUL.FTZ R206, R173, R74 ;  /* 0x0000004aadce7220 */ /* 0x000fe20000410000 */
[-C--:B---3--:R-:W-:Y:S01]  /*22b0*/  FMUL.FTZ R72, R204, R70.reuse ;  /* 0x00000046cc487220 */ /* 0x088fe20000410000 */
[----:B------:R-:W3:Y:S02]  /*22c0*/  LDL R74, [R1+0x64] ;  /* 0x00006400014a7983 */ /* 0x000ee40000100800 */
[-C--:B------:R-:W-:Y:S01]  /*22d0*/  FFMA.FTZ R112, R206, R205.reuse, R112 ;  /* 0x000000cdce707223 */ /* 0x080fe20000010070 */
[----:B------:R-:W-:Y:S01]  /*22e0*/  FFMA.FTZ R205, R203, R205, R72 ;  /* 0x000000cdcbcd7223 */ /* 0x000fe20000010048 */
[----:B------:R-:W-:Y:S02]  /*22f0*/  FMUL.FTZ R203, R201, R71 ;  /* 0x00000047c9cb7220 */ /* 0x000fe40000410000 */
[----:B------:R-:W4:Y:S01]  /*2300*/  LDL R201, [R1+0x60] ;  /* 0x0000600001c97983 */ /* 0x000f220000100800 */
[----:B------:R-:W-:Y:S02]  /*2310*/  HADD2.F32 R79, -RZ, R79.H1_H1 ;  /* 0x3000004fff4f7230 */ /* 0x000fe40000004100 */
[----:B------:R-:W-:Y:S01]  /*2320*/  FFMA.FTZ R203, R208, R75, R203 ;  /* 0x0000004bd0cb7223 */ /* 0x000fe200000100cb */
[----:B------:R-:W-:Y:S01]  /*2330*/  HADD2.F32 R72, -RZ, R80.H0_H0 ;  /* 0x20000050ff487230 */ /* 0x000fe20000004100 */
[----:B------:R-:W3:Y:S01]  /*2340*/  LDL R208, [R1+0x58] ;  /* 0x0000580001d07983 */ /* 0x000ee20000100800 */
[----:B------:R-:W-:Y:S01]  /*2350*/  FADD.FTZ R79, -R184, R79 ;  /* 0x0000004fb84f7221 */ /* 0x000fe20000010100 */
[----:B------:R-:W-:Y:S01]  /*2360*/  FFMA.FTZ R6, R206, R70, R6 ;  /* 0x00000046ce067223 */ /* 0x000fe20000010006 */
[----:B------:R-:W-:-:S02]  /*2370*/  HADD2.F32 R70, -RZ, R64.H0_H0 ;  /* 0x20000040ff467230 */ /* 0x000fc40000004100 */
[----:B------:R-:W-:Y:S01]  /*2380*/  FADD.FTZ R72, -R184, R72 ;  /* 0x00000048b8487221 */ /* 0x000fe20000010100 */
[----:B------:R-:W-:-:S03]  /*2390*/  FMUL.FTZ R204, R173, R79 ;  /* 0x0000004fadcc7220 */ /* 0x000fc60000410000 */
[----:B------:R-:W-:Y:S01]  /*23a0*/  FMUL.FTZ R200, R173, R72 ;  /* 0x00000048adc87220 */ /* 0x000fe20000410000 */
[----:B------:R-:W-:Y:S01]  /*23b0*/  FFMA.FTZ R5, R204, R71, R5 ;  /* 0x00000047cc057223 */ /* 0x000fe20000010005 */
[----:B------:R-:W-:Y:S01]  /*23c0*/  FMUL.FTZ R71, R207, R70 ;  /* 0x00000046cf477220 */ /* 0x000fe20000410000 */
[----:B------:R-:W3:Y:S04]  /*23d0*/  LDL R72, [R1+0x54] ;  /* 0x0000540001487983 */ /* 0x000ee80000100800 */
[----:B------:R-:W3:Y:S01]  /*23e0*/  LDL R207, [R1+0x5c] ;  /* 0x00005c0001cf7983 */ /* 0x000ee20000100800 */
[----:B0-----:R-:W-:-:S05]  /*23f0*/  @P1 IMAD.WIDE.U32 R68, R178, 0x10, R68 ;  /* 0x00000010b2441825 */ /* 0x001fca00078e0044 */
[----:B------:R0:W5:Y:S02]  /*2400*/  @P1 LDG.E.128 R60, desc[UR10][R68.64] ;  /* 0x0000000a443c1981 */ /* 0x000164000c1e1d00 */
[----:B0-----:R-:W0:Y:S01]  /*2410*/  @P1 LDC.64 R68, c[0x0][0x438] ;  /* 0x00010e00ff441b82 */ /* 0x001e220000000a00 */
[----:B------:R-:W-:Y:S02]  /*2420*/  HADD2.F32 R80, -RZ, R80.H1_H1 ;  /* 0x30000050ff507230 */ /* 0x000fe40000004100 */
[----:B------:R-:W-:Y:S01]  /*2430*/  FADD.FTZ R242, R70, R242 ;  /* 0x000000f246f27221 */ /* 0x000fe20000010000 */
[----:B------:R-:W-:Y:S01]  /*2440*/  FFMA.FTZ R231, R200, R70, R231 ;  /* 0x00000046c8e77223 */ /* 0x000fe200000100e7 */
[----:B------:R-:W-:Y:S02]  /*2450*/  HADD2.F32 R64, -RZ, R64.H1_H1 ;  /* 0x30000040ff407230 */ /* 0x000fe40000004100 */
[----:B------:R-:W-:Y:S01]  /*2460*/  FADD.FTZ R70, -R184, R80 ;  /* 0x00000050b8467221 */ /* 0x000fe20000010100 */
[----:B------:R-:W-:-:S02]  /*2470*/  HADD2.F32 R79, -RZ, R84.H0_H0 ;  /* 0x20000054ff4f7230 */ /* 0x000fc40000004100 */
[----:B0-----:R-:W-:-:S05]  /*2480*/  @P1 IMAD.WIDE.U32 R68, R175, 0x10, R68 ;  /* 0x00000010af441825 */ /* 0x001fca00078e0044 */
[----:B------:R0:W5:Y:S02]  /*2490*/  @P1 LDG.E.128 R52, desc[UR10][R68.64] ;  /* 0x0000000a44341981 */ /* 0x000164000c1e1d00 */
[----:B0-----:R-:W0:Y:S01]  /*24a0*/  @P1 LDC.64 R68, c[0x0][0x438] ;  /* 0x00010e00ff441b82 */ /* 0x001e220000000a00 */
[----:B------:R-:W-:Y:S02]  /*24b0*/  HADD2.F32 R80, -RZ, R84.H1_H1 ;  /* 0x30000054ff507230 */ /* 0x000fe40000004100 */
        /* <DEDUP_REMOVED lines=9> */
[----:B0-----:R-:W-:-:S05]  /*2550*/  @P1 IMAD.WIDE.U32 R68, R180, 0x10, R68 ;  /* 0x00000010b4441825 */ /* 0x001fca00078e0044 */
[----:B------:R0:W5:Y:S01]  /*2560*/  @P1 LDG.E.128 R48, desc[UR10][R68.64] ;  /* 0x0000000a44301981 */ /* 0x000162000c1e1d00 */
[----:B--2---:R-:W-:Y:S01]  /*2570*/  FFMA.FTZ R79, R202, R79, R71 ;  /* 0x0000004fca4f7223 */ /* 0x004fe20000010047 */
[----:B----4-:R-:W-:-:S04]  /*2580*/  FMUL.FTZ R70, R201, R64 ;  /* 0x00000040c9467220 */ /* 0x010fc80000410000 */
[----:B---3--:R-:W-:Y:S01]  /*2590*/  FFMA.FTZ R80, R74, R80, R70 ;  /* 0x000000504a507223 */ /* 0x008fe20000010046 */
[----:B------:R-:W-:Y:S01]  /*25a0*/  HADD2.F32 R70, -RZ, R81.H0_H0 ;  /* 0x20000051ff467230 */ /* 0x000fe20000004100 */
[----:B------:R-:W1:Y:S01]  /*25b0*/  LDC.64 R74, c[0x0][0x3b0] ;  /* 0x0000ec00ff4a7b82 */ /* 0x000e620000000a00 */
[----:B------:R-:W-:-:S03]  /*25c0*/  HADD2.F32 R64, -RZ, R65.H0_H0 ;  /* 0x20000041ff407230 */ /* 0x000fc60000004100 */
[----:B------:R-:W-:Y:S01]  /*25d0*/  FADD.FTZ R70, -R184, R70 ;  /* 0x00000046b8467221 */ /* 0x000fe20000010100 */
[----:B------:R-:W-:-:S03]  /*25e0*/  HADD2.F32 R81, -RZ, R81.H1_H1 ;  /* 0x30000051ff517230 */ /* 0x000fc60000004100 */
[C---:B------:R-:W-:Y:S01]  /*25f0*/  FMUL.FTZ R202, R173.reuse, R70 ;  /* 0x00000046adca7220 */ /* 0x040fe20000410000 */
[-C--:B0-----:R-:W-:Y:S01]  /*2600*/  FMUL.FTZ R68, R208, R64.reuse ;  /* 0x00000040d0447220 */ /* 0x081fe20000410000 */
[----:B------:R-:W-:Y:S01]  /*2610*/  FADD.FTZ R239, R64, R239 ;  /* 0x000000ef40ef7221 */ /* 0x000fe20000010000 */
[----:B------:R-:W-:Y:S02]  /*2620*/  HADD2.F32 R65, -RZ, R65.H1_H1 ;  /* 0x30000041ff417230 */ /* 0x000fe40000004100 */
[----:B------:R-:W-:Y:S01]  /*2630*/  FFMA.FTZ R233, R202, R64, R233 ;  /* 0x00000040cae97223 */ /* 0x000fe200000100e9 */
[----:B------:R-:W-:Y:S01]  /*2640*/  FADD.FTZ R64, -R184, R81 ;  /* 0x00000051b8407221 */ /* 0x000fe20000010100 */
[--C-:B------:R-:W-:Y:S02]  /*2650*/  HADD2.F32 R201, -RZ, R85.reuse.H0_H0 ;  /* 0x20000055ffc97230 */ /* 0x100fe40000004100 */
[----:B------:R-:W-:Y:S02]  /*2660*/  HADD2.F32 R81, -RZ, R85.H1_H1 ;  /* 0x30000055ff517230 */ /* 0x000fe40000004100 */
[----:B------:R-:W-:Y:S01]  /*2670*/  FMUL.FTZ R85, R173, R64 ;  /* 0x00000040ad557220 */ /* 0x000fe20000410000 */
[----:B------:R-:W-:Y:S01]  /*2680*/  FMUL.FTZ R64, R73, R65 ;  /* 0x0000004149407220 */ /* 0x000fe20000410000 */
[----:B------:R-:W-:Y:S01]  /*2690*/  FADD.FTZ R26, R201, R26 ;  /* 0x0000001ac91a7221 */ /* 0x000fe20000010000 */
[----:B------:R-:W-:Y:S01]  /*26a0*/  FFMA.FTZ R108, R202, R201, R108 ;  /* 0x000000c9ca6c7223 */ /* 0x000fe2000001006c */
[----:B------:R-:W-:Y:S01]  /*26b0*/  FADD.FTZ R25, R81, R25 ;  /* 0x0000001951197221 */ /* 0x000fe20000010000 */
[----:B------:R-:W-:Y:S01]  /*26c0*/  FFMA.FTZ R47, R85, R81, R47 ;  /* 0x00000051552f7223 */ /* 0x000fe2000001002f */
[----:B------:R-:W-:Y:S01]  /*26d0*/  FFMA.FTZ R201, R207, R201, R68 ;  /* 0x000000c9cfc97223 */ /* 0x000fe20000010044 */
[----:B------:R-:W-:Y:S01]  /*26e0*/  FFMA.FTZ R81, R72, R81, R64 ;  /* 0x0000005148517223 */ /* 0x000fe20000010040 */
[----:B------:R-:W-:Y:S01]  /*26f0*/  FADD.FTZ R238, R65, R238 ;  /* 0x000000ee41ee7221 */ /* 0x000fe20000010000 */
[----:B------:R-:W-:Y:S01]  /*2700*/  FFMA.FTZ R234, R85, R65, R234 ;  /* 0x0000004155ea7223 */ /* 0x000fe200000100ea */
[----:B-1----:R-:W-:-:S04]  /*2710*/  IMAD.WIDE.U32 R64, R178, 0x8, R74 ;  /* 0x00000008b2407825 */ /* 0x002fc800078e004a */
[----:B------:R-:W-:-:S04]  /*2720*/  IMAD.WIDE.U32 R72, R174, 0x8, R74 ;  /* 0x00000008ae487825 */ /* 0x000fc800078e004a */
[----:B------:R-:W-:Y:S01]  /*2730*/  FADD.FTZ R39, R102, R39 ;  /* 0x0000002766277221 */ /* 0x000fe20000010000 */
[-C--:B------:R-:W-:Y:S01]  /*2740*/  FFMA.FTZ R121, R193, R102.reuse, R121 ;  /* 0x00000066c1797223 */ /* 0x080fe20000010079 */
[----:B------:R-:W-:Y:S01]  /*2750*/  FFMA.FTZ R192, R103, R102, R192 ;  /* 0x0000006667c07223 */ /* 0x000fe200000100c0 */
[--C-:B------:R-:W-:Y:S01]  /*2760*/  IMAD.WIDE.U32 R70, R175, 0x8, R74.reuse ;  /* 0x00000008af467825 */ /* 0x100fe200078e004a */
[----:B------:R-:W2:Y:S03]  /*2770*/  LDG.E.128 R100, desc[UR10][R100.64] ;  /* 0x0000000a64647981 */ /* 0x000ea6000c1e1d00 */
[----:B------:R-:W-:Y:S01]  /*2780*/  IMAD.WIDE.U32 R68, R180, 0x8, R74 ;  /* 0x00000008b4447825 */ /* 0x000fe200078e004a */
[----:B------:R-:W5:Y:S03]  /*2790*/  LDG.E.64 R64, desc[UR10][R64.64] ;  /* 0x0000000a40407981 */ /* 0x000f66000c1e1b00 */
[----:B------:R-:W-:Y:S01]  /*27a0*/  HADD2.F32 R74, -RZ, R82.H0_H0 ;  /* 0x20000052ff4a7230 */ /* 0x000fe20000004100 */
[----:B------:R-:W5:Y:S04]  /*27b0*/  LDG.E.64 R72, desc[UR10][R72.64] ;  /* 0x0000000a48487981 */ /* 0x000f68000c1e1b00 */
[----:B------:R-:W-:Y:S01]  /*27c0*/  FADD.FTZ R208, -R184, R74 ;  /* 0x0000004ab8d07221 */ /* 0x000fe20000010100 */
[----:B------:R-:W-:Y:S01]  /*27d0*/  HADD2.F32 R74, -RZ, R66.H0_H0 ;  /* 0x20000042ff4a7230 */ /* 0x000fe20000004100 */
[----:B------:R-:W5:Y:S01]  /*27e0*/  LDG.E.64 R70, desc[UR10][R70.64] ;  /* 0x0000000a46467981 */ /* 0x000f62000c1e1b00 */
[----:B------:R-:W-:-:S02]  /*27f0*/  HADD2.F32 R207, -RZ, R86.H0_H0 ;  /* 0x20000056ffcf7230 */ /* 0x000fc40000004100 */
[----:B------:R-:W-:Y:S01]  /*2800*/  FMUL.FTZ R208, R173, R208 ;  /* 0x000000d0add07220 */ /* 0x000fe20000410000 */
[----:B------:R-:W-:Y:S01]  /*2810*/  FMUL.FTZ R75, R212, R74 ;  /* 0x0000004ad44b7220 */ /* 0x000fe20000410000 */
[----:B------:R-:W5:Y:S01]  /*2820*/  LDG.E.64 R68, desc[UR10][R68.64] ;  /* 0x0000000a44447981 */ /* 0x000f62000c1e1b00 */
[----:B------:R-:W-:Y:S01]  /*2830*/  FADD.FTZ R46, R207, R46 ;  /* 0x0000002ecf2e7221 */ /* 0x000fe20000010000 */
[-C--:B------:R-:W-:Y:S01]  /*2840*/  FFMA.FTZ R24, R208, R207.reuse, R24 ;  /* 0x000000cfd0187223 */ /* 0x080fe20000010018 */
[----:B------:R-:W-:Y:S02]  /*2850*/  FFMA.FTZ R207, R211, R207, R75 ;  /* 0x000000cfd3cf7223 */ /* 0x000fe4000001004b */
[----:B------:R-:W3:Y:S01]  /*2860*/  LDL R75, [R1+0x34] ;  /* 0x00003400014b7983 */ /* 0x000ee20000100800 */
[----:B------:R-:W-:Y:S02]  /*2870*/  HADD2.F32 R82, -RZ, R82.H1_H1 ;  /* 0x30000052ff527230 */ /* 0x000fe40000004100 */
[----:B------:R-:W-:-:S03]  /*2880*/  HADD2.F32 R66, -RZ, R66.H1_H1 ;  /* 0x30000042ff427230 */ /* 0x000fc60000004100 */
[----:B------:R-:W-:Y:S02]  /*2890*/  FADD.FTZ R82, -R184, R82 ;  /* 0x00000052b8527221 */ /* 0x000fe40000010100 */
[----:B------:R-:W-:Y:S01]  /*28a0*/  FMUL.FTZ R211, R210, R66 ;  /* 0x00000042d2d37220 */ /* 0x000fe20000410000 */
[----:B------:R-:W-:Y:S02]  /*28b0*/  HADD2.F32 R210, -RZ, R83.H0_H0 ;  /* 0x20000053ffd27230 */ /* 0x000fe40000004100 */
[----:B------:R-:W-:Y:S01]  /*28c0*/  FMUL.FTZ R212, R173, R82 ;  /* 0x00000052add47220 */ /* 0x000fe20000410000 */
[----:B------:R-:W-:Y:S02]  /*28d0*/  HADD2.F32 R86, -RZ, R86.H1_H1 ;  /* 0x30000056ff567230 */ /* 0x000fe40000004100 */
[----:B------:R-:W-:Y:S01]  /*28e0*/  FADD.FTZ R248, R66, R248 ;  /* 0x000000f842f87221 */ /* 0x000fe20000010000 */
[----:B------:R-:W-:Y:S01]  /*28f0*/  FFMA.FTZ R237, R212, R66, R237 ;  /* 0x00000042d4ed7223 */ /* 0x000fe200000100ed */
[----:B------:R-:W-:Y:S01]  /*2900*/  FADD.FTZ R210, -R184, R210 ;  /* 0x000000d2b8d27221 */ /* 0x000fe20000010100 */
[----:B------:R-:W-:-:S02]  /*2910*/  HADD2.F32 R66, -RZ, R67.H0_H0 ;  /* 0x20000043ff427230 */ /* 0x000fc40000004100 */
[----:B------:R-:W-:Y:S01]  /*2920*/  FFMA.FTZ R211, R209, R86, R211 ;  /* 0x00000056d1d37223 */ /* 0x000fe200000100d3 */
[----:B------:R-:W-:Y:S02]  /*2930*/  HADD2.F32 R83, -RZ, R83.H1_H1 ;  /* 0x30000053ff537230 */ /* 0x000fe40000004100 */
[----:B------:R-:W-:Y:S01]  /*2940*/  FADD.FTZ R249, R74, R249 ;  /* 0x000000f94af97221 */ /* 0x000fe20000010000 */
[----:B------:R-:W-:Y:S02]  /*2950*/  HADD2.F32 R209, -RZ, R87.H0_H0 ;  /* 0x20000057ffd17230 */ /* 0x000fe40000004100 */
[----:B------:R-:W-:Y:S01]  /*2960*/  FFMA.FTZ R235, R208, R74, R235 ;  /* 0x0000004ad0eb7223 */ /* 0x000fe200000100eb */
[----:B------:R-:W-:Y:S01]  /*2970*/  FMUL.FTZ R210, R173, R210 ;  /* 0x000000d2add27220 */ /* 0x000fe20000410000 */
[----:B------:R-:W-:Y:S01]  /*2980*/  FMUL.FTZ R74, R215, R66 ;  /* 0x00000042d74a7220 */ /* 0x000fe20000410000 */
[----:B------:R-:W-:Y:S02]  /*2990*/  HADD2.F32 R67, -RZ, R67.H1_H1 ;  /* 0x30000043ff437230 */ /* 0x000fe40000004100 */
[----:B------:R-:W-:Y:S01]  /*29a0*/  FADD.FTZ R83, -R184, R83 ;  /* 0x00000053b8537221 */ /* 0x000fe20000010100 */
[----:B------:R-:W-:Y:S01]  /*29b0*/  FADD.FTZ R229, R209, R229 ;  /* 0x000000e5d1e57221 */ /* 0x000fe20000010000 */
[-C--:B------:R-:W-:Y:S01]  /*29c0*/  FFMA.FTZ R22, R210, R209.reuse, R22 ;  /* 0x000000d1d2167223 */ /* 0x080fe20000010016 */
[----:B------:R-:W-:Y:S01]  /*29d0*/  FFMA.FTZ R209, R214, R209, R74 ;  /* 0x000000d1d6d17223 */ /* 0x000fe2000001004a */
[----:B------:R-:W-:-:S02]  /*29e0*/  HADD2.F32 R87, -RZ, R87.H1_H1 ;  /* 0x30000057ff577230 */ /* 0x000fc40000004100 */
[----:B------:R-:W-:Y:S01]  /*29f0*/  FMUL.FTZ R214, R173, R83 ;  /* 0x00000053add67220 */ /* 0x000fe20000410000 */
[----:B------:R-:W-:Y:S02]  /*2a00*/  FMUL.FTZ R215, R213, R67 ;  /* 0x00000043d5d77220 */ /* 0x000fe40000410000 */
[----:B------:R-:W4:Y:S01]  /*2a10*/  LDL R213, [R1+0x24] ;  /* 0x0000240001d57983 */ /* 0x000f220000100800 */
[----:B------:R-:W-:Y:S01]  /*2a20*/  FADD.FTZ R230, R87, R230 ;  /* 0x000000e657e67221 */ /* 0x000fe20000010000 */
[-C--:B------:R-:W-:Y:S01]  /*2a30*/  FFMA.FTZ R21, R214, R87.reuse, R21 ;  /* 0x00000057d6157223 */ /* 0x080fe20000010015 */
[----:B---3--:R-:W-:Y:S02]  /*2a40*/  FFMA.FTZ R215, R75, R87, R215 ;  /* 0x000000574bd77223 */ /* 0x008fe400000100d7 */
[----:B------:R-:W3:Y:S01]  /*2a50*/  LDL R87, [R1+0x28] ;  /* 0x0000280001577983 */ /* 0x000ee20000100800 */
[----:B------:R-:W-:Y:S01]  /*2a60*/  FADD.FTZ R45, R86, R45 ;  /* 0x0000002d562d7221 */ /* 0x000fe20000010000 */
[----:B------:R-:W-:Y:S01]  /*2a70*/  FFMA.FTZ R23, R212, R86, R23 ;  /* 0x00000056d4177223 */ /* 0x000fe20000010017 */
[----:B------:R-:W-:Y:S01]  /*2a80*/  FADD.FTZ R246, R67, R246 ;  /* 0x000000f643f67221 */ /* 0x000fe20000010000 */
[----:B------:R-:W-:Y:S01]  /*2a90*/  FFMA.FTZ R245, R214, R67, R245 ;  /* 0x00000043d6f57223 */ /* 0x000fe200000100f5 */
[----:B------:R-:W-:Y:S01]  /*2aa0*/  FADD.FTZ R247, R66, R247 ;  /* 0x000000f742f77221 */ /* 0x000fe20000010000 */
[----:B------:R-:W-:Y:S01]  /*2ab0*/  FFMA.FTZ R244, R210, R66, R244 ;  /* 0x00000042d2f47223 */ /* 0x000fe200000100f4 */
[----:B------:R-:W-:-:S02]  /*2ac0*/  HADD2.F32 R82, -RZ, R96.H0_H0 ;  /* 0x20000060ff527230 */ /* 0x000fc40000004100 */
[----:B------:R-:W-:Y:S02]  /*2ad0*/  HADD2.F32 R86, -RZ, R96.H1_H1 ;  /* 0x30000060ff567230 */ /* 0x000fe40000004100 */
[--C-:B------:R-:W-:Y:S02]  /*2ae0*/  HADD2.F32 R67, -RZ, R98.reuse.H0_H0 ;  /* 0x20000062ff437230 */ /* 0x100fe40000004100 */
[--C-:B------:R-:W-:Y:S02]  /*2af0*/  HADD2.F32 R96, -RZ, R97.reuse.H0_H0 ;  /* 0x20000061ff607230 */ /* 0x100fe40000004100 */
[----:B------:R-:W-:Y:S02]  /*2b00*/  HADD2.F32 R74, -RZ, R97.H1_H1 ;  /* 0x30000061ff4a7230 */ /* 0x000fe40000004100 */
[----:B------:R-:W-:Y:S02]  /*2b10*/  HADD2.F32 R98, -RZ, R98.H1_H1 ;  /* 0x30000062ff627230 */ /* 0x000fe40000004100 */
[----:B------:R-:W-:-:S02]  /*2b20*/  HADD2.F32 R66, -RZ, R99.H0_H0 ;  /* 0x20000063ff427230 */ /* 0x000fc40000004100 */
[----:B------:R-:W-:Y:S02]  /*2b30*/  HADD2.F32 R75, -RZ, R99.H1_H1 ;  /* 0x30000063ff4b7230 */ /* 0x000fe40000004100 */
        /* <DEDUP_REMOVED lines=8> */
[----:B------:R-:W-:-:S02]  /*2bc0*/  HADD2.F32 R75, -RZ, R104.H0_H0 ;  /* 0x20000068ff4b7230 */ /* 0x000fc40000004100 */
[C---:B------:R-:W-:Y:S01]  /*2bd0*/  FMUL.FTZ R82, R173.reuse, R82 ;  /* 0x00000052ad527220 */ /* 0x040fe20000410000 */
[----:B--2---:R-:W-:Y:S02]  /*2be0*/  HADD2.F32 R83, -RZ, R100.H0_H0 ;  /* 0x20000064ff537230 */ /* 0x004fe40000004100 */
[----:B------:R-:W-:Y:S01]  /*2bf0*/  FMUL.FTZ R86, R173, R86 ;  /* 0x00000056ad567220 */ /* 0x000fe20000410000 */
[----:B------:R-:W-:Y:S01]  /*2c00*/  HADD2.F32 R104, -RZ, R104.H1_H1 ;  /* 0x30000068ff687230 */ /* 0x000fe20000004100 */
[----:B------:R-:W2:Y:S01]  /*2c10*/  LDL R98, [R1+0x18] ;  /* 0x0000180001627983 */ /* 0x000ea20000100800 */
[----:B------:R-:W-:Y:S01]  /*2c20*/  FADD.FTZ R128, R83, R128 ;  /* 0x0000008053807221 */ /* 0x000fe20000010000 */
[C---:B------:R-:W-:Y:S01]  /*2c30*/  FFMA.FTZ R127, R82.reuse, R83, R127 ;  /* 0x00000053527f7223 */ /* 0x040fe2000001007f */
[----:B------:R-:W-:Y:S01]  /*2c40*/  FADD.FTZ R129, R75, R129 ;  /* 0x000000814b817221 */ /* 0x000fe20000010000 */
[-C--:B------:R-:W-:Y:S01]  /*2c50*/  FFMA.FTZ R130, R82, R75.reuse, R130 ;  /* 0x0000004b52827223 */ /* 0x080fe20000010082 */
[----:B------:R-:W-:Y:S01]  /*2c60*/  FADD.FTZ R133, R104, R133 ;  /* 0x0000008568857221 */ /* 0x000fe20000010000 */
[-C--:B------:R-:W-:Y:S01]  /*2c70*/  FFMA.FTZ R134, R86, R104.reuse, R134 ;  /* 0x0000006856867223 */ /* 0x080fe20000010086 */
[----:B---3--:R-:W-:Y:S01]  /*2c80*/  FMUL.FTZ R87, R87, R75 ;  /* 0x0000004b57577220 */ /* 0x008fe20000410000 */
[----:B------:R-:W-:-:S02]  /*2c90*/  FMUL.FTZ R75, R240, R104 ;  /* 0x00000068f04b7220 */ /* 0x000fc40000410000 */
[----:B------:R-:W3:Y:S01]  /*2ca0*/  LDL R104, [R1+0x14] ;  /* 0x0000140001687983 */ /* 0x000ee20000100800 */
[----:B------:R-:W-:Y:S01]  /*2cb0*/  FFMA.FTZ R83, R236, R83, R87 ;  /* 0x00000053ec537223 */ /* 0x000fe20000010057 */
[----:B------:R-:W-:Y:S02]  /*2cc0*/  HADD2.F32 R87, -RZ, R100.H1_H1 ;  /* 0x30000064ff577230 */ /* 0x000fe40000004100 */
[----:B------:R-:W3:Y:S03]  /*2cd0*/  LDL R236, [R1+0x1c] ;  /* 0x00001c0001ec7983 */ /* 0x000ee60000100800 */
[----:B------:R-:W-:Y:S01]  /*2ce0*/  FADD.FTZ R132, R87, R132 ;  /* 0x0000008457847221 */ /* 0x000fe20000010000 */
[-C--:B------:R-:W-:Y:S01]  /*2cf0*/  FFMA.FTZ R131, R86, R87.reuse, R131 ;  /* 0x0000005756837223 */ /* 0x080fe20000010083 */
[----:B----4-:R-:W-:Y:S01]  /*2d00*/  FFMA.FTZ R87, R213, R87, R75 ;  /* 0x00000057d5577223 */ /* 0x010fe2000001004b */
[----:B------:R-:W4:Y:S04]  /*2d10*/  LDL R240, [R1+0x8] ;  /* 0x0000080001f07983 */ /* 0x000f280000100800 */
[----:B------:R-:W3:Y:S01]  /*2d20*/  LDL R213, [R1+0x10] ;  /* 0x0000100001d57983 */ /* 0x000ee20000100800 */
[----:B------:R-:W-:-:S02]  /*2d30*/  HADD2.F32 R75, -RZ, R105.H0_H0 ;  /* 0x20000069ff4b7230 */ /* 0x000fc40000004100 */
[----:B------:R-:W-:Y:S02]  /*2d40*/  HADD2.F32 R105, -RZ, R105.H1_H1 ;  /* 0x30000069ff697230 */ /* 0x000fe40000004100 */
[--C-:B------:R-:W-:Y:S02]  /*2d50*/  HADD2.F32 R97, -RZ, R101.reuse.H0_H0 ;  /* 0x20000065ff617230 */ /* 0x100fe40000004100 */
[----:B------:R-:W-:Y:S02]  /*2d60*/  HADD2.F32 R100, -RZ, R101.H1_H1 ;  /* 0x30000065ff647230 */ /* 0x000fe40000004100 */
[----:B------:R-:W-:-:S03]  /*2d70*/  FMUL.FTZ R101, R173, R74 ;  /* 0x0000004aad657220 */ /* 0x000fc60000410000 */
[----:B------:R-:W-:Y:S01]  /*2d80*/  FADD.FTZ R148, R100, R148 ;  /* 0x0000009464947221 */ /* 0x000fe20000010000 */
[----:B------:R-:W-:Y:S01]  /*2d90*/  FFMA.FTZ R147, R101, R100, R147 ;  /* 0x0000006465937223 */ /* 0x000fe20000010093 */
[----:B------:R-:W-:Y:S01]  /*2da0*/  FMUL.FTZ R96, R173, R96 ;  /* 0x00000060ad607220 */ /* 0x000fe20000410000 */
[----:B------:R-:W-:Y:S01]  /*2db0*/  FADD.FTZ R136, R97, R136 ;  /* 0x0000008861887221 */ /* 0x000fe20000010000 */
[----:B--2---:R-:W-:Y:S02]  /*2dc0*/  FMUL.FTZ R98, R98, R75 ;  /* 0x0000004b62627220 */ /* 0x004fe40000410000 */
[----:B------:R-:W-:Y:S01]  /*2dd0*/  FFMA.FTZ R135, R96, R97, R135 ;  /* 0x0000006160877223 */ /* 0x000fe20000010087 */
[----:B---3--:R-:W-:Y:S02]  /*2de0*/  FMUL.FTZ R74, R213, R105 ;  /* 0x00000069d54a7220 */ /* 0x008fe40000410000 */
[----:B------:R-:W2:Y:S02]  /*2df0*/  LDL R213, [R1] ;  /* 0x0000000001d57983 */ /* 0x000ea40000100800 */
[----:B------:R-:W-:-:S02]  /*2e00*/  FFMA.FTZ R100, R104, R100, R74 ;  /* 0x0000006468647223 */ /* 0x000fc4000001004a */
[----:B------:R-:W3:Y:S01]  /*2e10*/  LDL R104, [R1+0x4] ;  /* 0x0000040001687983 */ /* 0x000ee20000100800 */
[----:B------:R-:W-:-:S03]  /*2e20*/  FFMA.FTZ R97, R236, R97, R98 ;  /* 0x00000061ec617223 */ /* 0x000fc60000010062 */
[----:B------:R-:W3:Y:S01]  /*2e30*/  LDL R236, [R1+0xc] ;  /* 0x00000c0001ec7983 */ /* 0x000ee20000100800 */
[--C-:B------:R-:W-:Y:S02]  /*2e40*/  HADD2.F32 R74, -RZ, R106.reuse.H0_H0 ;  /* 0x2000006aff4a7230 */ /* 0x100fe40000004100 */
[----:B------:R-:W-:Y:S01]  /*2e50*/  FMUL.FTZ R99, R173, R99 ;  /* 0x00000063ad637220 */ /* 0x000fe20000410000 */
[----:B------:R-:W-:Y:S01]  /*2e60*/  FADD.FTZ R137, R75, R137 ;  /* 0x000000894b897221 */ /* 0x000fe20000010000 */
[----:B------:R-:W-:Y:S01]  /*2e70*/  FFMA.FTZ R146, R96, R75, R146 ;  /* 0x0000004b60927223 */ /* 0x000fe20000010092 */
[-C--:B----4-:R-:W-:Y:S01]  /*2e80*/  FMUL.FTZ R75, R240, R74.reuse ;  /* 0x0000004af04b7220 */ /* 0x090fe20000410000 */
[----:B------:R-:W-:Y:S01]  /*2e90*/  FADD.FTZ R153, R74, R153 ;  /* 0x000000994a997221 */ /* 0x000fe20000010000 */
[----:B------:R-:W-:Y:S01]  /*2ea0*/  FFMA.FTZ R154, R99, R74, R154 ;  /* 0x0000004a639a7223 */ /* 0x000fe2000001009a */
[----:B------:R-:W-:Y:S02]  /*2eb0*/  HADD2.F32 R74, -RZ, R106.H1_H1 ;  /* 0x3000006aff4a7230 */ /* 0x000fe40000004100 */
[----:B------:R-:W-:Y:S01]  /*2ec0*/  FADD.FTZ R149, R105, R149 ;  /* 0x0000009569957221 */ /* 0x000fe20000010000 */
[----:B------:R-:W-:-:S02]  /*2ed0*/  HADD2.F32 R98, -RZ, R102.H0_H0 ;  /* 0x20000066ff627230 */ /* 0x000fc40000004100 */
[----:B------:R-:W-:Y:S01]  /*2ee0*/  FFMA.FTZ R150, R101, R105, R150 ;  /* 0x0000006965967223 */ /* 0x000fe20000010096 */
[----:B------:R-:W-:Y:S02]  /*2ef0*/  HADD2.F32 R102, -RZ, R102.H1_H1 ;  /* 0x30000066ff667230 */ /* 0x000fe40000004100 */
[----:B------:R-:W-:Y:S01]  /*2f00*/  FMUL.FTZ R106, R173, R67 ;  /* 0x00000043ad6a7220 */ /* 0x000fe20000410000 */
[----:B------:R-:W-:Y:S02]  /*2f10*/  HADD2.F32 R67, -RZ, R107.H0_H0 ;  /* 0x2000006bff437230 */ /* 0x000fe40000004100 */
[----:B------:R-:W-:Y:S01]  /*2f20*/  FADD.FTZ R156, R102, R156 ;  /* 0x0000009c669c7221 */ /* 0x000fe20000010000 */
[----:B------:R-:W-:Y:S02]  /*2f30*/  FFMA.FTZ R155, R106, R102, R155 ;  /* 0x000000666a9b7223 */ /* 0x000fe4000001009b */
[----:B------:R-:W-:Y:S01]  /*2f40*/  FADD.FTZ R167, R67, R167 ;  /* 0x000000a743a77221 */ /* 0x000fe20000010000 */
[----:B------:R-:W-:Y:S01]  /*2f50*/  FADD.FTZ R152, R98, R152 ;  /* 0x0000009862987221 */ /* 0x000fe20000010000 */
[----:B------:R-:W-:Y:S01]  /*2f60*/  FFMA.FTZ R151, R99, R98, R151 ;  /* 0x0000006263977223 */ /* 0x000fe20000010097 */
[----:B------:R-:W-:Y:S01]  /*2f70*/  UMOV UR4, 0xffffffff ;  /* 0xffffffff00047882 */ /* 0x000fe20000000000 */
[----:B------:R-:W-:Y:S01]  /*2f80*/  ISETP.NE.U32.AND P2, PT, RZ, UR14, PT ;  /* 0x0000000eff007c0c */ /* 0x000fe2000bf45070 */
[----:B------:R-:W-:Y:S01]  /*2f90*/  FADD.FTZ R157, R74, R157 ;  /* 0x0000009d4a9d7221 */ /* 0x000fe20000010000 */
[----:B------:R-:W-:-:S02]  /*2fa0*/  FFMA.FTZ R164, R106, R74, R164 ;  /* 0x0000004a6aa47223 */ /* 0x000fc400000100a4 */
[----:B------:R-:W-:Y:S01]  /*2fb0*/  ISETP.NE.AND.EX P2, PT, RZ, UR15, PT, P2 ;  /* 0x0000000fff007c0c */ /* 0x000fe2000bf45320 */
[----:B--2---:R-:W-:-:S04]  /*2fc0*/  FMUL.FTZ R105, R213, R74 ;  /* 0x0000004ad5697220 */ /* 0x004fc80000410000 */
[----:B---3--:R-:W-:Y:S01]  /*2fd0*/  FFMA.FTZ R105, R104, R102, R105 ;  /* 0x0000006668697223 */ /* 0x008fe20000010069 */
[----:B------:R-:W-:Y:S02]  /*2fe0*/  HADD2.F32 R102, -RZ, R103.H0_H0 ;  /* 0x20000067ff667230 */ /* 0x000fe40000004100 */
[----:B------:R-:W-:Y:S01]  /*2ff0*/  FMUL.FTZ R104, R173, R66 ;  /* 0x00000042ad687220 */ /* 0x000fe20000410000 */
[-C--:B------:R-:W-:Y:S02]  /*3000*/  FMUL.FTZ R66, R251, R67.reuse ;  /* 0x00000043fb427220 */ /* 0x080fe40000410000 */
[----:B------:R-:W-:Y:S01]  /*3010*/  FADD.FTZ R166, R102, R166 ;  /* 0x000000a666a67221 */ /* 0x000fe20000010000 */
[-C--:B------:R-:W-:Y:S01]  /*3020*/  FFMA.FTZ R165, R104, R102.reuse, R165 ;  /* 0x0000006668a57223 */ /* 0x080fe200000100a5 */
[----:B------:R-:W-:Y:S01]  /*3030*/  FFMA.FTZ R102, R252, R102, R66 ;  /* 0x00000066fc667223 */ /* 0x000fe20000010042 */
[----:B------:R-:W-:Y:S02]  /*3040*/  HADD2.F32 R66, -RZ, R107.H1_H1 ;  /* 0x3000006bff427230 */ /* 0x000fe40000004100 */
[----:B------:R-:W-:Y:S01]  /*3050*/  FFMA.FTZ R168, R104, R67, R168 ;  /* 0x0000004368a87223 */ /* 0x000fe200000100a8 */
[----:B------:R-:W-:-:S02]  /*3060*/  HADD2.F32 R107, -RZ, R103.H1_H1 ;  /* 0x30000067ff6b7230 */ /* 0x000fc40000004100 */
        /* <DEDUP_REMOVED lines=61> */
[----:B------:R-:W-:Y:S02]  /*3440*/  FFMA.FTZ R98, R236, R98, R75 ;  /* 0x00000062ec627223 */ /* 0x000fe4000001004b */
        /* <DEDUP_REMOVED lines=29> */
.L_x_919:
        /* <DEDUP_REMOVED lines=63> */
[----:B------:R-:W-:Y:S02]  /*3a10*/  F2FP.F16.F32.PACK_AB R67, R66, R67 ;  /* 0x000000434243723e */ /* 0x000fe400000000ff */
[----:B------:R-:W-:Y:S02]  /*3a20*/  F2FP.F16.F32.PACK_AB R66, R193, R195 ;  /* 0x000000c3c142723e */ /* 0x000fe400000000ff */
[----:B------:R-:W-:-:S02]  /*3a30*/  F2FP.F16.F32.PACK_AB R65, R186, R65 ;  /* 0x00000041ba41723e */ /* 0x000fc400000000ff */
[----:B------:R-:W-:Y:S01]  /*3a40*/  F2FP.F16.F32.PACK_AB R64, R190, R64 ;  /* 0x00000040be40723e */ /* 0x000fe200000000ff */
[----:B------:R-:W-:Y:S06]  /*3a50*/  BRA `(.L_x_878) ;  /* 0x00000020003c7947 */ /* 0x000fec0003800000 */
.L_x_877:
        /* <DEDUP_REMOVED lines=11> */
[C---:B------:R-:W-:Y:S01]  /*3b10*/  LOP3.LUT P5, RZ, R65.reuse, 0xff0000, RZ, 0xc0, !PT ;  /* 0x00ff000041ff7812 */ /* 0x040fe200078ac0ff */
        /* <DEDUP_REMOVED lines=18> */
[----:B------:R-:W-:Y:S01]  /*3c40*/  LOP3.LUT P2, RZ, R64, 0xff000000, RZ, 0xc0, !PT ;  /* 0xff00000040ff7812 */ /* 0x000fe2000784c0ff */
        /* <DEDUP_REMOVED lines=10> */
[----:B------:R-:W-:Y:S01]  /*3cf0*/  F2FP.F16.F32.PACK_AB R67, R67, R65 ;  /* 0x000000414343723e */ /* 0x000fe200000000ff */
[----:B------:R-:W-:Y:S01]  /*3d00*/  FMUL.FTZ R65, R92, UR6 ;  /* 0x000000065c417c20 */ /* 0x000fe20008410000 */
[----:B------:R-:W-:Y:S01]  /*3d10*/  F2FP.F16.F32.PACK_AB R66, R64, R66 ;  /* 0x000000424042723e */ /* 0x000fe200000000ff */
[----:B------:R-:W-:Y:S01]  /*3d20*/  FMUL.FTZ R64, R93, UR6 ;  /* 0x000000065d407c20 */ /* 0x000fe20008410000 */
[C---:B------:R-:W-:Y:S01]  /*3d30*/  F2FP.F16.F32.PACK_AB R93, R186.reuse, R93 ;  /* 0x0000005dba5d723e */ /* 0x040fe200000000ff */
[----:B------:R-:W-:Y:S01]  /*3d40*/  FMUL.FTZ R186, R186, UR6 ;  /* 0x00000006baba7c20 */ /* 0x000fe20008410000 */
[C---:B------:R-:W-:Y:S01]  /*3d50*/  F2FP.F16.F32.PACK_AB R92, R190.reuse, R92 ;  /* 0x0000005cbe5c723e */ /* 0x040fe200000000ff */
[----:B------:R-:W-:Y:S01]  /*3d60*/  FMUL.FTZ R190, R190, UR6 ;  /* 0x00000006bebe7c20 */ /* 0x000fe20008410000 */
[----:B------:R-:W-:Y:S02]  /*3d70*/  F2FP.F16.F32.PACK_AB R95, R95, R74 ;  /* 0x0000004a5f5f723e */ /* 0x000fe400000000ff */
[----:B------:R-:W-:-:S02]  /*3d80*/  FSEL R64, R64, RZ, P6 ;  /* 0x000000ff40407208 */ /* 0x000fc40003000000 */
[----:B------:R-:W-:Y:S02]  /*3d90*/  FSEL R186, R186, RZ, P2 ;  /* 0x000000ffbaba7208 */ /* 0x000fe40001000000 */
[----:B------:R-:W-:Y:S02]  /*3da0*/  FSEL R74, R65, RZ, P5 ;  /* 0x000000ff414a7208 */ /* 0x000fe40002800000 */
[----:B------:R-:W-:Y:S02]  /*3db0*/  FSEL R190, R190, RZ, P4 ;  /* 0x000000ffbebe7208 */ /* 0x000fe40002000000 */
[----:B------:R-:W-:Y:S02]  /*3dc0*/  F2FP.F16.F32.PACK_AB R65, R186, R64 ;  /* 0x00000040ba41723e */ /* 0x000fe400000000ff */
[----:B------:R-:W-:Y:S02]  /*3dd0*/  F2FP.F16.F32.PACK_AB R94, R193, R94 ;  /* 0x0000005ec15e723e */ /* 0x000fe400000000ff */
[----:B------:R-:W-:Y:S01]  /*3de0*/  F2FP.F16.F32.PACK_AB R64, R190, R74 ;  /* 0x0000004abe40723e */ /* 0x000fe200000000ff */
[----:B------:R-:W-:Y:S06]  /*3df0*/  BRA `(.L_x_878) ;  /* 0x0000001c00547947 */ /* 0x000fec0003800000 */
.L_x_876:
[----:B------:R-:W-:Y:S01]  /*3e00*/  UMOV UR4, UR8 ;  /* 0x0000000800047c82 */ /* 0x000fe20008000000 */
[----:B------:R-:W-:Y:S01]  /*3e10*/  UMOV UR5, UR9 ;  /* 0x0000000900057c82 */ /* 0x000fe20008000000 */
[----:B------:R-:W-:-:S04]  /*3e20*/  UISETP.NE.U32.AND UP0, UPT, UR4, URZ, UPT ;  /* 0x000000ff0400728c */ /* 0x000fc8000bf05070 */
[----:B------:R-:W-:-:S09]  /*3e30*/  UISETP.NE.AND.EX UP0, UPT, UR5, URZ, UPT, UP0 ;  /* 0x000000ff0500728c */ /* 0x000fd2000bf05300 */
[----:B------:R-:W-:Y:S05]  /*3e40*/  BRA.U UP0, `(.L_x_879) ;  /* 0x0000000100f87547 */ /* 0x000fea000b800000 */
[-CC-:B------:R-:W-:Y:S01]  /*3e50*/  FFMA.FTZ R197, R197, R184.reuse, R213.reuse ;  /* 0x000000b8c5c57223 */ /* 0x180fe200000100d5 */
[--C-:B-1---5:R-:W-:Y:S02]  /*3e60*/  HADD2.F32 R67, -RZ, R63.reuse.H1_H1 ;  /* 0x3000003fff437230 */ /* 0x122fe40000004100 */
[-CC-:B------:R-:W-:Y:S01]  /*3e70*/  FFMA.FTZ R195, R195, R184.reuse, R213.reuse ;  /* 0x000000b8c3c37223 */ /* 0x180fe200000100d5 */
[----:B------:R-:W-:Y:S01]  /*3e80*/  FFMA.FTZ R199, R199, R184, R213 ;  /* 0x000000b8c7c77223 */ /* 0x000fe200000100d5 */
[----:B------:R-:W-:Y:S01]  /*3e90*/  FADD.FTZ R66, R196, -R197 ;  /* 0x800000c5c4427221 */ /* 0x000fe20000010000 */
[----:B------:R-:W-:Y:S02]  /*3ea0*/  HADD2.F32 R74, -RZ, R62.H0_H0 ;  /* 0x2000003eff4a7230 */ /* 0x000fe40000004100 */
[----:B------:R-:W-:Y:S01]  /*3eb0*/  FADD.FTZ R195, R194, -R195 ;  /* 0x800000c3c2c37221 */ /* 0x000fe20000010000 */
[----:B------:R-:W-:Y:S01]  /*3ec0*/  FADD.FTZ R199, R198, -R199 ;  /* 0x800000c7c6c77221 */ /* 0x000fe20000010000 */
[----:B------:R-:W-:Y:S01]  /*3ed0*/  FFMA.FTZ R66, R173, R66, R67 ;  /* 0x00000042ad427223 */ /* 0x000fe20000010043 */
[----:B------:R-:W-:-:S02]  /*3ee0*/  HADD2.F32 R67, -RZ, R63.H0_H0 ;  /* 0x2000003fff437230 */ /* 0x000fc40000004100 */
[----:B------:R-:W-:Y:S01]  /*3ef0*/  FFMA.FTZ R74, R173, R195, R74 ;  /* 0x000000c3ad4a7223 */ /* 0x000fe2000001004a */
[----:B------:R-:W-:Y:S01]  /*3f00*/  ISETP.GE.U32.AND P2, PT, R64, RZ, PT ;  /* 0x000000ff4000720c */ /* 0x000fe20003f46070 */
[----:B------:R-:W-:Y:S01]  /*3f10*/  FMUL.FTZ R66, R66, UR6 ;  /* 0x0000000642427c20 */ /* 0x000fe20008410000 */
[----:B------:R-:W-:Y:S01]  /*3f20*/  LOP3.LUT P5, RZ, R65, 0xff0000, RZ, 0xc0, !PT ;  /* 0x00ff000041ff7812 */ /* 0x000fe200078ac0ff */
[----:B------:R-:W-:Y:S01]  /*3f30*/  FFMA.FTZ R67, R173, R199, R67 ;  /* 0x000000c7ad437223 */ /* 0x000fe20000010043 */
[----:B------:R-:W-:Y:S01]  /*3f40*/  FMUL.FTZ R74, R74, UR6 ;  /* 0x000000064a4a7c20 */ /* 0x000fe20008410000 */
[----:B------:R-:W-:Y:S01]  /*3f50*/  LOP3.LUT P4, RZ, R65, 0xff, RZ, 0xc0, !PT ;  /* 0x000000ff41ff7812 */ /* 0x000fe2000788c0ff */
[-CC-:B------:R-:W-:Y:S01]  /*3f60*/  FFMA.FTZ R193, R193, R184.reuse, R213.reuse ;  /* 0x000000b8c1c17223 */ /* 0x180fe200000100d5 */
[----:B------:R-:W-:Y:S01]  /*3f70*/  FMUL.FTZ R67, R67, UR6 ;  /* 0x0000000643437c20 */ /* 0x000fe20008410000 */
[----:B------:R-:W-:Y:S01]  /*3f80*/  ISETP.GE.U32.AND.EX P2, PT, R65, 0x1000000, PT, P2 ;  /* 0x010000004100780c */ /* 0x000fe20003f46120 */
[-C--:B------:R-:W-:Y:S01]  /*3f90*/  FFMA.FTZ R187, R187, R184.reuse, R213 ;  /* 0x000000b8bbbb7223 */ /* 0x080fe200000100d5 */
        /* <DEDUP_REMOVED lines=10> */
[C---:B------:R-:W-:Y:S01]  /*4040*/  LOP3.LUT P5, RZ, R64.reuse, 0xff, RZ, 0xc0, !PT ;  /* 0x000000ff40ff7812 */ /* 0x040fe200078ac0ff */
[----:B------:R-:W-:Y:S01]  /*4050*/  HADD2.F32 R75, -RZ, R60.H1_H1 ;  /* 0x3000003cff4b7230 */ /* 0x000fe20000004100 */
[----:B------:R-:W-:Y:S01]  /*4060*/  LOP3.LUT P4, RZ, R64, 0xff00, RZ, 0xc0, !PT ;  /* 0x0000ff0040ff7812 */ /* 0x000fe2000788c0ff */
[----:B------:R-:W-:Y:S01]  /*4070*/  HADD2.F32 R64, -RZ, R62.H1_H1 ;  /* 0x3000003eff407230 */ /* 0x000fe20000004100 */
[----:B------:R-:W-:Y:S01]  /*4080*/  LOP3.LUT P3, RZ, R65, 0xff00, RZ, 0xc0, !PT ;  /* 0x0000ff0041ff7812 */ /* 0x000fe2000786c0ff */
[----:B------:R-:W-:Y:S01]  /*4090*/  HADD2.F32 R65, -RZ, R61.H0_H0 ;  /* 0x2000003dff417230 */ /* 0x000fe20000004100 */
[----:B------:R-:W-:Y:S01]  /*40a0*/  F2FP.F16.F32.PACK_AB R67, R66, R67 ;  /* 0x000000434243723e */ /* 0x000fe200000000ff */
[----:B------:R-:W-:Y:S01]  /*40b0*/  FADD.FTZ R190, R190, -R191 ;  /* 0x800000bfbebe7221 */ /* 0x000fe20000010000 */
[----:B------:R-:W-:Y:S01]  /*40c0*/  FFMA.FTZ R64, R173, R193, R64 ;  /* 0x000000c1ad407223 */ /* 0x000fe20000010040 */
[----:B------:R-:W-:Y:S01]  /*40d0*/  FADD.FTZ R188, R188, -R189 ;  /* 0x800000bdbcbc7221 */ /* 0x000fe20000010000 */
[----:B------:R-:W-:Y:S01]  /*40e0*/  FADD.FTZ R179, R185, -R179 ;  /* 0x800000b3b9b37221 */ /* 0x000fe20000010000 */
[C---:B------:R-:W-:Y:S01]  /*40f0*/  FFMA.FTZ R75, R173.reuse, R190, R75 ;  /* 0x000000bead4b7223 */ /* 0x040fe2000001004b */
[----:B------:R-:W-:Y:S01]  /*4100*/  FMUL.FTZ R64, R64, UR6 ;  /* 0x0000000640407c20 */ /* 0x000fe20008410000 */
[----:B------:R-:W-:-:S02]  /*4110*/  FFMA.FTZ R65, R173, R188, R65 ;  /* 0x000000bcad417223 */ /* 0x000fc40000010041 */
[----:B------:R-:W-:Y:S02]  /*4120*/  FMUL.FTZ R75, R75, UR6 ;  /* 0x000000064b4b7c20 */ /* 0x000fe40008410000 */
[----:B------:R-:W-:Y:S01]  /*4130*/  FSEL R64, R64, RZ, P3 ;  /* 0x000000ff40407208 */ /* 0x000fe20001800000 */
[----:B------:R-:W-:Y:S02]  /*4140*/  FMUL.FTZ R65, R65, UR6 ;  /* 0x0000000641417c20 */ /* 0x000fe40008410000 */
[----:B------:R-:W-:Y:S02]  /*4150*/  FSEL R75, R75, RZ, P4 ;  /* 0x000000ff4b4b7208 */ /* 0x000fe40002000000 */
[----:B------:R-:W-:Y:S01]  /*4160*/  F2FP.F16.F32.PACK_AB R66, R64, R74 ;  /* 0x0000004a4042723e */ /* 0x000fe200000000ff */
[----:B------:R-:W-:Y:S01]  /*4170*/  HADD2.F32 R64, -RZ, R61.H1_H1 ;  /* 0x3000003dff407230 */ /* 0x000fe20000004100 */
[----:B------:R-:W-:Y:S01]  /*4180*/  FSEL R65, R65, RZ, P6 ;  /* 0x000000ff41417208 */ /* 0x000fe20003000000 */
[----:B------:R-:W-:-:S03]  /*4190*/  HADD2.F32 R74, -RZ, R60.H0_H0 ;  /* 0x2000003cff4a7230 */ /* 0x000fc60000004100 */
[C---:B------:R-:W-:Y:S02]  /*41a0*/  FFMA.FTZ R64, R173.reuse, R186, R64 ;  /* 0x000000baad407223 */ /* 0x040fe40000010040 */
[----:B------:R-:W-:Y:S02]  /*41b0*/  FFMA.FTZ R74, R173, R179, R74 ;  /* 0x000000b3ad4a7223 */ /* 0x000fe4000001004a */
[----:B------:R-:W-:Y:S02]  /*41c0*/  FMUL.FTZ R64, R64, UR6 ;  /* 0x0000000640407c20 */ /* 0x000fe40008410000 */
[----:B------:R-:W-:-:S03]  /*41d0*/  FMUL.FTZ R74, R74, UR6 ;  /* 0x000000064a4a7c20 */ /* 0x000fc60008410000 */
[----:B------:R-:W-:Y:S02]  /*41e0*/  FSEL R158, R64, RZ, P2 ;  /* 0x000000ff409e7208 */ /* 0x000fe40001000000 */
[----:B------:R-:W-:Y:S02]  /*41f0*/  FSEL R64, R74, RZ, P5 ;  /* 0x000000ff4a407208 */ /* 0x000fe40002800000 */
[----:B------:R-:W-:Y:S02]  /*4200*/  F2FP.F16.F32.PACK_AB R65, R158, R65 ;  /* 0x000000419e41723e */ /* 0x000fe400000000ff */
[----:B------:R-:W-:Y:S01]  /*4210*/  F2FP.F16.F32.PACK_AB R64, R75, R64 ;  /* 0x000000404b40723e */ /* 0x000fe200000000ff */
[----:B------:R-:W-:Y:S06]  /*4220*/  BRA `(.L_x_878) ;  /* 0x0000001800487947 */ /* 0x000fec0003800000 */
.L_x_879:
[-CC-:B------:R-:W-:Y:S01]  /*4230*/  FFMA.FTZ R199, R199, R184.reuse, R213.reuse ;  /* 0x000000b8c7c77223 */ /* 0x180fe200000100d5 */
[--C-:B-1---5:R-:W-:Y:S02]  /*4240*/  HADD2.F32 R66, -RZ, R63.reuse.H0_H0 ;  /* 0x2000003fff427230 */ /* 0x122fe40000004100 */
[-CC-:B------:R-:W-:Y:S01]  /*4250*/  FFMA.FTZ R195, R195, R184.reuse, R213.reuse ;  /* 0x000000b8c3c37223 */ /* 0x180fe200000100d5 */
[----:B------:R-:W-:Y:S01]  /*4260*/  FFMA.FTZ R197, R197, R184, R213 ;  /* 0x000000b8c5c57223 */ /* 0x000fe200000100d5 */
[----:B------:R-:W-:Y:S01]  /*4270*/  FADD.FTZ R95, R198, -R199 ;  /* 0x800000c7c65f7221 */ /* 0x000fe20000010000 */
[--C-:B------:R-:W-:Y:S02]  /*4280*/  HADD2.F32 R94, -RZ, R62.reuse.H0_H0 ;  /* 0x2000003eff5e7230 */ /* 0x100fe40000004100 */
[----:B------:R-:W-:Y:S01]  /*4290*/  FADD.FTZ R194, R194, -R195 ;  /* 0x800000c3c2c27221 */ /* 0x000fe20000010000 */
[----:B------:R-:W-:Y:S01]  /*42a0*/  FADD.FTZ R74, R196, -R197 ;  /* 0x800000c5c44a7221 */ /* 0x000fe20000010000 */
[C---:B------:R-:W-:Y:S01]  /*42b0*/  FFMA.FTZ R95, R173.reuse, R95, R66 ;  /* 0x0000005fad5f7223 */ /* 0x040fe20000010042 */
[----:B------:R-:W-:Y:S01]  /*42c0*/  HADD2.F32 R66, -RZ, R63.H1_H1 ;  /* 0x3000003fff427230 */ /* 0x000fe20000004100 */
[----:B------:R-:W-:Y:S01]  /*42d0*/  ISETP.GE.U32.AND P2, PT, R64, RZ, PT ;  /* 0x000000ff4000720c */ /* 0x000fe20003f46070 */
[----:B------:R-:W-:Y:S01]  /*42e0*/  FFMA.FTZ R94, R173, R194, R94 ;  /* 0x000000c2ad5e7223 */ /* 0x000fe2000001005e */
[----:B------:R-:W-:Y:S01]  /*42f0*/  LOP3.LUT P3, RZ, R65, 0xff0000, RZ, 0xc0, !PT ;  /* 0x00ff000041ff7812 */ /* 0x000fe2000786c0ff */
[----:B------:R-:W-:Y:S01]  /*4300*/  FFMA.FTZ R193, R193, R184, R213 ;  /* 0x000000b8c1c17223 */ /* 0x000fe200000100d5 */
[----:B------:R-:W-:Y:S01]  /*4310*/  FFMA.FTZ R74, R173, R74, R66 ;  /* 0x0000004aad4a7223 */ /* 0x000fe20000010042 */
[C---:B------:R-:W-:Y:S01]  /*4320*/  ISETP.GE.U32.AND.EX P2, PT, R65.reuse, 0x1000000, PT, P2 ;  /* 0x010000004100780c */ /* 0x040fe20003f46120 */
[----:B------:R-:W-:Y:S01]  /*4330*/  FMUL.FTZ R66, R94, UR6 ;  /* 0x000000065e427c20 */ /* 0x000fe20008410000 */
[C---:B------:R-:W-:Y:S01]  /*4340*/  LOP3.LUT P5, RZ, R65.reuse, 0xff, RZ, 0xc0, !PT ;  /* 0x000000ff41ff7812 */ /* 0x040fe200078ac0ff */
        /* <DEDUP_REMOVED lines=8> */
[-C--:B------:R-:W-:Y:S01]  /*43d0*/  FFMA.FTZ R189, R189, R184.reuse, R213 ;  /* 0x000000b8bdbd7223 */ /* 0x080fe200000100d5 */
[----:B------:R-:W-:Y:S01]  /*43e0*/  LOP3.LUT P6, RZ, R64, 0xff0000, RZ, 0xc0, !PT ;  /* 0x00ff000040ff7812 */ /* 0x000fe200078cc0ff */
[----:B------:R-:W-:Y:S01]  /*43f0*/  FADD.FTZ R186, R186, -R187 ;  /* 0x800000bbbaba7221 */ /* 0x000fe20000010000 */
[C---:B------:R-:W-:Y:S01]  /*4400*/  LOP3.LUT P2, RZ, R64.reuse, 0xff000000, RZ, 0xc0, !PT ;  /* 0xff00000040ff7812 */ /* 0x040fe2000784c0ff */
[-CC-:B------:R-:W-:Y:S01]  /*4410*/  FFMA.FTZ R191, R191, R184.reuse, R213.reuse ;  /* 0x000000b8bfbf7223 */ /* 0x180fe200000100d5 */
[C---:B------:R-:W-:Y:S01]  /*4420*/  LOP3.LUT P3, RZ, R64.reuse, 0xff, RZ, 0xc0, !PT ;  /* 0x000000ff40ff7812 */ /* 0x040fe2000786c0ff */
[----:B------:R-:W-:Y:S01]  /*4430*/  FFMA.FTZ R179, R179, R184, R213 ;  /* 0x000000b8b3b37223 */ /* 0x000fe200000100d5 */
[----:B------:R-:W-:Y:S01]  /*4440*/  LOP3.LUT P5, RZ, R64, 0xff00, RZ, 0xc0, !PT ;  /* 0x0000ff0040ff7812 */ /* 0x000fe200078ac0ff */
[----:B------:R-:W-:Y:S01]  /*4450*/  HADD2.F32 R64, -RZ, R62.H1_H1 ;  /* 0x3000003eff407230 */ /* 0x000fe20000004100 */
[----:B------:R-:W-:Y:S01]  /*4460*/  F2FP.F16.F32.PACK_AB R95, R74, R95 ;  /* 0x0000005f4a5f723e */ /* 0x000fe200000000ff */
[----:B------:R-:W-:-:S02]  /*4470*/  HADD2.F32 R93, -RZ, R61.H0_H0 ;  /* 0x2000003dff5d7230 */ /* 0x000fc40000004100 */
[----:B------:R-:W-:Y:S01]  /*4480*/  FADD.FTZ R188, R188, -R189 ;  /* 0x800000bdbcbc7221 */ /* 0x000fe20000010000 */
[----:B------:R-:W-:Y:S02]  /*4490*/  HADD2.F32 R92, -RZ, R60.H0_H0 ;  /* 0x2000003cff5c7230 */ /* 0x000fe40000004100 */
[----:B------:R-:W-:Y:S01]  /*44a0*/  FFMA.FTZ R64, R173, R192, R64 ;  /* 0x000000c0ad407223 */ /* 0x000fe20000010040 */
[----:B------:R-:W-:Y:S01]  /*44b0*/  FADD.FTZ R190, R190, -R191 ;  /* 0x800000bfbebe7221 */ /* 0x000fe20000010000 */
[----:B------:R-:W-:Y:S01]  /*44c0*/  FADD.FTZ R185, R185, -R179 ;  /* 0x800000b3b9b97221 */ /* 0x000fe20000010000 */
[C---:B------:R-:W-:Y:S01]  /*44d0*/  FFMA.FTZ R93, R173.reuse, R188, R93 ;  /* 0x000000bcad5d7223 */ /* 0x040fe2000001005d */
[C---:B------:R-:W-:Y:S01]  /*44e0*/  FMUL.FTZ R74, R64.reuse, UR6 ;  /* 0x00000006404a7c20 */ /* 0x040fe20008410000 */
[----:B------:R-:W-:Y:S01]  /*44f0*/  F2FP.F16.F32.PACK_AB R94, R64, R94 ;  /* 0x0000005e405e723e */ /* 0x000fe200000000ff */
[----:B------:R-:W-:Y:S02]  /*4500*/  HADD2.F32 R64, -RZ, R61.H1_H1 ;  /* 0x3000003dff407230 */ /* 0x000fe40000004100 */
[----:B------:R-:W-:Y:S01]  /*4510*/  FFMA.FTZ R92, R173, R185, R92 ;  /* 0x000000b9ad5c7223 */ /* 0x000fe2000001005c */
[----:B------:R-:W-:-:S02]  /*4520*/  F2FP.F16.F32.PACK_AB R67, R67, R65 ;  /* 0x000000414343723e */ /* 0x000fc400000000ff */
[----:B------:R-:W-:Y:S01]  /*4530*/  FSEL R74, R74, RZ, P4 ;  /* 0x000000ff4a4a7208 */ /* 0x000fe20002000000 */
[C---:B------:R-:W-:Y:S01]  /*4540*/  FFMA.FTZ R186, R173.reuse, R186, R64 ;  /* 0x000000baadba7223 */ /* 0x040fe20000010040 */
[----:B------:R-:W-:Y:S02]  /*4550*/  HADD2.F32 R64, -RZ, R60.H1_H1 ;  /* 0x3000003cff407230 */ /* 0x000fe40000004100 */
[----:B------:R-:W-:Y:S01]  /*4560*/  FMUL.FTZ R65, R92, UR6 ;  /* 0x000000065c417c20 */ /* 0x000fe20008410000 */
[----:B------:R-:W-:Y:S02]  /*4570*/  F2FP.F16.F32.PACK_AB R66, R74, R66 ;  /* 0x000000424a42723e */ /* 0x000fe400000000ff */
[----:B------:R-:W-:Y:S01]  /*4580*/  FFMA.FTZ R190, R173, R190, R64 ;  /* 0x000000beadbe7223 */ /* 0x000fe20000010040 */
[----:B------:R-:W-:Y:S01]  /*4590*/  FMUL.FTZ R64, R93, UR6 ;  /* 0x000000065d407c20 */ /* 0x000fe20008410000 */
[C---:B------:R-:W-:Y:S01]  /*45a0*/  F2FP.F16.F32.PACK_AB R93, R186.reuse, R93 ;  /* 0x0000005dba5d723e */ /* 0x040fe200000000ff */
[----:B------:R-:W-:Y:S01]  /*45b0*/  FMUL.FTZ R186, R186, UR6 ;  /* 0x00000006baba7c20 */ /* 0x000fe20008410000 */
[----:B------:R-:W-:-:S02]  /*45c0*/  FSEL R74, R65, RZ, P3 ;  /* 0x000000ff414a7208 */ /* 0x000fc40001800000 */
[C---:B------:R-:W-:Y:S01]  /*45d0*/  F2FP.F16.F32.PACK_AB R92, R190.reuse, R92 ;  /* 0x0000005cbe5c723e */ /* 0x040fe200000000ff */
[----:B------:R-:W-:Y:S01]  /*45e0*/  FMUL.FTZ R190, R190, UR6 ;  /* 0x00000006bebe7c20 */ /* 0x000fe20008410000 */
[----:B------:R-:W-:Y:S02]  /*45f0*/  FSEL R64, R64, RZ, P6 ;  /* 0x000000ff40407208 */ /* 0x000fe40003000000 */
[----:B------:R-:W-:Y:S02]  /*4600*/  FSEL R186, R186, RZ, P2 ;  /* 0x000000ffbaba7208 */ /* 0x000fe40001000000 */
[----:B------:R-:W-:Y:S02]  /*4610*/  FSEL R190, R190, RZ, P5 ;  /* 0x000000ffbebe7208 */ /* 0x000fe40002800000 */
[----:B------:R-:W-:Y:S02]  /*4620*/  F2FP.F16.F32.PACK_AB R65, R186, R64 ;  /* 0x00000040ba41723e */ /* 0x000fe400000000ff */
[----:B------:R-:W-:Y:S01]  /*4630*/  F2FP.F16.F32.PACK_AB R64, R190, R74 ;  /* 0x0000004abe40723e */ /* 0x000fe200000000ff */
[----:B------:R-:W-:Y:S06]  /*4640*/  BRA `(.L_x_878) ;  /* 0x0000001400407947 */ /* 0x000fec0003800000 */
.L_x_875:
        /* <DEDUP_REMOVED lines=26> */
[-C--:B------:R-:W-:Y:S01]  /*47f0*/  FFMA.FTZ R189, R189, R184.reuse, R213 ;  /* 0x000000b8bdbd7223 */ /* 0x080fe200000100d5 */
[----:B------:R-:W-:Y:S01]  /*4800*/  ISETP.GE.U32.AND.EX P2, PT, R139, 0x1000000, PT, P2 ;  /* 0x010000008b00780c */ /* 0x000fe20003f46120 */
[----:B------:R-:W-:Y:S01]  /*4810*/  FMUL.FTZ R90, R90, UR6 ;  /* 0x000000065a5a7c20 */ /* 0x000fe20008410000 */
[----:B------:R-:W-:Y:S01]  /*4820*/  LOP3.LUT P5, RZ, R65, 0xff, RZ, 0xc0, !PT ;  /* 0x000000ff41ff7812 */ /* 0x000fe200078ac0ff */
[----:B------:R-:W-:Y:S01]  /*4830*/  FMUL.FTZ R75, R75, UR6 ;  /* 0x000000064b4b7c20 */ /* 0x000fe20008410000 */
[----:B------:R-:W-:Y:S01]  /*4840*/  FSEL R67, R66, RZ, P4 ;  /* 0x000000ff42437208 */ /* 0x000fe20002000000 */
[----:B------:R-:W-:Y:S01]  /*4850*/  FADD.FTZ R188, R188, -R189 ;  /* 0x800000bdbcbc7221 */ /* 0x000fe20000010000 */
[----:B------:R-:W-:Y:S01]  /*4860*/  LOP3.LUT P6, RZ, R139, 0xff0000, RZ, 0xc0, !PT ;  /* 0x00ff00008bff7812 */ /* 0x000fe200078cc0ff */
[----:B------:R-:W-:Y:S01]  /*4870*/  FFMA.FTZ R187, R187, R184, R213 ;  /* 0x000000b8bbbb7223 */ /* 0x000fe200000100d5 */
        /* <DEDUP_REMOVED lines=22> */
[----:B------:R-:W-:Y:S01]  /*49e0*/  F2FP.F16.F32.PACK_AB R66, R64, R66 ;  /* 0x000000424042723e */ /* 0x000fe200000000ff */
[----:B------:R-:W-:Y:S01]  /*49f0*/  FMUL.FTZ R64, R173, R186 ;  /* 0x000000baad407220 */ /* 0x000fe20000410000 */
[----:B------:R-:W-:-:S02]  /*4a00*/  F2FP.F16.F32.PACK_AB R91, R65, R91 ;  /* 0x0000005b415b723e */ /* 0x000fc400000000ff */
[----:B------:R-:W-:Y:S01]  /*4a10*/  FSEL R75, R75, RZ, P3 ;  /* 0x000000ff4b4b7208 */ /* 0x000fe20001800000 */
[----:B------:R-:W-:Y:S01]  /*4a20*/  FMUL.FTZ R64, R64, UR6 ;  /* 0x0000000640407c20 */ /* 0x000fe20008410000 */
[----:B------:R-:W-:Y:S02]  /*4a30*/  FSEL R65, R89, RZ, P6 ;  /* 0x000000ff59417208 */ /* 0x000fe40003000000 */
[C---:B------:R-:W-:Y:S02]  /*4a40*/  LOP3.LUT P3, RZ, R138.reuse, 0xff0000, RZ, 0xc0, !PT ;  /* 0x00ff00008aff7812 */ /* 0x040fe4000786c0ff */
[----:B------:R-:W-:Y:S02]  /*4a50*/  LOP3.LUT P6, RZ, R138, 0xff000000, RZ, 0xc0, !PT ;  /* 0xff0000008aff7812 */ /* 0x000fe400078cc0ff */
[----:B------:R-:W-:Y:S02]  /*4a60*/  F2FP.F16.F32.PACK_AB R67, R67, R74 ;  /* 0x0000004a4343723e */ /* 0x000fe400000000ff */
[----:B------:R-:W-:-:S02]  /*4a70*/  FSEL R89, R89, RZ, P3 ;  /* 0x000000ff59597208 */ /* 0x000fc40001800000 */
[C---:B------:R-:W-:Y:S02]  /*4a80*/  FSEL R74, R64.reuse, RZ, P6 ;  /* 0x000000ff404a7208 */ /* 0x040fe40003000000 */
[----:B------:R-:W-:Y:S02]  /*4a90*/  FSEL R64, R64, RZ, P2 ;  /* 0x000000ff40407208 */ /* 0x000fe40001000000 */
[----:B------:R-:W-:Y:S01]  /*4aa0*/  F2FP.F16.F32.PACK_AB R89, R74, R89 ;  /* 0x000000594a59723e */ /* 0x000fe200000000ff */
[----:B------:R-:W-:Y:S01]  /*4ab0*/  FMUL.FTZ R74, R173, R185 ;  /* 0x000000b9ad4a7220 */ /* 0x000fe20000410000 */
[C---:B------:R-:W-:Y:S02]  /*4ac0*/  LOP3.LUT P2, RZ, R138.reuse, 0xff, RZ, 0xc0, !PT ;  /* 0x000000ff8aff7812 */ /* 0x040fe4000784c0ff */
[----:B------:R-:W-:Y:S01]  /*4ad0*/  LOP3.LUT P3, RZ, R138, 0xff00, RZ, 0xc0, !PT ;  /* 0x0000ff008aff7812 */ /* 0x000fe2000786c0ff */
[----:B------:R-:W-:Y:S01]  /*4ae0*/  FMUL.FTZ R74, R74, UR6 ;  /* 0x000000064a4a7c20 */ /* 0x000fe20008410000 */
[----:B------:R-:W-:-:S02]  /*4af0*/  F2FP.F16.F32.PACK_AB R90, R75, R90 ;  /* 0x0000005a4b5a723e */ /* 0x000fc400000000ff */
[----:B------:R-:W-:Y:S02]  /*4b00*/  F2FP.F16.F32.PACK_AB R65, R64, R65 ;  /* 0x000000414041723e */ /* 0x000fe400000000ff */
[----:B------:R-:W-:Y:S02]  /*4b10*/  FSEL R64, R88, RZ, P5 ;  /* 0x000000ff58407208 */ /* 0x000fe40002800000 */
[----:B------:R-:W-:Y:S02]  /*4b20*/  FSEL R75, R74, RZ, P2 ;  /* 0x000000ff4a4b7208 */ /* 0x000fe40001000000 */
[----:B------:R-:W-:Y:S02]  /*4b30*/  FSEL R88, R88, RZ, P3 ;  /* 0x000000ff58587208 */ /* 0x000fe40001800000 */
[----:B------:R-:W-:Y:S02]  /*4b40*/  FSEL R74, R74, RZ, P4 ;  /* 0x000000ff4a4a7208 */ /* 0x000fe40002000000 */
[----:B------:R-:W-:-:S02]  /*4b50*/  F2FP.F16.F32.PACK_AB R88, R88, R75 ;  /* 0x0000004b5858723e */ /* 0x000fc400000000ff */
[----:B------:R-:W-:Y:S01]  /*4b60*/  F2FP.F16.F32.PACK_AB R64, R64, R74 ;  /* 0x0000004a4040723e */ /* 0x000fe200000000ff */
[----:B------:R-:W-:Y:S06]  /*4b70*/  BRA `(.L_x_878) ;  /* 0x0000000c00f47947 */ /* 0x000fec0003800000 */
.L_x_881:
        /* <DEDUP_REMOVED lines=18> */
[----:B------:R-:W-:Y:S01]  /*4ca0*/  FFMA.FTZ R189, R189, R184, R213 ;  /* 0x000000b8bdbd7223 */ /* 0x000fe200000100d5 */
        /* <DEDUP_REMOVED lines=10> */
[C---:B------:R-:W-:Y:S01]  /*4d50*/  LOP3.LUT P5, RZ, R139.reuse, 0xff, RZ, 0xc0, !PT ;  /* 0x000000ff8bff7812 */ /* 0x040fe200078ac0ff */
[----:B------:R-:W-:Y:S01]  /*4d60*/  FADD.FTZ R186, R186, -R187 ;  /* 0x800000bbbaba7221 */ /* 0x000fe20000010000 */
[----:B------:R-:W-:Y:S01]  /*4d70*/  ISETP.GE.U32.AND.EX P3, PT, R139, 0x1000000, PT, P3 ;  /* 0x010000008b00780c */ /* 0x000fe20003f66130 */
[----:B------:R-:W-:Y:S01]  /*4d80*/  FMUL.FTZ R89, R93, UR6 ;  /* 0x000000065d597c20 */ /* 0x000fe20008410000 */
[----:B------:R-:W-:Y:S01]  /*4d90*/  F2FP.F16.F32.PACK_AB R67, R65, R67 ;  /* 0x000000434143723e */ /* 0x000fe200000000ff */
[----:B------:R-:W-:Y:S01]  /*4da0*/  FMUL.FTZ R65, R192, UR6 ;  /* 0x00000006c0417c20 */ /* 0x000fe20008410000 */
[----:B------:R-:W-:Y:S01]  /*4db0*/  FSEL R66, R90, RZ, P6 ;  /* 0x000000ff5a427208 */ /* 0x000fe20003000000 */
[----:B------:R-:W-:Y:S01]  /*4dc0*/  FMUL.FTZ R186, R173, R186 ;  /* 0x000000baadba7220 */ /* 0x000fe20000410000 */
[----:B------:R-:W-:Y:S01]  /*4dd0*/  FSEL R74, R74, RZ, P3 ;  /* 0x000000ff4a4a7208 */ /* 0x000fe20001800000 */
[-CC-:B------:R-:W-:Y:S01]  /*4de0*/  FFMA.FTZ R191, R191, R184.reuse, R213.reuse ;  /* 0x000000b8bfbf7223 */ /* 0x180fe200000100d5 */
[----:B------:R-:W-:Y:S01]  /*4df0*/  FSEL R90, R90, RZ, P5 ;  /* 0x000000ff5a5a7208 */ /* 0x000fe20002800000 */
[----:B------:R-:W-:Y:S01]  /*4e00*/  FFMA.FTZ R179, R179, R184, R213 ;  /* 0x000000b8b3b37223 */ /* 0x000fe200000100d5 */
[----:B------:R-:W-:Y:S01]  /*4e10*/  LOP3.LUT P2, RZ, R64, 0xff0000, RZ, 0xc0, !PT ;  /* 0x00ff000040ff7812 */ /* 0x000fe2000784c0ff */
        /* <DEDUP_REMOVED lines=10> */
[----:B------:R-:W-:Y:S01]  /*4ec0*/  F2FP.F16.F32.PACK_AB R66, R64, R66 ;  /* 0x000000424042723e */ /* 0x000fe200000000ff */
[----:B------:R-:W-:Y:S01]  /*4ed0*/  FMUL.FTZ R64, R186, UR6 ;  /* 0x00000006ba407c20 */ /* 0x000fe20008410000 */
[----:B------:R-:W-:Y:S02]  /*4ee0*/  FSEL R65, R65, RZ, P4 ;  /* 0x000000ff41417208 */ /* 0x000fe40002000000 */
[C---:B------:R-:W-:Y:S02]  /*4ef0*/  LOP3.LUT P4, RZ, R138.reuse, 0xff0000, RZ, 0xc0, !PT ;  /* 0x00ff00008aff7812 */ /* 0x040fe4000788c0ff */
[----:B------:R-:W-:Y:S02]  /*4f00*/  F2FP.F16.F32.PACK_AB R90, R65, R90 ;  /* 0x0000005a415a723e */ /* 0x000fe400000000ff */
[----:B------:R-:W-:Y:S02]  /*4f10*/  FSEL R65, R89, RZ, P2 ;  /* 0x000000ff59417208 */ /* 0x000fe40001000000 */
[----:B------:R-:W-:-:S02]  /*4f20*/  LOP3.LUT P2, RZ, R138, 0xff000000, RZ, 0xc0, !PT ;  /* 0xff0000008aff7812 */ /* 0x000fc4000784c0ff */
[----:B------:R-:W-:Y:S02]  /*4f30*/  F2FP.F16.F32.PACK_AB R91, R74, R91 ;  /* 0x0000005b4a5b723e */ /* 0x000fe400000000ff */
[----:B------:R-:W-:Y:S02]  /*4f40*/  FSEL R89, R89, RZ, P4 ;  /* 0x000000ff59597208 */ /* 0x000fe40002000000 */
[C---:B------:R-:W-:Y:S02]  /*4f50*/  FSEL R74, R64.reuse, RZ, P2 ;  /* 0x000000ff404a7208 */ /* 0x040fe40001000000 */
[----:B------:R-:W-:Y:S02]  /*4f60*/  FSEL R64, R64, RZ, P3 ;  /* 0x000000ff40407208 */ /* 0x000fe40001800000 */
[----:B------:R-:W-:Y:S01]  /*4f70*/  F2FP.F16.F32.PACK_AB R89, R74, R89 ;  /* 0x000000594a59723e */ /* 0x000fe200000000ff */
[----:B------:R-:W-:Y:S01]  /*4f80*/  FMUL.FTZ R74, R185, UR6 ;  /* 0x00000006b94a7c20 */ /* 0x000fe20008410000 */
[----:B------:R-:W-:-:S02]  /*4f90*/  LOP3.LUT P2, RZ, R138, 0xff, RZ, 0xc0, !PT ;  /* 0x000000ff8aff7812 */ /* 0x000fc4000784c0ff */
[----:B------:R-:W-:Y:S02]  /*4fa0*/  LOP3.LUT P3, RZ, R138, 0xff00, RZ, 0xc0, !PT ;  /* 0x0000ff008aff7812 */ /* 0x000fe4000786c0ff */
[----:B------:R-:W-:Y:S02]  /*4fb0*/  F2FP.F16.F32.PACK_AB R95, R75, R95 ;  /* 0x0000005f4b5f723e */ /* 0x000fe400000000ff */
[----:B------:R-:W-:Y:S02]  /*4fc0*/  F2FP.F16.F32.PACK_AB R65, R64, R65 ;  /* 0x000000414041723e */ /* 0x000fe400000000ff */
[----:B------:R-:W-:Y:S02]  /*4fd0*/  FSEL R64, R88, RZ, P6 ;  /* 0x000000ff58407208 */ /* 0x000fe40003000000 */
[----:B------:R-:W-:Y:S02]  /*4fe0*/  FSEL R75, R74, RZ, P2 ;  /* 0x000000ff4a4b7208 */ /* 0x000fe40001000000 */
[----:B------:R-:W-:-:S02]  /*4ff0*/  FSEL R88, R88, RZ, P3 ;  /* 0x000000ff58587208 */ /* 0x000fc40001800000 */
[----:B------:R-:W-:Y:S02]  /*5000*/  FSEL R74, R74, RZ, P5 ;  /* 0x000000ff4a4a7208 */ /* 0x000fe40002800000 */
[----:B------:R-:W-:Y:S02]  /*5010*/  F2FP.F16.F32.PACK_AB R94, R192, R94 ;  /* 0x0000005ec05e723e */ /* 0x000fe400000000ff */
[----:B------:R-:W-:Y:S02]  /*5020*/  F2FP.F16.F32.PACK_AB R93, R186, R93 ;  /* 0x0000005dba5d723e */ /* 0x000fe400000000ff */
[----:B------:R-:W-:Y:S02]  /*5030*/  F2FP.F16.F32.PACK_AB R92, R92, R185 ;  /* 0x000000b95c5c723e */ /* 0x000fe400000000ff */
[----:B------:R-:W-:Y:S02]  /*5040*/  F2FP.F16.F32.PACK_AB R88, R88, R75 ;  /* 0x0000004b5858723e */ /* 0x000fe400000000ff */
[----:B------:R-:W-:Y:S01]  /*5050*/  F2FP.F16.F32.PACK_AB R64, R64, R74 ;  /* 0x0000004a4040723e */ /* 0x000fe200000000ff */
[----:B------:R-:W-:Y:S06]  /*5060*/  BRA `(.L_x_878) ;  /* 0x0000000800b87947 */ /* 0x000fec0003800000 */
.L_x_880:
[----:B------:R-:W-:Y:S01]  /*5070*/  UMOV UR4, UR8 ;  /* 0x0000000800047c82 */ /* 0x000fe20008000000 */
[----:B------:R-:W-:Y:S01]  /*5080*/  UMOV UR5, UR9 ;  /* 0x0000000900057c82 */ /* 0x000fe20008000000 */
[----:B------:R-:W-:-:S04]  /*5090*/  UISETP.NE.U32.AND UP0, UPT, UR4, URZ, UPT ;  /* 0x000000ff0400728c */ /* 0x000fc8000bf05070 */
[----:B------:R-:W-:-:S09]  /*50a0*/  UISETP.NE.AND.EX UP0, UPT, UR5, URZ, UPT, UP0 ;  /* 0x000000ff0500728c */ /* 0x000fd2000bf05300 */
[----:B------:R-:W-:Y:S05]  /*50b0*/  BRA.U UP0, `(.L_x_882) ;  /* 0x00000005004c7547 */ /* 0x000fea000b800000 */
[-CC-:B------:R-:W-:Y:S01]  /*50c0*/  FFMA.FTZ R199, R199, R184.reuse, R213.reuse ;  /* 0x000000b8c7c77223 */ /* 0x180fe200000100d5 */
[--C-:B-----5:R-:W-:Y:S02]  /*50d0*/  HADD2.F32 R74, -RZ, R63.reuse.H0_H0 ;  /* 0x2000003fff4a7230 */ /* 0x120fe40000004100 */
[-CC-:B------:R-:W-:Y:S01]  /*50e0*/  FFMA.FTZ R197, R197, R184.reuse, R213.reuse ;  /* 0x000000b8c5c57223 */ /* 0x180fe200000100d5 */
[----:B------:R-:W-:Y:S01]  /*50f0*/  FFMA.FTZ R195, R195, R184, R213 ;  /* 0x000000b8c3c37223 */ /* 0x000fe200000100d5 */
[----:B-1----:R-:W-:Y:S01]  /*5100*/  FADD.FTZ R67, R198, -R199 ;  /* 0x800000c7c6437221 */ /* 0x002fe20000010000 */
[----:B------:R-:W-:Y:S02]  /*5110*/  HADD2.F32 R90, -RZ, R62.H0_H0 ;  /* 0x2000003eff5a7230 */ /* 0x000fe40000004100 */
[----:B------:R-:W-:Y:S01]  /*5120*/  FADD.FTZ R66, R196, -R197 ;  /* 0x800000c5c4427221 */ /* 0x000fe20000010000 */
[----:B------:R-:W-:Y:S01]  /*5130*/  FADD.FTZ R195, R194, -R195 ;  /* 0x800000c3c2c37221 */ /* 0x000fe20000010000 */
[C---:B------:R-:W-:Y:S01]  /*5140*/  FFMA.FTZ R67, R173.reuse, R67, R74 ;  /* 0x00000043ad437223 */ /* 0x040fe2000001004a */
[----:B------:R-:W-:Y:S01]  /*5150*/  HADD2.F32 R74, -RZ, R63.H1_H1 ;  /* 0x3000003fff4a7230 */ /* 0x000fe20000004100 */
[----:B------:R-:W-:Y:S01]  /*5160*/  ISETP.GE.U32.AND P2, PT, R64, RZ, PT ;  /* 0x000000ff4000720c */ /* 0x000fe20003f46070 */
[----:B------:R-:W-:Y:S01]  /*5170*/  FFMA.FTZ R90, R173, R195, R90 ;  /* 0x000000c3ad5a7223 */ /* 0x000fe2000001005a */
[----:B------:R-:W-:Y:S01]  /*5180*/  FMUL.FTZ R67, R67, UR6 ;  /* 0x0000000643437c20 */ /* 0x000fe20008410000 */
[----:B------:R-:W-:Y:S01]  /*5190*/  ISETP.GE.U32.AND P3, PT, R138, RZ, PT ;  /* 0x000000ff8a00720c */ /* 0x000fe20003f66070 */
[----:B------:R-:W-:Y:S01]  /*51a0*/  FFMA.FTZ R66, R173, R66, R74 ;  /* 0x00000042ad427223 */ /* 0x000fe2000001004a */
[----:B------:R-:W-:Y:S01]  /*51b0*/  LOP3.LUT P5, RZ, R65, 0xff0000, RZ, 0xc0, !PT ;  /* 0x00ff000041ff7812 */ /* 0x000fe200078ac0ff */
[----:B------:R-:W-:Y:S01]  /*51c0*/  FMUL.FTZ R90, R90, UR6 ;  /* 0x000000065a5a7c20 */ /* 0x000fe20008410000 */
[----:B------:R-:W-:Y:S01]  /*51d0*/  LOP3.LUT P4, RZ, R139, 0xff0000, RZ, 0xc0, !PT ;  /* 0x00ff00008bff7812 */ /* 0x000fe2000788c0ff */
[----:B------:R-:W-:Y:S01]  /*51e0*/  FMUL.FTZ R66, R66, UR6 ;  /* 0x0000000642427c20 */ /* 0x000fe20008410000 */
[----:B------:R-:W-:Y:S01]  /*51f0*/  ISETP.GE.U32.AND.EX P2, PT, R65, 0x1000000, PT, P2 ;  /* 0x010000004100780c */ /* 0x000fe20003f46120 */
[-CC-:B------:R-:W-:Y:S01]  /*5200*/  FFMA.FTZ R193, R193, R184.reuse, R213.reuse ;  /* 0x000000b8c1c17223 */ /* 0x180fe200000100d5 */
[----:B------:R-:W-:Y:S01]  /*5210*/  ISETP.GE.U32.AND.EX P3, PT, R139, 0x1000000, PT, P3 ;  /* 0x010000008b00780c */ /* 0x000fe20003f66130 */
[-C--:B------:R-:W-:Y:S01]  /*5220*/  FFMA.FTZ R189, R189, R184.reuse, R213 ;  /* 0x000000b8bdbd7223 */ /* 0x080fe200000100d5 */
[----:B------:R-:W-:Y:S01]  /*5230*/  LOP3.LUT P6, RZ, R65, 0xff, RZ, 0xc0, !PT ;  /* 0x000000ff41ff7812 */ /* 0x000fe200078cc0ff */
[----:B------:R-:W-:Y:S01]  /*5240*/  FADD.FTZ R193, R192, -R193 ;  /* 0x800000c1c0c17221 */ /* 0x000fe20000010000 */
[----:B------:R-:W-:Y:S01]  /*5250*/  FSEL R74, R67, RZ, P5 ;  /* 0x000000ff434a7208 */ /* 0x000fe20002800000 */
[-C--:B------:R-:W-:Y:S01]  /*5260*/  FFMA.FTZ R187, R187, R184.reuse, R213 ;  /* 0x000000b8bbbb7223 */ /* 0x080fe200000100d5 */
[----:B------:R-:W-:Y:S01]  /*5270*/  LOP3.LUT P5, RZ, R139, 0xff, RZ, 0xc0, !PT ;  /* 0x000000ff8bff7812 */ /* 0x000fe200078ac0ff */
[----:B------:R-:W-:Y:S01]  /*5280*/  FADD.FTZ R188, R188, -R189 ;  /* 0x800000bdbcbc7221 */ /* 0x000fe20000010000 */
[----:B------:R-:W-:Y:S01]  /*5290*/  FSEL R91, R67, RZ, P4 ;  /* 0x000000ff435b7208 */ /* 0x000fe20002000000 */
[----:B------:R-:W-:Y:S01]  /*52a0*/  FADD.FTZ R186, R186, -R187 ;  /* 0x800000bbbaba7221 */ /* 0x000fe20000010000 */
[----:B------:R-:W-:Y:S01]  /*52b0*/  LOP3.LUT P4, RZ, R65, 0xff00, RZ, 0xc0, !PT ;  /* 0x0000ff0041ff7812 */ /* 0x000fe2000788c0ff */
[-CC-:B------:R-:W-:Y:S01]  /*52c0*/  FFMA.FTZ R191, R191, R184.reuse, R213.reuse ;  /* 0x000000b8bfbf7223 */ /* 0x180fe200000100d5 */
[C---:B------:R-:W-:Y:S01]  /*52d0*/  FSEL R67, R66.reuse, RZ, P2 ;  /* 0x000000ff42437208 */ /* 0x040fe20001000000 */
[----:B------:R-:W-:Y:S01]  /*52e0*/  FFMA.FTZ R179, R179, R184, R213 ;  /* 0x000000b8b3b37223 */ /* 0x000fe200000100d5 */
[----:B------:R-:W-:Y:S01]  /*52f0*/  FSEL R65, R66, RZ, P3 ;  /* 0x000000ff42417208 */ /* 0x000fe20001800000 */
[----:B------:R-:W-:Y:S01]  /*5300*/  FADD.FTZ R190, R190, -R191 ;  /* 0x800000bfbebe7221 */ /* 0x000fe20000010000 */
[C---:B------:R-:W-:Y:S01]  /*5310*/  FSEL R66, R90.reuse, RZ, P6 ;  /* 0x000000ff5a427208 */ /* 0x040fe20003000000 */
[----:B------:R-:W-:Y:S01]  /*5320*/  FADD.FTZ R185, R185, -R179 ;  /* 0x800000b3b9b97221 */ /* 0x000fe20000010000 */
[----:B------:R-:W-:-:S02]  /*5330*/  FSEL R90, R90, RZ, P5 ;  /* 0x000000ff5a5a7208 */ /* 0x000fc40002800000 */
[C---:B------:R-:W-:Y:S02]  /*5340*/  LOP3.LUT P2, RZ, R64.reuse, 0xff0000, RZ, 0xc0, !PT ;  /* 0x00ff000040ff7812 */ /* 0x040fe4000784c0ff */
[C---:B------:R-:W-:Y:S02]  /*5350*/  LOP3.LUT P3, RZ, R64.reuse, 0xff000000, RZ, 0xc0, !PT ;  /* 0xff00000040ff7812 */ /* 0x040fe4000786c0ff */
[C---:B------:R-:W-:Y:S02]  /*5360*/  LOP3.LUT P6, RZ, R64.reuse, 0xff00, RZ, 0xc0, !PT ;  /* 0x0000ff0040ff7812 */ /* 0x040fe400078cc0ff */
[----:B------:R-:W-:Y:S01]  /*5370*/  LOP3.LUT P5, RZ, R64, 0xff, RZ, 0xc0, !PT ;  /* 0x000000ff40ff7812 */ /* 0x000fe200078ac0ff */
[----:B------:R-:W-:Y:S01]  /*5380*/  HADD2.F32 R64, -RZ, R62.H1_H1 ;  /* 0x3000003eff407230 */ /* 0x000fe20000004100 */
[----:B------:R-:W-:Y:S01]  /*5390*/  F2FP.F16.F32.PACK_AB R91, R65, R91 ;  /* 0x0000005b415b723e */ /* 0x000fe200000000ff */
[----:B------:R-:W-:Y:S01]  /*53a0*/  HADD2.F32 R65, -RZ, R61.H1_H1 ;  /* 0x3000003dff417230 */ /* 0x000fe20000004100 */
[----:B------:R-:W-:Y:S01]  /*53b0*/  F2FP.F16.F32.PACK_AB R67, R67, R74 ;  /* 0x0000004a4343723e */ /* 0x000fe200000000ff */
[----:B------:R-:W-:-:S02]  /*53c0*/  HADD2.F32 R74, -RZ, R60.H1_H1 ;  /* 0x3000003cff4a7230 */ /* 0x000fc40000004100 */
[C---:B------:R-:W-:Y:S01]  /*53d0*/  FFMA.FTZ R64, R173.reuse, R193, R64 ;  /* 0x000000c1ad407223 */ /* 0x040fe20000010040 */
[----:B------:R-:W-:-:S03]  /*53e0*/  FFMA.FTZ R186, R173, R186, R65 ;  /* 0x000000baadba7223 */ /* 0x000fc60000010041 */
[----:B------:R-:W-:Y:S01]  /*53f0*/  FMUL.FTZ R75, R64, UR6 ;  /* 0x00000006404b7c20 */ /* 0x000fe20008410000 */
[----:B------:R-:W-:-:S04]  /*5400*/  FFMA.FTZ R190, R173, R190, R74 ;  /* 0x000000beadbe7223 */ /* 0x000fc8000001004a */
[----:B------:R-:W-:Y:S01]  /*5410*/  FSEL R64, R75, RZ, P4 ;  /* 0x000000ff4b407208 */ /* 0x000fe20002000000 */
[----:B------:R-:W-:Y:S01]  /*5420*/  FMUL.FTZ R190, R190, UR6 ;  /* 0x00000006bebe7c20 */ /* 0x000fe20008410000 */
[----:B------:R-:W-:Y:S02]  /*5430*/  LOP3.LUT P4, RZ, R139, 0xff00, RZ, 0xc0, !PT ;  /* 0x0000ff008bff7812 */ /* 0x000fe4000788c0ff */
[----:B------:R-:W-:Y:S01]  /*5440*/  F2FP.F16.F32.PACK_AB R66, R64, R66 ;  /* 0x000000424042723e */ /* 0x000fe200000000ff */
[----:B------:R-:W-:Y:S01]  /*5450*/  HADD2.F32 R64, -RZ, R61.H0_H0 ;  /* 0x2000003dff407230 */ /* 0x000fe20000004100 */
[----:B------:R-:W-:Y:S02]  /*5460*/  FSEL R75, R75, RZ, P4 ;  /* 0x000000ff4b4b7208 */ /* 0x000fe40002000000 */
[----:B------:R-:W-:Y:S02]  /*5470*/  LOP3.LUT P4, RZ, R138, 0xff0000, RZ, 0xc0, !PT ;  /* 0x00ff00008aff7812 */ /* 0x000fe4000788c0ff */
[----:B------:R-:W-:Y:S01]  /*5480*/  FFMA.FTZ R64, R173, R188, R64 ;  /* 0x000000bcad407223 */ /* 0x000fe20000010040 */
[----:B------:R-:W-:-:S03]  /*5490*/  F2FP.F16.F32.PACK_AB R90, R75, R90 ;  /* 0x0000005a4b5a723e */ /* 0x000fc600000000ff */
[----:B------:R-:W-:Y:S01]  /*54a0*/  FMUL.FTZ R65, R64, UR6 ;  /* 0x0000000640417c20 */ /* 0x000fe20008410000 */
[----:B------:R-:W-:-:S04]  /*54b0*/  FMUL.FTZ R64, R186, UR6 ;  /* 0x00000006ba407c20 */ /* 0x000fc80008410000 */
[C---:B------:R-:W-:Y:S02]  /*54c0*/  FSEL R89, R65.reuse, RZ, P4 ;  /* 0x000000ff41597208 */ /* 0x040fe40002000000 */
[----:B------:R-:W-:Y:S02]  /*54d0*/  LOP3.LUT P4, RZ, R138, 0xff000000, RZ, 0xc0, !PT ;  /* 0xff0000008aff7812 */ /* 0x000fe4000788c0ff */
[----:B------:R-:W-:Y:S02]  /*54e0*/  FSEL R65, R65, RZ, P2 ;  /* 0x000000ff41417208 */ /* 0x000fe40001000000 */
[C---:B------:R-:W-:Y:S02]  /*54f0*/  FSEL R74, R64.reuse, RZ, P4 ;  /* 0x000000ff404a7208 */ /* 0x040fe40002000000 */
[----:B------:R-:W-:Y:S02]  /*5500*/  FSEL R64, R64, RZ, P3 ;  /* 0x000000ff40407208 */ /* 0x000fe40001800000 */
[----:B------:R-:W-:Y:S01]  /*5510*/  F2FP.F16.F32.PACK_AB R89, R74, R89 ;  /* 0x000000594a59723e */ /* 0x000fe200000000ff */
[----:B------:R-:W-:Y:S01]  /*5520*/  HADD2.F32 R74, -RZ, R60.H0_H0 ;  /* 0x2000003cff4a7230 */ /* 0x000fe20000004100 */
[----:B------:R-:W-:-:S02]  /*5530*/  LOP3.LUT P2, RZ, R138, 0xff, RZ, 0xc0, !PT ;  /* 0x000000ff8aff7812 */ /* 0x000fc4000784c0ff */
[----:B------:R-:W-:Y:S02]  /*5540*/  LOP3.LUT P3, RZ, R138, 0xff00, RZ, 0xc0, !PT ;  /* 0x0000ff008aff7812 */ /* 0x000fe4000786c0ff */
[----:B------:R-:W-:Y:S01]  /*5550*/  FFMA.FTZ R74, R173, R185, R74 ;  /* 0x000000b9ad4a7223 */ /* 0x000fe2000001004a */
[----:B------:R-:W-:Y:S02]  /*5560*/  F2FP.F16.F32.PACK_AB R65, R64, R65 ;  /* 0x000000414041723e */ /* 0x000fe400000000ff */
[----:B------:R-:W-:Y:S01]  /*5570*/  FSEL R64, R190, RZ, P6 ;  /* 0x000000ffbe407208 */ /* 0x000fe20003000000 */
[----:B------:R-:W-:Y:S01]  /*5580*/  FMUL.FTZ R74, R74, UR6 ;  /* 0x000000064a4a7c20 */ /* 0x000fe20008410000 */
[----:B------:R-:W-:-:S04]  /*5590*/  FSEL R88, R190, RZ, P3 ;  /* 0x000000ffbe587208 */ /* 0x000fc80001800000 */
[C---:B------:R-:W-:Y:S02]  /*55a0*/  FSEL R75, R74.reuse, RZ, P2 ;  /* 0x000000ff4a4b7208 */ /* 0x040fe40001000000 */
[----:B------:R-:W-:Y:S02]  /*55b0*/  FSEL R74, R74, RZ, P5 ;  /* 0x000000ff4a4a7208 */ /* 0x000fe40002800000 */
[----:B------:R-:W-:Y:S02]  /*55c0*/  F2FP.F16.F32.PACK_AB R88, R88, R75 ;  /* 0x0000004b5858723e */ /* 0x000fe400000000ff */
[----:B------:R-:W-:Y:S01]  /*55d0*/  F2FP.F16.F32.PACK_AB R64, R64, R74 ;  /* 0x0000004a4040723e */ /* 0x000fe200000000ff */
[----:B------:R-:W-:Y:S06]  /*55e0*/  BRA `(.L_x_878) ;  /* 0x0000000400587947 */ /* 0x000fec0003800000 */
.L_x_882:
[-CC-:B------:R-:W-:Y:S01]  /*55f0*/  FFMA.FTZ R199, R199, R184.reuse, R213.reuse ;  /* 0x000000b8c7c77223 */ /* 0x180fe200000100d5 */
[-CC-:B------:R-:W-:Y:S01]  /*5600*/  FFMA.FTZ R197, R197, R184.reuse, R213.reuse ;  /* 0x000000b8c5c57223 */ /* 0x180fe200000100d5 */
[--C-:B-1---5:R-:W-:Y:S02]  /*5610*/  HADD2.F32 R67, -RZ, R63.reuse.H0_H0 ;  /* 0x2000003fff437230 */ /* 0x122fe40000004100 */
[----:B------:R-:W-:Y:S01]  /*5620*/  FFMA.FTZ R94, R195, R184, R213 ;  /* 0x000000b8c35e7223 */ /* 0x000fe200000100d5 */
[----:B------:R-:W-:Y:S01]  /*5630*/  FADD.FTZ R88, R198, -R199 ;  /* 0x800000c7c6587221 */ /* 0x000fe20000010000 */
[----:B------:R-:W-:Y:S02]  /*5640*/  HADD2.F32 R66, -RZ, R63.H1_H1 ;  /* 0x3000003fff427230 */ /* 0x000fe40000004100 */
[----:B------:R-:W-:Y:S01]  /*5650*/  FADD.FTZ R95, R196, -R197 ;  /* 0x800000c5c45f7221 */ /* 0x000fe20000010000 */
[----:B------:R-:W-:Y:S01]  /*5660*/  FADD.FTZ R94, R194, -R94 ;  /* 0x8000005ec25e7221 */ /* 0x000fe20000010000 */
[----:B------:R-:W-:Y:S01]  /*5670*/  FFMA.FTZ R88, R173, R88, R67 ;  /* 0x00000058ad587223 */ /* 0x000fe20000010043 */
[----:B------:R-:W-:-:S02]  /*5680*/  HADD2.F32 R67, -RZ, R62.H0_H0 ;  /* 0x2000003eff437230 */ /* 0x000fc40000004100 */
[----:B------:R-:W-:Y:S01]  /*5690*/  FFMA.FTZ R95, R173, R95, R66 ;  /* 0x0000005fad5f7223 */ /* 0x000fe20000010042 */
[----:B------:R-:W-:Y:S01]  /*56a0*/  ISETP.GE.U32.AND P2, PT, R64, RZ, PT ;  /* 0x000000ff4000720c */ /* 0x000fe20003f46070 */
[----:B------:R-:W-:Y:S01]  /*56b0*/  FMUL.FTZ R91, R88, UR6 ;  /* 0x00000006585b7c20 */ /* 0x000fe20008410000 */
[----:B------:R-:W-:Y:S01]  /*56c0*/  FFMA.FTZ R193, R193, R184, R213 ;  /* 0x000000b8c1c17223 */ /* 0x000fe200000100d5 */
[----:B------:R-:W-:Y:S01]  /*56d0*/  LOP3.LUT P5, RZ, R65, 0xff0000, RZ, 0xc0, !PT ;  /* 0x00ff000041ff7812 */ /* 0x000fe200078ac0ff */
[----:B------:R-:W-:Y:S01]  /*56e0*/  FMUL.FTZ R75, R95, UR6 ;  /* 0x000000065f4b7c20 */ /* 0x000fe20008410000 */
[----:B------:R-:W-:Y:S01]  /*56f0*/  LOP3.LUT P4, RZ, R139, 0xff0000, RZ, 0xc0, !PT ;  /* 0x00ff00008bff7812 */ /* 0x000fe2000788c0ff */
[----:B------:R-:W-:Y:S02]  /*5700*/  HADD2.F32 R66, -RZ, R62.H1_H1 ;  /* 0x3000003eff427230 */ /* 0x000fe40000004100 */
[----:B------:R-:W-:Y:S01]  /*5710*/  FFMA.FTZ R94, R173, R94, R67 ;  /* 0x0000005ead5e7223 */ /* 0x000fe20000010043 */
[----:B------:R-:W-:Y:S01]  /*5720*/  ISETP.GE.U32.AND.EX P2, PT, R65, 0x1000000, PT, P2 ;  /* 0x010000004100780c */ /* 0x000fe20003f46120 */
[----:B------:R-:W-:Y:S01]  /*5730*/  FADD.FTZ R74, R192, -R193 ;  /* 0x800000c1c04a7221 */ /* 0x000fe20000010000 */
[C---:B------:R-:W-:Y:S01]  /*5740*/  FSEL R67, R91.reuse, RZ, P5 ;  /* 0x000000ff5b437208 */ /* 0x040fe20002800000 */
[----:B------:R-:W-:Y:S01]  /*5750*/  FMUL.FTZ R90, R94, UR6 ;  /* 0x000000065e5a7c20 */ /* 0x000fe20008410000 */
[----:B------:R-:W-:Y:S01]  /*5760*/  FSEL R91, R91, RZ, P4 ;  /* 0x000000ff5b5b7208 */ /* 0x000fe20002000000 */
[----:B------:R-:W-:Y:S01]  /*5770*/  FFMA.FTZ R74, R173, R74, R66 ;  /* 0x0000004aad4a7223 */ /* 0x000fe20000010042 */
[----:B------:R-:W-:Y:S01]  /*5780*/  LOP3.LUT P6, RZ, R65, 0xff, RZ, 0xc0, !PT ;  /* 0x000000ff41ff7812 */ /* 0x000fe200078cc0ff */
[-C--:B------:R-:W-:Y:S01]  /*5790*/  FFMA.FTZ R189, R189, R184.reuse, R213 ;  /* 0x000000b8bdbd7223 */ /* 0x080fe200000100d5 */
[----:B------:R-:W-:Y:S01]  /*57a0*/  LOP3.LUT P4, RZ, R65, 0xff00, RZ, 0xc0, !PT ;  /* 0x0000ff0041ff7812 */ /* 0x000fe2000788c0ff */
[----:B------:R-:W-:Y:S01]  /*57b0*/  HADD2.F32 R93, -RZ, R61.H0_H0 ;  /* 0x2000003dff5d7230 */ /* 0x000fe20000004100 */
[----:B------:R-:W-:Y:S01]  /*57c0*/  ISETP.GE.U32.AND P3, PT, R138, RZ, PT ;  /* 0x000000ff8a00720c */ /* 0x000fe20003f66070 */
[----:B------:R-:W-:Y:S01]  /*57d0*/  FADD.FTZ R188, R188, -R189 ;  /* 0x800000bdbcbc7221 */ /* 0x000fe20000010000 */
[----:B------:R-:W-:Y:S01]  /*57e0*/  FSEL R65, R75, RZ, P2 ;  /* 0x000000ff4b417208 */ /* 0x000fe20001000000 */
[-CC-:B------:R-:W-:Y:S01]  /*57f0*/  FFMA.FTZ R187, R187, R184.reuse, R213.reuse ;  /* 0x000000b8bbbb7223 */ /* 0x180fe200000100d5 */
[----:B------:R-:W-:Y:S01]  /*5800*/  LOP3.LUT P5, RZ, R139, 0xff, RZ, 0xc0, !PT ;  /* 0x000000ff8bff7812 */ /* 0x000fe200078ac0ff */
[----:B------:R-:W-:Y:S01]  /*5810*/  FFMA.FTZ R179, R179, R184, R213 ;  /* 0x000000b8b3b37223 */ /* 0x000fe200000100d5 */
[----:B------:R-:W-:Y:S01]  /*5820*/  ISETP.GE.U32.AND.EX P3, PT, R139, 0x1000000, PT, P3 ;  /* 0x010000008b00780c */ /* 0x000fe20003f66130 */
[----:B------:R-:W-:Y:S01]  /*5830*/  FFMA.FTZ R93, R173, R188, R93 ;  /* 0x000000bcad5d7223 */ /* 0x000fe2000001005d */
[----:B------:R-:W-:Y:S01]  /*5840*/  F2FP.F16.F32.PACK_AB R67, R65, R67 ;  /* 0x000000434143723e */ /* 0x000fe200000000ff */
[----:B------:R-:W-:Y:S01]  /*5850*/  FMUL.FTZ R65, R74, UR6 ;  /* 0x000000064a417c20 */ /* 0x000fe20008410000 */
[----:B------:R-:W-:Y:S01]  /*5860*/  FSEL R66, R90, RZ, P6 ;  /* 0x000000ff5a427208 */ /* 0x000fe20003000000 */
[----:B------:R-:W-:Y:S01]  /*5870*/  FADD.FTZ R186, R186, -R187 ;  /* 0x800000bbbaba7221 */ /* 0x000fe20000010000 */
[----:B------:R-:W-:Y:S01]  /*5880*/  FSEL R75, R75, RZ, P3 ;  /* 0x000000ff4b4b7208 */ /* 0x000fe20001800000 */
[----:B------:R-:W-:Y:S01]  /*5890*/  FADD.FTZ R185, R185, -R179 ;  /* 0x800000b3b9b97221 */ /* 0x000fe20000010000 */
[----:B------:R-:W-:Y:S01]  /*58a0*/  FSEL R90, R90, RZ, P5 ;  /* 0x000000ff5a5a7208 */ /* 0x000fe20002800000 */
[----:B------:R-:W-:Y:S01]  /*58b0*/  FMUL.FTZ R89, R93, UR6 ;  /* 0x000000065d597c20 */ /* 0x000fe20008410000 */
[C---:B------:R-:W-:Y:S01]  /*58c0*/  LOP3.LUT P2, RZ, R64.reuse, 0xff0000, RZ, 0xc0, !PT ;  /* 0x00ff000040ff7812 */ /* 0x040fe2000784c0ff */
[----:B------:R-:W-:Y:S01]  /*58d0*/  FFMA.FTZ R191, R191, R184, R213 ;  /* 0x000000b8bfbf7223 */ /* 0x000fe200000100d5 */
[C---:B------:R-:W-:Y:S01]  /*58e0*/  LOP3.LUT P3, RZ, R64.reuse, 0xff000000, RZ, 0xc0, !PT ;  /* 0xff00000040ff7812 */ /* 0x040fe2000786c0ff */
[----:B------:R-:W-:Y:S01]  /*58f0*/  HADD2.F32 R92, -RZ, R60.H1_H1 ;  /* 0x3000003cff5c7230 */ /* 0x000fe20000004100 */
[----:B------:R-:W-:Y:S01]  /*5900*/  LOP3.LUT P6, RZ, R64, 0xff00, RZ, 0xc0, !PT ;  /* 0x0000ff0040ff7812 */ /* 0x000fe200078cc0ff */
[----:B------:R-:W-:Y:S01]  /*5910*/  FADD.FTZ R190, R190, -R191 ;  /* 0x800000bfbebe7221 */ /* 0x000fe20000010000 */
[----:B------:R-:W-:-:S02]  /*5920*/  LOP3.LUT P5, RZ, R64, 0xff, RZ, 0xc0, !PT ;  /* 0x000000ff40ff7812 */ /* 0x000fc400078ac0ff */
[----:B------:R-:W-:Y:S01]  /*5930*/  FSEL R64, R65, RZ, P4 ;  /* 0x000000ff41407208 */ /* 0x000fe20002000000 */
[----:B------:R-:W-:Y:S01]  /*5940*/  FFMA.FTZ R92, R173, R190, R92 ;  /* 0x000000bead5c7223 */ /* 0x000fe2000001005c */
[----:B------:R-:W-:Y:S02]  /*5950*/  LOP3.LUT P4, RZ, R139, 0xff00, RZ, 0xc0, !PT ;  /* 0x0000ff008bff7812 */ /* 0x000fe4000788c0ff */
[----:B------:R-:W-:Y:S01]  /*5960*/  F2FP.F16.F32.PACK_AB R66, R64, R66 ;  /* 0x000000424042723e */ /* 0x000fe200000000ff */
[----:B------:R-:W-:Y:S01]  /*5970*/  HADD2.F32 R64, -RZ, R60.H0_H0 ;  /* 0x2000003cff407230 */ /* 0x000fe20000004100 */
[----:B------:R-:W-:Y:S02]  /*5980*/  FSEL R65, R65, RZ, P4 ;  /* 0x000000ff41417208 */ /* 0x000fe40002000000 */
[----:B------:R-:W-:Y:S02]  /*5990*/  LOP3.LUT P4, RZ, R138, 0xff0000, RZ, 0xc0, !PT ;  /* 0x00ff00008aff7812 */ /* 0x000fe4000788c0ff */
[----:B------:R-:W-:Y:S01]  /*59a0*/  F2FP.F16.F32.PACK_AB R90, R65, R90 ;  /* 0x0000005a415a723e */ /* 0x000fe200000000ff */
[----:B------:R-:W-:-:S02]  /*59b0*/  HADD2.F32 R65, -RZ, R61.H1_H1 ;  /* 0x3000003dff417230 */ /* 0x000fc40000004100 */
[----:B------:R-:W-:Y:S01]  /*59c0*/  FFMA.FTZ R185, R173, R185, R64 ;  /* 0x000000b9adb97223 */ /* 0x000fe20000010040 */
[----:B------:R-:W-:Y:S02]  /*59d0*/  F2FP.F16.F32.PACK_AB R94, R74, R94 ;  /* 0x0000005e4a5e723e */ /* 0x000fe400000000ff */
[----:B------:R-:W-:Y:S01]  /*59e0*/  F2FP.F16.F32.PACK_AB R95, R95, R88 ;  /* 0x000000585f5f723e */ /* 0x000fe200000000ff */
[----:B------:R-:W-:Y:S01]  /*59f0*/  FFMA.FTZ R186, R173, R186, R65 ;  /* 0x000000baadba7223 */ /* 0x000fe20000010041 */
[C---:B------:R-:W-:Y:S01]  /*5a00*/  FSEL R65, R89.reuse, RZ, P2 ;  /* 0x000000ff59417208 */ /* 0x040fe20001000000 */
[----:B------:R-:W-:Y:S01]  /*5a10*/  FMUL.FTZ R88, R92, UR6 ;  /* 0x000000065c587c20 */ /* 0x000fe20008410000 */
[----:B------:R-:W-:Y:S01]  /*5a20*/  LOP3.LUT P2, RZ, R138, 0xff000000, RZ, 0xc0, !PT ;  /* 0xff0000008aff7812 */ /* 0x000fe2000784c0ff */
[----:B------:R-:W-:Y:S01]  /*5a30*/  FMUL.FTZ R64, R186, UR6 ;  /* 0x00000006ba407c20 */ /* 0x000fe20008410000 */
[----:B------:R-:W-:Y:S02]  /*5a40*/  FSEL R89, R89, RZ, P4 ;  /* 0x000000ff59597208 */ /* 0x000fe40002000000 */
[----:B------:R-:W-:-:S02]  /*5a50*/  F2FP.F16.F32.PACK_AB R91, R75, R91 ;  /* 0x0000005b4b5b723e */ /* 0x000fc400000000ff */
[C---:B------:R-:W-:Y:S02]  /*5a60*/  FSEL R74, R64.reuse, RZ, P2 ;  /* 0x000000ff404a7208 */ /* 0x040fe40001000000 */
[----:B------:R-:W-:Y:S02]  /*5a70*/  FSEL R64, R64, RZ, P3 ;  /* 0x000000ff40407208 */ /* 0x000fe40001800000 */
[----:B------:R-:W-:Y:S01]  /*5a80*/  F2FP.F16.F32.PACK_AB R89, R74, R89 ;  /* 0x000000594a59723e */ /* 0x000fe200000000ff */
[----:B------:R-:W-:Y:S01]  /*5a90*/  FMUL.FTZ R74, R185, UR6 ;  /* 0x00000006b94a7c20 */ /* 0x000fe20008410000 */
[C---:B------:R-:W-:Y:S02]  /*5aa0*/  LOP3.LUT P2, RZ, R138.reuse, 0xff, RZ, 0xc0, !PT ;  /* 0x000000ff8aff7812 */ /* 0x040fe4000784c0ff */
[----:B------:R-:W-:Y:S02]  /*5ab0*/  LOP3.LUT P3, RZ, R138, 0xff00, RZ, 0xc0, !PT ;  /* 0x0000ff008aff7812 */ /* 0x000fe4000786c0ff */
[----:B------:R-:W-:-:S02]  /*5ac0*/  F2FP.F16.F32.PACK_AB R65, R64, R65 ;  /* 0x000000414041723e */ /* 0x000fc400000000ff */
[----:B------:R-:W-:Y:S02]  /*5ad0*/  FSEL R64, R88, RZ, P6 ;  /* 0x000000ff58407208 */ /* 0x000fe40003000000 */
[----:B------:R-:W-:Y:S02]  /*5ae0*/  FSEL R75, R74, RZ, P2 ;  /* 0x000000ff4a4b7208 */ /* 0x000fe40001000000 */
[----:B------:R-:W-:Y:S02]  /*5af0*/  FSEL R88, R88, RZ, P3 ;  /* 0x000000ff58587208 */ /* 0x000fe40001800000 */
[----:B------:R-:W-:Y:S02]  /*5b00*/  FSEL R74, R74, RZ, P5 ;  /* 0x000000ff4a4a7208 */ /* 0x000fe40002800000 */
[----:B------:R-:W-:Y:S02]  /*5b10*/  F2FP.F16.F32.PACK_AB R93, R186, R93 ;  /* 0x0000005dba5d723e */ /* 0x000fe400000000ff */
[----:B------:R-:W-:-:S02]  /*5b20*/  F2FP.F16.F32.PACK_AB R92, R92, R185 ;  /* 0x000000b95c5c723e */ /* 0x000fc400000000ff */
[----:B------:R-:W-:Y:S02]  /*5b30*/  F2FP.F16.F32.PACK_AB R88, R88, R75 ;  /* 0x0000004b5858723e */ /* 0x000fe400000000ff */
[----:B------:R-:W-:-:S07]  /*5b40*/  F2FP.F16.F32.PACK_AB R64, R64, R74 ;  /* 0x0000004a4040723e */ /* 0x000fce00000000ff */
.L_x_878:
[----:B------:R-:W-:Y:S01]  /*5b50*/  ISETP.NE.U32.AND P2, PT, RZ, UR4, PT ;  /* 0x00000004ff007c0c */ /* 0x000fe2000bf45070 */
[----:B------:R-:W0:Y:S03]  /*5b60*/  LDC.64 R158, c[0x0][0x468] ;  /* 0x00011a00ff9e7b82 */ /* 0x000e260000000a00 */
[----:B------:R-:W-:-:S13]  /*5b70*/  ISETP.NE.AND.EX P2, PT, RZ, UR5, PT, P2 ;  /* 0x00000005ff007c0c */ /* 0x000fda000bf45320 */
        /* <DEDUP_REMOVED lines=12> */
[-CC-:B------:R-:W-:Y:S01]  /*5c40*/  FFMA.FTZ R204, R204, R184.reuse, R213.reuse ;  /* 0x000000b8cccc7223 */ /* 0x180fe200000100d5 */
[--C-:B------:R-:W-:Y:S01]  /*5c50*/  HADD2.F32 R95, -RZ, R59.reuse.H0_H0 ;  /* 0x2000003bff5f7230 */ /* 0x100fe20000004100 */
[----:B------:R-:W-:Y:S01]  /*5c60*/  ISETP.GE.U32.AND P3, PT, R140, RZ, PT ;  /* 0x000000ff8c00720c */ /* 0x000fe20003f66070 */
[----:B0-----:R-:W-:Y:S02]  /*5c70*/  HADD2.F32 R64, -RZ, R59.H1_H1 ;  /* 0x3000003bff407230 */ /* 0x001fe40000004100 */
[----:B------:R-:W-:Y:S01]  /*5c80*/  FADD.FTZ R206, R205, -R206 ;  /* 0x800000cecdce7221 */ /* 0x000fe20000010000 */
[----:B------:R-:W-:Y:S01]  /*5c90*/  FADD.FTZ R204, R203, -R204 ;  /* 0x800000cccbcc7221 */ /* 0x000fe20000010000 */
[----:B------:R-:W-:Y:S01]  /*5ca0*/  ISETP.GE.U32.AND P4, PT, R72, RZ, PT ;  /* 0x000000ff4800720c */ /* 0x000fe20003f86070 */
[----:B------:R-:W-:Y:S01]  /*5cb0*/  FFMA.FTZ R161, R161, R184, R213 ;  /* 0x000000b8a1a17223 */ /* 0x000fe200000100d5 */
[C---:B------:R-:W-:Y:S01]  /*5cc0*/  FFMA.FTZ R95, R173.reuse, R206, R95 ;  /* 0x000000cead5f7223 */ /* 0x040fe2000001005f */
[----:B------:R-:W-:Y:S01]  /*5cd0*/  FFMA.FTZ R64, R173, R204, R64 ;  /* 0x000000ccad407223 */ /* 0x000fe20000010040 */
[----:B------:R-:W-:Y:S01]  /*5ce0*/  ISETP.GE.U32.AND.EX P3, PT, R141, 0x1000000, PT, P3 ;  /* 0x010000008d00780c */ /* 0x000fe20003f66130 */
[----:B------:R-:W-:Y:S01]  /*5cf0*/  FFMA.FTZ R177, R177, R184, R213 ;  /* 0x000000b8b1b17223 */ /* 0x000fe200000100d5 */
[----:B------:R-:W-:Y:S01]  /*5d00*/  FMUL.FTZ R91, R95, UR6 ;  /* 0x000000065f5b7c20 */ /* 0x000fe20008410000 */
[C---:B------:R-:W-:Y:S01]  /*5d10*/  LOP3.LUT P6, RZ, R73.reuse, 0xff0000, RZ, 0xc0, !PT ;  /* 0x00ff000049ff7812 */ /* 0x040fe200078cc0ff */
[--C-:B------:R-:W-:Y:S01]  /*5d20*/  HADD2.F32 R94, -RZ, R58.reuse.H0_H0 ;  /* 0x2000003aff5e7230 */ /* 0x100fe20000004100 */
[C---:B------:R-:W-:Y:S01]  /*5d30*/  F2FP.F16.F32.PACK_AB R95, R64.reuse, R95 ;  /* 0x0000005f405f723e */ /* 0x040fe200000000ff */
[----:B------:R-:W-:Y:S01]  /*5d40*/  FMUL.FTZ R64, R64, UR6 ;  /* 0x0000000640407c20 */ /* 0x000fe20008410000 */
[----:B------:R-:W-:Y:S01]  /*5d50*/  ISETP.GE.U32.AND.EX P4, PT, R73, 0x1000000, PT, P4 ;  /* 0x010000004900780c */ /* 0x000fe20003f86140 */
[----:B------:R-:W-:Y:S01]  /*5d60*/  FADD.FTZ R160, R160, -R161 ;  /* 0x800000a1a0a07221 */ /* 0x000fe20000010000 */
[----:B------:R-:W-:Y:S01]  /*5d70*/  FSEL R67, R91, RZ, P6 ;  /* 0x000000ff5b437208 */ /* 0x000fe20003000000 */
[----:B------:R-:W-:Y:S01]  /*5d80*/  FADD.FTZ R78, R78, -R177 ;  /* 0x800000b14e4e7221 */ /* 0x000fe20000010000 */
[C---:B------:R-:W-:Y:S01]  /*5d90*/  FSEL R65, R64.reuse, RZ, P3 ;  /* 0x000000ff40417208 */ /* 0x040fe20001800000 */
[----:B------:R-:W-:Y:S01]  /*5da0*/  FFMA.FTZ R94, R173, R160, R94 ;  /* 0x000000a0ad5e7223 */ /* 0x000fe2000001005e */
[----:B------:R-:W-:Y:S01]  /*5db0*/  FSEL R64, R64, RZ, P4 ;  /* 0x000000ff40407208 */ /* 0x000fe20002000000 */
[----:B------:R-:W-:Y:S01]  /*5dc0*/  FFMA.FTZ R163, R163, R184, R213 ;  /* 0x000000b8a3a37223 */ /* 0x000fe200000100d5 */
[----:B------:R-:W-:Y:S01]  /*5dd0*/  LOP3.LUT P5, RZ, R141, 0xff0000, RZ, 0xc0, !PT ;  /* 0x00ff00008dff7812 */ /* 0x000fe200078ac0ff */
[----:B------:R-:W-:Y:S01]  /*5de0*/  FMUL.FTZ R90, R94, UR6 ;  /* 0x000000065e5a7c20 */ /* 0x000fe20008410000 */
[----:B------:R-:W-:Y:S01]  /*5df0*/  F2FP.F16.F32.PACK_AB R67, R64, R67 ;  /* 0x000000434043723e */ /* 0x000fe200000000ff */
[----:B------:R-:W-:Y:S01]  /*5e00*/  HADD2.F32 R64, -RZ, R58.H1_H1 ;  /* 0x3000003aff407230 */ /* 0x000fe20000004100 */
[----:B------:R-:W-:Y:S01]  /*5e10*/  FSEL R91, R91, RZ, P5 ;  /* 0x000000ff5b5b7208 */ /* 0x000fe20002800000 */
[--C-:B------:R-:W-:Y:S01]  /*5e20*/  HADD2.F32 R93, -RZ, R57.reuse.H0_H0 ;  /* 0x20000039ff5d7230 */ /* 0x100fe20000004100 */
[----:B------:R-:W-:Y:S01]  /*5e30*/  LOP3.LUT P4, RZ, R73, 0xff, RZ, 0xc0, !PT ;  /* 0x000000ff49ff7812 */ /* 0x000fe2000788c0ff */
[----:B------:R-:W-:Y:S01]  /*5e40*/  FADD.FTZ R162, R162, -R163 ;  /* 0x800000a3a2a27221 */ /* 0x000fe20000010000 */
[----:B------:R-:W-:Y:S01]  /*5e50*/  FFMA.FTZ R78, R173, R78, R64 ;  /* 0x0000004ead4e7223 */ /* 0x000fe20000010040 */
[----:B------:R-:W-:Y:S01]  /*5e60*/  F2FP.F16.F32.PACK_AB R91, R65, R91 ;  /* 0x0000005b415b723e */ /* 0x000fe200000000ff */
[----:B------:R-:W-:Y:S01]  /*5e70*/  FFMA.FTZ R77, R77, R184, R213 ;  /* 0x000000b84d4d7223 */ /* 0x000fe200000100d5 */
[----:B------:R-:W-:Y:S01]  /*5e80*/  LOP3.LUT P6, RZ, R73, 0xff00, RZ, 0xc0, !PT ;  /* 0x0000ff0049ff7812 */ /* 0x000fe200078cc0ff */
[----:B------:R-:W-:Y:S01]  /*5e90*/  FMUL.FTZ R65, R78, UR6 ;  /* 0x000000064e417c20 */ /* 0x000fe20008410000 */
[----:B------:R-:W-:Y:S01]  /*5ea0*/  FSEL R64, R90, RZ, P4 ;  /* 0x000000ff5a407208 */ /* 0x000fe20002000000 */
[----:B------:R-:W-:Y:S01]  /*5eb0*/  FFMA.FTZ R93, R173, R162, R93 ;  /* 0x000000a2ad5d7223 */ /* 0x000fe2000001005d */
[----:B------:R-:W-:Y:S01]  /*5ec0*/  LOP3.LUT P5, RZ, R141, 0xff, RZ, 0xc0, !PT ;  /* 0x000000ff8dff7812 */ /* 0x000fe200078ac0ff */
[----:B------:R-:W-:Y:S01]  /*5ed0*/  FADD.FTZ R176, R176, -R77 ;  /* 0x8000004db0b07221 */ /* 0x000fe20000010000 */
[----:B------:R-:W-:Y:S01]  /*5ee0*/  FSEL R66, R65, RZ, P6 ;  /* 0x000000ff41427208 */ /* 0x000fe20003000000 */
[----:B------:R-:W-:Y:S01]  /*5ef0*/  FMUL.FTZ R89, R93, UR6 ;  /* 0x000000065d597c20 */ /* 0x000fe20008410000 */
[----:B------:R-:W-:Y:S01]  /*5f00*/  LOP3.LUT P3, RZ, R141, 0xff00, RZ, 0xc0, !PT ;  /* 0x0000ff008dff7812 */ /* 0x000fe2000786c0ff */
[----:B------:R-:W-:Y:S01]  /*5f10*/  FFMA.FTZ R181, R181, R184, R213 ;  /* 0x000000b8b5b57223 */ /* 0x000fe200000100d5 */
[----:B------:R-:W-:Y:S01]  /*5f20*/  F2FP.F16.F32.PACK_AB R66, R66, R64 ;  /* 0x000000404242723e */ /* 0x000fe200000000ff */
[----:B------:R-:W-:Y:S01]  /*5f30*/  HADD2.F32 R64, -RZ, R57.H1_H1 ;  /* 0x30000039ff407230 */ /* 0x000fe20000004100 */
[----:B------:R-:W-:Y:S01]  /*5f40*/  FSEL R90, R90, RZ, P5 ;  /* 0x000000ff5a5a7208 */ /* 0x000fe20002800000 */
[----:B------:R-:W-:Y:S01]  /*5f50*/  FADD.FTZ R76, R76, -R181 ;  /* 0x800000b54c4c7221 */ /* 0x000fe20000010000 */
[----:B------:R-:W-:Y:S01]  /*5f60*/  FSEL R65, R65, RZ, P3 ;  /* 0x000000ff41417208 */ /* 0x000fe20001800000 */
[----:B------:R-:W-:Y:S01]  /*5f70*/  FFMA.FTZ R182, R182, R184, R213 ;  /* 0x000000b8b6b67223 */ /* 0x000fe200000100d5 */
[----:B------:R-:W-:Y:S01]  /*5f80*/  LOP3.LUT P4, RZ, R72, 0xff0000, RZ, 0xc0, !PT ;  /* 0x00ff000048ff7812 */ /* 0x000fe2000788c0ff */
[----:B------:R-:W-:Y:S01]  /*5f90*/  FFMA.FTZ R176, R173, R176, R64 ;  /* 0x000000b0adb07223 */ /* 0x000fe20000010040 */
[----:B------:R-:W-:Y:S01]  /*5fa0*/  F2FP.F16.F32.PACK_AB R90, R65, R90 ;  /* 0x0000005a415a723e */ /* 0x000fe200000000ff */
[--C-:B------:R-:W-:Y:S01]  /*5fb0*/  HADD2.F32 R64, -RZ, R56.reuse.H0_H0 ;  /* 0x20000038ff407230 */ /* 0x100fe20000004100 */
[----:B------:R-:W-:Y:S01]  /*5fc0*/  FSEL R65, R89, RZ, P4 ;  /* 0x000000ff59417208 */ /* 0x000fe20002000000 */
[----:B------:R-:W-:Y:S01]  /*5fd0*/  HADD2.F32 R92, -RZ, R56.H1_H1 ;  /* 0x30000038ff5c7230 */ /* 0x000fe20000004100 */
[----:B------:R-:W-:Y:S01]  /*5fe0*/  LOP3.LUT P4, RZ, R140, 0xff0000, RZ, 0xc0, !PT ;  /* 0x00ff00008cff7812 */ /* 0x000fe2000788c0ff */
[----:B------:R-:W-:Y:S01]  /*5ff0*/  FADD.FTZ R183, R183, -R182 ;  /* 0x800000b6b7b77221 */ /* 0x000fe20000010000 */
[----:B------:R-:W-:Y:S01]  /*6000*/  FFMA.FTZ R76, R173, R76, R64 ;  /* 0x0000004cad4c7223 */ /* 0x000fe20000010040 */
[----:B------:R-:W-:Y:S01]  /*6010*/  FMUL.FTZ R64, R176, UR6 ;  /* 0x00000006b0407c20 */ /* 0x000fe20008410000 */
[----:B------:R-:W-:Y:S01]  /*6020*/  FSEL R89, R89, RZ, P4 ;  /* 0x000000ff59597208 */ /* 0x000fe20002000000 */
[----:B------:R-:W-:Y:S01]  /*6030*/  FFMA.FTZ R92, R173, R183, R92 ;  /* 0x000000b7ad5c7223 */ /* 0x000fe2000001005c */
[----:B------:R-:W-:-:S02]  /*6040*/  LOP3.LUT P4, RZ, R140, 0xff000000, RZ, 0xc0, !PT ;  /* 0xff0000008cff7812 */ /* 0x000fc4000788c0ff */
[----:B------:R-:W-:Y:S01]  /*6050*/  LOP3.LUT P5, RZ, R72, 0xff000000, RZ, 0xc0, !PT ;  /* 0xff00000048ff7812 */ /* 0x000fe200078ac0ff */
[----:B------:R-:W-:Y:S01]  /*6060*/  FMUL.FTZ R88, R92, UR6 ;  /* 0x000000065c587c20 */ /* 0x000fe20008410000 */
[C---:B------:R-:W-:Y:S02]  /*6070*/  LOP3.LUT P6, RZ, R72.reuse, 0xff00, RZ, 0xc0, !PT ;  /* 0x0000ff0048ff7812 */ /* 0x040fe400078cc0ff */
[----:B------:R-:W-:Y:S02]  /*6080*/  LOP3.LUT P3, RZ, R72, 0xff, RZ, 0xc0, !PT ;  /* 0x000000ff48ff7812 */ /* 0x000fe4000786c0ff */
[C---:B------:R-:W-:Y:S02]  /*6090*/  FSEL R72, R64.reuse, RZ, P4 ;  /* 0x000000ff40487208 */ /* 0x040fe40002000000 */
[----:B------:R-:W-:Y:S02]  /*60a0*/  FSEL R64, R64, RZ, P5 ;  /* 0x000000ff40407208 */ /* 0x000fe40002800000 */
[----:B------:R-:W-:Y:S01]  /*60b0*/  F2FP.F16.F32.PACK_AB R89, R72, R89 ;  /* 0x000000594859723e */ /* 0x000fe200000000ff */
[----:B------:R-:W-:Y:S01]  /*60c0*/  FMUL.FTZ R72, R76, UR6 ;  /* 0x000000064c487c20 */ /* 0x000fe20008410000 */
[----:B------:R-:W-:-:S02]  /*60d0*/  LOP3.LUT P4, RZ, R140, 0xff, RZ, 0xc0, !PT ;  /* 0x000000ff8cff7812 */ /* 0x000fc4000788c0ff */
[----:B------:R-:W-:Y:S02]  /*60e0*/  LOP3.LUT P5, RZ, R140, 0xff00, RZ, 0xc0, !PT ;  /* 0x0000ff008cff7812 */ /* 0x000fe400078ac0ff */
[----:B------:R-:W-:Y:S02]  /*60f0*/  F2FP.F16.F32.PACK_AB R65, R64, R65 ;  /* 0x000000414041723e */ /* 0x000fe400000000ff */
[----:B------:R-:W-:Y:S02]  /*6100*/  FSEL R64, R88, RZ, P6 ;  /* 0x000000ff58407208 */ /* 0x000fe40003000000 */
[----:B------:R-:W-:Y:S02]  /*6110*/  FSEL R73, R72, RZ, P4 ;  /* 0x000000ff48497208 */ /* 0x000fe40002000000 */
[----:B------:R-:W-:Y:S02]  /*6120*/  FSEL R88, R88, RZ, P5 ;  /* 0x000000ff58587208 */ /* 0x000fe40002800000 */
[----:B------:R-:W-:-:S02]  /*6130*/  FSEL R72, R72, RZ, P3 ;  /* 0x000000ff48487208 */ /* 0x000fc40001800000 */
[----:B------:R-:W-:Y:S02]  /*6140*/  F2FP.F16.F32.PACK_AB R94, R78, R94 ;  /* 0x0000005e4e5e723e */ /* 0x000fe400000000ff */
[----:B------:R-:W-:Y:S02]  /*6150*/  F2FP.F16.F32.PACK_AB R93, R176, R93 ;  /* 0x0000005db05d723e */ /* 0x000fe400000000ff */
[----:B------:R-:W-:Y:S02]  /*6160*/  F2FP.F16.F32.PACK_AB R92, R92, R76 ;  /* 0x0000004c5c5c723e */ /* 0x000fe400000000ff */
[----:B------:R-:W-:Y:S02]  /*6170*/  F2FP.F16.F32.PACK_AB R88, R88, R73 ;  /* 0x000000495858723e */ /* 0x000fe400000000ff */
[----:B------:R-:W-:Y:S01]  /*6180*/  F2FP.F16.F32.PACK_AB R64, R64, R72 ;  /* 0x000000484040723e */ /* 0x000fe200000000ff */
[----:B------:R-:W-:Y:S06]  /*6190*/  BRA `(.L_x_886) ;  /* 0x0000001c00807947 */ /* 0x000fec0003800000 */
.L_x_885:
[-CC-:B------:R-:W-:Y:S01]  /*61a0*/  FFMA.FTZ R206, R206, R184.reuse, R213.reuse ;  /* 0x000000b8cece7223 */ /* 0x180fe200000100d5 */
[-CC-:B------:R-:W-:Y:S01]  /*61b0*/  FFMA.FTZ R204, R204, R184.reuse, R213.reuse ;  /* 0x000000b8cccc7223 */ /* 0x180fe200000100d5 */
[--C-:B0-----:R-:W-:Y:S02]  /*61c0*/  HADD2.F32 R65, -RZ, R59.reuse.H0_H0 ;  /* 0x2000003bff417230 */ /* 0x101fe40000004100 */
[-CC-:B------:R-:W-:Y:S01]  /*61d0*/  FFMA.FTZ R161, R161, R184.reuse, R213.reuse ;  /* 0x000000b8a1a17223 */ /* 0x180fe200000100d5 */
[----:B------:R-:W-:Y:S01]  /*61e0*/  FADD.FTZ R67, R205, -R206 ;  /* 0x800000cecd437221 */ /* 0x000fe20000010000 */
[----:B------:R-:W-:Y:S02]  /*61f0*/  HADD2.F32 R64, -RZ, R59.H1_H1 ;  /* 0x3000003bff407230 */ /* 0x000fe40000004100 */
[----:B------:R-:W-:Y:S01]  /*6200*/  FADD.FTZ R66, R203, -R204 ;  /* 0x800000cccb427221 */ /* 0x000fe20000010000 */
[----:B------:R-:W-:Y:S01]  /*6210*/  FFMA.FTZ R177, R177, R184, R213 ;  /* 0x000000b8b1b17223 */ /* 0x000fe200000100d5 */
[----:B------:R-:W-:Y:S01]  /*6220*/  FFMA.FTZ R67, R173, R67, R65 ;  /* 0x00000043ad437223 */ /* 0x000fe20000010041 */
[----:B------:R-:W-:-:S02]  /*6230*/  HADD2.F32 R65, -RZ, R58.H0_H0 ;  /* 0x2000003aff417230 */ /* 0x000fc40000004100 */
[----:B------:R-:W-:Y:S01]  /*6240*/  FADD.FTZ R161, R160, -R161 ;  /* 0x800000a1a0a17221 */ /* 0x000fe20000010000 */
[----:B------:R-:W-:Y:S01]  /*6250*/  FFMA.FTZ R66, R173, R66, R64 ;  /* 0x00000042ad427223 */ /* 0x000fe20000010040 */
[-C--:B------:R-:W-:Y:S01]  /*6260*/  FFMA.FTZ R77, R77, R184.reuse, R213 ;  /* 0x000000b84d4d7223 */ /* 0x080fe200000100d5 */
[----:B------:R-:W-:Y:S02]  /*6270*/  HADD2.F32 R64, -RZ, R58.H1_H1 ;  /* 0x3000003aff407230 */ /* 0x000fe40000004100 */
[----:B------:R-:W-:Y:S01]  /*6280*/  FADD.FTZ R75, R78, -R177 ;  /* 0x800000b14e4b7221 */ /* 0x000fe20000010000 */
[----:B------:R-:W-:Y:S01]  /*6290*/  FFMA.FTZ R161, R173, R161, R65 ;  /* 0x000000a1ada17223 */ /* 0x000fe20000010041 */
[----:B------:R-:W-:Y:S01]  /*62a0*/  ISETP.GE.U32.AND P3, PT, R72, RZ, PT ;  /* 0x000000ff4800720c */ /* 0x000fe20003f66070 */
[-C--:B------:R-:W-:Y:S01]  /*62b0*/  FFMA.FTZ R163, R163, R184.reuse, R213 ;  /* 0x000000b8a3a37223 */ /* 0x080fe200000100d5 */
[--C-:B------:R-:W-:Y:S02]  /*62c0*/  HADD2.F32 R65, -RZ, R57.reuse.H1_H1 ;  /* 0x30000039ff417230 */ /* 0x100fe40000004100 */
[----:B------:R-:W-:Y:S01]  /*62d0*/  FADD.FTZ R77, R176, -R77 ;  /* 0x8000004db04d7221 */ /* 0x000fe20000010000 */
[----:B------:R-:W-:Y:S01]  /*62e0*/  FMUL.FTZ R67, R67, UR6 ;  /* 0x0000000643437c20 */ /* 0x000fe20008410000 */
[----:B------:R-:W-:Y:S01]  /*62f0*/  FFMA.FTZ R75, R173, R75, R64 ;  /* 0x0000004bad4b7223 */ /* 0x000fe20000010040 */
[----:B------:R-:W-:Y:S01]  /*6300*/  LOP3.LUT P6, RZ, R73, 0xff0000, RZ, 0xc0, !PT ;  /* 0x00ff000049ff7812 */ /* 0x000fe200078cc0ff */
[----:B------:R-:W-:Y:S01]  /*6310*/  FMUL.FTZ R66, R66, UR6 ;  /* 0x0000000642427c20 */ /* 0x000fe20008410000 */
[----:B------:R-:W-:Y:S01]  /*6320*/  LOP3.LUT P5, RZ, R141, 0xff0000, RZ, 0xc0, !PT ;  /* 0x00ff00008dff7812 */ /* 0x000fe200078ac0ff */
[----:B------:R-:W-:Y:S01]  /*6330*/  HADD2.F32 R64, -RZ, R57.H0_H0 ;  /* 0x20000039ff407230 */ /* 0x000fe20000004100 */
[----:B------:R-:W-:Y:S01]  /*6340*/  ISETP.GE.U32.AND P4, PT, R140, RZ, PT ;  /* 0x000000ff8c00720c */ /* 0x000fe20003f86070 */
[----:B------:R-:W-:Y:S01]  /*6350*/  FADD.FTZ R163, R162, -R163 ;  /* 0x800000a3a2a37221 */ /* 0x000fe20000010000 */
[----:B------:R-:W-:Y:S01]  /*6360*/  ISETP.GE.U32.AND.EX P3, PT, R73, 0x1000000, PT, P3 ;  /* 0x010000004900780c */ /* 0x000fe20003f66130 */
[----:B------:R-:W-:Y:S01]  /*6370*/  FFMA.FTZ R65, R173, R77, R65 ;  /* 0x0000004dad417223 */ /* 0x000fe20000010041 */
[----:B------:R-:W-:Y:S01]  /*6380*/  FSEL R77, R67, RZ, P6 ;  /* 0x000000ff434d7208 */ /* 0x000fe20003000000 */
[----:B------:R-:W-:Y:S01]  /*6390*/  FMUL.FTZ R161, R161, UR6 ;  /* 0x00000006a1a17c20 */ /* 0x000fe20008410000 */
[----:B------:R-:W-:Y:S01]  /*63a0*/  FSEL R91, R67, RZ, P5 ;  /* 0x000000ff435b7208 */ /* 0x000fe20002800000 */
[----:B------:R-:W-:Y:S01]  /*63b0*/  FMUL.FTZ R75, R75, UR6 ;  /* 0x000000064b4b7c20 */ /* 0x000fe20008410000 */
[----:B------:R-:W-:Y:S01]  /*63c0*/  ISETP.GE.U32.AND.EX P4, PT, R141, 0x1000000, PT, P4 ;  /* 0x010000008d00780c */ /* 0x000fe20003f86140 */
[----:B------:R-:W-:Y:S01]  /*63d0*/  FFMA.FTZ R64, R173, R163, R64 ;  /* 0x000000a3ad407223 */ /* 0x000fe20000010040 */
[----:B------:R-:W-:Y:S01]  /*63e0*/  FSEL R67, R66, RZ, P3 ;  /* 0x000000ff42437208 */ /* 0x000fe20001800000 */
[----:B------:R-:W-:Y:S01]  /*63f0*/  FMUL.FTZ R65, R65, UR6 ;  /* 0x0000000641417c20 */ /* 0x000fe20008410000 */
[----:B------:R-:W-:Y:S01]  /*6400*/  LOP3.LUT P5, RZ, R141, 0xff, RZ, 0xc0, !PT ;  /* 0x000000ff8dff7812 */ /* 0x000fe200078ac0ff */
[----:B------:R-:W-:Y:S01]  /*6410*/  FMUL.FTZ R64, R64, UR6 ;  /* 0x0000000640407c20 */ /* 0x000fe20008410000 */
        /* <DEDUP_REMOVED lines=8> */
[----:B------:R-:W-:-:S02]  /*64a0*/  LOP3.LUT P6, RZ, R73, 0xff, RZ, 0xc0, !PT ;  /* 0x000000ff49ff7812 */ /* 0x000fc400078cc0ff */
[----:B------:R-:W-:Y:S02]  /*64b0*/  LOP3.LUT P4, RZ, R141, 0xff00, RZ, 0xc0, !PT ;  /* 0x0000ff008dff7812 */ /* 0x000fe4000788c0ff */
[C---:B------:R-:W-:Y:S02]  /*64c0*/  LOP3.LUT P5, RZ, R140.reuse, 0xff0000, RZ, 0xc0, !PT ;  /* 0x00ff00008cff7812 */ /* 0x040fe400078ac0ff */
[----:B------:R-:W-:Y:S02]  /*64d0*/  LOP3.LUT P3, RZ, R140, 0xff000000, RZ, 0xc0, !PT ;  /* 0xff0000008cff7812 */ /* 0x000fe4000786c0ff */
[----:B------:R-:W-:Y:S02]  /*64e0*/  FSEL R74, R161, RZ, P6 ;  /* 0x000000ffa14a7208 */ /* 0x000fe40003000000 */
[----:B------:R-:W-:Y:S02]  /*64f0*/  FSEL R75, R75, RZ, P4 ;  /* 0x000000ff4b4b7208 */ /* 0x000fe40002000000 */
[----:B------:R-:W-:-:S02]  /*6500*/  FSEL R89, R64, RZ, P5 ;  /* 0x000000ff40597208 */ /* 0x000fc40002800000 */
[C---:B------:R-:W-:Y:S02]  /*6510*/  FSEL R73, R65.reuse, RZ, P3 ;  /* 0x000000ff41497208 */ /* 0x040fe40001800000 */
[C---:B------:R-:W-:Y:S02]  /*6520*/  LOP3.LUT P6, RZ, R72.reuse, 0xff0000, RZ, 0xc0, !PT ;  /* 0x00ff000048ff7812 */ /* 0x040fe400078cc0ff */
[C---:B------:R-:W-:Y:S02]  /*6530*/  LOP3.LUT P4, RZ, R72.reuse, 0xff000000, RZ, 0xc0, !PT ;  /* 0xff00000048ff7812 */ /* 0x040fe4000788c0ff */
[C---:B------:R-:W-:Y:S02]  /*6540*/  LOP3.LUT P5, RZ, R72.reuse, 0xff00, RZ, 0xc0, !PT ;  /* 0x0000ff0048ff7812 */ /* 0x040fe400078ac0ff */
[----:B------:R-:W-:Y:S01]  /*6550*/  LOP3.LUT P3, RZ, R72, 0xff, RZ, 0xc0, !PT ;  /* 0x000000ff48ff7812 */ /* 0x000fe2000786c0ff */
[----:B------:R-:W-:Y:S01]  /*6560*/  HADD2.F32 R72, -RZ, R56.H1_H1 ;  /* 0x30000038ff487230 */ /* 0x000fe20000004100 */
[----:B------:R-:W-:-:S02]  /*6570*/  FSEL R65, R65, RZ, P4 ;  /* 0x000000ff41417208 */ /* 0x000fc40002000000 */
[----:B------:R-:W-:Y:S02]  /*6580*/  FSEL R64, R64, RZ, P6 ;  /* 0x000000ff40407208 */ /* 0x000fe40003000000 */
[----:B------:R-:W-:Y:S01]  /*6590*/  FFMA.FTZ R183, R173, R183, R72 ;  /* 0x000000b7adb77223 */ /* 0x000fe20000010048 */
[----:B------:R-:W-:Y:S01]  /*65a0*/  HADD2.F32 R72, -RZ, R56.H0_H0 ;  /* 0x20000038ff487230 */ /* 0x000fe20000004100 */
[C---:B------:R-:W-:Y:S02]  /*65b0*/  LOP3.LUT P4, RZ, R140.reuse, 0xff, RZ, 0xc0, !PT ;  /* 0x000000ff8cff7812 */ /* 0x040fe4000788c0ff */
[----:B------:R-:W-:Y:S01]  /*65c0*/  FMUL.FTZ R183, R183, UR6 ;  /* 0x00000006b7b77c20 */ /* 0x000fe20008410000 */
[----:B------:R-:W-:Y:S01]  /*65d0*/  LOP3.LUT P6, RZ, R140, 0xff00, RZ, 0xc0, !PT ;  /* 0x0000ff008cff7812 */ /* 0x000fe200078cc0ff */
[----:B------:R-:W-:Y:S01]  /*65e0*/  FFMA.FTZ R72, R173, R76, R72 ;  /* 0x0000004cad487223 */ /* 0x000fe20000010048 */
[----:B------:R-:W-:Y:S02]  /*65f0*/  F2FP.F16.F32.PACK_AB R89, R73, R89 ;  /* 0x000000594959723e */ /* 0x000fe400000000ff */
[----:B------:R-:W-:Y:S01]  /*6600*/  F2FP.F16.F32.PACK_AB R65, R65, R64 ;  /* 0x000000404141723e */ /* 0x000fe200000000ff */
[----:B------:R-:W-:Y:S01]  /*6610*/  FMUL.FTZ R72, R72, UR6 ;  /* 0x0000000648487c20 */ /* 0x000fe20008410000 */
[----:B------:R-:W-:-:S02]  /*6620*/  FSEL R64, R183, RZ, P5 ;  /* 0x000000ffb7407208 */ /* 0x000fc40002800000 */
[----:B------:R-:W-:Y:S02]  /*6630*/  FSEL R88, R183, RZ, P6 ;  /* 0x000000ffb7587208 */ /* 0x000fe40003000000 */
[C---:B------:R-:W-:Y:S02]  /*6640*/  FSEL R73, R72.reuse, RZ, P4 ;  /* 0x000000ff48497208 */ /* 0x040fe40002000000 */
[----:B------:R-:W-:Y:S02]  /*6650*/  FSEL R72, R72, RZ, P3 ;  /* 0x000000ff48487208 */ /* 0x000fe40001800000 */
[----:B------:R-:W-:Y:S02]  /*6660*/  F2FP.F16.F32.PACK_AB R91, R78, R91 ;  /* 0x0000005b4e5b723e */ /* 0x000fe400000000ff */
[----:B------:R-:W-:Y:S02]  /*6670*/  F2FP.F16.F32.PACK_AB R67, R67, R77 ;  /* 0x0000004d4343723e */ /* 0x000fe400000000ff */
[----:B------:R-:W-:-:S02]  /*6680*/  F2FP.F16.F32.PACK_AB R90, R75, R90 ;  /* 0x0000005a4b5a723e */ /* 0x000fc400000000ff */
[----:B------:R-:W-:Y:S02]  /*6690*/  F2FP.F16.F32.PACK_AB R66, R66, R74 ;  /* 0x0000004a4242723e */ /* 0x000fe400000000ff */
[----:B------:R-:W-:Y:S02]  /*66a0*/  F2FP.F16.F32.PACK_AB R88, R88, R73 ;  /* 0x000000495858723e */ /* 0x000fe400000000ff */
[----:B------:R-:W-:Y:S01]  /*66b0*/  F2FP.F16.F32.PACK_AB R64, R64, R72 ;  /* 0x000000484040723e */ /* 0x000fe200000000ff */
[----:B------:R-:W-:Y:S06]  /*66c0*/  BRA `(.L_x_886) ;  /* 0x0000001800347947 */ /* 0x000fec0003800000 */
.L_x_884:
[----:B------:R-:W-:Y:S05]  /*66d0*/  @!P2 BRA `(.L_x_887) ;  /* 0x00000004003ca947 */ /* 0x000fea0003800000 */
[-CC-:B------:R-:W-:Y:S01]  /*66e0*/  FFMA.FTZ R206, R206, R184.reuse, R213.reuse ;  /* 0x000000b8cece7223 */ /* 0x180fe200000100d5 */
[-CC-:B------:R-:W-:Y:S01]  /*66f0*/  FFMA.FTZ R204, R204, R184.reuse, R213.reuse ;  /* 0x000000b8cccc7223 */ /* 0x180fe200000100d5 */
[----:B------:R-:W-:Y:S01]  /*6700*/  ISETP.GE.U32.AND P3, PT, R140, RZ, PT ;  /* 0x000000ff8c00720c */ /* 0x000fe20003f66070 */
[-CC-:B------:R-:W-:Y:S01]  /*6710*/  FFMA.FTZ R94, R161, R184.reuse, R213.reuse ;  /* 0x000000b8a15e7223 */ /* 0x180fe200000100d5 */
[----:B------:R-:W-:Y:S01]  /*6720*/  FADD.FTZ R206, R205, -R206 ;  /* 0x800000cecdce7221 */ /* 0x000fe20000010000 */
[----:B------:R-:W-:Y:S01]  /*6730*/  FADD.FTZ R204, R203, -R204 ;  /* 0x800000cccbcc7221 */ /* 0x000fe20000010000 */
[--C-:B------:R-:W-:Y:S01]  /*6740*/  FFMA.FTZ R74, R177, R184, R213.reuse ;  /* 0x000000b8b14a7223 */ /* 0x100fe200000100d5 */
        /* <DEDUP_REMOVED lines=19> */
[----:B------:R-:W-:Y:S01]  /*6880*/  F2FP.F16.F32.PACK_AB R91, R65, R91 ;  /* 0x0000005b415b723e */ /* 0x000fe200000000ff */
[----:B------:R-:W-:Y:S01]  /*6890*/  FMUL.FTZ R65, R74, UR6 ;  /* 0x000000064a417c20 */ /* 0x000fe20008410000 */
[----:B------:R-:W-:Y:S01]  /*68a0*/  FSEL R64, R64, RZ, P4 ;  /* 0x000000ff40407208 */ /* 0x000fe20002000000 */
[----:B------:R-:W-:Y:S01]  /*68b0*/  FMUL.FTZ R93, R173, R162 ;  /* 0x000000a2ad5d7220 */ /* 0x000fe20000410000 */
[----:B------:R-:W-:Y:S01]  /*68c0*/  LOP3.LUT P4, RZ, R73, 0xff, RZ, 0xc0, !PT ;  /* 0x000000ff49ff7812 */ /* 0x000fe2000788c0ff */
[-C--:B------:R-:W-:Y:S01]  /*68d0*/  FFMA.FTZ R77, R77, R184.reuse, R213 ;  /* 0x000000b84d4d7223 */ /* 0x080fe200000100d5 */
[----:B------:R-:W-:Y:S01]  /*68e0*/  LOP3.LUT P6, RZ, R73, 0xff00, RZ, 0xc0, !PT ;  /* 0x0000ff0049ff7812 */ /* 0x000fe200078cc0ff */
[----:B------:R-:W-:Y:S01]  /*68f0*/  FMUL.FTZ R89, R93, UR6 ;  /* 0x000000065d597c20 */ /* 0x000fe20008410000 */
[C---:B------:R-:W-:Y:S01]  /*6900*/  LOP3.LUT P5, RZ, R141.reuse, 0xff, RZ, 0xc0, !PT ;  /* 0x000000ff8dff7812 */ /* 0x040fe200078ac0ff */
[----:B------:R-:W-:Y:S01]  /*6910*/  FADD.FTZ R176, R176, -R77 ;  /* 0x8000004db0b07221 */ /* 0x000fe20000010000 */
[----:B------:R-:W-:Y:S01]  /*6920*/  LOP3.LUT P3, RZ, R141, 0xff00, RZ, 0xc0, !PT ;  /* 0x0000ff008dff7812 */ /* 0x000fe2000786c0ff */
[--C-:B------:R-:W-:Y:S01]  /*6930*/  FFMA.FTZ R182, R182, R184, R213.reuse ;  /* 0x000000b8b6b67223 */ /* 0x100fe200000100d5 */
[----:B------:R-:W-:Y:S01]  /*6940*/  F2FP.F16.F32.PACK_AB R67, R64, R67 ;  /* 0x000000434043723e */ /* 0x000fe200000000ff */
        /* <DEDUP_REMOVED lines=11> */
[----:B------:R-:W-:Y:S01]  /*6a00*/  F2FP.F16.F32.PACK_AB R90, R65, R90 ;  /* 0x0000005a415a723e */ /* 0x000fe200000000ff */
[----:B------:R-:W-:Y:S01]  /*6a10*/  FMUL.FTZ R88, R92, UR6 ;  /* 0x000000065c587c20 */ /* 0x000fe20008410000 */
[----:B------:R-:W-:-:S02]  /*6a20*/  FSEL R65, R89, RZ, P4 ;  /* 0x000000ff59417208 */ /* 0x000fc40002000000 */
[----:B------:R-:W-:Y:S02]  /*6a30*/  LOP3.LUT P4, RZ, R140, 0xff0000, RZ, 0xc0, !PT ;  /* 0x00ff00008cff7812 */ /* 0x000fe4000788c0ff */
[----:B------:R-:W-:Y:S01]  /*6a40*/  F2FP.F16.F32.PACK_AB R66, R64, R66 ;  /* 0x000000424042723e */ /* 0x000fe200000000ff */
        /* <DEDUP_REMOVED lines=8> */
[----:B------:R-:W-:Y:S01]  /*6ad0*/  F2FP.F16.F32.PACK_AB R89, R72, R89 ;  /* 0x000000594859723e */ /* 0x000fe200000000ff */
[----:B------:R-:W-:Y:S01]  /*6ae0*/  FMUL.FTZ R72, R76, UR6 ;  /* 0x000000064c487c20 */ /* 0x000fe20008410000 */
[C---:B------:R-:W-:Y:S02]  /*6af0*/  LOP3.LUT P4, RZ, R140.reuse, 0xff, RZ, 0xc0, !PT ;  /* 0x000000ff8cff7812 */ /* 0x040fe4000788c0ff */
[----:B------:R-:W-:-:S02]  /*6b00*/  LOP3.LUT P5, RZ, R140, 0xff00, RZ, 0xc0, !PT ;  /* 0x0000ff008cff7812 */ /* 0x000fc400078ac0ff */
[----:B------:R-:W-:Y:S02]  /*6b10*/  F2FP.F16.F32.PACK_AB R65, R64, R65 ;  /* 0x000000414041723e */ /* 0x000fe400000000ff */
[----:B------:R-:W-:Y:S02]  /*6b20*/  FSEL R64, R88, RZ, P6 ;  /* 0x000000ff58407208 */ /* 0x000fe40003000000 */
[----:B------:R-:W-:Y:S02]  /*6b30*/  FSEL R73, R72, RZ, P4 ;  /* 0x000000ff48497208 */ /* 0x000fe40002000000 */
[----:B------:R-:W-:Y:S02]  /*6b40*/  FSEL R88, R88, RZ, P5 ;  /* 0x000000ff58587208 */ /* 0x000fe40002800000 */
[----:B------:R-:W-:Y:S02]  /*6b50*/  FSEL R72, R72, RZ, P3 ;  /* 0x000000ff48487208 */ /* 0x000fe40001800000 */
[----:B------:R-:W-:-:S02]  /*6b60*/  F2FP.F16.F32.PACK_AB R95, R204, R95 ;  /* 0x0000005fcc5f723e */ /* 0x000fc400000000ff */
[----:B------:R-:W-:Y:S02]  /*6b70*/  F2FP.F16.F32.PACK_AB R94, R74, R94 ;  /* 0x0000005e4a5e723e */ /* 0x000fe400000000ff */
[----:B------:R-:W-:Y:S02]  /*6b80*/  F2FP.F16.F32.PACK_AB R93, R176, R93 ;  /* 0x0000005db05d723e */ /* 0x000fe400000000ff */
[----:B------:R-:W-:Y:S02]  /*6b90*/  F2FP.F16.F32.PACK_AB R92, R92, R76 ;  /* 0x0000004c5c5c723e */ /* 0x000fe400000000ff */
[----:B------:R-:W-:Y:S02]  /*6ba0*/  F2FP.F16.F32.PACK_AB R88, R88, R73 ;  /* 0x000000495858723e */ /* 0x000fe400000000ff */
[----:B------:R-:W-:Y:S01]  /*6bb0*/  F2FP.F16.F32.PACK_AB R64, R64, R72 ;  /* 0x000000484040723e */ /* 0x000fe200000000ff */
[----:B------:R-:W-:Y:S06]  /*6bc0*/  BRA `(.L_x_886) ;  /* 0x0000001000f47947 */ /* 0x000fec0003800000 */
.L_x_887:
        /* <DEDUP_REMOVED lines=28> */
[----:B------:R-:W-:Y:S01]  /*6d90*/  LOP3.LUT P5, RZ, R73, 0xff, RZ, 0xc0, !PT ;  /* 0x000000ff49ff7812 */ /* 0x000fe200078ac0ff */
        /* <DEDUP_REMOVED lines=18> */
[----:B------:R-:W-:Y:S02]  /*6ec0*/  F2FP.F16.F32.PACK_AB R90, R65, R90 ;  /* 0x0000005a415a723e */ /* 0x000fe400000000ff */
[C---:B------:R-:W-:Y:S02]  /*6ed0*/  LOP3.LUT P4, RZ, R72.reuse, 0xff000000, RZ, 0xc0, !PT ;  /* 0xff00000048ff7812 */ /* 0x040fe4000788c0ff */
[C---:B------:R-:W-:Y:S02]  /*6ee0*/  LOP3.LUT P6, RZ, R72.reuse, 0xff00, RZ, 0xc0, !PT ;  /* 0x0000ff0048ff7812 */ /* 0x040fe400078cc0ff */
[----:B------:R-:W-:Y:S01]  /*6ef0*/  LOP3.LUT P3, RZ, R72, 0xff, RZ, 0xc0, !PT ;  /* 0x000000ff48ff7812 */ /* 0x000fe2000786c0ff */
[----:B------:R-:W-:Y:S01]  /*6f00*/  FMUL.FTZ R72, R173, R176 ;  /* 0x000000b0ad487220 */ /* 0x000fe20000410000 */
[----:B------:R-:W-:-:S02]  /*6f10*/  FSEL R65, R162, RZ, P5 ;  /* 0x000000ffa2417208 */ /* 0x000fc40002800000 */
[----:B------:R-:W-:Y:S01]  /*6f20*/  LOP3.LUT P5, RZ, R140, 0xff0000, RZ, 0xc0, !PT ;  /* 0x00ff00008cff7812 */ /* 0x000fe200078ac0ff */
[----:B------:R-:W-:Y:S01]  /*6f30*/  FMUL.FTZ R72, R72, UR6 ;  /* 0x0000000648487c20 */ /* 0x000fe20008410000 */
[----:B------:R-:W-:Y:S02]  /*6f40*/  F2FP.F16.F32.PACK_AB R66, R64, R66 ;  /* 0x000000424042723e */ /* 0x000fe400000000ff */
[----:B------:R-:W-:Y:S02]  /*6f50*/  FSEL R89, R162, RZ, P5 ;  /* 0x000000ffa2597208 */ /* 0x000fe40002800000 */
[----:B------:R-:W-:Y:S02]  /*6f60*/  LOP3.LUT P5, RZ, R140, 0xff000000, RZ, 0xc0, !PT ;  /* 0xff0000008cff7812 */ /* 0x000fe400078ac0ff */
[----:B------:R-:W-:Y:S02]  /*6f70*/  F2FP.F16.F32.PACK_AB R91, R73, R91 ;  /* 0x0000005b495b723e */ /* 0x000fe400000000ff */
[----:B------:R-:W-:-:S02]  /*6f80*/  FSEL R64, R72, RZ, P5 ;  /* 0x000000ff48407208 */ /* 0x000fc40002800000 */
[----:B------:R-:W-:Y:S02]  /*6f90*/  FSEL R72, R72, RZ, P4 ;  /* 0x000000ff48487208 */ /* 0x000fe40002000000 */
[----:B------:R-:W-:Y:S02]  /*6fa0*/  LOP3.LUT P4, RZ, R140, 0xff, RZ, 0xc0, !PT ;  /* 0x000000ff8cff7812 */ /* 0x000fe4000788c0ff */
[----:B------:R-:W-:Y:S01]  /*6fb0*/  F2FP.F16.F32.PACK_AB R65, R72, R65 ;  /* 0x000000414841723e */ /* 0x000fe200000000ff */
[----:B------:R-:W-:Y:S01]  /*6fc0*/  FMUL.FTZ R72, R173, R76 ;  /* 0x0000004cad487220 */ /* 0x000fe20000410000 */
[----:B------:R-:W-:Y:S02]  /*6fd0*/  LOP3.LUT P5, RZ, R140, 0xff00, RZ, 0xc0, !PT ;  /* 0x0000ff008cff7812 */ /* 0x000fe400078ac0ff */
        /* <DEDUP_REMOVED lines=8> */
[----:B------:R-:W-:Y:S01]  /*7060*/  F2FP.F16.F32.PACK_AB R64, R64, R72 ;  /* 0x000000484040723e */ /* 0x000fe200000000ff */
[----:B------:R-:W-:Y:S06]  /*7070*/  BRA `(.L_x_886) ;  /* 0x0000000c00c87947 */ /* 0x000fec0003800000 */
.L_x_883:
[----:B------:R-:W-:Y:S05]  /*7080*/  @!P1 BRA `(.L_x_888) ;  /* 0x0000000800049947 */ /* 0x000fea0003800000 */
[----:B------:R-:W-:Y:S05]  /*7090*/  @!P2 BRA `(.L_x_889) ;  /* 0x000000040008a947 */ /* 0x000fea0003800000 */
[-CC-:B------:R-:W-:Y:S01]  /*70a0*/  FFMA.FTZ R206, R206, R184.reuse, R213.reuse ;  /* 0x000000b8cece7223 */ /* 0x180fe200000100d5 */
[-CC-:B------:R-:W-:Y:S01]  /*70b0*/  FFMA.FTZ R204, R204, R184.reuse, R213.reuse ;  /* 0x000000b8cccc7223 */ /* 0x180fe200000100d5 */
[--C-:B0-----:R-:W-:Y:S02]  /*70c0*/  HADD2.F32 R65, -RZ, R59.reuse.H0_H0 ;  /* 0x2000003bff417230 */ /* 0x101fe40000004100 */
[-CC-:B------:R-:W-:Y:S01]  /*70d0*/  FFMA.FTZ R94, R161, R184.reuse, R213.reuse ;  /* 0x000000b8a15e7223 */ /* 0x180fe200000100d5 */
[----:B------:R-:W-:Y:S02]  /*70e0*/  HADD2.F32 R64, -RZ, R59.H1_H1 ;  /* 0x3000003bff407230 */ /* 0x000fe40000004100 */
[----:B------:R-:W-:Y:S01]  /*70f0*/  FADD.FTZ R95, R205, -R206 ;  /* 0x800000cecd5f7221 */ /* 0x000fe20000010000 */
[----:B------:R-:W-:Y:S01]  /*7100*/  FADD.FTZ R75, R203, -R204 ;  /* 0x800000cccb4b7221 */ /* 0x000fe20000010000 */
[----:B------:R-:W-:Y:S01]  /*7110*/  FFMA.FTZ R177, R177, R184, R213 ;  /* 0x000000b8b1b17223 */ /* 0x000fe200000100d5 */
[----:B------:R-:W-:Y:S01]  /*7120*/  FADD.FTZ R94, R160, -R94 ;  /* 0x8000005ea05e7221 */ /* 0x000fe20000010000 */
[C---:B------:R-:W-:Y:S01]  /*7130*/  FFMA.FTZ R95, R173.reuse, R95, R65 ;  /* 0x0000005fad5f7223 */ /* 0x040fe20000010041 */
[----:B------:R-:W-:Y:S01]  /*7140*/  FFMA.FTZ R75, R173, R75, R64 ;  /* 0x0000004bad4b7223 */ /* 0x000fe20000010040 */
[----:B------:R-:W-:-:S02]  /*7150*/  HADD2.F32 R65, -RZ, R58.H0_H0 ;  /* 0x2000003aff417230 */ /* 0x000fc40000004100 */
[----:B------:R-:W-:Y:S01]  /*7160*/  FADD.FTZ R74, R78, -R177 ;  /* 0x800000b14e4a7221 */ /* 0x000fe20000010000 */
[----:B------:R-:W-:Y:S01]  /*7170*/  HADD2.F32 R64, -RZ, R58.H1_H1 ;  /* 0x3000003aff407230 */ /* 0x000fe20000004100 */
[----:B------:R-:W-:Y:S01]  /*7180*/  LOP3.LUT P5, RZ, R73, 0xff, RZ, 0xc0, !PT ;  /* 0x000000ff49ff7812 */ /* 0x000fe200078ac0ff */
[----:B------:R-:W-:Y:S01]  /*7190*/  FMUL.FTZ R67, R75, UR6 ;  /* 0x000000064b437c20 */ /* 0x000fe20008410000 */
[----:B------:R-:W-:Y:S01]  /*71a0*/  FFMA.FTZ R94, R173, R94, R65 ;  /* 0x0000005ead5e7223 */ /* 0x000fe20000010041 */
[----:B------:R-:W-:Y:S01]  /*71b0*/  LOP3.LUT P6, RZ, R73, 0xff00, RZ, 0xc0, !PT ;  /* 0x0000ff0049ff7812 */ /* 0x000fe200078cc0ff */
[----:B------:R-:W-:Y:S01]  /*71c0*/  FFMA.FTZ R74, R173, R74, R64 ;  /* 0x0000004aad4a7223 */ /* 0x000fe20000010040 */
[----:B------:R-:W-:Y:S01]  /*71d0*/  ISETP.GE.U32.AND P3, PT, R72, RZ, PT ;  /* 0x000000ff4800720c */ /* 0x000fe20003f66070 */
[----:B------:R-:W-:Y:S01]  /*71e0*/  FMUL.FTZ R66, R94, UR6 ;  /* 0x000000065e427c20 */ /* 0x000fe20008410000 */
[----:B------:R-:W-:Y:S01]  /*71f0*/  FMUL.FTZ R65, R95, UR6 ;  /* 0x000000065f417c20 */ /* 0x000fe20008410000 */
[----:B------:R-:W-:Y:S01]  /*7200*/  FMUL.FTZ R64, R74, UR6 ;  /* 0x000000064a407c20 */ /* 0x000fe20008410000 */
[-CC-:B------:R-:W-:Y:S01]  /*7210*/  FFMA.FTZ R77, R77, R184.reuse, R213.reuse ;  /* 0x000000b84d4d7223 */ /* 0x180fe200000100d5 */
[----:B------:R-:W-:Y:S01]  /*7220*/  LOP3.LUT P4, RZ, R73, 0xff0000, RZ, 0xc0, !PT ;  /* 0x00ff000049ff7812 */ /* 0x000fe2000788c0ff */
[-C--:B------:R-:W-:Y:S01]  /*7230*/  FFMA.FTZ R163, R163, R184.reuse, R213 ;  /* 0x000000b8a3a37223 */ /* 0x080fe200000100d5 */
[----:B------:R-:W-:Y:S01]  /*7240*/  FSEL R66, R66, RZ, P5 ;  /* 0x000000ff42427208 */ /* 0x000fe20002800000 */
[----:B------:R-:W-:Y:S01]  /*7250*/  FADD.FTZ R176, R176, -R77 ;  /* 0x8000004db0b07221 */ /* 0x000fe20000010000 */
[----:B------:R-:W-:Y:S01]  /*7260*/  FSEL R64, R64, RZ, P6 ;  /* 0x000000ff40407208 */ /* 0x000fe20003000000 */
[-CC-:B------:R-:W-:Y:S01]  /*7270*/  FFMA.FTZ R182, R182, R184.reuse, R213.reuse ;  /* 0x000000b8b6b67223 */ /* 0x180fe200000100d5 */
[----:B------:R-:W-:Y:S01]  /*7280*/  ISETP.GE.U32.AND.EX P3, PT, R73, 0x1000000, PT, P3 ;  /* 0x010000004900780c */ /* 0x000fe20003f66130 */
[----:B------:R-:W-:Y:S01]  /*7290*/  FFMA.FTZ R181, R181, R184, R213 ;  /* 0x000000b8b5b57223 */ /* 0x000fe200000100d5 */
[----:B------:R-:W-:Y:S01]  /*72a0*/  F2FP.F16.F32.PACK_AB R66, R64, R66 ;  /* 0x000000424042723e */ /* 0x000fe200000000ff */
[--C-:B------:R-:W-:Y:S01]  /*72b0*/  HADD2.F32 R64, -RZ, R57.reuse.H1_H1 ;  /* 0x30000039ff407230 */ /* 0x100fe20000004100 */
[----:B------:R-:W-:Y:S01]  /*72c0*/  FSEL R67, R67, RZ, P3 ;  /* 0x000000ff43437208 */ /* 0x000fe20001800000 */
[----:B------:R-:W-:Y:S01]  /*72d0*/  HADD2.F32 R93, -RZ, R57.H0_H0 ;  /* 0x20000039ff5d7230 */ /* 0x000fe20000004100 */
[----:B------:R-:W-:Y:S01]  /*72e0*/  FSEL R65, R65, RZ, P4 ;  /* 0x000000ff41417208 */ /* 0x000fe20002000000 */
[----:B------:R-:W-:Y:S01]  /*72f0*/  FADD.FTZ R162, R162, -R163 ;  /* 0x800000a3a2a27221 */ /* 0x000fe20000010000 */
[----:B------:R-:W-:Y:S01]  /*7300*/  FFMA.FTZ R176, R173, R176, R64 ;  /* 0x000000b0adb07223 */ /* 0x000fe20000010040 */
[--C-:B------:R-:W-:Y:S01]  /*7310*/  HADD2.F32 R64, -RZ, R56.reuse.H1_H1 ;  /* 0x30000038ff407230 */ /* 0x100fe20000004100 */
[----:B------:R-:W-:Y:S01]  /*7320*/  F2FP.F16.F32.PACK_AB R67, R67, R65 ;  /* 0x000000414343723e */ /* 0x000fe200000000ff */
[----:B------:R-:W-:-:S02]  /*7330*/  HADD2.F32 R65, -RZ, R56.H0_H0 ;  /* 0x20000038ff417230 */ /* 0x000fc40000004100 */
[----:B------:R-:W-:Y:S01]  /*7340*/  FADD.FTZ R183, R183, -R182 ;  /* 0x800000b6b7b77221 */ /* 0x000fe20000010000 */
[----:B------:R-:W-:Y:S01]  /*7350*/  FADD.FTZ R76, R76, -R181 ;  /* 0x800000b54c4c7221 */ /* 0x000fe20000010000 */
[C---:B------:R-:W-:Y:S01]  /*7360*/  FFMA.FTZ R93, R173.reuse, R162, R93 ;  /* 0x000000a2ad5d7223 */ /* 0x040fe2000001005d */
[----:B------:R-:W-:Y:S01]  /*7370*/  LOP3.LUT P3, RZ, R72, 0xff0000, RZ, 0xc0, !PT ;  /* 0x00ff000048ff7812 */ /* 0x000fe2000786c0ff */
[C---:B------:R-:W-:Y:S01]  /*7380*/  FFMA.FTZ R183, R173.reuse, R183, R64 ;  /* 0x000000b7adb77223 */ /* 0x040fe20000010040 */
[----:B------:R-:W-:Y:S01]  /*7390*/  FFMA.FTZ R76, R173, R76, R65 ;  /* 0x0000004cad4c7223 */ /* 0x000fe20000010041 */
[----:B------:R-:W-:Y:S01]  /*73a0*/  FMUL.FTZ R64, R93, UR6 ;  /* 0x000000065d407c20 */ /* 0x000fe20008410000 */
[C---:B------:R-:W-:Y:S01]  /*73b0*/  F2FP.F16.F32.PACK_AB R93, R176.reuse, R93 ;  /* 0x0000005db05d723e */ /* 0x040fe200000000ff */
[----:B------:R-:W-:Y:S01]  /*73c0*/  FMUL.FTZ R176, R176, UR6 ;  /* 0x00000006b0b07c20 */ /* 0x000fe20008410000 */
[----:B------:R-:W-:Y:S01]  /*73d0*/  LOP3.LUT P4, RZ, R72, 0xff000000, RZ, 0xc0, !PT ;  /* 0xff00000048ff7812 */ /* 0x000fe2000788c0ff */
[----:B------:R-:W-:Y:S01]  /*73e0*/  FMUL.FTZ R65, R76, UR6 ;  /* 0x000000064c417c20 */ /* 0x000fe20008410000 */
[C---:B------:R-:W-:Y:S01]  /*73f0*/  F2FP.F16.F32.PACK_AB R92, R183.reuse, R76 ;  /* 0x0000004cb75c723e */ /* 0x040fe200000000ff */
[----:B------:R-:W-:Y:S01]  /*7400*/  FMUL.FTZ R183, R183, UR6 ;  /* 0x00000006b7b77c20 */ /* 0x000fe20008410000 */
[----:B------:R-:W-:-:S02]  /*7410*/  LOP3.LUT P5, RZ, R72, 0xff, RZ, 0xc0, !PT ;  /* 0x000000ff48ff7812 */ /* 0x000fc400078ac0ff */
[----:B------:R-:W-:Y:S02]  /*7420*/  LOP3.LUT P6, RZ, R72, 0xff00, RZ, 0xc0, !PT ;  /* 0x0000ff0048ff7812 */ /* 0x000fe400078cc0ff */
[----:B------:R-:W-:Y:S02]  /*7430*/  FSEL R64, R64, RZ, P3 ;  /* 0x000000ff40407208 */ /* 0x000fe40001800000 */
[----:B------:R-:W-:Y:S02]  /*7440*/  FSEL R176, R176, RZ, P4 ;  /* 0x000000ffb0b07208 */ /* 0x000fe40002000000 */
[----:B------:R-:W-:Y:S02]  /*7450*/  FSEL R72, R65, RZ, P5 ;  /* 0x000000ff41487208 */ /* 0x000fe40002800000 */
[----:B------:R-:W-:Y:S02]  /*7460*/  FSEL R183, R183, RZ, P6 ;  /* 0x000000ffb7b77208 */ /* 0x000fe40003000000 */
[----:B------:R-:W-:-:S02]  /*7470*/  F2FP.F16.F32.PACK_AB R65, R176, R64 ;  /* 0x00000040b041723e */ /* 0x000fc400000000ff */
[----:B------:R-:W-:Y:S02]  /*7480*/  F2FP.F16.F32.PACK_AB R95, R75, R95 ;  /* 0x0000005f4b5f723e */ /* 0x000fe400000000ff */
[----:B------:R-:W-:Y:S02]  /*7490*/  F2FP.F16.F32.PACK_AB R94, R74, R94 ;  /* 0x0000005e4a5e723e */ /* 0x000fe400000000ff */
[----:B------:R-:W-:Y:S01]  /*74a0*/  F2FP.F16.F32.PACK_AB R64, R183, R72 ;  /* 0x00000048b740723e */ /* 0x000fe200000000ff */
[----:B------:R-:W-:Y:S06]  /*74b0*/  BRA `(.L_x_886) ;  /* 0x0000000800b87947 */ /* 0x000fec0003800000 */
.L_x_889:
[-CC-:B------:R-:W-:Y:S01]  /*74c0*/  FFMA.FTZ R206, R206, R184.reuse, R213.reuse ;  /* 0x000000b8cece7223 */ /* 0x180fe200000100d5 */
[-CC-:B------:R-:W-:Y:S01]  /*74d0*/  FFMA.FTZ R204, R204, R184.reuse, R213.reuse ;  /* 0x000000b8cccc7223 */ /* 0x180fe200000100d5 */
[-CC-:B------:R-:W-:Y:S01]  /*74e0*/  FFMA.FTZ R161, R161, R184.reuse, R213.reuse ;  /* 0x000000b8a1a17223 */ /* 0x180fe200000100d5 */
[----:B------:R-:W-:Y:S01]  /*74f0*/  FFMA.FTZ R177, R177, R184, R213 ;  /* 0x000000b8b1b17223 */ /* 0x000fe200000100d5 */
[--C-:B0-----:R-:W-:Y:S02]  /*7500*/  HADD2.F32 R65, -RZ, R59.reuse.H1_H1 ;  /* 0x3000003bff417230 */ /* 0x101fe40000004100 */
[----:B------:R-:W-:Y:S01]  /*7510*/  FADD.FTZ R206, R205, -R206 ;  /* 0x800000cecdce7221 */ /* 0x000fe20000010000 */
[----:B------:R-:W-:Y:S02]  /*7520*/  HADD2.F32 R64, -RZ, R59.H0_H0 ;  /* 0x2000003bff407230 */ /* 0x000fe40000004100 */
[----:B------:R-:W-:Y:S01]  /*7530*/  FADD.FTZ R204, R203, -R204 ;  /* 0x800000cccbcc7221 */ /* 0x000fe20000010000 */
[----:B------:R-:W-:-:S02]  /*7540*/  HADD2.F32 R66, -RZ, R58.H0_H0 ;  /* 0x2000003aff427230 */ /* 0x000fc40000004100 */
[----:B------:R-:W-:Y:S01]  /*7550*/  FADD.FTZ R161, R160, -R161 ;  /* 0x800000a1a0a17221 */ /* 0x000fe20000010000 */
[----:B------:R-:W-:Y:S02]  /*7560*/  HADD2.F32 R67, -RZ, R58.H1_H1 ;  /* 0x3000003aff437230 */ /* 0x000fe40000004100 */
[----:B------:R-:W-:Y:S01]  /*7570*/  FADD.FTZ R177, R78, -R177 ;  /* 0x800000b14eb17221 */ /* 0x000fe20000010000 */
[C---:B------:R-:W-:Y:S01]  /*7580*/  FFMA.FTZ R65, R173.reuse, R204, R65 ;  /* 0x000000ccad417223 */ /* 0x040fe20000010041 */
[C---:B------:R-:W-:Y:S01]  /*7590*/  FFMA.FTZ R64, R173.reuse, R206, R64 ;  /* 0x000000cead407223 */ /* 0x040fe20000010040 */
[C---:B------:R-:W-:Y:S01]  /*75a0*/  FFMA.FTZ R66, R173.reuse, R161, R66 ;  /* 0x000000a1ad427223 */ /* 0x040fe20000010042 */
[----:B------:R-:W-:Y:S01]  /*75b0*/  FFMA.FTZ R67, R173, R177, R67 ;  /* 0x000000b1ad437223 */ /* 0x000fe20000010043 */
[----:B------:R-:W-:Y:S01]  /*75c0*/  ISETP.GE.U32.AND P3, PT, R72, RZ, PT ;  /* 0x000000ff4800720c */ /* 0x000fe20003f66070 */
[----:B------:R-:W-:Y:S01]  /*75d0*/  FMUL.FTZ R65, R65, UR6 ;  /* 0x0000000641417c20 */ /* 0x000fe20008410000 */
[----:B------:R-:W-:Y:S01]  /*75e0*/  FMUL.FTZ R64, R64, UR6 ;  /* 0x0000000640407c20 */ /* 0x000fe20008410000 */
[C---:B------:R-:W-:Y:S01]  /*75f0*/  LOP3.LUT P4, RZ, R73.reuse, 0xff0000, RZ, 0xc0, !PT ;  /* 0x00ff000049ff7812 */ /* 0x040fe2000788c0ff */
[----:B------:R-:W-:Y:S01]  /*7600*/  FMUL.FTZ R66, R66, UR6 ;  /* 0x0000000642427c20 */ /* 0x000fe20008410000 */
[----:B------:R-:W-:Y:S01]  /*7610*/  ISETP.GE.U32.AND.EX P3, PT, R73, 0x1000000, PT, P3 ;  /* 0x010000004900780c */ /* 0x000fe20003f66130 */
        /* <DEDUP_REMOVED lines=13> */
[----:B------:R-:W-:Y:S01]  /*76f0*/  F2FP.F16.F32.PACK_AB R67, R65, R64 ;  /* 0x000000404143723e */ /* 0x000fe200000000ff */
[--C-:B------:R-:W-:Y:S01]  /*7700*/  HADD2.F32 R64, -RZ, R57.reuse.H1_H1 ;  /* 0x30000039ff407230 */ /* 0x100fe20000004100 */
[C---:B------:R-:W-:Y:S01]  /*7710*/  LOP3.LUT P3, RZ, R72.reuse, 0xff0000, RZ, 0xc0, !PT ;  /* 0x00ff000048ff7812 */ /* 0x040fe2000786c0ff */
[----:B------:R-:W-:Y:S01]  /*7720*/  HADD2.F32 R65, -RZ, R57.H0_H0 ;  /* 0x20000039ff417230 */ /* 0x000fe20000004100 */
[----:B------:R-:W-:Y:S01]  /*7730*/  LOP3.LUT P4, RZ, R72, 0xff000000, RZ, 0xc0, !PT ;  /* 0xff00000048ff7812 */ /* 0x000fe2000788c0ff */
[----:B------:R-:W-:Y:S01]  /*7740*/  FADD.FTZ R162, R162, -R163 ;  /* 0x800000a3a2a27221 */ /* 0x000fe20000010000 */
[----:B------:R-:W-:Y:S01]  /*7750*/  LOP3.LUT P5, RZ, R72, 0xff, RZ, 0xc0, !PT ;  /* 0x000000ff48ff7812 */ /* 0x000fe200078ac0ff */
[----:B------:R-:W-:Y:S01]  /*7760*/  FADD.FTZ R76, R76, -R181 ;  /* 0x800000b54c4c7221 */ /* 0x000fe20000010000 */
[----:B------:R-:W-:Y:S01]  /*7770*/  LOP3.LUT P6, RZ, R72, 0xff00, RZ, 0xc0, !PT ;  /* 0x0000ff0048ff7812 */ /* 0x000fe200078cc0ff */
[--C-:B------:R-:W-:Y:S01]  /*7780*/  HADD2.F32 R72, -RZ, R56.reuse.H0_H0 ;  /* 0x20000038ff487230 */ /* 0x100fe20000004100 */
[----:B------:R-:W-:Y:S01]  /*7790*/  F2FP.F16.F32.PACK_AB R66, R73, R66 ;  /* 0x000000424942723e */ /* 0x000fe200000000ff */
[----:B------:R-:W-:-:S02]  /*77a0*/  HADD2.F32 R73, -RZ, R56.H1_H1 ;  /* 0x30000038ff497230 */ /* 0x000fc40000004100 */
[C---:B------:R-:W-:Y:S01]  /*77b0*/  FFMA.FTZ R64, R173.reuse, R176, R64 ;  /* 0x000000b0ad407223 */ /* 0x040fe20000010040 */
[C---:B------:R-:W-:Y:S01]  /*77c0*/  FFMA.FTZ R65, R173.reuse, R162, R65 ;  /* 0x000000a2ad417223 */ /* 0x040fe20000010041 */
[C---:B------:R-:W-:Y:S01]  /*77d0*/  FFMA.FTZ R72, R173.reuse, R76, R72 ;  /* 0x0000004cad487223 */ /* 0x040fe20000010048 */
[----:B------:R-:W-:Y:S01]  /*77e0*/  FFMA.FTZ R73, R173, R183, R73 ;  /* 0x000000b7ad497223 */ /* 0x000fe20000010049 */
[----:B------:R-:W-:Y:S01]  /*77f0*/  FMUL.FTZ R64, R64, UR6 ;  /* 0x0000000640407c20 */ /* 0x000fe20008410000 */
[----:B------:R-:W-:Y:S01]  /*7800*/  FMUL.FTZ R65, R65, UR6 ;  /* 0x0000000641417c20 */ /* 0x000fe20008410000 */
[----:B------:R-:W-:Y:S01]  /*7810*/  FMUL.FTZ R72, R72, UR6 ;  /* 0x0000000648487c20 */ /* 0x000fe20008410000 */
[----:B------:R-:W-:Y:S02]  /*7820*/  FMUL.FTZ R73, R73, UR6 ;  /* 0x0000000649497c20 */ /* 0x000fe40008410000 */
[----:B------:R-:W-:Y:S02]  /*7830*/  FSEL R74, R64, RZ, P4 ;  /* 0x000000ff404a7208 */ /* 0x000fe40002000000 */
[----:B------:R-:W-:-:S02]  /*7840*/  FSEL R65, R65, RZ, P3 ;  /* 0x000000ff41417208 */ /* 0x000fc40001800000 */
[----:B------:R-:W-:Y:S02]  /*7850*/  FSEL R64, R72, RZ, P5 ;  /* 0x000000ff48407208 */ /* 0x000fe40002800000 */
[----:B------:R-:W-:Y:S02]  /*7860*/  FSEL R73, R73, RZ, P6 ;  /* 0x000000ff49497208 */ /* 0x000fe40003000000 */
[----:B------:R-:W-:Y:S02]  /*7870*/  F2FP.F16.F32.PACK_AB R65, R74, R65 ;  /* 0x000000414a41723e */ /* 0x000fe400000000ff */
[----:B------:R-:W-:Y:S01]  /*7880*/  F2FP.F16.F32.PACK_AB R64, R73, R64 ;  /* 0x000000404940723e */ /* 0x000fe200000000ff */
[----:B------:R-:W-:Y:S06]  /*7890*/  BRA `(.L_x_886) ;  /* 0x0000000400c07947 */ /* 0x000fec0003800000 */
.L_x_888:
        /* <DEDUP_REMOVED lines=15> */
[-CC-:B------:R-:W-:Y:S01]  /*7990*/  FFMA.FTZ R182, R182, R184.reuse, R213.reuse ;  /* 0x000000b8b6b67223 */ /* 0x180fe200000100d5 */
        /* <DEDUP_REMOVED lines=22> */
[----:B------:R-:W-:Y:S01]  /*7b00*/  F2FP.F16.F32.PACK_AB R66, R64, R66 ;  /* 0x000000424042723e */ /* 0x000fe200000000ff */
[----:B------:R-:W-:Y:S01]  /*7b10*/  FMUL.FTZ R64, R93, UR6 ;  /* 0x000000065d407c20 */ /* 0x000fe20008410000 */
[C---:B------:R-:W-:Y:S01]  /*7b20*/  F2FP.F16.F32.PACK_AB R93, R176.reuse, R93 ;  /* 0x0000005db05d723e */ /* 0x040fe200000000ff */
[----:B------:R-:W-:Y:S01]  /*7b30*/  FMUL.FTZ R176, R176, UR6 ;  /* 0x00000006b0b07c20 */ /* 0x000fe20008410000 */
[----:B------:R-:W-:Y:S01]  /*7b40*/  F2FP.F16.F32.PACK_AB R67, R67, R65 ;  /* 0x000000414343723e */ /* 0x000fe200000000ff */
[----:B------:R-:W-:Y:S01]  /*7b50*/  FMUL.FTZ R65, R76, UR6 ;  /* 0x000000064c417c20 */ /* 0x000fe20008410000 */
[C---:B------:R-:W-:Y:S01]  /*7b60*/  F2FP.F16.F32.PACK_AB R92, R183.reuse, R76 ;  /* 0x0000004cb75c723e */ /* 0x040fe200000000ff */
        /* <DEDUP_REMOVED lines=9> */
[----:B------:R-:W-:Y:S02]  /*7c00*/  F2FP.F16.F32.PACK_AB R65, R176, R64 ;  /* 0x00000040b041723e */ /* 0x000fe400000000ff */
[----:B------:R-:W-:Y:S02]  /*7c10*/  F2FP.F16.F32.PACK_AB R95, R95, R73 ;  /* 0x000000495f5f723e */ /* 0x000fe400000000ff */
[----:B------:R-:W-:Y:S02]  /*7c20*/  F2FP.F16.F32.PACK_AB R94, R78, R94 ;  /* 0x0000005e4e5e723e */ /* 0x000fe400000000ff */
[----:B------:R-:W-:Y:S01]  /*7c30*/  F2FP.F16.F32.PACK_AB R64, R183, R72 ;  /* 0x00000048b740723e */ /* 0x000fe200000000ff */
[----:B------:R-:W-:Y:S06]  /*7c40*/  BRA `(.L_x_886) ;  /* 0x0000000000d47947 */ /* 0x000fec0003800000 */
.L_x_890:
        /* <DEDUP_REMOVED lines=45> */
[----:B------:R-:W-:Y:S02]  /*7f20*/  F2FP.F16.F32.PACK_AB R67, R64, R67 ;  /* 0x000000434043723e */ /* 0x000fe400000000ff */
[----:B------:R-:W-:Y:S02]  /*7f30*/  FSEL R65, R162, RZ, P3 ;  /* 0x000000ffa2417208 */ /* 0x000fe40001800000 */
[----:B------:R-:W-:-:S02]  /*7f40*/  FSEL R176, R176, RZ, P4 ;  /* 0x000000ffb0b07208 */ /* 0x000fc40002000000 */
[----:B------:R-:W-:Y:S02]  /*7f50*/  FSEL R64, R183, RZ, P6 ;  /* 0x000000ffb7407208 */ /* 0x000fe40003000000 */
[----:B------:R-:W-:Y:S02]  /*7f60*/  FSEL R76, R76, RZ, P5 ;  /* 0x000000ff4c4c7208 */ /* 0x000fe40002800000 */
[----:B------:R-:W-:Y:S02]  /*7f70*/  F2FP.F16.F32.PACK_AB R66, R177, R66 ;  /* 0x00000042b142723e */ /* 0x000fe400000000ff */
[----:B------:R-:W-:Y:S02]  /*7f80*/  F2FP.F16.F32.PACK_AB R65, R176, R65 ;  /* 0x00000041b041723e */ /* 0x000fe400000000ff */
[----:B------:R-:W-:-:S07]  /*7f90*/  F2FP.F16.F32.PACK_AB R64, R64, R76 ;  /* 0x0000004c4040723e */ /* 0x000fce00000000ff */
.L_x_886:
        /* <DEDUP_REMOVED lines=23> */
[-CC-:B------:R-:W-:Y:S01]  /*8110*/  FFMA.FTZ R212, R212, R184.reuse, R213.reuse ;  /* 0x000000b8d4d47223 */ /* 0x180fe200000100d5 */
        /* <DEDUP_REMOVED lines=12> */
[-CC-:B------:R-:W-:Y:S01]  /*81e0*/  FFMA.FTZ R202, R202, R184.reuse, R213.reuse ;  /* 0x000000b8caca7223 */ /* 0x180fe200000100d5 */
        /* <DEDUP_REMOVED lines=10> */
[-C--:B------:R-:W-:Y:S01]  /*8290*/  FFMA.FTZ R85, R85, R184.reuse, R213 ;  /* 0x000000b855557223 */ /* 0x080fe200000100d5 */
        /* <DEDUP_REMOVED lines=9> */
[--C-:B------:R-:W-:Y:S01]  /*8330*/  FFMA.FTZ R200, R200, R184, R213.reuse ;  /* 0x000000b8c8c87223 */ /* 0x100fe200000100d5 */
        /* <DEDUP_REMOVED lines=40> */
.L_x_893:
        /* <DEDUP_REMOVED lines=14> */
[----:B------:R-:W-:Y:S01]  /*86a0*/  ISETP.GE.U32.AND P3, PT, R70, RZ, PT ;  /* 0x000000ff4600720c */ /* 0x000fe20003f66070 */
[-CC-:B------:R-:W-:Y:S01]  /*86b0*/  FFMA.FTZ R202, R202, R184.reuse, R213.reuse ;  /* 0x000000b8caca7223 */ /* 0x180fe200000100d5 */
[----:B------:R-:W-:Y:S01]  /*86c0*/  FFMA.FTZ R85, R85, R184, R213 ;  /* 0x000000b855557223 */ /* 0x000fe200000100d5 */
[----:B------:R-:W-:Y:S01]  /*86d0*/  FMUL.FTZ R67, R67, UR6 ;  /* 0x0000000643437c20 */ /* 0x000fe20008410000 */
[C---:B------:R-:W-:Y:S01]  /*86e0*/  FFMA.FTZ R208, R173.reuse, R208, R65 ;  /* 0x000000d0add07223 */ /* 0x040fe20000010041 */
[----:B------:R-:W-:Y:S01]  /*86f0*/  FFMA.FTZ R73, R173, R73, R64 ;  /* 0x00000049ad497223 */ /* 0x000fe20000010040 */
[----:B------:R-:W-:Y:S01]  /*8700*/  LOP3.LUT P6, RZ, R71, 0xff0000, RZ, 0xc0, !PT ;  /* 0x00ff000047ff7812 */ /* 0x000fe200078cc0ff */
[----:B------:R-:W-:Y:S01]  /*8710*/  FMUL.FTZ R66, R66, UR6 ;  /* 0x0000000642427c20 */ /* 0x000fe20008410000 */
[----:B------:R-:W-:Y:S01]  /*8720*/  LOP3.LUT P5, RZ, R143, 0xff0000, RZ, 0xc0, !PT ;  /* 0x00ff00008fff7812 */ /* 0x000fe200078ac0ff */
[--C-:B------:R-:W-:Y:S01]  /*8730*/  HADD2.F32 R64, -RZ, R53.reuse.H0_H0 ;  /* 0x20000035ff407230 */ /* 0x100fe20000004100 */
[----:B------:R-:W-:Y:S01]  /*8740*/  ISETP.GE.U32.AND P4, PT, R142, RZ, PT ;  /* 0x000000ff8e00720c */ /* 0x000fe20003f86070 */
[----:B------:R-:W-:Y:S01]  /*8750*/  HADD2.F32 R65, -RZ, R53.H1_H1 ;  /* 0x30000035ff417230 */ /* 0x000fe20000004100 */
[----:B------:R-:W-:Y:S01]  /*8760*/  ISETP.GE.U32.AND.EX P3, PT, R71, 0x1000000, PT, P3 ;  /* 0x010000004700780c */ /* 0x000fe20003f66130 */
[----:B------:R-:W-:Y:S01]  /*8770*/  FADD.FTZ R202, R201, -R202 ;  /* 0x800000cac9ca7221 */ /* 0x000fe20000010000 */
[----:B------:R-:W-:Y:S01]  /*8780*/  FADD.FTZ R85, R81, -R85 ;  /* 0x8000005551557221 */ /* 0x000fe20000010000 */
[C---:B------:R-:W-:Y:S01]  /*8790*/  FSEL R74, R67.reuse, RZ, P6 ;  /* 0x000000ff434a7208 */ /* 0x040fe20003000000 */
[----:B------:R-:W-:Y:S01]  /*87a0*/  FMUL.FTZ R208, R208, UR6 ;  /* 0x00000006d0d07c20 */ /* 0x000fe20008410000 */
[----:B------:R-:W-:Y:S01]  /*87b0*/  FSEL R91, R67, RZ, P5 ;  /* 0x000000ff435b7208 */ /* 0x000fe20002800000 */
[----:B------:R-:W-:Y:S01]  /*87c0*/  FMUL.FTZ R73, R73, UR6 ;  /* 0x0000000649497c20 */ /* 0x000fe20008410000 */
[----:B------:R-:W-:Y:S01]  /*87d0*/  ISETP.GE.U32.AND.EX P4, PT, R143, 0x1000000, PT, P4 ;  /* 0x010000008f00780c */ /* 0x000fe20003f86140 */
[C---:B------:R-:W-:Y:S01]  /*87e0*/  FFMA.FTZ R64, R173.reuse, R202, R64 ;  /* 0x000000caad407223 */ /* 0x040fe20000010040 */
[----:B------:R-:W-:Y:S01]  /*87f0*/  FSEL R67, R66, RZ, P3 ;  /* 0x000000ff42437208 */ /* 0x000fe20001800000 */
[----:B------:R-:W-:Y:S01]  /*8800*/  FFMA.FTZ R65, R173, R85, R65 ;  /* 0x00000055ad417223 */ /* 0x000fe20000010041 */
[----:B------:R-:W-:Y:S01]  /*8810*/  LOP3.LUT P5, RZ, R143, 0xff, RZ, 0xc0, !PT ;  /* 0x000000ff8fff7812 */ /* 0x000fe200078ac0ff */
[----:B------:R-:W-:Y:S01]  /*8820*/  FMUL.FTZ R64, R64, UR6 ;  /* 0x0000000640407c20 */ /* 0x000fe20008410000 */
        /* <DEDUP_REMOVED lines=13> */
[----:B------:R-:W-:Y:S02]  /*8900*/  FSEL R72, R208, RZ, P6 ;  /* 0x000000ffd0487208 */ /* 0x000fe40003000000 */
[----:B------:R-:W-:Y:S02]  /*8910*/  FSEL R73, R73, RZ, P4 ;  /* 0x000000ff49497208 */ /* 0x000fe40002000000 */
[----:B------:R-:W-:Y:S02]  /*8920*/  FSEL R89, R64, RZ, P5 ;  /* 0x000000ff40597208 */ /* 0x000fe40002800000 */
[----:B------:R-:W-:-:S02]  /*8930*/  FSEL R71, R65, RZ, P3 ;  /* 0x000000ff41477208 */ /* 0x000fc40001800000 */
[C---:B------:R-:W-:Y:S02]  /*8940*/  LOP3.LUT P6, RZ, R70.reuse, 0xff0000, RZ, 0xc0, !PT ;  /* 0x00ff000046ff7812 */ /* 0x040fe400078cc0ff */
[C---:B------:R-:W-:Y:S02]  /*8950*/  LOP3.LUT P4, RZ, R70.reuse, 0xff000000, RZ, 0xc0, !PT ;  /* 0xff00000046ff7812 */ /* 0x040fe4000788c0ff */
[C---:B------:R-:W-:Y:S02]  /*8960*/  LOP3.LUT P5, RZ, R70.reuse, 0xff00, RZ, 0xc0, !PT ;  /* 0x0000ff0046ff7812 */ /* 0x040fe400078ac0ff */
[----:B------:R-:W-:Y:S01]  /*8970*/  LOP3.LUT P3, RZ, R70, 0xff, RZ, 0xc0, !PT ;  /* 0x000000ff46ff7812 */ /* 0x000fe2000786c0ff */
[----:B------:R-:W-:Y:S01]  /*8980*/  HADD2.F32 R70, -RZ, R52.H1_H1 ;  /* 0x30000034ff467230 */ /* 0x000fe20000004100 */
[----:B------:R-:W-:Y:S02]  /*8990*/  FSEL R65, R65, RZ, P4 ;  /* 0x000000ff41417208 */ /* 0x000fe40002000000 */
[----:B------:R-:W-:-:S02]  /*89a0*/  FSEL R64, R64, RZ, P6 ;  /* 0x000000ff40407208 */ /* 0x000fc40003000000 */
[C---:B------:R-:W-:Y:S01]  /*89b0*/  FFMA.FTZ R80, R173.reuse, R80, R70 ;  /* 0x00000050ad507223 */ /* 0x040fe20000010046 */
[----:B------:R-:W-:Y:S01]  /*89c0*/  HADD2.F32 R70, -RZ, R52.H0_H0 ;  /* 0x20000034ff467230 */ /* 0x000fe20000004100 */
[----:B------:R-:W-:Y:S02]  /*89d0*/  LOP3.LUT P4, RZ, R142, 0xff, RZ, 0xc0, !PT ;  /* 0x000000ff8eff7812 */ /* 0x000fe4000788c0ff */
        /* <DEDUP_REMOVED lines=17> */
.L_x_892:
        /* <DEDUP_REMOVED lines=35> */
[----:B------:R-:W-:Y:S01]  /*8d20*/  LOP3.LUT P5, RZ, R143, 0xff, RZ, 0xc0, !PT ;  /* 0x000000ff8fff7812 */ /* 0x000fe200078ac0ff */
[----:B------:R-:W-:Y:S01]  /*8d30*/  FADD.FTZ R81, R81, -R85 ;  /* 0x8000005551517221 */ /* 0x000fe20000010000 */
[----:B------:R-:W-:Y:S01]  /*8d40*/  LOP3.LUT P3, RZ, R143, 0xff00, RZ, 0xc0, !PT ;  /* 0x0000ff008fff7812 */ /* 0x000fe2000786c0ff */
[-CC-:B------:R-:W-:Y:S01]  /*8d50*/  FFMA.FTZ R84, R84, R184.reuse, R213.reuse ;  /* 0x000000b854547223 */ /* 0x180fe200000100d5 */
[----:B------:R-:W-:Y:S01]  /*8d60*/  F2FP.F16.F32.PACK_AB R67, R64, R67 ;  /* 0x000000434043723e */ /* 0x000fe200000000ff */
[----:B------:R-:W-:Y:S01]  /*8d70*/  FMUL.FTZ R81, R173, R81 ;  /* 0x00000051ad517220 */ /* 0x000fe20000410000 */
[----:B------:R-:W-:Y:S01]  /*8d80*/  FSEL R66, R90, RZ, P4 ;  /* 0x000000ff5a427208 */ /* 0x000fe20002000000 */
        /* <DEDUP_REMOVED lines=38> */
.L_x_895:
        /* <DEDUP_REMOVED lines=75> */
.L_x_891:
        /* <DEDUP_REMOVED lines=47> */
[C---:B------:R-:W-:Y:S01]  /*9790*/  LOP3.LUT P3, RZ, R70.reuse, 0xff0000, RZ, 0xc0, !PT ;  /* 0x00ff000046ff7812 */ /* 0x040fe2000786c0ff */
        /* <DEDUP_REMOVED lines=20> */
.L_x_897:
        /* <DEDUP_REMOVED lines=39> */
[C---:B------:R-:W-:Y:S01]  /*9b50*/  LOP3.LUT P4, RZ, R70.reuse, 0xff000000, RZ, 0xc0, !PT ;  /* 0xff00000046ff7812 */ /* 0x040fe2000788c0ff */
[----:B------:R-:W-:Y:S01]  /*9b60*/  FADD.FTZ R201, R201, -R202 ;  /* 0x800000cac9c97221 */ /* 0x000fe20000010000 */
[C---:B------:R-:W-:Y:S01]  /*9b70*/  LOP3.LUT P5, RZ, R70.reuse, 0xff, RZ, 0xc0, !PT ;  /* 0x000000ff46ff7812 */ /* 0x040fe200078ac0ff */
        /* <DEDUP_REMOVED lines=20> */
.L_x_896:
[----:B------:R-:W-:Y:S05]  /*9cc0*/  @!P2 BRA `(.L_x_898) ;  /* 0x0000000000e8a947 */ /* 0x000fea0003800000 */
[-CC-:B------:R-:W-:Y:S01]  /*9cd0*/  FFMA.FTZ R94, R208, R184.reuse, R213.reuse ;  /* 0x000000b8d05e7223 */ /* 0x180fe200000100d5 */
[-CC-:B------:R-:W-:Y:S01]  /*9ce0*/  FFMA.FTZ R212, R212, R184.reuse, R213.reuse ;  /* 0x000000b8d4d47223 */ /* 0x180fe200000100d5 */
[-CC-:B------:R-:W-:Y:S01]  /*9cf0*/  FFMA.FTZ R210, R210, R184.reuse, R213.reuse ;  /* 0x000000b8d2d27223 */ /* 0x180fe200000100d5 */
[--C-:B------:R-:W-:Y:S01]  /*9d00*/  FFMA.FTZ R214, R214, R184, R213.reuse ;  /* 0x000000b8d6d67223 */ /* 0x100fe200000100d5 */
        /* <DEDUP_REMOVED lines=13> */
[C---:B------:R-:W-:Y:S01]  /*9de0*/  LOP3.LUT P5, RZ, R71.reuse, 0xff00, RZ, 0xc0, !PT ;  /* 0x0000ff0047ff7812 */ /* 0x040fe200078ac0ff */
        /* <DEDUP_REMOVED lines=40> */
.L_x_898:
[-CC-:B------:R-:W-:Y:S01]  /*a070*/  FFMA.FTZ R208, R208, R184.reuse, R213.reuse ;  /* 0x000000b8d0d07223 */ /* 0x180fe200000100d5 */
[-CC-:B------:R-:W-:Y:S01]  /*a080*/  FFMA.FTZ R212, R212, R184.reuse, R213.reuse ;  /* 0x000000b8d4d47223 */ /* 0x180fe200000100d5 */
[-CC-:B------:R-:W-:Y:S01]  /*a090*/  FFMA.FTZ R210, R210, R184.reuse, R213.reuse ;  /* 0x000000b8d2d27223 */ /* 0x180fe200000100d5 */
[-CC-:B------:R-:W-:Y:S01]  /*a0a0*/  FFMA.FTZ R214, R214, R184.reuse, R213.reuse ;  /* 0x000000b8d6d67223 */ /* 0x180fe200000100d5 */
        /* <DEDUP_REMOVED lines=49> */
.L_x_894:
        /* <DEDUP_REMOVED lines=13> */
[--C-:B------:R-:W-:Y:S02]  /*a490*/  HADD2.F32 R66, -RZ, R51.reuse.H1_H1 ;  /* 0x30000033ff427230 */ /* 0x100fe40000004100 */
[-C--:B------:R-:W-:Y:S01]  /*a4a0*/  FFMA.FTZ R99, R99, R184.reuse, R213 ;  /* 0x000000b863637223 */ /* 0x080fe200000100d5 */
[----:B------:R-:W-:Y:S01]  /*a4b0*/  FADD.FTZ R74, R102, -R65 ;  /* 0x80000041664a7221 */ /* 0x000fe20000010000 */
[----:B------:R-:W-:Y:S02]  /*a4c0*/  HADD2.F32 R65, -RZ, R51.H0_H0 ;  /* 0x20000033ff417230 */ /* 0x000fe40000004100 */
[----:B------:R-:W-:Y:S01]  /*a4d0*/  FADD.FTZ R64, R107, -R64 ;  /* 0x800000406b407221 */ /* 0x000fe20000010000 */
[----:B------:R-:W-:Y:S01]  /*a4e0*/  FFMA.FTZ R106, R106, R184, R213 ;  /* 0x000000b86a6a7223 */ /* 0x000fe200000100d5 */
[----:B------:R-:W-:-:S02]  /*a4f0*/  HADD2.F32 R71, -RZ, R50.H0_H0 ;  /* 0x20000032ff477230 */ /* 0x000fc40000004100 */
[----:B------:R-:W-:Y:S01]  /*a500*/  FADD.FTZ R98, R98, -R99 ;  /* 0x8000006362627221 */ /* 0x000fe20000010000 */
[C---:B------:R-:W-:Y:S01]  /*a510*/  FFMA.FTZ R74, R173.reuse, R74, R65 ;  /* 0x0000004aad4a7223 */ /* 0x040fe20000010041 */
[----:B------:R-:W-:Y:S01]  /*a520*/  FFMA.FTZ R95, R173, R64, R66 ;  /* 0x00000040ad5f7223 */ /* 0x000fe20000010042 */
[----:B------:R-:W-:Y:S02]  /*a530*/  HADD2.F32 R65, -RZ, R50.H1_H1 ;  /* 0x30000032ff417230 */ /* 0x000fe40000004100 */
[----:B------:R-:W-:Y:S01]  /*a540*/  FADD.FTZ R94, R105, -R106 ;  /* 0x8000006a695e7221 */ /* 0x000fe20000010000 */
[----:B------:R-:W-:Y:S01]  /*a550*/  ISETP.GE.U32.AND P1, PT, R68, RZ, PT ;  /* 0x000000ff4400720c */ /* 0x000fe20003f26070 */
[----:B------:R-:W-:Y:S01]  /*a560*/  FMUL.FTZ R72, R74, UR6 ;  /* 0x000000064a487c20 */ /* 0x000fe20008410000 */
[----:B------:R-:W-:Y:S01]  /*a570*/  LOP3.LUT P5, RZ, R69, 0xff0000, RZ, 0xc0, !PT ;  /* 0x00ff000045ff7812 */ /* 0x000fe200078ac0ff */
[----:B------:R-:W-:Y:S01]  /*a580*/  FFMA.FTZ R71, R173, R98, R71 ;  /* 0x00000062ad477223 */ /* 0x000fe20000010047 */
[----:B------:R-:W-:Y:S01]  /*a590*/  LOP3.LUT P4, RZ, R145, 0xff0000, RZ, 0xc0, !PT ;  /* 0x00ff000091ff7812 */ /* 0x000fe2000788c0ff */
[----:B------:R-:W-:Y:S01]  /*a5a0*/  FMUL.FTZ R91, R95, UR6 ;  /* 0x000000065f5b7c20 */ /* 0x000fe20008410000 */
[----:B------:R-:W-:Y:S01]  /*a5b0*/  FFMA.FTZ R94, R173, R94, R65 ;  /* 0x0000005ead5e7223 */ /* 0x000fe20000010041 */
[----:B------:R-:W-:Y:S01]  /*a5c0*/  ISETP.GE.U32.AND.EX P1, PT, R69, 0x1000000, PT, P1 ;  /* 0x010000004500780c */ /* 0x000fe20003f26110 */
[-CC-:B------:R-:W-:Y:S01]  /*a5d0*/  FFMA.FTZ R101, R101, R184.reuse, R213.reuse ;  /* 0x000000b865657223 */ /* 0x180fe200000100d5 */
[----:B------:R-:W-:Y:S01]  /*a5e0*/  ISETP.GE.U32.AND P3, PT, R144, RZ, PT ;  /* 0x000000ff9000720c */ /* 0x000fe20003f66070 */
[-C--:B------:R-:W-:Y:S01]  /*a5f0*/  FFMA.FTZ R96, R96, R184.reuse, R213 ;  /* 0x000000b860607223 */ /* 0x080fe200000100d5 */
[C---:B------:R-:W-:Y:S01]  /*a600*/  FSEL R70, R72.reuse, RZ, P5 ;  /* 0x000000ff48467208 */ /* 0x040fe20002800000 */
[----:B------:R-:W-:Y:S01]  /*a610*/  FMUL.FTZ R65, R71, UR6 ;  /* 0x0000000647417c20 */ /* 0x000fe20008410000 */
[----:B------:R-:W-:Y:S01]  /*a620*/  FSEL R72, R72, RZ, P4 ;  /* 0x000000ff48487208 */ /* 0x000fe20002000000 */
[----:B------:R-:W-:Y:S01]  /*a630*/  FMUL.FTZ R64, R94, UR6 ;  /* 0x000000065e407c20 */ /* 0x000fe20008410000 */
[C---:B------:R-:W-:Y:S01]  /*a640*/  LOP3.LUT P6, RZ, R69.reuse, 0xff, RZ, 0xc0, !PT ;  /* 0x000000ff45ff7812 */ /* 0x040fe200078cc0ff */
[----:B------:R-:W-:Y:S01]  /*a650*/  FADD.FTZ R100, R100, -R101 ;  /* 0x8000006564647221 */ /* 0x000fe20000010000 */
[----:B------:R-:W-:Y:S01]  /*a660*/  LOP3.LUT P4, RZ, R69, 0xff00, RZ, 0xc0, !PT ;  /* 0x0000ff0045ff7812 */ /* 0x000fe2000788c0ff */
[--C-:B------:R-:W-:Y:S01]  /*a670*/  HADD2.F32 R69, -RZ, R49.reuse.H1_H1 ;  /* 0x30000031ff457230 */ /* 0x100fe20000004100 */
[----:B------:R-:W-:Y:S01]  /*a680*/  FSEL R67, R91, RZ, P1 ;  /* 0x000000ff5b437208 */ /* 0x000fe20000800000 */
[----:B------:R-:W-:Y:S01]  /*a690*/  HADD2.F32 R76, -RZ, R49.H0_H0 ;  /* 0x20000031ff4c7230 */ /* 0x000fe20000004100 */
[C---:B------:R-:W-:Y:S01]  /*a6a0*/  LOP3.LUT P5, RZ, R145.reuse, 0xff, RZ, 0xc0, !PT ;  /* 0x000000ff91ff7812 */ /* 0x040fe200078ac0ff */
[----:B------:R-:W-:Y:S01]  /*a6b0*/  FFMA.FTZ R82, R82, R184, R213 ;  /* 0x000000b852527223 */ /* 0x000fe200000100d5 */
[----:B------:R-:W-:Y:S01]  /*a6c0*/  ISETP.GE.U32.AND.EX P3, PT, R145, 0x1000000, PT, P3 ;  /* 0x010000009100780c */ /* 0x000fe20003f66130 */
[----:B------:R-:W-:Y:S01]  /*a6d0*/  FADD.FTZ R96, R97, -R96 ;  /* 0x8000006061607221 */ /* 0x000fe20000010000 */
[----:B------:R-:W-:Y:S01]  /*a6e0*/  LOP3.LUT P1, RZ, R145, 0xff00, RZ, 0xc0, !PT ;  /* 0x0000ff0091ff7812 */ /* 0x000fe2000782c0ff */
[----:B------:R-:W-:Y:S01]  /*a6f0*/  FFMA.FTZ R75, R173, R100, R69 ;  /* 0x00000064ad4b7223 */ /* 0x000fe20000010045 */
[----:B------:R-:W-:Y:S01]  /*a700*/  FSEL R66, R65, RZ, P6 ;  /* 0x000000ff41427208 */ /* 0x000fe20003000000 */
[--C-:B------:R-:W-:Y:S01]  /*a710*/  HADD2.F32 R69, -RZ, R48.reuse.H0_H0 ;  /* 0x20000030ff457230 */ /* 0x100fe20000004100 */
[----:B------:R-:W-:Y:S01]  /*a720*/  FSEL R91, R91, RZ, P3 ;  /* 0x000000ff5b5b7208 */ /* 0x000fe20001800000 */
[----:B------:R-:W-:Y:S01]  /*a730*/  FFMA.FTZ R76, R173, R96, R76 ;  /* 0x00000060ad4c7223 */ /* 0x000fe2000001004c */
[----:B------:R-:W-:Y:S01]  /*a740*/  FSEL R65, R65, RZ, P5 ;  /* 0x000000ff41417208 */ /* 0x000fe20002800000 */
[----:B------:R-:W-:Y:S01]  /*a750*/  FFMA.FTZ R86, R86, R184, R213 ;  /* 0x000000b856567223 */ /* 0x000fe200000100d5 */
[----:B------:R-:W-:Y:S01]  /*a760*/  FSEL R90, R64, RZ, P1 ;  /* 0x000000ff405a7208 */ /* 0x000fe20000800000 */
[----:B------:R-:W-:Y:S01]  /*a770*/  HADD2.F32 R73, -RZ, R48.H1_H1 ;  /* 0x30000030ff497230 */ /* 0x000fe20000004100 */
[C---:B------:R-:W-:Y:S01]  /*a780*/  LOP3.LUT P3, RZ, R68.reuse, 0xff0000, RZ, 0xc0, !PT ;  /* 0x00ff000044ff7812 */ /* 0x040fe2000786c0ff */
[----:B------:R-:W-:Y:S01]  /*a790*/  FADD.FTZ R86, R87, -R86 ;  /* 0x8000005657567221 */ /* 0x000fe20000010000 */
[----:B------:R-:W-:-:S02]  /*a7a0*/  LOP3.LUT P6, RZ, R68, 0xff000000, RZ, 0xc0, !PT ;  /* 0xff00000044ff7812 */ /* 0x000fc400078cc0ff */
[C---:B------:R-:W-:Y:S02]  /*a7b0*/  LOP3.LUT P5, RZ, R68.reuse, 0xff00, RZ, 0xc0, !PT ;  /* 0x0000ff0044ff7812 */ /* 0x040fe400078ac0ff */
[----:B------:R-:W-:Y:S01]  /*a7c0*/  LOP3.LUT P1, RZ, R68, 0xff, RZ, 0xc0, !PT ;  /* 0x000000ff44ff7812 */ /* 0x000fe2000782c0ff */
[----:B------:R-:W-:Y:S01]  /*a7d0*/  FADD.FTZ R68, R83, -R82 ;  /* 0x8000005253447221 */ /* 0x000fe20000010000 */
[----:B------:R-:W-:Y:S01]  /*a7e0*/  F2FP.F16.F32.PACK_AB R90, R90, R65 ;  /* 0x000000415a5a723e */ /* 0x000fe200000000ff */
[----:B------:R-:W-:Y:S01]  /*a7f0*/  FMUL.FTZ R65, R76, UR6 ;  /* 0x000000064c417c20 */ /* 0x000fe20008410000 */
[----:B------:R-:W-:Y:S01]  /*a800*/  F2FP.F16.F32.PACK_AB R93, R75, R76 ;  /* 0x0000004c4b5d723e */ /* 0x000fe200000000ff */
[----:B------:R-:W-:Y:S01]  /*a810*/  FFMA.FTZ R68, R173, R68, R69 ;  /* 0x00000044ad447223 */ /* 0x000fe20000010045 */
[----:B------:R-:W-:Y:S01]  /*a820*/  FSEL R69, R64, RZ, P4 ;  /* 0x000000ff40457208 */ /* 0x000fe20002000000 */
[----:B------:R-:W-:Y:S01]  /*a830*/  FMUL.FTZ R75, R75, UR6 ;  /* 0x000000064b4b7c20 */ /* 0x000fe20008410000 */
[----:B------:R-:W-:Y:S01]  /*a840*/  LOP3.LUT P4, RZ, R144, 0xff0000, RZ, 0xc0, !PT ;  /* 0x00ff000090ff7812 */ /* 0x000fe2000788c0ff */
[----:B------:R-:W-:Y:S01]  /*a850*/  FFMA.FTZ R173, R173, R86, R73 ;  /* 0x00000056adad7223 */ /* 0x000fe20000010049 */
[----:B------:R-:W-:-:S02]  /*a860*/  FSEL R64, R65, RZ, P3 ;  /* 0x000000ff41407208 */ /* 0x000fc40001800000 */
[----:B------:R-:W-:Y:S02]  /*a870*/  FSEL R89, R65, RZ, P4 ;  /* 0x000000ff41597208 */ /* 0x000fe40002000000 */
[----:B------:R-:W-:Y:S02]  /*a880*/  FSEL R65, R75, RZ, P6 ;  /* 0x000000ff4b417208 */ /* 0x000fe40003000000 */
[----:B------:R-:W-:Y:S02]  /*a890*/  LOP3.LUT P3, RZ, R144, 0xff000000, RZ, 0xc0, !PT ;  /* 0xff00000090ff7812 */ /* 0x000fe4000786c0ff */
[----:B------:R-:W-:Y:S01]  /*a8a0*/  F2FP.F16.F32.PACK_AB R65, R65, R64 ;  /* 0x000000404141723e */ /* 0x000fe200000000ff */
[----:B------:R-:W-:Y:S01]  /*a8b0*/  FMUL.FTZ R64, R173, UR6 ;  /* 0x00000006ad407c20 */ /* 0x000fe20008410000 */
[----:B------:R-:W-:Y:S02]  /*a8c0*/  F2FP.F16.F32.PACK_AB R67, R67, R70 ;  /* 0x000000464343723e */ /* 0x000fe400000000ff */
[----:B------:R-:W-:Y:S01]  /*a8d0*/  F2FP.F16.F32.PACK_AB R92, R173, R68 ;  /* 0x00000044ad5c723e */ /* 0x000fe200000000ff */
[----:B------:R-:W-:Y:S01]  /*a8e0*/  FMUL.FTZ R68, R68, UR6 ;  /* 0x0000000644447c20 */ /* 0x000fe20008410000 */
[----:B------:R-:W-:-:S02]  /*a8f0*/  FSEL R70, R75, RZ, P3 ;  /* 0x000000ff4b467208 */ /* 0x000fc40001800000 */
[C---:B------:R-:W-:Y:S02]  /*a900*/  LOP3.LUT P4, RZ, R144.reuse, 0xff00, RZ, 0xc0, !PT ;  /* 0x0000ff0090ff7812 */ /* 0x040fe4000788c0ff */
[----:B------:R-:W-:Y:S02]  /*a910*/  LOP3.LUT P3, RZ, R144, 0xff, RZ, 0xc0, !PT ;  /* 0x000000ff90ff7812 */ /* 0x000fe4000786c0ff */
[----:B------:R-:W-:Y:S02]  /*a920*/  F2FP.F16.F32.PACK_AB R94, R94, R71 ;  /* 0x000000475e5e723e */ /* 0x000fe400000000ff */
[----:B------:R-:W-:Y:S02]  /*a930*/  F2FP.F16.F32.PACK_AB R66, R69, R66 ;  /* 0x000000424542723e */ /* 0x000fe400000000ff */
[C---:B------:R-:W-:Y:S02]  /*a940*/  FSEL R69, R64.reuse, RZ, P5 ;  /* 0x000000ff40457208 */ /* 0x040fe40002800000 */
[----:B------:R-:W-:-:S02]  /*a950*/  FSEL R71, R64, RZ, P4 ;  /* 0x000000ff40477208 */ /* 0x000fc40002000000 */
[C---:B------:R-:W-:Y:S02]  /*a960*/  FSEL R88, R68.reuse, RZ, P3 ;  /* 0x000000ff44587208 */ /* 0x040fe40001800000 */
[----:B------:R-:W-:Y:S02]  /*a970*/  FSEL R64, R68, RZ, P1 ;  /* 0x000000ff44407208 */ /* 0x000fe40000800000 */
[----:B------:R-:W-:Y:S02]  /*a980*/  F2FP.F16.F32.PACK_AB R95, R95, R74 ;  /* 0x0000004a5f5f723e */ /* 0x000fe400000000ff */
[----:B------:R-:W-:Y:S02]  /*a990*/  F2FP.F16.F32.PACK_AB R91, R91, R72 ;  /* 0x000000485b5b723e */ /* 0x000fe400000000ff */
[----:B------:R-:W-:Y:S02]  /*a9a0*/  F2FP.F16.F32.PACK_AB R89, R70, R89 ;  /* 0x000000594659723e */ /* 0x000fe400000000ff */
[----:B------:R-:W-:-:S02]  /*a9b0*/  F2FP.F16.F32.PACK_AB R88, R71, R88 ;  /* 0x000000584758723e */ /* 0x000fc400000000ff */
[----:B------:R-:W-:Y:S01]  /*a9c0*/  F2FP.F16.F32.PACK_AB R64, R69, R64 ;  /* 0x000000404540723e */ /* 0x000fe200000000ff */
[----:B------:R-:W-:Y:S06]  /*a9d0*/  BRA `(.L_x_902) ;  /* 0x0000001c00807947 */ /* 0x000fec0003800000 */
.L_x_901:
        /* <DEDUP_REMOVED lines=8> */
[----:B------:R-:W-:Y:S01]  /*aa60*/  ISETP.GE.U32.AND P1, PT, R68, RZ, PT ;  /* 0x000000ff4400720c */ /* 0x000fe20003f26070 */
[----:B------:R-:W-:Y:S01]  /*aa70*/  FADD.FTZ R98, R98, -R99 ;  /* 0x8000006362627221 */ /* 0x000fe20000010000 */
[----:B------:R-:W-:Y:S01]  /*aa80*/  FFMA.FTZ R102, R173, R102, R65 ;  /* 0x00000066ad667223 */ /* 0x000fe20000010041 */
[----:B------:R-:W-:-:S02]  /*aa90*/  HADD2.F32 R65, -RZ, R50.H0_H0 ;  /* 0x20000032ff417230 */ /* 0x000fc40000004100 */
[----:B------:R-:W-:Y:S01]  /*aaa0*/  FFMA.FTZ R66, R173, R64, R66 ;  /* 0x00000040ad427223 */ /* 0x000fe20000010042 */
[----:B------:R-:W-:Y:S02]  /*aab0*/  HADD2.F32 R67, -RZ, R50.H1_H1 ;  /* 0x30000032ff437230 */ /* 0x000fe40000004100 */
[----:B------:R-:W-:Y:S01]  /*aac0*/  FADD.FTZ R106, R105, -R106 ;  /* 0x8000006a696a7221 */ /* 0x000fe20000010000 */
[----:B------:R-:W-:Y:S01]  /*aad0*/  ISETP.GE.U32.AND.EX P4, PT, R69, 0x1000000, PT, P1 ;  /* 0x010000004500780c */ /* 0x000fe20003f86110 */
[C---:B------:R-:W-:Y:S01]  /*aae0*/  FFMA.FTZ R65, R173.reuse, R98, R65 ;  /* 0x00000062ad417223 */ /* 0x040fe20000010041 */
[----:B------:R-:W-:Y:S01]  /*aaf0*/  FMUL.FTZ R66, R66, UR6 ;  /* 0x0000000642427c20 */ /* 0x000fe20008410000 */
[----:B------:R-:W-:Y:S01]  /*ab00*/  FMUL.FTZ R102, R102, UR6 ;  /* 0x0000000666667c20 */ /* 0x000fe20008410000 */
[----:B------:R-:W-:Y:S01]  /*ab10*/  ISETP.GE.U32.AND P1, PT, R144, RZ, PT ;  /* 0x000000ff9000720c */ /* 0x000fe20003f26070 */
[----:B------:R-:W-:Y:S01]  /*ab20*/  FFMA.FTZ R64, R173, R106, R67 ;  /* 0x0000006aad407223 */ /* 0x000fe20000010043 */
[----:B------:R-:W-:Y:S01]  /*ab30*/  LOP3.LUT P6, RZ, R145, 0xff0000, RZ, 0xc0, !PT ;  /* 0x00ff000091ff7812 */ /* 0x000fe200078cc0ff */
[-CC-:B------:R-:W-:Y:S01]  /*ab40*/  FFMA.FTZ R96, R96, R184.reuse, R213.reuse ;  /* 0x000000b860607223 */ /* 0x180fe200000100d5 */
[----:B------:R-:W-:Y:S01]  /*ab50*/  LOP3.LUT P3, RZ, R69, 0xff0000, RZ, 0xc0, !PT ;  /* 0x00ff000045ff7812 */ /* 0x000fe2000786c0ff */
[----:B------:R-:W-:Y:S01]  /*ab60*/  FMUL.FTZ R65, R65, UR6 ;  /* 0x0000000641417c20 */ /* 0x000fe20008410000 */
[----:B------:R-:W-:Y:S01]  /*ab70*/  ISETP.GE.U32.AND.EX P1, PT, R145, 0x1000000, PT, P1 ;  /* 0x010000009100780c */ /* 0x000fe20003f26110 */
[----:B------:R-:W-:Y:S01]  /*ab80*/  FMUL.FTZ R64, R64, UR6 ;  /* 0x0000000640407c20 */ /* 0x000fe20008410000 */
[----:B------:R-:W-:Y:S01]  /*ab90*/  LOP3.LUT P5, RZ, R69, 0xff, RZ, 0xc0, !PT ;  /* 0x000000ff45ff7812 */ /* 0x000fe200078ac0ff */
[--C-:B------:R-:W-:Y:S01]  /*aba0*/  HADD2.F32 R74, -RZ, R49.reuse.H0_H0 ;  /* 0x20000031ff4a7230 */ /* 0x100fe20000004100 */
[----:B------:R-:W-:Y:S01]  /*abb0*/  FSEL R67, R66, RZ, P4 ;  /* 0x000000ff42437208 */ /* 0x000fe20002000000 */
[----:B------:R-:W-:Y:S01]  /*abc0*/  FFMA.FTZ R101, R101, R184, R213 ;  /* 0x000000b865657223 */ /* 0x000fe200000100d5 */
[----:B------:R-:W-:Y:S01]  /*abd0*/  FSEL R72, R102, RZ, P6 ;  /* 0x000000ff66487208 */ /* 0x000fe20003000000 */
[----:B------:R-:W-:Y:S01]  /*abe0*/  FADD.FTZ R96, R97, -R96 ;  /* 0x8000006061607221 */ /* 0x000fe20000010000 */
[C---:B------:R-:W-:Y:S01]  /*abf0*/  LOP3.LUT P4, RZ, R145.reuse, 0xff, RZ, 0xc0, !PT ;  /* 0x000000ff91ff7812 */ /* 0x040fe2000788c0ff */
[----:B------:R-:W-:Y:S01]  /*ac00*/  FADD.FTZ R100, R100, -R101 ;  /* 0x8000006564647221 */ /* 0x000fe20000010000 */
[----:B------:R-:W-:Y:S01]  /*ac10*/  LOP3.LUT P6, RZ, R145, 0xff00, RZ, 0xc0, !PT ;  /* 0x0000ff0091ff7812 */ /* 0x000fe200078cc0ff */
[----:B------:R-:W-:Y:S01]  /*ac20*/  FFMA.FTZ R74, R173, R96, R74 ;  /* 0x00000060ad4a7223 */ /* 0x000fe2000001004a */
[----:B------:R-:W-:Y:S01]  /*ac30*/  FSEL R70, R102, RZ, P3 ;  /* 0x000000ff66467208 */ /* 0x000fe20001800000 */
[-CC-:B------:R-:W-:Y:S01]  /*ac40*/  FFMA.FTZ R86, R86, R184.reuse, R213.reuse ;  /* 0x000000b856567223 */ /* 0x180fe200000100d5 */
[----:B------:R-:W-:Y:S01]  /*ac50*/  FSEL R91, R66, RZ, P1 ;  /* 0x000000ff425b7208 */ /* 0x000fe20000800000 */
[----:B------:R-:W-:Y:S01]  /*ac60*/  FFMA.FTZ R82, R82, R184, R213 ;  /* 0x000000b852527223 */ /* 0x000fe200000100d5 */
[----:B------:R-:W-:Y:S01]  /*ac70*/  LOP3.LUT P3, RZ, R69, 0xff00, RZ, 0xc0, !PT ;  /* 0x0000ff0045ff7812 */ /* 0x000fe2000786c0ff */
[----:B------:R-:W-:Y:S01]  /*ac80*/  HADD2.F32 R69, -RZ, R49.H1_H1 ;  /* 0x30000031ff457230 */ /* 0x000fe20000004100 */
[C---:B------:R-:W-:Y:S01]  /*ac90*/  FSEL R66, R65.reuse, RZ, P5 ;  /* 0x000000ff41427208 */ /* 0x040fe20002800000 */
[--C-:B------:R-:W-:Y:S01]  /*aca0*/  HADD2.F32 R71, -RZ, R48.reuse.H1_H1 ;  /* 0x30000030ff477230 */ /* 0x100fe20000004100 */
[----:B------:R-:W-:Y:S01]  /*acb0*/  FSEL R65, R65, RZ, P4 ;  /* 0x000000ff41417208 */ /* 0x000fe20002000000 */
[----:B------:R-:W-:Y:S01]  /*acc0*/  FMUL.FTZ R74, R74, UR6 ;  /* 0x000000064a4a7c20 */ /* 0x000fe20008410000 */
[----:B------:R-:W-:Y:S01]  /*acd0*/  FSEL R90, R64, RZ, P6 ;  /* 0x000000ff405a7208 */ /* 0x000fe20003000000 */
[----:B------:R-:W-:Y:S01]  /*ace0*/  FFMA.FTZ R100, R173, R100, R69 ;  /* 0x00000064ad647223 */ /* 0x000fe20000010045 */
[----:B------:R-:W-:Y:S01]  /*acf0*/  LOP3.LUT P1, RZ, R68, 0xff0000, RZ, 0xc0, !PT ;  /* 0x00ff000044ff7812 */ /* 0x000fe2000782c0ff */
[----:B------:R-:W-:Y:S01]  /*ad00*/  FADD.FTZ R86, R87, -R86 ;  /* 0x8000005657567221 */ /* 0x000fe20000010000 */
[----:B------:R-:W-:Y:S01]  /*ad10*/  F2FP.F16.F32.PACK_AB R90, R90, R65 ;  /* 0x000000415a5a723e */ /* 0x000fe200000000ff */
[----:B------:R-:W-:Y:S01]  /*ad20*/  HADD2.F32 R69, -RZ, R48.H0_H0 ;  /* 0x20000030ff457230 */ /* 0x000fe20000004100 */
[----:B------:R-:W-:Y:S01]  /*ad30*/  FSEL R65, R64, RZ, P3 ;  /* 0x000000ff40417208 */ /* 0x000fe20001800000 */
[----:B------:R-:W-:Y:S01]  /*ad40*/  FFMA.FTZ R71, R173, R86, R71 ;  /* 0x00000056ad477223 */ /* 0x000fe20000010047 */
[----:B------:R-:W-:Y:S01]  /*ad50*/  LOP3.LUT P5, RZ, R68, 0xff000000, RZ, 0xc0, !PT ;  /* 0xff00000044ff7812 */ /* 0x000fe200078ac0ff */
[----:B------:R-:W-:Y:S01]  /*ad60*/  FMUL.FTZ R100, R100, UR6 ;  /* 0x0000000664647c20 */ /* 0x000fe20008410000 */
[C---:B------:R-:W-:Y:S01]  /*ad70*/  LOP3.LUT P4, RZ, R68.reuse, 0xff00, RZ, 0xc0, !PT ;  /* 0x0000ff0044ff7812 */ /* 0x040fe2000788c0ff */
[----:B------:R-:W-:Y:S01]  /*ad80*/  FMUL.FTZ R71, R71, UR6 ;  /* 0x0000000647477c20 */ /* 0x000fe20008410000 */
[----:B------:R-:W-:Y:S01]  /*ad90*/  LOP3.LUT P6, RZ, R68, 0xff, RZ, 0xc0, !PT ;  /* 0x000000ff44ff7812 */ /* 0x000fe200078cc0ff */
[----:B------:R-:W-:Y:S01]  /*ada0*/  FADD.FTZ R68, R83, -R82 ;  /* 0x8000005253447221 */ /* 0x000fe20000010000 */
[----:B------:R-:W-:-:S02]  /*adb0*/  F2FP.F16.F32.PACK_AB R66, R65, R66 ;  /* 0x000000424142723e */ /* 0x000fc400000000ff */
[----:B------:R-:W-:Y:S01]  /*adc0*/  FSEL R65, R74, RZ, P1 ;  /* 0x000000ff4a417208 */ /* 0x000fe20000800000 */
[----:B------:R-:W-:Y:S01]  /*add0*/  FFMA.FTZ R68, R173, R68, R69 ;  /* 0x00000044ad447223 */ /* 0x000fe20000010045 */
[C---:B------:R-:W-:Y:S02]  /*ade0*/  LOP3.LUT P3, RZ, R144.reuse, 0xff0000, RZ, 0xc0, !PT ;  /* 0x00ff000090ff7812 */ /* 0x040fe4000786c0ff */
[----:B------:R-:W-:Y:S01]  /*adf0*/  LOP3.LUT P1, RZ, R144, 0xff000000, RZ, 0xc0, !PT ;  /* 0xff00000090ff7812 */ /* 0x000fe2000782c0ff */
[----:B------:R-:W-:Y:S01]  /*ae00*/  FMUL.FTZ R68, R68, UR6 ;  /* 0x0000000644447c20 */ /* 0x000fe20008410000 */
[----:B------:R-:W-:Y:S02]  /*ae10*/  FSEL R89, R74, RZ, P3 ;  /* 0x000000ff4a597208 */ /* 0x000fe40001800000 */
[----:B------:R-:W-:Y:S02]  /*ae20*/  FSEL R64, R100, RZ, P1 ;  /* 0x000000ff64407208 */ /* 0x000fe40000800000 */
[----:B------:R-:W-:-:S02]  /*ae30*/  LOP3.LUT P3, RZ, R144, 0xff00, RZ, 0xc0, !PT ;  /* 0x0000ff0090ff7812 */ /* 0x000fc4000786c0ff */
[----:B------:R-:W-:Y:S02]  /*ae40*/  LOP3.LUT P1, RZ, R144, 0xff, RZ, 0xc0, !PT ;  /* 0x000000ff90ff7812 */ /* 0x000fe4000782c0ff */
[----:B------:R-:W-:Y:S02]  /*ae50*/  F2FP.F16.F32.PACK_AB R89, R64, R89 ;  /* 0x000000594059723e */ /* 0x000fe400000000ff */
[C---:B------:R-:W-:Y:S02]  /*ae60*/  FSEL R69, R71.reuse, RZ, P4 ;  /* 0x000000ff47457208 */ /* 0x040fe40002000000 */
        /* <DEDUP_REMOVED lines=10> */
.L_x_900:
[----:B------:R-:W-:Y:S05]  /*af10*/  @!P2 BRA `(.L_x_903) ;  /* 0x00000004003ca947 */ /* 0x000fea0003800000 */
[-CC-:B0-----:R-:W-:Y:S01]  /*af20*/  FFMA.FTZ R65, R104, R184.reuse, R213.reuse ;  /* 0x000000b868417223 */ /* 0x181fe200000100d5 */
[-CC-:B------:R-:W-:Y:S01]  /*af30*/  FFMA.FTZ R64, R103, R184.reuse, R213.reuse ;  /* 0x000000b867407223 */ /* 0x180fe200000100d5 */
[-CC-:B------:R-:W-:Y:S01]  /*af40*/  FFMA.FTZ R99, R99, R184.reuse, R213.reuse ;  /* 0x000000b863637223 */ /* 0x180fe200000100d5 */
[----:B------:R-:W-:Y:S01]  /*af50*/  FFMA.FTZ R106, R106, R184, R213 ;  /* 0x000000b86a6a7223 */ /* 0x000fe200000100d5 */
[----:B------:R-:W-:Y:S01]  /*af60*/  FADD.FTZ R74, R102, -R65 ;  /* 0x80000041664a7221 */ /* 0x000fe20000010000 */
[----:B------:R-:W-:Y:S01]  /*af70*/  FADD.FTZ R64, R107, -R64 ;  /* 0x800000406b407221 */ /* 0x000fe20000010000 */
[----:B------:R-:W-:Y:S01]  /*af80*/  LOP3.LUT P6, RZ, R69, 0xff0000, RZ, 0xc0, !PT ;  /* 0x00ff000045ff7812 */ /* 0x000fe200078cc0ff */
[----:B------:R-:W-:Y:S01]  /*af90*/  FADD.FTZ R98, R98, -R99 ;  /* 0x8000006362627221 */ /* 0x000fe20000010000 */
[----:B------:R-:W-:Y:S01]  /*afa0*/  FMUL.FTZ R74, R173, R74 ;  /* 0x0000004aad4a7220 */ /* 0x000fe20000410000 */
[----:B------:R-:W-:Y:S01]  /*afb0*/  LOP3.LUT P4, RZ, R145, 0xff0000, RZ, 0xc0, !PT ;  /* 0x00ff000091ff7812 */ /* 0x000fe2000788c0ff */
[----:B------:R-:W-:Y:S01]  /*afc0*/  FMUL.FTZ R95, R173, R64 ;  /* 0x00000040ad5f7220 */ /* 0x000fe20000410000 */
[----:B------:R-:W-:Y:S01]  /*afd0*/  ISETP.GE.U32.AND P3, PT, R68, RZ, PT ;  /* 0x000000ff4400720c */ /* 0x000fe20003f66070 */
[----:B------:R-:W-:Y:S01]  /*afe0*/  FMUL.FTZ R91, R74, UR6 ;  /* 0x000000064a5b7c20 */ /* 0x000fe20008410000 */
[----:B------:R-:W-:Y:S01]  /*aff0*/  FADD.FTZ R94, R105, -R106 ;  /* 0x8000006a695e7221 */ /* 0x000fe20000010000 */
[----:B------:R-:W-:Y:S01]  /*b000*/  LOP3.LUT P5, RZ, R69, 0xff, RZ, 0xc0, !PT ;  /* 0x000000ff45ff7812 */ /* 0x000fe200078ac0ff */
[----:B------:R-:W-:Y:S01]  /*b010*/  FMUL.FTZ R72, R95, UR6 ;  /* 0x000000065f487c20 */ /* 0x000fe20008410000 */
[----:B------:R-:W-:Y:S01]  /*b020*/  ISETP.GE.U32.AND.EX P3, PT, R69, 0x1000000, PT, P3 ;  /* 0x010000004500780c */ /* 0x000fe20003f66130 */
[----:B------:R-:W-:Y:S01]  /*b030*/  FMUL.FTZ R94, R173, R94 ;  /* 0x0000005ead5e7220 */ /* 0x000fe20000410000 */
[C---:B------:R-:W-:Y:S01]  /*b040*/  FSEL R67, R91.reuse, RZ, P6 ;  /* 0x000000ff5b437208 */ /* 0x040fe20003000000 */
[--C-:B------:R-:W-:Y:S01]  /*b050*/  FFMA.FTZ R96, R96, R184, R213.reuse ;  /* 0x000000b860607223 */ /* 0x100fe200000100d5 */
[----:B------:R-:W-:Y:S01]  /*b060*/  FSEL R91, R91, RZ, P4 ;  /* 0x000000ff5b5b7208 */ /* 0x000fe20002000000 */
[----:B------:R-:W-:Y:S01]  /*b070*/  FMUL.FTZ R64, R94, UR6 ;  /* 0x000000065e407c20 */ /* 0x000fe20008410000 */
[----:B------:R-:W-:Y:S01]  /*b080*/  LOP3.LUT P4, RZ, R69, 0xff00, RZ, 0xc0, !PT ;  /* 0x0000ff0045ff7812 */ /* 0x000fe2000788c0ff */
[----:B------:R-:W-:Y:S01]  /*b090*/  FMUL.FTZ R69, R173, R98 ;  /* 0x00000062ad457220 */ /* 0x000fe20000410000 */
[----:B------:R-:W-:Y:S01]  /*b0a0*/  ISETP.GE.U32.AND P1, PT, R144, RZ, PT ;  /* 0x000000ff9000720c */ /* 0x000fe20003f26070 */
[-CC-:B------:R-:W-:Y:S01]  /*b0b0*/  FFMA.FTZ R101, R101, R184.reuse, R213.reuse ;  /* 0x000000b865657223 */ /* 0x180fe200000100d5 */
[----:B------:R-:W-:Y:S01]  /*b0c0*/  FSEL R70, R72, RZ, P3 ;  /* 0x000000ff48467208 */ /* 0x000fe20001800000 */
[----:B------:R-:W-:Y:S01]  /*b0d0*/  FMUL.FTZ R65, R69, UR6 ;  /* 0x0000000645417c20 */ /* 0x000fe20008410000 */
[----:B------:R-:W-:Y:S01]  /*b0e0*/  LOP3.LUT P6, RZ, R145, 0xff, RZ, 0xc0, !PT ;  /* 0x000000ff91ff7812 */ /* 0x000fe200078cc0ff */
[----:B------:R-:W-:Y:S01]  /*b0f0*/  FADD.FTZ R96, R97, -R96 ;  /* 0x8000006061607221 */ /* 0x000fe20000010000 */
[C---:B------:R-:W-:Y:S01]  /*b100*/  LOP3.LUT P3, RZ, R145.reuse, 0xff00, RZ, 0xc0, !PT ;  /* 0x0000ff0091ff7812 */ /* 0x040fe2000786c0ff */
[--C-:B------:R-:W-:Y:S01]  /*b110*/  FFMA.FTZ R86, R86, R184, R213.reuse ;  /* 0x000000b856567223 */ /* 0x100fe200000100d5 */
[----:B------:R-:W-:Y:S01]  /*b120*/  ISETP.GE.U32.AND.EX P1, PT, R145, 0x1000000, PT, P1 ;  /* 0x010000009100780c */ /* 0x000fe20003f26110 */
        /* <DEDUP_REMOVED lines=13> */
[----:B------:R-:W-:Y:S01]  /*b200*/  FADD.FTZ R68, R100, -R101 ;  /* 0x8000006564447221 */ /* 0x000fe20000010000 */
[----:B------:R-:W-:Y:S01]  /*b210*/  F2FP.F16.F32.PACK_AB R90, R90, R65 ;  /* 0x000000415a5a723e */ /* 0x000fe200000000ff */
[----:B------:R-:W-:Y:S01]  /*b220*/  FMUL.FTZ R65, R93, UR6 ;  /* 0x000000065d417c20 */ /* 0x000fe20008410000 */
[----:B------:R-:W-:Y:S01]  /*b230*/  F2FP.F16.F32.PACK_AB R94, R94, R69 ;  /* 0x000000455e5e723e */ /* 0x000fe200000000ff */
[C---:B------:R-:W-:Y:S01]  /*b240*/  FMUL.FTZ R68, R173.reuse, R68 ;  /* 0x00000044ad447220 */ /* 0x040fe20000410000 */
[----:B------:R-:W-:Y:S01]  /*b250*/  FSEL R69, R64, RZ, P4 ;  /* 0x000000ff40457208 */ /* 0x000fe20002000000 */
[----:B------:R-:W-:Y:S01]  /*b260*/  FMUL.FTZ R173, R173, R82 ;  /* 0x00000052adad7220 */ /* 0x000fe20000410000 */
[----:B------:R-:W-:-:S02]  /*b270*/  LOP3.LUT P4, RZ, R144, 0xff0000, RZ, 0xc0, !PT ;  /* 0x00ff000090ff7812 */ /* 0x000fc4000788c0ff */
[C---:B------:R-:W-:Y:S01]  /*b280*/  F2FP.F16.F32.PACK_AB R93, R68.reuse, R93 ;  /* 0x0000005d445d723e */ /* 0x040fe200000000ff */
[----:B------:R-:W-:Y:S01]  /*b290*/  FMUL.FTZ R68, R68, UR6 ;  /* 0x0000000644447c20 */ /* 0x000fe20008410000 */
[C---:B------:R-:W-:Y:S02]  /*b2a0*/  FSEL R64, R65.reuse, RZ, P1 ;  /* 0x000000ff41407208 */ /* 0x040fe40000800000 */
[----:B------:R-:W-:Y:S02]  /*b2b0*/  FSEL R89, R65, RZ, P4 ;  /* 0x000000ff41597208 */ /* 0x000fe40002000000 */
[----:B------:R-:W-:Y:S02]  /*b2c0*/  FSEL R65, R68, RZ, P5 ;  /* 0x000000ff44417208 */ /* 0x000fe40002800000 */
[----:B------:R-:W-:Y:S02]  /*b2d0*/  LOP3.LUT P1, RZ, R144, 0xff000000, RZ, 0xc0, !PT ;  /* 0xff00000090ff7812 */ /* 0x000fe4000782c0ff */
[----:B------:R-:W-:Y:S01]  /*b2e0*/  F2FP.F16.F32.PACK_AB R65, R65, R64 ;  /* 0x000000404141723e */ /* 0x000fe200000000ff */
[----:B------:R-:W-:Y:S01]  /*b2f0*/  FMUL.FTZ R64, R92, UR6 ;  /* 0x000000065c407c20 */ /* 0x000fe20008410000 */
[----:B------:R-:W-:-:S02]  /*b300*/  F2FP.F16.F32.PACK_AB R67, R70, R67 ;  /* 0x000000434643723e */ /* 0x000fc400000000ff */
[----:B------:R-:W-:Y:S01]  /*b310*/  F2FP.F16.F32.PACK_AB R92, R92, R173 ;  /* 0x000000ad5c5c723e */ /* 0x000fe200000000ff */
[----:B------:R-:W-:Y:S01]  /*b320*/  FMUL.FTZ R173, R173, UR6 ;  /* 0x00000006adad7c20 */ /* 0x000fe20008410000 */
[----:B------:R-:W-:Y:S02]  /*b330*/  FSEL R70, R68, RZ, P1 ;  /* 0x000000ff44467208 */ /* 0x000fe40000800000 */
[C---:B------:R-:W-:Y:S02]  /*b340*/  LOP3.LUT P4, RZ, R144.reuse, 0xff00, RZ, 0xc0, !PT ;  /* 0x0000ff0090ff7812 */ /* 0x040fe4000788c0ff */
[----:B------:R-:W-:Y:S02]  /*b350*/  LOP3.LUT P1, RZ, R144, 0xff, RZ, 0xc0, !PT ;  /* 0x000000ff90ff7812 */ /* 0x000fe4000782c0ff */
[----:B------:R-:W-:Y:S02]  /*b360*/  F2FP.F16.F32.PACK_AB R66, R69, R66 ;  /* 0x000000424542723e */ /* 0x000fe400000000ff */
        /* <DEDUP_REMOVED lines=8> */
[----:B------:R-:W-:Y:S01]  /*b3f0*/  F2FP.F16.F32.PACK_AB R64, R69, R64 ;  /* 0x000000404540723e */ /* 0x000fe200000000ff */
[----:B------:R-:W-:Y:S06]  /*b400*/  BRA `(.L_x_902) ;  /* 0x0000001000f47947 */ /* 0x000fec0003800000 */
.L_x_903:
        /* <DEDUP_REMOVED lines=8> */
[C---:B------:R-:W-:Y:S01]  /*b490*/  FMUL.FTZ R64, R173.reuse, R64 ;  /* 0x00000040ad407220 */ /* 0x040fe20000410000 */
[C---:B------:R-:W-:Y:S01]  /*b4a0*/  FMUL.FTZ R102, R173.reuse, R102 ;  /* 0x00000066ad667220 */ /* 0x040fe20000410000 */
[----:B------:R-:W-:Y:S01]  /*b4b0*/  ISETP.GE.U32.AND P1, PT, R68, RZ, PT ;  /* 0x000000ff4400720c */ /* 0x000fe20003f26070 */
[----:B------:R-:W-:Y:S01]  /*b4c0*/  FMUL.FTZ R98, R173, R98 ;  /* 0x00000062ad627220 */ /* 0x000fe20000410000 */
[----:B------:R-:W-:Y:S01]  /*b4d0*/  FMUL.FTZ R72, R64, UR6 ;  /* 0x0000000640487c20 */ /* 0x000fe20008410000 */
[----:B------:R-:W-:Y:S01]  /*b4e0*/  FMUL.FTZ R102, R102, UR6 ;  /* 0x0000000666667c20 */ /* 0x000fe20008410000 */
[----:B------:R-:W-:Y:S01]  /*b4f0*/  LOP3.LUT P6, RZ, R145, 0xff0000, RZ, 0xc0, !PT ;  /* 0x00ff000091ff7812 */ /* 0x000fe200078cc0ff */
[----:B------:R-:W-:Y:S01]  /*b500*/  FMUL.FTZ R64, R173, R106 ;  /* 0x0000006aad407220 */ /* 0x000fe20000410000 */
[----:B------:R-:W-:Y:S01]  /*b510*/  ISETP.GE.U32.AND.EX P4, PT, R69, 0x1000000, PT, P1 ;  /* 0x010000004500780c */ /* 0x000fe20003f86110 */
[-CC-:B------:R-:W-:Y:S01]  /*b520*/  FFMA.FTZ R96, R96, R184.reuse, R213.reuse ;  /* 0x000000b860607223 */ /* 0x180fe200000100d5 */
[----:B------:R-:W-:Y:S01]  /*b530*/  FMUL.FTZ R98, R98, UR6 ;  /* 0x0000000662627c20 */ /* 0x000fe20008410000 */
        /* <DEDUP_REMOVED lines=8> */
[----:B------:R-:W-:Y:S01]  /*b5c0*/  LOP3.LUT P6, RZ, R145, 0xff00, RZ, 0xc0, !PT ;  /* 0x0000ff0091ff7812 */ /* 0x000fe200078cc0ff */
[----:B------:R-:W-:Y:S01]  /*b5d0*/  FADD.FTZ R100, R100, -R101 ;  /* 0x8000006564647221 */ /* 0x000fe20000010000 */
[----:B------:R-:W-:Y:S01]  /*b5e0*/  ISETP.GE.U32.AND P1, PT, R144, RZ, PT ;  /* 0x000000ff9000720c */ /* 0x000fe20003f26070 */
[-CC-:B------:R-:W-:Y:S01]  /*b5f0*/  FFMA.FTZ R86, R86, R184.reuse, R213.reuse ;  /* 0x000000b856567223 */ /* 0x180fe200000100d5 */
[----:B------:R-:W-:Y:S01]  /*b600*/  FSEL R70, R102, RZ, P3 ;  /* 0x000000ff66467208 */ /* 0x000fe20001800000 */
        /* <DEDUP_REMOVED lines=9> */
[----:B------:R-:W-:Y:S01]  /*b6a0*/  ISETP.GE.U32.AND.EX P1, PT, R145, 0x1000000, PT, P1 ;  /* 0x010000009100780c */ /* 0x000fe20003f26110 */
[----:B------:R-:W-:Y:S01]  /*b6b0*/  FMUL.FTZ R82, R173, R82 ;  /* 0x00000052ad527220 */ /* 0x000fe20000410000 */
[----:B------:R-:W-:-:S02]  /*b6c0*/  F2FP.F16.F32.PACK_AB R90, R90, R65 ;  /* 0x000000415a5a723e */ /* 0x000fc400000000ff */
[----:B------:R-:W-:Y:S01]  /*b6d0*/  FSEL R72, R72, RZ, P1 ;  /* 0x000000ff48487208 */ /* 0x000fe20000800000 */
[----:B------:R-:W-:Y:S01]  /*b6e0*/  FMUL.FTZ R82, R82, UR6 ;  /* 0x0000000652527c20 */ /* 0x000fe20008410000 */
[----:B------:R-:W-:Y:S02]  /*b6f0*/  FSEL R66, R98, RZ, P5 ;  /* 0x000000ff62427208 */ /* 0x000fe40002800000 */
[----:B------:R-:W-:Y:S02]  /*b700*/  FSEL R65, R64, RZ, P3 ;  /* 0x000000ff40417208 */ /* 0x000fe40001800000 */
[C---:B------:R-:W-:Y:S02]  /*b710*/  LOP3.LUT P1, RZ, R68.reuse, 0xff0000, RZ, 0xc0, !PT ;  /* 0x00ff000044ff7812 */ /* 0x040fe4000782c0ff */
[C---:B------:R-:W-:Y:S02]  /*b720*/  LOP3.LUT P5, RZ, R68.reuse, 0xff000000, RZ, 0xc0, !PT ;  /* 0xff00000044ff7812 */ /* 0x040fe400078ac0ff */
[----:B------:R-:W-:-:S02]  /*b730*/  LOP3.LUT P4, RZ, R68, 0xff00, RZ, 0xc0, !PT ;  /* 0x0000ff0044ff7812 */ /* 0x000fc4000788c0ff */
[----:B------:R-:W-:Y:S01]  /*b740*/  LOP3.LUT P6, RZ, R68, 0xff, RZ, 0xc0, !PT ;  /* 0x000000ff44ff7812 */ /* 0x000fe200078cc0ff */
[----:B------:R-:W-:Y:S01]  /*b750*/  FADD.FTZ R68, R87, -R86 ;  /* 0x8000005657447221 */ /* 0x000fe20000010000 */
[----:B------:R-:W-:Y:S02]  /*b760*/  F2FP.F16.F32.PACK_AB R66, R65, R66 ;  /* 0x000000424142723e */ /* 0x000fe400000000ff */
[----:B------:R-:W-:Y:S01]  /*b770*/  FSEL R65, R96, RZ, P1 ;  /* 0x000000ff60417208 */ /* 0x000fe20000800000 */
[----:B------:R-:W-:Y:S01]  /*b780*/  FMUL.FTZ R68, R173, R68 ;  /* 0x00000044ad447220 */ /* 0x000fe20000410000 */
[C---:B------:R-:W-:Y:S02]  /*b790*/  LOP3.LUT P3, RZ, R144.reuse, 0xff0000, RZ, 0xc0, !PT ;  /* 0x00ff000090ff7812 */ /* 0x040fe4000786c0ff */
[----:B------:R-:W-:Y:S01]  /*b7a0*/  LOP3.LUT P1, RZ, R144, 0xff000000, RZ, 0xc0, !PT ;  /* 0xff00000090ff7812 */ /* 0x000fe2000782c0ff */
[----:B------:R-:W-:Y:S01]  /*b7b0*/  FMUL.FTZ R68, R68, UR6 ;  /* 0x0000000644447c20 */ /* 0x000fe20008410000 */
[----:B------:R-:W-:-:S02]  /*b7c0*/  FSEL R89, R96, RZ, P3 ;  /* 0x000000ff60597208 */ /* 0x000fc40001800000 */
[----:B------:R-:W-:Y:S02]  /*b7d0*/  FSEL R64, R100, RZ, P1 ;  /* 0x000000ff64407208 */ /* 0x000fe40000800000 */
[C---:B------:R-:W-:Y:S02]  /*b7e0*/  LOP3.LUT P3, RZ, R144.reuse, 0xff00, RZ, 0xc0, !PT ;  /* 0x0000ff0090ff7812 */ /* 0x040fe4000786c0ff */
[----:B------:R-:W-:Y:S02]  /*b7f0*/  LOP3.LUT P1, RZ, R144, 0xff, RZ, 0xc0, !PT ;  /* 0x000000ff90ff7812 */ /* 0x000fe4000782c0ff */
[----:B------:R-:W-:Y:S02]  /*b800*/  F2FP.F16.F32.PACK_AB R89, R64, R89 ;  /* 0x000000594059723e */ /* 0x000fe400000000ff */
[----:B------:R-:W-:Y:S02]  /*b810*/  FSEL R100, R100, RZ, P5 ;  /* 0x000000ff64647208 */ /* 0x000fe40002800000 */
        /* <DEDUP_REMOVED lines=10> */
.L_x_899:
[----:B------:R-:W-:Y:S05]  /*b8c0*/  @!P1 BRA `(.L_x_904) ;  /* 0x0000000800049947 */ /* 0x000fea0003800000 */
[----:B------:R-:W-:Y:S05]  /*b8d0*/  @!P2 BRA `(.L_x_905) ;  /* 0x000000040008a947 */ /* 0x000fea0003800000 */
[-CC-:B0-----:R-:W-:Y:S01]  /*b8e0*/  FFMA.FTZ R65, R104, R184.reuse, R213.reuse ;  /* 0x000000b868417223 */ /* 0x181fe200000100d5 */
[-CC-:B------:R-:W-:Y:S01]  /*b8f0*/  FFMA.FTZ R99, R99, R184.reuse, R213.reuse ;  /* 0x000000b863637223 */ /* 0x180fe200000100d5 */
[-C--:B------:R-:W-:Y:S01]  /*b900*/  FFMA.FTZ R64, R103, R184.reuse, R213 ;  /* 0x000000b867407223 */ /* 0x080fe200000100d5 */
[--C-:B------:R-:W-:Y:S02]  /*b910*/  HADD2.F32 R66, -RZ, R51.reuse.H1_H1 ;  /* 0x30000033ff427230 */ /* 0x100fe40000004100 */
[----:B------:R-:W-:Y:S01]  /*b920*/  FADD.FTZ R70, R102, -R65 ;  /* 0x8000004166467221 */ /* 0x000fe20000010000 */
[----:B------:R-:W-:Y:S02]  /*b930*/  HADD2.F32 R65, -RZ, R51.H0_H0 ;  /* 0x20000033ff417230 */ /* 0x000fe40000004100 */
[----:B------:R-:W-:Y:S01]  /*b940*/  FADD.FTZ R94, R98, -R99 ;  /* 0x80000063625e7221 */ /* 0x000fe20000010000 */
[----:B------:R-:W-:Y:S01]  /*b950*/  FADD.FTZ R64, R107, -R64 ;  /* 0x800000406b407221 */ /* 0x000fe20000010000 */
[----:B------:R-:W-:Y:S01]  /*b960*/  ISETP.GE.U32.AND P1, PT, R68, RZ, PT ;  /* 0x000000ff4400720c */ /* 0x000fe20003f26070 */
[----:B------:R-:W-:Y:S01]  /*b970*/  FFMA.FTZ R96, R96, R184, R213 ;  /* 0x000000b860607223 */ /* 0x000fe200000100d5 */
[----:B------:R-:W-:Y:S01]  /*b980*/  FFMA.FTZ R70, R173, R70, R65 ;  /* 0x00000046ad467223 */ /* 0x000fe20000010041 */
[----:B------:R-:W-:-:S02]  /*b990*/  HADD2.F32 R65, -RZ, R50.H0_H0 ;  /* 0x20000032ff417230 */ /* 0x000fc40000004100 */
[----:B------:R-:W-:Y:S01]  /*b9a0*/  FFMA.FTZ R95, R173, R64, R66 ;  /* 0x00000040ad5f7223 */ /* 0x000fe20000010042 */
[C---:B------:R-:W-:Y:S01]  /*b9b0*/  LOP3.LUT P3, RZ, R69.reuse, 0xff0000, RZ, 0xc0, !PT ;  /* 0x00ff000045ff7812 */ /* 0x040fe2000786c0ff */
[----:B------:R-:W-:Y:S01]  /*b9c0*/  FMUL.FTZ R64, R70, UR6 ;  /* 0x0000000646407c20 */ /* 0x000fe20008410000 */
[----:B------:R-:W-:Y:S01]  /*b9d0*/  ISETP.GE.U32.AND.EX P1, PT, R69, 0x1000000, PT, P1 ;  /* 0x010000004500780c */ /* 0x000fe20003f26110 */
[----:B------:R-:W-:Y:S01]  /*b9e0*/  FFMA.FTZ R94, R173, R94, R65 ;  /* 0x0000005ead5e7223 */ /* 0x000fe20000010041 */
[----:B------:R-:W-:Y:S01]  /*b9f0*/  FMUL.FTZ R67, R95, UR6 ;  /* 0x000000065f437c20 */ /* 0x000fe20008410000 */
[----:B------:R-:W-:Y:S01]  /*ba00*/  LOP3.LUT P5, RZ, R69, 0xff, RZ, 0xc0, !PT ;  /* 0x000000ff45ff7812 */ /* 0x000fe200078ac0ff */
[-CC-:B------:R-:W-:Y:S01]  /*ba10*/  FFMA.FTZ R101, R101, R184.reuse, R213.reuse ;  /* 0x000000b865657223 */ /* 0x180fe200000100d5 */
[----:B------:R-:W-:Y:S01]  /*ba20*/  FMUL.FTZ R66, R94, UR6 ;  /* 0x000000065e427c20 */ /* 0x000fe20008410000 */
[-C--:B------:R-:W-:Y:S01]  /*ba30*/  FFMA.FTZ R106, R106, R184.reuse, R213 ;  /* 0x000000b86a6a7223 */ /* 0x080fe200000100d5 */
[----:B------:R-:W-:Y:S01]  /*ba40*/  FSEL R67, R67, RZ, P1 ;  /* 0x000000ff43437208 */ /* 0x000fe20000800000 */
[--C-:B------:R-:W-:Y:S01]  /*ba50*/  HADD2.F32 R65, -RZ, R49.reuse.H0_H0 ;  /* 0x20000031ff417230 */ /* 0x100fe20000004100 */
[----:B------:R-:W-:Y:S01]  /*ba60*/  FSEL R64, R64, RZ, P3 ;  /* 0x000000ff40407208 */ /* 0x000fe20001800000 */
[----:B------:R-:W-:Y:S01]  /*ba70*/  FADD.FTZ R96, R97, -R96 ;  /* 0x8000006061607221 */ /* 0x000fe20000010000 */
[----:B------:R-:W-:Y:S01]  /*ba80*/  FSEL R66, R66, RZ, P5 ;  /* 0x000000ff42427208 */ /* 0x000fe20002800000 */
[----:B------:R-:W-:Y:S01]  /*ba90*/  FADD.FTZ R100, R100, -R101 ;  /* 0x8000006564647221 */ /* 0x000fe20000010000 */
[----:B------:R-:W-:Y:S01]  /*baa0*/  LOP3.LUT P4, RZ, R69, 0xff00, RZ, 0xc0, !PT ;  /* 0x0000ff0045ff7812 */ /* 0x000fe2000788c0ff */
[----:B------:R-:W-:Y:S01]  /*bab0*/  HADD2.F32 R69, -RZ, R49.H1_H1 ;  /* 0x30000031ff457230 */ /* 0x000fe20000004100 */
[C---:B------:R-:W-:Y:S01]  /*bac0*/  LOP3.LUT P6, RZ, R68.reuse, 0xff0000, RZ, 0xc0, !PT ;  /* 0x00ff000044ff7812 */ /* 0x040fe200078cc0ff */
[----:B------:R-:W-:Y:S01]  /*bad0*/  FADD.FTZ R106, R105, -R106 ;  /* 0x8000006a696a7221 */ /* 0x000fe20000010000 */
[----:B------:R-:W-:Y:S01]  /*bae0*/  LOP3.LUT P1, RZ, R68, 0xff000000, RZ, 0xc0, !PT ;  /* 0xff00000044ff7812 */ /* 0x000fe2000782c0ff */
[-CC-:B------:R-:W-:Y:S01]  /*baf0*/  FFMA.FTZ R86, R86, R184.reuse, R213.reuse ;  /* 0x000000b856567223 */ /* 0x180fe200000100d5 */
[----:B------:R-:W-:Y:S01]  /*bb00*/  LOP3.LUT P3, RZ, R68, 0xff, RZ, 0xc0, !PT ;  /* 0x000000ff44ff7812 */ /* 0x000fe2000786c0ff */
[----:B------:R-:W-:Y:S01]  /*bb10*/  FFMA.FTZ R82, R82, R184, R213 ;  /* 0x000000b852527223 */ /* 0x000fe200000100d5 */
[----:B------:R-:W-:Y:S01]  /*bb20*/  LOP3.LUT P5, RZ, R68, 0xff00, RZ, 0xc0, !PT ;  /* 0x0000ff0044ff7812 */ /* 0x000fe200078ac0ff */
[----:B------:R-:W-:-:S02]  /*bb30*/  HADD2.F32 R68, -RZ, R50.H1_H1 ;  /* 0x30000032ff447230 */ /* 0x000fc40000004100 */
[C---:B------:R-:W-:Y:S01]  /*bb40*/  FFMA.FTZ R93, R173.reuse, R96, R65 ;  /* 0x00000060ad5d7223 */ /* 0x040fe20000010041 */
[----:B------:R-:W-:Y:S01]  /*bb50*/  FFMA.FTZ R100, R173, R100, R69 ;  /* 0x00000064ad647223 */ /* 0x000fe20000010045 */
[--C-:B------:R-:W-:Y:S02]  /*bb60*/  HADD2.F32 R65, -RZ, R48.reuse.H0_H0 ;  /* 0x20000030ff417230 */ /* 0x100fe40000004100 */
[----:B------:R-:W-:Y:S01]  /*bb70*/  FADD.FTZ R86, R87, -R86 ;  /* 0x8000005657567221 */ /* 0x000fe20000010000 */
[----:B------:R-:W-:Y:S01]  /*bb80*/  FFMA.FTZ R71, R173, R106, R68 ;  /* 0x0000006aad477223 */ /* 0x000fe20000010044 */
[----:B------:R-:W-:Y:S02]  /*bb90*/  HADD2.F32 R69, -RZ, R48.H1_H1 ;  /* 0x30000030ff457230 */ /* 0x000fe40000004100 */
[----:B------:R-:W-:Y:S01]  /*bba0*/  FADD.FTZ R82, R83, -R82 ;  /* 0x8000005253527221 */ /* 0x000fe20000010000 */
[----:B------:R-:W-:Y:S01]  /*bbb0*/  F2FP.F16.F32.PACK_AB R67, R67, R64 ;  /* 0x000000404343723e */ /* 0x000fe200000000ff */
[----:B------:R-:W-:Y:S01]  /*bbc0*/  FMUL.FTZ R68, R71, UR6 ;  /* 0x0000000647447c20 */ /* 0x000fe20008410000 */
[----:B------:R-:W-:Y:S01]  /*bbd0*/  F2FP.F16.F32.PACK_AB R95, R95, R70 ;  /* 0x000000465f5f723e */ /* 0x000fe200000000ff */
[C---:B------:R-:W-:Y:S01]  /*bbe0*/  FFMA.FTZ R65, R173.reuse, R82, R65 ;  /* 0x00000052ad417223 */ /* 0x040fe20000010041 */
[----:B------:R-:W-:Y:S01]  /*bbf0*/  FFMA.FTZ R86, R173, R86, R69 ;  /* 0x00000056ad567223 */ /* 0x000fe20000010045 */
[----:B------:R-:W-:-:S02]  /*bc00*/  F2FP.F16.F32.PACK_AB R94, R71, R94 ;  /* 0x0000005e475e723e */ /* 0x000fc400000000ff */
[----:B------:R-:W-:Y:S01]  /*bc10*/  FSEL R69, R68, RZ, P4 ;  /* 0x000000ff44457208 */ /* 0x000fe20002000000 */
[----:B------:R-:W-:Y:S01]  /*bc20*/  FMUL.FTZ R68, R93, UR6 ;  /* 0x000000065d447c20 */ /* 0x000fe20008410000 */
[C---:B------:R-:W-:Y:S01]  /*bc30*/  F2FP.F16.F32.PACK_AB R93, R100.reuse, R93 ;  /* 0x0000005d645d723e */ /* 0x040fe200000000ff */
[----:B------:R-:W-:Y:S01]  /*bc40*/  FMUL.FTZ R100, R100, UR6 ;  /* 0x0000000664647c20 */ /* 0x000fe20008410000 */
[C---:B------:R-:W-:Y:S01]  /*bc50*/  F2FP.F16.F32.PACK_AB R92, R86.reuse, R65 ;  /* 0x00000041565c723e */ /* 0x040fe200000000ff */
[----:B------:R-:W-:Y:S01]  /*bc60*/  FMUL.FTZ R64, R65, UR6 ;  /* 0x0000000641407c20 */ /* 0x000fe20008410000 */
[----:B------:R-:W-:Y:S01]  /*bc70*/  FMUL.FTZ R86, R86, UR6 ;  /* 0x0000000656567c20 */ /* 0x000fe20008410000 */
[----:B------:R-:W-:Y:S02]  /*bc80*/  F2FP.F16.F32.PACK_AB R66, R69, R66 ;  /* 0x000000424542723e */ /* 0x000fe400000000ff */
[----:B------:R-:W-:Y:S02]  /*bc90*/  FSEL R65, R68, RZ, P6 ;  /* 0x000000ff44417208 */ /* 0x000fe40003000000 */
[----:B------:R-:W-:-:S02]  /*bca0*/  FSEL R100, R100, RZ, P1 ;  /* 0x000000ff64647208 */ /* 0x000fc40000800000 */
[----:B------:R-:W-:Y:S02]  /*bcb0*/  FSEL R64, R64, RZ, P3 ;  /* 0x000000ff40407208 */ /* 0x000fe40001800000 */
[----:B------:R-:W-:Y:S02]  /*bcc0*/  FSEL R69, R86, RZ, P5 ;  /* 0x000000ff56457208 */ /* 0x000fe40002800000 */
[----:B------:R-:W-:Y:S02]  /*bcd0*/  F2FP.F16.F32.PACK_AB R65, R100, R65 ;  /* 0x000000416441723e */ /* 0x000fe400000000ff */
[----:B------:R-:W-:Y:S01]  /*bce0*/  F2FP.F16.F32.PACK_AB R64, R69, R64 ;  /* 0x000000404540723e */ /* 0x000fe200000000ff */
[----:B------:R-:W-:Y:S06]  /*bcf0*/  BRA `(.L_x_902) ;  /* 0x0000000800b87947 */ /* 0x000fec0003800000 */
.L_x_905:
[-CC-:B0-----:R-:W-:Y:S01]  /*bd00*/  FFMA.FTZ R65, R104, R184.reuse, R213.reuse ;  /* 0x000000b868417223 */ /* 0x181fe200000100d5 */
[-CC-:B------:R-:W-:Y:S01]  /*bd10*/  FFMA.FTZ R66, R103, R184.reuse, R213.reuse ;  /* 0x000000b867427223 */ /* 0x180fe200000100d5 */
[----:B------:R-:W-:Y:S01]  /*bd20*/  FFMA.FTZ R99, R99, R184, R213 ;  /* 0x000000b863637223 */ /* 0x000fe200000100d5 */
[--C-:B------:R-:W-:Y:S02]  /*bd30*/  HADD2.F32 R70, -RZ, R51.reuse.H1_H1 ;  /* 0x30000033ff467230 */ /* 0x100fe40000004100 */
[----:B------:R-:W-:Y:S01]  /*bd40*/  FADD.FTZ R102, R102, -R65 ;  /* 0x8000004166667221 */ /* 0x000fe20000010000 */
[----:B------:R-:W-:Y:S01]  /*bd50*/  FADD.FTZ R66, R107, -R66 ;  /* 0x800000426b427221 */ /* 0x000fe20000010000 */
[----:B------:R-:W-:Y:S02]  /*bd60*/  HADD2.F32 R67, -RZ, R51.H0_H0 ;  /* 0x20000033ff437230 */ /* 0x000fe40000004100 */
[----:B------:R-:W-:Y:S01]  /*bd70*/  FADD.FTZ R98, R98, -R99 ;  /* 0x8000006362627221 */ /* 0x000fe20000010000 */
[----:B------:R-:W-:-:S02]  /*bd80*/  HADD2.F32 R65, -RZ, R50.H0_H0 ;  /* 0x20000032ff417230 */ /* 0x000fc40000004100 */
[C---:B------:R-:W-:Y:S01]  /*bd90*/  FFMA.FTZ R66, R173.reuse, R66, R70 ;  /* 0x00000042ad427223 */ /* 0x040fe20000010046 */
[----:B------:R-:W-:Y:S01]  /*bda0*/  ISETP.GE.U32.AND P1, PT, R68, RZ, PT ;  /* 0x000000ff4400720c */ /* 0x000fe20003f26070 */
[----:B------:R-:W-:Y:S01]  /*bdb0*/  FFMA.FTZ R67, R173, R102, R67 ;  /* 0x00000066ad437223 */ /* 0x000fe20000010043 */
[----:B------:R-:W-:Y:S01]  /*bdc0*/  LOP3.LUT P5, RZ, R69, 0xff0000, RZ, 0xc0, !PT ;  /* 0x00ff000045ff7812 */ /* 0x000fe200078ac0ff */
[----:B------:R-:W-:Y:S01]  /*bdd0*/  FFMA.FTZ R65, R173, R98, R65 ;  /* 0x00000062ad417223 */ /* 0x000fe20000010041 */
[----:B------:R-:W-:Y:S01]  /*bde0*/  FMUL.FTZ R66, R66, UR6 ;  /* 0x0000000642427c20 */ /* 0x000fe20008410000 */
[----:B------:R-:W-:Y:S01]  /*bdf0*/  ISETP.GE.U32.AND.EX P1, PT, R69, 0x1000000, PT, P1 ;  /* 0x010000004500780c */ /* 0x000fe20003f26110 */
[----:B------:R-:W-:Y:S01]  /*be00*/  FMUL.FTZ R70, R67, UR6 ;  /* 0x0000000643467c20 */ /* 0x000fe20008410000 */
[----:B------:R-:W-:Y:S01]  /*be10*/  FMUL.FTZ R65, R65, UR6 ;  /* 0x0000000641417c20 */ /* 0x000fe20008410000 */
[----:B------:R-:W-:Y:S01]  /*be20*/  LOP3.LUT P4, RZ, R69, 0xff, RZ, 0xc0, !PT ;  /* 0x000000ff45ff7812 */ /* 0x000fe2000788c0ff */
[-CC-:B------:R-:W-:Y:S01]  /*be30*/  FFMA.FTZ R96, R96, R184.reuse, R213.reuse ;  /* 0x000000b860607223 */ /* 0x180fe200000100d5 */
[-CC-:B------:R-:W-:Y:S01]  /*be40*/  FFMA.FTZ R101, R101, R184.reuse, R213.reuse ;  /* 0x000000b865657223 */ /* 0x180fe200000100d5 */
[-C--:B------:R-:W-:Y:S01]  /*be50*/  FFMA.FTZ R106, R106, R184.reuse, R213 ;  /* 0x000000b86a6a7223 */ /* 0x080fe200000100d5 */
[----:B------:R-:W-:Y:S01]  /*be60*/  FSEL R67, R66, RZ, P1 ;  /* 0x000000ff42437208 */ /* 0x000fe20000800000 */
[----:B------:R-:W-:Y:S01]  /*be70*/  FADD.FTZ R96, R97, -R96 ;  /* 0x8000006061607221 */ /* 0x000fe20000010000 */
[----:B------:R-:W-:Y:S01]  /*be80*/  FSEL R70, R70, RZ, P5 ;  /* 0x000000ff46467208 */ /* 0x000fe20002800000 */
[----:B------:R-:W-:Y:S01]  /*be90*/  FADD.FTZ R100, R100, -R101 ;  /* 0x8000006564647221 */ /* 0x000fe20000010000 */
[----:B------:R-:W-:Y:S01]  /*bea0*/  FSEL R66, R65, RZ, P4 ;  /* 0x000000ff41427208 */ /* 0x000fe20002000000 */
[--C-:B------:R-:W-:Y:S01]  /*beb0*/  HADD2.F32 R65, -RZ, R49.reuse.H0_H0 ;  /* 0x20000031ff417230 */ /* 0x100fe20000004100 */
        /* <DEDUP_REMOVED lines=17> */
[----:B------:R-:W-:Y:S01]  /*bfd0*/  FMUL.FTZ R96, R96, UR6 ;  /* 0x0000000660607c20 */ /* 0x000fe20008410000 */
[----:B------:R-:W-:Y:S01]  /*bfe0*/  FMUL.FTZ R68, R68, UR6 ;  /* 0x0000000644447c20 */ /* 0x000fe20008410000 */
[----:B------:R-:W-:Y:S01]  /*bff0*/  FMUL.FTZ R100, R100, UR6 ;  /* 0x0000000664647c20 */ /* 0x000fe20008410000 */
[C---:B------:R-:W-:Y:S01]  /*c000*/  FFMA.FTZ R65, R173.reuse, R82, R65 ;  /* 0x00000052ad417223 */ /* 0x040fe20000010041 */
[----:B------:R-:W-:Y:S01]  /*c010*/  FFMA.FTZ R64, R173, R64, R69 ;  /* 0x00000040ad407223 */ /* 0x000fe20000010045 */
[----:B------:R-:W-:-:S02]  /*c020*/  FSEL R96, R96, RZ, P6 ;  /* 0x000000ff60607208 */ /* 0x000fc40003000000 */
[----:B------:R-:W-:Y:S01]  /*c030*/  FSEL R69, R68, RZ, P3 ;  /* 0x000000ff44457208 */ /* 0x000fe20001800000 */
[----:B------:R-:W-:Y:S01]  /*c040*/  FMUL.FTZ R65, R65, UR6 ;  /* 0x0000000641417c20 */ /* 0x000fe20008410000 */
[----:B------:R-:W-:Y:S01]  /*c050*/  FMUL.FTZ R68, R64, UR6 ;  /* 0x0000000640447c20 */ /* 0x000fe20008410000 */
[----:B------:R-:W-:Y:S02]  /*c060*/  FSEL R71, R100, RZ, P1 ;  /* 0x000000ff64477208 */ /* 0x000fe40000800000 */
[----:B------:R-:W-:Y:S02]  /*c070*/  F2FP.F16.F32.PACK_AB R66, R69, R66 ;  /* 0x000000424542723e */ /* 0x000fe400000000ff */
[----:B------:R-:W-:Y:S02]  /*c080*/  FSEL R64, R65, RZ, P5 ;  /* 0x000000ff41407208 */ /* 0x000fe40002800000 */
[----:B------:R-:W-:Y:S02]  /*c090*/  FSEL R69, R68, RZ, P4 ;  /* 0x000000ff44457208 */ /* 0x000fe40002000000 */
[----:B------:R-:W-:-:S02]  /*c0a0*/  F2FP.F16.F32.PACK_AB R67, R67, R70 ;  /* 0x000000464343723e */ /* 0x000fc400000000ff */
[----:B------:R-:W-:Y:S02]  /*c0b0*/  F2FP.F16.F32.PACK_AB R65, R71, R96 ;  /* 0x000000604741723e */ /* 0x000fe400000000ff */
[----:B------:R-:W-:Y:S01]  /*c0c0*/  F2FP.F16.F32.PACK_AB R64, R69, R64 ;  /* 0x000000404540723e */ /* 0x000fe200000000ff */
[----:B------:R-:W-:Y:S06]  /*c0d0*/  BRA `(.L_x_902) ;  /* 0x0000000400c07947 */ /* 0x000fec0003800000 */
.L_x_904:
[----:B------:R-:W-:Y:S05]  /*c0e0*/  @!P2 BRA `(.L_x_906) ;  /* 0x0000000000e8a947 */ /* 0x000fea0003800000 */
[-CC-:B------:R-:W-:Y:S01]  /*c0f0*/  FFMA.FTZ R99, R99, R184.reuse, R213.reuse ;  /* 0x000000b863637223 */ /* 0x180fe200000100d5 */
[-CC-:B0-----:R-:W-:Y:S01]  /*c100*/  FFMA.FTZ R64, R103, R184.reuse, R213.reuse ;  /* 0x000000b867407223 */ /* 0x181fe200000100d5 */
[-CC-:B------:R-:W-:Y:S01]  /*c110*/  FFMA.FTZ R65, R104, R184.reuse, R213.reuse ;  /* 0x000000b868417223 */ /* 0x180fe200000100d5 */
[----:B------:R-:W-:Y:S01]  /*c120*/  FFMA.FTZ R106, R106, R184, R213 ;  /* 0x000000b86a6a7223 */ /* 0x000fe200000100d5 */
[----:B------:R-:W-:Y:S01]  /*c130*/  FADD.FTZ R94, R98, -R99 ;  /* 0x80000063625e7221 */ /* 0x000fe20000010000 */
[----:B------:R-:W-:Y:S01]  /*c140*/  FADD.FTZ R64, R107, -R64 ;  /* 0x800000406b407221 */ /* 0x000fe20000010000 */
[----:B------:R-:W-:Y:S01]  /*c150*/  FADD.FTZ R70, R102, -R65 ;  /* 0x8000004166467221 */ /* 0x000fe20000010000 */
[----:B------:R-:W-:Y:S01]  /*c160*/  ISETP.GE.U32.AND P1, PT, R68, RZ, PT ;  /* 0x000000ff4400720c */ /* 0x000fe20003f26070 */
[C---:B------:R-:W-:Y:S01]  /*c170*/  FMUL.FTZ R94, R173.reuse, R94 ;  /* 0x0000005ead5e7220 */ /* 0x040fe20000410000 */
[C---:B------:R-:W-:Y:S01]  /*c180*/  FMUL.FTZ R95, R173.reuse, R64 ;  /* 0x00000040ad5f7220 */ /* 0x040fe20000410000 */
[----:B------:R-:W-:Y:S01]  /*c190*/  FMUL.FTZ R70, R173, R70 ;  /* 0x00000046ad467220 */ /* 0x000fe20000410000 */
[----:B------:R-:W-:Y:S01]  /*c1a0*/  FADD.FTZ R106, R105, -R106 ;  /* 0x8000006a696a7221 */ /* 0x000fe20000010000 */
[----:B------:R-:W-:Y:S01]  /*c1b0*/  FMUL.FTZ R66, R94, UR6 ;  /* 0x000000065e427c20 */ /* 0x000fe20008410000 */
[----:B------:R-:W-:Y:S01]  /*c1c0*/  FMUL.FTZ R67, R95, UR6 ;  /* 0x000000065f437c20 */ /* 0x000fe20008410000 */
[----:B------:R-:W-:Y:S01]  /*c1d0*/  FMUL.FTZ R64, R70, UR6 ;  /* 0x0000000646407c20 */ /* 0x000fe20008410000 */
[-CC-:B------:R-:W-:Y:S01]  /*c1e0*/  FFMA.FTZ R86, R86, R184.reuse, R213.reuse ;  /* 0x000000b856567223 */ /* 0x180fe200000100d5 */
[-CC-:B------:R-:W-:Y:S01]  /*c1f0*/  FFMA.FTZ R96, R96, R184.reuse, R213.reuse ;  /* 0x000000b860607223 */ /* 0x180fe200000100d5 */
[-CC-:B------:R-:W-:Y:S01]  /*c200*/  FFMA.FTZ R101, R101, R184.reuse, R213.reuse ;  /* 0x000000b865657223 */ /* 0x180fe200000100d5 */
[----:B------:R-:W-:Y:S01]  /*c210*/  FFMA.FTZ R82, R82, R184, R213 ;  /* 0x000000b852527223 */ /* 0x000fe200000100d5 */
[----:B------:R-:W-:Y:S01]  /*c220*/  LOP3.LUT P5, RZ, R69, 0xff0000, RZ, 0xc0, !PT ;  /* 0x00ff000045ff7812 */ /* 0x000fe200078ac0ff */
[----:B------:R-:W-:Y:S01]  /*c230*/  FADD.FTZ R86, R87, -R86 ;  /* 0x8000005657567221 */ /* 0x000fe20000010000 */
[----:B------:R-:W-:Y:S01]  /*c240*/  LOP3.LUT P4, RZ, R69, 0xff, RZ, 0xc0, !PT ;  /* 0x000000ff45ff7812 */ /* 0x000fe2000788c0ff */
[----:B------:R-:W-:Y:S01]  /*c250*/  FADD.FTZ R96, R97, -R96 ;  /* 0x8000006061607221 */ /* 0x000fe20000010000 */
[C---:B------:R-:W-:Y:S01]  /*c260*/  ISETP.GE.U32.AND.EX P1, PT, R69.reuse, 0x1000000, PT, P1 ;  /* 0x010000004500780c */ /* 0x040fe20003f26110 */
[----:B------:R-:W-:Y:S01]  /*c270*/  FADD.FTZ R100, R100, -R101 ;  /* 0x8000006564647221 */ /* 0x000fe20000010000 */
[----:B------:R-:W-:Y:S01]  /*c280*/  LOP3.LUT P3, RZ, R69, 0xff00, RZ, 0xc0, !PT ;  /* 0x0000ff0045ff7812 */ /* 0x000fe2000786c0ff */
[----:B------:R-:W-:Y:S01]  /*c290*/  FMUL.FTZ R69, R173, R106 ;  /* 0x0000006aad457220 */ /* 0x000fe20000410000 */
[----:B------:R-:W-:Y:S01]  /*c2a0*/  FSEL R67, R67, RZ, P1 ;  /* 0x000000ff43437208 */ /* 0x000fe20000800000 */
[----:B------:R-:W-:Y:S01]  /*c2b0*/  FADD.FTZ R82, R83, -R82 ;  /* 0x8000005253527221 */ /* 0x000fe20000010000 */
[----:B------:R-:W-:Y:S01]  /*c2c0*/  FSEL R64, R64, RZ, P5 ;  /* 0x000000ff40407208 */ /* 0x000fe20002800000 */
[C---:B------:R-:W-:Y:S01]  /*c2d0*/  FMUL.FTZ R65, R173.reuse, R86 ;  /* 0x00000056ad417220 */ /* 0x040fe20000410000 */
[----:B------:R-:W-:Y:S01]  /*c2e0*/  FSEL R66, R66, RZ, P4 ;  /* 0x000000ff42427208 */ /* 0x000fe20002000000 */
[C---:B------:R-:W-:Y:S01]  /*c2f0*/  FMUL.FTZ R93, R173.reuse, R96 ;  /* 0x00000060ad5d7220 */ /* 0x040fe20000410000 */
[C---:B------:R-:W-:Y:S01]  /*c300*/  LOP3.LUT P6, RZ, R68.reuse, 0xff0000, RZ, 0xc0, !PT ;  /* 0x00ff000044ff7812 */ /* 0x040fe200078cc0ff */
[C---:B------:R-:W-:Y:S01]  /*c310*/  FMUL.FTZ R100, R173.reuse, R100 ;  /* 0x00000064ad647220 */ /* 0x040fe20000410000 */
[C---:B------:R-:W-:Y:S01]  /*c320*/  LOP3.LUT P1, RZ, R68.reuse, 0xff000000, RZ, 0xc0, !PT ;  /* 0xff00000044ff7812 */ /* 0x040fe2000782c0ff */
[----:B------:R-:W-:Y:S01]  /*c330*/  FMUL.FTZ R82, R173, R82 ;  /* 0x00000052ad527220 */ /* 0x000fe20000410000 */
[----:B------:R-:W-:-:S02]  /*c340*/  LOP3.LUT P5, RZ, R68, 0xff, RZ, 0xc0, !PT ;  /* 0x000000ff44ff7812 */ /* 0x000fc400078ac0ff */
[----:B------:R-:W-:Y:S01]  /*c350*/  LOP3.LUT P4, RZ, R68, 0xff00, RZ, 0xc0, !PT ;  /* 0x0000ff0044ff7812 */ /* 0x000fe2000788c0ff */
[C---:B------:R-:W-:Y:S01]  /*c360*/  FMUL.FTZ R68, R69.reuse, UR6 ;  /* 0x0000000645447c20 */ /* 0x040fe20008410000 */
[----:B------:R-:W-:Y:S02]  /*c370*/  F2FP.F16.F32.PACK_AB R94, R69, R94 ;  /* 0x0000005e455e723e */ /* 0x000fe400000000ff */
[----:B------:R-:W-:Y:S01]  /*c380*/  F2FP.F16.F32.PACK_AB R67, R67, R64 ;  /* 0x000000404343723e */ /* 0x000fe200000000ff */
[----:B------:R-:W-:Y:S01]  /*c390*/  FMUL.FTZ R64, R82, UR6 ;  /* 0x0000000652407c20 */ /* 0x000fe20008410000 */
[----:B------:R-:W-:Y:S01]  /*c3a0*/  FSEL R69, R68, RZ, P3 ;  /* 0x000000ff44457208 */ /* 0x000fe20001800000 */
[----:B------:R-:W-:Y:S01]  /*c3b0*/  FMUL.FTZ R68, R93, UR6 ;  /* 0x000000065d447c20 */ /* 0x000fe20008410000 */
[C---:B------:R-:W-:Y:S01]  /*c3c0*/  F2FP.F16.F32.PACK_AB R93, R100.reuse, R93 ;  /* 0x0000005d645d723e */ /* 0x040fe200000000ff */
[----:B------:R-:W-:Y:S01]  /*c3d0*/  FMUL.FTZ R100, R100, UR6 ;  /* 0x0000000664647c20 */ /* 0x000fe20008410000 */
[C---:B------:R-:W-:Y:S01]  /*c3e0*/  F2FP.F16.F32.PACK_AB R92, R65.reuse, R82 ;  /* 0x00000052415c723e */ /* 0x040fe200000000ff */
[----:B------:R-:W-:Y:S01]  /*c3f0*/  FMUL.FTZ R65, R65, UR6 ;  /* 0x0000000641417c20 */ /* 0x000fe20008410000 */
[----:B------:R-:W-:-:S02]  /*c400*/  F2FP.F16.F32.PACK_AB R66, R69, R66 ;  /* 0x000000424542723e */ /* 0x000fc400000000ff */
[----:B------:R-:W-:Y:S02]  /*c410*/  FSEL R68, R68, RZ, P6 ;  /* 0x000000ff44447208 */ /* 0x000fe40003000000 */
[----:B------:R-:W-:Y:S02]  /*c420*/  FSEL R71, R100, RZ, P1 ;  /* 0x000000ff64477208 */ /* 0x000fe40000800000 */
[----:B------:R-:W-:Y:S02]  /*c430*/  FSEL R64, R64, RZ, P5 ;  /* 0x000000ff40407208 */ /* 0x000fe40002800000 */
[----:B------:R-:W-:Y:S02]  /*c440*/  FSEL R69, R65, RZ, P4 ;  /* 0x000000ff41457208 */ /* 0x000fe40002000000 */
[----:B------:R-:W-:Y:S02]  /*c450*/  F2FP.F16.F32.PACK_AB R95, R95, R70 ;  /* 0x000000465f5f723e */ /* 0x000fe400000000ff */
[----:B------:R-:W-:-:S02]  /*c460*/  F2FP.F16.F32.PACK_AB R65, R71, R68 ;  /* 0x000000444741723e */ /* 0x000fc400000000ff */
[----:B------:R-:W-:Y:S01]  /*c470*/  F2FP.F16.F32.PACK_AB R64, R69, R64 ;  /* 0x000000404540723e */ /* 0x000fe200000000ff */
[----:B------:R-:W-:Y:S06]  /*c480*/  BRA `(.L_x_902) ;  /* 0x0000000000d47947 */ /* 0x000fec0003800000 */
.L_x_906:
        /* <DEDUP_REMOVED lines=8> */
[C---:B------:R-:W-:Y:S01]  /*c510*/  FMUL.FTZ R66, R173.reuse, R66 ;  /* 0x00000042ad427220 */ /* 0x040fe20000410000 */
[C---:B------:R-:W-:Y:S01]  /*c520*/  FMUL.FTZ R98, R173.reuse, R98 ;  /* 0x00000062ad627220 */ /* 0x040fe20000410000 */
[----:B------:R-:W-:Y:S01]  /*c530*/  FMUL.FTZ R106, R173, R106 ;  /* 0x0000006aad6a7220 */ /* 0x000fe20000410000 */
[-CC-:B------:R-:W-:Y:S01]  /*c540*/  FFMA.FTZ R64, R86, R184.reuse, R213.reuse ;  /* 0x000000b856407223 */ /* 0x180fe200000100d5 */
[-CC-:B------:R-:W-:Y:S01]  /*c550*/  FFMA.FTZ R96, R96, R184.reuse, R213.reuse ;  /* 0x000000b860607223 */ /* 0x180fe200000100d5 */
[-CC-:B------:R-:W-:Y:S01]  /*c560*/  FFMA.FTZ R101, R101, R184.reuse, R213.reuse ;  /* 0x000000b865657223 */ /* 0x180fe200000100d5 */
[----:B------:R-:W-:Y:S01]  /*c570*/  FFMA.FTZ R82, R82, R184, R213 ;  /* 0x000000b852527223 */ /* 0x000fe200000100d5 */
[----:B------:R-:W-:Y:S01]  /*c580*/  FMUL.FTZ R67, R66, UR6 ;  /* 0x0000000642437c20 */ /* 0x000fe20008410000 */
[----:B------:R-:W-:Y:S01]  /*c590*/  FMUL.FTZ R66, R98, UR6 ;  /* 0x0000000662427c20 */ /* 0x000fe20008410000 */
[----:B------:R-:W-:Y:S01]  /*c5a0*/  FMUL.FTZ R106, R106, UR6 ;  /* 0x000000066a6a7c20 */ /* 0x000fe20008410000 */
[----:B------:R-:W-:Y:S01]  /*c5b0*/  LOP3.LUT P4, RZ, R69, 0xff, RZ, 0xc0, !PT ;  /* 0x000000ff45ff7812 */ /* 0x000fe2000788c0ff */
[----:B------:R-:W-:Y:S01]  /*c5c0*/  FMUL.FTZ R102, R173, R102 ;  /* 0x00000066ad667220 */ /* 0x000fe20000410000 */
[----:B------:R-:W-:Y:S01]  /*c5d0*/  LOP3.LUT P3, RZ, R69, 0xff00, RZ, 0xc0, !PT ;  /* 0x0000ff0045ff7812 */ /* 0x000fe2000786c0ff */
[----:B------:R-:W-:Y:S01]  /*c5e0*/  FADD.FTZ R64, R87, -R64 ;  /* 0x8000004057407221 */ /* 0x000fe20000010000 */
[----:B------:R-:W-:Y:S01]  /*c5f0*/  ISETP.GE.U32.AND P1, PT, R68, RZ, PT ;  /* 0x000000ff4400720c */ /* 0x000fe20003f26070 */
[----:B------:R-:W-:Y:S01]  /*c600*/  FADD.FTZ R96, R97, -R96 ;  /* 0x8000006061607221 */ /* 0x000fe20000010000 */
[----:B------:R-:W-:Y:S01]  /*c610*/  FADD.FTZ R100, R100, -R101 ;  /* 0x8000006564647221 */ /* 0x000fe20000010000 */
[----:B------:R-:W-:Y:S01]  /*c620*/  FADD.FTZ R82, R83, -R82 ;  /* 0x8000005253527221 */ /* 0x000fe20000010000 */
[----:B------:R-:W-:Y:S01]  /*c630*/  FMUL.FTZ R70, R102, UR6 ;  /* 0x0000000666467c20 */ /* 0x000fe20008410000 */
[----:B------:R-:W-:Y:S01]  /*c640*/  FSEL R66, R66, RZ, P4 ;  /* 0x000000ff42427208 */ /* 0x000fe20002000000 */
[C---:B------:R-:W-:Y:S01]  /*c650*/  FMUL.FTZ R64, R173.reuse, R64 ;  /* 0x00000040ad407220 */ /* 0x040fe20000410000 */
[----:B------:R-:W-:Y:S01]  /*c660*/  FSEL R65, R106, RZ, P3 ;  /* 0x000000ff6a417208 */ /* 0x000fe20001800000 */
[----:B------:R-:W-:Y:S01]  /*c670*/  FMUL.FTZ R96, R173, R96 ;  /* 0x00000060ad607220 */ /* 0x000fe20000410000 */
[----:B------:R-:W-:Y:S01]  /*c680*/  LOP3.LUT P5, RZ, R69, 0xff0000, RZ, 0xc0, !PT ;  /* 0x00ff000045ff7812 */ /* 0x000fe200078ac0ff */
[----:B------:R-:W-:Y:S01]  /*c690*/  FMUL.FTZ R100, R173, R100 ;  /* 0x00000064ad647220 */ /* 0x000fe20000410000 */
[----:B------:R-:W-:Y:S01]  /*c6a0*/  ISETP.GE.U32.AND.EX P1, PT, R69, 0x1000000, PT, P1 ;  /* 0x010000004500780c */ /* 0x000fe20003f26110 */
[----:B------:R-:W-:Y:S01]  /*c6b0*/  FMUL.FTZ R82, R173, R82 ;  /* 0x00000052ad527220 */ /* 0x000fe20000410000 */
[----:B------:R-:W-:Y:S01]  /*c6c0*/  F2FP.F16.F32.PACK_AB R66, R65, R66 ;  /* 0x000000424142723e */ /* 0x000fe200000000ff */
[----:B------:R-:W-:Y:S01]  /*c6d0*/  FMUL.FTZ R96, R96, UR6 ;  /* 0x0000000660607c20 */ /* 0x000fe20008410000 */
[----:B------:R-:W-:Y:S01]  /*c6e0*/  FSEL R67, R67, RZ, P1 ;  /* 0x000000ff43437208 */ /* 0x000fe20000800000 */
[----:B------:R-:W-:Y:S01]  /*c6f0*/  FMUL.FTZ R100, R100, UR6 ;  /* 0x0000000664647c20 */ /* 0x000fe20008410000 */
[----:B------:R-:W-:Y:S01]  /*c700*/  FSEL R70, R70, RZ, P5 ;  /* 0x000000ff46467208 */ /* 0x000fe20002800000 */
[----:B------:R-:W-:Y:S01]  /*c710*/  FMUL.FTZ R82, R82, UR6 ;  /* 0x0000000652527c20 */ /* 0x000fe20008410000 */
        /* <DEDUP_REMOVED lines=11> */
[----:B------:R-:W-:-:S07]  /*c7d0*/  F2FP.F16.F32.PACK_AB R64, R69, R64 ;  /* 0x000000404540723e */ /* 0x000fce00000000ff */
.L_x_902:
        /* <DEDUP_REMOVED lines=13> */
.L_x_873:
        /* <DEDUP_REMOVED lines=116> */
.L_x_872:
[----:B------:R-:W-:Y:S05]  /*cff0*/  BSYNC B0 ;  /* 0x0000000000007941 */ /* 0x000fea0003800000 */
.L_x_871:
        /* <DEDUP_REMOVED lines=62> */
[----:B------:R-:W3:Y:S01]  /*d3e0*/  LDS R34, [R3+0x3000] ;  /* 0x0030000003227984 */ /* 0x000ee20000000800 */
[----:B----4-:R-:W-:-:S03]  /*d3f0*/  FADD.FTZ R31, R31, R42 ;  /* 0x0000002a1f1f7221 */ /* 0x010fc60000010000 */
[----:B------:R-:W-:Y:S01]  /*d400*/  LDS R41, [R3+0x3400] ;  /* 0x0034000003297984 */ /* 0x000fe20000000800 */
[----:B--2---:R-:W-:-:S03]  /*d410*/  FADD.FTZ R33, R33, R44 ;  /* 0x0000002c21217221 */ /* 0x004fc60000010000 */
[----:B------:R-:W2:Y:S01]  /*d420*/  LDS R42, [R3+0x3200] ;  /* 0x00320000032a7984 */ /* 0x000ea20000000800 */
[----:B------:R-:W-:-:S03]  /*d430*/  FADD.FTZ R35, R35, R46 ;  /* 0x0000002e23237221 */ /* 0x000fc60000010000 */
[----:B------:R-:W4:Y:S04]  /*d440*/  LDS R43, [R3+0x3600] ;  /* 0x00360000032b7984 */ /* 0x000f280000000800 */
[----:B------:R-:W4:Y:S01]  /*d450*/  LDS R45, [R3+0x3800] ;  /* 0x00380000032d7984 */ /* 0x000f220000000800 */
        /* <DEDUP_REMOVED lines=18> */
[----:B---3--:R-:W-:Y:S01]  /*d580*/  FADD.FTZ R15, R33, R34 ;  /* 0x00000022210f7221 */ /* 0x008fe20000010000 */
[----:B--2---:R-:W-:Y:S01]  /*d590*/  FADD.FTZ R14, R35, R42 ;  /* 0x0000002a230e7221 */ /* 0x004fe20000010000 */
[----:B----4-:R-:W-:Y:S01]  /*d5a0*/  FADD.FTZ R12, R32, R43 ;  /* 0x0000002b200c7221 */ /* 0x010fe20000010000 */
[----:B------:R-:W-:Y:S01]  /*d5b0*/  BAR.SYNC.DEFER_BLOCKING 0x0 ;  /* 0x0000000000007b1d */ /* 0x000fe20000010000 */
[----:B0-----:R-:W-:Y:S01]  /*d5c0*/  FADD.FTZ R7, R28, R45 ;  /* 0x0000002d1c077221 */ /* 0x001fe20000010000 */
[----:B------:R-:W-:Y:S01]  /*d5d0*/  FADD.FTZ R5, R40, R41 ;  /* 0x0000002928057221 */ /* 0x000fe20000010000 */
[----:B------:R-:W-:Y:S01]  /*d5e0*/  FADD.FTZ R4, R29, R44 ;  /* 0x0000002c1d047221 */ /* 0x000fe20000010000 */
        /* <DEDUP_REMOVED lines=145> */
[----:B------:R1:W-:Y:S04]  /*df00*/  STS.128 [R2+0x800], R16 ;  /* 0x0008001002007388 */ /* 0x0003e80000000c00 */
[----:B------:R-:W-:Y:S04]  /*df10*/  STS.128 [R2+0x810], R236 ;  /* 0x000810ec02007388 */ /* 0x000fe80000000c00 */
[----:B------:R-:W-:Y:S04]  /*df20*/  STS.128 [R2+0xc00], R144 ;  /* 0x000c009002007388 */ /* 0x000fe80000000c00 */
[----:B------:R-:W-:Y:S01]  /*df30*/  STS.128 [R2+0xc10], R92 ;  /* 0x000c105c02007388 */ /* 0x000fe20000000c00 */
[----:B0-----:R-:W1:Y:S08]  /*df40*/  LDC R10, c[0x0][0x388] ;  /* 0x0000e200ff0a7b82 */ /* 0x001e700000000800 */
[----:B------:R-:W-:Y:S01]  /*df50*/  BAR.SYNC.DEFER_BLOCKING 0x0 ;  /* 0x0000000000007b1d */ /* 0x000fe20000010000 */
[----:B-1----:R-:W-:-:S05]  /*df60*/  IMAD R19, R10, UR4, RZ ;  /* 0x000000040a137c24 */ /* 0x002fca000f8e02ff */
        /* <DEDUP_REMOVED lines=16> */
[----:B------:R-:W-:Y:S01]  /*e070*/  LDS R33, [R3+0x1600] ;  /* 0x0016000003217984 */ /* 0x000fe20000000800 */
[----:B--2---:R-:W-:-:S03]  /*e080*/  FADD.FTZ R2, R9, R2 ;  /* 0x0000000209027221 */ /* 0x004fc60000010000 */
[----:B------:R-:W1:Y:S01]  /*e090*/  LDS R20, [R3+0x800] ;  /* 0x0008000003147984 */ /* 0x000e620000000800 */
[----:B---3--:R-:W-:-:S03]  /*e0a0*/  FADD.FTZ R54, RZ, R54 ;  /* 0x00000036ff367221 */ /* 0x008fc60000010000 */
[----:B------:R-:W2:Y:S01]  /*e0b0*/  LDS R57, [R3+0x3400] ;  /* 0x0034000003397984 */ /* 0x000ea20000000800 */
[----:B----4-:R-:W-:-:S03]  /*e0c0*/  FADD.FTZ R11, R54, R11 ;  /* 0x0000000b360b7221 */ /* 0x010fc60000010000 */
[----:B------:R-:W-:Y:S01]  /*e0d0*/  LDS R43, [R3+0x2600] ;  /* 0x00260000032b7984 */ /* 0x000fe20000000800 */
[----:B-----5:R-:W-:-:S03]  /*e0e0*/  FADD.FTZ R53, R2, R17 ;  /* 0x0000001102357221 */ /* 0x020fc60000010000 */
[----:B------:R-:W3:Y:S01]  /*e0f0*/  LDS R35, [R3+0x1800] ;  /* 0x0018000003237984 */ /* 0x000ee20000000800 */
        /* <DEDUP_REMOVED lines=19> */
[----:B------:R-:W0:Y:S04]  /*e230*/  LDS R24, [R3+0xc00] ;  /* 0x000c000003187984 */ /* 0x000e280000000800 */
[----:B------:R-:W0:Y:S01]  /*e240*/  LDS R61, [R3+0x3800] ;  /* 0x00380000033d7984 */ /* 0x000e220000000800 */
[----:B-1----:R-:W-:-:S03]  /*e250*/  FADD.FTZ R20, RZ, R20 ;  /* 0x00000014ff147221 */ /* 0x002fc60000010000 */
[----:B------:R-:W1:Y:S01]  /*e260*/  LDS R47, [R3+0x2a00] ;  /* 0x002a0000032f7984 */ /* 0x000e620000000800 */
[----:B--2---:R-:W-:-:S03]  /*e270*/  FADD.FTZ R57, R0, R57 ;  /* 0x0000003900397221 */ /* 0x004fc60000010000 */
[----:B------:R-:W2:Y:S04]  /*e280*/  LDS R39, [R3+0x1c00] ;  /* 0x001c000003277984 */ /* 0x000ea80000000800 */
[----:B------:R-:W2:Y:S01]  /*e290*/  LDS R26, [R3+0xe00] ;  /* 0x000e0000031a7984 */ /* 0x000ea20000000800 */
[----:B---3--:R-:W-:-:S03]  /*e2a0*/  FADD.FTZ R20, R20, R35 ;  /* 0x0000002314147221 */ /* 0x008fc60000010000 */
[----:B------:R-:W-:Y:S01]  /*e2b0*/  STG.E desc[UR10][R8.64], R49 ;  /* 0x0000003108007986 */ /* 0x000fe2000c10190a */
[----:B----4-:R-:W-:-:S03]  /*e2c0*/  FADD.FTZ R2, RZ, R2 ;  /* 0x00000002ff027221 */ /* 0x010fc60000010000 */
[----:B------:R-:W-:Y:S01]  /*e2d0*/  STG.E desc[UR10][R10.64], R15 ;  /* 0x0000000f0a007986 */ /* 0x000fe2000c10190a */
[----:B------:R-:W-:Y:S01]  /*e2e0*/  FADD.FTZ R2, R2, R33 ;  /* 0x0000002102027221 */ /* 0x000fe20000010000 */
[----:B-----5:R-:W-:Y:S02]  /*e2f0*/  FADD.FTZ R22, RZ, R22 ;  /* 0x00000016ff167221 */ /* 0x020fe40000010000 */
[----:B------:R-:W3:Y:S01]  /*e300*/  LDS R73, [R3+0x3a00] ;  /* 0x003a000003497984 */ /* 0x000ee20000000800 */
[----:B------:R-:W-:-:S03]  /*e310*/  FADD.FTZ R2, R2, R43 ;  /* 0x0000002b02027221 */ /* 0x000fc60000010000 */
[----:B------:R-:W4:Y:S01]  /*e320*/  LDS R49, [R3+0x2c00] ;  /* 0x002c000003317984 */ /* 0x000f220000000800 */
[----:B------:R-:W-:Y:S01]  /*e330*/  FADD.FTZ R59, R2, R59 ;  /* 0x0000003b023b7221 */ /* 0x000fe20000010000 */
[----:B------:R-:W-:Y:S02]  /*e340*/  FADD.FTZ R20, R20, R45 ;  /* 0x0000002d14147221 */ /* 0x000fe40000010000 */
[----:B------:R-:W5:Y:S01]  /*e350*/  LDS R15, [R3+0x1e00] ;  /* 0x001e0000030f7984 */ /* 0x000f620000000800 */
[----:B------:R-:W-:-:S03]  /*e360*/  FADD.FTZ R22, R22, R37 ;  /* 0x0000002516167221 */ /* 0x000fc60000010000 */
[----:B------:R-:W5:Y:S01]  /*e370*/  LDS R31, [R3+0x3c00] ;  /* 0x003c0000031f7984 */ /* 0x000f620000000800 */
[----:B0-----:R-:W-:-:S03]  /*e380*/  FADD.FTZ R24, RZ, R24 ;  /* 0x00000018ff187221 */ /* 0x001fc60000010000 */
[----:B------:R-:W0:Y:S01]  /*e390*/  LDS R28, [R3+0x2e00] ;  /* 0x002e0000031c7984 */ /* 0x000e220000000800 */
[----:B------:R-:W-:-:S03]  /*e3a0*/  FADD.FTZ R61, R20, R61 ;  /* 0x0000003d143d7221 */ /* 0x000fc60000010000 */
[----:B------:R-:W0:Y:S01]  /*e3b0*/  LDS R30, [R3+0x3e00] ;  /* 0x003e0000031e7984 */ /* 0x000e220000000800 */
[----:B-1----:R-:W-:-:S03]  /*e3c0*/  FADD.FTZ R22, R22, R47 ;  /* 0x0000002f16167221 */ /* 0x002fc60000010000 */
[----:B------:R-:W-:Y:S01]  /*e3d0*/  STG.E desc[UR10][R16.64], R53 ;  /* 0x0000003510007986 */ /* 0x000fe2000c10190a */
[----:B--2---:R-:W-:-:S03]  /*e3e0*/  FADD.FTZ R24, R24, R39 ;  /* 0x0000002718187221 */ /* 0x004fc60000010000 */
[----:B------:R-:W-:Y:S01]  /*e3f0*/  STG.E desc[UR10][R18.64], R63 ;  /* 0x0000003f12007986 */ /* 0x000fe2000c10190a */
[----:B------:R-:W-:-:S03]  /*e400*/  FADD.FTZ R26, RZ, R26 ;  /* 0x0000001aff1a7221 */ /* 0x000fc60000010000 */
[----:B------:R-:W-:Y:S04]  /*e410*/  STG.E desc[UR10][R8.64+0x200], R85 ;  /* 0x0002005508007986 */ /* 0x000fe8000c10190a */
[----:B------:R-:W-:Y:S04]  /*e420*/  STG.E desc[UR10][R10.64+0x200], R14 ;  /* 0x0002000e0a007986 */ /* 0x000fe8000c10190a */
        /* <DEDUP_REMOVED lines=9> */
[----:B0-----:R-:W-:-:S03]  /*e4c0*/  FADD.FTZ R15, R15, R28 ;  /* 0x0000001c0f0f7221 */ /* 0x001fc60000010000 */
        /* <DEDUP_REMOVED lines=23> */
.L_x_874:
        /* <DEDUP_REMOVED lines=8> */
.L_x_909:
[----:B------:R-:W-:Y:S05]  /*e6c0*/  BSYNC B2 ;  /* 0x0000000000027941 */ /* 0x000fea0003800000 */
.L_x_908:
        /* <DEDUP_REMOVED lines=8> */
.L_x_910:
[----:B------:R-:W-:Y:S01]  /*e750*/  MOV R74, R66 ;  /* 0x00000042004a7202 */ /* 0x000fe20000000f00 */
[----:B------:R-:W-:Y:S02]  /*e760*/  HFMA2 R75, -RZ, RZ, 0, 1.1920928955078125e-07 ;  /* 0x00000002ff4b7431 */ /* 0x000fe400000001ff */
[----:B------:R-:W-:-:S07]  /*e770*/  FADD.FTZ R67, R67, R240 ;  /* 0x000000f043437221 */ /* 0x000fce0000010000 */
[----:B------:R-:W-:Y:S05]  /*e780*/  WARPSYNC.COLLECTIVE R213, `(.L_x_911) ;  /* 0x00000000d5087348 */ /* 0x000fea0003c00000 */
[----:B------:R0:W1:Y:S02]  /*e790*/  SHFL.BFLY P4, R240, R74, R75, R184 ;  /* 0x0c00004b4af07389 */ /* 0x00006400000800b8 */
[----:B01----:R-:W-:Y:S05]  /*e7a0*/  ENDCOLLECTIVE ;  /* 0x000000000000791b */ /* 0x003fea0003800000 */
.L_x_911:
[----:B------:R-:W-:Y:S01]  /*e7b0*/  MOV R74, R67 ;  /* 0x00000043004a7202 */ /* 0x000fe20000000f00 */
[----:B------:R-:W-:-:S07]  /*e7c0*/  FADD.FTZ R66, R66, R240 ;  /* 0x000000f042427221 */ /* 0x000fce0000010000 */
[----:B------:R-:W-:Y:S05]  /*e7d0*/  WARPSYNC.COLLECTIVE R213, `(.L_x_912) ;  /* 0x00000000d5087348 */ /* 0x000fea0003c00000 */
[----:B------:R0:W1:Y:S02]  /*e7e0*/  SHFL.BFLY P4, R240, R74, R75, R184 ;  /* 0x0c00004b4af07389 */ /* 0x00006400000800b8 */
[----:B01----:R-:W-:Y:S05]  /*e7f0*/  ENDCOLLECTIVE ;  /* 0x000000000000791b */ /* 0x003fea0003800000 */
.L_x_912:
[----:B------:R-:W-:Y:S01]  /*e800*/  MOV R74, R66 ;  /* 0x00000042004a7202 */ /* 0x000fe20000000f00 */
[----:B------:R-:W-:Y:S02]  /*e810*/  HFMA2 R75, -RZ, RZ, 0, 2.384185791015625e-07 ;  /* 0x00000004ff4b7431 */ /* 0x000fe400000001ff */
[----:B------:R-:W-:-:S07]  /*e820*/  FADD.FTZ R67, R67, R240 ;  /* 0x000000f043437221 */ /* 0x000fce0000010000 */
[----:B------:R-:W-:Y:S05]  /*e830*/  WARPSYNC.COLLECTIVE R213, `(.L_x_913) ;  /* 0x00000000d5087348 */ /* 0x000fea0003c00000 */
[----:B------:R0:W1:Y:S02]  /*e840*/  SHFL.BFLY P4, R240, R74, R75, R184 ;  /* 0x0c00004b4af07389 */ /* 0x00006400000800b8 */
[----:B01----:R-:W-:Y:S05]  /*e850*/  ENDCOLLECTIVE ;  /* 0x000000000000791b */ /* 0x003fea0003800000 */
.L_x_913:
[----:B------:R-:W-:Y:S01]  /*e860*/  MOV R74, R67 ;  /* 0x00000043004a7202 */ /* 0x000fe20000000f00 */
[----:B------:R-:W-:-:S07]  /*e870*/  FADD.FTZ R66, R66, R240 ;  /* 0x000000f042427221 */ /* 0x000fce0000010000 */
[----:B------:R-:W-:Y:S05]  /*e880*/  WARPSYNC.COLLECTIVE R213, `(.L_x_914) ;  /* 0x00000000d5087348 */ /* 0x000fea0003c00000 */
[----:B------:R0:W1:Y:S02]  /*e890*/  SHFL.BFLY P4, R240, R74, R75, R184 ;  /* 0x0c00004b4af07389 */ /* 0x00006400000800b8 */
[----:B01----:R-:W-:Y:S05]  /*e8a0*/  ENDCOLLECTIVE ;  /* 0x000000000000791b */ /* 0x003fea0003800000 */
.L_x_914:
[----:B------:R-:W-:Y:S01]  /*e8b0*/  MOV R74, R66 ;  /* 0x00000042004a7202 */ /* 0x000fe20000000f00 */
[----:B------:R-:W-:Y:S02]  /*e8c0*/  HFMA2 R75, -RZ, RZ, 0, 4.76837158203125e-07 ;  /* 0x00000008ff4b7431 */ /* 0x000fe400000001ff */
[----:B------:R-:W-:-:S07]  /*e8d0*/  FADD.FTZ R67, R67, R240 ;  /* 0x000000f043437221 */ /* 0x000fce0000010000 */
[----:B------:R-:W-:Y:S05]  /*e8e0*/  WARPSYNC.COLLECTIVE R213, `(.L_x_915) ;  /* 0x00000000d5087348 */ /* 0x000fea0003c00000 */
[----:B------:R0:W1:Y:S02]  /*e8f0*/  SHFL.BFLY P4, R240, R74, R75, R184 ;  /* 0x0c00004b4af07389 */ /* 0x00006400000800b8 */
[----:B01----:R-:W-:Y:S05]  /*e900*/  ENDCOLLECTIVE ;  /* 0x000000000000791b */ /* 0x003fea0003800000 */
.L_x_915:
[----:B------:R-:W-:Y:S01]  /*e910*/  MOV R74, R67 ;  /* 0x00000043004a7202 */ /* 0x000fe20000000f00 */
[----:B------:R-:W-:-:S07]  /*e920*/  FADD.FTZ R66, R66, R240 ;  /* 0x000000f042427221 */ /* 0x000fce0000010000 */
[----:B------:R-:W-:Y:S05]  /*e930*/  WARPSYNC.COLLECTIVE R213, `(.L_x_916) ;  /* 0x00000000d5087348 */ /* 0x000fea0003c00000 */
[----:B------:R0:W1:Y:S02]  /*e940*/  SHFL.BFLY P4, R240, R74, R75, R184 ;  /* 0x0c00004b4af07389 */ /* 0x00006400000800b8 */
[----:B01----:R-:W-:Y:S05]  /*e950*/  ENDCOLLECTIVE ;  /* 0x000000000000791b */ /* 0x003fea0003800000 */
.L_x_916:
[----:B------:R-:W-:Y:S01]  /*e960*/  MOV R74, R66 ;  /* 0x00000042004a7202 */ /* 0x000fe20000000f00 */
[----:B------:R-:W-:Y:S02]  /*e970*/  HFMA2 R75, -RZ, RZ, 0, 9.5367431640625e-07 ;  /* 0x00000010ff4b7431 */ /* 0x000fe400000001ff */
[----:B------:R-:W-:-:S07]  /*e980*/  FADD.FTZ R67, R67, R240 ;  /* 0x000000f043437221 */ /* 0x000fce0000010000 */
[----:B------:R-:W-:Y:S05]  /*e990*/  WARPSYNC.COLLECTIVE R213, `(.L_x_917) ;  /* 0x00000000d5087348 */ /* 0x000fea0003c00000 */
[----:B------:R0:W1:Y:S02]  /*e9a0*/  SHFL.BFLY P4, R240, R74, R75, R184 ;  /* 0x0c00004b4af07389 */ /* 0x00006400000800b8 */
[----:B01----:R-:W-:Y:S05]  /*e9b0*/  ENDCOLLECTIVE ;  /* 0x000000000000791b */ /* 0x003fea0003800000 */
.L_x_917:
[----:B------:R-:W-:Y:S02]  /*e9c0*/  MOV R74, R67 ;  /* 0x00000043004a7202 */ /* 0x000fe40000000f00 */
[----:B------:R-:W-:-:S07]  /*e9d0*/  MOV R236, R240 ;  /* 0x000000f000ec7202 */ /* 0x000fce0000000f00 */
[----:B------:R-:W-:Y:S05]  /*e9e0*/  WARPSYNC.COLLECTIVE R213, `(.L_x_918) ;  /* 0x00000000d5087348 */ /* 0x000fea0003c00000 */
[----:B------:R0:W1:Y:S02]  /*e9f0*/  SHFL.BFLY P4, R240, R74, R75, R184 ;  /* 0x0c00004b4af07389 */ /* 0x00006400000800b8 */
[----:B01----:R-:W-:Y:S05]  /*ea00*/  ENDCOLLECTIVE ;  /* 0x000000000000791b */ /* 0x003fea0003800000 */
.L_x_918:
[----:B------:R-:W-:Y:S01]  /*ea10*/  MOV R74, R240 ;  /* 0x000000f0004a7202 */ /* 0x000fe20000000f00 */
[----:B------:R-:W-:Y:S06]  /*ea20*/  BRA `(.L_x_919) ;  /* 0xffffff4800fc7947 */ /* 0x000fec000383ffff */
.L_x_920:
        /* <DEDUP_REMOVED lines=13> */
.L_x_6027:


//--------------------- .text._ZN10layer_norm22ln_bwd_finalize_kernelINS_22Kernel_traits_finalizeILj1024E6__halfS2_S2_S2_fjLb0ELj1024ELj4ENS_18Kernel_traits_baseILj1024ES2_S2_S2_S2_fjLj1024EEEEELb0ELb0EEEvNS_9BwdParamsE --------------------------
	.section	.text._ZN10layer_norm22ln_bwd_finalize_kernelINS_22Kernel_traits_finalizeILj1024E6__halfS2_S2_S2_fjLb0ELj1024ELj4ENS_18Kernel_traits_baseILj1024ES2_S2_S2_S2_fjLj1024EEEEELb0ELb0EEEvNS_9BwdParamsE,"ax",@progbits
	.align	128
        .global         _ZN10layer_norm22ln_bwd_finalize_kernelINS_22Kernel_traits_finalizeILj1024E6__halfS2_S2_S2_fjLb0ELj1024ELj4ENS_18Kernel_traits_baseILj1024ES2_S2_S2_S2_fjLj1024EEEEELb0ELb0EEEvNS_9BwdParamsE
        .type           _ZN10layer_norm22ln_bwd_finalize_kernelINS_22Kernel_traits_finalizeILj1024E6__halfS2_S2_S2_fjLb0ELj1024ELj4ENS_18Kernel_traits_baseILj1024ES2_S2_S2_S2_fjLj1024EEEEELb0ELb0EEEvNS_9BwdParamsE,@function
        .size           _ZN10layer_norm22ln_bwd_finalize_kernelINS_22Kernel_traits_finalizeILj1024E6__halfS2_S2_S2_fjLb0ELj1024ELj4ENS_18Kernel_traits_baseILj1024ES2_S2_S2_S2_fjLj1024EEEEELb0ELb0EEEvNS_9BwdParamsE,(.L_x_6028 - _ZN10layer_norm22ln_bwd_finalize_kernelINS_22Kernel_traits_finalizeILj1024E6__halfS2_S2_S2_fjLb0ELj1024ELj4ENS_18Kernel_traits_baseILj1024ES2_S2_S2_S2_fjLj1024EEEEELb0ELb0EEEvNS_9BwdParamsE)
        .other          _ZN10layer_norm22ln_bwd_finalize_kernelINS_22Kernel_traits_finalizeILj1024E6__halfS2_S2_S2_fjLb0ELj1024ELj4ENS_18Kernel_traits_baseILj1024ES2_S2_S2_S2_fjLj1024EEEEELb0ELb0EEEvNS_9BwdParamsE,@"STO_CUDA_ENTRY STV_DEFAULT"
_ZN10layer_norm22ln_bwd_finalize_kernelINS_22Kernel_traits_finalizeILj1024E6__halfS2_S2_S2_fjLb0ELj1024ELj4ENS_18Kernel_traits_baseILj1024ES2_S2_S2_S2_fjLj1024EEEEELb0ELb0EEEvNS_9BwdParamsE:
.text._ZN10layer_norm22ln_bwd_finalize_kernelINS_22Kernel_traits_finalizeILj1024E6__halfS2_S2_S2_fjLb0ELj1024ELj4ENS_18Kernel_traits_baseILj1024ES2_S2_S2_S2_fjLj1024EEEEELb0ELb0EEEvNS_9BwdParamsE:
        /* <DEDUP_REMOVED lines=82> */
.L_x_925:
        /* <DEDUP_REMOVED lines=118> */
.L_x_924:
[----:B------:R-:W-:Y:S05]  /*0c80*/  BSYNC.RECONVERGENT B1 ;  /* 0x0000000000017941 */ /* 0x000fea0003800200 */
.L_x_923:
        /* <DEDUP_REMOVED lines=75> */
.L_x_927:
[----:B------:R-:W-:Y:S05]  /*1140*/  BSYNC.RECONVERGENT B1 ;  /* 0x0000000000017941 */ /* 0x000fea0003800200 */
.L_x_926:
        /* <DEDUP_REMOVED lines=37> */
.L_x_929:
[----:B------:R-:W-:Y:S05]  /*13a0*/  BSYNC.RECONVERGENT B1 ;  /* 0x0000000000017941 */ /* 0x000fea0003800200 */
.L_x_928:
[----:B------:R-:W-:Y:S05]  /*13b0*/  @!P1 BRA `(.L_x_922) ;  /* 0x0000000000409947 */ /* 0x000fea0003800000 */
[----:B------:R-:W0:Y:S01]  /*13c0*/  LDC.64 R10, c[0x0][0x440] ;  /* 0x00011000ff0a7b82 */ /* 0x000e220000000a00 */
[----:B------:R-:W-:Y:S01]  /*13d0*/  IMAD R59, R0, R56, R59 ;  /* 0x00000038003b7224 */ /* 0x000fe200078e023b */
[----:B------:R-:W-:Y:S02]  /*13e0*/  LOP3.LUT R8, R8, 0x1f, RZ, 0xc0, !PT ;  /* 0x0000001f08087812 */ /* 0x000fe400078ec0ff */
[----:B------:R-:W-:Y:S02]  /*13f0*/  IADD3 R9, PT, PT, -R9, RZ, RZ ;  /* 0x000000ff09097210 */ /* 0x000fe40007ffe1ff */
[----:B------:R-:W-:Y:S02]  /*1400*/  IADD3 R59, PT, PT, R8, R59, RZ ;  /* 0x0000003b083b7210 */ /* 0x000fe40007ffe0ff */
[----:B------:R-:W1:Y:S05]  /*1410*/  LDC.64 R12, c[0x0][0x448] ;  /* 0x00011200ff0c7b82 */ /* 0x000e6a0000000a00 */
.L_x_930:
        /* <DEDUP_REMOVED lines=10> */
.L_x_922:
[----:B------:R-:W-:Y:S05]  /*14c0*/  BSYNC.RECONVERGENT B0 ;  /* 0x0000000000007941 */ /* 0x000fea0003800200 */
.L_x_921:
        /* <DEDUP_REMOVED lines=54> */
[----:B-1----:R-:W-:Y:S02]  /*1830*/  F2FP.F16.F32.PACK_AB R7, R7, R6 ;  /* 0x000000060707723e */ /* 0x002fe400000000ff */
[----:B--2---:R-:W-:-:S03]  /*1840*/  F2FP.F16.F32.PACK_AB R9, R9, R8 ;  /* 0x000000080909723e */ /* 0x004fc600000000ff */
[----:B------:R-:W-:Y:S04]  /*1850*/  STG.E desc[UR6][R2.64], R7 ;  /* 0x0000000702007986 */ /* 0x000fe8000c101906 */
[----:B------:R-:W-:Y:S01]  /*1860*/  STG.E desc[UR6][R4.64], R9 ;  /* 0x0000000904007986 */ /* 0x000fe2000c101906 */
[----:B------:R-:W-:Y:S05]  /*1870*/  EXIT ;  /* 0x000000000000794d */ /* 0x000fea0003800000 */
.L_x_931:
        /* <DEDUP_REMOVED lines=16> */
.L_x_6028:


//--------------------- .text._ZN10layer_norm40ln_parallel_residual_bwd_finalize_kernelINS_22Kernel_traits_finalizeILj1024E6__halfS2_S2_S2_fjLb0ELj1024ELj4ENS_18Kernel_traits_baseILj1024ES2_S2_S2_S2_fjLj1024EEEEELb0EEEvNS_9BwdParamsE --------------------------
	.section	.text._ZN10layer_norm40ln_parallel_residual_bwd_finalize_kernelINS_22Kernel_traits_finalizeILj1024E6__halfS2_S2_S2_fjLb0ELj1024ELj4ENS_18Kernel_traits_baseILj1024ES2_S2_S2_S2_fjLj1024EEEEELb0EEEvNS_9BwdParamsE,"ax",@progbits
	.align	128
        .global         _ZN10layer_norm40ln_parallel_residual_bwd_finalize_kernelINS_22Kernel_traits_finalizeILj1024E6__halfS2_S2_S2_fjLb0ELj1024ELj4ENS_18Kernel_traits_baseILj1024ES2_S2_S2_S2_fjLj1024EEEEELb0EEEvNS_9BwdParamsE
        .type           _ZN10layer_norm40ln_parallel_residual_bwd_finalize_kernelINS_22Kernel_traits_finalizeILj1024E6__halfS2_S2_S2_fjLb0ELj1024ELj4ENS_18Kernel_traits_baseILj1024ES2_S2_S2_S2_fjLj1024EEEEELb0EEEvNS_9BwdParamsE,@function
        .size           _ZN10layer_norm40ln_parallel_residual_bwd_finalize_kernelINS_22Kernel_traits_finalizeILj1024E6__halfS2_S2_S2_fjLb0ELj1024ELj4ENS_18Kernel_traits_baseILj1024ES2_S2_S2_S2_fjLj1024EEEEELb0EEEvNS_9BwdParamsE,(.L_x_6029 - _ZN10layer_norm40ln_parallel_residual_bwd_finalize_kernelINS_22Kernel_traits_finalizeILj1024E6__halfS2_S2_S2_fjLb0ELj1024ELj4ENS_18Kernel_traits_baseILj1024ES2_S2_S2_S2_fjLj1024EEEEELb0EEEvNS_9BwdParamsE)
        .other          _ZN10layer_norm40ln_parallel_residual_bwd_finalize_kernelINS_22Kernel_traits_finalizeILj1024E6__halfS2_S2_S2_fjLb0ELj1024ELj4ENS_18Kernel_traits_baseILj1024ES2_S2_S2_S2_fjLj1024EEEEELb0EEEvNS_9BwdParamsE,@"STO_CUDA_ENTRY STV_DEFAULT"
_ZN10layer_norm40ln_parallel_residual_bwd_finalize_kernelINS_22Kernel_traits_finalizeILj1024E6__halfS2_S2_S2_fjLb0ELj1024ELj4ENS_18Kernel_traits_baseILj1024ES2_S2_S2_S2_fjLj1024EEEEELb0EEEvNS_9BwdParamsE:
.text._ZN10layer_norm40ln_parallel_residual_bwd_finalize_kernelINS_22Kernel_traits_finalizeILj1024E6__halfS2_S2_S2_fjLb0ELj1024ELj4ENS_18Kernel_traits_baseILj1024ES2_S2_S2_S2_fjLj1024EEEEELb0EEEvNS_9BwdParamsE:
        /* <DEDUP_REMOVED lines=60> */
.L_x_936:
        /* <DEDUP_REMOVED lines=112> */
.L_x_935:
[----:B------:R-:W-:Y:S05]  /*0ac0*/  BSYNC.RECONVERGENT B1 ;  /* 0x0000000000017941 */ /* 0x000fea0003800200 */
.L_x_934:
        /* <DEDUP_REMOVED lines=65> */
.L_x_938:
[----:B------:R-:W-:Y:S05]  /*0ee0*/  BSYNC.RECONVERGENT B1 ;  /* 0x0000000000017941 */ /* 0x000fea0003800200 */
.L_x_937:
        /* <DEDUP_REMOVED lines=36> */
.L_x_940:
[----:B------:R-:W-:Y:S05]  /*1130*/  BSYNC.RECONVERGENT B1 ;  /* 0x0000000000017941 */ /* 0x000fea0003800200 */
.L_x_939:
        /* <DEDUP_REMOVED lines=18> */
.L_x_933:
[----:B------:R-:W-:Y:S05]  /*1260*/  BSYNC.RECONVERGENT B0 ;  /* 0x0000000000007941 */ /* 0x000fea0003800200 */
.L_x_932:
        /* <DEDUP_REMOVED lines=84> */
[----:B------:R-:W-:Y:S02]  /*17b0*/  F2FP.F16.F32.PACK_AB R13, R13, R12 ;  /* 0x0000000c0d0d723e */ /* 0x000fe400000000ff */
[----:B--2---:R-:W-:Y:S01]  /*17c0*/  F2FP.F16.F32.PACK_AB R15, R15, R14 ;  /* 0x0000000e0f0f723e */ /* 0x004fe200000000ff */
[----:B0-----:R-:W-:Y:S02]  /*17d0*/  IMAD.WIDE.U32 R2, R8, 0x4, R2 ;  /* 0x0000000408027825 */ /* 0x001fe400078e0002 */
[----:B------:R-:W-:Y:S01]  /*17e0*/  STG.E desc[UR6][R6.64], R13 ;  /* 0x0000000d06007986 */ /* 0x000fe2000c101906 */
[----:B----4-:R-:W-:-:S03]  /*17f0*/  F2FP.F16.F32.PACK_AB R17, R17, R16 ;  /* 0x000000101111723e */ /* 0x010fc600000000ff */
[----:B------:R-:W-:Y:S01]  /*1800*/  STG.E desc[UR6][R10.64], R15 ;  /* 0x0000000f0a007986 */ /* 0x000fe2000c101906 */
[----:B-----5:R-:W-:-:S03]  /*1810*/  F2FP.F16.F32.PACK_AB R19, R19, R18 ;  /* 0x000000121313723e */ /* 0x020fc600000000ff */
[----:B------:R-:W-:Y:S04]  /*1820*/  STG.E desc[UR6][R4.64], R17 ;  /* 0x0000001104007986 */ /* 0x000fe8000c101906 */
[----:B------:R-:W-:Y:S01]  /*1830*/  STG.E desc[UR6][R2.64], R19 ;  /* 0x0000001302007986 */ /* 0x000fe2000c101906 */
[----:B------:R-:W-:Y:S05]  /*1840*/  EXIT ;  /* 0x000000000000794d */ /* 0x000fea0003800000 */
.L_x_941:
        /* <DEDUP_REMOVED lines=11> */
.L_x_6029:


//--------------------- .text._ZN10layer_norm31ln_parallel_residual_bwd_kernelINS_13Kernel_traitsI6__halfS2_S2_S2_fjLj1024ELj1ELj4ELj1ELj16ENS_18Kernel_traits_baseILj1024ES2_S2_S2_S2_fjLj128EEEEELb1ELb1ELb0EEEvNS_9BwdParamsE --------------------------
	.section	.text._ZN10layer_norm31ln_parallel_residual_bwd_kernelINS_13Kernel_traitsI6__halfS2_S2_S2_fjLj1024ELj1ELj4ELj1ELj16ENS_18Kernel_traits_baseILj1024ES2_S2_S2_S2_fjLj128EEEEELb1ELb1ELb0EEEvNS_9BwdParamsE,"ax",@progbits
	.align	128
        .global         _ZN10layer_norm31ln_parallel_residual_bwd_kernelINS_13Kernel_traitsI6__halfS2_S2_S2_fjLj1024ELj1ELj4ELj1ELj16ENS_18Kernel_traits_baseILj1024ES2_S2_S2_S2_fjLj128EEEEELb1ELb1ELb0EEEvNS_9BwdParamsE
        .type           _ZN10layer_norm31ln_parallel_residual_bwd_kernelINS_13Kernel_traitsI6__halfS2_S2_S2_fjLj1024ELj1ELj4ELj1ELj16ENS_18Kernel_traits_baseILj1024ES2_S2_S2_S2_fjLj128EEEEELb1ELb1ELb0EEEvNS_9BwdParamsE,@function
        .size           _ZN10layer_norm31ln_parallel_residual_bwd_kernelINS_13Kernel_traitsI6__halfS2_S2_S2_fjLj1024ELj1ELj4ELj1ELj16ENS_18Kernel_traits_baseILj1024ES2_S2_S2_S2_fjLj128EEEEELb1ELb1ELb0EEEvNS_9BwdParamsE,(.L_x_6030 - _ZN10layer_norm31ln_parallel_residual_bwd_kernelINS_13Kernel_traitsI6__halfS2_S2_S2_fjLj1024ELj1ELj4ELj1ELj16ENS_18Kernel_traits_baseILj1024ES2_S2_S2_S2_fjLj128EEEEELb1ELb1ELb0EEEvNS_9BwdParamsE)
        .other          _ZN10layer_norm31ln_parallel_residual_bwd_kernelINS_13Kernel_traitsI6__halfS2_S2_S2_fjLj1024ELj1ELj4ELj1ELj16ENS_18Kernel_traits_baseILj1024ES2_S2_S2_S2_fjLj128EEEEELb1ELb1ELb0EEEvNS_9BwdParamsE,@"STO_CUDA_ENTRY STV_DEFAULT"
_ZN10layer_norm31ln_parallel_residual_bwd_kernelINS_13Kernel_traitsI6__halfS2_S2_S2_fjLj1024ELj1ELj4ELj1ELj16ENS_18Kernel_traits_baseILj1024ES2_S2_S2_S2_fjLj128EEEEELb1ELb1ELb0EEEvNS_9BwdParamsE:
.text._ZN10layer_norm31ln_parallel_residual_bwd_kernelINS_13Kernel_traitsI6__halfS2_S2_S2_fjLj1024ELj1ELj4ELj1ELj16ENS_18Kernel_traits_baseILj1024ES2_S2_S2_S2_fjLj128EEEEELb1ELb1ELb0EEEvNS_9BwdParamsE:
        /* <DEDUP_REMOVED lines=17> */
[----:B------:R-:W0:Y:S01]  /*0110*/  LDCU.64 UR10, c[0x0][0x470] ;  /* 0x00008e00ff0a77ac */ /* 0x000e220008000a00 */
        /* <DEDUP_REMOVED lines=17> */
[C---:B----4-:R-:W-:Y:S01]  /*0230*/  @P1 IMAD.WIDE.U32 R12, R3.reuse, 0x10, R12 ;  /* 0x00000010030c1825 */ /* 0x050fe200078e000c */
[----:B------:R-:W-:-:S04]  /*0240*/  @P1 IADD3 R3, PT, PT, R3, 0x20, RZ ;  /* 0x0000002003031810 */ /* 0x000fc80007ffe0ff */
[----:B------:R2:W5:Y:S01]  /*0250*/  @P1 LDG.E.128 R48, desc[UR8][R12.64] ;  /* 0x000000080c301981 */ /* 0x000562000c1e1d00 */
        /* <DEDUP_REMOVED lines=57> */
[----:B0-----:R-:W-:Y:S01]  /*05f0*/  UISETP.NE.AND UP0, UPT, UR4, URZ, UPT ;  /* 0x000000ff0400728c */ /* 0x001fe2000bf05270 */
        /* <DEDUP_REMOVED lines=15> */
[----:B------:R-:W-:-:S07]  /*06f0*/  CS2R R138, SRZ ;  /* 0x00000000008a7805 */ /* 0x000fce000001ff00 */
.L_x_993:
        /* <DEDUP_REMOVED lines=10> */
[C---:B------:R-:W-:Y:S01]  /*07a0*/  ISETP.GE.U32.AND P2, PT, R2.reuse, 0x60, PT ;  /* 0x000000600200780c */ /* 0x040fe20003f46070 */
[----:B------:R-:W-:Y:S01]  /*07b0*/  IMAD R6, R5, R0, RZ ;  /* 0x0000000005067224 */ /* 0x000fe200078e02ff */
[----:B------:R-:W-:-:S04]  /*07c0*/  ISETP.GE.U32.AND P5, PT, R2, 0x80, PT ;  /* 0x000000800200780c */ /* 0x000fc80003fa6070 */
[----:B------:R-:W-:-:S04]  /*07d0*/  SHF.R.S32.HI R145, RZ, 0x1f, R6 ;  /* 0x0000001fff917819 */ /* 0x000fc80000011406 */
[----:B------:R-:W-:-:S04]  /*07e0*/  LEA.HI R145, R145, R6, RZ, 0x3 ;  /* 0x0000000691917211 */ /* 0x000fc800078f18ff */
[----:B------:R-:W-:-:S04]  /*07f0*/  LEA.HI.SX32 R6, R145, R4, 0x1d ;  /* 0x0000000491067211 */ /* 0x000fc800078feaff */
[----:B------:R-:W-:Y:S02]  /*0800*/  MOV R203, R6 ;  /* 0x0000000600cb7202 */ /* 0x000fe40000000f00 */
[----:B--2---:R-:W-:Y:S01]  /*0810*/  FSEL R199, R142, RZ, !P4 ;  /* 0x000000ff8ec77208 */ /* 0x004fe20006000000 */
[----:B0-----:R-:W-:Y:S06]  /*0820*/  @!P3 BRA `(.L_x_945) ;  /* 0x000000040090b947 */ /* 0x001fec0003800000 */
[----:B------:R-:W0:Y:S08]  /*0830*/  LDC.64 R8, c[0x0][0x3a8] ;  /* 0x0000ea00ff087b82 */ /* 0x000e300000000a00 */
[----:B------:R-:W1:Y:S08]  /*0840*/  LDC.64 R12, c[0x0][0x428] ;  /* 0x00010a00ff0c7b82 */ /* 0x000e700000000a00 */
[----:B------:R-:W2:Y:S01]  /*0850*/  LDC.64 R162, c[0x0][0x3b0] ;  /* 0x0000ec00ffa27b82 */ /* 0x000ea20000000a00 */
[----:B0-----:R-:W-:-:S06]  /*0860*/  IMAD.WIDE.U32 R8, R6, 0x10, R8 ;  /* 0x0000001006087825 */ /* 0x001fcc00078e0008 */
[----:B------:R-:W3:Y:S01]  /*0870*/  LDG.E.128 R8, desc[UR8][R8.64] ;  /* 0x0000000808087981 */ /* 0x000ee2000c1e1d00 */
[----:B-1----:R-:W-:-:S06]  /*0880*/  IMAD.WIDE.U32 R12, R6, 0x10, R12 ;  /* 0x00000010060c7825 */ /* 0x002fcc00078e000c */
[----:B------:R-:W4:Y:S01]  /*0890*/  LDG.E.128 R12, desc[UR8][R12.64] ;  /* 0x000000080c0c7981 */ /* 0x000f22000c1e1d00 */
[----:B------:R-:W-:Y:S01]  /*08a0*/  ISETP.NE.U32.AND P3, PT, RZ, UR10, PT ;  /* 0x0000000aff007c0c */ /* 0x000fe2000bf65070 */
[C---:B--2---:R-:W-:Y:S01]  /*08b0*/  IMAD.WIDE.U32 R162, R6.reuse, 0x8, R162 ;  /* 0x0000000806a27825 */ /* 0x044fe200078e00a2 */
[----:B------:R-:W-:Y:S02]  /*08c0*/  ISETP.NE.U32.AND P0, PT, RZ, UR20, PT ;  /* 0x00000014ff007c0c */ /* 0x000fe4000bf05070 */
[----:B------:R-:W-:Y:S02]  /*08d0*/  ISETP.NE.AND.EX P3, PT, RZ, UR11, PT, P3 ;  /* 0x0000000bff007c0c */ /* 0x000fe4000bf65330 */
[----:B------:R-:W-:Y:S01]  /*08e0*/  ISETP.NE.AND.EX P0, PT, RZ, UR21, PT, P0 ;  /* 0x00000015ff007c0c */ /* 0x000fe2000bf05300 */
[----:B------:R-:W5:Y:S10]  /*08f0*/  LDG.E.64 R162, desc[UR8][R162.64] ;  /* 0x00000008a2a27981 */ /* 0x000f74000c1e1b00 */
[----:B------:R-:W0:Y:S08]  /*0900*/  @P3 LDC.64 R18, c[0x0][0x3b8] ;  /* 0x0000ee00ff123b82 */ /* 0x000e300000000a00 */
[----:B------:R-:W1:Y:S01]  /*0910*/  @P0 LDC.64 R16, c[0x0][0x438] ;  /* 0x00010e00ff100b82 */ /* 0x000e620000000a00 */
[----:B0-----:R-:W-:-:S05]  /*0920*/  @P3 IMAD.WIDE.U32 R18, R6, 0x8, R18 ;  /* 0x0000000806123825 */ /* 0x001fca00078e0012 */
[----:B------:R-:W5:Y:S01]  /*0930*/  @P3 LDG.E.64 R160, desc[UR8][R18.64] ;  /* 0x0000000812a03981 */ /* 0x000f62000c1e1b00 */
[----:B-1----:R-:W-:-:S05]  /*0940*/  @P0 IMAD.WIDE.U32 R16, R6, 0x10, R16 ;  /* 0x0000001006100825 */ /* 0x002fca00078e0010 */
[----:B------:R0:W5:Y:S01]  /*0950*/  @P0 LDG.E.128 R116, desc[UR8][R16.64] ;  /* 0x0000000810740981 */ /* 0x000162000c1e1d00 */
[----:B------:R-:W-:Y:S01]  /*0960*/  IADD3 R203, PT, PT, R6, 0x20, RZ ;  /* 0x0000002006cb7810 */ /* 0x000fe20007ffe0ff */
[--C-:B---3--:R-:W-:Y:S02]  /*0970*/  HADD2.F32 R20, -RZ, R8.reuse.H0_H0 ;  /* 0x20000008ff147230 */ /* 0x108fe40000004100 */
[----:B------:R-:W-:Y:S02]  /*0980*/  HADD2.F32 R22, -RZ, R8.H1_H1 ;  /* 0x30000008ff167230 */ /* 0x000fe40000004100 */
[--C-:B------:R-:W-:Y:S02]  /*0990*/  HADD2.F32 R140, -RZ, R9.reuse.H0_H0 ;  /* 0x20000009ff8c7230 */ /* 0x100fe40000004100 */
[----:B------:R-:W-:Y:S01]  /*09a0*/  FADD.FTZ R20, -R199, R20 ;  /* 0x00000014c7147221 */ /* 0x000fe20000010100 */
[----:B------:R-:W-:Y:S02]  /*09b0*/  HADD2.F32 R142, -RZ, R9.H1_H1 ;  /* 0x30000009ff8e7230 */ /* 0x000fe40000004100 */
[----:B------:R-:W-:-:S02]  /*09c0*/  HADD2.F32 R8, -RZ, R40.H0_H0 ;  /* 0x20000028ff087230 */ /* 0x000fc40000004100 */
[----:B-----5:R-:W-:Y:S01]  /*09d0*/  FMUL.FTZ R3, R149, R20 ;  /* 0x0000001495037220 */ /* 0x020fe20000410000 */
[----:B----4-:R-:W-:Y:S02]  /*09e0*/  HADD2.F32 R7, -RZ, R12.H0_H0 ;  /* 0x2000000cff077230 */ /* 0x010fe40000004100 */
[--C-:B------:R-:W-:Y:S02]  /*09f0*/  HADD2.F32 R144, -RZ, R10.reuse.H0_H0 ;  /* 0x2000000aff907230 */ /* 0x100fe40000004100 */
[----:B------:R-:W-:Y:S02]  /*0a00*/  HADD2.F32 R146, -RZ, R10.H1_H1 ;  /* 0x3000000aff927230 */ /* 0x000fe40000004100 */
[----:B------:R-:W-:Y:S01]  /*0a10*/  FADD.FTZ R10, -R199, R22 ;  /* 0x00000016c70a7221 */ /* 0x000fe20000010100 */
[----:B------:R-:W-:Y:S02]  /*0a20*/  HADD2.F32 R12, -RZ, R12.H1_H1 ;  /* 0x3000000cff0c7230 */ /* 0x000fe40000004100 */
[----:B------:R-:W-:-:S02]  /*0a30*/  HADD2.F32 R9, -RZ, R40.H1_H1 ;  /* 0x30000028ff097230 */ /* 0x000fc40000004100 */
[----:B------:R-:W-:Y:S01]  /*0a40*/  FADD.FTZ R140, -R199, R140 ;  /* 0x0000008cc78c7221 */ /* 0x000fe20000010100 */
[--C-:B------:R-:W-:Y:S02]  /*0a50*/  HADD2.F32 R202, -RZ, R11.reuse.H0_H0 ;  /* 0x2000000bffca7230 */ /* 0x100fe40000004100 */
[-C--:B------:R-:W-:Y:S01]  /*0a60*/  FMUL.FTZ R8, R8, R7.reuse ;  /* 0x0000000708087220 */ /* 0x080fe20000410000 */
[----:B------:R-:W-:Y:S02]  /*0a70*/  HADD2.F32 R204, -RZ, R11.H1_H1 ;  /* 0x3000000bffcc7230 */ /* 0x000fe40000004100 */
[----:B------:R-:W-:Y:S01]  /*0a80*/  FADD.FTZ R80, R80, R7 ;  /* 0x0000000750507221 */ /* 0x000fe20000010000 */
[----:B------:R-:W-:Y:S01]  /*0a90*/  FFMA.FTZ R56, R3, R7, R56 ;  /* 0x0000000703387223 */ /* 0x000fe20000010038 */
[--C-:B0-----:R-:W-:Y:S02]  /*0aa0*/  HADD2.F32 R16, -RZ, R13.reuse.H0_H0 ;  /* 0x2000000dff107230 */ /* 0x101fe40000004100 */
[----:B------:R-:W-:Y:S01]  /*0ab0*/  FMUL.FTZ R10, R149, R10 ;  /* 0x0000000a950a7220 */ /* 0x000fe20000410000 */
[----:B------:R-:W-:-:S02]  /*0ac0*/  HADD2.F32 R18, -RZ, R13.H1_H1 ;  /* 0x3000000dff127230 */ /* 0x000fc40000004100 */
[----:B------:R-:W-:Y:S01]  /*0ad0*/  FMUL.FTZ R7, R9, R12 ;  /* 0x0000000c09077220 */ /* 0x000fe20000410000 */
[--C-:B------:R-:W-:Y:S02]  /*0ae0*/  HADD2.F32 R11, -RZ, R41.reuse.H0_H0 ;  /* 0x20000029ff0b7230 */ /* 0x100fe40000004100 */
[----:B------:R-:W-:Y:S01]  /*0af0*/  FMUL.FTZ R9, R149, R140 ;  /* 0x0000008c95097220 */ /* 0x000fe20000410000 */
[----:B------:R-:W-:Y:S02]  /*0b00*/  HADD2.F32 R13, -RZ, R41.H1_H1 ;  /* 0x30000029ff0d7230 */ /* 0x000fe40000004100 */
[----:B------:R-:W-:Y:S01]  /*0b10*/  FADD.FTZ R144, -R199, R144 ;  /* 0x00000090c7907221 */ /* 0x000fe20000010100 */
[----:B------:R-:W-:Y:S01]  /*0b20*/  FADD.FTZ R81, R81, R12 ;  /* 0x0000000c51517221 */ /* 0x000fe20000010000 */
[----:B------:R-:W-:Y:S01]  /*0b30*/  FFMA.FTZ R57, R10, R12, R57 ;  /* 0x0000000c0a397223 */ /* 0x000fe20000010039 */
[-C--:B------:R-:W-:Y:S01]  /*0b40*/  FMUL.FTZ R12, R11, R16.reuse ;  /* 0x000000100b0c7220 */ /* 0x080fe20000410000 */
[----:B------:R-:W-:Y:S01]  /*0b50*/  FADD.FTZ R82, R82, R16 ;  /* 0x0000001052527221 */ /* 0x000fe20000010000 */
[----:B------:R-:W-:Y:S01]  /*0b60*/  FFMA.FTZ R58, R9, R16, R58 ;  /* 0x00000010093a7223 */ /* 0x000fe2000001003a */
[----:B------:R-:W-:-:S02]  /*0b70*/  HADD2.F32 R17, -RZ, R14.H0_H0 ;  /* 0x2000000eff117230 */ /* 0x000fc40000004100 */
[----:B------:R-:W-:Y:S01]  /*0b80*/  FMUL.FTZ R11, R13, R18 ;  /* 0x000000120d0b7220 */ /* 0x000fe20000410000 */
[----:B------:R-:W-:Y:S02]  /*0b90*/  HADD2.F32 R16, -RZ, R42.H0_H0 ;  /* 0x2000002aff107230 */ /* 0x000fe40000004100 */
[----:B------:R-:W-:Y:S01]  /*0ba0*/  FMUL.FTZ R13, R149, R144 ;  /* 0x00000090950d7220 */ /* 0x000fe20000410000 */
[----:B------:R-:W-:Y:S01]  /*0bb0*/  FADD.FTZ R20, RZ, R8 ;  /* 0x00000008ff147221 */ /* 0x000fe20000010000 */
[----:B------:R-:W-:Y:S01]  /*0bc0*/  FADD.FTZ R84, R84, R17 ;  /* 0x0000001154547221 */ /* 0x000fe20000010000 */
[-C--:B------:R-:W-:Y:S01]  /*0bd0*/  FMUL.FTZ R16, R16, R17.reuse ;  /* 0x0000001110107220 */ /* 0x080fe20000410000 */
[----:B------:R-:W-:Y:S01]  /*0be0*/  FFMA.FTZ R60, R13, R17, R60 ;  /* 0x000000110d3c7223 */ /* 0x000fe2000001003c */
[----:B------:R-:W-:Y:S01]  /*0bf0*/  FFMA.FTZ R17, R3, R8, RZ ;  /* 0x0000000803117223 */ /* 0x000fe200000100ff */
[----:B------:R-:W-:Y:S02]  /*0c00*/  HADD2.F32 R200, -RZ, R14.H1_H1 ;  /* 0x3000000effc87230 */ /* 0x000fe40000004100 */
[----:B------:R-:W-:Y:S01]  /*0c10*/  FADD.FTZ R14, -R199, R142 ;  /* 0x0000008ec70e7221 */ /* 0x000fe20000010100 */
[----:B------:R-:W-:Y:S01]  /*0c20*/  FADD.FTZ R19, R20, R7 ;  /* 0x0000000714137221 */ /* 0x000fe20000010000 */
[----:B------:R-:W-:-:S02]  /*0c30*/  FFMA.FTZ R20, R10, R7, R17 ;  /* 0x000000070a147223 */ /* 0x000fc40000010011 */
[----:B------:R-:W-:Y:S01]  /*0c40*/  FMUL.FTZ R14, R149, R14 ;  /* 0x0000000e950e7220 */ /* 0x000fe20000410000 */
[----:B------:R-:W-:Y:S01]  /*0c50*/  FADD.FTZ R22, R19, R12 ;  /* 0x0000000c13167221 */ /* 0x000fe20000010000 */
[----:B------:R-:W-:Y:S01]  /*0c60*/  FFMA.FTZ R141, R9, R12, R20 ;  /* 0x0000000c098d7223 */ /* 0x000fe20000010014 */
[--C-:B------:R-:W-:Y:S02]  /*0c70*/  HADD2.F32 R145, -RZ, R15.reuse.H0_H0 ;  /* 0x2000000fff917230 */ /* 0x100fe40000004100 */
[----:B------:R-:W-:Y:S01]  /*0c80*/  FADD.FTZ R83, R83, R18 ;  /* 0x0000001253537221 */ /* 0x000fe20000010000 */
[----:B------:R-:W-:Y:S02]  /*0c90*/  HADD2.F32 R147, -RZ, R15.H1_H1 ;  /* 0x3000000fff937230 */ /* 0x000fe40000004100 */
[----:B------:R-:W-:Y:S01]  /*0ca0*/  FFMA.FTZ R59, R14, R18, R59 ;  /* 0x000000120e3b7223 */ /* 0x000fe2000001003b */
[----:B------:R-:W-:Y:S02]  /*0cb0*/  HADD2.F32 R15, -RZ, R42.H1_H1 ;  /* 0x3000002aff0f7230 */ /* 0x000fe40000004100 */
[----:B------:R-:W-:Y:S01]  /*0cc0*/  FADD.FTZ R18, -R199, R146 ;  /* 0x00000092c7127221 */ /* 0x000fe20000010100 */
[----:B------:R-:W-:Y:S01]  /*0cd0*/  FADD.FTZ R143, R22, R11 ;  /* 0x0000000b168f7221 */ /* 0x000fe20000010000 */
[----:B------:R-:W-:Y:S01]  /*0ce0*/  FFMA.FTZ R20, R14, R11, R141 ;  /* 0x0000000b0e147223 */ /* 0x000fe2000001008d */
[----:B------:R-:W-:-:S02]  /*0cf0*/  HADD2.F32 R140, -RZ, R43.H0_H0 ;  /* 0x2000002bff8c7230 */ /* 0x000fc40000004100 */
[----:B------:R-:W-:Y:S02]  /*0d00*/  HADD2.F32 R142, -RZ, R43.H1_H1 ;  /* 0x3000002bff8e7230 */ /* 0x000fe40000004100 */
[----:B------:R-:W-:Y:S01]  /*0d10*/  FMUL.FTZ R15, R15, R200 ;  /* 0x000000c80f0f7220 */ /* 0x000fe20000410000 */
[----:B------:R-:W-:Y:S01]  /*0d20*/  FMUL.FTZ R18, R149, R18 ;  /* 0x0000001295127220 */ /* 0x000fe20000410000 */
[----:B------:R-:W-:Y:S01]  /*0d30*/  FADD.FTZ R202, -R199, R202 ;  /* 0x000000cac7ca7221 */ /* 0x000fe20000010100 */
[----:B------:R-:W-:Y:S01]  /*0d40*/  FADD.FTZ R22, R143, R16 ;  /* 0x000000108f167221 */ /* 0x000fe20000010000 */
[----:B------:R-:W-:Y:S01]  /*0d50*/  FFMA.FTZ R141, R13, R16, R20 ;  /* 0x000000100d8d7223 */ /* 0x000fe20000010014 */
[----:B------:R-:W-:Y:S01]  /*0d60*/  FMUL.FTZ R17, R140, R145 ;  /* 0x000000918c117220 */ /* 0x000fe20000410000 */
[----:B------:R-:W-:Y:S01]  /*0d70*/  FMUL.FTZ R20, R142, R147 ;  /* 0x000000938e147220 */ /* 0x000fe20000410000 */
[----:B------:R-:W-:Y:S01]  /*0d80*/  FMUL.FTZ R19, R149, R202 ;  /* 0x000000ca95137220 */ /* 0x000fe20000410000 */
[----:B------:R-:W-:Y:S01]  /*0d90*/  FADD.FTZ R204, -R199, R204 ;  /* 0x000000ccc7cc7221 */ /* 0x000fe20000010100 */
[----:B------:R-:W-:Y:S01]  /*0da0*/  FADD.FTZ R140, R22, R15 ;  /* 0x0000000f168c7221 */ /* 0x000fe20000010000 */
[----:B------:R-:W-:-:S02]  /*0db0*/  FFMA.FTZ R142, R18, R15, R141 ;  /* 0x0000000f128e7223 */ /* 0x000fc4000001008d */
        /* <DEDUP_REMOVED lines=11> */
.L_x_945:
[----:B------:R-:W-:Y:S05]  /*0e70*/  BSYNC.RECONVERGENT B1 ;  /* 0x0000000000017941 */ /* 0x000fea0003800200 */
.L_x_944:
        /* <DEDUP_REMOVED lines=14> */
[----:B------:R-:W5:Y:S07]  /*0f60*/  LDG.E.64 R156, desc[UR8][R34.64] ;  /* 0x00000008229c7981 */ /* 0x000f6e000c1e1b00 */
[----:B------:R-:W0:Y:S08]  /*0f70*/  @P3 LDC.64 R32, c[0x0][0x3b8] ;  /* 0x0000ee00ff203b82 */ /* 0x000e300000000a00 */
[----:B------:R-:W1:Y:S01]  /*0f80*/  @P0 LDC.64 R140, c[0x0][0x438] ;  /* 0x00010e00ff8c0b82 */ /* 0x000e620000000a00 */
[----:B0-----:R-:W-:-:S05]  /*0f90*/  @P3 IMAD.WIDE.U32 R32, R203, 0x8, R32 ;  /* 0x00000008cb203825 */ /* 0x001fca00078e0020 */
[----:B------:R0:W5:Y:S01]  /*0fa0*/  @P3 LDG.E.64 R158, desc[UR8][R32.64] ;  /* 0x00000008209e3981 */ /* 0x000162000c1e1b00 */
[----:B-1----:R-:W-:-:S05]  /*0fb0*/  @P0 IMAD.WIDE.U32 R140, R203, 0x10, R140 ;  /* 0x00000010cb8c0825 */ /* 0x002fca00078e008c */
[----:B------:R1:W5:Y:S01]  /*0fc0*/  @P0 LDG.E.128 R120, desc[UR8][R140.64] ;  /* 0x000000088c780981 */ /* 0x000362000c1e1d00 */
[----:B------:R-:W-:Y:S01]  /*0fd0*/  HADD2.F32 R143, -RZ, R47.H0_H0 ;  /* 0x2000002fff8f7230 */ /* 0x000fe20000004100 */
[----:B------:R-:W-:Y:S01]  /*0fe0*/  IADD3 R203, PT, PT, R203, 0x20, RZ ;  /* 0x00000020cbcb7810 */ /* 0x000fe20007ffe0ff */
[--C-:B---3--:R-:W-:Y:S02]  /*0ff0*/  HADD2.F32 R142, -RZ, R24.reuse.H0_H0 ;  /* 0x20000018ff8e7230 */ /* 0x108fe40000004100 */
[----:B------:R-:W-:Y:S02]  /*1000*/  HADD2.F32 R144, -RZ, R24.H1_H1 ;  /* 0x30000018ff907230 */ /* 0x000fe40000004100 */
[--C-:B------:R-:W-:Y:S02]  /*1010*/  HADD2.F32 R146, -RZ, R25.reuse.H0_H0 ;  /* 0x20000019ff927230 */ /* 0x100fe40000004100 */
[----:B------:R-:W-:Y:S01]  /*1020*/  FADD.FTZ R142, -R199, R142 ;  /* 0x0000008ec78e7221 */ /* 0x000fe20000010100 */
[----:B------:R-:W-:-:S02]  /*1030*/  HADD2.F32 R148, -RZ, R25.H1_H1 ;  /* 0x30000019ff947230 */ /* 0x000fc40000004100 */
[----:B------:R-:W-:Y:S02]  /*1040*/  HADD2.F32 R24, -RZ, R44.H0_H0 ;  /* 0x2000002cff187230 */ /* 0x000fe40000004100 */
[----:B-----5:R-:W-:Y:S01]  /*1050*/  FMUL.FTZ R21, R149, R142 ;  /* 0x0000008e95157220 */ /* 0x020fe20000410000 */
[----:B----4-:R-:W-:Y:S02]  /*1060*/  HADD2.F32 R23, -RZ, R28.H0_H0 ;  /* 0x2000001cff177230 */ /* 0x010fe40000004100 */
[--C-:B------:R-:W-:Y:S02]  /*1070*/  HADD2.F32 R150, -RZ, R26.reuse.H0_H0 ;  /* 0x2000001aff967230 */ /* 0x100fe40000004100 */
[----:B------:R-:W-:Y:S02]  /*1080*/  HADD2.F32 R202, -RZ, R26.H1_H1 ;  /* 0x3000001affca7230 */ /* 0x000fe40000004100 */
[----:B------:R-:W-:Y:S01]  /*1090*/  FADD.FTZ R26, -R199, R144 ;  /* 0x00000090c71a7221 */ /* 0x000fe20000010100 */
[----:B------:R-:W-:-:S02]  /*10a0*/  HADD2.F32 R28, -RZ, R28.H1_H1 ;  /* 0x3000001cff1c7230 */ /* 0x000fc40000004100 */
[----:B------:R-:W-:Y:S02]  /*10b0*/  HADD2.F32 R25, -RZ, R44.H1_H1 ;  /* 0x3000002cff197230 */ /* 0x000fe40000004100 */
[----:B------:R-:W-:Y:S01]  /*10c0*/  FADD.FTZ R146, -R199, R146 ;  /* 0x00000092c7927221 */ /* 0x000fe20000010100 */
[--C-:B------:R-:W-:Y:S02]  /*10d0*/  HADD2.F32 R206, -RZ, R27.reuse.H0_H0 ;  /* 0x2000001bffce7230 */ /* 0x100fe40000004100 */
[-C--:B------:R-:W-:Y:S01]  /*10e0*/  FMUL.FTZ R24, R24, R23.reuse ;  /* 0x0000001718187220 */ /* 0x080fe20000410000 */
[----:B------:R-:W-:Y:S02]  /*10f0*/  HADD2.F32 R208, -RZ, R27.H1_H1 ;  /* 0x3000001bffd07230 */ /* 0x000fe40000004100 */
[----:B------:R-:W-:Y:S01]  /*1100*/  FADD.FTZ R88, R88, R23 ;  /* 0x0000001758587221 */ /* 0x000fe20000010000 */
[----:B------:R-:W-:Y:S01]  /*1110*/  FFMA.FTZ R64, R21, R23, R64 ;  /* 0x0000001715407223 */ /* 0x000fe20000010040 */
[----:B0-----:R-:W-:-:S02]  /*1120*/  HADD2.F32 R32, -RZ, R29.H0_H0 ;  /* 0x2000001dff207230 */ /* 0x001fc40000004100 */
[----:B------:R-:W-:Y:S01]  /*1130*/  FMUL.FTZ R26, R149, R26 ;  /* 0x0000001a951a7220 */ /* 0x000fe20000410000 */
[----:B------:R-:W-:Y:S02]  /*1140*/  HADD2.F32 R34, -RZ, R29.H1_H1 ;  /* 0x3000001dff227230 */ /* 0x000fe40000004100 */
        /* <DEDUP_REMOVED lines=14> */
[----:B-1----:R-:W-:Y:S01]  /*1230*/  FADD.FTZ R140, R201, R24 ;  /* 0x00000018c98c7221 */ /* 0x002fe20000010000 */
[----:B------:R-:W-:Y:S01]  /*1240*/  FADD.FTZ R92, R92, R33 ;  /* 0x000000215c5c7221 */ /* 0x000fe20000010000 */
[-C--:B------:R-:W-:Y:S01]  /*1250*/  FMUL.FTZ R32, R32, R33.reuse ;  /* 0x0000002120207220 */ /* 0x080fe20000410000 */
[----:B------:R-:W-:Y:S01]  /*1260*/  FFMA.FTZ R68, R29, R33, R68 ;  /* 0x000000211d447223 */ /* 0x000fe20000010044 */
[----:B------:R-:W-:Y:S01]  /*1270*/  FFMA.FTZ R33, R21, R24, R200 ;  /* 0x0000001815217223 */ /* 0x000fe200000100c8 */
[----:B------:R-:W-:Y:S02]  /*1280*/  HADD2.F32 R204, -RZ, R30.H1_H1 ;  /* 0x3000001effcc7230 */ /* 0x000fe40000004100 */
[----:B------:R-:W-:Y:S01]  /*1290*/  FADD.FTZ R30, -R199, R148 ;  /* 0x00000094c71e7221 */ /* 0x000fe20000010100 */
[----:B------:R-:W-:Y:S01]  /*12a0*/  FADD.FTZ R35, R140, R23 ;  /* 0x000000178c237221 */ /* 0x000fe20000010000 */
[----:B------:R-:W-:Y:S01]  /*12b0*/  FFMA.FTZ R140, R26, R23, R33 ;  /* 0x000000171a8c7223 */ /* 0x000fe20000010021 */
[----:B------:R-:W-:-:S02]  /*12c0*/  HADD2.F32 R145, -RZ, R31.H0_H0 ;  /* 0x2000001fff917230 */ /* 0x000fc40000004100 */
[----:B------:R-:W-:Y:S01]  /*12d0*/  FMUL.FTZ R30, R149, R30 ;  /* 0x0000001e951e7220 */ /* 0x000fe20000410000 */
[----:B------:R-:W-:Y:S01]  /*12e0*/  FADD.FTZ R142, R35, R28 ;  /* 0x0000001c238e7221 */ /* 0x000fe20000010000 */
[----:B------:R-:W-:Y:S01]  /*12f0*/  FFMA.FTZ R141, R25, R28, R140 ;  /* 0x0000001c198d7223 */ /* 0x000fe2000001008c */
[----:B------:R-:W-:Y:S02]  /*1300*/  HADD2.F32 R147, -RZ, R31.H1_H1 ;  /* 0x3000001fff937230 */ /* 0x000fe40000004100 */
[----:B------:R-:W-:Y:S01]  /*1310*/  FADD.FTZ R91, R91, R34 ;  /* 0x000000225b5b7221 */ /* 0x000fe20000010000 */
[----:B------:R-:W-:Y:S01]  /*1320*/  FFMA.FTZ R67, R30, R34, R67 ;  /* 0x000000221e437223 */ /* 0x000fe20000010043 */
[----:B------:R-:W-:Y:S02]  /*1330*/  HADD2.F32 R31, -RZ, R46.H1_H1 ;  /* 0x3000002eff1f7230 */ /* 0x000fe40000004100 */
[----:B------:R-:W-:Y:S01]  /*1340*/  FMUL.FTZ R33, R143, R145 ;  /* 0x000000918f217220 */ /* 0x000fe20000410000 */
[----:B------:R-:W-:Y:S01]  /*1350*/  FADD.FTZ R34, -R199, R202 ;  /* 0x000000cac7227221 */ /* 0x000fe20000010100 */
[----:B------:R-:W-:Y:S01]  /*1360*/  FADD.FTZ R143, R142, R27 ;  /* 0x0000001b8e8f7221 */ /* 0x000fe20000010000 */
[----:B------:R-:W-:Y:S01]  /*1370*/  FFMA.FTZ R140, R30, R27, R141 ;  /* 0x0000001b1e8c7223 */ /* 0x000fe2000001008d */
[----:B------:R-:W-:Y:S01]  /*1380*/  FMUL.FTZ R31, R31, R204 ;  /* 0x000000cc1f1f7220 */ /* 0x000fe20000410000 */
[----:B------:R-:W-:Y:S01]  /*1390*/  FMUL.FTZ R34, R149, R34 ;  /* 0x0000002295227220 */ /* 0x000fe20000410000 */
[----:B------:R-:W-:Y:S01]  /*13a0*/  FADD.FTZ R206, -R199, R206 ;  /* 0x000000cec7ce7221 */ /* 0x000fe20000010100 */
[----:B------:R-:W-:Y:S01]  /*13b0*/  FADD.FTZ R142, R143, R32 ;  /* 0x000000208f8e7221 */ /* 0x000fe20000010000 */
[----:B------:R-:W-:Y:S01]  /*13c0*/  FFMA.FTZ R141, R29, R32, R140 ;  /* 0x000000201d8d7223 */ /* 0x000fe2000001008c */
[----:B------:R-:W-:-:S02]  /*13d0*/  HADD2.F32 R148, -RZ, R47.H1_H1 ;  /* 0x3000002fff947230 */ /* 0x000fc40000004100 */
[----:B------:R-:W-:Y:S01]  /*13e0*/  FMUL.FTZ R35, R149, R206 ;  /* 0x000000ce95237220 */ /* 0x000fe20000410000 */
        /* <DEDUP_REMOVED lines=15> */
.L_x_947:
[----:B------:R-:W-:Y:S05]  /*14e0*/  BSYNC.RECONVERGENT B1 ;  /* 0x0000000000017941 */ /* 0x000fea0003800200 */
.L_x_946:
        /* <DEDUP_REMOVED lines=13> */
[----:B------:R-:W-:-:S11]  /*15c0*/  ISETP.NE.AND.EX P0, PT, RZ, UR21, PT, P0 ;  /* 0x00000015ff007c0c */ /* 0x000fd6000bf05300 */
[----:B------:R-:W0:Y:S08]  /*15d0*/  @P3 LDC.64 R152, c[0x0][0x3b8] ;  /* 0x0000ee00ff983b82 */ /* 0x000e300000000a00 */
[----:B------:R-:W1:Y:S01]  /*15e0*/  @P0 LDC.64 R166, c[0x0][0x438] ;  /* 0x00010e00ffa60b82 */ /* 0x000e620000000a00 */
[----:B0-----:R-:W-:-:S05]  /*15f0*/  @P3 IMAD.WIDE.U32 R152, R203, 0x8, R152 ;  /* 0x00000008cb983825 */ /* 0x001fca00078e0098 */
[----:B------:R0:W5:Y:S01]  /*1600*/  @P3 LDG.E.64 R164, desc[UR8][R152.64] ;  /* 0x0000000898a43981 */ /* 0x000162000c1e1b00 */
[----:B-1----:R-:W-:-:S03]  /*1610*/  @P0 IMAD.WIDE.U32 R172, R203, 0x10, R166 ;  /* 0x00000010cbac0825 */ /* 0x002fc600078e00a6 */
[----:B------:R-:W5:Y:S04]  /*1620*/  LDG.E.64 R166, desc[UR8][R154.64] ;  /* 0x000000089aa67981 */ /* 0x000f68000c1e1b00 */
[----:B------:R1:W5:Y:S01]  /*1630*/  @P0 LDG.E.128 R124, desc[UR8][R172.64] ;  /* 0x00000008ac7c0981 */ /* 0x000362000c1e1d00 */
[--C-:B0-----:R-:W-:Y:S02]  /*1640*/  HADD2.F32 R152, -RZ, R48.reuse.H0_H0 ;  /* 0x20000030ff987230 */ /* 0x101fe40000004100 */
[----:B------:R-:W-:Y:S02]  /*1650*/  HADD2.F32 R153, -RZ, R48.H1_H1 ;  /* 0x30000030ff997230 */ /* 0x000fe40000004100 */
[--C-:B-1----:R-:W-:Y:S02]  /*1660*/  HADD2.F32 R172, -RZ, R49.reuse.H0_H0 ;  /* 0x20000031ffac7230 */ /* 0x102fe40000004100 */
[----:B------:R-:W-:-:S02]  /*1670*/  HADD2.F32 R173, -RZ, R49.H1_H1 ;  /* 0x30000031ffad7230 */ /* 0x000fc40000004100 */
[----:B------:R-:W-:Y:S02]  /*1680*/  HADD2.F32 R177, -RZ, R50.H1_H1 ;  /* 0x30000032ffb17230 */ /* 0x000fe40000004100 */
[----:B------:R-:W-:Y:S01]  /*1690*/  HADD2.F32 R179, -RZ, R51.H0_H0 ;  /* 0x20000033ffb37230 */ /* 0x000fe20000004100 */
[----:B------:R-:W-:Y:S01]  /*16a0*/  IADD3 R203, PT, PT, R203, 0x20, RZ ;  /* 0x00000020cbcb7810 */ /* 0x000fe20007ffe0ff */
[--C-:B---3--:R-:W-:Y:S02]  /*16b0*/  HADD2.F32 R174, -RZ, R140.reuse.H0_H0 ;  /* 0x2000008cffae7230 */ /* 0x108fe40000004100 */
[----:B------:R-:W-:Y:S02]  /*16c0*/  HADD2.F32 R140, -RZ, R140.H1_H1 ;  /* 0x3000008cff8c7230 */ /* 0x000fe40000004100 */
[--C-:B------:R-:W-:Y:S02]  /*16d0*/  HADD2.F32 R176, -RZ, R141.reuse.H0_H0 ;  /* 0x2000008dffb07230 */ /* 0x100fe40000004100 */
[----:B------:R-:W-:-:S02]  /*16e0*/  HADD2.F32 R178, -RZ, R141.H1_H1 ;  /* 0x3000008dffb27230 */ /* 0x000fc40000004100 */
[C---:B------:R-:W-:Y:S01]  /*16f0*/  FADD.FTZ R174, -R199.reuse, R174 ;  /* 0x000000aec7ae7221 */ /* 0x040fe20000010100 */
[--C-:B----4-:R-:W-:Y:S02]  /*1700*/  HADD2.F32 R141, -RZ, R144.reuse.H0_H0 ;  /* 0x20000090ff8d7230 */ /* 0x110fe40000004100 */
[C---:B------:R-:W-:Y:S01]  /*1710*/  FADD.FTZ R140, -R199.reuse, R140 ;  /* 0x0000008cc78c7221 */ /* 0x040fe20000010100 */
[----:B------:R-:W-:Y:S02]  /*1720*/  HADD2.F32 R144, -RZ, R144.H1_H1 ;  /* 0x30000090ff907230 */ /* 0x000fe40000004100 */
[----:B------:R-:W-:Y:S01]  /*1730*/  FADD.FTZ R176, -R199, R176 ;  /* 0x000000b0c7b07221 */ /* 0x000fe20000010100 */
[----:B-----5:R-:W-:Y:S01]  /*1740*/  FMUL.FTZ R151, R149, R174 ;  /* 0x000000ae95977220 */ /* 0x020fe20000410000 */
[----:B------:R-:W-:Y:S01]  /*1750*/  FMUL.FTZ R152, R152, R141 ;  /* 0x0000008d98987220 */ /* 0x000fe20000410000 */
[--C-:B------:R-:W-:Y:S02]  /*1760*/  HADD2.F32 R202, -RZ, R143.reuse.H0_H0 ;  /* 0x2000008fffca7230 */ /* 0x100fe40000004100 */
[----:B------:R-:W-:-:S02]  /*1770*/  HADD2.F32 R206, -RZ, R143.H1_H1 ;  /* 0x3000008fffce7230 */ /* 0x000fc40000004100 */
[C---:B------:R-:W-:Y:S01]  /*1780*/  FMUL.FTZ R154, R149.reuse, R140 ;  /* 0x0000008c959a7220 */ /* 0x040fe20000410000 */
[----:B------:R-:W-:Y:S02]  /*1790*/  HADD2.F32 R143, -RZ, R145.H0_H0 ;  /* 0x20000091ff8f7230 */ /* 0x000fe40000004100 */
[----:B------:R-:W-:Y:S01]  /*17a0*/  FMUL.FTZ R155, R149, R176 ;  /* 0x000000b0959b7220 */ /* 0x000fe20000410000 */
[----:B------:R-:W-:Y:S01]  /*17b0*/  FADD.FTZ R96, R96, R141 ;  /* 0x0000008d60607221 */ /* 0x000fe20000010000 */
[----:B------:R-:W-:Y:S01]  /*17c0*/  FFMA.FTZ R72, R151, R141, R72 ;  /* 0x0000008d97487223 */ /* 0x000fe20000010048 */
[----:B------:R-:W-:Y:S01]  /*17d0*/  FMUL.FTZ R153, R153, R144 ;  /* 0x0000009099997220 */ /* 0x000fe20000410000 */
[----:B------:R-:W-:Y:S01]  /*17e0*/  FADD.FTZ R174, -R199, R178 ;  /* 0x000000b2c7ae7221 */ /* 0x000fe20000010100 */
[----:B------:R-:W-:Y:S01]  /*17f0*/  FADD.FTZ R140, R201, R152 ;  /* 0x00000098c98c7221 */ /* 0x000fe20000010000 */
[----:B------:R-:W-:Y:S01]  /*1800*/  FFMA.FTZ R141, R151, R152, R200 ;  /* 0x00000098978d7223 */ /* 0x000fe200000100c8 */
[----:B------:R-:W-:-:S02]  /*1810*/  HADD2.F32 R180, -RZ, R142.H0_H0 ;  /* 0x2000008effb47230 */ /* 0x000fc40000004100 */
[-C--:B------:R-:W-:Y:S01]  /*1820*/  FMUL.FTZ R172, R172, R143.reuse ;  /* 0x0000008facac7220 */ /* 0x080fe20000410000 */
[----:B------:R-:W-:Y:S02]  /*1830*/  HADD2.F32 R182, -RZ, R142.H1_H1 ;  /* 0x3000008effb67230 */ /* 0x000fe40000004100 */
[----:B------:R-:W-:Y:S01]  /*1840*/  FADD.FTZ R98, R98, R143 ;  /* 0x0000008f62627221 */ /* 0x000fe20000010000 */
[----:B------:R-:W-:Y:S02]  /*1850*/  HADD2.F32 R142, -RZ, R145.H1_H1 ;  /* 0x30000091ff8e7230 */ /* 0x000fe40000004100 */
[----:B------:R-:W-:Y:S01]  /*1860*/  FFMA.FTZ R74, R155, R143, R74 ;  /* 0x0000008f9b4a7223 */ /* 0x000fe2000001004a */
[----:B------:R-:W-:Y:S01]  /*1870*/  FMUL.FTZ R174, R149, R174 ;  /* 0x000000ae95ae7220 */ /* 0x000fe20000410000 */
[----:B------:R-:W-:Y:S01]  /*1880*/  FADD.FTZ R143, R140, R153 ;  /* 0x000000998c8f7221 */ /* 0x000fe20000010000 */
[----:B------:R-:W-:Y:S01]  /*1890*/  FFMA.FTZ R140, R154, R153, R141 ;  /* 0x000000999a8c7223 */ /* 0x000fe2000001008d */
[----:B------:R-:W-:-:S02]  /*18a0*/  HADD2.F32 R145, -RZ, R146.H0_H0 ;  /* 0x20000092ff917230 */ /* 0x000fc40000004100 */
[-C--:B------:R-:W-:Y:S01]  /*18b0*/  FMUL.FTZ R173, R173, R142.reuse ;  /* 0x0000008eadad7220 */ /* 0x080fe20000410000 */
[----:B------:R-:W-:Y:S02]  /*18c0*/  HADD2.F32 R176, -RZ, R50.H0_H0 ;  /* 0x20000032ffb07230 */ /* 0x000fe40000004100 */
[----:B------:R-:W-:Y:S01]  /*18d0*/  FADD.FTZ R99, R99, R142 ;  /* 0x0000008e63637221 */ /* 0x000fe20000010000 */
[----:B------:R-:W-:Y:S01]  /*18e0*/  FFMA.FTZ R75, R174, R142, R75 ;  /* 0x0000008eae4b7223 */ /* 0x000fe2000001004b */
[----:B------:R-:W-:Y:S01]  /*18f0*/  FADD.FTZ R180, -R199, R180 ;  /* 0x000000b4c7b47221 */ /* 0x000fe20000010100 */
[----:B------:R-:W-:Y:S01]  /*1900*/  FADD.FTZ R142, R143, R172 ;  /* 0x000000ac8f8e7221 */ /* 0x000fe20000010000 */
[----:B------:R-:W-:Y:S01]  /*1910*/  FFMA.FTZ R141, R155, R172, R140 ;  /* 0x000000ac9b8d7223 */ /* 0x000fe2000001008c */
[----:B------:R-:W-:Y:S02]  /*1920*/  HADD2.F32 R146, -RZ, R146.H1_H1 ;  /* 0x30000092ff927230 */ /* 0x000fe40000004100 */
[----:B------:R-:W-:Y:S01]  /*1930*/  FMUL.FTZ R175, R149, R180 ;  /* 0x000000b495af7220 */ /* 0x000fe20000410000 */
[----:B------:R-:W-:Y:S01]  /*1940*/  FADD.FTZ R178, -R199, R182 ;  /* 0x000000b6c7b27221 */ /* 0x000fe20000010100 */
[----:B------:R-:W-:Y:S01]  /*1950*/  FMUL.FTZ R176, R176, R145 ;  /* 0x00000091b0b07220 */ /* 0x000fe20000410000 */
[----:B------:R-:W-:Y:S01]  /*1960*/  FADD.FTZ R143, R142, R173 ;  /* 0x000000ad8e8f7221 */ /* 0x000fe20000010000 */
[----:B------:R-:W-:Y:S01]  /*1970*/  FFMA.FTZ R140, R174, R173, R141 ;  /* 0x000000adae8c7223 */ /* 0x000fe2000001008d */
[----:B------:R-:W-:-:S02]  /*1980*/  HADD2.F32 R204, -RZ, R147.H0_H0 ;  /* 0x20000093ffcc7230 */ /* 0x000fc40000004100 */
[----:B------:R-:W-:Y:S01]  /*1990*/  FMUL.FTZ R177, R177, R146 ;  /* 0x00000092b1b17220 */ /* 0x000fe20000410000 */
[----:B------:R-:W-:Y:S01]  /*19a0*/  FMUL.FTZ R178, R149, R178 ;  /* 0x000000b295b27220 */ /* 0x000fe20000410000 */
[----:B------:R-:W-:Y:S01]  /*19b0*/  FADD.FTZ R202, -R199, R202 ;  /* 0x000000cac7ca7221 */ /* 0x000fe20000010100 */
        /* <DEDUP_REMOVED lines=25> */
.L_x_949:
[----:B------:R-:W-:Y:S05]  /*1b50*/  BSYNC.RECONVERGENT B1 ;  /* 0x0000000000017941 */ /* 0x000fea0003800200 */
.L_x_948:
        /* <DEDUP_REMOVED lines=18> */
[----:B------:R0:W5:Y:S01]  /*1c80*/  @P3 LDG.E.64 R168, desc[UR8][R184.64] ;  /* 0x00000008b8a83981 */ /* 0x000162000c1e1b00 */
[----:B-1----:R-:W-:-:S05]  /*1c90*/  @P0 IMAD.WIDE.U32 R186, R203, 0x10, R186 ;  /* 0x00000010cbba0825 */ /* 0x002fca00078e00ba */
[----:B------:R1:W5:Y:S01]  /*1ca0*/  @P0 LDG.E.128 R36, desc[UR8][R186.64] ;  /* 0x00000008ba240981 */ /* 0x000362000c1e1d00 */
[--C-:B0-----:R-:W-:Y:S02]  /*1cb0*/  HADD2.F32 R184, -RZ, R52.reuse.H0_H0 ;  /* 0x20000034ffb87230 */ /* 0x101fe40000004100 */
[----:B------:R-:W-:Y:S02]  /*1cc0*/  HADD2.F32 R185, -RZ, R52.H1_H1 ;  /* 0x30000034ffb97230 */ /* 0x000fe40000004100 */
[----:B------:R-:W-:Y:S02]  /*1cd0*/  HADD2.F32 R189, -RZ, R53.H1_H1 ;  /* 0x30000035ffbd7230 */ /* 0x000fe40000004100 */
[----:B------:R-:W-:Y:S02]  /*1ce0*/  HADD2.F32 R193, -RZ, R54.H1_H1 ;  /* 0x30000036ffc17230 */ /* 0x000fe40000004100 */
[----:B------:R-:W-:Y:S02]  /*1cf0*/  HADD2.F32 R195, -RZ, R55.H0_H0 ;  /* 0x20000037ffc37230 */ /* 0x000fe40000004100 */
[----:B---3--:R-:W-:-:S02]  /*1d00*/  HADD2.F32 R188, -RZ, R140.H0_H0 ;  /* 0x2000008cffbc7230 */ /* 0x008fc40000004100 */
[----:B------:R-:W-:Y:S02]  /*1d10*/  HADD2.F32 R140, -RZ, R140.H1_H1 ;  /* 0x3000008cff8c7230 */ /* 0x000fe40000004100 */
[--C-:B------:R-:W-:Y:S02]  /*1d20*/  HADD2.F32 R190, -RZ, R141.reuse.H0_H0 ;  /* 0x2000008dffbe7230 */ /* 0x100fe40000004100 */
[----:B------:R-:W-:Y:S02]  /*1d30*/  HADD2.F32 R192, -RZ, R141.H1_H1 ;  /* 0x3000008dffc07230 */ /* 0x000fe40000004100 */
[C---:B------:R-:W-:Y:S01]  /*1d40*/  FADD.FTZ R188, -R199.reuse, R188 ;  /* 0x000000bcc7bc7221 */ /* 0x040fe20000010100 */
[--C-:B----4-:R-:W-:Y:S02]  /*1d50*/  HADD2.F32 R141, -RZ, R144.reuse.H0_H0 ;  /* 0x20000090ff8d7230 */ /* 0x110fe40000004100 */
[C---:B------:R-:W-:Y:S01]  /*1d60*/  FADD.FTZ R140, -R199.reuse, R140 ;  /* 0x0000008cc78c7221 */ /* 0x040fe20000010100 */
[----:B------:R-:W-:Y:S01]  /*1d70*/  FADD.FTZ R190, -R199, R190 ;  /* 0x000000bec7be7221 */ /* 0x000fe20000010100 */
[----:B------:R-:W-:-:S02]  /*1d80*/  HADD2.F32 R144, -RZ, R144.H1_H1 ;  /* 0x30000090ff907230 */ /* 0x000fc40000004100 */
[C---:B-----5:R-:W-:Y:S01]  /*1d90*/  FMUL.FTZ R183, R149.reuse, R188 ;  /* 0x000000bc95b77220 */ /* 0x060fe20000410000 */
[--C-:B------:R-:W-:Y:S02]  /*1da0*/  HADD2.F32 R194, -RZ, R142.reuse.H0_H0 ;  /* 0x2000008effc27230 */ /* 0x100fe40000004100 */
[----:B------:R-:W-:Y:S01]  /*1db0*/  FMUL.FTZ R184, R184, R141 ;  /* 0x0000008db8b87220 */ /* 0x000fe20000410000 */
[----:B------:R-:W-:Y:S02]  /*1dc0*/  HADD2.F32 R142, -RZ, R142.H1_H1 ;  /* 0x3000008eff8e7230 */ /* 0x000fe40000004100 */
[--C-:B------:R-:W-:Y:S02]  /*1dd0*/  HADD2.F32 R198, -RZ, R143.reuse.H0_H0 ;  /* 0x2000008fffc67230 */ /* 0x100fe40000004100 */
[----:B------:R-:W-:Y:S02]  /*1de0*/  HADD2.F32 R202, -RZ, R143.H1_H1 ;  /* 0x3000008fffca7230 */ /* 0x000fe40000004100 */
[----:B-1----:R-:W-:Y:S01]  /*1df0*/  FMUL.FTZ R186, R149, R140 ;  /* 0x0000008c95ba7220 */ /* 0x002fe20000410000 */
[----:B------:R-:W-:-:S02]  /*1e00*/  HADD2.F32 R143, -RZ, R145.H0_H0 ;  /* 0x20000091ff8f7230 */ /* 0x000fc40000004100 */
[----:B------:R-:W-:Y:S01]  /*1e10*/  FMUL.FTZ R187, R149, R190 ;  /* 0x000000be95bb7220 */ /* 0x000fe20000410000 */
[----:B------:R-:W-:Y:S02]  /*1e20*/  HADD2.F32 R188, -RZ, R53.H0_H0 ;  /* 0x20000035ffbc7230 */ /* 0x000fe40000004100 */
[----:B------:R-:W-:Y:S01]  /*1e30*/  FADD.FTZ R192, -R199, R192 ;  /* 0x000000c0c7c07221 */ /* 0x000fe20000010100 */
[----:B------:R-:W-:Y:S01]  /*1e40*/  FADD.FTZ R128, R128, R141 ;  /* 0x0000008d80807221 */ /* 0x000fe20000010000 */
[----:B------:R-:W-:Y:S01]  /*1e50*/  FFMA.FTZ R104, R183, R141, R104 ;  /* 0x0000008db7687223 */ /* 0x000fe20000010068 */
[----:B------:R-:W-:Y:S01]  /*1e60*/  FMUL.FTZ R185, R185, R144 ;  /* 0x00000090b9b97220 */ /* 0x000fe20000410000 */
[----:B------:R-:W-:Y:S01]  /*1e70*/  FADD.FTZ R140, R201, R184 ;  /* 0x000000b8c98c7221 */ /* 0x000fe20000010000 */
[----:B------:R-:W-:Y:S01]  /*1e80*/  FFMA.FTZ R141, R183, R184, R200 ;  /* 0x000000b8b78d7223 */ /* 0x000fe200000100c8 */
[----:B------:R-:W-:Y:S01]  /*1e90*/  FADD.FTZ R196, -R199, R142 ;  /* 0x0000008ec7c47221 */ /* 0x000fe20000010100 */
[----:B------:R-:W-:-:S02]  /*1ea0*/  HADD2.F32 R142, -RZ, R145.H1_H1 ;  /* 0x30000091ff8e7230 */ /* 0x000fc40000004100 */
[-C--:B------:R-:W-:Y:S01]  /*1eb0*/  FMUL.FTZ R188, R188, R143.reuse ;  /* 0x0000008fbcbc7220 */ /* 0x080fe20000410000 */
[----:B------:R-:W-:Y:S01]  /*1ec0*/  FADD.FTZ R130, R130, R143 ;  /* 0x0000008f82827221 */ /* 0x000fe20000010000 */
[----:B------:R-:W-:Y:S01]  /*1ed0*/  FFMA.FTZ R106, R187, R143, R106 ;  /* 0x0000008fbb6a7223 */ /* 0x000fe2000001006a */
[----:B------:R-:W-:Y:S01]  /*1ee0*/  FMUL.FTZ R190, R149, R192 ;  /* 0x000000c095be7220 */ /* 0x000fe20000410000 */
[----:B------:R-:W-:Y:S01]  /*1ef0*/  FADD.FTZ R143, R140, R185 ;  /* 0x000000b98c8f7221 */ /* 0x000fe20000010000 */
[----:B------:R-:W-:Y:S01]  /*1f00*/  FFMA.FTZ R140, R186, R185, R141 ;  /* 0x000000b9ba8c7223 */ /* 0x000fe2000001008d */
[----:B------:R-:W-:Y:S02]  /*1f10*/  HADD2.F32 R145, -RZ, R146.H0_H0 ;  /* 0x20000092ff917230 */ /* 0x000fe40000004100 */
[-C--:B------:R-:W-:Y:S01]  /*1f20*/  FMUL.FTZ R189, R189, R142.reuse ;  /* 0x0000008ebdbd7220 */ /* 0x080fe20000410000 */
[----:B------:R-:W-:Y:S02]  /*1f30*/  HADD2.F32 R192, -RZ, R54.H0_H0 ;  /* 0x20000036ffc07230 */ /* 0x000fe40000004100 */
[----:B------:R-:W-:Y:S01]  /*1f40*/  FADD.FTZ R131, R131, R142 ;  /* 0x0000008e83837221 */ /* 0x000fe20000010000 */
[----:B------:R-:W-:Y:S01]  /*1f50*/  FFMA.FTZ R107, R190, R142, R107 ;  /* 0x0000008ebe6b7223 */ /* 0x000fe2000001006b */
[----:B------:R-:W-:Y:S01]  /*1f60*/  FADD.FTZ R194, -R199, R194 ;  /* 0x000000c2c7c27221 */ /* 0x000fe20000010100 */
[----:B------:R-:W-:Y:S01]  /*1f70*/  FADD.FTZ R142, R143, R188 ;  /* 0x000000bc8f8e7221 */ /* 0x000fe20000010000 */
[----:B------:R-:W-:Y:S01]  /*1f80*/  FFMA.FTZ R141, R187, R188, R140 ;  /* 0x000000bcbb8d7223 */ /* 0x000fe2000001008c */
[----:B------:R-:W-:-:S02]  /*1f90*/  HADD2.F32 R146, -RZ, R146.H1_H1 ;  /* 0x30000092ff927230 */ /* 0x000fc40000004100 */
[----:B------:R-:W-:Y:S01]  /*1fa0*/  FMUL.FTZ R191, R149, R194 ;  /* 0x000000c295bf7220 */ /* 0x000fe20000410000 */
[----:B------:R-:W-:Y:S01]  /*1fb0*/  FMUL.FTZ R192, R192, R145 ;  /* 0x00000091c0c07220 */ /* 0x000fe20000410000 */
[----:B------:R-:W-:Y:S01]  /*1fc0*/  FADD.FTZ R143, R142, R189 ;  /* 0x000000bd8e8f7221 */ /* 0x000fe20000010000 */
[----:B------:R-:W-:Y:S01]  /*1fd0*/  FFMA.FTZ R140, R190, R189, R141 ;  /* 0x000000bdbe8c7223 */ /* 0x000fe2000001008d */
[C---:B------:R-:W-:Y:S01]  /*1fe0*/  FADD.FTZ R198, -R199.reuse, R198 ;  /* 0x000000c6c7c67221 */ /* 0x040fe20000010100 */
[----:B------:R-:W-:Y:S01]  /*1ff0*/  FADD.FTZ R202, -R199, R202 ;  /* 0x000000cac7ca7221 */ /* 0x000fe20000010100 */
[--C-:B------:R-:W-:Y:S02]  /*2000*/  HADD2.F32 R199, -RZ, R147.reuse.H0_H0 ;  /* 0x20000093ffc77230 */ /* 0x100fe40000004100 */
[----:B------:R-:W-:Y:S01]  /*2010*/  FMUL.FTZ R193, R193, R146 ;  /* 0x00000092c1c17220 */ /* 0x000fe20000410000 */
        /* <DEDUP_REMOVED lines=25> */
.L_x_951:
[----:B------:R-:W-:Y:S05]  /*21b0*/  BSYNC.RECONVERGENT B1 ;  /* 0x0000000000017941 */ /* 0x000fea0003800200 */
.L_x_950:
        /* <DEDUP_REMOVED lines=23> */
.L_x_1005:
        /* <DEDUP_REMOVED lines=20> */
[-C--:B------:R-:W-:Y:S01]  /*2470*/  FFMA.FTZ R141, R13, R199.reuse, R202 ;  /* 0x000000c70d8d7223 */ /* 0x080fe200000100ca */
        /* <DEDUP_REMOVED lines=13> */
[----:B------:R-:W-:Y:S01]  /*2550*/  FSEL R201, R142, RZ, P6 ;  /* 0x000000ff8ec97208 */ /* 0x000fe20003000000 */
[-C--:B------:R-:W-:Y:S01]  /*2560*/  FFMA.FTZ R142, R18, R199.reuse, R202 ;  /* 0x000000c7128e7223 */ /* 0x080fe200000100ca */
[----:B------:R-:W-:Y:S02]  /*2570*/  LOP3.LUT P6, RZ, R163, 0xff, RZ, 0xc0, !PT ;  /* 0x000000ffa3ff7812 */ /* 0x000fe400078cc0ff */
[----:B------:R-:W-:Y:S01]  /*2580*/  FSEL R204, R144, RZ, P0 ;  /* 0x000000ff90cc7208 */ /* 0x000fe20000000000 */
[----:B------:R-:W-:Y:S01]  /*2590*/  FADD.FTZ R200, R15, -R142 ;  /* 0x8000008e0fc87221 */ /* 0x000fe20000010000 */
[-CC-:B------:R-:W-:Y:S01]  /*25a0*/  FFMA.FTZ R144, R14, R199.reuse, R202.reuse ;  /* 0x000000c70e907223 */ /* 0x180fe200000100ca */
[----:B0-----:R-:W-:Y:S01]  /*25b0*/  FSEL R146, R140, RZ, P6 ;  /* 0x000000ff8c927208 */ /* 0x001fe20003000000 */
[----:B------:R-:W-:Y:S01]  /*25c0*/  FADD.FTZ R142, R12, -R141 ;  /* 0x8000008d0c8e7221 */ /* 0x000fe20000010000 */
[----:B------:R-:W-:Y:S01]  /*25d0*/  FMUL.FTZ R200, R149, R200 ;  /* 0x000000c895c87220 */ /* 0x000fe20000410000 */
[-C--:B------:R-:W-:Y:S01]  /*25e0*/  FFMA.FTZ R140, R10, R199.reuse, R202 ;  /* 0x000000c70a8c7223 */ /* 0x080fe200000100ca */
[----:B------:R-:W-:Y:S01]  /*25f0*/  FADD.FTZ R144, R11, -R144 ;  /* 0x800000900b907221 */ /* 0x000fe20000010000 */
[----:B------:R-:W-:Y:S01]  /*2600*/  FFMA.FTZ R141, R3, R199, R202 ;  /* 0x000000c7038d7223 */ /* 0x000fe200000100ca */
[----:B------:R-:W-:Y:S01]  /*2610*/  FMUL.FTZ R143, R149, R142 ;  /* 0x0000008e958f7220 */ /* 0x000fe20000410000 */
[----:B------:R-:W-:Y:S01]  /*2620*/  FMUL.FTZ R200, R200, UR13 ;  /* 0x0000000dc8c87c20 */ /* 0x000fe20008410000 */
[----:B------:R-:W-:Y:S01]  /*2630*/  LOP3.LUT P0, RZ, R163, 0xff00, RZ, 0xc0, !PT ;  /* 0x0000ff00a3ff7812 */ /* 0x000fe2000780c0ff */
[----:B------:R-:W-:Y:S01]  /*2640*/  FADD.FTZ R142, R7, -R140 ;  /* 0x8000008c078e7221 */ /* 0x000fe20000010000 */
[----:B------:R-:W-:Y:S01]  /*2650*/  FMUL.FTZ R144, R149, R144 ;  /* 0x0000009095907220 */ /* 0x000fe20000410000 */
[----:B------:R-:W-:Y:S01]  /*2660*/  FADD.FTZ R140, R8, -R141 ;  /* 0x8000008d088c7221 */ /* 0x000fe20000010000 */
[----:B------:R-:W-:Y:S01]  /*2670*/  FMUL.FTZ R143, R143, UR13 ;  /* 0x0000000d8f8f7c20 */ /* 0x000fe20008410000 */
[----:B------:R-:W-:Y:S01]  /*2680*/  FSEL R147, R200, RZ, P0 ;  /* 0x000000ffc8937208 */ /* 0x000fe20000000000 */
[----:B------:R-:W-:Y:S01]  /*2690*/  FMUL.FTZ R144, R144, UR13 ;  /* 0x0000000d90907c20 */ /* 0x000fe20008410000 */
[C---:B------:R-:W-:Y:S01]  /*26a0*/  LOP3.LUT P6, RZ, R162.reuse, 0xff0000, RZ, 0xc0, !PT ;  /* 0x00ff0000a2ff7812 */ /* 0x040fe200078cc0ff */
[C---:B------:R-:W-:Y:S01]  /*26b0*/  FMUL.FTZ R142, R149.reuse, R142 ;  /* 0x0000008e958e7220 */ /* 0x040fe20000410000 */
        /* <DEDUP_REMOVED lines=10> */
[----:B------:R-:W-:Y:S02]  /*2760*/  F2FP.F16.F32.PACK_AB R143, R204, R201 ;  /* 0x000000c9cc8f723e */ /* 0x000fe400000000ff */
[----:B------:R-:W-:Y:S02]  /*2770*/  F2FP.F16.F32.PACK_AB R142, R147, R146 ;  /* 0x00000092938e723e */ /* 0x000fe400000000ff */
[----:B------:R-:W-:-:S02]  /*2780*/  F2FP.F16.F32.PACK_AB R141, R144, R141 ;  /* 0x0000008d908d723e */ /* 0x000fc400000000ff */
[----:B------:R-:W-:Y:S01]  /*2790*/  F2FP.F16.F32.PACK_AB R140, R145, R140 ;  /* 0x0000008c918c723e */ /* 0x000fe200000000ff */
[----:B------:R-:W-:Y:S06]  /*27a0*/  BRA `(.L_x_958) ;  /* 0x00000020003c7947 */ /* 0x000fec0003800000 */
.L_x_957:
[-CC-:B------:R-:W-:Y:S01]  /*27b0*/  FFMA.FTZ R132, R19, R199.reuse, R202.reuse ;  /* 0x000000c713847223 */ /* 0x180fe200000100ca */
[-CC-:B------:R-:W-:Y:S01]  /*27c0*/  FFMA.FTZ R135, R22, R199.reuse, R202.reuse ;  /* 0x000000c716877223 */ /* 0x180fe200000100ca */
[----:B------:R-:W-:Y:S01]  /*27d0*/  FFMA.FTZ R133, R13, R199, R202 ;  /* 0x000000c70d857223 */ /* 0x000fe200000100ca */
[----:B------:R-:W-:Y:S01]  /*27e0*/  ISETP.GE.U32.AND P0, PT, R162, RZ, PT ;  /* 0x000000ffa200720c */ /* 0x000fe20003f06070 */
[----:B------:R-:W-:Y:S01]  /*27f0*/  FADD.FTZ R132, R17, -R132 ;  /* 0x8000008411847221 */ /* 0x000fe20000010000 */
[----:B------:R-:W-:Y:S01]  /*2800*/  FADD.FTZ R134, R20, -R135 ;  /* 0x8000008714867221 */ /* 0x000fe20000010000 */
[----:B------:R-:W-:Y:S02]  /*2810*/  LOP3.LUT P6, RZ, R163, 0xff0000, RZ, 0xc0, !PT ;  /* 0x00ff0000a3ff7812 */ /* 0x000fe400078cc0ff */
[C---:B-----5:R-:W-:Y:S01]  /*2820*/  FMUL.FTZ R135, R149.reuse, R132 ;  /* 0x0000008495877220 */ /* 0x060fe20000410000 */
[----:B------:R-:W-:Y:S01]  /*2830*/  FMUL.FTZ R134, R149, R134 ;  /* 0x0000008695867220 */ /* 0x000fe20000410000 */
[----:B------:R-:W-:Y:S01]  /*2840*/  FADD.FTZ R132, R16, -R133 ;  /* 0x8000008510847221 */ /* 0x000fe20000010000 */
[----:B------:R-:W-:Y:S01]  /*2850*/  ISETP.GE.U32.AND.EX P0, PT, R163, 0x1000000, PT, P0 ;  /* 0x01000000a300780c */ /* 0x000fe20003f06100 */
[----:B------:R-:W-:Y:S01]  /*2860*/  FMUL.FTZ R133, R135, UR13 ;  /* 0x0000000d87857c20 */ /* 0x000fe20008410000 */
[C---:B------:R-:W-:Y:S01]  /*2870*/  FMUL.FTZ R140, R134.reuse, UR13 ;  /* 0x0000000d868c7c20 */ /* 0x040fe20008410000 */
[----:B------:R-:W-:Y:S01]  /*2880*/  F2FP.F16.F32.PACK_AB R135, R134, R135 ;  /* 0x000000878687723e */ /* 0x000fe200000000ff */
[-CC-:B------:R-:W-:Y:S01]  /*2890*/  FFMA.FTZ R134, R18, R199.reuse, R202.reuse ;  /* 0x000000c712867223 */ /* 0x180fe200000100ca */
[----:B------:R-:W-:Y:S01]  /*28a0*/  FMUL.FTZ R141, R149, R132 ;  /* 0x00000084958d7220 */ /* 0x000fe20000410000 */
[----:B------:R-:W-:Y:S01]  /*28b0*/  FSEL R203, R133, RZ, P6 ;  /* 0x000000ff85cb7208 */ /* 0x000fe20003000000 */
[-C--:B------:R-:W-:Y:S01]  /*28c0*/  FFMA.FTZ R133, R9, R199.reuse, R202 ;  /* 0x000000c709857223 */ /* 0x080fe200000100ca */
[----:B------:R-:W-:Y:S01]  /*28d0*/  FSEL R204, R140, RZ, P0 ;  /* 0x000000ff8ccc7208 */ /* 0x000fe20000000000 */
[----:B------:R-:W-:Y:S01]  /*28e0*/  FADD.FTZ R140, R15, -R134 ;  /* 0x800000860f8c7221 */ /* 0x000fe20000010000 */
[----:B------:R-:W-:Y:S01]  /*28f0*/  FMUL.FTZ R132, R141, UR13 ;  /* 0x0000000d8d847c20 */ /* 0x000fe20008410000 */
[----:B------:R-:W-:Y:S01]  /*2900*/  LOP3.LUT P6, RZ, R163, 0xff, RZ, 0xc0, !PT ;  /* 0x000000ffa3ff7812 */ /* 0x000fe200078cc0ff */
[-CC-:B------:R-:W-:Y:S01]  /*2910*/  FFMA.FTZ R134, R14, R199.reuse, R202.reuse ;  /* 0x000000c70e867223 */ /* 0x180fe200000100ca */
[----:B------:R-:W-:Y:S01]  /*2920*/  FMUL.FTZ R144, R149, R140 ;  /* 0x0000008c95907220 */ /* 0x000fe20000410000 */
[-C--:B------:R-:W-:Y:S01]  /*2930*/  FFMA.FTZ R140, R10, R199.reuse, R202 ;  /* 0x000000c70a8c7223 */ /* 0x080fe200000100ca */
[----:B------:R-:W-:Y:S01]  /*2940*/  FSEL R200, R132, RZ, P6 ;  /* 0x000000ff84c87208 */ /* 0x000fe20003000000 */
[----:B------:R-:W-:Y:S01]  /*2950*/  FADD.FTZ R132, R12, -R133 ;  /* 0x800000850c847221 */ /* 0x000fe20000010000 */
[----:B------:R-:W-:Y:S01]  /*2960*/  FADD.FTZ R142, R11, -R134 ;  /* 0x800000860b8e7221 */ /* 0x000fe20000010000 */
[----:B------:R-:W-:Y:S01]  /*2970*/  FFMA.FTZ R133, R3, R199, R202 ;  /* 0x000000c703857223 */ /* 0x000fe200000100ca */
[C---:B------:R-:W-:Y:S01]  /*2980*/  F2FP.F16.F32.PACK_AB R134, R144.reuse, R141 ;  /* 0x0000008d9086723e */ /* 0x040fe200000000ff */
[----:B------:R-:W-:Y:S01]  /*2990*/  FMUL.FTZ R144, R144, UR13 ;  /* 0x0000000d90907c20 */ /* 0x000fe20008410000 */
[----:B------:R-:W-:Y:S01]  /*29a0*/  LOP3.LUT P0, RZ, R163, 0xff00, RZ, 0xc0, !PT ;  /* 0x0000ff00a3ff7812 */ /* 0x000fe2000780c0ff */
[C---:B------:R-:W-:Y:S01]  /*29b0*/  FMUL.FTZ R143, R149.reuse, R132 ;  /* 0x00000084958f7220 */ /* 0x040fe20000410000 */
[----:B0-----:R-:W-:Y:S01]  /*29c0*/  FMUL.FTZ R146, R149, R142 ;  /* 0x0000008e95927220 */ /* 0x001fe20000410000 */
[----:B------:R-:W-:Y:S01]  /*29d0*/  FADD.FTZ R132, R8, -R133 ;  /* 0x8000008508847221 */ /* 0x000fe20000010000 */
        /* <DEDUP_REMOVED lines=23> */
.L_x_956:
[----:B------:R-:W-:Y:S01]  /*2b50*/  UMOV UR4, UR6 ;  /* 0x0000000600047c82 */ /* 0x000fe20008000000 */
[----:B------:R-:W-:Y:S01]  /*2b60*/  UMOV UR5, UR7 ;  /* 0x0000000700057c82 */ /* 0x000fe20008000000 */
[----:B------:R-:W-:-:S04]  /*2b70*/  UISETP.NE.U32.AND UP0, UPT, UR4, URZ, UPT ;  /* 0x000000ff0400728c */ /* 0x000fc8000bf05070 */
[----:B------:R-:W-:-:S09]  /*2b80*/  UISETP.NE.AND.EX UP0, UPT, UR5, URZ, UPT, UP0 ;  /* 0x000000ff0500728c */ /* 0x000fd2000bf05300 */
[----:B------:R-:W-:Y:S05]  /*2b90*/  BRA.U UP0, `(.L_x_959) ;  /* 0x0000000100f87547 */ /* 0x000fea000b800000 */
[-CC-:B------:R-:W-:Y:S01]  /*2ba0*/  FFMA.FTZ R143, R22, R199.reuse, R202.reuse ;  /* 0x000000c7168f7223 */ /* 0x180fe200000100ca */
[-CC-:B------:R-:W-:Y:S01]  /*2bb0*/  FFMA.FTZ R141, R13, R199.reuse, R202.reuse ;  /* 0x000000c70d8d7223 */ /* 0x180fe200000100ca */
[--C-:B------:R-:W-:Y:S02]  /*2bc0*/  HADD2.F32 R200, -RZ, R119.reuse.H1_H1 ;  /* 0x30000077ffc87230 */ /* 0x100fe40000004100 */
[-CC-:B------:R-:W-:Y:S01]  /*2bd0*/  FFMA.FTZ R204, R19, R199.reuse, R202.reuse ;  /* 0x000000c713cc7223 */ /* 0x180fe200000100ca */
[----:B------:R-:W-:Y:S02]  /*2be0*/  HADD2.F32 R140, -RZ, R118.H0_H0 ;  /* 0x20000076ff8c7230 */ /* 0x000fe40000004100 */
[----:B------:R-:W-:Y:S01]  /*2bf0*/  FADD.FTZ R143, R20, -R143 ;  /* 0x8000008f148f7221 */ /* 0x000fe20000010000 */
[----:B------:R-:W-:Y:S01]  /*2c00*/  FADD.FTZ R141, R16, -R141 ;  /* 0x8000008d108d7221 */ /* 0x000fe20000010000 */
[-CC-:B0-----:R-:W-:Y:S01]  /*2c10*/  FFMA.FTZ R146, R18, R199.reuse, R202.reuse ;  /* 0x000000c712927223 */ /* 0x181fe200000100ca */
[----:B------:R-:W-:Y:S01]  /*2c20*/  FFMA.FTZ R147, R9, R199, R202 ;  /* 0x000000c709937223 */ /* 0x000fe200000100ca */
[C---:B-----5:R-:W-:Y:S01]  /*2c30*/  FFMA.FTZ R200, R149.reuse, R143, R200 ;  /* 0x0000008f95c87223 */ /* 0x060fe200000100c8 */
[----:B------:R-:W-:Y:S01]  /*2c40*/  FFMA.FTZ R143, R149, R141, R140 ;  /* 0x0000008d958f7223 */ /* 0x000fe2000001008c */
[----:B------:R-:W-:-:S02]  /*2c50*/  HADD2.F32 R144, -RZ, R119.H0_H0 ;  /* 0x20000077ff907230 */ /* 0x000fc40000004100 */
[----:B------:R-:W-:Y:S01]  /*2c60*/  FFMA.FTZ R141, R3, R199, R202 ;  /* 0x000000c7038d7223 */ /* 0x000fe200000100ca */
[----:B------:R-:W-:Y:S01]  /*2c70*/  FADD.FTZ R204, R17, -R204 ;  /* 0x800000cc11cc7221 */ /* 0x000fe20000010000 */
[----:B------:R-:W-:Y:S02]  /*2c80*/  HADD2.F32 R142, -RZ, R118.H1_H1 ;  /* 0x30000076ff8e7230 */ /* 0x000fe40000004100 */
[----:B------:R-:W-:Y:S01]  /*2c90*/  FADD.FTZ R145, R15, -R146 ;  /* 0x800000920f917221 */ /* 0x000fe20000010000 */
[----:B------:R-:W-:Y:S01]  /*2ca0*/  FADD.FTZ R201, R12, -R147 ;  /* 0x800000930cc97221 */ /* 0x000fe20000010000 */
[----:B------:R-:W-:Y:S02]  /*2cb0*/  HADD2.F32 R140, -RZ, R116.H0_H0 ;  /* 0x20000074ff8c7230 */ /* 0x000fe40000004100 */
[----:B------:R-:W-:Y:S01]  /*2cc0*/  FADD.FTZ R147, R8, -R141 ;  /* 0x8000008d08937221 */ /* 0x000fe20000010000 */
[C---:B------:R-:W-:Y:S01]  /*2cd0*/  FFMA.FTZ R146, R149.reuse, R204, R144 ;  /* 0x000000cc95927223 */ /* 0x040fe20000010090 */
[----:B------:R-:W-:Y:S01]  /*2ce0*/  ISETP.GE.U32.AND P0, PT, R162, RZ, PT ;  /* 0x000000ffa200720c */ /* 0x000fe20003f06070 */
[----:B------:R-:W-:Y:S01]  /*2cf0*/  FFMA.FTZ R145, R149, R145, R142 ;  /* 0x0000009195917223 */ /* 0x000fe2000001008e */
[----:B------:R-:W-:Y:S01]  /*2d00*/  FFMA.FTZ R204, R14, R199, R202 ;  /* 0x000000c70ecc7223 */ /* 0x000fe200000100ca */
[----:B------:R-:W-:-:S02]  /*2d10*/  HADD2.F32 R142, -RZ, R117.H0_H0 ;  /* 0x20000075ff8e7230 */ /* 0x000fc40000004100 */
[----:B------:R-:W-:Y:S01]  /*2d20*/  FFMA.FTZ R140, R149, R147, R140 ;  /* 0x00000093958c7223 */ /* 0x000fe2000001008c */
[----:B------:R-:W-:Y:S01]  /*2d30*/  FMUL.FTZ R146, R146, UR13 ;  /* 0x0000000d92927c20 */ /* 0x000fe20008410000 */
[----:B------:R-:W-:Y:S01]  /*2d40*/  FMUL.FTZ R147, R200, UR13 ;  /* 0x0000000dc8937c20 */ /* 0x000fe20008410000 */
[----:B------:R-:W-:Y:S01]  /*2d50*/  HADD2.F32 R144, -RZ, R117.H1_H1 ;  /* 0x30000075ff907230 */ /* 0x000fe20000004100 */
[----:B------:R-:W-:Y:S01]  /*2d60*/  LOP3.LUT P6, RZ, R163, 0xff0000, RZ, 0xc0, !PT ;  /* 0x00ff0000a3ff7812 */ /* 0x000fe200078cc0ff */
[----:B------:R-:W-:Y:S01]  /*2d70*/  FADD.FTZ R203, R11, -R204 ;  /* 0x800000cc0bcb7221 */ /* 0x000fe20000010000 */
[----:B------:R-:W-:Y:S01]  /*2d80*/  ISETP.GE.U32.AND.EX P0, PT, R163, 0x1000000, PT, P0 ;  /* 0x01000000a300780c */ /* 0x000fe20003f06100 */
[----:B------:R-:W-:Y:S01]  /*2d90*/  FFMA.FTZ R204, R10, R199, R202 ;  /* 0x000000c70acc7223 */ /* 0x000fe200000100ca */
[----:B------:R-:W-:Y:S01]  /*2da0*/  FFMA.FTZ R141, R149, R201, R142 ;  /* 0x000000c9958d7223 */ /* 0x000fe2000001008e */
[----:B------:R-:W-:Y:S01]  /*2db0*/  FSEL R200, R146, RZ, P6 ;  /* 0x000000ff92c87208 */ /* 0x000fe20003000000 */
[----:B------:R-:W-:Y:S01]  /*2dc0*/  FMUL.FTZ R143, R143, UR13 ;  /* 0x0000000d8f8f7c20 */ /* 0x000fe20008410000 */
[----:B------:R-:W-:Y:S01]  /*2dd0*/  FMUL.FTZ R145, R145, UR13 ;  /* 0x0000000d91917c20 */ /* 0x000fe20008410000 */
[----:B------:R-:W-:Y:S01]  /*2de0*/  FSEL R201, R147, RZ, P0 ;  /* 0x000000ff93c97208 */ /* 0x000fe20000000000 */
[----:B------:R-:W-:Y:S01]  /*2df0*/  FFMA.FTZ R144, R149, R203, R144 ;  /* 0x000000cb95907223 */ /* 0x000fe20000010090 */
[----:B------:R-:W-:Y:S01]  /*2e00*/  HADD2.F32 R142, -RZ, R116.H1_H1 ;  /* 0x30000074ff8e7230 */ /* 0x000fe20000004100 */
[----:B------:R-:W-:Y:S01]  /*2e10*/  LOP3.LUT P6, RZ, R163, 0xff, RZ, 0xc0, !PT ;  /* 0x000000ffa3ff7812 */ /* 0x000fe200078cc0ff */
[----:B------:R-:W-:Y:S01]  /*2e20*/  FADD.FTZ R204, R7, -R204 ;  /* 0x800000cc07cc7221 */ /* 0x000fe20000010000 */
[----:B------:R-:W-:Y:S01]  /*2e30*/  LOP3.LUT P0, RZ, R163, 0xff00, RZ, 0xc0, !PT ;  /* 0x0000ff00a3ff7812 */ /* 0x000fe2000780c0ff */
[----:B------:R-:W-:Y:S01]  /*2e40*/  FMUL.FTZ R141, R141, UR13 ;  /* 0x0000000d8d8d7c20 */ /* 0x000fe20008410000 */
[----:B------:R-:W-:Y:S01]  /*2e50*/  FSEL R146, R143, RZ, P6 ;  /* 0x000000ff8f927208 */ /* 0x000fe20003000000 */
[----:B------:R-:W-:Y:S01]  /*2e60*/  FMUL.FTZ R144, R144, UR13 ;  /* 0x0000000d90907c20 */ /* 0x000fe20008410000 */
[----:B------:R-:W-:Y:S01]  /*2e70*/  FSEL R147, R145, RZ, P0 ;  /* 0x000000ff91937208 */ /* 0x000fe20000000000 */
[----:B------:R-:W-:Y:S01]  /*2e80*/  FFMA.FTZ R142, R149, R204, R142 ;  /* 0x000000cc958e7223 */ /* 0x000fe2000001008e */
[----:B------:R-:W-:Y:S01]  /*2e90*/  LOP3.LUT P6, RZ, R162, 0xff0000, RZ, 0xc0, !PT ;  /* 0x00ff0000a2ff7812 */ /* 0x000fe200078cc0ff */
        /* <DEDUP_REMOVED lines=9> */
[----:B------:R-:W-:-:S02]  /*2f30*/  F2FP.F16.F32.PACK_AB R143, R201, R200 ;  /* 0x000000c8c98f723e */ /* 0x000fc400000000ff */
[----:B------:R-:W-:Y:S02]  /*2f40*/  F2FP.F16.F32.PACK_AB R142, R147, R146 ;  /* 0x00000092938e723e */ /* 0x000fe400000000ff */
[----:B------:R-:W-:Y:S02]  /*2f50*/  F2FP.F16.F32.PACK_AB R141, R144, R141 ;  /* 0x0000008d908d723e */ /* 0x000fe400000000ff */
[----:B------:R-:W-:Y:S01]  /*2f60*/  F2FP.F16.F32.PACK_AB R140, R145, R140 ;  /* 0x0000008c918c723e */ /* 0x000fe200000000ff */
[----:B------:R-:W-:Y:S06]  /*2f70*/  BRA `(.L_x_958) ;  /* 0x0000001800487947 */ /* 0x000fec0003800000 */
.L_x_959:
[-CC-:B------:R-:W-:Y:S01]  /*2f80*/  FFMA.FTZ R132, R19, R199.reuse, R202.reuse ;  /* 0x000000c713847223 */ /* 0x180fe200000100ca */
[--C-:B------:R-:W-:Y:S02]  /*2f90*/  HADD2.F32 R134, -RZ, R119.reuse.H0_H0 ;  /* 0x20000077ff867230 */ /* 0x100fe40000004100 */
[-CC-:B------:R-:W-:Y:S01]  /*2fa0*/  FFMA.FTZ R201, R22, R199.reuse, R202.reuse ;  /* 0x000000c716c97223 */ /* 0x180fe200000100ca */
[-C--:B------:R-:W-:Y:S01]  /*2fb0*/  FFMA.FTZ R141, R13, R199.reuse, R202 ;  /* 0x000000c70d8d7223 */ /* 0x080fe200000100ca */
[----:B------:R-:W-:Y:S01]  /*2fc0*/  FADD.FTZ R132, R17, -R132 ;  /* 0x8000008411847221 */ /* 0x000fe20000010000 */
[-C--:B------:R-:W-:Y:S01]  /*2fd0*/  FFMA.FTZ R133, R9, R199.reuse, R202 ;  /* 0x000000c709857223 */ /* 0x080fe200000100ca */
[----:B------:R-:W-:Y:S02]  /*2fe0*/  HADD2.F32 R144, -RZ, R119.H1_H1 ;  /* 0x30000077ff907230 */ /* 0x000fe40000004100 */
[----:B------:R-:W-:Y:S01]  /*2ff0*/  FADD.FTZ R142, R20, -R201 ;  /* 0x800000c9148e7221 */ /* 0x000fe20000010000 */
[----:B0----5:R-:W-:Y:S01]  /*3000*/  FFMA.FTZ R147, R149, R132, R134 ;  /* 0x0000008495937223 */ /* 0x021fe20000010086 */
[----:B------:R-:W-:Y:S01]  /*3010*/  FFMA.FTZ R132, R18, R199, R202 ;  /* 0x000000c712847223 */ /* 0x000fe200000100ca */
[----:B------:R-:W-:-:S02]  /*3020*/  HADD2.F32 R143, -RZ, R118.H0_H0 ;  /* 0x20000076ff8f7230 */ /* 0x000fc40000004100 */
[----:B------:R-:W-:Y:S01]  /*3030*/  FADD.FTZ R134, R16, -R141 ;  /* 0x8000008d10867221 */ /* 0x000fe20000010000 */
[----:B------:R-:W-:Y:S02]  /*3040*/  HADD2.F32 R135, -RZ, R117.H0_H0 ;  /* 0x20000075ff877230 */ /* 0x000fe40000004100 */
[----:B------:R-:W-:Y:S01]  /*3050*/  FADD.FTZ R140, R15, -R132 ;  /* 0x800000840f8c7221 */ /* 0x000fe20000010000 */
[----:B------:R-:W-:Y:S01]  /*3060*/  FADD.FTZ R132, R12, -R133 ;  /* 0x800000850c847221 */ /* 0x000fe20000010000 */
[C---:B------:R-:W-:Y:S01]  /*3070*/  FFMA.FTZ R200, R149.reuse, R142, R144 ;  /* 0x0000008e95c87223 */ /* 0x040fe20000010090 */
[----:B------:R-:W-:Y:S02]  /*3080*/  HADD2.F32 R145, -RZ, R118.H1_H1 ;  /* 0x30000076ff917230 */ /* 0x000fe40000004100 */
[C---:B------:R-:W-:Y:S01]  /*3090*/  FFMA.FTZ R144, R149.reuse, R134, R143 ;  /* 0x0000008695907223 */ /* 0x040fe2000001008f */
[----:B------:R-:W-:Y:S01]  /*30a0*/  FFMA.FTZ R143, R149, R132, R135 ;  /* 0x00000084958f7223 */ /* 0x000fe20000010087 */
[-CC-:B------:R-:W-:Y:S01]  /*30b0*/  FFMA.FTZ R132, R14, R199.reuse, R202.reuse ;  /* 0x000000c70e847223 */ /* 0x180fe200000100ca */
[----:B------:R-:W-:Y:S01]  /*30c0*/  FFMA.FTZ R133, R3, R199, R202 ;  /* 0x000000c703857223 */ /* 0x000fe200000100ca */
[----:B------:R-:W-:Y:S01]  /*30d0*/  FFMA.FTZ R145, R149, R140, R145 ;  /* 0x0000008c95917223 */ /* 0x000fe20000010091 */
[----:B------:R-:W-:-:S02]  /*30e0*/  HADD2.F32 R135, -RZ, R116.H0_H0 ;  /* 0x20000074ff877230 */ /* 0x000fc40000004100 */
[----:B------:R-:W-:Y:S01]  /*30f0*/  FADD.FTZ R140, R11, -R132 ;  /* 0x800000840b8c7221 */ /* 0x000fe20000010000 */
[----:B------:R-:W-:Y:S01]  /*3100*/  FADD.FTZ R132, R8, -R133 ;  /* 0x8000008508847221 */ /* 0x000fe20000010000 */
[----:B------:R-:W-:Y:S01]  /*3110*/  FFMA.FTZ R134, R10, R199, R202 ;  /* 0x000000c70a867223 */ /* 0x000fe200000100ca */
[----:B------:R-:W-:Y:S01]  /*3120*/  HADD2.F32 R141, -RZ, R116.H1_H1 ;  /* 0x30000074ff8d7230 */ /* 0x000fe20000004100 */
[----:B------:R-:W-:Y:S01]  /*3130*/  ISETP.GE.U32.AND P0, PT, R162, RZ, PT ;  /* 0x000000ffa200720c */ /* 0x000fe20003f06070 */
[----:B------:R-:W-:Y:S01]  /*3140*/  FFMA.FTZ R132, R149, R132, R135 ;  /* 0x0000008495847223 */ /* 0x000fe20000010087 */
[----:B------:R-:W-:Y:S01]  /*3150*/  FADD.FTZ R134, R7, -R134 ;  /* 0x8000008607867221 */ /* 0x000fe20000010000 */
[C---:B------:R-:W-:Y:S01]  /*3160*/  F2FP.F16.F32.PACK_AB R135, R200.reuse, R147 ;  /* 0x00000093c887723e */ /* 0x040fe200000000ff */
[----:B------:R-:W-:Y:S02]  /*3170*/  HADD2.F32 R142, -RZ, R117.H1_H1 ;  /* 0x30000075ff8e7230 */ /* 0x000fe40000004100 */
[----:B------:R-:W-:Y:S01]  /*3180*/  FMUL.FTZ R147, R147, UR13 ;  /* 0x0000000d93937c20 */ /* 0x000fe20008410000 */
[----:B------:R-:W-:Y:S01]  /*3190*/  FMUL.FTZ R133, R200, UR13 ;  /* 0x0000000dc8857c20 */ /* 0x000fe20008410000 */
[----:B------:R-:W-:Y:S01]  /*31a0*/  LOP3.LUT P6, RZ, R163, 0xff0000, RZ, 0xc0, !PT ;  /* 0x00ff0000a3ff7812 */ /* 0x000fe200078cc0ff */
[----:B------:R-:W-:Y:S01]  /*31b0*/  FFMA.FTZ R141, R149, R134, R141 ;  /* 0x00000086958d7223 */ /* 0x000fe2000001008d */
[----:B------:R-:W-:Y:S01]  /*31c0*/  ISETP.GE.U32.AND.EX P0, PT, R163, 0x1000000, PT, P0 ;  /* 0x01000000a300780c */ /* 0x000fe20003f06100 */
[----:B------:R-:W-:Y:S01]  /*31d0*/  FFMA.FTZ R146, R149, R140, R142 ;  /* 0x0000008c95927223 */ /* 0x000fe2000001008e */
[C---:B------:R-:W-:Y:S01]  /*31e0*/  F2FP.F16.F32.PACK_AB R134, R145.reuse, R144 ;  /* 0x000000909186723e */ /* 0x040fe200000000ff */
[----:B------:R-:W-:Y:S01]  /*31f0*/  FMUL.FTZ R145, R145, UR13 ;  /* 0x0000000d91917c20 */ /* 0x000fe20008410000 */
[----:B------:R-:W-:Y:S01]  /*3200*/  FSEL R203, R147, RZ, P6 ;  /* 0x000000ff93cb7208 */ /* 0x000fe20003000000 */
[----:B------:R-:W-:Y:S01]  /*3210*/  FMUL.FTZ R140, R144, UR13 ;  /* 0x0000000d908c7c20 */ /* 0x000fe20008410000 */
[----:B------:R-:W-:Y:S01]  /*3220*/  FSEL R204, R133, RZ, P0 ;  /* 0x000000ff85cc7208 */ /* 0x000fe20000000000 */
[----:B------:R-:W-:Y:S01]  /*3230*/  FMUL.FTZ R133, R143, UR13 ;  /* 0x0000000d8f857c20 */ /* 0x000fe20008410000 */
[----:B------:R-:W-:Y:S01]  /*3240*/  LOP3.LUT P6, RZ, R163, 0xff00, RZ, 0xc0, !PT ;  /* 0x0000ff00a3ff7812 */ /* 0x000fe200078cc0ff */
[----:B------:R-:W-:Y:S01]  /*3250*/  FMUL.FTZ R142, R141, UR13 ;  /* 0x0000000d8d8e7c20 */ /* 0x000fe20008410000 */
[----:B------:R-:W-:-:S02]  /*3260*/  LOP3.LUT P0, RZ, R163, 0xff, RZ, 0xc0, !PT ;  /* 0x000000ffa3ff7812 */ /* 0x000fc4000780c0ff */
[----:B------:R-:W-:Y:S01]  /*3270*/  FSEL R201, R145, RZ, P6 ;  /* 0x000000ff91c97208 */ /* 0x000fe20003000000 */
[----:B------:R-:W-:Y:S01]  /*3280*/  FMUL.FTZ R145, R146, UR13 ;  /* 0x0000000d92917c20 */ /* 0x000fe20008410000 */
[----:B------:R-:W-:Y:S01]  /*3290*/  FSEL R200, R140, RZ, P0 ;  /* 0x000000ff8cc87208 */ /* 0x000fe20000000000 */
[----:B------:R-:W-:Y:S01]  /*32a0*/  FMUL.FTZ R140, R132, UR13 ;  /* 0x0000000d848c7c20 */ /* 0x000fe20008410000 */
[C---:B------:R-:W-:Y:S02]  /*32b0*/  LOP3.LUT P0, RZ, R162.reuse, 0xff0000, RZ, 0xc0, !PT ;  /* 0x00ff0000a2ff7812 */ /* 0x040fe4000780c0ff */
[----:B------:R-:W-:Y:S02]  /*32c0*/  LOP3.LUT P6, RZ, R162, 0xff000000, RZ, 0xc0, !PT ;  /* 0xff000000a2ff7812 */ /* 0x000fe400078cc0ff */
[----:B------:R-:W-:Y:S02]  /*32d0*/  FSEL R144, R133, RZ, P0 ;  /* 0x000000ff85907208 */ /* 0x000fe40000000000 */
[----:B------:R-:W-:-:S02]  /*32e0*/  FSEL R147, R145, RZ, P6 ;  /* 0x000000ff91937208 */ /* 0x000fc40003000000 */
[C---:B------:R-:W-:Y:S02]  /*32f0*/  LOP3.LUT P0, RZ, R162.reuse, 0xff, RZ, 0xc0, !PT ;  /* 0x000000ffa2ff7812 */ /* 0x040fe4000780c0ff */
[----:B------:R-:W-:Y:S02]  /*3300*/  LOP3.LUT P6, RZ, R162, 0xff00, RZ, 0xc0, !PT ;  /* 0x0000ff00a2ff7812 */ /* 0x000fe400078cc0ff */
[----:B------:R-:W-:Y:S02]  /*3310*/  FSEL R140, R140, RZ, P0 ;  /* 0x000000ff8c8c7208 */ /* 0x000fe40000000000 */
[----:B------:R-:W-:Y:S02]  /*3320*/  FSEL R145, R142, RZ, P6 ;  /* 0x000000ff8e917208 */ /* 0x000fe40003000000 */
[----:B------:R-:W-:Y:S02]  /*3330*/  F2FP.F16.F32.PACK_AB R133, R146, R143 ;  /* 0x0000008f9285723e */ /* 0x000fe400000000ff */
[----:B------:R-:W-:-:S02]  /*3340*/  F2FP.F16.F32.PACK_AB R132, R141, R132 ;  /* 0x000000848d84723e */ /* 0x000fc400000000ff */
[----:B------:R-:W-:Y:S02]  /*3350*/  F2FP.F16.F32.PACK_AB R143, R204, R203 ;  /* 0x000000cbcc8f723e */ /* 0x000fe400000000ff */
[----:B------:R-:W-:Y:S02]  /*3360*/  F2FP.F16.F32.PACK_AB R142, R201, R200 ;  /* 0x000000c8c98e723e */ /* 0x000fe400000000ff */
[----:B------:R-:W-:Y:S02]  /*3370*/  F2FP.F16.F32.PACK_AB R141, R147, R144 ;  /* 0x00000090938d723e */ /* 0x000fe400000000ff */
[----:B------:R-:W-:Y:S01]  /*3380*/  F2FP.F16.F32.PACK_AB R140, R145, R140 ;  /* 0x0000008c918c723e */ /* 0x000fe200000000ff */
[----:B------:R-:W-:Y:S06]  /*3390*/  BRA `(.L_x_958) ;  /* 0x0000001400407947 */ /* 0x000fec0003800000 */
.L_x_955:
        /* <DEDUP_REMOVED lines=10> */
[----:B------:R-:W-:Y:S01]  /*3440*/  LOP3.LUT P6, RZ, R163, 0xff0000, RZ, 0xc0, !PT ;  /* 0x00ff0000a3ff7812 */ /* 0x000fe200078cc0ff */
[-C--:B------:R-:W-:Y:S01]  /*3450*/  FFMA.FTZ R145, R3, R199.reuse, R202 ;  /* 0x000000c703917223 */ /* 0x080fe200000100ca */
[----:B------:R-:W-:Y:S01]  /*3460*/  FADD.FTZ R112, R17, -R112 ;  /* 0x8000007011707221 */ /* 0x000fe20000010000 */
[----:B------:R-:W-:Y:S01]  /*3470*/  FADD.FTZ R114, R20, -R113 ;  /* 0x8000007114727221 */ /* 0x000fe20000010000 */
[----:B------:R-:W-:Y:S01]  /*3480*/  LOP3.LUT P0, RZ, R161, 0xff0000, RZ, 0xc0, !PT ;  /* 0x00ff0000a1ff7812 */ /* 0x000fe2000780c0ff */
[----:B------:R-:W-:Y:S01]  /*3490*/  FFMA.FTZ R113, R13, R199, R202 ;  /* 0x000000c70d717223 */ /* 0x000fe200000100ca */
[C---:B-----5:R-:W-:Y:S01]  /*34a0*/  FMUL.FTZ R112, R149.reuse, R112 ;  /* 0x0000007095707220 */ /* 0x060fe20000410000 */
[----:B------:R-:W-:-:S03]  /*34b0*/  FMUL.FTZ R114, R149, R114 ;  /* 0x0000007295727220 */ /* 0x000fc60000410000 */
[----:B------:R-:W-:Y:S01]  /*34c0*/  FMUL.FTZ R112, R112, UR13 ;  /* 0x0000000d70707c20 */ /* 0x000fe20008410000 */
[----:B------:R-:W-:Y:S01]  /*34d0*/  FMUL.FTZ R140, R114, UR13 ;  /* 0x0000000d728c7c20 */ /* 0x000fe20008410000 */
[----:B------:R-:W-:Y:S01]  /*34e0*/  FADD.FTZ R114, R16, -R113 ;  /* 0x8000007110727221 */ /* 0x000fe20000010000 */
[----:B------:R-:W-:Y:S02]  /*34f0*/  FFMA.FTZ R113, R9, R199, R202 ;  /* 0x000000c709717223 */ /* 0x000fe400000100ca */
[C---:B------:R-:W-:Y:S01]  /*3500*/  FSEL R143, R112.reuse, RZ, P6 ;  /* 0x000000ff708f7208 */ /* 0x040fe20003000000 */
[----:B------:R-:W-:Y:S01]  /*3510*/  FMUL.FTZ R114, R149, R114 ;  /* 0x0000007295727220 */ /* 0x000fe20000410000 */
[----:B------:R-:W-:Y:S02]  /*3520*/  FSEL R115, R112, RZ, P0 ;  /* 0x000000ff70737208 */ /* 0x000fe40000000000 */
[----:B------:R-:W-:Y:S01]  /*3530*/  ISETP.GE.U32.AND P6, PT, R160, RZ, PT ;  /* 0x000000ffa000720c */ /* 0x000fe20003fc6070 */
[----:B------:R-:W-:Y:S01]  /*3540*/  FMUL.FTZ R114, R114, UR13 ;  /* 0x0000000d72727c20 */ /* 0x000fe20008410000 */
[----:B------:R-:W-:-:S02]  /*3550*/  ISETP.GE.U32.AND P0, PT, R162, RZ, PT ;  /* 0x000000ffa200720c */ /* 0x000fc40003f06070 */
[----:B------:R-:W-:Y:S02]  /*3560*/  ISETP.GE.U32.AND.EX P6, PT, R161, 0x1000000, PT, P6 ;  /* 0x01000000a100780c */ /* 0x000fe40003fc6160 */
[C---:B------:R-:W-:Y:S02]  /*3570*/  ISETP.GE.U32.AND.EX P0, PT, R163.reuse, 0x1000000, PT, P0 ;  /* 0x01000000a300780c */ /* 0x040fe40003f06100 */
[C---:B------:R-:W-:Y:S02]  /*3580*/  FSEL R112, R140.reuse, RZ, P6 ;  /* 0x000000ff8c707208 */ /* 0x040fe40003000000 */
[----:B------:R-:W-:Y:S01]  /*3590*/  FSEL R142, R140, RZ, P0 ;  /* 0x000000ff8c8e7208 */ /* 0x000fe20000000000 */
[----:B------:R-:W-:Y:S01]  /*35a0*/  FFMA.FTZ R140, R18, R199, R202 ;  /* 0x000000c7128c7223 */ /* 0x000fe200000100ca */
[----:B------:R-:W-:Y:S01]  /*35b0*/  F2FP.F16.F32.PACK_AB R115, R112, R115 ;  /* 0x000000737073723e */ /* 0x000fe200000000ff */
[----:B------:R-:W-:Y:S01]  /*35c0*/  FADD.FTZ R112, R12, -R113 ;  /* 0x800000710c707221 */ /* 0x000fe20000010000 */
[----:B------:R-:W-:Y:S01]  /*35d0*/  LOP3.LUT P0, RZ, R163, 0xff, RZ, 0xc0, !PT ;  /* 0x000000ffa3ff7812 */ /* 0x000fe2000780c0ff */
[----:B------:R-:W-:Y:S01]  /*35e0*/  FADD.FTZ R140, R15, -R140 ;  /* 0x8000008c0f8c7221 */ /* 0x000fe20000010000 */
[----:B------:R-:W-:Y:S01]  /*35f0*/  LOP3.LUT P6, RZ, R161, 0xff, RZ, 0xc0, !PT ;  /* 0x000000ffa1ff7812 */ /* 0x000fe200078cc0ff */
[C---:B------:R-:W-:Y:S01]  /*3600*/  FMUL.FTZ R113, R149.reuse, R112 ;  /* 0x0000007095717220 */ /* 0x040fe20000410000 */
[----:B------:R-:W-:Y:S01]  /*3610*/  FSEL R200, R114, RZ, P0 ;  /* 0x000000ff72c87208 */ /* 0x000fe20000000000 */
[----:B------:R-:W-:Y:S01]  /*3620*/  FMUL.FTZ R140, R149, R140 ;  /* 0x0000008c958c7220 */ /* 0x000fe20000410000 */
[----:B------:R-:W-:Y:S01]  /*3630*/  LOP3.LUT P0, RZ, R163, 0xff00, RZ, 0xc0, !PT ;  /* 0x0000ff00a3ff7812 */ /* 0x000fe2000780c0ff */
[-CC-:B------:R-:W-:Y:S01]  /*3640*/  FFMA.FTZ R112, R10, R199.reuse, R202.reuse ;  /* 0x000000c70a707223 */ /* 0x180fe200000100ca */
[----:B------:R-:W-:Y:S01]  /*3650*/  FSEL R114, R114, RZ, P6 ;  /* 0x000000ff72727208 */ /* 0x000fe20003000000 */
[----:B------:R-:W-:Y:S01]  /*3660*/  FMUL.FTZ R141, R140, UR13 ;  /* 0x0000000d8c8d7c20 */ /* 0x000fe20008410000 */
[----:B------:R-:W-:Y:S01]  /*3670*/  FFMA.FTZ R140, R14, R199, R202 ;  /* 0x000000c70e8c7223 */ /* 0x000fe200000100ca */
[----:B------:R-:W-:Y:S01]  /*3680*/  LOP3.LUT P6, RZ, R161, 0xff00, RZ, 0xc0, !PT ;  /* 0x0000ff00a1ff7812 */ /* 0x000fe200078cc0ff */
[----:B------:R-:W-:Y:S01]  /*3690*/  FMUL.FTZ R113, R113, UR13 ;  /* 0x0000000d71717c20 */ /* 0x000fe20008410000 */
[----:B------:R-:W-:Y:S01]  /*36a0*/  F2FP.F16.F32.PACK_AB R143, R142, R143 ;  /* 0x0000008f8e8f723e */ /* 0x000fe200000000ff */
[----:B------:R-:W-:Y:S01]  /*36b0*/  FADD.FTZ R140, R11, -R140 ;  /* 0x8000008c0b8c7221 */ /* 0x000fe20000010000 */
[----:B------:R-:W-:Y:S01]  /*36c0*/  FSEL R203, R141, RZ, P0 ;  /* 0x000000ff8dcb7208 */ /* 0x000fe20000000000 */
[----:B------:R-:W-:Y:S01]  /*36d0*/  FADD.FTZ R112, R7, -R112 ;  /* 0x8000007007707221 */ /* 0x000fe20000010000 */
[----:B------:R-:W-:Y:S01]  /*36e0*/  LOP3.LUT P0, RZ, R162, 0xff0000, RZ, 0xc0, !PT ;  /* 0x00ff0000a2ff7812 */ /* 0x000fe2000780c0ff */
[----:B------:R-:W-:Y:S01]  /*36f0*/  FMUL.FTZ R142, R149, R140 ;  /* 0x0000008c958e7220 */ /* 0x000fe20000410000 */
[----:B------:R-:W-:Y:S01]  /*3700*/  FSEL R141, R141, RZ, P6 ;  /* 0x000000ff8d8d7208 */ /* 0x000fe20003000000 */
[----:B------:R-:W-:Y:S01]  /*3710*/  FMUL.FTZ R140, R149, R112 ;  /* 0x00000070958c7220 */ /* 0x000fe20000410000 */
[----:B------:R-:W-:Y:S01]  /*3720*/  LOP3.LUT P6, RZ, R160, 0xff0000, RZ, 0xc0, !PT ;  /* 0x00ff0000a0ff7812 */ /* 0x000fe200078cc0ff */
[----:B------:R-:W-:Y:S01]  /*3730*/  FMUL.FTZ R142, R142, UR13 ;  /* 0x0000000d8e8e7c20 */ /* 0x000fe20008410000 */
[C---:B0-----:R-:W-:Y:S01]  /*3740*/  FSEL R146, R113.reuse, RZ, P0 ;  /* 0x000000ff71927208 */ /* 0x041fe20000000000 */
        /* <DEDUP_REMOVED lines=8> */
[----:B------:R-:W-:Y:S02]  /*37d0*/  LOP3.LUT P0, RZ, R162, 0xff00, RZ, 0xc0, !PT ;  /* 0x0000ff00a2ff7812 */ /* 0x000fe4000780c0ff */
[----:B------:R-:W-:Y:S02]  /*37e0*/  FSEL R140, R142, RZ, P6 ;  /* 0x000000ff8e8c7208 */ /* 0x000fe40003000000 */
[C---:B------:R-:W-:Y:S02]  /*37f0*/  LOP3.LUT P6, RZ, R160.reuse, 0xff00, RZ, 0xc0, !PT ;  /* 0x0000ff00a0ff7812 */ /* 0x040fe400078cc0ff */
[----:B------:R-:W-:Y:S02]  /*3800*/  FSEL R147, R145, RZ, P0 ;  /* 0x000000ff91937208 */ /* 0x000fe40000000000 */
[----:B------:R-:W-:-:S02]  /*3810*/  LOP3.LUT P0, RZ, R160, 0xff, RZ, 0xc0, !PT ;  /* 0x000000ffa0ff7812 */ /* 0x000fc4000780c0ff */
[----:B------:R-:W-:Y:S02]  /*3820*/  FSEL R145, R145, RZ, P6 ;  /* 0x000000ff91917208 */ /* 0x000fe40003000000 */
[----:B------:R-:W-:Y:S02]  /*3830*/  LOP3.LUT P6, RZ, R162, 0xff, RZ, 0xc0, !PT ;  /* 0x000000ffa2ff7812 */ /* 0x000fe400078cc0ff */
[C---:B------:R-:W-:Y:S02]  /*3840*/  FSEL R112, R144.reuse, RZ, P0 ;  /* 0x000000ff90707208 */ /* 0x040fe40000000000 */
        /* <DEDUP_REMOVED lines=8> */
.L_x_961:
        /* <DEDUP_REMOVED lines=9> */
[C---:B------:R-:W-:Y:S01]  /*3960*/  FMUL.FTZ R114, R135.reuse, UR13 ;  /* 0x0000000d87727c20 */ /* 0x040fe20008410000 */
[----:B------:R-:W-:-:S03]  /*3970*/  F2FP.F16.F32.PACK_AB R135, R135, R112 ;  /* 0x000000708787723e */ /* 0x000fc600000000ff */
[C---:B------:R-:W-:Y:S02]  /*3980*/  FSEL R143, R113.reuse, RZ, P6 ;  /* 0x000000ff718f7208 */ /* 0x040fe40003000000 */
[----:B------:R-:W-:Y:S01]  /*3990*/  FSEL R115, R113, RZ, P0 ;  /* 0x000000ff71737208 */ /* 0x000fe20000000000 */
[-CC-:B------:R-:W-:Y:S01]  /*39a0*/  FFMA.FTZ R113, R13, R199.reuse, R202.reuse ;  /* 0x000000c70d717223 */ /* 0x180fe200000100ca */
[----:B------:R-:W-:Y:S02]  /*39b0*/  ISETP.GE.U32.AND P6, PT, R160, RZ, PT ;  /* 0x000000ffa000720c */ /* 0x000fe40003fc6070 */
[----:B------:R-:W-:Y:S01]  /*39c0*/  ISETP.GE.U32.AND P0, PT, R162, RZ, PT ;  /* 0x000000ffa200720c */ /* 0x000fe20003f06070 */
[----:B------:R-:W-:Y:S01]  /*39d0*/  FADD.FTZ R112, R16, -R113 ;  /* 0x8000007110707221 */ /* 0x000fe20000010000 */
[----:B------:R-:W-:Y:S01]  /*39e0*/  ISETP.GE.U32.AND.EX P6, PT, R161, 0x1000000, PT, P6 ;  /* 0x01000000a100780c */ /* 0x000fe20003fc6160 */
[----:B------:R-:W-:Y:S01]  /*39f0*/  FFMA.FTZ R113, R9, R199, R202 ;  /* 0x000000c709717223 */ /* 0x000fe200000100ca */
[----:B------:R-:W-:Y:S01]  /*3a00*/  ISETP.GE.U32.AND.EX P0, PT, R163, 0x1000000, PT, P0 ;  /* 0x01000000a300780c */ /* 0x000fe20003f06100 */
[----:B------:R-:W-:Y:S01]  /*3a10*/  FMUL.FTZ R134, R149, R112 ;  /* 0x0000007095867220 */ /* 0x000fe20000410000 */
[----:B------:R-:W-:-:S02]  /*3a20*/  FSEL R140, R114, RZ, P6 ;  /* 0x000000ff728c7208 */ /* 0x000fc40003000000 */
[----:B------:R-:W-:Y:S01]  /*3a30*/  FSEL R132, R114, RZ, P0 ;  /* 0x000000ff72847208 */ /* 0x000fe20000000000 */
[----:B------:R-:W-:Y:S01]  /*3a40*/  FFMA.FTZ R114, R18, R199, R202 ;  /* 0x000000c712727223 */ /* 0x000fe200000100ca */
[----:B------:R-:W-:Y:S02]  /*3a50*/  LOP3.LUT P0, RZ, R163, 0xff, RZ, 0xc0, !PT ;  /* 0x000000ffa3ff7812 */ /* 0x000fe4000780c0ff */
[----:B------:R-:W-:Y:S01]  /*3a60*/  LOP3.LUT P6, RZ, R161, 0xff, RZ, 0xc0, !PT ;  /* 0x000000ffa1ff7812 */ /* 0x000fe200078cc0ff */
[----:B------:R-:W-:Y:S01]  /*3a70*/  FADD.FTZ R112, R15, -R114 ;  /* 0x800000720f707221 */ /* 0x000fe20000010000 */
[----:B------:R-:W-:Y:S01]  /*3a80*/  FMUL.FTZ R114, R134, UR13 ;  /* 0x0000000d86727c20 */ /* 0x000fe20008410000 */
[----:B------:R-:W-:Y:S02]  /*3a90*/  F2FP.F16.F32.PACK_AB R115, R140, R115 ;  /* 0x000000738c73723e */ /* 0x000fe400000000ff */
[----:B------:R-:W-:Y:S01]  /*3aa0*/  FMUL.FTZ R133, R149, R112 ;  /* 0x0000007095857220 */ /* 0x000fe20000410000 */
[----:B------:R-:W-:Y:S01]  /*3ab0*/  FADD.FTZ R112, R12, -R113 ;  /* 0x800000710c707221 */ /* 0x000fe20000010000 */
[----:B------:R-:W-:-:S02]  /*3ac0*/  FSEL R142, R114, RZ, P0 ;  /* 0x000000ff728e7208 */ /* 0x000fc40000000000 */
[----:B------:R-:W-:Y:S01]  /*3ad0*/  FSEL R140, R114, RZ, P6 ;  /* 0x000000ff728c7208 */ /* 0x000fe20003000000 */
[----:B------:R-:W-:Y:S01]  /*3ae0*/  FFMA.FTZ R114, R14, R199, R202 ;  /* 0x000000c70e727223 */ /* 0x000fe200000100ca */
[----:B------:R-:W-:Y:S01]  /*3af0*/  F2FP.F16.F32.PACK_AB R143, R132, R143 ;  /* 0x0000008f848f723e */ /* 0x000fe200000000ff */
[C---:B------:R-:W-:Y:S01]  /*3b00*/  FMUL.FTZ R113, R133.reuse, UR13 ;  /* 0x0000000d85717c20 */ /* 0x040fe20008410000 */
[----:B------:R-:W-:Y:S01]  /*3b10*/  F2FP.F16.F32.PACK_AB R134, R133, R134 ;  /* 0x000000868586723e */ /* 0x000fe200000000ff */
[----:B------:R-:W-:Y:S01]  /*3b20*/  FMUL.FTZ R133, R149, R112 ;  /* 0x0000007095857220 */ /* 0x000fe20000410000 */
[----:B------:R-:W-:Y:S01]  /*3b30*/  FADD.FTZ R132, R11, -R114 ;  /* 0x800000720b847221 */ /* 0x000fe20000010000 */
[----:B------:R-:W-:Y:S01]  /*3b40*/  LOP3.LUT P0, RZ, R163, 0xff00, RZ, 0xc0, !PT ;  /* 0x0000ff00a3ff7812 */ /* 0x000fe2000780c0ff */
[-C--:B------:R-:W-:Y:S01]  /*3b50*/  FFMA.FTZ R112, R10, R199.reuse, R202 ;  /* 0x000000c70a707223 */ /* 0x080fe200000100ca */
[----:B------:R-:W-:Y:S01]  /*3b60*/  LOP3.LUT P6, RZ, R161, 0xff00, RZ, 0xc0, !PT ;  /* 0x0000ff00a1ff7812 */ /* 0x000fe200078cc0ff */
        /* <DEDUP_REMOVED lines=9> */
[C---:B------:R-:W-:Y:S01]  /*3c00*/  F2FP.F16.F32.PACK_AB R133, R132.reuse, R133 ;  /* 0x000000858485723e */ /* 0x040fe200000000ff */
[----:B------:R-:W-:Y:S01]  /*3c10*/  FMUL.FTZ R132, R132, UR13 ;  /* 0x0000000d84847c20 */ /* 0x000fe20008410000 */
[----:B0-----:R-:W-:Y:S01]  /*3c20*/  FSEL R146, R114, RZ, P0 ;  /* 0x000000ff72927208 */ /* 0x001fe20000000000 */
[----:B------:R-:W-:Y:S01]  /*3c30*/  FADD.FTZ R112, R8, -R113 ;  /* 0x8000007108707221 */ /* 0x000fe20000010000 */
[----:B------:R-:W-:Y:S01]  /*3c40*/  FSEL R200, R114, RZ, P6 ;  /* 0x000000ff72c87208 */ /* 0x000fe20003000000 */
[----:B------:R-:W-:Y:S01]  /*3c50*/  FMUL.FTZ R113, R141, UR13 ;  /* 0x0000000d8d717c20 */ /* 0x000fe20008410000 */
[----:B------:R-:W-:Y:S01]  /*3c60*/  LOP3.LUT P0, RZ, R162, 0xff000000, RZ, 0xc0, !PT ;  /* 0xff000000a2ff7812 */ /* 0x000fe2000780c0ff */
[----:B------:R-:W-:Y:S01]  /*3c70*/  FMUL.FTZ R112, R149, R112 ;  /* 0x0000007095707220 */ /* 0x000fe20000410000 */
[----:B------:R-:W-:-:S02]  /*3c80*/  LOP3.LUT P6, RZ, R160, 0xff000000, RZ, 0xc0, !PT ;  /* 0xff000000a0ff7812 */ /* 0x000fc400078cc0ff */
[C---:B------:R-:W-:Y:S02]  /*3c90*/  FSEL R201, R132.reuse, RZ, P0 ;  /* 0x000000ff84c97208 */ /* 0x040fe40000000000 */
[----:B------:R-:W-:Y:S02]  /*3ca0*/  FSEL R203, R132, RZ, P6 ;  /* 0x000000ff84cb7208 */ /* 0x000fe40003000000 */
[----:B------:R-:W-:Y:S02]  /*3cb0*/  LOP3.LUT P0, RZ, R162, 0xff00, RZ, 0xc0, !PT ;  /* 0x0000ff00a2ff7812 */ /* 0x000fe4000780c0ff */
[----:B------:R-:W-:Y:S02]  /*3cc0*/  LOP3.LUT P6, RZ, R160, 0xff00, RZ, 0xc0, !PT ;  /* 0x0000ff00a0ff7812 */ /* 0x000fe400078cc0ff */
[----:B------:R-:W-:Y:S01]  /*3cd0*/  F2FP.F16.F32.PACK_AB R132, R141, R112 ;  /* 0x000000708d84723e */ /* 0x000fe200000000ff */
[----:B------:R-:W-:Y:S01]  /*3ce0*/  FMUL.FTZ R112, R112, UR13 ;  /* 0x0000000d70707c20 */ /* 0x000fe20008410000 */
[----:B------:R-:W-:-:S02]  /*3cf0*/  FSEL R145, R113, RZ, P0 ;  /* 0x000000ff71917208 */ /* 0x000fc40000000000 */
[----:B------:R-:W-:Y:S02]  /*3d00*/  FSEL R147, R113, RZ, P6 ;  /* 0x000000ff71937208 */ /* 0x000fe40003000000 */
[----:B------:R-:W-:Y:S02]  /*3d10*/  LOP3.LUT P0, RZ, R160, 0xff, RZ, 0xc0, !PT ;  /* 0x000000ffa0ff7812 */ /* 0x000fe4000780c0ff */
[----:B------:R-:W-:Y:S02]  /*3d20*/  LOP3.LUT P6, RZ, R162, 0xff, RZ, 0xc0, !PT ;  /* 0x000000ffa2ff7812 */ /* 0x000fe400078cc0ff */
[----:B------:R-:W-:Y:S02]  /*3d30*/  F2FP.F16.F32.PACK_AB R114, R207, R140 ;  /* 0x0000008ccf72723e */ /* 0x000fe400000000ff */
[C---:B------:R-:W-:Y:S02]  /*3d40*/  FSEL R144, R112.reuse, RZ, P0 ;  /* 0x000000ff70907208 */ /* 0x040fe40000000000 */
[----:B------:R-:W-:-:S02]  /*3d50*/  FSEL R140, R112, RZ, P6 ;  /* 0x000000ff708c7208 */ /* 0x000fc40003000000 */
[----:B------:R-:W-:Y:S02]  /*3d60*/  F2FP.F16.F32.PACK_AB R142, R205, R142 ;  /* 0x0000008ecd8e723e */ /* 0x000fe400000000ff */
[----:B------:R-:W-:Y:S02]  /*3d70*/  F2FP.F16.F32.PACK_AB R113, R203, R200 ;  /* 0x000000c8cb71723e */ /* 0x000fe400000000ff */
[----:B------:R-:W-:Y:S02]  /*3d80*/  F2FP.F16.F32.PACK_AB R141, R201, R146 ;  /* 0x00000092c98d723e */ /* 0x000fe400000000ff */
[----:B------:R-:W-:Y:S02]  /*3d90*/  F2FP.F16.F32.PACK_AB R112, R147, R144 ;  /* 0x000000909370723e */ /* 0x000fe400000000ff */
[----:B------:R-:W-:Y:S01]  /*3da0*/  F2FP.F16.F32.PACK_AB R140, R145, R140 ;  /* 0x0000008c918c723e */ /* 0x000fe200000000ff */
[----:B------:R-:W-:Y:S06]  /*3db0*/  BRA `(.L_x_958) ;  /* 0x0000000800b87947 */ /* 0x000fec0003800000 */
.L_x_960:
[----:B------:R-:W-:Y:S01]  /*3dc0*/  UMOV UR4, UR6 ;  /* 0x0000000600047c82 */ /* 0x000fe20008000000 */
[----:B------:R-:W-:Y:S01]  /*3dd0*/  UMOV UR5, UR7 ;  /* 0x0000000700057c82 */ /* 0x000fe20008000000 */
[----:B------:R-:W-:-:S04]  /*3de0*/  UISETP.NE.U32.AND UP0, UPT, UR4, URZ, UPT ;  /* 0x000000ff0400728c */ /* 0x000fc8000bf05070 */
[----:B------:R-:W-:-:S09]  /*3df0*/  UISETP.NE.AND.EX UP0, UPT, UR5, URZ, UPT, UP0 ;  /* 0x000000ff0500728c */ /* 0x000fd2000bf05300 */
[----:B------:R-:W-:Y:S05]  /*3e00*/  BRA.U UP0, `(.L_x_962) ;  /* 0x00000005004c7547 */ /* 0x000fea000b800000 */
[-CC-:B------:R-:W-:Y:S01]  /*3e10*/  FFMA.FTZ R112, R19, R199.reuse, R202.reuse ;  /* 0x000000c713707223 */ /* 0x180fe200000100ca */
[-CC-:B------:R-:W-:Y:S01]  /*3e20*/  FFMA.FTZ R113, R13, R199.reuse, R202.reuse ;  /* 0x000000c70d717223 */ /* 0x180fe200000100ca */
[--C-:B------:R-:W-:Y:S02]  /*3e30*/  HADD2.F32 R140, -RZ, R119.reuse.H0_H0 ;  /* 0x20000077ff8c7230 */ /* 0x100fe40000004100 */
[-C--:B------:R-:W-:Y:S01]  /*3e40*/  FFMA.FTZ R141, R22, R199.reuse, R202 ;  /* 0x000000c7168d7223 */ /* 0x080fe200000100ca */
[--C-:B------:R-:W-:Y:S02]  /*3e50*/  HADD2.F32 R115, -RZ, R118.reuse.H0_H0 ;  /* 0x20000076ff737230 */ /* 0x100fe40000004100 */
[----:B------:R-:W-:Y:S01]  /*3e60*/  FADD.FTZ R114, R17, -R112 ;  /* 0x8000007011727221 */ /* 0x000fe20000010000 */
[----:B------:R-:W-:Y:S01]  /*3e70*/  FADD.FTZ R112, R16, -R113 ;  /* 0x8000007110707221 */ /* 0x000fe20000010000 */
[----:B------:R-:W-:Y:S02]  /*3e80*/  HADD2.F32 R143, -RZ, R119.H1_H1 ;  /* 0x30000077ff8f7230 */ /* 0x000fe40000004100 */
[----:B------:R-:W-:Y:S01]  /*3e90*/  FADD.FTZ R142, R20, -R141 ;  /* 0x8000008d148e7221 */ /* 0x000fe20000010000 */
[C---:B0----5:R-:W-:Y:S01]  /*3ea0*/  FFMA.FTZ R147, R149.reuse, R114, R140 ;  /* 0x0000007295937223 */ /* 0x061fe2000001008c */
[----:B------:R-:W-:Y:S01]  /*3eb0*/  FFMA.FTZ R144, R149, R112, R115 ;  /* 0x0000007095907223 */ /* 0x000fe20000010073 */
[-CC-:B------:R-:W-:Y:S01]  /*3ec0*/  FFMA.FTZ R114, R18, R199.reuse, R202.reuse ;  /* 0x000000c712727223 */ /* 0x180fe200000100ca */
[-CC-:B------:R-:W-:Y:S01]  /*3ed0*/  FFMA.FTZ R112, R14, R199.reuse, R202.reuse ;  /* 0x000000c70e707223 */ /* 0x180fe200000100ca */
[----:B------:R-:W-:Y:S01]  /*3ee0*/  FFMA.FTZ R113, R3, R199, R202 ;  /* 0x000000c703717223 */ /* 0x000fe200000100ca */
[----:B------:R-:W-:Y:S01]  /*3ef0*/  FFMA.FTZ R200, R149, R142, R143 ;  /* 0x0000008e95c87223 */ /* 0x000fe2000001008f */
[----:B------:R-:W-:-:S02]  /*3f00*/  HADD2.F32 R146, -RZ, R118.H1_H1 ;  /* 0x30000076ff927230 */ /* 0x000fc40000004100 */
[----:B------:R-:W-:Y:S01]  /*3f10*/  FADD.FTZ R142, R15, -R114 ;  /* 0x800000720f8e7221 */ /* 0x000fe20000010000 */
[--C-:B------:R-:W-:Y:S02]  /*3f20*/  HADD2.F32 R115, -RZ, R116.reuse.H0_H0 ;  /* 0x20000074ff737230 */ /* 0x100fe40000004100 */
[----:B------:R-:W-:Y:S01]  /*3f30*/  FADD.FTZ R140, R11, -R112 ;  /* 0x800000700b8c7221 */ /* 0x000fe20000010000 */
[-C--:B------:R-:W-:Y:S01]  /*3f40*/  FFMA.FTZ R141, R9, R199.reuse, R202 ;  /* 0x000000c7098d7223 */ /* 0x080fe200000100ca */
[----:B------:R-:W-:Y:S01]  /*3f50*/  FADD.FTZ R112, R8, -R113 ;  /* 0x8000007108707221 */ /* 0x000fe20000010000 */
[----:B------:R-:W-:Y:S01]  /*3f60*/  ISETP.GE.U32.AND P0, PT, R160, RZ, PT ;  /* 0x000000ffa000720c */ /* 0x000fe20003f06070 */
[--C-:B------:R-:W-:Y:S02]  /*3f70*/  HADD2.F32 R143, -RZ, R117.reuse.H0_H0 ;  /* 0x20000075ff8f7230 */ /* 0x100fe40000004100 */
[C---:B------:R-:W-:Y:S01]  /*3f80*/  FFMA.FTZ R146, R149.reuse, R142, R146 ;  /* 0x0000008e95927223 */ /* 0x040fe20000010092 */
[----:B------:R-:W-:Y:S01]  /*3f90*/  FADD.FTZ R114, R12, -R141 ;  /* 0x8000008d0c727221 */ /* 0x000fe20000010000 */
[----:B------:R-:W-:Y:S01]  /*3fa0*/  FFMA.FTZ R142, R149, R112, R115 ;  /* 0x00000070958e7223 */ /* 0x000fe20000010073 */
[----:B------:R-:W-:Y:S01]  /*3fb0*/  FFMA.FTZ R112, R10, R199, R202 ;  /* 0x000000c70a707223 */ /* 0x000fe200000100ca */
[----:B------:R-:W-:Y:S01]  /*3fc0*/  FMUL.FTZ R200, R200, UR13 ;  /* 0x0000000dc8c87c20 */ /* 0x000fe20008410000 */
[----:B------:R-:W-:Y:S01]  /*3fd0*/  ISETP.GE.U32.AND.EX P0, PT, R161, 0x1000000, PT, P0 ;  /* 0x01000000a100780c */ /* 0x000fe20003f06100 */
[----:B------:R-:W-:Y:S01]  /*3fe0*/  FFMA.FTZ R143, R149, R114, R143 ;  /* 0x00000072958f7223 */ /* 0x000fe2000001008f */
[----:B------:R-:W-:Y:S01]  /*3ff0*/  FMUL.FTZ R147, R147, UR13 ;  /* 0x0000000d93937c20 */ /* 0x000fe20008410000 */
[----:B------:R-:W-:Y:S01]  /*4000*/  LOP3.LUT P6, RZ, R161, 0xff0000, RZ, 0xc0, !PT ;  /* 0x00ff0000a1ff7812 */ /* 0x000fe200078cc0ff */
[----:B------:R-:W-:Y:S01]  /*4010*/  FADD.FTZ R114, R7, -R112 ;  /* 0x8000007007727221 */ /* 0x000fe20000010000 */
[----:B------:R-:W-:Y:S01]  /*4020*/  FSEL R112, R200, RZ, P0 ;  /* 0x000000ffc8707208 */ /* 0x000fe20000000000 */
[----:B------:R-:W-:Y:S01]  /*4030*/  HADD2.F32 R145, -RZ, R117.H1_H1 ;  /* 0x30000075ff917230 */ /* 0x000fe20000004100 */
[----:B------:R-:W-:Y:S01]  /*4040*/  ISETP.GE.U32.AND P0, PT, R162, RZ, PT ;  /* 0x000000ffa200720c */ /* 0x000fe20003f06070 */
[----:B------:R-:W-:Y:S01]  /*4050*/  FMUL.FTZ R144, R144, UR13 ;  /* 0x0000000d90907c20 */ /* 0x000fe20008410000 */
[----:B------:R-:W-:Y:S01]  /*4060*/  FSEL R115, R147, RZ, P6 ;  /* 0x000000ff93737208 */ /* 0x000fe20003000000 */
[----:B------:R-:W-:Y:S01]  /*4070*/  FMUL.FTZ R146, R146, UR13 ;  /* 0x0000000d92927c20 */ /* 0x000fe20008410000 */
[----:B------:R-:W-:Y:S01]  /*4080*/  LOP3.LUT P6, RZ, R163, 0xff0000, RZ, 0xc0, !PT ;  /* 0x00ff0000a3ff7812 */ /* 0x000fe200078cc0ff */
[----:B------:R-:W-:Y:S01]  /*4090*/  FFMA.FTZ R145, R149, R140, R145 ;  /* 0x0000008c95917223 */ /* 0x000fe20000010091 */
[----:B------:R-:W-:Y:S01]  /*40a0*/  ISETP.GE.U32.AND.EX P0, PT, R163, 0x1000000, PT, P0 ;  /* 0x01000000a300780c */ /* 0x000fe20003f06100 */
[----:B------:R-:W-:Y:S01]  /*40b0*/  HADD2.F32 R140, -RZ, R116.H1_H1 ;  /* 0x30000074ff8c7230 */ /* 0x000fe20000004100 */
[----:B------:R-:W-:Y:S01]  /*40c0*/  FSEL R147, R147, RZ, P6 ;  /* 0x000000ff93937208 */ /* 0x000fe20003000000 */
[----:B------:R-:W-:Y:S01]  /*40d0*/  FMUL.FTZ R143, R143, UR13 ;  /* 0x0000000d8f8f7c20 */ /* 0x000fe20008410000 */
[----:B------:R-:W-:-:S02]  /*40e0*/  LOP3.LUT P6, RZ, R163, 0xff, RZ, 0xc0, !PT ;  /* 0x000000ffa3ff7812 */ /* 0x000fc400078cc0ff */
[----:B------:R-:W-:Y:S01]  /*40f0*/  FSEL R204, R200, RZ, P0 ;  /* 0x000000ffc8cc7208 */ /* 0x000fe20000000000 */
[----:B------:R-:W-:Y:S01]  /*4100*/  FFMA.FTZ R140, R149, R114, R140 ;  /* 0x00000072958c7223 */ /* 0x000fe2000001008c */
[----:B------:R-:W-:Y:S02]  /*4110*/  LOP3.LUT P0, RZ, R161, 0xff, RZ, 0xc0, !PT ;  /* 0x000000ffa1ff7812 */ /* 0x000fe4000780c0ff */
[C---:B------:R-:W-:Y:S02]  /*4120*/  FSEL R200, R144.reuse, RZ, P6 ;  /* 0x000000ff90c87208 */ /* 0x040fe40003000000 */
[----:B------:R-:W-:Y:S02]  /*4130*/  LOP3.LUT P6, RZ, R163, 0xff00, RZ, 0xc0, !PT ;  /* 0x0000ff00a3ff7812 */ /* 0x000fe400078cc0ff */
[----:B------:R-:W-:Y:S01]  /*4140*/  FSEL R114, R144, RZ, P0 ;  /* 0x000000ff90727208 */ /* 0x000fe20000000000 */
[----:B------:R-:W-:Y:S01]  /*4150*/  FMUL.FTZ R144, R142, UR13 ;  /* 0x0000000d8e907c20 */ /* 0x000fe20008410000 */
[----:B------:R-:W-:-:S02]  /*4160*/  LOP3.LUT P0, RZ, R161, 0xff00, RZ, 0xc0, !PT ;  /* 0x0000ff00a1ff7812 */ /* 0x000fc4000780c0ff */
[----:B------:R-:W-:Y:S02]  /*4170*/  FSEL R203, R146, RZ, P6 ;  /* 0x000000ff92cb7208 */ /* 0x000fe40003000000 */
[----:B------:R-:W-:Y:S02]  /*4180*/  LOP3.LUT P6, RZ, R162, 0xff0000, RZ, 0xc0, !PT ;  /* 0x00ff0000a2ff7812 */ /* 0x000fe400078cc0ff */
[----:B------:R-:W-:Y:S02]  /*4190*/  FSEL R141, R146, RZ, P0 ;  /* 0x000000ff928d7208 */ /* 0x000fe40000000000 */
[----:B------:R-:W-:Y:S02]  /*41a0*/  LOP3.LUT P0, RZ, R160, 0xff0000, RZ, 0xc0, !PT ;  /* 0x00ff0000a0ff7812 */ /* 0x000fe4000780c0ff */
[----:B------:R-:W-:Y:S01]  /*41b0*/  F2FP.F16.F32.PACK_AB R115, R112, R115 ;  /* 0x000000737073723e */ /* 0x000fe200000000ff */
[----:B------:R-:W-:Y:S01]  /*41c0*/  FMUL.FTZ R112, R145, UR13 ;  /* 0x0000000d91707c20 */ /* 0x000fe20008410000 */
[----:B------:R-:W-:Y:S01]  /*41d0*/  FSEL R146, R143, RZ, P6 ;  /* 0x000000ff8f927208 */ /* 0x000fe20003000000 */
[----:B------:R-:W-:Y:S01]  /*41e0*/  FMUL.FTZ R145, R140, UR13 ;  /* 0x0000000d8c917c20 */ /* 0x000fe20008410000 */
[----:B------:R-:W-:-:S02]  /*41f0*/  LOP3.LUT P6, RZ, R162, 0xff000000, RZ, 0xc0, !PT ;  /* 0xff000000a2ff7812 */ /* 0x000fc400078cc0ff */
[----:B------:R-:W-:Y:S02]  /*4200*/  FSEL R113, R143, RZ, P0 ;  /* 0x000000ff8f717208 */ /* 0x000fe40000000000 */
[----:B------:R-:W-:Y:S02]  /*4210*/  LOP3.LUT P0, RZ, R160, 0xff000000, RZ, 0xc0, !PT ;  /* 0xff000000a0ff7812 */ /* 0x000fe4000780c0ff */
[----:B------:R-:W-:Y:S02]  /*4220*/  FSEL R201, R112, RZ, P6 ;  /* 0x000000ff70c97208 */ /* 0x000fe40003000000 */
[----:B------:R-:W-:Y:S02]  /*4230*/  LOP3.LUT P6, RZ, R162, 0xff00, RZ, 0xc0, !PT ;  /* 0x0000ff00a2ff7812 */ /* 0x000fe400078cc0ff */
[----:B------:R-:W-:Y:S02]  /*4240*/  FSEL R140, R112, RZ, P0 ;  /* 0x000000ff708c7208 */ /* 0x000fe40000000000 */
[----:B------:R-:W-:-:S02]  /*4250*/  LOP3.LUT P0, RZ, R160, 0xff00, RZ, 0xc0, !PT ;  /* 0x0000ff00a0ff7812 */ /* 0x000fc4000780c0ff */
[----:B------:R-:W-:Y:S02]  /*4260*/  F2FP.F16.F32.PACK_AB R143, R204, R147 ;  /* 0x00000093cc8f723e */ /* 0x000fe400000000ff */
[C---:B------:R-:W-:Y:S02]  /*4270*/  FSEL R147, R145.reuse, RZ, P6 ;  /* 0x000000ff91937208 */ /* 0x040fe40003000000 */
[----:B------:R-:W-:Y:S02]  /*4280*/  LOP3.LUT P6, RZ, R160, 0xff, RZ, 0xc0, !PT ;  /* 0x000000ffa0ff7812 */ /* 0x000fe400078cc0ff */
[----:B------:R-:W-:Y:S02]  /*4290*/  FSEL R145, R145, RZ, P0 ;  /* 0x000000ff91917208 */ /* 0x000fe40000000000 */
[----:B------:R-:W-:Y:S02]  /*42a0*/  LOP3.LUT P0, RZ, R162, 0xff, RZ, 0xc0, !PT ;  /* 0x000000ffa2ff7812 */ /* 0x000fe4000780c0ff */
[----:B------:R-:W-:-:S02]  /*42b0*/  FSEL R112, R144, RZ, P6 ;  /* 0x000000ff90707208 */ /* 0x000fc40003000000 */
[----:B------:R-:W-:Y:S02]  /*42c0*/  FSEL R144, R144, RZ, P0 ;  /* 0x000000ff90907208 */ /* 0x000fe40000000000 */
[----:B------:R-:W-:Y:S02]  /*42d0*/  F2FP.F16.F32.PACK_AB R114, R141, R114 ;  /* 0x000000728d72723e */ /* 0x000fe400000000ff */
[----:B------:R-:W-:Y:S02]  /*42e0*/  F2FP.F16.F32.PACK_AB R113, R140, R113 ;  /* 0x000000718c71723e */ /* 0x000fe400000000ff */
[----:B------:R-:W-:Y:S02]  /*42f0*/  F2FP.F16.F32.PACK_AB R142, R203, R200 ;  /* 0x000000c8cb8e723e */ /* 0x000fe400000000ff */
[----:B------:R-:W-:Y:S02]  /*4300*/  F2FP.F16.F32.PACK_AB R141, R201, R146 ;  /* 0x00000092c98d723e */ /* 0x000fe400000000ff */
[----:B------:R-:W-:-:S02]  /*4310*/  F2FP.F16.F32.PACK_AB R112, R145, R112 ;  /* 0x000000709170723e */ /* 0x000fc400000000ff */
[----:B------:R-:W-:Y:S01]  /*4320*/  F2FP.F16.F32.PACK_AB R140, R147, R144 ;  /* 0x00000090938c723e */ /* 0x000fe200000000ff */
[----:B------:R-:W-:Y:S06]  /*4330*/  BRA `(.L_x_958) ;  /* 0x0000000400587947 */ /* 0x000fec0003800000 */
.L_x_962:
[-CC-:B------:R-:W-:Y:S01]  /*4340*/  FFMA.FTZ R112, R19, R199.reuse, R202.reuse ;  /* 0x000000c713707223 */ /* 0x180fe200000100ca */
[--C-:B------:R-:W-:Y:S02]  /*4350*/  HADD2.F32 R114, -RZ, R119.reuse.H0_H0 ;  /* 0x20000077ff727230 */ /* 0x100fe40000004100 */
[-CC-:B------:R-:W-:Y:S01]  /*4360*/  FFMA.FTZ R133, R22, R199.reuse, R202.reuse ;  /* 0x000000c716857223 */ /* 0x180fe200000100ca */
[-C--:B------:R-:W-:Y:S01]  /*4370*/  FFMA.FTZ R113, R13, R199.reuse, R202 ;  /* 0x000000c70d717223 */ /* 0x080fe200000100ca */
[----:B------:R-:W-:Y:S01]  /*4380*/  FADD.FTZ R112, R17, -R112 ;  /* 0x8000007011707221 */ /* 0x000fe20000010000 */
[----:B------:R-:W-:Y:S02]  /*4390*/  HADD2.F32 R134, -RZ, R119.H1_H1 ;  /* 0x30000077ff867230 */ /* 0x000fe40000004100 */
[----:B------:R-:W-:Y:S01]  /*43a0*/  FADD.FTZ R132, R20, -R133 ;  /* 0x8000008514847221 */ /* 0x000fe20000010000 */
[--C-:B------:R-:W-:Y:S02]  /*43b0*/  HADD2.F32 R133, -RZ, R118.reuse.H1_H1 ;  /* 0x30000076ff857230 */ /* 0x100fe40000004100 */
[----:B-----5:R-:W-:Y:S01]  /*43c0*/  FFMA.FTZ R142, R149, R112, R114 ;  /* 0x00000070958e7223 */ /* 0x020fe20000010072 */
[----:B------:R-:W-:Y:S01]  /*43d0*/  FFMA.FTZ R114, R18, R199, R202 ;  /* 0x000000c712727223 */ /* 0x000fe200000100ca */
[----:B------:R-:W-:-:S02]  /*43e0*/  HADD2.F32 R115, -RZ, R118.H0_H0 ;  /* 0x20000076ff737230 */ /* 0x000fc40000004100 */
[----:B------:R-:W-:Y:S01]  /*43f0*/  FADD.FTZ R112, R16, -R113 ;  /* 0x8000007110707221 */ /* 0x000fe20000010000 */
[-C--:B------:R-:W-:Y:S01]  /*4400*/  FFMA.FTZ R113, R9, R199.reuse, R202 ;  /* 0x000000c709717223 */ /* 0x080fe200000100ca */
[----:B------:R-:W-:Y:S01]  /*4410*/  FADD.FTZ R114, R15, -R114 ;  /* 0x800000720f727221 */ /* 0x000fe20000010000 */
[C---:B------:R-:W-:Y:S01]  /*4420*/  FFMA.FTZ R145, R149.reuse, R132, R134 ;  /* 0x0000008495917223 */ /* 0x040fe20000010086 */
[C---:B------:R-:W-:Y:S01]  /*4430*/  FFMA.FTZ R134, R149.reuse, R112, R115 ;  /* 0x0000007095867223 */ /* 0x040fe20000010073 */
[----:B------:R-:W-:Y:S01]  /*4440*/  FADD.FTZ R112, R12, -R113 ;  /* 0x800000710c707221 */ /* 0x000fe20000010000 */
[----:B------:R-:W-:Y:S01]  /*4450*/  FFMA.FTZ R141, R149, R114, R133 ;  /* 0x00000072958d7223 */ /* 0x000fe20000010085 */
[--C-:B------:R-:W-:Y:S02]  /*4460*/  HADD2.F32 R114, -RZ, R117.reuse.H0_H0 ;  /* 0x20000075ff727230 */ /* 0x100fe40000004100 */
[-CC-:B------:R-:W-:Y:S01]  /*4470*/  FFMA.FTZ R113, R3, R199.reuse, R202.reuse ;  /* 0x000000c703717223 */ /* 0x180fe200000100ca */
[-C--:B------:R-:W-:Y:S01]  /*4480*/  FFMA.FTZ R132, R14, R199.reuse, R202 ;  /* 0x000000c70e847223 */ /* 0x080fe200000100ca */
[--C-:B------:R-:W-:Y:S01]  /*4490*/  HADD2.F32 R115, -RZ, R116.reuse.H0_H0 ;  /* 0x20000074ff737230 */ /* 0x100fe20000004100 */
[----:B------:R-:W-:Y:S01]  /*44a0*/  LOP3.LUT P0, RZ, R163, 0xff0000, RZ, 0xc0, !PT ;  /* 0x00ff0000a3ff7812 */ /* 0x000fe2000780c0ff */
[----:B------:R-:W-:Y:S01]  /*44b0*/  FFMA.FTZ R133, R149, R112, R114 ;  /* 0x0000007095857223 */ /* 0x000fe20000010072 */
[----:B------:R-:W-:Y:S01]  /*44c0*/  FADD.FTZ R112, R8, -R113 ;  /* 0x8000007108707221 */ /* 0x000fe20000010000 */
[----:B------:R-:W-:Y:S01]  /*44d0*/  FMUL.FTZ R113, R142, UR13 ;  /* 0x0000000d8e717c20 */ /* 0x000fe20008410000 */
[----:B------:R-:W-:Y:S01]  /*44e0*/  HADD2.F32 R135, -RZ, R117.H1_H1 ;  /* 0x30000075ff877230 */ /* 0x000fe20000004100 */
[----:B------:R-:W-:Y:S01]  /*44f0*/  LOP3.LUT P6, RZ, R161, 0xff0000, RZ, 0xc0, !PT ;  /* 0x00ff0000a1ff7812 */ /* 0x000fe200078cc0ff */
[----:B------:R-:W-:Y:S01]  /*4500*/  FADD.FTZ R132, R11, -R132 ;  /* 0x800000840b847221 */ /* 0x000fe20000010000 */
[----:B------:R-:W-:Y:S01]  /*4510*/  FFMA.FTZ R112, R149, R112, R115 ;  /* 0x0000007095707223 */ /* 0x000fe20000010073 */
[----:B------:R-:W-:Y:S01]  /*4520*/  FFMA.FTZ R114, R10, R199, R202 ;  /* 0x000000c70a727223 */ /* 0x000fe200000100ca */
[----:B------:R-:W-:Y:S01]  /*4530*/  FSEL R143, R113, RZ, P0 ;  /* 0x000000ff718f7208 */ /* 0x000fe20000000000 */
[----:B------:R-:W-:Y:S01]  /*4540*/  FFMA.FTZ R140, R149, R132, R135 ;  /* 0x00000084958c7223 */ /* 0x000fe20000010087 */
[----:B------:R-:W-:Y:S01]  /*4550*/  ISETP.GE.U32.AND P0, PT, R162, RZ, PT ;  /* 0x000000ffa200720c */ /* 0x000fe20003f06070 */
[----:B------:R-:W-:Y:S01]  /*4560*/  HADD2.F32 R132, -RZ, R116.H1_H1 ;  /* 0x30000074ff847230 */ /* 0x000fe20000004100 */
[----:B------:R-:W-:Y:S01]  /*4570*/  FSEL R115, R113, RZ, P6 ;  /* 0x000000ff71737208 */ /* 0x000fe20003000000 */
[----:B------:R-:W-:Y:S01]  /*4580*/  FADD.FTZ R114, R7, -R114 ;  /* 0x8000007207727221 */ /* 0x000fe20000010000 */
[----:B------:R-:W-:Y:S01]  /*4590*/  ISETP.GE.U32.AND P6, PT, R160, RZ, PT ;  /* 0x000000ffa000720c */ /* 0x000fe20003fc6070 */
[----:B------:R-:W-:Y:S01]  /*45a0*/  FMUL.FTZ R144, R145, UR13 ;  /* 0x0000000d91907c20 */ /* 0x000fe20008410000 */
[----:B------:R-:W-:Y:S01]  /*45b0*/  ISETP.GE.U32.AND.EX P0, PT, R163, 0x1000000, PT, P0 ;  /* 0x01000000a300780c */ /* 0x000fe20003f06100 */
[----:B------:R-:W-:Y:S01]  /*45c0*/  FFMA.FTZ R113, R149, R114, R132 ;  /* 0x0000007295717223 */ /* 0x000fe20000010084 */
[----:B------:R-:W-:Y:S01]  /*45d0*/  ISETP.GE.U32.AND.EX P6, PT, R161, 0x1000000, PT, P6 ;  /* 0x01000000a100780c */ /* 0x000fe20003fc6160 */
[----:B------:R-:W-:Y:S01]  /*45e0*/  FMUL.FTZ R114, R134, UR13 ;  /* 0x0000000d86727c20 */ /* 0x000fe20008410000 */
[----:B------:R-:W-:-:S02]  /*45f0*/  FSEL R132, R144, RZ, P0 ;  /* 0x000000ff90847208 */ /* 0x000fc40000000000 */
[----:B------:R-:W-:Y:S02]  /*4600*/  FSEL R144, R144, RZ, P6 ;  /* 0x000000ff90907208 */ /* 0x000fe40003000000 */
[----:B------:R-:W-:Y:S02]  /*4610*/  LOP3.LUT P0, RZ, R163, 0xff, RZ, 0xc0, !PT ;  /* 0x000000ffa3ff7812 */ /* 0x000fe4000780c0ff */
[----:B------:R-:W-:Y:S02]  /*4620*/  LOP3.LUT P6, RZ, R161, 0xff, RZ, 0xc0, !PT ;  /* 0x000000ffa1ff7812 */ /* 0x000fe400078cc0ff */
[----:B------:R-:W-:Y:S02]  /*4630*/  F2FP.F16.F32.PACK_AB R135, R145, R142 ;  /* 0x0000008e9187723e */ /* 0x000fe400000000ff */
[C---:B------:R-:W-:Y:S01]  /*4640*/  F2FP.F16.F32.PACK_AB R134, R141.reuse, R134 ;  /* 0x000000868d86723e */ /* 0x040fe200000000ff */
[----:B------:R-:W-:Y:S01]  /*4650*/  FMUL.FTZ R141, R141, UR13 ;  /* 0x0000000d8d8d7c20 */ /* 0x000fe20008410000 */
[----:B------:R-:W-:-:S02]  /*4660*/  F2FP.F16.F32.PACK_AB R115, R144, R115 ;  /* 0x000000739073723e */ /* 0x000fc400000000ff */
[C---:B------:R-:W-:Y:S02]  /*4670*/  FSEL R142, R114.reuse, RZ, P0 ;  /* 0x000000ff728e7208 */ /* 0x040fe40000000000 */
[----:B------:R-:W-:Y:S01]  /*4680*/  FSEL R144, R114, RZ, P6 ;  /* 0x000000ff72907208 */ /* 0x000fe20003000000 */
[----:B------:R-:W-:Y:S01]  /*4690*/  FMUL.FTZ R114, R133, UR13 ;  /* 0x0000000d85727c20 */ /* 0x000fe20008410000 */
[----:B------:R-:W-:Y:S02]  /*46a0*/  LOP3.LUT P0, RZ, R163, 0xff00, RZ, 0xc0, !PT ;  /* 0x0000ff00a3ff7812 */ /* 0x000fe4000780c0ff */
[----:B------:R-:W-:Y:S02]  /*46b0*/  LOP3.LUT P6, RZ, R161, 0xff00, RZ, 0xc0, !PT ;  /* 0x0000ff00a1ff7812 */ /* 0x000fe400078cc0ff */
[C---:B------:R-:W-:Y:S02]  /*46c0*/  FSEL R203, R141.reuse, RZ, P0 ;  /* 0x000000ff8dcb7208 */ /* 0x040fe40000000000 */
[----:B------:R-:W-:-:S02]  /*46d0*/  FSEL R205, R141, RZ, P6 ;  /* 0x000000ff8dcd7208 */ /* 0x000fc40003000000 */
[----:B------:R-:W-:Y:S02]  /*46e0*/  LOP3.LUT P0, RZ, R162, 0xff0000, RZ, 0xc0, !PT ;  /* 0x00ff0000a2ff7812 */ /* 0x000fe4000780c0ff */
[----:B------:R-:W-:Y:S02]  /*46f0*/  LOP3.LUT P6, RZ, R160, 0xff0000, RZ, 0xc0, !PT ;  /* 0x00ff0000a0ff7812 */ /* 0x000fe400078cc0ff */
[C---:B------:R-:W-:Y:S01]  /*4700*/  F2FP.F16.F32.PACK_AB R133, R140.reuse, R133 ;  /* 0x000000858c85723e */ /* 0x040fe200000000ff */
[----:B------:R-:W-:Y:S01]  /*4710*/  FMUL.FTZ R140, R140, UR13 ;  /* 0x0000000d8c8c7c20 */ /* 0x000fe20008410000 */
[C---:B------:R-:W-:Y:S02]  /*4720*/  FSEL R141, R114.reuse, RZ, P0 ;  /* 0x000000ff728d7208 */ /* 0x040fe40000000000 */
[----:B0-----:R-:W-:Y:S01]  /*4730*/  FSEL R146, R114, RZ, P6 ;  /* 0x000000ff72927208 */ /* 0x001fe20003000000 */
[----:B------:R-:W-:Y:S01]  /*4740*/  FMUL.FTZ R114, R113, UR13 ;  /* 0x0000000d71727c20 */ /* 0x000fe20008410000 */
[----:B------:R-:W-:-:S02]  /*4750*/  LOP3.LUT P0, RZ, R162, 0xff000000, RZ, 0xc0, !PT ;  /* 0xff000000a2ff7812 */ /* 0x000fc4000780c0ff */
[----:B------:R-:W-:Y:S02]  /*4760*/  LOP3.LUT P6, RZ, R160, 0xff000000, RZ, 0xc0, !PT ;  /* 0xff000000a0ff7812 */ /* 0x000fe400078cc0ff */
[C---:B------:R-:W-:Y:S02]  /*4770*/  FSEL R200, R140.reuse, RZ, P0 ;  /* 0x000000ff8cc87208 */ /* 0x040fe40000000000 */
[----:B------:R-:W-:Y:S02]  /*4780*/  FSEL R201, R140, RZ, P6 ;  /* 0x000000ff8cc97208 */ /* 0x000fe40003000000 */
[----:B------:R-:W-:Y:S02]  /*4790*/  LOP3.LUT P0, RZ, R162, 0xff00, RZ, 0xc0, !PT ;  /* 0x0000ff00a2ff7812 */ /* 0x000fe4000780c0ff */
[----:B------:R-:W-:Y:S02]  /*47a0*/  LOP3.LUT P6, RZ, R160, 0xff00, RZ, 0xc0, !PT ;  /* 0x0000ff00a0ff7812 */ /* 0x000fe400078cc0ff */
[----:B------:R-:W-:-:S02]  /*47b0*/  F2FP.F16.F32.PACK_AB R143, R132, R143 ;  /* 0x0000008f848f723e */ /* 0x000fc400000000ff */
[----:B------:R-:W-:Y:S01]  /*47c0*/  F2FP.F16.F32.PACK_AB R132, R113, R112 ;  /* 0x000000707184723e */ /* 0x000fe200000000ff */
[----:B------:R-:W-:Y:S01]  /*47d0*/  FMUL.FTZ R112, R112, UR13 ;  /* 0x0000000d70707c20 */ /* 0x000fe20008410000 */
[C---:B------:R-:W-:Y:S02]  /*47e0*/  FSEL R145, R114.reuse, RZ, P0 ;  /* 0x000000ff72917208 */ /* 0x040fe40000000000 */
[----:B------:R-:W-:Y:S02]  /*47f0*/  FSEL R147, R114, RZ, P6 ;  /* 0x000000ff72937208 */ /* 0x000fe40003000000 */
[----:B------:R-:W-:Y:S02]  /*4800*/  LOP3.LUT P0, RZ, R160, 0xff, RZ, 0xc0, !PT ;  /* 0x000000ffa0ff7812 */ /* 0x000fe4000780c0ff */
[----:B------:R-:W-:Y:S02]  /*4810*/  LOP3.LUT P6, RZ, R162, 0xff, RZ, 0xc0, !PT ;  /* 0x000000ffa2ff7812 */ /* 0x000fe400078cc0ff */
[----:B------:R-:W-:-:S02]  /*4820*/  F2FP.F16.F32.PACK_AB R114, R205, R144 ;  /* 0x00000090cd72723e */ /* 0x000fc400000000ff */
[C---:B------:R-:W-:Y:S02]  /*4830*/  FSEL R144, R112.reuse, RZ, P0 ;  /* 0x000000ff70907208 */ /* 0x040fe40000000000 */
[----:B------:R-:W-:Y:S02]  /*4840*/  FSEL R140, R112, RZ, P6 ;  /* 0x000000ff708c7208 */ /* 0x000fe40003000000 */
[----:B------:R-:W-:Y:S02]  /*4850*/  F2FP.F16.F32.PACK_AB R142, R203, R142 ;  /* 0x0000008ecb8e723e */ /* 0x000fe400000000ff */
[----:B------:R-:W-:Y:S02]  /*4860*/  F2FP.F16.F32.PACK_AB R113, R201, R146 ;  /* 0x00000092c971723e */ /* 0x000fe400000000ff */
[----:B------:R-:W-:Y:S02]  /*4870*/  F2FP.F16.F32.PACK_AB R141, R200, R141 ;  /* 0x0000008dc88d723e */ /* 0x000fe400000000ff */
[----:B------:R-:W-:-:S02]  /*4880*/  F2FP.F16.F32.PACK_AB R112, R147, R144 ;  /* 0x000000909370723e */ /* 0x000fc400000000ff */
[----:B------:R-:W-:-:S07]  /*4890*/  F2FP.F16.F32.PACK_AB R140, R145, R140 ;  /* 0x0000008c918c723e */ /* 0x000fce00000000ff */
.L_x_958:
        /* <DEDUP_REMOVED lines=14> */
.L_x_954:
[----:B------:R-:W-:Y:S05]  /*4980*/  BSYNC.RECONVERGENT B1 ;  /* 0x0000000000017941 */ /* 0x000fea0003800200 */
.L_x_953:
        /* <DEDUP_REMOVED lines=13> */
[--C-:B------:R-:W-:Y:S01]  /*4a60*/  HADD2.F32 R114, -RZ, R123.reuse.H0_H0 ;  /* 0x2000007bff727230 */ /* 0x100fe20000004100 */
[----:B------:R-:W-:Y:S01]  /*4a70*/  LOP3.LUT P6, RZ, R157, 0xff0000, RZ, 0xc0, !PT ;  /* 0x00ff00009dff7812 */ /* 0x000fe200078cc0ff */
[----:B------:R-:W-:Y:S01]  /*4a80*/  FFMA.FTZ R113, R150, R199, R202 ;  /* 0x000000c796717223 */ /* 0x000fe200000100ca */
[----:B------:R-:W-:Y:S01]  /*4a90*/  FADD.FTZ R112, R33, -R112 ;  /* 0x8000007021707221 */ /* 0x000fe20000010000 */
[----:B------:R-:W-:-:S03]  /*4aa0*/  HADD2.F32 R132, -RZ, R123.H1_H1 ;  /* 0x3000007bff847230 */ /* 0x000fc60000004100 */
[----:B-----5:R-:W-:Y:S01]  /*4ab0*/  FFMA.FTZ R135, R149, R112, R114 ;  /* 0x0000007095877223 */ /* 0x020fe20000010072 */
[----:B------:R-:W-:Y:S01]  /*4ac0*/  FADD.FTZ R114, R148, -R113 ;  /* 0x8000007194727221 */ /* 0x000fe20000010000 */
[-C--:B------:R-:W-:Y:S02]  /*4ad0*/  FFMA.FTZ R113, R29, R199.reuse, R202 ;  /* 0x000000c71d717223 */ /* 0x080fe400000100ca */
[----:B------:R-:W-:Y:S01]  /*4ae0*/  FMUL.FTZ R112, R135, UR13 ;  /* 0x0000000d87707c20 */ /* 0x000fe20008410000 */
[----:B------:R-:W-:Y:S01]  /*4af0*/  FFMA.FTZ R208, R149, R114, R132 ;  /* 0x0000007295d07223 */ /* 0x000fe20000010084 */
[----:B------:R-:W-:Y:S02]  /*4b00*/  HADD2.F32 R114, -RZ, R122.H0_H0 ;  /* 0x2000007aff727230 */ /* 0x000fe40000004100 */
[----:B------:R-:W-:Y:S01]  /*4b10*/  FFMA.FTZ R132, R34, R199, R202 ;  /* 0x000000c722847223 */ /* 0x000fe200000100ca */
[----:B------:R-:W-:Y:S01]  /*4b20*/  FSEL R206, R112, RZ, P6 ;  /* 0x000000ff70ce7208 */ /* 0x000fe20003000000 */
[C---:B------:R-:W-:Y:S01]  /*4b30*/  FMUL.FTZ R133, R208.reuse, UR13 ;  /* 0x0000000dd0857c20 */ /* 0x040fe20008410000 */
[----:B------:R-:W-:Y:S01]  /*4b40*/  LOP3.LUT P6, RZ, R159, 0xff0000, RZ, 0xc0, !PT ;  /* 0x00ff00009fff7812 */ /* 0x000fe200078cc0ff */
[----:B------:R-:W-:Y:S01]  /*4b50*/  FADD.FTZ R132, R31, -R132 ;  /* 0x800000841f847221 */ /* 0x000fe20000010000 */
[----:B------:R-:W-:-:S02]  /*4b60*/  F2FP.F16.F32.PACK_AB R135, R208, R135 ;  /* 0x00000087d087723e */ /* 0x000fc400000000ff */
[----:B------:R-:W-:Y:S01]  /*4b70*/  FSEL R207, R112, RZ, P6 ;  /* 0x000000ff70cf7208 */ /* 0x000fe20003000000 */
[----:B------:R-:W-:Y:S01]  /*4b80*/  FADD.FTZ R112, R32, -R113 ;  /* 0x8000007120707221 */ /* 0x000fe20000010000 */
[----:B------:R-:W-:Y:S01]  /*4b90*/  ISETP.GE.U32.AND P6, PT, R156, RZ, PT ;  /* 0x000000ff9c00720c */ /* 0x000fe20003fc6070 */
[----:B------:R-:W-:Y:S02]  /*4ba0*/  FFMA.FTZ R113, R25, R199, R202 ;  /* 0x000000c719717223 */ /* 0x000fe400000100ca */
[----:B------:R-:W-:Y:S01]  /*4bb0*/  FFMA.FTZ R142, R149, R112, R114 ;  /* 0x00000070958e7223 */ /* 0x000fe20000010072 */
[----:B------:R-:W-:Y:S01]  /*4bc0*/  ISETP.GE.U32.AND.EX P6, PT, R157, 0x1000000, PT, P6 ;  /* 0x010000009d00780c */ /* 0x000fe20003fc6160 */
[----:B------:R-:W-:Y:S02]  /*4bd0*/  HADD2.F32 R112, -RZ, R122.H1_H1 ;  /* 0x3000007aff707230 */ /* 0x000fe40000004100 */
[----:B------:R-:W-:Y:S01]  /*4be0*/  FMUL.FTZ R115, R142, UR13 ;  /* 0x0000000d8e737c20 */ /* 0x000fe20008410000 */
[----:B------:R-:W-:Y:S01]  /*4bf0*/  FSEL R209, R133, RZ, P6 ;  /* 0x000000ff85d17208 */ /* 0x000fe20003000000 */
[----:B------:R-:W-:Y:S01]  /*4c00*/  HADD2.F32 R114, -RZ, R121.H0_H0 ;  /* 0x20000079ff727230 */ /* 0x000fe20000004100 */
[----:B------:R-:W-:Y:S01]  /*4c10*/  ISETP.GE.U32.AND P6, PT, R158, RZ, PT ;  /* 0x000000ff9e00720c */ /* 0x000fe20003fc6070 */
[----:B------:R-:W-:Y:S01]  /*4c20*/  FFMA.FTZ R143, R149, R132, R112 ;  /* 0x00000084958f7223 */ /* 0x000fe20000010070 */
[----:B------:R-:W-:-:S02]  /*4c30*/  FADD.FTZ R112, R28, -R113 ;  /* 0x800000711c707221 */ /* 0x000fc40000010000 */
[----:B------:R-:W-:Y:S01]  /*4c40*/  ISETP.GE.U32.AND.EX P6, PT, R159, 0x1000000, PT, P6 ;  /* 0x010000009f00780c */ /* 0x000fe20003fc6160 */
[----:B------:R-:W-:-:S03]  /*4c50*/  FMUL.FTZ R132, R143, UR13 ;  /* 0x0000000d8f847c20 */ /* 0x000fc60008410000 */
[----:B------:R-:W-:Y:S01]  /*4c60*/  FSEL R210, R133, RZ, P6 ;  /* 0x000000ff85d27208 */ /* 0x000fe20003000000 */
[----:B------:R-:W-:Y:S01]  /*4c70*/  FFMA.FTZ R133, R149, R112, R114 ;  /* 0x0000007095857223 */ /* 0x000fe20000010072 */
[----:B------:R-:W-:Y:S01]  /*4c80*/  LOP3.LUT P6, RZ, R157, 0xff, RZ, 0xc0, !PT ;  /* 0x000000ff9dff7812 */ /* 0x000fe200078cc0ff */
[----:B------:R-:W-:Y:S01]  /*4c90*/  FFMA.FTZ R112, R30, R199, R202 ;  /* 0x000000c71e707223 */ /* 0x000fe200000100ca */
[----:B------:R-:W-:Y:S02]  /*4ca0*/  HADD2.F32 R114, -RZ, R121.H1_H1 ;  /* 0x30000079ff727230 */ /* 0x000fe40000004100 */
[----:B------:R-:W-:Y:S01]  /*4cb0*/  FMUL.FTZ R113, R133, UR13 ;  /* 0x0000000d85717c20 */ /* 0x000fe20008410000 */
[----:B------:R-:W-:Y:S01]  /*4cc0*/  FSEL R200, R115, RZ, P6 ;  /* 0x000000ff73c87208 */ /* 0x000fe20003000000 */
[----:B------:R-:W-:Y:S01]  /*4cd0*/  FADD.FTZ R112, R27, -R112 ;  /* 0x800000701b707221 */ /* 0x000fe20000010000 */
[----:B------:R-:W-:-:S03]  /*4ce0*/  LOP3.LUT P6, RZ, R159, 0xff, RZ, 0xc0, !PT ;  /* 0x000000ff9fff7812 */ /* 0x000fc600078cc0ff */
[----:B------:R-:W-:Y:S01]  /*4cf0*/  FFMA.FTZ R140, R149, R112, R114 ;  /* 0x00000070958c7223 */ /* 0x000fe20000010072 */
[----:B------:R-:W-:Y:S01]  /*4d00*/  FSEL R203, R115, RZ, P6 ;  /* 0x000000ff73cb7208 */ /* 0x000fe20003000000 */
[----:B------:R-:W-:Y:S01]  /*4d10*/  FFMA.FTZ R112, R26, R199, R202 ;  /* 0x000000c71a707223 */ /* 0x000fe200000100ca */
[----:B------:R-:W-:Y:S01]  /*4d20*/  LOP3.LUT P6, RZ, R157, 0xff00, RZ, 0xc0, !PT ;  /* 0x0000ff009dff7812 */ /* 0x000fe200078cc0ff */
[----:B------:R-:W-:Y:S01]  /*4d30*/  FMUL.FTZ R134, R140, UR13 ;  /* 0x0000000d8c867c20 */ /* 0x000fe20008410000 */
[--C-:B------:R-:W-:Y:S02]  /*4d40*/  HADD2.F32 R114, -RZ, R120.reuse.H1_H1 ;  /* 0x30000078ff727230 */ /* 0x100fe40000004100 */
[----:B------:R-:W-:Y:S01]  /*4d50*/  FADD.FTZ R112, R23, -R112 ;  /* 0x8000007017707221 */ /* 0x000fe20000010000 */
[----:B------:R-:W-:Y:S02]  /*4d60*/  FSEL R205, R132, RZ, P6 ;  /* 0x000000ff84cd7208 */ /* 0x000fe40003000000 */
[----:B------:R-:W-:Y:S01]  /*4d70*/  LOP3.LUT P6, RZ, R159, 0xff00, RZ, 0xc0, !PT ;  /* 0x0000ff009fff7812 */ /* 0x000fe200078cc0ff */
[----:B------:R-:W-:Y:S01]  /*4d80*/  FFMA.FTZ R115, R149, R112, R114 ;  /* 0x0000007095737223 */ /* 0x000fe20000010072 */
[----:B------:R-:W-:Y:S01]  /*4d90*/  HADD2.F32 R114, -RZ, R120.H0_H0 ;  /* 0x20000078ff727230 */ /* 0x000fe20000004100 */
[----:B------:R-:W-:-:S02]  /*4da0*/  F2FP.F16.F32.PACK_AB R133, R140, R133 ;  /* 0x000000858c85723e */ /* 0x000fc400000000ff */
[----:B------:R-:W-:Y:S01]  /*4db0*/  FSEL R204, R132, RZ, P6 ;  /* 0x000000ff84cc7208 */ /* 0x000fe20003000000 */
[----:B------:R-:W-:Y:S01]  /*4dc0*/  FMUL.FTZ R132, R115, UR13 ;  /* 0x0000000d73847c20 */ /* 0x000fe20008410000 */
[----:B------:R-:W-:-:S04]  /*4dd0*/  LOP3.LUT P6, RZ, R156, 0xff0000, RZ, 0xc0, !PT ;  /* 0x00ff00009cff7812 */ /* 0x000fc800078cc0ff */
[----:B------:R-:W-:Y:S02]  /*4de0*/  FSEL R141, R113, RZ, P6 ;  /* 0x000000ff718d7208 */ /* 0x000fe40003000000 */
[----:B------:R-:W-:-:S04]  /*4df0*/  LOP3.LUT P6, RZ, R158, 0xff0000, RZ, 0xc0, !PT ;  /* 0x00ff00009eff7812 */ /* 0x000fc800078cc0ff */
[----:B------:R-:W-:Y:S01]  /*4e00*/  FSEL R144, R113, RZ, P6 ;  /* 0x000000ff71907208 */ /* 0x000fe20003000000 */
[----:B------:R-:W-:Y:S01]  /*4e10*/  FFMA.FTZ R113, R21, R199, R202 ;  /* 0x000000c715717223 */ /* 0x000fe200000100ca */
[----:B------:R-:W-:-:S03]  /*4e20*/  LOP3.LUT P6, RZ, R156, 0xff000000, RZ, 0xc0, !PT ;  /* 0xff0000009cff7812 */ /* 0x000fc600078cc0ff */
[----:B------:R-:W-:Y:S01]  /*4e30*/  FADD.FTZ R112, R24, -R113 ;  /* 0x8000007118707221 */ /* 0x000fe20000010000 */
[----:B0-----:R-:W-:Y:S02]  /*4e40*/  FSEL R146, R134, RZ, P6 ;  /* 0x000000ff86927208 */ /* 0x001fe40003000000 */
[----:B------:R-:W-:Y:S01]  /*4e50*/  LOP3.LUT P6, RZ, R158, 0xff000000, RZ, 0xc0, !PT ;  /* 0xff0000009eff7812 */ /* 0x000fe200078cc0ff */
[----:B------:R-:W-:Y:S01]  /*4e60*/  FFMA.FTZ R112, R149, R112, R114 ;  /* 0x0000007095707223 */ /* 0x000fe20000010072 */
[----:B------:R-:W-:Y:S02]  /*4e70*/  F2FP.F16.F32.PACK_AB R114, R204, R203 ;  /* 0x000000cbcc72723e */ /* 0x000fe400000000ff */
[----:B------:R-:W-:Y:S01]  /*4e80*/  FSEL R201, R134, RZ, P6 ;  /* 0x000000ff86c97208 */ /* 0x000fe20003000000 */
[----:B------:R-:W-:Y:S01]  /*4e90*/  FMUL.FTZ R113, R112, UR13 ;  /* 0x0000000d70717c20 */ /* 0x000fe20008410000 */
[----:B------:R-:W-:Y:S02]  /*4ea0*/  LOP3.LUT P6, RZ, R156, 0xff00, RZ, 0xc0, !PT ;  /* 0x0000ff009cff7812 */ /* 0x000fe400078cc0ff */
[----:B------:R-:W-:-:S02]  /*4eb0*/  F2FP.F16.F32.PACK_AB R134, R143, R142 ;  /* 0x0000008e8f86723e */ /* 0x000fc400000000ff */
[----:B------:R-:W-:Y:S02]  /*4ec0*/  FSEL R145, R132, RZ, P6 ;  /* 0x000000ff84917208 */ /* 0x000fe40003000000 */
[----:B------:R-:W-:Y:S02]  /*4ed0*/  LOP3.LUT P6, RZ, R158, 0xff00, RZ, 0xc0, !PT ;  /* 0x0000ff009eff7812 */ /* 0x000fe400078cc0ff */
[----:B------:R-:W-:Y:S02]  /*4ee0*/  F2FP.F16.F32.PACK_AB R143, R209, R206 ;  /* 0x000000ced18f723e */ /* 0x000fe400000000ff */
[----:B------:R-:W-:Y:S02]  /*4ef0*/  FSEL R147, R132, RZ, P6 ;  /* 0x000000ff84937208 */ /* 0x000fe40003000000 */
[----:B------:R-:W-:Y:S02]  /*4f00*/  LOP3.LUT P6, RZ, R156, 0xff, RZ, 0xc0, !PT ;  /* 0x000000ff9cff7812 */ /* 0x000fe400078cc0ff */
[----:B------:R-:W-:-:S02]  /*4f10*/  F2FP.F16.F32.PACK_AB R132, R115, R112 ;  /* 0x000000707384723e */ /* 0x000fc400000000ff */
[C---:B------:R-:W-:Y:S02]  /*4f20*/  FSEL R140, R113.reuse, RZ, P6 ;  /* 0x000000ff718c7208 */ /* 0x040fe40003000000 */
[----:B------:R-:W-:Y:S02]  /*4f30*/  LOP3.LUT P6, RZ, R158, 0xff, RZ, 0xc0, !PT ;  /* 0x000000ff9eff7812 */ /* 0x000fe400078cc0ff */
[----:B------:R-:W-:Y:S02]  /*4f40*/  F2FP.F16.F32.PACK_AB R115, R210, R207 ;  /* 0x000000cfd273723e */ /* 0x000fe400000000ff */
[----:B------:R-:W-:Y:S02]  /*4f50*/  FSEL R112, R113, RZ, P6 ;  /* 0x000000ff71707208 */ /* 0x000fe40003000000 */
[----:B------:R-:W-:Y:S02]  /*4f60*/  F2FP.F16.F32.PACK_AB R142, R205, R200 ;  /* 0x000000c8cd8e723e */ /* 0x000fe400000000ff */
[----:B------:R-:W-:-:S02]  /*4f70*/  F2FP.F16.F32.PACK_AB R113, R201, R144 ;  /* 0x00000090c971723e */ /* 0x000fc400000000ff */
[----:B------:R-:W-:Y:S02]  /*4f80*/  F2FP.F16.F32.PACK_AB R141, R146, R141 ;  /* 0x0000008d928d723e */ /* 0x000fe400000000ff */
[----:B------:R-:W-:Y:S02]  /*4f90*/  F2FP.F16.F32.PACK_AB R112, R147, R112 ;  /* 0x000000709370723e */ /* 0x000fe400000000ff */
[----:B------:R-:W-:Y:S01]  /*4fa0*/  F2FP.F16.F32.PACK_AB R140, R145, R140 ;  /* 0x0000008c918c723e */ /* 0x000fe200000000ff */
[----:B------:R-:W-:Y:S06]  /*4fb0*/  BRA `(.L_x_968) ;  /* 0x0000001c00ac7947 */ /* 0x000fec0003800000 */
.L_x_967:
        /* <DEDUP_REMOVED lines=11> */
[----:B------:R-:W-:-:S03]  /*5070*/  FFMA.FTZ R140, R34, R199, R202 ;  /* 0x000000c7228c7223 */ /* 0x000fc600000100ca */
[----:B------:R-:W-:Y:S01]  /*5080*/  FSEL R143, R112, RZ, P6 ;  /* 0x000000ff708f7208 */ /* 0x000fe20003000000 */
[----:B------:R-:W-:Y:S01]  /*5090*/  FMUL.FTZ R141, R114, UR13 ;  /* 0x0000000d728d7c20 */ /* 0x000fe20008410000 */
[----:B------:R-:W-:Y:S01]  /*50a0*/  LOP3.LUT P6, RZ, R159, 0xff0000, RZ, 0xc0, !PT ;  /* 0x00ff00009fff7812 */ /* 0x000fe200078cc0ff */
[--C-:B------:R-:W-:Y:S02]  /*50b0*/  HADD2.F32 R114, -RZ, R122.reuse.H0_H0 ;  /* 0x2000007aff727230 */ /* 0x100fe40000004100 */
[----:B------:R-:W-:Y:S01]  /*50c0*/  FADD.FTZ R140, R31, -R140 ;  /* 0x8000008c1f8c7221 */ /* 0x000fe20000010000 */
[----:B------:R-:W-:Y:S01]  /*50d0*/  FSEL R204, R112, RZ, P6 ;  /* 0x000000ff70cc7208 */ /* 0x000fe20003000000 */
[----:B------:R-:W-:Y:S01]  /*50e0*/  FADD.FTZ R112, R32, -R113 ;  /* 0x8000007120707221 */ /* 0x000fe20000010000 */
[----:B------:R-:W-:Y:S01]  /*50f0*/  ISETP.GE.U32.AND P6, PT, R156, RZ, PT ;  /* 0x000000ff9c00720c */ /* 0x000fe20003fc6070 */
[----:B------:R-:W-:Y:S02]  /*5100*/  FFMA.FTZ R113, R25, R199, R202 ;  /* 0x000000c719717223 */ /* 0x000fe400000100ca */
[----:B------:R-:W-:Y:S01]  /*5110*/  FFMA.FTZ R112, R149, R112, R114 ;  /* 0x0000007095707223 */ /* 0x000fe20000010072 */
[----:B------:R-:W-:Y:S01]  /*5120*/  ISETP.GE.U32.AND.EX P6, PT, R157, 0x1000000, PT, P6 ;  /* 0x010000009d00780c */ /* 0x000fe20003fc6160 */
[----:B------:R-:W-:-:S02]  /*5130*/  HADD2.F32 R114, -RZ, R122.H1_H1 ;  /* 0x3000007aff727230 */ /* 0x000fc40000004100 */
[----:B------:R-:W-:Y:S01]  /*5140*/  FMUL.FTZ R115, R112, UR13 ;  /* 0x0000000d70737c20 */ /* 0x000fe20008410000 */
[----:B------:R-:W-:Y:S01]  /*5150*/  FSEL R206, R141, RZ, P6 ;  /* 0x000000ff8dce7208 */ /* 0x000fe20003000000 */
[----:B------:R-:W-:Y:S01]  /*5160*/  FADD.FTZ R112, R28, -R113 ;  /* 0x800000711c707221 */ /* 0x000fe20000010000 */
[----:B------:R-:W-:Y:S01]  /*5170*/  ISETP.GE.U32.AND P6, PT, R158, RZ, PT ;  /* 0x000000ff9e00720c */ /* 0x000fe20003fc6070 */
[----:B------:R-:W-:Y:S01]  /*5180*/  FFMA.FTZ R140, R149, R140, R114 ;  /* 0x0000008c958c7223 */ /* 0x000fe20000010072 */
[--C-:B------:R-:W-:Y:S01]  /*5190*/  HADD2.F32 R114, -RZ, R121.reuse.H0_H0 ;  /* 0x20000079ff727230 */ /* 0x100fe20000004100 */
[----:B------:R-:W-:Y:S02]  /*51a0*/  F2FP.F16.F32.PACK_AB R143, R206, R143 ;  /* 0x0000008fce8f723e */ /* 0x000fe400000000ff */
[----:B------:R-:W-:Y:S02]  /*51b0*/  ISETP.GE.U32.AND.EX P6, PT, R159, 0x1000000, PT, P6 ;  /* 0x010000009f00780c */ /* 0x000fe40003fc6160 */
[----:B------:R-:W-:Y:S01]  /*51c0*/  FFMA.FTZ R112, R149, R112, R114 ;  /* 0x0000007095707223 */ /* 0x000fe20000010072 */
[----:B------:R-:W-:Y:S01]  /*51d0*/  FFMA.FTZ R114, R30, R199, R202 ;  /* 0x000000c71e727223 */ /* 0x000fe200000100ca */
[----:B------:R-:W-:Y:S01]  /*51e0*/  FSEL R205, R141, RZ, P6 ;  /* 0x000000ff8dcd7208 */ /* 0x000fe20003000000 */
[----:B------:R-:W-:Y:S01]  /*51f0*/  FMUL.FTZ R141, R140, UR13 ;  /* 0x0000000d8c8d7c20 */ /* 0x000fe20008410000 */
[----:B------:R-:W-:Y:S01]  /*5200*/  LOP3.LUT P6, RZ, R157, 0xff, RZ, 0xc0, !PT ;  /* 0x000000ff9dff7812 */ /* 0x000fe200078cc0ff */
[----:B------:R-:W-:Y:S01]  /*5210*/  FMUL.FTZ R113, R112, UR13 ;  /* 0x0000000d70717c20 */ /* 0x000fe20008410000 */
[----:B------:R-:W-:-:S02]  /*5220*/  HADD2.F32 R140, -RZ, R121.H1_H1 ;  /* 0x30000079ff8c7230 */ /* 0x000fc40000004100 */
[----:B------:R-:W-:Y:S01]  /*5230*/  FADD.FTZ R114, R27, -R114 ;  /* 0x800000721b727221 */ /* 0x000fe20000010000 */
[----:B------:R-:W-:Y:S01]  /*5240*/  FSEL R142, R115, RZ, P6 ;  /* 0x000000ff738e7208 */ /* 0x000fe20003000000 */
[----:B------:R-:W-:Y:S01]  /*5250*/  FFMA.FTZ R112, R26, R199, R202 ;  /* 0x000000c71a707223 */ /* 0x000fe200000100ca */
[----:B------:R-:W-:Y:S01]  /*5260*/  LOP3.LUT P6, RZ, R159, 0xff, RZ, 0xc0, !PT ;  /* 0x000000ff9fff7812 */ /* 0x000fe200078cc0ff */
[----:B------:R-:W-:Y:S01]  /*5270*/  FFMA.FTZ R140, R149, R114, R140 ;  /* 0x00000072958c7223 */ /* 0x000fe2000001008c */
[--C-:B------:R-:W-:Y:S02]  /*5280*/  HADD2.F32 R114, -RZ, R120.reuse.H1_H1 ;  /* 0x30000078ff727230 */ /* 0x100fe40000004100 */
[----:B------:R-:W-:Y:S01]  /*5290*/  FADD.FTZ R112, R23, -R112 ;  /* 0x8000007017707221 */ /* 0x000fe20000010000 */
[----:B------:R-:W-:Y:S01]  /*52a0*/  FSEL R200, R115, RZ, P6 ;  /* 0x000000ff73c87208 */ /* 0x000fe20003000000 */
[----:B------:R-:W-:Y:S01]  /*52b0*/  FMUL.FTZ R140, R140, UR13 ;  /* 0x0000000d8c8c7c20 */ /* 0x000fe20008410000 */
[----:B------:R-:W-:Y:S01]  /*52c0*/  LOP3.LUT P6, RZ, R157, 0xff00, RZ, 0xc0, !PT ;  /* 0x0000ff009dff7812 */ /* 0x000fe200078cc0ff */
[----:B------:R-:W-:Y:S01]  /*52d0*/  FFMA.FTZ R115, R149, R112, R114 ;  /* 0x0000007095737223 */ /* 0x000fe20000010072 */
[----:B------:R-:W-:-:S02]  /*52e0*/  HADD2.F32 R114, -RZ, R120.H0_H0 ;  /* 0x20000078ff727230 */ /* 0x000fc40000004100 */
[----:B------:R-:W-:Y:S01]  /*52f0*/  FSEL R201, R141, RZ, P6 ;  /* 0x000000ff8dc97208 */ /* 0x000fe20003000000 */
[----:B------:R-:W-:Y:S01]  /*5300*/  FMUL.FTZ R115, R115, UR13 ;  /* 0x0000000d73737c20 */ /* 0x000fe20008410000 */
[----:B------:R-:W-:Y:S02]  /*5310*/  LOP3.LUT P6, RZ, R159, 0xff00, RZ, 0xc0, !PT ;  /* 0x0000ff009fff7812 */ /* 0x000fe400078cc0ff */
[----:B------:R-:W-:Y:S02]  /*5320*/  F2FP.F16.F32.PACK_AB R142, R201, R142 ;  /* 0x0000008ec98e723e */ /* 0x000fe400000000ff */
[----:B------:R-:W-:Y:S02]  /*5330*/  FSEL R203, R141, RZ, P6 ;  /* 0x000000ff8dcb7208 */ /* 0x000fe40003000000 */
        /* <DEDUP_REMOVED lines=15> */
[C---:B------:R-:W-:Y:S02]  /*5430*/  FSEL R145, R115.reuse, RZ, P6 ;  /* 0x000000ff73917208 */ /* 0x040fe40003000000 */
[----:B------:R-:W-:Y:S02]  /*5440*/  LOP3.LUT P6, RZ, R158, 0xff00, RZ, 0xc0, !PT ;  /* 0x0000ff009eff7812 */ /* 0x000fe400078cc0ff */
[----:B------:R-:W-:Y:S02]  /*5450*/  F2FP.F16.F32.PACK_AB R141, R146, R141 ;  /* 0x0000008d928d723e */ /* 0x000fe400000000ff */
[----:B------:R-:W-:Y:S02]  /*5460*/  FSEL R147, R115, RZ, P6 ;  /* 0x000000ff73937208 */ /* 0x000fe40003000000 */
[----:B------:R-:W-:Y:S02]  /*5470*/  LOP3.LUT P6, RZ, R156, 0xff, RZ, 0xc0, !PT ;  /* 0x000000ff9cff7812 */ /* 0x000fe400078cc0ff */
[----:B------:R-:W-:-:S02]  /*5480*/  F2FP.F16.F32.PACK_AB R115, R205, R204 ;  /* 0x000000cccd73723e */ /* 0x000fc400000000ff */
[----:B------:R-:W-:Y:S02]  /*5490*/  FSEL R140, R112, RZ, P6 ;  /* 0x000000ff708c7208 */ /* 0x000fe40003000000 */
[----:B------:R-:W-:Y:S02]  /*54a0*/  LOP3.LUT P6, RZ, R158, 0xff, RZ, 0xc0, !PT ;  /* 0x000000ff9eff7812 */ /* 0x000fe400078cc0ff */
[----:B------:R-:W-:Y:S02]  /*54b0*/  F2FP.F16.F32.PACK_AB R140, R145, R140 ;  /* 0x0000008c918c723e */ /* 0x000fe400000000ff */
[----:B------:R-:W-:-:S04]  /*54c0*/  FSEL R112, R112, RZ, P6 ;  /* 0x000000ff70707208 */ /* 0x000fc80003000000 */
[----:B------:R-:W-:Y:S01]  /*54d0*/  F2FP.F16.F32.PACK_AB R112, R147, R112 ;  /* 0x000000709370723e */ /* 0x000fe200000000ff */
[----:B------:R-:W-:Y:S06]  /*54e0*/  BRA `(.L_x_968) ;  /* 0x0000001800607947 */ /* 0x000fec0003800000 */
.L_x_966:
        /* <DEDUP_REMOVED lines=14> */
[C---:B------:R-:W-:Y:S01]  /*55d0*/  FMUL.FTZ R208, R149.reuse, R208 ;  /* 0x000000d095d07220 */ /* 0x040fe20000410000 */
[----:B------:R-:W-:Y:S01]  /*55e0*/  FMUL.FTZ R134, R149, R134 ;  /* 0x0000008695867220 */ /* 0x000fe20000410000 */
[----:B------:R-:W-:Y:S01]  /*55f0*/  FMUL.FTZ R112, R135, UR13 ;  /* 0x0000000d87707c20 */ /* 0x000fe20008410000 */
[----:B------:R-:W-:Y:S01]  /*5600*/  FMUL.FTZ R132, R149, R132 ;  /* 0x0000008495847220 */ /* 0x000fe20000410000 */
[C---:B------:R-:W-:Y:S01]  /*5610*/  FMUL.FTZ R113, R208.reuse, UR13 ;  /* 0x0000000dd0717c20 */ /* 0x040fe20008410000 */
[----:B------:R-:W-:-:S02]  /*5620*/  F2FP.F16.F32.PACK_AB R135, R208, R135 ;  /* 0x00000087d087723e */ /* 0x000fc400000000ff */
        /* <DEDUP_REMOVED lines=10> */
[----:B------:R-:W-:Y:S02]  /*56d0*/  ISETP.GE.U32.AND P6, PT, R158, RZ, PT ;  /* 0x000000ff9e00720c */ /* 0x000fe40003fc6070 */
[----:B------:R-:W-:Y:S02]  /*56e0*/  F2FP.F16.F32.PACK_AB R134, R143, R134 ;  /* 0x000000868f86723e */ /* 0x000fe400000000ff */
        /* <DEDUP_REMOVED lines=9> */
[-CC-:B------:R-:W-:Y:S01]  /*5780*/  FFMA.FTZ R114, R26, R199.reuse, R202.reuse ;  /* 0x000000c71a727223 */ /* 0x180fe200000100ca */
[----:B------:R-:W-:Y:S02]  /*5790*/  F2FP.F16.F32.PACK_AB R143, R207, R204 ;  /* 0x000000cccf8f723e */ /* 0x000fe400000000ff */
[----:B------:R-:W-:Y:S01]  /*57a0*/  FSEL R200, R112, RZ, P6 ;  /* 0x000000ff70c87208 */ /* 0x000fe20003000000 */
[----:B------:R-:W-:Y:S01]  /*57b0*/  FFMA.FTZ R112, R30, R199, R202 ;  /* 0x000000c71e707223 */ /* 0x000fe200000100ca */
[----:B------:R-:W-:Y:S01]  /*57c0*/  LOP3.LUT P6, RZ, R157, 0xff00, RZ, 0xc0, !PT ;  /* 0x0000ff009dff7812 */ /* 0x000fe200078cc0ff */
[----:B------:R-:W-:-:S02]  /*57d0*/  FADD.FTZ R114, R23, -R114 ;  /* 0x8000007217727221 */ /* 0x000fc40000010000 */
[----:B------:R-:W-:Y:S01]  /*57e0*/  FADD.FTZ R140, R27, -R112 ;  /* 0x800000701b8c7221 */ /* 0x000fe20000010000 */
[----:B------:R-:W-:Y:S01]  /*57f0*/  FSEL R203, R113, RZ, P6 ;  /* 0x000000ff71cb7208 */ /* 0x000fe20003000000 */
[----:B------:R-:W-:Y:S01]  /*5800*/  FMUL.FTZ R112, R133, UR13 ;  /* 0x0000000d85707c20 */ /* 0x000fe20008410000 */
[----:B------:R-:W-:Y:S01]  /*5810*/  LOP3.LUT P6, RZ, R159, 0xff00, RZ, 0xc0, !PT ;  /* 0x0000ff009fff7812 */ /* 0x000fe200078cc0ff */
[----:B------:R-:W-:Y:S01]  /*5820*/  FMUL.FTZ R140, R149, R140 ;  /* 0x0000008c958c7220 */ /* 0x000fe20000410000 */
[----:B------:R-:W-:Y:S02]  /*5830*/  F2FP.F16.F32.PACK_AB R142, R203, R142 ;  /* 0x0000008ecb8e723e */ /* 0x000fe400000000ff */
[----:B------:R-:W-:Y:S01]  /*5840*/  FSEL R205, R113, RZ, P6 ;  /* 0x000000ff71cd7208 */ /* 0x000fe20003000000 */
[----:B------:R-:W-:Y:S01]  /*5850*/  FMUL.FTZ R115, R140, UR13 ;  /* 0x0000000d8c737c20 */ /* 0x000fe20008410000 */
[----:B------:R-:W-:Y:S01]  /*5860*/  LOP3.LUT P6, RZ, R156, 0xff0000, RZ, 0xc0, !PT ;  /* 0x00ff00009cff7812 */ /* 0x000fe200078cc0ff */
[----:B------:R-:W-:Y:S01]  /*5870*/  FMUL.FTZ R113, R149, R114 ;  /* 0x0000007295717220 */ /* 0x000fe20000410000 */
[----:B------:R-:W-:-:S02]  /*5880*/  F2FP.F16.F32.PACK_AB R133, R140, R133 ;  /* 0x000000858c85723e */ /* 0x000fc400000000ff */
[----:B------:R-:W-:Y:S01]  /*5890*/  FSEL R141, R112, RZ, P6 ;  /* 0x000000ff708d7208 */ /* 0x000fe20003000000 */
[----:B------:R-:W-:Y:S01]  /*58a0*/  FMUL.FTZ R114, R113, UR13 ;  /* 0x0000000d71727c20 */ /* 0x000fe20008410000 */
[----:B------:R-:W-:-:S04]  /*58b0*/  LOP3.LUT P6, RZ, R158, 0xff0000, RZ, 0xc0, !PT ;  /* 0x00ff00009eff7812 */ /* 0x000fc800078cc0ff */
[----:B------:R-:W-:Y:S01]  /*58c0*/  FSEL R144, R112, RZ, P6 ;  /* 0x000000ff70907208 */ /* 0x000fe20003000000 */
[----:B------:R-:W-:Y:S01]  /*58d0*/  FMUL.FTZ R112, R132, UR13 ;  /* 0x0000000d84707c20 */ /* 0x000fe20008410000 */
[----:B------:R-:W-:Y:S02]  /*58e0*/  LOP3.LUT P6, RZ, R156, 0xff000000, RZ, 0xc0, !PT ;  /* 0xff0000009cff7812 */ /* 0x000fe400078cc0ff */
[----:B------:R-:W-:Y:S02]  /*58f0*/  F2FP.F16.F32.PACK_AB R132, R113, R132 ;  /* 0x000000847184723e */ /* 0x000fe400000000ff */
[----:B0-----:R-:W-:Y:S02]  /*5900*/  FSEL R146, R115, RZ, P6 ;  /* 0x000000ff73927208 */ /* 0x001fe40003000000 */
        /* <DEDUP_REMOVED lines=14> */
[----:B------:R-:W-:-:S04]  /*59f0*/  FSEL R112, R112, RZ, P6 ;  /* 0x000000ff70707208 */ /* 0x000fc80003000000 */
[----:B------:R-:W-:Y:S01]  /*5a00*/  F2FP.F16.F32.PACK_AB R112, R147, R112 ;  /* 0x000000709370723e */ /* 0x000fe200000000ff */
[----:B------:R-:W-:Y:S06]  /*5a10*/  BRA `(.L_x_968) ;  /* 0x0000001400147947 */ /* 0x000fec0003800000 */
.L_x_969:
[-CC-:B------:R-:W-:Y:S01]  /*5a20*/  FFMA.FTZ R112, R35, R199.reuse, R202.reuse ;  /* 0x000000c723707223 */ /* 0x180fe200000100ca */
[----:B------:R-:W-:Y:S01]  /*5a30*/  LOP3.LUT P6, RZ, R157, 0xff0000, RZ, 0xc0, !PT ;  /* 0x00ff00009dff7812 */ /* 0x000fe200078cc0ff */
[-C--:B------:R-:W-:Y:S02]  /*5a40*/  FFMA.FTZ R113, R150, R199.reuse, R202 ;  /* 0x000000c796717223 */ /* 0x080fe400000100ca */
[----:B------:R-:W-:Y:S02]  /*5a50*/  FADD.FTZ R112, R33, -R112 ;  /* 0x8000007021707221 */ /* 0x000fe40000010000 */
[----:B------:R-:W-:Y:S01]  /*5a60*/  FADD.FTZ R114, R148, -R113 ;  /* 0x8000007194727221 */ /* 0x000fe20000010000 */
[----:B------:R-:W-:Y:S01]  /*5a70*/  FFMA.FTZ R113, R29, R199, R202 ;  /* 0x000000c71d717223 */ /* 0x000fe200000100ca */
[C---:B-----5:R-:W-:Y:S02]  /*5a80*/  FMUL.FTZ R112, R149.reuse, R112 ;  /* 0x0000007095707220 */ /* 0x060fe40000410000 */
[----:B------:R-:W-:-:S02]  /*5a90*/  FMUL.FTZ R114, R149, R114 ;  /* 0x0000007295727220 */ /* 0x000fc40000410000 */
[----:B------:R-:W-:Y:S02]  /*5aa0*/  FMUL.FTZ R112, R112, UR13 ;  /* 0x0000000d70707c20 */ /* 0x000fe40008410000 */
[----:B------:R-:W-:Y:S01]  /*5ab0*/  FMUL.FTZ R115, R114, UR13 ;  /* 0x0000000d72737c20 */ /* 0x000fe20008410000 */
[----:B------:R-:W-:Y:S02]  /*5ac0*/  FFMA.FTZ R114, R34, R199, R202 ;  /* 0x000000c722727223 */ /* 0x000fe400000100ca */
[----:B------:R-:W-:Y:S02]  /*5ad0*/  FSEL R143, R112, RZ, P6 ;  /* 0x000000ff708f7208 */ /* 0x000fe40003000000 */
[----:B------:R-:W-:Y:S01]  /*5ae0*/  LOP3.LUT P6, RZ, R159, 0xff0000, RZ, 0xc0, !PT ;  /* 0x00ff00009fff7812 */ /* 0x000fe200078cc0ff */
[----:B------:R-:W-:-:S03]  /*5af0*/  FADD.FTZ R140, R31, -R114 ;  /* 0x800000721f8c7221 */ /* 0x000fc60000010000 */
[----:B------:R-:W-:Y:S01]  /*5b00*/  FSEL R204, R112, RZ, P6 ;  /* 0x000000ff70cc7208 */ /* 0x000fe20003000000 */
[----:B------:R-:W-:Y:S01]  /*5b10*/  FADD.FTZ R112, R32, -R113 ;  /* 0x8000007120707221 */ /* 0x000fe20000010000 */
[----:B------:R-:W-:Y:S01]  /*5b20*/  ISETP.GE.U32.AND P6, PT, R156, RZ, PT ;  /* 0x000000ff9c00720c */ /* 0x000fe20003fc6070 */
[----:B------:R-:W-:Y:S01]  /*5b30*/  FMUL.FTZ R140, R149, R140 ;  /* 0x0000008c958c7220 */ /* 0x000fe20000410000 */
[----:B------:R-:W-:Y:S01]  /*5b40*/  FFMA.FTZ R113, R25, R199, R202 ;  /* 0x000000c719717223 */ /* 0x000fe200000100ca */
[----:B------:R-:W-:Y:S01]  /*5b50*/  FMUL.FTZ R112, R149, R112 ;  /* 0x0000007095707220 */ /* 0x000fe20000410000 */
[----:B------:R-:W-:Y:S01]  /*5b60*/  ISETP.GE.U32.AND.EX P6, PT, R157, 0x1000000, PT, P6 ;  /* 0x010000009d00780c */ /* 0x000fe20003fc6160 */
[----:B------:R-:W-:Y:S02]  /*5b70*/  FMUL.FTZ R140, R140, UR13 ;  /* 0x0000000d8c8c7c20 */ /* 0x000fe40008410000 */
[----:B------:R-:W-:Y:S01]  /*5b80*/  FMUL.FTZ R114, R112, UR13 ;  /* 0x0000000d70727c20 */ /* 0x000fe20008410000 */
[----:B------:R-:W-:Y:S01]  /*5b90*/  FSEL R206, R115, RZ, P6 ;  /* 0x000000ff73ce7208 */ /* 0x000fe20003000000 */
[----:B------:R-:W-:Y:S01]  /*5ba0*/  FADD.FTZ R112, R28, -R113 ;  /* 0x800000711c707221 */ /* 0x000fe20000010000 */
[----:B------:R-:W-:-:S02]  /*5bb0*/  ISETP.GE.U32.AND P6, PT, R158, RZ, PT ;  /* 0x000000ff9e00720c */ /* 0x000fc40003fc6070 */
[----:B------:R-:W-:Y:S01]  /*5bc0*/  F2FP.F16.F32.PACK_AB R143, R206, R143 ;  /* 0x0000008fce8f723e */ /* 0x000fe200000000ff */
[----:B------:R-:W-:Y:S01]  /*5bd0*/  FMUL.FTZ R112, R149, R112 ;  /* 0x0000007095707220 */ /* 0x000fe20000410000 */
[----:B------:R-:W-:-:S03]  /*5be0*/  ISETP.GE.U32.AND.EX P6, PT, R159, 0x1000000, PT, P6 ;  /* 0x010000009f00780c */ /* 0x000fc60003fc6160 */
[----:B------:R-:W-:Y:S01]  /*5bf0*/  FMUL.FTZ R113, R112, UR13 ;  /* 0x0000000d70717c20 */ /* 0x000fe20008410000 */
[----:B------:R-:W-:Y:S01]  /*5c00*/  FSEL R205, R115, RZ, P6 ;  /* 0x000000ff73cd7208 */ /* 0x000fe20003000000 */
[----:B------:R-:W-:Y:S01]  /*5c10*/  FFMA.FTZ R112, R26, R199, R202 ;  /* 0x000000c71a707223 */ /* 0x000fe200000100ca */
[----:B------:R-:W-:-:S03]  /*5c20*/  LOP3.LUT P6, RZ, R157, 0xff, RZ, 0xc0, !PT ;  /* 0x000000ff9dff7812 */ /* 0x000fc600078cc0ff */
[----:B------:R-:W-:Y:S01]  /*5c30*/  FADD.FTZ R112, R23, -R112 ;  /* 0x8000007017707221 */ /* 0x000fe20000010000 */
[----:B------:R-:W-:Y:S02]  /*5c40*/  FSEL R142, R114, RZ, P6 ;  /* 0x000000ff728e7208 */ /* 0x000fe40003000000 */
[----:B------:R-:W-:-:S04]  /*5c50*/  LOP3.LUT P6, RZ, R159, 0xff, RZ, 0xc0, !PT ;  /* 0x000000ff9fff7812 */ /* 0x000fc800078cc0ff */
[----:B------:R-:W-:Y:S01]  /*5c60*/  FSEL R200, R114, RZ, P6 ;  /* 0x000000ff72c87208 */ /* 0x000fe20003000000 */
[----:B------:R-:W-:Y:S01]  /*5c70*/  FFMA.FTZ R114, R30, R199, R202 ;  /* 0x000000c71e727223 */ /* 0x000fe200000100ca */
[----:B------:R-:W-:-:S03]  /*5c80*/  LOP3.LUT P6, RZ, R157, 0xff00, RZ, 0xc0, !PT ;  /* 0x0000ff009dff7812 */ /* 0x000fc600078cc0ff */
[----:B------:R-:W-:Y:S01]  /*5c90*/  FADD.FTZ R114, R27, -R114 ;  /* 0x800000721b727221 */ /* 0x000fe20000010000 */
[C---:B------:R-:W-:Y:S02]  /*5ca0*/  FSEL R201, R140.reuse, RZ, P6 ;  /* 0x000000ff8cc97208 */ /* 0x040fe40003000000 */
[----:B------:R-:W-:Y:S01]  /*5cb0*/  LOP3.LUT P6, RZ, R159, 0xff00, RZ, 0xc0, !PT ;  /* 0x0000ff009fff7812 */ /* 0x000fe200078cc0ff */
[----:B------:R-:W-:Y:S01]  /*5cc0*/  FMUL.FTZ R114, R149, R114 ;  /* 0x0000007295727220 */ /* 0x000fe20000410000 */
[----:B------:R-:W-:Y:S02]  /*5cd0*/  F2FP.F16.F32.PACK_AB R142, R201, R142 ;  /* 0x0000008ec98e723e */ /* 0x000fe400000000ff */
[----:B------:R-:W-:Y:S01]  /*5ce0*/  FSEL R203, R140, RZ, P6 ;  /* 0x000000ff8ccb7208 */ /* 0x000fe20003000000 */
[----:B------:R-:W-:Y:S01]  /*5cf0*/  FMUL.FTZ R115, R114, UR13 ;  /* 0x0000000d72737c20 */ /* 0x000fe20008410000 */
[----:B------:R-:W-:Y:S01]  /*5d00*/  LOP3.LUT P6, RZ, R156, 0xff0000, RZ, 0xc0, !PT ;  /* 0x00ff00009cff7812 */ /* 0x000fe200078cc0ff */
[----:B------:R-:W-:-:S03]  /*5d10*/  FMUL.FTZ R114, R149, R112 ;  /* 0x0000007095727220 */ /* 0x000fc60000410000 */
[----:B------:R-:W-:Y:S01]  /*5d20*/  FSEL R141, R113, RZ, P6 ;  /* 0x000000ff718d7208 */ /* 0x000fe20003000000 */
[----:B------:R-:W-:Y:S01]  /*5d30*/  FMUL.FTZ R114, R114, UR13 ;  /* 0x0000000d72727c20 */ /* 0x000fe20008410000 */
[----:B------:R-:W-:-:S04]  /*5d40*/  LOP3.LUT P6, RZ, R158, 0xff0000, RZ, 0xc0, !PT ;  /* 0x00ff00009eff7812 */ /* 0x000fc800078cc0ff */
[----:B------:R-:W-:Y:S01]  /*5d50*/  FSEL R144, R113, RZ, P6 ;  /* 0x000000ff71907208 */ /* 0x000fe20003000000 */
[----:B------:R-:W-:Y:S01]  /*5d60*/  FFMA.FTZ R113, R21, R199, R202 ;  /* 0x000000c715717223 */ /* 0x000fe200000100ca */
[----:B------:R-:W-:-:S03]  /*5d70*/  LOP3.LUT P6, RZ, R156, 0xff000000, RZ, 0xc0, !PT ;  /* 0xff0000009cff7812 */ /* 0x000fc600078cc0ff */
[----:B------:R-:W-:Y:S01]  /*5d80*/  FADD.FTZ R112, R24, -R113 ;  /* 0x8000007118707221 */ /* 0x000fe20000010000 */
[----:B0-----:R-:W-:Y:S02]  /*5d90*/  FSEL R146, R115, RZ, P6 ;  /* 0x000000ff73927208 */ /* 0x001fe40003000000 */
[----:B------:R-:W-:Y:S01]  /*5da0*/  LOP3.LUT P6, RZ, R158, 0xff000000, RZ, 0xc0, !PT ;  /* 0xff0000009eff7812 */ /* 0x000fe200078cc0ff */
[----:B------:R-:W-:Y:S01]  /*5db0*/  FMUL.FTZ R112, R149, R112 ;  /* 0x0000007095707220 */ /* 0x000fe20000410000 */
        /* <DEDUP_REMOVED lines=17> */
.L_x_965:
        /* <DEDUP_REMOVED lines=8> */
[-CC-:B------:R-:W-:Y:S01]  /*5f50*/  FFMA.FTZ R133, R150, R199.reuse, R202.reuse ;  /* 0x000000c796857223 */ /* 0x180fe200000100ca */
[--C-:B------:R-:W-:Y:S02]  /*5f60*/  HADD2.F32 R134, -RZ, R123.reuse.H0_H0 ;  /* 0x2000007bff867230 */ /* 0x100fe40000004100 */
[-C--:B------:R-:W-:Y:S01]  /*5f70*/  FFMA.FTZ R135, R29, R199.reuse, R202 ;  /* 0x000000c71d877223 */ /* 0x080fe200000100ca */
[----:B------:R-:W-:Y:S01]  /*5f80*/  FADD.FTZ R132, R33, -R132 ;  /* 0x8000008421847221 */ /* 0x000fe20000010000 */
[----:B------:R-:W-:Y:S02]  /*5f90*/  HADD2.F32 R141, -RZ, R123.H1_H1 ;  /* 0x3000007bff8d7230 */ /* 0x000fe40000004100 */
[----:B------:R-:W-:Y:S01]  /*5fa0*/  FADD.FTZ R140, R148, -R133 ;  /* 0x80000085948c7221 */ /* 0x000fe20000010000 */
[-C--:B------:R-:W-:Y:S01]  /*5fb0*/  FFMA.FTZ R133, R25, R199.reuse, R202 ;  /* 0x000000c719857223 */ /* 0x080fe200000100ca */
[C---:B-----5:R-:W-:Y:S01]  /*5fc0*/  FFMA.FTZ R203, R149.reuse, R132, R134 ;  /* 0x0000008495cb7223 */ /* 0x060fe20000010086 */
[----:B------:R-:W-:Y:S01]  /*5fd0*/  FFMA.FTZ R132, R34, R199, R202 ;  /* 0x000000c722847223 */ /* 0x000fe200000100ca */
[----:B------:R-:W-:Y:S01]  /*5fe0*/  FFMA.FTZ R206, R149, R140, R141 ;  /* 0x0000008c95ce7223 */ /* 0x000fe2000001008d */
[----:B------:R-:W-:Y:S01]  /*5ff0*/  ISETP.GE.U32.AND P6, PT, R156, RZ, PT ;  /* 0x000000ff9c00720c */ /* 0x000fe20003fc6070 */
[----:B------:R-:W-:-:S02]  /*6000*/  HADD2.F32 R140, -RZ, R122.H0_H0 ;  /* 0x2000007aff8c7230 */ /* 0x000fc40000004100 */
[----:B------:R-:W-:Y:S01]  /*6010*/  FADD.FTZ R142, R31, -R132 ;  /* 0x800000841f8e7221 */ /* 0x000fe20000010000 */
[----:B------:R-:W-:Y:S01]  /*6020*/  FADD.FTZ R132, R28, -R133 ;  /* 0x800000851c847221 */ /* 0x000fe20000010000 */
[----:B------:R-:W-:Y:S01]  /*6030*/  FADD.FTZ R134, R32, -R135 ;  /* 0x8000008720867221 */ /* 0x000fe20000010000 */
[----:B------:R-:W-:Y:S01]  /*6040*/  FMUL.FTZ R133, R206, UR13 ;  /* 0x0000000dce857c20 */ /* 0x000fe20008410000 */
[----:B------:R-:W-:Y:S01]  /*6050*/  ISETP.GE.U32.AND.EX P6, PT, R157, 0x1000000, PT, P6 ;  /* 0x010000009d00780c */ /* 0x000fe20003fc6160 */
[--C-:B------:R-:W-:Y:S02]  /*6060*/  HADD2.F32 R135, -RZ, R121.reuse.H0_H0 ;  /* 0x20000079ff877230 */ /* 0x100fe40000004100 */
[----:B------:R-:W-:Y:S01]  /*6070*/  FFMA.FTZ R145, R149, R134, R140 ;  /* 0x0000008695917223 */ /* 0x000fe2000001008c */
[----:B------:R-:W-:Y:S01]  /*6080*/  FMUL.FTZ R140, R203, UR13 ;  /* 0x0000000dcb8c7c20 */ /* 0x000fe20008410000 */
[----:B------:R-:W-:Y:S01]  /*6090*/  FSEL R208, R133, RZ, P6 ;  /* 0x000000ff85d07208 */ /* 0x000fe20003000000 */
[----:B------:R-:W-:Y:S01]  /*60a0*/  HADD2.F32 R141, -RZ, R122.H1_H1 ;  /* 0x3000007aff8d7230 */ /* 0x000fe20000004100 */
[----:B------:R-:W-:Y:S01]  /*60b0*/  LOP3.LUT P6, RZ, R157, 0xff0000, RZ, 0xc0, !PT ;  /* 0x00ff00009dff7812 */ /* 0x000fe200078cc0ff */
[----:B------:R-:W-:Y:S01]  /*60c0*/  FFMA.FTZ R143, R149, R132, R135 ;  /* 0x00000084958f7223 */ /* 0x000fe20000010087 */
[-C--:B------:R-:W-:Y:S01]  /*60d0*/  FFMA.FTZ R132, R30, R199.reuse, R202 ;  /* 0x000000c71e847223 */ /* 0x080fe200000100ca */
[----:B------:R-:W-:Y:S01]  /*60e0*/  FMUL.FTZ R135, R145, UR13 ;  /* 0x0000000d91877c20 */ /* 0x000fe20008410000 */
[----:B------:R-:W-:Y:S01]  /*60f0*/  FSEL R205, R140, RZ, P6 ;  /* 0x000000ff8ccd7208 */ /* 0x000fe20003000000 */
[----:B------:R-:W-:Y:S01]  /*6100*/  FFMA.FTZ R204, R149, R142, R141 ;  /* 0x0000008e95cc7223 */ /* 0x000fe2000001008d */
[----:B------:R-:W-:Y:S01]  /*6110*/  HADD2.F32 R134, -RZ, R121.H1_H1 ;  /* 0x30000079ff867230 */ /* 0x000fe20000004100 */
[----:B------:R-:W-:Y:S01]  /*6120*/  LOP3.LUT P6, RZ, R157, 0xff, RZ, 0xc0, !PT ;  /* 0x000000ff9dff7812 */ /* 0x000fe200078cc0ff */
[----:B------:R-:W-:Y:S01]  /*6130*/  FADD.FTZ R132, R27, -R132 ;  /* 0x800000841b847221 */ /* 0x000fe20000010000 */
[----:B------:R-:W-:Y:S01]  /*6140*/  FFMA.FTZ R133, R21, R199, R202 ;  /* 0x000000c715857223 */ /* 0x000fe200000100ca */
[----:B------:R-:W-:Y:S01]  /*6150*/  FMUL.FTZ R140, R204, UR13 ;  /* 0x0000000dcc8c7c20 */ /* 0x000fe20008410000 */
[----:B------:R-:W-:Y:S01]  /*6160*/  FSEL R200, R135, RZ, P6 ;  /* 0x000000ff87c87208 */ /* 0x000fe20003000000 */
[----:B0-----:R-:W-:Y:S01]  /*6170*/  FFMA.FTZ R146, R149, R132, R134 ;  /* 0x0000008495927223 */ /* 0x001fe20000010086 */
[----:B------:R-:W-:Y:S01]  /*6180*/  LOP3.LUT P6, RZ, R157, 0xff00, RZ, 0xc0, !PT ;  /* 0x0000ff009dff7812 */ /* 0x000fe200078cc0ff */
[----:B------:R-:W-:-:S02]  /*6190*/  HADD2.F32 R134, -RZ, R120.H0_H0 ;  /* 0x20000078ff867230 */ /* 0x000fc40000004100 */
[----:B------:R-:W-:Y:S01]  /*61a0*/  FADD.FTZ R132, R24, -R133 ;  /* 0x8000008518847221 */ /* 0x000fe20000010000 */
[----:B------:R-:W-:Y:S01]  /*61b0*/  FMUL.FTZ R133, R143, UR13 ;  /* 0x0000000d8f857c20 */ /* 0x000fe20008410000 */
[----:B------:R-:W-:Y:S01]  /*61c0*/  FSEL R201, R140, RZ, P6 ;  /* 0x000000ff8cc97208 */ /* 0x000fe20003000000 */
[----:B------:R-:W-:Y:S01]  /*61d0*/  FMUL.FTZ R135, R146, UR13 ;  /* 0x0000000d92877c20 */ /* 0x000fe20008410000 */
[----:B------:R-:W-:Y:S01]  /*61e0*/  LOP3.LUT P6, RZ, R156, 0xff0000, RZ, 0xc0, !PT ;  /* 0x00ff00009cff7812 */ /* 0x000fe200078cc0ff */
[----:B------:R-:W-:Y:S01]  /*61f0*/  FFMA.FTZ R132, R149, R132, R134 ;  /* 0x0000008495847223 */ /* 0x000fe20000010086 */
[----:B------:R-:W-:Y:S01]  /*6200*/  FFMA.FTZ R134, R26, R199, R202 ;  /* 0x000000c71a867223 */ /* 0x000fe200000100ca */
[----:B------:R-:W-:Y:S01]  /*6210*/  HADD2.F32 R140, -RZ, R120.H1_H1 ;  /* 0x30000078ff8c7230 */ /* 0x000fe20000004100 */
[----:B------:R-:W-:Y:S01]  /*6220*/  FSEL R144, R133, RZ, P6 ;  /* 0x000000ff85907208 */ /* 0x000fe20003000000 */
[----:B------:R-:W-:Y:S01]  /*6230*/  FMUL.FTZ R133, R132, UR13 ;  /* 0x0000000d84857c20 */ /* 0x000fe20008410000 */
[----:B------:R-:W-:Y:S01]  /*6240*/  LOP3.LUT P6, RZ, R156, 0xff000000, RZ, 0xc0, !PT ;  /* 0xff0000009cff7812 */ /* 0x000fe200078cc0ff */
[----:B------:R-:W-:-:S03]  /*6250*/  FADD.FTZ R134, R23, -R134 ;  /* 0x8000008617867221 */ /* 0x000fc60000010000 */
[----:B------:R-:W-:Y:S01]  /*6260*/  FSEL R147, R135, RZ, P6 ;  /* 0x000000ff87937208 */ /* 0x000fe20003000000 */
[----:B------:R-:W-:Y:S01]  /*6270*/  FFMA.FTZ R141, R149, R134, R140 ;  /* 0x00000086958d7223 */ /* 0x000fe2000001008c */
[----:B------:R-:W-:Y:S02]  /*6280*/  LOP3.LUT P6, RZ, R156, 0xff, RZ, 0xc0, !PT ;  /* 0x000000ff9cff7812 */ /* 0x000fe400078cc0ff */
[----:B------:R-:W-:Y:S01]  /*6290*/  F2FP.F16.F32.PACK_AB R134, R204, R145 ;  /* 0x00000091cc86723e */ /* 0x000fe200000000ff */
[----:B------:R-:W-:Y:S01]  /*62a0*/  FMUL.FTZ R142, R141, UR13 ;  /* 0x0000000d8d8e7c20 */ /* 0x000fe20008410000 */
[----:B------:R-:W-:Y:S02]  /*62b0*/  FSEL R140, R133, RZ, P6 ;  /* 0x000000ff858c7208 */ /* 0x000fe40003000000 */
[----:B------:R-:W-:Y:S02]  /*62c0*/  LOP3.LUT P6, RZ, R156, 0xff00, RZ, 0xc0, !PT ;  /* 0x0000ff009cff7812 */ /* 0x000fe400078cc0ff */
[----:B------:R-:W-:-:S02]  /*62d0*/  F2FP.F16.F32.PACK_AB R133, R146, R143 ;  /* 0x0000008f9285723e */ /* 0x000fc400000000ff */
        /* <DEDUP_REMOVED lines=8> */
.L_x_971:
[-CC-:B------:R-:W-:Y:S01]  /*6360*/  FFMA.FTZ R140, R35, R199.reuse, R202.reuse ;  /* 0x000000c7238c7223 */ /* 0x180fe200000100ca */
[--C-:B0-----:R-:W-:Y:S02]  /*6370*/  HADD2.F32 R146, -RZ, R123.reuse.H0_H0 ;  /* 0x2000007bff927230 */ /* 0x101fe40000004100 */
[-C--:B------:R-:W-:Y:S01]  /*6380*/  FFMA.FTZ R147, R150, R199.reuse, R202 ;  /* 0x000000c796937223 */ /* 0x080fe200000100ca */
[----:B------:R-:W-:Y:S02]  /*6390*/  HADD2.F32 R201, -RZ, R123.H1_H1 ;  /* 0x3000007bffc97230 */ /* 0x000fe40000004100 */
[----:B------:R-:W-:Y:S01]  /*63a0*/  FADD.FTZ R144, R33, -R140 ;  /* 0x8000008c21907221 */ /* 0x000fe20000010000 */
[----:B------:R-:W-:Y:S01]  /*63b0*/  LOP3.LUT P6, RZ, R157, 0xff0000, RZ, 0xc0, !PT ;  /* 0x00ff00009dff7812 */ /* 0x000fe200078cc0ff */
[----:B------:R-:W-:Y:S01]  /*63c0*/  FADD.FTZ R200, R148, -R147 ;  /* 0x8000009394c87221 */ /* 0x000fe20000010000 */
[-C--:B------:R-:W-:Y:S01]  /*63d0*/  FFMA.FTZ R141, R29, R199.reuse, R202 ;  /* 0x000000c71d8d7223 */ /* 0x080fe200000100ca */
[C---:B-----5:R-:W-:Y:S01]  /*63e0*/  FFMA.FTZ R144, R149.reuse, R144, R146 ;  /* 0x0000009095907223 */ /* 0x060fe20000010092 */
[----:B------:R-:W-:Y:S01]  /*63f0*/  FFMA.FTZ R142, R34, R199, R202 ;  /* 0x000000c7228e7223 */ /* 0x000fe200000100ca */
[----:B------:R-:W-:Y:S01]  /*6400*/  FFMA.FTZ R200, R149, R200, R201 ;  /* 0x000000c895c87223 */ /* 0x000fe200000100c9 */
[----:B------:R-:W-:-:S02]  /*6410*/  HADD2.F32 R143, -RZ, R122.H0_H0 ;  /* 0x2000007aff8f7230 */ /* 0x000fc40000004100 */
[----:B------:R-:W-:Y:S01]  /*6420*/  FMUL.FTZ R146, R144, UR13 ;  /* 0x0000000d90927c20 */ /* 0x000fe20008410000 */
[----:B------:R-:W-:Y:S01]  /*6430*/  FADD.FTZ R140, R32, -R141 ;  /* 0x8000008d208c7221 */ /* 0x000fe20000010000 */
[----:B------:R-:W-:Y:S02]  /*6440*/  HADD2.F32 R145, -RZ, R122.H1_H1 ;  /* 0x3000007aff917230 */ /* 0x000fe40000004100 */
[----:B------:R-:W-:Y:S01]  /*6450*/  FADD.FTZ R142, R31, -R142 ;  /* 0x8000008e1f8e7221 */ /* 0x000fe20000010000 */
[----:B------:R-:W-:Y:S01]  /*6460*/  FMUL.FTZ R200, R200, UR13 ;  /* 0x0000000dc8c87c20 */ /* 0x000fe20008410000 */
[----:B------:R-:W-:Y:S01]  /*6470*/  FSEL R201, R146, RZ, P6 ;  /* 0x000000ff92c97208 */ /* 0x000fe20003000000 */
[----:B------:R-:W-:Y:S01]  /*6480*/  FFMA.FTZ R143, R149, R140, R143 ;  /* 0x0000008c958f7223 */ /* 0x000fe2000001008f */
[----:B------:R-:W-:Y:S01]  /*6490*/  ISETP.GE.U32.AND P6, PT, R156, RZ, PT ;  /* 0x000000ff9c00720c */ /* 0x000fe20003fc6070 */
[-CC-:B------:R-:W-:Y:S01]  /*64a0*/  FFMA.FTZ R141, R25, R199.reuse, R202.reuse ;  /* 0x000000c7198d7223 */ /* 0x180fe200000100ca */
[----:B------:R-:W-:Y:S01]  /*64b0*/  FFMA.FTZ R145, R149, R142, R145 ;  /* 0x0000008e95917223 */ /* 0x000fe20000010091 */
[--C-:B------:R-:W-:Y:S01]  /*64c0*/  HADD2.F32 R142, -RZ, R121.reuse.H0_H0 ;  /* 0x20000079ff8e7230 */ /* 0x100fe20000004100 */
[----:B------:R-:W-:Y:S01]  /*64d0*/  ISETP.GE.U32.AND.EX P6, PT, R157, 0x1000000, PT, P6 ;  /* 0x010000009d00780c */ /* 0x000fe20003fc6160 */
[----:B------:R-:W-:Y:S01]  /*64e0*/  FFMA.FTZ R144, R30, R199, R202 ;  /* 0x000000c71e907223 */ /* 0x000fe200000100ca */
[----:B------:R-:W-:Y:S01]  /*64f0*/  FADD.FTZ R140, R28, -R141 ;  /* 0x8000008d1c8c7221 */ /* 0x000fe20000010000 */
[----:B------:R-:W-:Y:S01]  /*6500*/  FMUL.FTZ R143, R143, UR13 ;  /* 0x0000000d8f8f7c20 */ /* 0x000fe20008410000 */
[----:B------:R-:W-:Y:S01]  /*6510*/  FSEL R204, R200, RZ, P6 ;  /* 0x000000ffc8cc7208 */ /* 0x000fe20003000000 */
[----:B------:R-:W-:Y:S01]  /*6520*/  FADD.FTZ R146, R27, -R144 ;  /* 0x800000901b927221 */ /* 0x000fe20000010000 */
[----:B------:R-:W-:Y:S01]  /*6530*/  LOP3.LUT P6, RZ, R157, 0xff, RZ, 0xc0, !PT ;  /* 0x000000ff9dff7812 */ /* 0x000fe200078cc0ff */
[----:B------:R-:W-:-:S02]  /*6540*/  HADD2.F32 R141, -RZ, R121.H1_H1 ;  /* 0x30000079ff8d7230 */ /* 0x000fc40000004100 */
[----:B------:R-:W-:Y:S01]  /*6550*/  FFMA.FTZ R144, R149, R140, R142 ;  /* 0x0000008c95907223 */ /* 0x000fe2000001008e */
[-C--:B------:R-:W-:Y:S01]  /*6560*/  FFMA.FTZ R140, R26, R199.reuse, R202 ;  /* 0x000000c71a8c7223 */ /* 0x080fe200000100ca */
[----:B------:R-:W-:Y:S01]  /*6570*/  FMUL.FTZ R145, R145, UR13 ;  /* 0x0000000d91917c20 */ /* 0x000fe20008410000 */
[----:B------:R-:W-:Y:S01]  /*6580*/  FSEL R147, R143, RZ, P6 ;  /* 0x000000ff8f937208 */ /* 0x000fe20003000000 */
[--C-:B------:R-:W-:Y:S01]  /*6590*/  HADD2.F32 R142, -RZ, R120.reuse.H1_H1 ;  /* 0x30000078ff8e7230 */ /* 0x100fe20000004100 */
[----:B------:R-:W-:Y:S01]  /*65a0*/  LOP3.LUT P6, RZ, R157, 0xff00, RZ, 0xc0, !PT ;  /* 0x0000ff009dff7812 */ /* 0x000fe200078cc0ff */
[----:B------:R-:W-:Y:S01]  /*65b0*/  FFMA.FTZ R146, R149, R146, R141 ;  /* 0x0000009295927223 */ /* 0x000fe2000001008d */
[----:B------:R-:W-:Y:S01]  /*65c0*/  FADD.FTZ R140, R23, -R140 ;  /* 0x8000008c178c7221 */ /* 0x000fe20000010000 */
[----:B------:R-:W-:Y:S01]  /*65d0*/  FFMA.FTZ R141, R21, R199, R202 ;  /* 0x000000c7158d7223 */ /* 0x000fe200000100ca */
[----:B------:R-:W-:Y:S01]  /*65e0*/  FMUL.FTZ R144, R144, UR13 ;  /* 0x0000000d90907c20 */ /* 0x000fe20008410000 */
[----:B------:R-:W-:Y:S01]  /*65f0*/  FSEL R200, R145, RZ, P6 ;  /* 0x000000ff91c87208 */ /* 0x000fe20003000000 */
[----:B------:R-:W-:Y:S01]  /*6600*/  FFMA.FTZ R143, R149, R140, R142 ;  /* 0x0000008c958f7223 */ /* 0x000fe2000001008e */
[----:B------:R-:W-:Y:S01]  /*6610*/  LOP3.LUT P6, RZ, R156, 0xff0000, RZ, 0xc0, !PT ;  /* 0x00ff00009cff7812 */ /* 0x000fe200078cc0ff */
[----:B------:R-:W-:Y:S01]  /*6620*/  FADD.FTZ R140, R24, -R141 ;  /* 0x8000008d188c7221 */ /* 0x000fe20000010000 */
[----:B------:R-:W-:Y:S01]  /*6630*/  FMUL.FTZ R146, R146, UR13 ;  /* 0x0000000d92927c20 */ /* 0x000fe20008410000 */
[----:B------:R-:W-:Y:S01]  /*6640*/  HADD2.F32 R142, -RZ, R120.H0_H0 ;  /* 0x20000078ff8e7230 */ /* 0x000fe20000004100 */
[----:B------:R-:W-:Y:S01]  /*6650*/  FSEL R141, R144, RZ, P6 ;  /* 0x000000ff908d7208 */ /* 0x000fe20003000000 */
[----:B------:R-:W-:Y:S01]  /*6660*/  FMUL.FTZ R143, R143, UR13 ;  /* 0x0000000d8f8f7c20 */ /* 0x000fe20008410000 */
[----:B------:R-:W-:-:S02]  /*6670*/  LOP3.LUT P6, RZ, R156, 0xff000000, RZ, 0xc0, !PT ;  /* 0xff0000009cff7812 */ /* 0x000fc400078cc0ff */
[----:B------:R-:W-:Y:S01]  /*6680*/  FFMA.FTZ R140, R149, R140, R142 ;  /* 0x0000008c958c7223 */ /* 0x000fe2000001008e */
[----:B------:R-:W-:Y:S02]  /*6690*/  F2FP.F16.F32.PACK_AB R142, R200, R147 ;  /* 0x00000093c88e723e */ /* 0x000fe400000000ff */
[----:B------:R-:W-:Y:S01]  /*66a0*/  FSEL R146, R146, RZ, P6 ;  /* 0x000000ff92927208 */ /* 0x000fe20003000000 */
[----:B------:R-:W-:Y:S01]  /*66b0*/  FMUL.FTZ R140, R140, UR13 ;  /* 0x0000000d8c8c7c20 */ /* 0x000fe20008410000 */
[----:B------:R-:W-:Y:S02]  /*66c0*/  LOP3.LUT P6, RZ, R156, 0xff00, RZ, 0xc0, !PT ;  /* 0x0000ff009cff7812 */ /* 0x000fe400078cc0ff */
[----:B------:R-:W-:Y:S02]  /*66d0*/  F2FP.F16.F32.PACK_AB R141, R146, R141 ;  /* 0x0000008d928d723e */ /* 0x000fe400000000ff */
[----:B------:R-:W-:Y:S02]  /*66e0*/  FSEL R145, R143, RZ, P6 ;  /* 0x000000ff8f917208 */ /* 0x000fe40003000000 */
[----:B------:R-:W-:-:S02]  /*66f0*/  LOP3.LUT P6, RZ, R156, 0xff, RZ, 0xc0, !PT ;  /* 0x000000ff9cff7812 */ /* 0x000fc400078cc0ff */
[----:B------:R-:W-:Y:S02]  /*6700*/  F2FP.F16.F32.PACK_AB R143, R204, R201 ;  /* 0x000000c9cc8f723e */ /* 0x000fe400000000ff */
[----:B------:R-:W-:-:S04]  /*6710*/  FSEL R140, R140, RZ, P6 ;  /* 0x000000ff8c8c7208 */ /* 0x000fc80003000000 */
[----:B------:R-:W-:Y:S01]  /*6720*/  F2FP.F16.F32.PACK_AB R140, R145, R140 ;  /* 0x0000008c918c723e */ /* 0x000fe200000000ff */
[----:B------:R-:W-:Y:S06]  /*6730*/  BRA `(.L_x_968) ;  /* 0x0000000400cc7947 */ /* 0x000fec0003800000 */
.L_x_970:
[----:B-1----:R-:W1:Y:S02]  /*6740*/  LDC.64 R140, c[0x0][0x478] ;  /* 0x00011e00ff8c7b82 */ /* 0x002e640000000a00 */
[----:B-1----:R-:W-:-:S04]  /*6750*/  ISETP.NE.U32.AND P1, PT, R140, RZ, PT ;  /* 0x000000ff8c00720c */ /* 0x002fc80003f25070 */
[----:B------:R-:W-:-:S13]  /*6760*/  ISETP.NE.AND.EX P1, PT, R141, RZ, PT, P1 ;  /* 0x000000ff8d00720c */ /* 0x000fda0003f25310 */
[----:B------:R-:W-:Y:S05]  /*6770*/  @!P1 BRA `(.L_x_972) ;  /* 0x0000000000e89947 */ /* 0x000fea0003800000 */
[-CC-:B------:R-:W-:Y:S01]  /*6780*/  FFMA.FTZ R132, R35, R199.reuse, R202.reuse ;  /* 0x000000c723847223 */ /* 0x180fe200000100ca */
[-CC-:B------:R-:W-:Y:S01]  /*6790*/  FFMA.FTZ R135, R150, R199.reuse, R202.reuse ;  /* 0x000000c796877223 */ /* 0x180fe200000100ca */
[----:B------:R-:W-:Y:S01]  /*67a0*/  LOP3.LUT P6, RZ, R157, 0xff0000, RZ, 0xc0, !PT ;  /* 0x00ff00009dff7812 */ /* 0x000fe200078cc0ff */
[----:B------:R-:W-:Y:S01]  /*67b0*/  FFMA.FTZ R133, R29, R199, R202 ;  /* 0x000000c71d857223 */ /* 0x000fe200000100ca */
[----:B------:R-:W-:Y:S01]  /*67c0*/  FADD.FTZ R132, R33, -R132 ;  /* 0x8000008421847221 */ /* 0x000fe20000010000 */
[----:B------:R-:W-:-:S03]  /*67d0*/  FADD.FTZ R140, R148, -R135 ;  /* 0x80000087948c7221 */ /* 0x000fc60000010000 */
[C---:B-----5:R-:W-:Y:S01]  /*67e0*/  FMUL.FTZ R142, R149.reuse, R132 ;  /* 0x00000084958e7220 */ /* 0x060fe20000410000 */
[----:B------:R-:W-:Y:S01]  /*67f0*/  FMUL.FTZ R205, R149, R140 ;  /* 0x0000008c95cd7220 */ /* 0x000fe20000410000 */
[----:B------:R-:W-:Y:S02]  /*6800*/  FADD.FTZ R132, R32, -R133 ;  /* 0x8000008520847221 */ /* 0x000fe40000010000 */
[----:B------:R-:W-:Y:S01]  /*6810*/  FMUL.FTZ R134, R142, UR13 ;  /* 0x0000000d8e867c20 */ /* 0x000fe20008410000 */
[----:B------:R-:W-:Y:S01]  /*6820*/  FMUL.FTZ R133, R205, UR13 ;  /* 0x0000000dcd857c20 */ /* 0x000fe20008410000 */
[----:B------:R-:W-:-:S03]  /*6830*/  FMUL.FTZ R145, R149, R132 ;  /* 0x0000008495917220 */ /* 0x000fc60000410000 */
[----:B------:R-:W-:Y:S01]  /*6840*/  FSEL R203, R134, RZ, P6 ;  /* 0x000000ff86cb7208 */ /* 0x000fe20003000000 */
[-C--:B------:R-:W-:Y:S01]  /*6850*/  FFMA.FTZ R134, R34, R199.reuse, R202 ;  /* 0x000000c722867223 */ /* 0x080fe200000100ca */
[----:B------:R-:W-:Y:S01]  /*6860*/  ISETP.GE.U32.AND P6, PT, R156, RZ, PT ;  /* 0x000000ff9c00720c */ /* 0x000fe20003fc6070 */
[----:B------:R-:W-:Y:S02]  /*6870*/  FMUL.FTZ R132, R145, UR13 ;  /* 0x0000000d91847c20 */ /* 0x000fe40008410000 */
[----:B------:R-:W-:Y:S01]  /*6880*/  FADD.FTZ R140, R31, -R134 ;  /* 0x800000861f8c7221 */ /* 0x000fe20000010000 */
[----:B------:R-:W-:Y:S01]  /*6890*/  ISETP.GE.U32.AND.EX P6, PT, R157, 0x1000000, PT, P6 ;  /* 0x010000009d00780c */ /* 0x000fe20003fc6160 */
[-CC-:B------:R-:W-:Y:S02]  /*68a0*/  FFMA.FTZ R134, R30, R199.reuse, R202.reuse ;  /* 0x000000c71e867223 */ /* 0x180fe400000100ca */
[----:B------:R-:W-:Y:S01]  /*68b0*/  FMUL.FTZ R204, R149, R140 ;  /* 0x0000008c95cc7220 */ /* 0x000fe20000410000 */
[----:B------:R-:W-:Y:S01]  /*68c0*/  FSEL R206, R133, RZ, P6 ;  /* 0x000000ff85ce7208 */ /* 0x000fe20003000000 */
[-C--:B------:R-:W-:Y:S01]  /*68d0*/  FFMA.FTZ R133, R25, R199.reuse, R202 ;  /* 0x000000c719857223 */ /* 0x080fe200000100ca */
[----:B------:R-:W-:Y:S01]  /*68e0*/  LOP3.LUT P6, RZ, R157, 0xff, RZ, 0xc0, !PT ;  /* 0x000000ff9dff7812 */ /* 0x000fe200078cc0ff */
[----:B------:R-:W-:Y:S01]  /*68f0*/  FMUL.FTZ R135, R204, UR13 ;  /* 0x0000000dcc877c20 */ /* 0x000fe20008410000 */
[----:B------:R-:W-:Y:S01]  /*6900*/  FADD.FTZ R140, R27, -R134 ;  /* 0x800000861b8c7221 */ /* 0x000fe20000010000 */
[-CC-:B------:R-:W-:Y:S01]  /*6910*/  FFMA.FTZ R134, R26, R199.reuse, R202.reuse ;  /* 0x000000c71a867223 */ /* 0x180fe200000100ca */
[----:B------:R-:W-:Y:S01]  /*6920*/  FSEL R200, R132, RZ, P6 ;  /* 0x000000ff84c87208 */ /* 0x000fe20003000000 */
[----:B------:R-:W-:Y:S01]  /*6930*/  FADD.FTZ R132, R28, -R133 ;  /* 0x800000851c847221 */ /* 0x000fe20000010000 */
[----:B------:R-:W-:Y:S01]  /*6940*/  FFMA.FTZ R133, R21, R199, R202 ;  /* 0x000000c715857223 */ /* 0x000fe200000100ca */
[----:B------:R-:W-:Y:S01]  /*6950*/  LOP3.LUT P6, RZ, R157, 0xff00, RZ, 0xc0, !PT ;  /* 0x0000ff009dff7812 */ /* 0x000fe200078cc0ff */
[C---:B0-----:R-:W-:Y:S01]  /*6960*/  FMUL.FTZ R146, R149.reuse, R140 ;  /* 0x0000008c95927220 */ /* 0x041fe20000410000 */
[----:B------:R-:W-:Y:S01]  /*6970*/  FMUL.FTZ R143, R149, R132 ;  /* 0x00000084958f7220 */ /* 0x000fe20000410000 */
[----:B------:R-:W-:Y:S01]  /*6980*/  FADD.FTZ R132, R24, -R133 ;  /* 0x8000008518847221 */ /* 0x000fe20000010000 */
[----:B------:R-:W-:Y:S01]  /*6990*/  FSEL R201, R135, RZ, P6 ;  /* 0x000000ff87c97208 */ /* 0x000fe20003000000 */
[----:B------:R-:W-:Y:S01]  /*69a0*/  FMUL.FTZ R135, R146, UR13 ;  /* 0x0000000d92877c20 */ /* 0x000fe20008410000 */
[----:B------:R-:W-:Y:S01]  /*69b0*/  FMUL.FTZ R133, R143, UR13 ;  /* 0x0000000d8f857c20 */ /* 0x000fe20008410000 */
[----:B------:R-:W-:Y:S01]  /*69c0*/  LOP3.LUT P6, RZ, R156, 0xff0000, RZ, 0xc0, !PT ;  /* 0x00ff00009cff7812 */ /* 0x000fe200078cc0ff */
[----:B------:R-:W-:Y:S01]  /*69d0*/  FMUL.FTZ R132, R149, R132 ;  /* 0x0000008495847220 */ /* 0x000fe20000410000 */
[----:B------:R-:W-:-:S02]  /*69e0*/  FADD.FTZ R134, R23, -R134 ;  /* 0x8000008617867221 */ /* 0x000fc40000010000 */
[----:B------:R-:W-:Y:S01]  /*69f0*/  FSEL R144, R133, RZ, P6 ;  /* 0x000000ff85907208 */ /* 0x000fe20003000000 */
[----:B------:R-:W-:Y:S01]  /*6a00*/  FMUL.FTZ R133, R132, UR13 ;  /* 0x0000000d84857c20 */ /* 0x000fe20008410000 */
[----:B------:R-:W-:Y:S01]  /*6a10*/  LOP3.LUT P6, RZ, R156, 0xff000000, RZ, 0xc0, !PT ;  /* 0xff0000009cff7812 */ /* 0x000fe200078cc0ff */
[----:B------:R-:W-:Y:S01]  /*6a20*/  FMUL.FTZ R141, R149, R134 ;  /* 0x00000086958d7220 */ /* 0x000fe20000410000 */
[----:B------:R-:W-:Y:S02]  /*6a30*/  F2FP.F16.F32.PACK_AB R134, R204, R145 ;  /* 0x00000091cc86723e */ /* 0x000fe400000000ff */
[----:B------:R-:W-:Y:S02]  /*6a40*/  FSEL R147, R135, RZ, P6 ;  /* 0x000000ff87937208 */ /* 0x000fe40003000000 */
[----:B------:R-:W-:Y:S02]  /*6a50*/  LOP3.LUT P6, RZ, R156, 0xff, RZ, 0xc0, !PT ;  /* 0x000000ff9cff7812 */ /* 0x000fe400078cc0ff */
[----:B------:R-:W-:Y:S01]  /*6a60*/  F2FP.F16.F32.PACK_AB R135, R205, R142 ;  /* 0x0000008ecd87723e */ /* 0x000fe200000000ff */
[----:B------:R-:W-:Y:S01]  /*6a70*/  FMUL.FTZ R142, R141, UR13 ;  /* 0x0000000d8d8e7c20 */ /* 0x000fe20008410000 */
[----:B------:R-:W-:-:S02]  /*6a80*/  FSEL R140, R133, RZ, P6 ;  /* 0x000000ff858c7208 */ /* 0x000fc40003000000 */
[----:B------:R-:W-:Y:S02]  /*6a90*/  LOP3.LUT P6, RZ, R156, 0xff00, RZ, 0xc0, !PT ;  /* 0x0000ff009cff7812 */ /* 0x000fe400078cc0ff */
[----:B------:R-:W-:Y:S02]  /*6aa0*/  F2FP.F16.F32.PACK_AB R133, R146, R143 ;  /* 0x0000008f9285723e */ /* 0x000fe400000000ff */
[----:B------:R-:W-:Y:S02]  /*6ab0*/  FSEL R145, R142, RZ, P6 ;  /* 0x000000ff8e917208 */ /* 0x000fe40003000000 */
[----:B------:R-:W-:Y:S02]  /*6ac0*/  F2FP.F16.F32.PACK_AB R132, R141, R132 ;  /* 0x000000848d84723e */ /* 0x000fe400000000ff */
[----:B------:R-:W-:Y:S02]  /*6ad0*/  F2FP.F16.F32.PACK_AB R143, R206, R203 ;  /* 0x000000cbce8f723e */ /* 0x000fe400000000ff */
[----:B------:R-:W-:-:S02]  /*6ae0*/  F2FP.F16.F32.PACK_AB R142, R201, R200 ;  /* 0x000000c8c98e723e */ /* 0x000fc400000000ff */
[----:B------:R-:W-:Y:S02]  /*6af0*/  F2FP.F16.F32.PACK_AB R141, R147, R144 ;  /* 0x00000090938d723e */ /* 0x000fe400000000ff */
[----:B------:R-:W-:Y:S01]  /*6b00*/  F2FP.F16.F32.PACK_AB R140, R145, R140 ;  /* 0x0000008c918c723e */ /* 0x000fe200000000ff */
[----:B------:R-:W-:Y:S06]  /*6b10*/  BRA `(.L_x_968) ;  /* 0x0000000000d47947 */ /* 0x000fec0003800000 */
.L_x_972:
[-CC-:B------:R-:W-:Y:S01]  /*6b20*/  FFMA.FTZ R140, R35, R199.reuse, R202.reuse ;  /* 0x000000c7238c7223 */ /* 0x180fe200000100ca */
[-CC-:B------:R-:W-:Y:S01]  /*6b30*/  FFMA.FTZ R143, R150, R199.reuse, R202.reuse ;  /* 0x000000c7968f7223 */ /* 0x180fe200000100ca */
[----:B------:R-:W-:Y:S01]  /*6b40*/  LOP3.LUT P6, RZ, R157, 0xff0000, RZ, 0xc0, !PT ;  /* 0x00ff00009dff7812 */ /* 0x000fe200078cc0ff */
[----:B------:R-:W-:Y:S01]  /*6b50*/  FFMA.FTZ R141, R29, R199, R202 ;  /* 0x000000c71d8d7223 */ /* 0x000fe200000100ca */
[----:B------:R-:W-:Y:S01]  /*6b60*/  FADD.FTZ R140, R33, -R140 ;  /* 0x8000008c218c7221 */ /* 0x000fe20000010000 */
[----:B------:R-:W-:-:S03]  /*6b70*/  FADD.FTZ R144, R148, -R143 ;  /* 0x8000008f94907221 */ /* 0x000fc60000010000 */
[C---:B-----5:R-:W-:Y:S01]  /*6b80*/  FMUL.FTZ R140, R149.reuse, R140 ;  /* 0x0000008c958c7220 */ /* 0x060fe20000410000 */
[----:B------:R-:W-:-:S03]  /*6b90*/  FMUL.FTZ R144, R149, R144 ;  /* 0x0000009095907220 */ /* 0x000fc60000410000 */
[----:B------:R-:W-:Y:S01]  /*6ba0*/  FMUL.FTZ R142, R140, UR13 ;  /* 0x0000000d8c8e7c20 */ /* 0x000fe20008410000 */
[----:B------:R-:W-:Y:S01]  /*6bb0*/  FADD.FTZ R140, R32, -R141 ;  /* 0x8000008d208c7221 */ /* 0x000fe20000010000 */
[----:B------:R-:W-:Y:S01]  /*6bc0*/  FMUL.FTZ R144, R144, UR13 ;  /* 0x0000000d90907c20 */ /* 0x000fe20008410000 */
[-CC-:B------:R-:W-:Y:S02]  /*6bd0*/  FFMA.FTZ R141, R25, R199.reuse, R202.reuse ;  /* 0x000000c7198d7223 */ /* 0x180fe400000100ca */
[----:B------:R-:W-:Y:S01]  /*6be0*/  FSEL R201, R142, RZ, P6 ;  /* 0x000000ff8ec97208 */ /* 0x000fe20003000000 */
[-C--:B------:R-:W-:Y:S01]  /*6bf0*/  FFMA.FTZ R142, R34, R199.reuse, R202 ;  /* 0x000000c7228e7223 */ /* 0x080fe200000100ca */
[----:B------:R-:W-:Y:S01]  /*6c00*/  ISETP.GE.U32.AND P6, PT, R156, RZ, PT ;  /* 0x000000ff9c00720c */ /* 0x000fe20003fc6070 */
[----:B------:R-:W-:Y:S02]  /*6c10*/  FMUL.FTZ R140, R149, R140 ;  /* 0x0000008c958c7220 */ /* 0x000fe40000410000 */
[----:B------:R-:W-:Y:S01]  /*6c20*/  FADD.FTZ R200, R31, -R142 ;  /* 0x8000008e1fc87221 */ /* 0x000fe20000010000 */
[----:B------:R-:W-:Y:S01]  /*6c30*/  ISETP.GE.U32.AND.EX P6, PT, R157, 0x1000000, PT, P6 ;  /* 0x010000009d00780c */ /* 0x000fe20003fc6160 */
[----:B------:R-:W-:Y:S01]  /*6c40*/  FMUL.FTZ R140, R140, UR13 ;  /* 0x0000000d8c8c7c20 */ /* 0x000fe20008410000 */
[----:B------:R-:W-:Y:S01]  /*6c50*/  FADD.FTZ R142, R28, -R141 ;  /* 0x8000008d1c8e7221 */ /* 0x000fe20000010000 */
[----:B------:R-:W-:Y:S01]  /*6c60*/  FMUL.FTZ R200, R149, R200 ;  /* 0x000000c895c87220 */ /* 0x000fe20000410000 */
[----:B------:R-:W-:Y:S01]  /*6c70*/  FSEL R204, R144, RZ, P6 ;  /* 0x000000ff90cc7208 */ /* 0x000fe20003000000 */
[-C--:B------:R-:W-:Y:S01]  /*6c80*/  FFMA.FTZ R144, R30, R199.reuse, R202 ;  /* 0x000000c71e907223 */ /* 0x080fe200000100ca */
[----:B------:R-:W-:Y:S01]  /*6c90*/  LOP3.LUT P6, RZ, R157, 0xff, RZ, 0xc0, !PT ;  /* 0x000000ff9dff7812 */ /* 0x000fe200078cc0ff */
[----:B------:R-:W-:Y:S01]  /*6ca0*/  FMUL.FTZ R200, R200, UR13 ;  /* 0x0000000dc8c87c20 */ /* 0x000fe20008410000 */
[----:B------:R-:W-:Y:S01]  /*6cb0*/  FMUL.FTZ R143, R149, R142 ;  /* 0x0000008e958f7220 */ /* 0x000fe20000410000 */
[----:B------:R-:W-:Y:S01]  /*6cc0*/  FADD.FTZ R144, R27, -R144 ;  /* 0x800000901b907221 */ /* 0x000fe20000010000 */
[----:B0-----:R-:W-:Y:S01]  /*6cd0*/  FSEL R146, R140, RZ, P6 ;  /* 0x000000ff8c927208 */ /* 0x001fe20003000000 */
[-CC-:B------:R-:W-:Y:S01]  /*6ce0*/  FFMA.FTZ R140, R26, R199.reuse, R202.reuse ;  /* 0x000000c71a8c7223 */ /* 0x180fe200000100ca */
[----:B------:R-:W-:Y:S01]  /*6cf0*/  LOP3.LUT P6, RZ, R157, 0xff00, RZ, 0xc0, !PT ;  /* 0x0000ff009dff7812 */ /* 0x000fe200078cc0ff */
[----:B------:R-:W-:Y:S01]  /*6d00*/  FFMA.FTZ R141, R21, R199, R202 ;  /* 0x000000c7158d7223 */ /* 0x000fe200000100ca */
[----:B------:R-:W-:Y:S01]  /*6d10*/  FMUL.FTZ R143, R143, UR13 ;  /* 0x0000000d8f8f7c20 */ /* 0x000fe20008410000 */
[----:B------:R-:W-:Y:S01]  /*6d20*/  FMUL.FTZ R144, R149, R144 ;  /* 0x0000009095907220 */ /* 0x000fe20000410000 */
[----:B------:R-:W-:Y:S01]  /*6d30*/  FSEL R147, R200, RZ, P6 ;  /* 0x000000ffc8937208 */ /* 0x000fe20003000000 */
[----:B------:R-:W-:Y:S01]  /*6d40*/  FADD.FTZ R142, R23, -R140 ;  /* 0x8000008c178e7221 */ /* 0x000fe20000010000 */
[----:B------:R-:W-:Y:S01]  /*6d50*/  LOP3.LUT P6, RZ, R156, 0xff0000, RZ, 0xc0, !PT ;  /* 0x00ff00009cff7812 */ /* 0x000fe200078cc0ff */
[----:B------:R-:W-:Y:S01]  /*6d60*/  FADD.FTZ R140, R24, -R141 ;  /* 0x8000008d188c7221 */ /* 0x000fe20000010000 */
[----:B------:R-:W-:Y:S01]  /*6d70*/  FMUL.FTZ R144, R144, UR13 ;  /* 0x0000000d90907c20 */ /* 0x000fe20008410000 */
[----:B------:R-:W-:Y:S01]  /*6d80*/  FMUL.FTZ R142, R149, R142 ;  /* 0x0000008e958e7220 */ /* 0x000fe20000410000 */
[----:B------:R-:W-:Y:S01]  /*6d90*/  FSEL R141, R143, RZ, P6 ;  /* 0x000000ff8f8d7208 */ /* 0x000fe20003000000 */
[----:B------:R-:W-:Y:S01]  /*6da0*/  FMUL.FTZ R140, R149, R140 ;  /* 0x0000008c958c7220 */ /* 0x000fe20000410000 */
[----:B------:R-:W-:Y:S01]  /*6db0*/  LOP3.LUT P6, RZ, R156, 0xff000000, RZ, 0xc0, !PT ;  /* 0xff0000009cff7812 */ /* 0x000fe200078cc0ff */
[----:B------:R-:W-:Y:S01]  /*6dc0*/  FMUL.FTZ R142, R142, UR13 ;  /* 0x0000000d8e8e7c20 */ /* 0x000fe20008410000 */
[----:B------:R-:W-:Y:S01]  /*6dd0*/  F2FP.F16.F32.PACK_AB R143, R204, R201 ;  /* 0x000000c9cc8f723e */ /* 0x000fe200000000ff */
[----:B------:R-:W-:Y:S01]  /*6de0*/  FMUL.FTZ R140, R140, UR13 ;  /* 0x0000000d8c8c7c20 */ /* 0x000fe20008410000 */
[----:B------:R-:W-:-:S02]  /*6df0*/  FSEL R144, R144, RZ, P6 ;  /* 0x000000ff90907208 */ /* 0x000fc40003000000 */
[----:B------:R-:W-:Y:S02]  /*6e00*/  LOP3.LUT P6, RZ, R156, 0xff00, RZ, 0xc0, !PT ;  /* 0x0000ff009cff7812 */ /* 0x000fe400078cc0ff */
[----:B------:R-:W-:Y:S02]  /*6e10*/  F2FP.F16.F32.PACK_AB R141, R144, R141 ;  /* 0x0000008d908d723e */ /* 0x000fe400000000ff */
[----:B------:R-:W-:Y:S02]  /*6e20*/  FSEL R145, R142, RZ, P6 ;  /* 0x000000ff8e917208 */ /* 0x000fe40003000000 */
[----:B------:R-:W-:Y:S02]  /*6e30*/  LOP3.LUT P6, RZ, R156, 0xff, RZ, 0xc0, !PT ;  /* 0x000000ff9cff7812 */ /* 0x000fe400078cc0ff */
[----:B------:R-:W-:Y:S02]  /*6e40*/  F2FP.F16.F32.PACK_AB R142, R147, R146 ;  /* 0x00000092938e723e */ /* 0x000fe400000000ff */
[----:B------:R-:W-:-:S04]  /*6e50*/  FSEL R140, R140, RZ, P6 ;  /* 0x000000ff8c8c7208 */ /* 0x000fc80003000000 */
[----:B------:R-:W-:-:S07]  /*6e60*/  F2FP.F16.F32.PACK_AB R140, R145, R140 ;  /* 0x0000008c918c723e */ /* 0x000fce00000000ff */
.L_x_968:
        /* <DEDUP_REMOVED lines=10> */
.L_x_964:
[----:B------:R-:W-:Y:S05]  /*6f10*/  BSYNC.RECONVERGENT B1 ;  /* 0x0000000000017941 */ /* 0x000fea0003800200 */
.L_x_963:
        /* <DEDUP_REMOVED lines=12> */
[-CC-:B-1-3--:R-:W-:Y:S01]  /*6fe0*/  FFMA.FTZ R112, R181, R199.reuse, R202.reuse ;  /* 0x000000c7b5707223 */ /* 0x18afe200000100ca */
        /* <DEDUP_REMOVED lines=86> */
.L_x_977:
[-CC-:B-1-3--:R-:W-:Y:S01]  /*7550*/  FFMA.FTZ R112, R181, R199.reuse, R202.reuse ;  /* 0x000000c7b5707223 */ /* 0x18afe200000100ca */
[-CC-:B------:R-:W-:Y:S01]  /*7560*/  FFMA.FTZ R141, R182, R199.reuse, R202.reuse ;  /* 0x000000c7b68d7223 */ /* 0x180fe200000100ca */
[-C--:B------:R-:W-:Y:S01]  /*7570*/  FFMA.FTZ R113, R175, R199.reuse, R202 ;  /* 0x000000c7af717223 */ /* 0x080fe200000100ca */
[--C-:B------:R-:W-:Y:S02]  /*7580*/  HADD2.F32 R140, -RZ, R127.reuse.H0_H0 ;  /* 0x2000007fff8c7230 */ /* 0x100fe40000004100 */
[----:B------:R-:W-:Y:S01]  /*7590*/  FADD.FTZ R114, R179, -R112 ;  /* 0x80000070b3727221 */ /* 0x000fe20000010000 */
[----:B------:R-:W-:Y:S02]  /*75a0*/  HADD2.F32 R143, -RZ, R127.H1_H1 ;  /* 0x3000007fff8f7230 */ /* 0x000fe40000004100 */
[----:B------:R-:W-:Y:S01]  /*75b0*/  FADD.FTZ R142, R180, -R141 ;  /* 0x8000008db48e7221 */ /* 0x000fe20000010000 */
[--C-:B------:R-:W-:Y:S02]  /*75c0*/  HADD2.F32 R115, -RZ, R126.reuse.H0_H0 ;  /* 0x2000007eff737230 */ /* 0x100fe40000004100 */
[----:B------:R-:W-:Y:S01]  /*75d0*/  FADD.FTZ R112, R176, -R113 ;  /* 0x80000071b0707221 */ /* 0x000fe20000010000 */
[C---:B0----5:R-:W-:Y:S01]  /*75e0*/  FFMA.FTZ R147, R149.reuse, R114, R140 ;  /* 0x0000007295937223 */ /* 0x061fe2000001008c */
[C---:B------:R-:W-:Y:S01]  /*75f0*/  FFMA.FTZ R200, R149.reuse, R142, R143 ;  /* 0x0000008e95c87223 */ /* 0x040fe2000001008f */
[-CC-:B------:R-:W-:Y:S01]  /*7600*/  FFMA.FTZ R114, R178, R199.reuse, R202.reuse ;  /* 0x000000c7b2727223 */ /* 0x180fe200000100ca */
[----:B------:R-:W-:Y:S01]  /*7610*/  FFMA.FTZ R142, R149, R112, R115 ;  /* 0x00000070958e7223 */ /* 0x000fe20000010073 */
[----:B------:R-:W-:Y:S01]  /*7620*/  ISETP.GE.U32.AND P2, PT, R164, RZ, PT ;  /* 0x000000ffa400720c */ /* 0x000fe20003f46070 */
[----:B------:R-:W-:Y:S01]  /*7630*/  FFMA.FTZ R112, R174, R199, R202 ;  /* 0x000000c7ae707223 */ /* 0x000fe200000100ca */
[----:B------:R-:W-:-:S02]  /*7640*/  HADD2.F32 R146, -RZ, R126.H1_H1 ;  /* 0x3000007eff927230 */ /* 0x000fc40000004100 */
[-CC-:B------:R-:W-:Y:S01]  /*7650*/  FFMA.FTZ R113, R151, R199.reuse, R202.reuse ;  /* 0x000000c797717223 */ /* 0x180fe200000100ca */
[-C--:B------:R-:W-:Y:S01]  /*7660*/  FFMA.FTZ R141, R155, R199.reuse, R202 ;  /* 0x000000c79b8d7223 */ /* 0x080fe200000100ca */
[----:B------:R-:W-:Y:S01]  /*7670*/  FADD.FTZ R144, R177, -R114 ;  /* 0x80000072b1907221 */ /* 0x000fe20000010000 */
[----:B------:R-:W-:Y:S01]  /*7680*/  FMUL.FTZ R200, R200, UR13 ;  /* 0x0000000dc8c87c20 */ /* 0x000fe20008410000 */
[----:B------:R-:W-:Y:S01]  /*7690*/  ISETP.GE.U32.AND.EX P2, PT, R165, 0x1000000, PT, P2 ;  /* 0x01000000a500780c */ /* 0x000fe20003f46120 */
[--C-:B------:R-:W-:Y:S02]  /*76a0*/  HADD2.F32 R115, -RZ, R124.reuse.H0_H0 ;  /* 0x2000007cff737230 */ /* 0x100fe40000004100 */
[----:B------:R-:W-:Y:S01]  /*76b0*/  FADD.FTZ R140, R173, -R112 ;  /* 0x80000070ad8c7221 */ /* 0x000fe20000010000 */
[--C-:B------:R-:W-:Y:S02]  /*76c0*/  HADD2.F32 R143, -RZ, R125.reuse.H0_H0 ;  /* 0x2000007dff8f7230 */ /* 0x100fe40000004100 */
[----:B------:R-:W-:Y:S01]  /*76d0*/  FADD.FTZ R112, R152, -R113 ;  /* 0x8000007198707221 */ /* 0x000fe20000010000 */
[----:B------:R-:W-:Y:S01]  /*76e0*/  FMUL.FTZ R147, R147, UR13 ;  /* 0x0000000d93937c20 */ /* 0x000fe20008410000 */
[----:B------:R-:W-:Y:S01]  /*76f0*/  FADD.FTZ R114, R172, -R141 ;  /* 0x8000008dac727221 */ /* 0x000fe20000010000 */
[----:B------:R-:W-:Y:S01]  /*7700*/  FFMA.FTZ R144, R149, R144, R146 ;  /* 0x0000009095907223 */ /* 0x000fe20000010092 */
[----:B------:R-:W-:Y:S01]  /*7710*/  LOP3.LUT P6, RZ, R165, 0xff0000, RZ, 0xc0, !PT ;  /* 0x00ff0000a5ff7812 */ /* 0x000fe200078cc0ff */
[----:B------:R-:W-:Y:S01]  /*7720*/  HADD2.F32 R145, -RZ, R125.H1_H1 ;  /* 0x3000007dff917230 */ /* 0x000fe20000004100 */
[----:B------:R-:W-:Y:S01]  /*7730*/  FSEL R146, R200, RZ, P2 ;  /* 0x000000ffc8927208 */ /* 0x000fe20001000000 */
[C---:B------:R-:W-:Y:S01]  /*7740*/  FFMA.FTZ R112, R149.reuse, R112, R115 ;  /* 0x0000007095707223 */ /* 0x040fe20000010073 */
[----:B------:R-:W-:Y:S01]  /*7750*/  ISETP.GE.U32.AND P2, PT, R166, RZ, PT ;  /* 0x000000ffa600720c */ /* 0x000fe20003f46070 */
[----:B------:R-:W-:Y:S01]  /*7760*/  FFMA.FTZ R143, R149, R114, R143 ;  /* 0x00000072958f7223 */ /* 0x000fe2000001008f */
[----:B------:R-:W-:Y:S01]  /*7770*/  FSEL R115, R147, RZ, P6 ;  /* 0x000000ff93737208 */ /* 0x000fe20003000000 */
[----:B------:R-:W-:Y:S01]  /*7780*/  FFMA.FTZ R114, R154, R199, R202 ;  /* 0x000000c79a727223 */ /* 0x000fe200000100ca */
[----:B------:R-:W-:Y:S01]  /*7790*/  LOP3.LUT P6, RZ, R167, 0xff0000, RZ, 0xc0, !PT ;  /* 0x00ff0000a7ff7812 */ /* 0x000fe200078cc0ff */
[----:B------:R-:W-:Y:S01]  /*77a0*/  FFMA.FTZ R145, R149, R140, R145 ;  /* 0x0000008c95917223 */ /* 0x000fe20000010091 */
[----:B------:R-:W-:Y:S01]  /*77b0*/  ISETP.GE.U32.AND.EX P2, PT, R167, 0x1000000, PT, P2 ;  /* 0x01000000a700780c */ /* 0x000fe20003f46120 */
[----:B------:R-:W-:-:S02]  /*77c0*/  HADD2.F32 R140, -RZ, R124.H1_H1 ;  /* 0x3000007cff8c7230 */ /* 0x000fc40000004100 */
[----:B------:R-:W-:Y:S01]  /*77d0*/  FADD.FTZ R114, R153, -R114 ;  /* 0x8000007299727221 */ /* 0x000fe20000010000 */
[----:B------:R-:W-:Y:S01]  /*77e0*/  FMUL.FTZ R142, R142, UR13 ;  /* 0x0000000d8e8e7c20 */ /* 0x000fe20008410000 */
[----:B------:R-:W-:Y:S01]  /*77f0*/  FSEL R147, R147, RZ, P6 ;  /* 0x000000ff93937208 */ /* 0x000fe20003000000 */
[----:B------:R-:W-:Y:S01]  /*7800*/  FMUL.FTZ R144, R144, UR13 ;  /* 0x0000000d90907c20 */ /* 0x000fe20008410000 */
[----:B------:R-:W-:Y:S01]  /*7810*/  LOP3.LUT P6, RZ, R167, 0xff, RZ, 0xc0, !PT ;  /* 0x000000ffa7ff7812 */ /* 0x000fe200078cc0ff */
[----:B------:R-:W-:Y:S01]  /*7820*/  FFMA.FTZ R114, R149, R114, R140 ;  /* 0x0000007295727223 */ /* 0x000fe2000001008c */
        /* <DEDUP_REMOVED lines=9> */
[----:B------:R-:W-:Y:S02]  /*78c0*/  LOP3.LUT P2, RZ, R165, 0xff00, RZ, 0xc0, !PT ;  /* 0x0000ff00a5ff7812 */ /* 0x000fe4000784c0ff */
[C---:B------:R-:W-:Y:S02]  /*78d0*/  FSEL R201, R144.reuse, RZ, P6 ;  /* 0x000000ff90c97208 */ /* 0x040fe40003000000 */
[----:B------:R-:W-:Y:S02]  /*78e0*/  FSEL R203, R144, RZ, P2 ;  /* 0x000000ff90cb7208 */ /* 0x000fe40001000000 */
[----:B------:R-:W-:Y:S02]  /*78f0*/  LOP3.LUT P6, RZ, R166, 0xff0000, RZ, 0xc0, !PT ;  /* 0x00ff0000a6ff7812 */ /* 0x000fe400078cc0ff */
[----:B------:R-:W-:Y:S02]  /*7900*/  LOP3.LUT P2, RZ, R164, 0xff0000, RZ, 0xc0, !PT ;  /* 0x00ff0000a4ff7812 */ /* 0x000fe4000784c0ff */
[----:B------:R-:W-:-:S02]  /*7910*/  FSEL R141, R143, RZ, P6 ;  /* 0x000000ff8f8d7208 */ /* 0x000fc40003000000 */
[----:B------:R-:W-:Y:S02]  /*7920*/  FSEL R113, R143, RZ, P2 ;  /* 0x000000ff8f717208 */ /* 0x000fe40001000000 */
[----:B------:R-:W-:Y:S02]  /*7930*/  LOP3.LUT P6, RZ, R166, 0xff000000, RZ, 0xc0, !PT ;  /* 0xff000000a6ff7812 */ /* 0x000fe400078cc0ff */
[----:B------:R-:W-:Y:S02]  /*7940*/  LOP3.LUT P2, RZ, R164, 0xff000000, RZ, 0xc0, !PT ;  /* 0xff000000a4ff7812 */ /* 0x000fe4000784c0ff */
[----:B------:R-:W-:Y:S02]  /*7950*/  F2FP.F16.F32.PACK_AB R115, R146, R115 ;  /* 0x000000739273723e */ /* 0x000fe400000000ff */
[----:B------:R-:W-:Y:S02]  /*7960*/  F2FP.F16.F32.PACK_AB R143, R200, R147 ;  /* 0x00000093c88f723e */ /* 0x000fe400000000ff */
[----:B------:R-:W-:-:S02]  /*7970*/  FSEL R146, R145, RZ, P6 ;  /* 0x000000ff91927208 */ /* 0x000fc40003000000 */
[----:B------:R-:W-:Y:S02]  /*7980*/  FSEL R200, R145, RZ, P2 ;  /* 0x000000ff91c87208 */ /* 0x000fe40001000000 */
[----:B------:R-:W-:Y:S02]  /*7990*/  LOP3.LUT P6, RZ, R166, 0xff00, RZ, 0xc0, !PT ;  /* 0x0000ff00a6ff7812 */ /* 0x000fe400078cc0ff */
[----:B------:R-:W-:Y:S02]  /*79a0*/  LOP3.LUT P2, RZ, R164, 0xff00, RZ, 0xc0, !PT ;  /* 0x0000ff00a4ff7812 */ /* 0x000fe4000784c0ff */
[C---:B------:R-:W-:Y:S02]  /*79b0*/  FSEL R145, R114.reuse, RZ, P6 ;  /* 0x000000ff72917208 */ /* 0x040fe40003000000 */
[----:B------:R-:W-:Y:S02]  /*79c0*/  FSEL R147, R114, RZ, P2 ;  /* 0x000000ff72937208 */ /* 0x000fe40001000000 */
[----:B------:R-:W-:-:S02]  /*79d0*/  LOP3.LUT P6, RZ, R164, 0xff, RZ, 0xc0, !PT ;  /* 0x000000ffa4ff7812 */ /* 0x000fc400078cc0ff */
[----:B------:R-:W-:Y:S02]  /*79e0*/  LOP3.LUT P2, RZ, R166, 0xff, RZ, 0xc0, !PT ;  /* 0x000000ffa6ff7812 */ /* 0x000fe4000784c0ff */
[----:B------:R-:W-:Y:S02]  /*79f0*/  F2FP.F16.F32.PACK_AB R114, R203, R142 ;  /* 0x0000008ecb72723e */ /* 0x000fe400000000ff */
[----:B------:R-:W-:Y:S02]  /*7a00*/  F2FP.F16.F32.PACK_AB R142, R201, R140 ;  /* 0x0000008cc98e723e */ /* 0x000fe400000000ff */
[C---:B------:R-:W-:Y:S02]  /*7a10*/  FSEL R144, R112.reuse, RZ, P6 ;  /* 0x000000ff70907208 */ /* 0x040fe40003000000 */
[----:B------:R-:W-:Y:S02]  /*7a20*/  FSEL R140, R112, RZ, P2 ;  /* 0x000000ff708c7208 */ /* 0x000fe40001000000 */
[----:B------:R-:W-:-:S02]  /*7a30*/  F2FP.F16.F32.PACK_AB R113, R200, R113 ;  /* 0x00000071c871723e */ /* 0x000fc400000000ff */
[----:B------:R-:W-:Y:S02]  /*7a40*/  F2FP.F16.F32.PACK_AB R141, R146, R141 ;  /* 0x0000008d928d723e */ /* 0x000fe400000000ff */
[----:B------:R-:W-:Y:S02]  /*7a50*/  F2FP.F16.F32.PACK_AB R112, R147, R144 ;  /* 0x000000909370723e */ /* 0x000fe400000000ff */
[----:B------:R-:W-:Y:S01]  /*7a60*/  F2FP.F16.F32.PACK_AB R140, R145, R140 ;  /* 0x0000008c918c723e */ /* 0x000fe200000000ff */
[----:B------:R-:W-:Y:S06]  /*7a70*/  BRA `(.L_x_978) ;  /* 0x0000001800607947 */ /* 0x000fec0003800000 */
.L_x_976:
        /* <DEDUP_REMOVED lines=11> */
[-C--:B------:R-:W-:Y:S01]  /*7b30*/  FFMA.FTZ R113, R175, R199.reuse, R202 ;  /* 0x000000c7af717223 */ /* 0x080fe200000100ca */
[C---:B-----5:R-:W-:Y:S01]  /*7b40*/  FMUL.FTZ R135, R149.reuse, R112 ;  /* 0x0000007095877220 */ /* 0x060fe20000410000 */
[----:B------:R-:W-:Y:S01]  /*7b50*/  FMUL.FTZ R114, R149, R114 ;  /* 0x0000007295727220 */ /* 0x000fe20000410000 */
[----:B------:R-:W-:Y:S01]  /*7b60*/  FADD.FTZ R132, R177, -R132 ;  /* 0x80000084b1847221 */ /* 0x000fe20000010000 */
[----:B------:R-:W-:Y:S01]  /*7b70*/  FADD.FTZ R134, R176, -R113 ;  /* 0x80000071b0867221 */ /* 0x000fe20000010000 */
[----:B------:R-:W-:Y:S01]  /*7b80*/  FMUL.FTZ R112, R135, UR13 ;  /* 0x0000000d87707c20 */ /* 0x000fe20008410000 */
[--C-:B------:R-:W-:Y:S01]  /*7b90*/  FFMA.FTZ R133, R155, R199, R202.reuse ;  /* 0x000000c79b857223 */ /* 0x100fe200000100ca */
[----:B------:R-:W-:Y:S01]  /*7ba0*/  F2FP.F16.F32.PACK_AB R135, R114, R135 ;  /* 0x000000877287723e */ /* 0x000fe200000000ff */
[C---:B------:R-:W-:Y:S01]  /*7bb0*/  FMUL.FTZ R134, R149.reuse, R134 ;  /* 0x0000008695867220 */ /* 0x040fe20000410000 */
[----:B------:R-:W-:Y:S01]  /*7bc0*/  FMUL.FTZ R113, R149, R132 ;  /* 0x0000008495717220 */ /* 0x000fe20000410000 */
[----:B------:R-:W-:Y:S01]  /*7bd0*/  FSEL R143, R112, RZ, P6 ;  /* 0x000000ff708f7208 */ /* 0x000fe20003000000 */
[----:B------:R-:W-:Y:S01]  /*7be0*/  FFMA.FTZ R145, R151, R199, R202 ;  /* 0x000000c797917223 */ /* 0x000fe200000100ca */
[----:B------:R-:W-:-:S02]  /*7bf0*/  ISETP.GE.U32.AND P6, PT, R164, RZ, PT ;  /* 0x000000ffa400720c */ /* 0x000fc40003fc6070 */
[----:B------:R-:W-:Y:S01]  /*7c00*/  FSEL R115, R112, RZ, P2 ;  /* 0x000000ff70737208 */ /* 0x000fe20001000000 */
[----:B------:R-:W-:Y:S01]  /*7c10*/  FMUL.FTZ R112, R114, UR13 ;  /* 0x0000000d72707c20 */ /* 0x000fe20008410000 */
[----:B------:R-:W-:Y:S02]  /*7c20*/  ISETP.GE.U32.AND P2, PT, R166, RZ, PT ;  /* 0x000000ffa600720c */ /* 0x000fe40003f46070 */
[----:B------:R-:W-:Y:S02]  /*7c30*/  ISETP.GE.U32.AND.EX P6, PT, R165, 0x1000000, PT, P6 ;  /* 0x01000000a500780c */ /* 0x000fe40003fc6160 */
[----:B------:R-:W-:Y:S02]  /*7c40*/  ISETP.GE.U32.AND.EX P2, PT, R167, 0x1000000, PT, P2 ;  /* 0x01000000a700780c */ /* 0x000fe40003f46120 */
[C---:B------:R-:W-:Y:S02]  /*7c50*/  FSEL R114, R112.reuse, RZ, P6 ;  /* 0x000000ff70727208 */ /* 0x040fe40003000000 */
[----:B------:R-:W-:-:S02]  /*7c60*/  FSEL R112, R112, RZ, P2 ;  /* 0x000000ff70707208 */ /* 0x000fc40001000000 */
[----:B------:R-:W-:Y:S02]  /*7c70*/  LOP3.LUT P2, RZ, R167, 0xff, RZ, 0xc0, !PT ;  /* 0x000000ffa7ff7812 */ /* 0x000fe4000784c0ff */
[----:B------:R-:W-:Y:S01]  /*7c80*/  F2FP.F16.F32.PACK_AB R143, R112, R143 ;  /* 0x0000008f708f723e */ /* 0x000fe200000000ff */
[----:B------:R-:W-:Y:S01]  /*7c90*/  FMUL.FTZ R112, R134, UR13 ;  /* 0x0000000d86707c20 */ /* 0x000fe20008410000 */
[----:B------:R-:W-:Y:S02]  /*7ca0*/  LOP3.LUT P6, RZ, R165, 0xff, RZ, 0xc0, !PT ;  /* 0x000000ffa5ff7812 */ /* 0x000fe400078cc0ff */
[----:B------:R-:W-:Y:S01]  /*7cb0*/  F2FP.F16.F32.PACK_AB R115, R114, R115 ;  /* 0x000000737273723e */ /* 0x000fe200000000ff */
[----:B------:R-:W-:Y:S01]  /*7cc0*/  FADD.FTZ R114, R172, -R133 ;  /* 0x80000085ac727221 */ /* 0x000fe20000010000 */
[C---:B------:R-:W-:Y:S02]  /*7cd0*/  FSEL R142, R112.reuse, RZ, P2 ;  /* 0x000000ff708e7208 */ /* 0x040fe40001000000 */
[----:B------:R-:W-:Y:S01]  /*7ce0*/  FSEL R140, R112, RZ, P6 ;  /* 0x000000ff708c7208 */ /* 0x000fe20003000000 */
[-CC-:B------:R-:W-:Y:S01]  /*7cf0*/  FFMA.FTZ R112, R174, R199.reuse, R202.reuse ;  /* 0x000000c7ae707223 */ /* 0x180fe200000100ca */
[C---:B------:R-:W-:Y:S01]  /*7d00*/  F2FP.F16.F32.PACK_AB R134, R113.reuse, R134 ;  /* 0x000000867186723e */ /* 0x040fe200000000ff */
[----:B------:R-:W-:Y:S01]  /*7d10*/  FMUL.FTZ R113, R113, UR13 ;  /* 0x0000000d71717c20 */ /* 0x000fe20008410000 */
[----:B------:R-:W-:Y:S01]  /*7d20*/  LOP3.LUT P2, RZ, R167, 0xff00, RZ, 0xc0, !PT ;  /* 0x0000ff00a7ff7812 */ /* 0x000fe2000784c0ff */
[----:B------:R-:W-:Y:S01]  /*7d30*/  FMUL.FTZ R133, R149, R114 ;  /* 0x0000007295857220 */ /* 0x000fe20000410000 */
[----:B------:R-:W-:Y:S01]  /*7d40*/  LOP3.LUT P6, RZ, R165, 0xff00, RZ, 0xc0, !PT ;  /* 0x0000ff00a5ff7812 */ /* 0x000fe200078cc0ff */
[----:B------:R-:W-:Y:S01]  /*7d50*/  FFMA.FTZ R114, R154, R199, R202 ;  /* 0x000000c79a727223 */ /* 0x000fe200000100ca */
[----:B------:R-:W-:Y:S01]  /*7d60*/  FADD.FTZ R144, R173, -R112 ;  /* 0x80000070ad907221 */ /* 0x000fe20000010000 */
[----:B------:R-:W-:Y:S01]  /*7d70*/  FSEL R203, R113, RZ, P2 ;  /* 0x000000ff71cb7208 */ /* 0x000fe20001000000 */
[----:B------:R-:W-:Y:S01]  /*7d80*/  FMUL.FTZ R112, R133, UR13 ;  /* 0x0000000d85707c20 */ /* 0x000fe20008410000 */
[----:B------:R-:W-:Y:S01]  /*7d90*/  FSEL R205, R113, RZ, P6 ;  /* 0x000000ff71cd7208 */ /* 0x000fe20003000000 */
[----:B------:R-:W-:Y:S01]  /*7da0*/  FADD.FTZ R132, R153, -R114 ;  /* 0x8000007299847221 */ /* 0x000fe20000010000 */
[----:B------:R-:W-:Y:S01]  /*7db0*/  LOP3.LUT P2, RZ, R166, 0xff0000, RZ, 0xc0, !PT ;  /* 0x00ff0000a6ff7812 */ /* 0x000fe2000784c0ff */
[C---:B------:R-:W-:Y:S01]  /*7dc0*/  FMUL.FTZ R114, R149.reuse, R144 ;  /* 0x0000009095727220 */ /* 0x040fe20000410000 */
[----:B------:R-:W-:Y:S01]  /*7dd0*/  LOP3.LUT P6, RZ, R164, 0xff0000, RZ, 0xc0, !PT ;  /* 0x00ff0000a4ff7812 */ /* 0x000fe200078cc0ff */
[----:B------:R-:W-:Y:S01]  /*7de0*/  FMUL.FTZ R113, R149, R132 ;  /* 0x0000008495717220 */ /* 0x000fe20000410000 */
[----:B------:R-:W-:Y:S01]  /*7df0*/  FSEL R141, R112, RZ, P2 ;  /* 0x000000ff708d7208 */ /* 0x000fe20001000000 */
[----:B------:R-:W-:Y:S01]  /*7e00*/  FMUL.FTZ R132, R114, UR13 ;  /* 0x0000000d72847c20 */ /* 0x000fe20008410000 */
[----:B0-----:R-:W-:Y:S01]  /*7e10*/  FSEL R146, R112, RZ, P6 ;  /* 0x000000ff70927208 */ /* 0x001fe20003000000 */
[----:B------:R-:W-:Y:S01]  /*7e20*/  FADD.FTZ R112, R152, -R145 ;  /* 0x8000009198707221 */ /* 0x000fe20000010000 */
[----:B------:R-:W-:-:S02]  /*7e30*/  LOP3.LUT P2, RZ, R166, 0xff000000, RZ, 0xc0, !PT ;  /* 0xff000000a6ff7812 */ /* 0x000fc4000784c0ff */
[----:B------:R-:W-:Y:S01]  /*7e40*/  LOP3.LUT P6, RZ, R164, 0xff000000, RZ, 0xc0, !PT ;  /* 0xff000000a4ff7812 */ /* 0x000fe200078cc0ff */
[----:B------:R-:W-:Y:S01]  /*7e50*/  FMUL.FTZ R112, R149, R112 ;  /* 0x0000007095707220 */ /* 0x000fe20000410000 */
[----:B------:R-:W-:Y:S01]  /*7e60*/  F2FP.F16.F32.PACK_AB R133, R114, R133 ;  /* 0x000000857285723e */ /* 0x000fe200000000ff */
[----:B------:R-:W-:Y:S01]  /*7e70*/  FMUL.FTZ R114, R113, UR13 ;  /* 0x0000000d71727c20 */ /* 0x000fe20008410000 */
[C---:B------:R-:W-:Y:S02]  /*7e80*/  FSEL R200, R132.reuse, RZ, P2 ;  /* 0x000000ff84c87208 */ /* 0x040fe40001000000 */
[----:B------:R-:W-:Y:S02]  /*7e90*/  FSEL R201, R132, RZ, P6 ;  /* 0x000000ff84c97208 */ /* 0x000fe40003000000 */
[----:B------:R-:W-:Y:S02]  /*7ea0*/  LOP3.LUT P2, RZ, R166, 0xff00, RZ, 0xc0, !PT ;  /* 0x0000ff00a6ff7812 */ /* 0x000fe4000784c0ff */
[----:B------:R-:W-:-:S02]  /*7eb0*/  LOP3.LUT P6, RZ, R164, 0xff00, RZ, 0xc0, !PT ;  /* 0x0000ff00a4ff7812 */ /* 0x000fc400078cc0ff */
        /* <DEDUP_REMOVED lines=15> */
.L_x_979:
[-CC-:B------:R-:W-:Y:S01]  /*7fb0*/  FFMA.FTZ R112, R181, R199.reuse, R202.reuse ;  /* 0x000000c7b5707223 */ /* 0x180fe200000100ca */
[-C--:B------:R-:W-:Y:S01]  /*7fc0*/  FFMA.FTZ R113, R182, R199.reuse, R202 ;  /* 0x000000c7b6717223 */ /* 0x080fe200000100ca */
[----:B------:R-:W-:Y:S02]  /*7fd0*/  LOP3.LUT P6, RZ, R167, 0xff0000, RZ, 0xc0, !PT ;  /* 0x00ff0000a7ff7812 */ /* 0x000fe400078cc0ff */
[----:B------:R-:W-:Y:S01]  /*7fe0*/  FADD.FTZ R112, R179, -R112 ;  /* 0x80000070b3707221 */ /* 0x000fe20000010000 */
[----:B------:R-:W-:Y:S01]  /*7ff0*/  FADD.FTZ R114, R180, -R113 ;  /* 0x80000071b4727221 */ /* 0x000fe20000010000 */
[----:B------:R-:W-:Y:S01]  /*8000*/  LOP3.LUT P2, RZ, R165, 0xff0000, RZ, 0xc0, !PT ;  /* 0x00ff0000a5ff7812 */ /* 0x000fe2000784c0ff */
[----:B------:R-:W-:Y:S01]  /*8010*/  FFMA.FTZ R113, R175, R199, R202 ;  /* 0x000000c7af717223 */ /* 0x000fe200000100ca */
[C---:B-----5:R-:W-:Y:S01]  /*8020*/  FMUL.FTZ R112, R149.reuse, R112 ;  /* 0x0000007095707220 */ /* 0x060fe20000410000 */
[----:B------:R-:W-:-:S03]  /*8030*/  FMUL.FTZ R114, R149, R114 ;  /* 0x0000007295727220 */ /* 0x000fc60000410000 */
[----:B------:R-:W-:Y:S01]  /*8040*/  FMUL.FTZ R112, R112, UR13 ;  /* 0x0000000d70707c20 */ /* 0x000fe20008410000 */
[----:B------:R-:W-:-:S04]  /*8050*/  FMUL.FTZ R114, R114, UR13 ;  /* 0x0000000d72727c20 */ /* 0x000fc80008410000 */
[C---:B------:R-:W-:Y:S02]  /*8060*/  FSEL R143, R112.reuse, RZ, P6 ;  /* 0x000000ff708f7208 */ /* 0x040fe40003000000 */
[----:B------:R-:W-:Y:S01]  /*8070*/  FSEL R115, R112, RZ, P2 ;  /* 0x000000ff70737208 */ /* 0x000fe20001000000 */
[----:B------:R-:W-:Y:S01]  /*8080*/  FADD.FTZ R112, R176, -R113 ;  /* 0x80000071b0707221 */ /* 0x000fe20000010000 */
[----:B------:R-:W-:Y:S01]  /*8090*/  ISETP.GE.U32.AND P6, PT, R164, RZ, PT ;  /* 0x000000ffa400720c */ /* 0x000fe20003fc6070 */
[----:B------:R-:W-:Y:S01]  /*80a0*/  FFMA.FTZ R113, R155, R199, R202 ;  /* 0x000000c79b717223 */ /* 0x000fe200000100ca */
[----:B------:R-:W-:Y:S01]  /*80b0*/  ISETP.GE.U32.AND P2, PT, R166, RZ, PT ;  /* 0x000000ffa600720c */ /* 0x000fe20003f46070 */
[----:B------:R-:W-:Y:S01]  /*80c0*/  FMUL.FTZ R112, R149, R112 ;  /* 0x0000007095707220 */ /* 0x000fe20000410000 */
[----:B------:R-:W-:Y:S02]  /*80d0*/  ISETP.GE.U32.AND.EX P6, PT, R165, 0x1000000, PT, P6 ;  /* 0x01000000a500780c */ /* 0x000fe40003fc6160 */
[----:B------:R-:W-:-:S02]  /*80e0*/  ISETP.GE.U32.AND.EX P2, PT, R167, 0x1000000, PT, P2 ;  /* 0x01000000a700780c */ /* 0x000fc40003f46120 */
[C---:B------:R-:W-:Y:S02]  /*80f0*/  FSEL R142, R114.reuse, RZ, P6 ;  /* 0x000000ff728e7208 */ /* 0x040fe40003000000 */
[----:B------:R-:W-:Y:S01]  /*8100*/  FSEL R140, R114, RZ, P2 ;  /* 0x000000ff728c7208 */ /* 0x000fe20001000000 */
[----:B------:R-:W-:Y:S01]  /*8110*/  FFMA.FTZ R114, R178, R199, R202 ;  /* 0x000000c7b2727223 */ /* 0x000fe200000100ca */
[----:B------:R-:W-:Y:S02]  /*8120*/  LOP3.LUT P2, RZ, R167, 0xff, RZ, 0xc0, !PT ;  /* 0x000000ffa7ff7812 */ /* 0x000fe4000784c0ff */
[----:B------:R-:W-:Y:S01]  /*8130*/  F2FP.F16.F32.PACK_AB R143, R140, R143 ;  /* 0x0000008f8c8f723e */ /* 0x000fe200000000ff */
[----:B------:R-:W-:Y:S01]  /*8140*/  FADD.FTZ R140, R177, -R114 ;  /* 0x80000072b18c7221 */ /* 0x000fe20000010000 */
[----:B------:R-:W-:Y:S01]  /*8150*/  FMUL.FTZ R114, R112, UR13 ;  /* 0x0000000d70727c20 */ /* 0x000fe20008410000 */
[----:B------:R-:W-:Y:S01]  /*8160*/  LOP3.LUT P6, RZ, R165, 0xff, RZ, 0xc0, !PT ;  /* 0x000000ffa5ff7812 */ /* 0x000fe200078cc0ff */
[----:B------:R-:W-:Y:S01]  /*8170*/  FADD.FTZ R112, R172, -R113 ;  /* 0x80000071ac707221 */ /* 0x000fe20000010000 */
[----:B------:R-:W-:Y:S01]  /*8180*/  FMUL.FTZ R140, R149, R140 ;  /* 0x0000008c958c7220 */ /* 0x000fe20000410000 */
[----:B------:R-:W-:-:S02]  /*8190*/  F2FP.F16.F32.PACK_AB R115, R142, R115 ;  /* 0x000000738e73723e */ /* 0x000fc400000000ff */
[----:B------:R-:W-:Y:S01]  /*81a0*/  FSEL R144, R114, RZ, P2 ;  /* 0x000000ff72907208 */ /* 0x000fe20001000000 */
[----:B------:R-:W-:Y:S01]  /*81b0*/  FMUL.FTZ R141, R140, UR13 ;  /* 0x0000000d8c8d7c20 */ /* 0x000fe20008410000 */
[----:B------:R-:W-:Y:S01]  /*81c0*/  FSEL R201, R114, RZ, P6 ;  /* 0x000000ff72c97208 */ /* 0x000fe20003000000 */
[-C--:B------:R-:W-:Y:S01]  /*81d0*/  FFMA.FTZ R114, R174, R199.reuse, R202 ;  /* 0x000000c7ae727223 */ /* 0x080fe200000100ca */
[----:B------:R-:W-:Y:S01]  /*81e0*/  LOP3.LUT P2, RZ, R167, 0xff00, RZ, 0xc0, !PT ;  /* 0x0000ff00a7ff7812 */ /* 0x000fe2000784c0ff */
[----:B------:R-:W-:Y:S01]  /*81f0*/  FMUL.FTZ R113, R149, R112 ;  /* 0x0000007095717220 */ /* 0x000fe20000410000 */
[----:B------:R-:W-:Y:S01]  /*8200*/  LOP3.LUT P6, RZ, R165, 0xff00, RZ, 0xc0, !PT ;  /* 0x0000ff00a5ff7812 */ /* 0x000fe200078cc0ff */
[----:B------:R-:W-:Y:S01]  /*8210*/  FADD.FTZ R114, R173, -R114 ;  /* 0x80000072ad727221 */ /* 0x000fe20000010000 */
[-C--:B------:R-:W-:Y:S01]  /*8220*/  FFMA.FTZ R112, R154, R199.reuse, R202 ;  /* 0x000000c79a707223 */ /* 0x080fe200000100ca */
[----:B------:R-:W-:Y:S01]  /*8230*/  FSEL R203, R141, RZ, P2 ;  /* 0x000000ff8dcb7208 */ /* 0x000fe20001000000 */
[----:B------:R-:W-:Y:S01]  /*8240*/  FMUL.FTZ R140, R113, UR13 ;  /* 0x0000000d718c7c20 */ /* 0x000fe20008410000 */
[----:B------:R-:W-:Y:S01]  /*8250*/  FSEL R204, R141, RZ, P6 ;  /* 0x000000ff8dcc7208 */ /* 0x000fe20003000000 */
[----:B------:R-:W-:Y:S01]  /*8260*/  FMUL.FTZ R142, R149, R114 ;  /* 0x00000072958e7220 */ /* 0x000fe20000410000 */
[----:B------:R-:W-:Y:S01]  /*8270*/  LOP3.LUT P2, RZ, R166, 0xff0000, RZ, 0xc0, !PT ;  /* 0x00ff0000a6ff7812 */ /* 0x000fe2000784c0ff */
[----:B------:R-:W-:Y:S01]  /*8280*/  FADD.FTZ R112, R153, -R112 ;  /* 0x8000007099707221 */ /* 0x000fe20000010000 */
[----:B------:R-:W-:Y:S01]  /*8290*/  LOP3.LUT P6, RZ, R164, 0xff0000, RZ, 0xc0, !PT ;  /* 0x00ff0000a4ff7812 */ /* 0x000fe200078cc0ff */
[----:B------:R-:W-:Y:S01]  /*82a0*/  FFMA.FTZ R113, R151, R199, R202 ;  /* 0x000000c797717223 */ /* 0x000fe200000100ca */
[----:B------:R-:W-:Y:S01]  /*82b0*/  FSEL R141, R140, RZ, P2 ;  /* 0x000000ff8c8d7208 */ /* 0x000fe20001000000 */
[----:B------:R-:W-:Y:S01]  /*82c0*/  FMUL.FTZ R142, R142, UR13 ;  /* 0x0000000d8e8e7c20 */ /* 0x000fe20008410000 */
[----:B0-----:R-:W-:Y:S01]  /*82d0*/  FSEL R146, R140, RZ, P6 ;  /* 0x000000ff8c927208 */ /* 0x001fe20003000000 */
[C---:B------:R-:W-:Y:S01]  /*82e0*/  FMUL.FTZ R114, R149.reuse, R112 ;  /* 0x0000007095727220 */ /* 0x040fe20000410000 */
[----:B------:R-:W-:Y:S01]  /*82f0*/  LOP3.LUT P2, RZ, R166, 0xff000000, RZ, 0xc0, !PT ;  /* 0xff000000a6ff7812 */ /* 0x000fe2000784c0ff */
[----:B------:R-:W-:Y:S01]  /*8300*/  FADD.FTZ R112, R152, -R113 ;  /* 0x8000007198707221 */ /* 0x000fe20000010000 */
[----:B------:R-:W-:Y:S01]  /*8310*/  LOP3.LUT P6, RZ, R164, 0xff000000, RZ, 0xc0, !PT ;  /* 0xff000000a4ff7812 */ /* 0x000fe200078cc0ff */
[----:B------:R-:W-:Y:S01]  /*8320*/  FMUL.FTZ R114, R114, UR13 ;  /* 0x0000000d72727c20 */ /* 0x000fe20008410000 */
[C---:B------:R-:W-:Y:S01]  /*8330*/  FSEL R200, R142.reuse, RZ, P2 ;  /* 0x000000ff8ec87208 */ /* 0x040fe20001000000 */
[----:B------:R-:W-:Y:S01]  /*8340*/  FMUL.FTZ R112, R149, R112 ;  /* 0x0000007095707220 */ /* 0x000fe20000410000 */
[----:B------:R-:W-:-:S02]  /*8350*/  FSEL R113, R142, RZ, P6 ;  /* 0x000000ff8e717208 */ /* 0x000fc40003000000 */
[----:B------:R-:W-:Y:S01]  /*8360*/  LOP3.LUT P2, RZ, R166, 0xff00, RZ, 0xc0, !PT ;  /* 0x0000ff00a6ff7812 */ /* 0x000fe2000784c0ff */
[----:B------:R-:W-:Y:S01]  /*8370*/  FMUL.FTZ R112, R112, UR13 ;  /* 0x0000000d70707c20 */ /* 0x000fe20008410000 */
[----:B------:R-:W-:Y:S02]  /*8380*/  LOP3.LUT P6, RZ, R164, 0xff00, RZ, 0xc0, !PT ;  /* 0x0000ff00a4ff7812 */ /* 0x000fe400078cc0ff */
[C---:B------:R-:W-:Y:S02]  /*8390*/  FSEL R145, R114.reuse, RZ, P2 ;  /* 0x000000ff72917208 */ /* 0x040fe40001000000 */
[----:B------:R-:W-:Y:S02]  /*83a0*/  FSEL R147, R114, RZ, P6 ;  /* 0x000000ff72937208 */ /* 0x000fe40003000000 */
[----:B------:R-:W-:Y:S02]  /*83b0*/  LOP3.LUT P2, RZ, R164, 0xff, RZ, 0xc0, !PT ;  /* 0x000000ffa4ff7812 */ /* 0x000fe4000784c0ff */
[----:B------:R-:W-:-:S02]  /*83c0*/  LOP3.LUT P6, RZ, R166, 0xff, RZ, 0xc0, !PT ;  /* 0x000000ffa6ff7812 */ /* 0x000fc400078cc0ff */
[----:B------:R-:W-:Y:S02]  /*83d0*/  F2FP.F16.F32.PACK_AB R142, R203, R144 ;  /* 0x00000090cb8e723e */ /* 0x000fe400000000ff */
        /* <DEDUP_REMOVED lines=8> */
.L_x_975:
        /* <DEDUP_REMOVED lines=73> */
.L_x_981:
[-CC-:B------:R-:W-:Y:S01]  /*88f0*/  FFMA.FTZ R140, R181, R199.reuse, R202.reuse ;  /* 0x000000c7b58c7223 */ /* 0x180fe200000100ca */
[-CC-:B------:R-:W-:Y:S01]  /*8900*/  FFMA.FTZ R141, R175, R199.reuse, R202.reuse ;  /* 0x000000c7af8d7223 */ /* 0x180fe200000100ca */
[-C--:B0-----:R-:W-:Y:S01]  /*8910*/  FFMA.FTZ R147, R182, R199.reuse, R202 ;  /* 0x000000c7b6937223 */ /* 0x081fe200000100ca */
[----:B------:R-:W-:Y:S02]  /*8920*/  HADD2.F32 R143, -RZ, R126.H0_H0 ;  /* 0x2000007eff8f7230 */ /* 0x000fe40000004100 */
[----:B------:R-:W-:Y:S01]  /*8930*/  FADD.FTZ R144, R179, -R140 ;  /* 0x8000008cb3907221 */ /* 0x000fe20000010000 */
[----:B------:R-:W-:Y:S01]  /*8940*/  FFMA.FTZ R142, R178, R199, R202 ;  /* 0x000000c7b28e7223 */ /* 0x000fe200000100ca */
[----:B------:R-:W-:Y:S01]  /*8950*/  FADD.FTZ R140, R176, -R141 ;  /* 0x8000008db08c7221 */ /* 0x000fe20000010000 */
[--C-:B------:R-:W-:Y:S02]  /*8960*/  HADD2.F32 R146, -RZ, R127.reuse.H0_H0 ;  /* 0x2000007fff927230 */ /* 0x100fe40000004100 */
[----:B------:R-:W-:Y:S01]  /*8970*/  FADD.FTZ R200, R180, -R147 ;  /* 0x80000093b4c87221 */ /* 0x000fe20000010000 */
[----:B------:R-:W-:-:S02]  /*8980*/  HADD2.F32 R203, -RZ, R127.H1_H1 ;  /* 0x3000007fffcb7230 */ /* 0x000fc40000004100 */
[----:B------:R-:W-:Y:S01]  /*8990*/  FADD.FTZ R142, R177, -R142 ;  /* 0x8000008eb18e7221 */ /* 0x000fe20000010000 */
[----:B------:R-:W-:Y:S02]  /*89a0*/  HADD2.F32 R145, -RZ, R126.H1_H1 ;  /* 0x3000007eff917230 */ /* 0x000fe40000004100 */
[----:B-----5:R-:W-:Y:S01]  /*89b0*/  FFMA.FTZ R147, R149, R140, R143 ;  /* 0x0000008c95937223 */ /* 0x020fe2000001008f */
[-CC-:B------:R-:W-:Y:S01]  /*89c0*/  FFMA.FTZ R143, R155, R199.reuse, R202.reuse ;  /* 0x000000c79b8f7223 */ /* 0x180fe200000100ca */
[-C--:B------:R-:W-:Y:S01]  /*89d0*/  FFMA.FTZ R140, R174, R199.reuse, R202 ;  /* 0x000000c7ae8c7223 */ /* 0x080fe200000100ca */
[C---:B------:R-:W-:Y:S01]  /*89e0*/  FFMA.FTZ R201, R149.reuse, R144, R146 ;  /* 0x0000009095c97223 */ /* 0x040fe20000010092 */
[----:B------:R-:W-:Y:S01]  /*89f0*/  FFMA.FTZ R203, R149, R200, R203 ;  /* 0x000000c895cb7223 */ /* 0x000fe200000100cb */
[----:B------:R-:W-:Y:S01]  /*8a00*/  FFMA.FTZ R141, R151, R199, R202 ;  /* 0x000000c7978d7223 */ /* 0x000fe200000100ca */
[----:B------:R-:W-:Y:S01]  /*8a10*/  FFMA.FTZ R200, R149, R142, R145 ;  /* 0x0000008e95c87223 */ /* 0x000fe20000010091 */
[--C-:B------:R-:W-:Y:S01]  /*8a20*/  HADD2.F32 R144, -RZ, R125.reuse.H0_H0 ;  /* 0x2000007dff907230 */ /* 0x100fe20000004100 */
[----:B------:R-:W-:Y:S01]  /*8a30*/  ISETP.GE.U32.AND P2, PT, R166, RZ, PT ;  /* 0x000000ffa600720c */ /* 0x000fe20003f46070 */
[----:B------:R-:W-:Y:S01]  /*8a40*/  FADD.FTZ R142, R172, -R143 ;  /* 0x8000008fac8e7221 */ /* 0x000fe20000010000 */
[----:B------:R-:W-:-:S02]  /*8a50*/  HADD2.F32 R145, -RZ, R125.H1_H1 ;  /* 0x3000007dff917230 */ /* 0x000fc40000004100 */
[----:B------:R-:W-:Y:S01]  /*8a60*/  FADD.FTZ R146, R173, -R140 ;  /* 0x8000008cad927221 */ /* 0x000fe20000010000 */
[--C-:B------:R-:W-:Y:S02]  /*8a70*/  HADD2.F32 R143, -RZ, R124.reuse.H0_H0 ;  /* 0x2000007cff8f7230 */ /* 0x100fe40000004100 */
[----:B------:R-:W-:Y:S01]  /*8a80*/  FADD.FTZ R140, R152, -R141 ;  /* 0x8000008d988c7221 */ /* 0x000fe20000010000 */
[----:B------:R-:W-:Y:S01]  /*8a90*/  FMUL.FTZ R201, R201, UR13 ;  /* 0x0000000dc9c97c20 */ /* 0x000fe20008410000 */
[----:B------:R-:W-:Y:S01]  /*8aa0*/  FMUL.FTZ R203, R203, UR13 ;  /* 0x0000000dcbcb7c20 */ /* 0x000fe20008410000 */
[----:B------:R-:W-:Y:S01]  /*8ab0*/  LOP3.LUT P6, RZ, R167, 0xff0000, RZ, 0xc0, !PT ;  /* 0x00ff0000a7ff7812 */ /* 0x000fe200078cc0ff */
[----:B------:R-:W-:Y:S01]  /*8ac0*/  FFMA.FTZ R141, R149, R142, R144 ;  /* 0x0000008e958d7223 */ /* 0x000fe20000010090 */
[----:B------:R-:W-:Y:S01]  /*8ad0*/  ISETP.GE.U32.AND.EX P2, PT, R167, 0x1000000, PT, P2 ;  /* 0x01000000a700780c */ /* 0x000fe20003f46120 */
[----:B------:R-:W-:Y:S01]  /*8ae0*/  FFMA.FTZ R142, R154, R199, R202 ;  /* 0x000000c79a8e7223 */ /* 0x000fe200000100ca */
[C---:B------:R-:W-:Y:S01]  /*8af0*/  FFMA.FTZ R145, R149.reuse, R146, R145 ;  /* 0x0000009295917223 */ /* 0x040fe20000010091 */
[----:B------:R-:W-:Y:S01]  /*8b00*/  FFMA.FTZ R140, R149, R140, R143 ;  /* 0x0000008c958c7223 */ /* 0x000fe2000001008f */
[----:B------:R-:W-:Y:S01]  /*8b10*/  FSEL R143, R201, RZ, P6 ;  /* 0x000000ffc98f7208 */ /* 0x000fe20003000000 */
[----:B------:R-:W-:Y:S01]  /*8b20*/  FMUL.FTZ R147, R147, UR13 ;  /* 0x0000000d93937c20 */ /* 0x000fe20008410000 */
[----:B------:R-:W-:Y:S01]  /*8b30*/  FMUL.FTZ R200, R200, UR13 ;  /* 0x0000000dc8c87c20 */ /* 0x000fe20008410000 */
[----:B------:R-:W-:Y:S01]  /*8b40*/  FSEL R146, R203, RZ, P2 ;  /* 0x000000ffcb927208 */ /* 0x000fe20001000000 */
        /* <DEDUP_REMOVED lines=24> */
.L_x_980:
        /* <DEDUP_REMOVED lines=62> */
.L_x_982:
        /* <DEDUP_REMOVED lines=52> */
[----:B------:R-:W-:-:S07]  /*93f0*/  F2FP.F16.F32.PACK_AB R140, R145, R140 ;  /* 0x0000008c918c723e */ /* 0x000fce00000000ff */
.L_x_978:
        /* <DEDUP_REMOVED lines=10> */
.L_x_974:
[----:B------:R-:W-:Y:S05]  /*94a0*/  BSYNC.RECONVERGENT B1 ;  /* 0x0000000000017941 */ /* 0x000fea0003800200 */
.L_x_973:
        /* <DEDUP_REMOVED lines=12> */
[-CC-:B-1-34-:R-:W-:Y:S01]  /*9570*/  FFMA.FTZ R135, R198, R199.reuse, R202.reuse ;  /* 0x000000c7c6877223 */ /* 0x19afe200000100ca */
[-CC-:B------:R-:W-:Y:S01]  /*9580*/  FFMA.FTZ R112, R197, R199.reuse, R202.reuse ;  /* 0x000000c7c5707223 */ /* 0x180fe200000100ca */
[-C--:B------:R-:W-:Y:S01]  /*9590*/  FFMA.FTZ R133, R191, R199.reuse, R202 ;  /* 0x000000c7bf857223 */ /* 0x080fe200000100ca */
[--C-:B------:R-:W-:Y:S02]  /*95a0*/  HADD2.F32 R142, -RZ, R39.reuse.H1_H1 ;  /* 0x30000027ff8e7230 */ /* 0x100fe40000004100 */
[----:B------:R-:W-:Y:S01]  /*95b0*/  FADD.FTZ R140, R196, -R135 ;  /* 0x80000087c48c7221 */ /* 0x000fe20000010000 */
[----:B------:R-:W-:Y:S02]  /*95c0*/  HADD2.F32 R141, -RZ, R39.H0_H0 ;  /* 0x20000027ff8d7230 */ /* 0x000fe40000004100 */
[----:B------:R-:W-:Y:S01]  /*95d0*/  FADD.FTZ R134, R195, -R112 ;  /* 0x80000070c3867221 */ /* 0x000fe20000010000 */
[----:B------:R-:W-:Y:S02]  /*95e0*/  HADD2.F32 R135, -RZ, R38.H0_H0 ;  /* 0x20000026ff877230 */ /* 0x000fe40000004100 */
[----:B------:R-:W-:Y:S01]  /*95f0*/  FADD.FTZ R112, R192, -R133 ;  /* 0x80000085c0707221 */ /* 0x000fe20000010000 */
[-CC-:B------:R-:W-:Y:S01]  /*9600*/  FFMA.FTZ R115, R187, R199.reuse, R202.reuse ;  /* 0x000000c7bb737223 */ /* 0x180fe200000100ca */
[----:B------:R-:W-:Y:S01]  /*9610*/  FFMA.FTZ R114, R190, R199, R202 ;  /* 0x000000c7be727223 */ /* 0x000fe200000100ca */
[C---:B-----5:R-:W-:Y:S01]  /*9620*/  FFMA.FTZ R145, R149.reuse, R140, R142 ;  /* 0x0000008c95917223 */ /* 0x060fe2000001008e */
[C---:B------:R-:W-:Y:S01]  /*9630*/  FFMA.FTZ R142, R149.reuse, R134, R141 ;  /* 0x00000086958e7223 */ /* 0x040fe2000001008d */
[----:B------:R-:W-:Y:S01]  /*9640*/  FFMA.FTZ R134, R149, R112, R135 ;  /* 0x0000007095867223 */ /* 0x000fe20000010087 */
[----:B------:R-:W-:-:S02]  /*9650*/  HADD2.F32 R133, -RZ, R37.H0_H0 ;  /* 0x20000025ff857230 */ /* 0x000fc40000004100 */
[----:B------:R-:W-:Y:S01]  /*9660*/  FADD.FTZ R112, R188, -R115 ;  /* 0x80000073bc707221 */ /* 0x000fe20000010000 */
[----:B------:R-:W-:Y:S02]  /*9670*/  HADD2.F32 R135, -RZ, R37.H1_H1 ;  /* 0x30000025ff877230 */ /* 0x000fe40000004100 */
[----:B------:R-:W-:Y:S01]  /*9680*/  FADD.FTZ R114, R189, -R114 ;  /* 0x80000072bd727221 */ /* 0x000fe20000010000 */
[-CC-:B------:R-:W-:Y:S01]  /*9690*/  FFMA.FTZ R132, R194, R199.reuse, R202.reuse ;  /* 0x000000c7c2847223 */ /* 0x180fe200000100ca */
[-C--:B------:R-:W-:Y:S01]  /*96a0*/  FFMA.FTZ R113, R183, R199.reuse, R202 ;  /* 0x000000c7b7717223 */ /* 0x080fe200000100ca */
[----:B------:R-:W-:Y:S02]  /*96b0*/  HADD2.F32 R141, -RZ, R38.H1_H1 ;  /* 0x30000026ff8d7230 */ /* 0x000fe40000004100 */
[C---:B------:R-:W-:Y:S01]  /*96c0*/  FFMA.FTZ R133, R149.reuse, R112, R133 ;  /* 0x0000007095857223 */ /* 0x040fe20000010085 */
[--C-:B------:R-:W-:Y:S02]  /*96d0*/  HADD2.F32 R115, -RZ, R36.reuse.H0_H0 ;  /* 0x20000024ff737230 */ /* 0x100fe40000004100 */
[----:B------:R-:W-:Y:S01]  /*96e0*/  FFMA.FTZ R140, R149, R114, R135 ;  /* 0x00000072958c7223 */ /* 0x000fe20000010087 */
[----:B------:R-:W-:Y:S01]  /*96f0*/  FADD.FTZ R132, R193, -R132 ;  /* 0x80000084c1847221 */ /* 0x000fe20000010000 */
[----:B------:R-:W-:Y:S01]  /*9700*/  FADD.FTZ R112, R184, -R113 ;  /* 0x80000071b8707221 */ /* 0x000fe20000010000 */
[----:B------:R-:W-:Y:S01]  /*9710*/  FMUL.FTZ R114, R142, UR13 ;  /* 0x0000000d8e727c20 */ /* 0x000fe20008410000 */
[----:B------:R-:W-:Y:S01]  /*9720*/  LOP3.LUT P2, RZ, R171, 0xff0000, RZ, 0xc0, !PT ;  /* 0x00ff0000abff7812 */ /* 0x000fe2000784c0ff */
[----:B------:R-:W-:Y:S01]  /*9730*/  FFMA.FTZ R141, R149, R132, R141 ;  /* 0x00000084958d7223 */ /* 0x000fe2000001008d */
[----:B------:R-:W-:Y:S01]  /*9740*/  LOP3.LUT P6, RZ, R169, 0xff0000, RZ, 0xc0, !PT ;  /* 0x00ff0000a9ff7812 */ /* 0x000fe200078cc0ff */
[----:B------:R-:W-:Y:S01]  /*9750*/  FFMA.FTZ R112, R149, R112, R115 ;  /* 0x0000007095707223 */ /* 0x000fe20000010073 */
[----:B------:R-:W-:Y:S01]  /*9760*/  ISETP.GE.U32.AND P5, PT, R170, RZ, PT ;  /* 0x000000ffaa00720c */ /* 0x000fe20003fa6070 */
[----:B------:R-:W-:Y:S01]  /*9770*/  FMUL.FTZ R132, R134, UR13 ;  /* 0x0000000d86847c20 */ /* 0x000fe20008410000 */
[C---:B------:R-:W-:Y:S01]  /*9780*/  F2FP.F16.F32.PACK_AB R135, R145.reuse, R142 ;  /* 0x0000008e9187723e */ /* 0x040fe200000000ff */
[----:B------:R-:W-:Y:S01]  /*9790*/  FMUL.FTZ R145, R145, UR13 ;  /* 0x0000000d91917c20 */ /* 0x000fe20008410000 */
[----:B------:R-:W-:Y:S01]  /*97a0*/  FSEL R143, R114, RZ, P2 ;  /* 0x000000ff728f7208 */ /* 0x000fe20001000000 */
[----:B------:R-:W-:Y:S01]  /*97b0*/  FFMA.FTZ R202, R186, R199, R202 ;  /* 0x000000c7baca7223 */ /* 0x000fe200000100ca */
[----:B------:R-:W-:Y:S01]  /*97c0*/  FSEL R115, R114, RZ, P6 ;  /* 0x000000ff72737208 */ /* 0x000fe20003000000 */
[----:B------:R-:W-:Y:S01]  /*97d0*/  FMUL.FTZ R142, R141, UR13 ;  /* 0x0000000d8d8e7c20 */ /* 0x000fe20008410000 */
[----:B------:R-:W-:Y:S01]  /*97e0*/  ISETP.GE.U32.AND P2, PT, R168, RZ, PT ;  /* 0x000000ffa800720c */ /* 0x000fe20003f46070 */
[----:B------:R-:W-:Y:S01]  /*97f0*/  HADD2.F32 R113, -RZ, R36.H1_H1 ;  /* 0x30000024ff717230 */ /* 0x000fe20000004100 */
[----:B------:R-:W-:Y:S01]  /*9800*/  LOP3.LUT P6, RZ, R169, 0xff, RZ, 0xc0, !PT ;  /* 0x000000ffa9ff7812 */ /* 0x000fe200078cc0ff */
[----:B------:R-:W-:Y:S01]  /*9810*/  FADD.FTZ R202, R185, -R202 ;  /* 0x800000cab9ca7221 */ /* 0x000fe20000010000 */
[----:B------:R-:W-:-:S02]  /*9820*/  ISETP.GE.U32.AND.EX P5, PT, R171, 0x1000000, PT, P5 ;  /* 0x01000000ab00780c */ /* 0x000fc40003fa6150 */
[----:B------:R-:W-:Y:S01]  /*9830*/  ISETP.GE.U32.AND.EX P2, PT, R169, 0x1000000, PT, P2 ;  /* 0x01000000a900780c */ /* 0x000fe20003f46120 */
[----:B------:R-:W-:Y:S01]  /*9840*/  FFMA.FTZ R113, R149, R202, R113 ;  /* 0x000000ca95717223 */ /* 0x000fe20000010071 */
[----:B------:R-:W-:Y:S02]  /*9850*/  FSEL R144, R145, RZ, P5 ;  /* 0x000000ff91907208 */ /* 0x000fe40002800000 */
[----:B------:R-:W-:Y:S02]  /*9860*/  FSEL R114, R132, RZ, P6 ;  /* 0x000000ff84727208 */ /* 0x000fe40003000000 */
[----:B------:R-:W-:Y:S02]  /*9870*/  LOP3.LUT P6, RZ, R171, 0xff, RZ, 0xc0, !PT ;  /* 0x000000ffabff7812 */ /* 0x000fe400078cc0ff */
[----:B------:R-:W-:Y:S02]  /*9880*/  LOP3.LUT P5, RZ, R169, 0xff00, RZ, 0xc0, !PT ;  /* 0x0000ff00a9ff7812 */ /* 0x000fe400078ac0ff */
[----:B0-----:R-:W-:-:S02]  /*9890*/  FSEL R146, R145, RZ, P2 ;  /* 0x000000ff91927208 */ /* 0x001fc40001000000 */
[----:B------:R-:W-:Y:S02]  /*98a0*/  F2FP.F16.F32.PACK_AB R143, R144, R143 ;  /* 0x0000008f908f723e */ /* 0x000fe400000000ff */
[----:B------:R-:W-:Y:S02]  /*98b0*/  F2FP.F16.F32.PACK_AB R134, R141, R134 ;  /* 0x000000868d86723e */ /* 0x000fe400000000ff */
[----:B------:R-:W-:Y:S02]  /*98c0*/  LOP3.LUT P2, RZ, R171, 0xff00, RZ, 0xc0, !PT ;  /* 0x0000ff00abff7812 */ /* 0x000fe4000784c0ff */
[----:B------:R-:W-:Y:S01]  /*98d0*/  FSEL R144, R132, RZ, P6 ;  /* 0x000000ff84907208 */ /* 0x000fe20003000000 */
[----:B------:R-:W-:Y:S01]  /*98e0*/  FMUL.FTZ R132, R133, UR13 ;  /* 0x0000000d85847c20 */ /* 0x000fe20008410000 */
[----:B------:R-:W-:Y:S02]  /*98f0*/  FSEL R141, R142, RZ, P5 ;  /* 0x000000ff8e8d7208 */ /* 0x000fe40002800000 */
[----:B------:R-:W-:-:S02]  /*9900*/  LOP3.LUT P5, RZ, R170, 0xff0000, RZ, 0xc0, !PT ;  /* 0x00ff0000aaff7812 */ /* 0x000fc400078ac0ff */
[----:B------:R-:W-:Y:S02]  /*9910*/  LOP3.LUT P6, RZ, R168, 0xff0000, RZ, 0xc0, !PT ;  /* 0x00ff0000a8ff7812 */ /* 0x000fe400078cc0ff */
[----:B------:R-:W-:Y:S01]  /*9920*/  FSEL R147, R142, RZ, P2 ;  /* 0x000000ff8e937208 */ /* 0x000fe20001000000 */
[----:B------:R-:W-:Y:S01]  /*9930*/  FMUL.FTZ R142, R140, UR13 ;  /* 0x0000000d8c8e7c20 */ /* 0x000fe20008410000 */
[----:B------:R-:W-:Y:S02]  /*9940*/  F2FP.F16.F32.PACK_AB R115, R146, R115 ;  /* 0x000000739273723e */ /* 0x000fe400000000ff */
[----:B------:R-:W-:Y:S02]  /*9950*/  F2FP.F16.F32.PACK_AB R114, R141, R114 ;  /* 0x000000728d72723e */ /* 0x000fe400000000ff */
[----:B------:R-:W-:Y:S01]  /*9960*/  F2FP.F16.F32.PACK_AB R133, R140, R133 ;  /* 0x000000858c85723e */ /* 0x000fe200000000ff */
[----:B------:R-:W-:Y:S01]  /*9970*/  FMUL.FTZ R140, R113, UR13 ;  /* 0x0000000d718c7c20 */ /* 0x000fe20008410000 */
[----:B------:R-:W-:-:S02]  /*9980*/  LOP3.LUT P2, RZ, R170, 0xff000000, RZ, 0xc0, !PT ;  /* 0xff000000aaff7812 */ /* 0x000fc4000784c0ff */
[C---:B------:R-:W-:Y:S02]  /*9990*/  FSEL R141, R132.reuse, RZ, P5 ;  /* 0x000000ff848d7208 */ /* 0x040fe40002800000 */
[----:B------:R-:W-:Y:S02]  /*99a0*/  FSEL R146, R132, RZ, P6 ;  /* 0x000000ff84927208 */ /* 0x000fe40003000000 */
[----:B------:R-:W-:Y:S02]  /*99b0*/  LOP3.LUT P5, RZ, R168, 0xff000000, RZ, 0xc0, !PT ;  /* 0xff000000a8ff7812 */ /* 0x000fe400078ac0ff */
[----:B------:R-:W-:Y:S02]  /*99c0*/  LOP3.LUT P6, RZ, R170, 0xff00, RZ, 0xc0, !PT ;  /* 0x0000ff00aaff7812 */ /* 0x000fe400078cc0ff */
[----:B------:R-:W-:Y:S02]  /*99d0*/  FSEL R200, R142, RZ, P2 ;  /* 0x000000ff8ec87208 */ /* 0x000fe40001000000 */
[----:B------:R-:W-:Y:S01]  /*99e0*/  F2FP.F16.F32.PACK_AB R132, R113, R112 ;  /* 0x000000707184723e */ /* 0x000fe200000000ff */
[----:B------:R-:W-:Y:S01]  /*99f0*/  FMUL.FTZ R112, R112, UR13 ;  /* 0x0000000d70707c20 */ /* 0x000fe20008410000 */
[----:B------:R-:W-:-:S02]  /*9a00*/  LOP3.LUT P2, RZ, R168, 0xff00, RZ, 0xc0, !PT ;  /* 0x0000ff00a8ff7812 */ /* 0x000fc4000784c0ff */
[----:B------:R-:W-:Y:S02]  /*9a10*/  FSEL R149, R142, RZ, P5 ;  /* 0x000000ff8e957208 */ /* 0x000fe40002800000 */
[----:B------:R-:W-:Y:S02]  /*9a20*/  FSEL R145, R140, RZ, P6 ;  /* 0x000000ff8c917208 */ /* 0x000fe40003000000 */
[----:B------:R-:W-:Y:S02]  /*9a30*/  LOP3.LUT P5, RZ, R168, 0xff, RZ, 0xc0, !PT ;  /* 0x000000ffa8ff7812 */ /* 0x000fe400078ac0ff */
[----:B------:R-:W-:Y:S02]  /*9a40*/  LOP3.LUT P6, RZ, R170, 0xff, RZ, 0xc0, !PT ;  /* 0x000000ffaaff7812 */ /* 0x000fe400078cc0ff */
[----:B------:R-:W-:Y:S02]  /*9a50*/  F2FP.F16.F32.PACK_AB R142, R147, R144 ;  /* 0x00000090938e723e */ /* 0x000fe400000000ff */
[----:B------:R-:W-:-:S02]  /*9a60*/  FSEL R147, R140, RZ, P2 ;  /* 0x000000ff8c937208 */ /* 0x000fc40001000000 */
[C---:B------:R-:W-:Y:S02]  /*9a70*/  FSEL R144, R112.reuse, RZ, P5 ;  /* 0x000000ff70907208 */ /* 0x040fe40002800000 */
[----:B------:R-:W-:Y:S02]  /*9a80*/  FSEL R140, R112, RZ, P6 ;  /* 0x000000ff708c7208 */ /* 0x000fe40003000000 */
[----:B------:R-:W-:Y:S02]  /*9a90*/  F2FP.F16.F32.PACK_AB R113, R149, R146 ;  /* 0x000000929571723e */ /* 0x000fe400000000ff */
[----:B------:R-:W-:Y:S02]  /*9aa0*/  F2FP.F16.F32.PACK_AB R141, R200, R141 ;  /* 0x0000008dc88d723e */ /* 0x000fe400000000ff */
[----:B------:R-:W-:Y:S02]  /*9ab0*/  F2FP.F16.F32.PACK_AB R112, R147, R144 ;  /* 0x000000909370723e */ /* 0x000fe400000000ff */
[----:B------:R-:W-:Y:S01]  /*9ac0*/  F2FP.F16.F32.PACK_AB R140, R145, R140 ;  /* 0x0000008c918c723e */ /* 0x000fe200000000ff */
[----:B------:R-:W-:Y:S06]  /*9ad0*/  BRA `(.L_x_988) ;  /* 0x0000001c00ac7947 */ /* 0x000fec0003800000 */
.L_x_987:
[-CC-:B-1-34-:R-:W-:Y:S01]  /*9ae0*/  FFMA.FTZ R114, R197, R199.reuse, R202.reuse ;  /* 0x000000c7c5727223 */ /* 0x19afe200000100ca */
[-CC-:B0-----:R-:W-:Y:S01]  /*9af0*/  FFMA.FTZ R147, R198, R199.reuse, R202.reuse ;  /* 0x000000c7c6937223 */ /* 0x181fe200000100ca */
[-C--:B------:R-:W-:Y:S01]  /*9b00*/  FFMA.FTZ R115, R191, R199.reuse, R202 ;  /* 0x000000c7bf737223 */ /* 0x080fe200000100ca */
[--C-:B------:R-:W-:Y:S02]  /*9b10*/  HADD2.F32 R145, -RZ, R39.reuse.H0_H0 ;  /* 0x20000027ff917230 */ /* 0x100fe40000004100 */
[----:B------:R-:W-:Y:S01]  /*9b20*/  FADD.FTZ R142, R195, -R114 ;  /* 0x80000072c38e7221 */ /* 0x000fe20000010000 */
[----:B------:R-:W-:Y:S02]  /*9b30*/  HADD2.F32 R146, -RZ, R39.H1_H1 ;  /* 0x30000027ff927230 */ /* 0x000fe40000004100 */
[----:B------:R-:W-:Y:S01]  /*9b40*/  FADD.FTZ R144, R196, -R147 ;  /* 0x80000093c4907221 */ /* 0x000fe20000010000 */
[----:B------:R-:W-:Y:S02]  /*9b50*/  HADD2.F32 R143, -RZ, R38.H0_H0 ;  /* 0x20000026ff8f7230 */ /* 0x000fe40000004100 */
[-CC-:B------:R-:W-:Y:S01]  /*9b60*/  FFMA.FTZ R140, R194, R199.reuse, R202.reuse ;  /* 0x000000c7c28c7223 */ /* 0x180fe200000100ca */
[----:B------:R-:W-:Y:S01]  /*9b70*/  FADD.FTZ R114, R192, -R115 ;  /* 0x80000073c0727221 */ /* 0x000fe20000010000 */
[-CC-:B------:R-:W-:Y:S01]  /*9b80*/  FFMA.FTZ R141, R187, R199.reuse, R202.reuse ;  /* 0x000000c7bb8d7223 */ /* 0x180fe200000100ca */
[-CC-:B------:R-:W-:Y:S01]  /*9b90*/  FFMA.FTZ R112, R190, R199.reuse, R202.reuse ;  /* 0x000000c7be707223 */ /* 0x180fe200000100ca */
[-CC-:B------:R-:W-:Y:S01]  /*9ba0*/  FFMA.FTZ R113, R183, R199.reuse, R202.reuse ;  /* 0x000000c7b7717223 */ /* 0x180fe200000100ca */
[----:B------:R-:W-:Y:S01]  /*9bb0*/  FFMA.FTZ R202, R186, R199, R202 ;  /* 0x000000c7baca7223 */ /* 0x000fe200000100ca */
[C---:B-----5:R-:W-:Y:S01]  /*9bc0*/  FFMA.FTZ R147, R149.reuse, R142, R145 ;  /* 0x0000008e95937223 */ /* 0x060fe20000010091 */
[C---:B------:R-:W-:Y:S01]  /*9bd0*/  FFMA.FTZ R199, R149.reuse, R144, R146 ;  /* 0x0000009095c77223 */ /* 0x040fe20000010092 */
[----:B------:R-:W-:Y:S01]  /*9be0*/  FFMA.FTZ R142, R149, R114, R143 ;  /* 0x00000072958e7223 */ /* 0x000fe2000001008f */
[----:B------:R-:W-:Y:S01]  /*9bf0*/  FADD.FTZ R144, R193, -R140 ;  /* 0x8000008cc1907221 */ /* 0x000fe20000010000 */
[----:B------:R-:W-:-:S02]  /*9c00*/  HADD2.F32 R143, -RZ, R37.H0_H0 ;  /* 0x20000025ff8f7230 */ /* 0x000fc40000004100 */
[----:B------:R-:W-:Y:S01]  /*9c10*/  FADD.FTZ R140, R189, -R112 ;  /* 0x80000070bd8c7221 */ /* 0x000fe20000010000 */
[----:B------:R-:W-:Y:S02]  /*9c20*/  HADD2.F32 R115, -RZ, R36.H0_H0 ;  /* 0x20000024ff737230 */ /* 0x000fe40000004100 */
[----:B------:R-:W-:Y:S01]  /*9c30*/  FADD.FTZ R114, R188, -R141 ;  /* 0x8000008dbc727221 */ /* 0x000fe20000010000 */
[----:B------:R-:W-:Y:S02]  /*9c40*/  HADD2.F32 R146, -RZ, R38.H1_H1 ;  /* 0x30000026ff927230 */ /* 0x000fe40000004100 */
[----:B------:R-:W-:Y:S01]  /*9c50*/  FADD.FTZ R112, R184, -R113 ;  /* 0x80000071b8707221 */ /* 0x000fe20000010000 */
[----:B------:R-:W-:Y:S01]  /*9c60*/  FMUL.FTZ R147, R147, UR13 ;  /* 0x0000000d93937c20 */ /* 0x000fe20008410000 */
[----:B------:R-:W-:Y:S01]  /*9c70*/  ISETP.GE.U32.AND P2, PT, R170, RZ, PT ;  /* 0x000000ffaa00720c */ /* 0x000fe20003f46070 */
[----:B------:R-:W-:Y:S01]  /*9c80*/  FFMA.FTZ R113, R149, R114, R143 ;  /* 0x0000007295717223 */ /* 0x000fe2000001008f */
[----:B------:R-:W-:Y:S01]  /*9c90*/  LOP3.LUT P5, RZ, R171, 0xff0000, RZ, 0xc0, !PT ;  /* 0x00ff0000abff7812 */ /* 0x000fe200078ac0ff */
[----:B------:R-:W-:Y:S01]  /*9ca0*/  FFMA.FTZ R112, R149, R112, R115 ;  /* 0x0000007095707223 */ /* 0x000fe20000010073 */
[----:B------:R-:W-:Y:S01]  /*9cb0*/  LOP3.LUT P6, RZ, R169, 0xff0000, RZ, 0xc0, !PT ;  /* 0x00ff0000a9ff7812 */ /* 0x000fe200078cc0ff */
[----:B------:R-:W-:Y:S01]  /*9cc0*/  FMUL.FTZ R199, R199, UR13 ;  /* 0x0000000dc7c77c20 */ /* 0x000fe20008410000 */
[----:B------:R-:W-:Y:S01]  /*9cd0*/  FFMA.FTZ R144, R149, R144, R146 ;  /* 0x0000009095907223 */ /* 0x000fe20000010092 */
[----:B------:R-:W-:Y:S01]  /*9ce0*/  ISETP.GE.U32.AND.EX P2, PT, R171, 0x1000000, PT, P2 ;  /* 0x01000000ab00780c */ /* 0x000fe20003f46120 */
[----:B------:R-:W-:Y:S01]  /*9cf0*/  FMUL.FTZ R142, R142, UR13 ;  /* 0x0000000d8e8e7c20 */ /* 0x000fe20008410000 */
[C---:B------:R-:W-:Y:S01]  /*9d00*/  FSEL R143, R147.reuse, RZ, P5 ;  /* 0x000000ff938f7208 */ /* 0x040fe20002800000 */
[----:B------:R-:W-:Y:S01]  /*9d10*/  FMUL.FTZ R144, R144, UR13 ;  /* 0x0000000d90907c20 */ /* 0x000fe20008410000 */
[----:B------:R-:W-:Y:S01]  /*9d20*/  FSEL R115, R147, RZ, P6 ;  /* 0x000000ff93737208 */ /* 0x000fe20003000000 */
[----:B------:R-:W-:Y:S01]  /*9d30*/  HADD2.F32 R145, -RZ, R37.H1_H1 ;  /* 0x30000025ff917230 */ /* 0x000fe20000004100 */
[----:B------:R-:W-:Y:S01]  /*9d40*/  ISETP.GE.U32.AND P5, PT, R168, RZ, PT ;  /* 0x000000ffa800720c */ /* 0x000fe20003fa6070 */
[----:B------:R-:W-:Y:S01]  /*9d50*/  HADD2.F32 R114, -RZ, R36.H1_H1 ;  /* 0x30000024ff727230 */ /* 0x000fe20000004100 */
[----:B------:R-:W-:Y:S01]  /*9d60*/  LOP3.LUT P6, RZ, R169, 0xff, RZ, 0xc0, !PT ;  /* 0x000000ffa9ff7812 */ /* 0x000fe200078cc0ff */
[----:B------:R-:W-:Y:S01]  /*9d70*/  FADD.FTZ R202, R185, -R202 ;  /* 0x800000cab9ca7221 */ /* 0x000fe20000010000 */
[----:B------:R-:W-:Y:S01]  /*9d80*/  FSEL R200, R199, RZ, P2 ;  /* 0x000000ffc7c87208 */ /* 0x000fe20001000000 */
[----:B------:R-:W-:Y:S01]  /*9d90*/  FMUL.FTZ R113, R113, UR13 ;  /* 0x0000000d71717c20 */ /* 0x000fe20008410000 */
[----:B------:R-:W-:Y:S01]  /*9da0*/  LOP3.LUT P2, RZ, R169, 0xff00, RZ, 0xc0, !PT ;  /* 0x0000ff00a9ff7812 */ /* 0x000fe2000784c0ff */
[----:B------:R-:W-:Y:S01]  /*9db0*/  FFMA.FTZ R140, R149, R140, R145 ;  /* 0x0000008c958c7223 */ /* 0x000fe20000010091 */
[----:B------:R-:W-:Y:S01]  /*9dc0*/  ISETP.GE.U32.AND.EX P5, PT, R169, 0x1000000, PT, P5 ;  /* 0x01000000a900780c */ /* 0x000fe20003fa6150 */
[----:B------:R-:W-:Y:S01]  /*9dd0*/  FFMA.FTZ R202, R149, R202, R114 ;  /* 0x000000ca95ca7223 */ /* 0x000fe20000010072 */
[----:B------:R-:W-:Y:S01]  /*9de0*/  FSEL R141, R142, RZ, P6 ;  /* 0x000000ff8e8d7208 */ /* 0x000fe20003000000 */
[----:B------:R-:W-:Y:S01]  /*9df0*/  FMUL.FTZ R140, R140, UR13 ;  /* 0x0000000d8c8c7c20 */ /* 0x000fe20008410000 */
[----:B------:R-:W-:Y:S01]  /*9e00*/  LOP3.LUT P6, RZ, R171, 0xff, RZ, 0xc0, !PT ;  /* 0x000000ffabff7812 */ /* 0x000fe200078cc0ff */
[----:B------:R-:W-:Y:S01]  /*9e10*/  FMUL.FTZ R202, R202, UR13 ;  /* 0x0000000dcaca7c20 */ /* 0x000fe20008410000 */
[----:B------:R-:W-:Y:S01]  /*9e20*/  FSEL R204, R199, RZ, P5 ;  /* 0x000000ffc7cc7208 */ /* 0x000fe20002800000 */
[----:B------:R-:W-:Y:S01]  /*9e30*/  FMUL.FTZ R112, R112, UR13 ;  /* 0x0000000d70707c20 */ /* 0x000fe20008410000 */
[----:B------:R-:W-:-:S02]  /*9e40*/  FSEL R146, R144, RZ, P2 ;  /* 0x000000ff90927208 */ /* 0x000fc40001000000 */
[----:B------:R-:W-:Y:S02]  /*9e50*/  LOP3.LUT P5, RZ, R170, 0xff0000, RZ, 0xc0, !PT ;  /* 0x00ff0000aaff7812 */ /* 0x000fe400078ac0ff */
[----:B------:R-:W-:Y:S02]  /*9e60*/  FSEL R142, R142, RZ, P6 ;  /* 0x000000ff8e8e7208 */ /* 0x000fe40003000000 */
[----:B------:R-:W-:Y:S02]  /*9e70*/  LOP3.LUT P2, RZ, R171, 0xff00, RZ, 0xc0, !PT ;  /* 0x0000ff00abff7812 */ /* 0x000fe4000784c0ff */
[----:B------:R-:W-:Y:S02]  /*9e80*/  LOP3.LUT P6, RZ, R168, 0xff0000, RZ, 0xc0, !PT ;  /* 0x00ff0000a8ff7812 */ /* 0x000fe400078cc0ff */
[----:B------:R-:W-:Y:S02]  /*9e90*/  F2FP.F16.F32.PACK_AB R114, R146, R141 ;  /* 0x0000008d9272723e */ /* 0x000fe400000000ff */
[----:B------:R-:W-:-:S02]  /*9ea0*/  FSEL R141, R113, RZ, P5 ;  /* 0x000000ff718d7208 */ /* 0x000fc40002800000 */
[----:B------:R-:W-:Y:S02]  /*9eb0*/  FSEL R147, R144, RZ, P2 ;  /* 0x000000ff90937208 */ /* 0x000fe40001000000 */
[----:B------:R-:W-:Y:S02]  /*9ec0*/  FSEL R113, R113, RZ, P6 ;  /* 0x000000ff71717208 */ /* 0x000fe40003000000 */
[----:B------:R-:W-:Y:S02]  /*9ed0*/  LOP3.LUT P2, RZ, R170, 0xff000000, RZ, 0xc0, !PT ;  /* 0xff000000aaff7812 */ /* 0x000fe4000784c0ff */
[----:B------:R-:W-:Y:S02]  /*9ee0*/  LOP3.LUT P5, RZ, R168, 0xff000000, RZ, 0xc0, !PT ;  /* 0xff000000a8ff7812 */ /* 0x000fe400078ac0ff */
[----:B------:R-:W-:Y:S02]  /*9ef0*/  LOP3.LUT P6, RZ, R170, 0xff00, RZ, 0xc0, !PT ;  /* 0x0000ff00aaff7812 */ /* 0x000fe400078cc0ff */
[----:B------:R-:W-:-:S02]  /*9f00*/  F2FP.F16.F32.PACK_AB R143, R200, R143 ;  /* 0x0000008fc88f723e */ /* 0x000fc400000000ff */
[C---:B------:R-:W-:Y:S02]  /*9f10*/  FSEL R146, R140.reuse, RZ, P2 ;  /* 0x000000ff8c927208 */ /* 0x040fe40001000000 */
[----:B------:R-:W-:Y:S02]  /*9f20*/  FSEL R200, R140, RZ, P5 ;  /* 0x000000ff8cc87208 */ /* 0x000fe40002800000 */
[----:B------:R-:W-:Y:S02]  /*9f30*/  FSEL R145, R202, RZ, P6 ;  /* 0x000000ffca917208 */ /* 0x000fe40003000000 */
[C---:B------:R-:W-:Y:S02]  /*9f40*/  LOP3.LUT P2, RZ, R168.reuse, 0xff00, RZ, 0xc0, !PT ;  /* 0x0000ff00a8ff7812 */ /* 0x040fe4000784c0ff */
[----:B------:R-:W-:Y:S02]  /*9f50*/  LOP3.LUT P5, RZ, R168, 0xff, RZ, 0xc0, !PT ;  /* 0x000000ffa8ff7812 */ /* 0x000fe400078ac0ff */
[----:B------:R-:W-:-:S02]  /*9f60*/  LOP3.LUT P6, RZ, R170, 0xff, RZ, 0xc0, !PT ;  /* 0x000000ffaaff7812 */ /* 0x000fc400078cc0ff */
[----:B------:R-:W-:Y:S02]  /*9f70*/  F2FP.F16.F32.PACK_AB R142, R147, R142 ;  /* 0x0000008e938e723e */ /* 0x000fe400000000ff */
[----:B------:R-:W-:Y:S02]  /*9f80*/  FSEL R147, R202, RZ, P2 ;  /* 0x000000ffca937208 */ /* 0x000fe40001000000 */
[C---:B------:R-:W-:Y:S02]  /*9f90*/  FSEL R144, R112.reuse, RZ, P5 ;  /* 0x000000ff70907208 */ /* 0x040fe40002800000 */
[----:B------:R-:W-:Y:S02]  /*9fa0*/  FSEL R140, R112, RZ, P6 ;  /* 0x000000ff708c7208 */ /* 0x000fe40003000000 */
[----:B------:R-:W-:Y:S02]  /*9fb0*/  F2FP.F16.F32.PACK_AB R115, R204, R115 ;  /* 0x00000073cc73723e */ /* 0x000fe400000000ff */
[----:B------:R-:W-:-:S02]  /*9fc0*/  F2FP.F16.F32.PACK_AB R113, R200, R113 ;  /* 0x00000071c871723e */ /* 0x000fc400000000ff */
[----:B------:R-:W-:Y:S02]  /*9fd0*/  F2FP.F16.F32.PACK_AB R141, R146, R141 ;  /* 0x0000008d928d723e */ /* 0x000fe400000000ff */
[----:B------:R-:W-:Y:S02]  /*9fe0*/  F2FP.F16.F32.PACK_AB R112, R147, R144 ;  /* 0x000000909370723e */ /* 0x000fe400000000ff */
[----:B------:R-:W-:Y:S01]  /*9ff0*/  F2FP.F16.F32.PACK_AB R140, R145, R140 ;  /* 0x0000008c918c723e */ /* 0x000fe200000000ff */
[----:B------:R-:W-:Y:S06]  /*a000*/  BRA `(.L_x_988) ;  /* 0x0000001800607947 */ /* 0x000fec0003800000 */
.L_x_986:
        /* <DEDUP_REMOVED lines=12> */
[----:B0-----:R-:W-:Y:S01]  /*a0d0*/  FADD.FTZ R146, R195, -R134 ;  /* 0x80000086c3927221 */ /* 0x001fe20000010000 */
        /* <DEDUP_REMOVED lines=15> */
[----:B------:R-:W-:Y:S01]  /*a1d0*/  FMUL.FTZ R114, R112, UR13 ;  /* 0x0000000d70727c20 */ /* 0x000fe20008410000 */
[----:B------:R-:W-:Y:S01]  /*a1e0*/  ISETP.GE.U32.AND P2, PT, R170, RZ, PT ;  /* 0x000000ffaa00720c */ /* 0x000fe20003f46070 */
[----:B------:R-:W-:Y:S01]  /*a1f0*/  FMUL.FTZ R115, R135, UR13 ;  /* 0x0000000d87737c20 */ /* 0x000fe20008410000 */
[----:B------:R-:W-:Y:S01]  /*a200*/  LOP3.LUT P6, RZ, R171, 0xff0000, RZ, 0xc0, !PT ;  /* 0x00ff0000abff7812 */ /* 0x000fe200078cc0ff */
[----:B------:R-:W-:Y:S01]  /*a210*/  FMUL.FTZ R141, R113, UR13 ;  /* 0x0000000d718d7c20 */ /* 0x000fe20008410000 */
[----:B------:R-:W-:-:S02]  /*a220*/  ISETP.GE.U32.AND P5, PT, R168, RZ, PT ;  /* 0x000000ffa800720c */ /* 0x000fc40003fa6070 */
[----:B------:R-:W-:Y:S02]  /*a230*/  ISETP.GE.U32.AND.EX P2, PT, R171, 0x1000000, PT, P2 ;  /* 0x01000000ab00780c */ /* 0x000fe40003f46120 */
[----:B------:R-:W-:Y:S02]  /*a240*/  FSEL R143, R114, RZ, P6 ;  /* 0x000000ff728f7208 */ /* 0x000fe40003000000 */
[C---:B------:R-:W-:Y:S02]  /*a250*/  ISETP.GE.U32.AND.EX P5, PT, R169.reuse, 0x1000000, PT, P5 ;  /* 0x01000000a900780c */ /* 0x040fe40003fa6150 */
[----:B------:R-:W-:Y:S02]  /*a260*/  LOP3.LUT P6, RZ, R169, 0xff00, RZ, 0xc0, !PT ;  /* 0x0000ff00a9ff7812 */ /* 0x000fe400078cc0ff */
[----:B------:R-:W-:Y:S01]  /*a270*/  F2FP.F16.F32.PACK_AB R135, R135, R112 ;  /* 0x000000708787723e */ /* 0x000fe200000000ff */
[----:B------:R-:W-:Y:S01]  /*a280*/  FMUL.FTZ R112, R134, UR13 ;  /* 0x0000000d86707c20 */ /* 0x000fe20008410000 */
[----:B------:R-:W-:-:S02]  /*a290*/  FSEL R142, R115, RZ, P2 ;  /* 0x000000ff738e7208 */ /* 0x000fc40001000000 */
[----:B------:R-:W-:Y:S02]  /*a2a0*/  F2FP.F16.F32.PACK_AB R134, R113, R134 ;  /* 0x000000867186723e */ /* 0x000fe400000000ff */
[----:B------:R-:W-:Y:S02]  /*a2b0*/  LOP3.LUT P2, RZ, R169, 0xff0000, RZ, 0xc0, !PT ;  /* 0x00ff0000a9ff7812 */ /* 0x000fe4000784c0ff */
[----:B------:R-:W-:Y:S02]  /*a2c0*/  FSEL R144, R115, RZ, P5 ;  /* 0x000000ff73907208 */ /* 0x000fe40002800000 */
[----:B------:R-:W-:Y:S02]  /*a2d0*/  FSEL R113, R141, RZ, P6 ;  /* 0x000000ff8d717208 */ /* 0x000fe40003000000 */
[----:B------:R-:W-:Y:S02]  /*a2e0*/  LOP3.LUT P5, RZ, R169, 0xff, RZ, 0xc0, !PT ;  /* 0x000000ffa9ff7812 */ /* 0x000fe400078ac0ff */
[----:B------:R-:W-:-:S02]  /*a2f0*/  LOP3.LUT P6, RZ, R171, 0xff, RZ, 0xc0, !PT ;  /* 0x000000ffabff7812 */ /* 0x000fc400078cc0ff */
[----:B------:R-:W-:Y:S02]  /*a300*/  FSEL R115, R114, RZ, P2 ;  /* 0x000000ff72737208 */ /* 0x000fe40001000000 */
[----:B------:R-:W-:Y:S02]  /*a310*/  F2FP.F16.F32.PACK_AB R143, R142, R143 ;  /* 0x0000008f8e8f723e */ /* 0x000fe400000000ff */
[C---:B------:R-:W-:Y:S02]  /*a320*/  FSEL R114, R112.reuse, RZ, P5 ;  /* 0x000000ff70727208 */ /* 0x040fe40002800000 */
[----:B------:R-:W-:Y:S01]  /*a330*/  FSEL R142, R112, RZ, P6 ;  /* 0x000000ff708e7208 */ /* 0x000fe20003000000 */
[----:B------:R-:W-:Y:S01]  /*a340*/  FMUL.FTZ R112, R133, UR13 ;  /* 0x0000000d85707c20 */ /* 0x000fe20008410000 */
[----:B------:R-:W-:Y:S02]  /*a350*/  LOP3.LUT P2, RZ, R171, 0xff00, RZ, 0xc0, !PT ;  /* 0x0000ff00abff7812 */ /* 0x000fe4000784c0ff */
[----:B------:R-:W-:-:S02]  /*a360*/  LOP3.LUT P5, RZ, R170, 0xff0000, RZ, 0xc0, !PT ;  /* 0x00ff0000aaff7812 */ /* 0x000fc400078ac0ff */
[----:B------:R-:W-:Y:S02]  /*a370*/  LOP3.LUT P6, RZ, R168, 0xff0000, RZ, 0xc0, !PT ;  /* 0x00ff0000a8ff7812 */ /* 0x000fe400078cc0ff */
[----:B------:R-:W-:Y:S02]  /*a380*/  F2FP.F16.F32.PACK_AB R114, R113, R114 ;  /* 0x000000727172723e */ /* 0x000fe400000000ff */
[----:B------:R-:W-:Y:S02]  /*a390*/  FSEL R147, R141, RZ, P2 ;  /* 0x000000ff8d937208 */ /* 0x000fe40001000000 */
[C---:B------:R-:W-:Y:S01]  /*a3a0*/  F2FP.F16.F32.PACK_AB R133, R140.reuse, R133 ;  /* 0x000000858c85723e */ /* 0x040fe200000000ff */
[----:B------:R-:W-:Y:S01]  /*a3b0*/  FMUL.FTZ R140, R140, UR13 ;  /* 0x0000000d8c8c7c20 */ /* 0x000fe20008410000 */
[C---:B------:R-:W-:Y:S02]  /*a3c0*/  FSEL R141, R112.reuse, RZ, P5 ;  /* 0x000000ff708d7208 */ /* 0x040fe40002800000 */
[----:B------:R-:W-:Y:S01]  /*a3d0*/  FSEL R113, R112, RZ, P6 ;  /* 0x000000ff70717208 */ /* 0x000fe20003000000 */
[----:B------:R-:W-:Y:S01]  /*a3e0*/  FMUL.FTZ R112, R132, UR13 ;  /* 0x0000000d84707c20 */ /* 0x000fe20008410000 */
[----:B------:R-:W-:-:S02]  /*a3f0*/  LOP3.LUT P2, RZ, R170, 0xff000000, RZ, 0xc0, !PT ;  /* 0xff000000aaff7812 */ /* 0x000fc4000784c0ff */
[----:B------:R-:W-:Y:S02]  /*a400*/  LOP3.LUT P5, RZ, R168, 0xff000000, RZ, 0xc0, !PT ;  /* 0xff000000a8ff7812 */ /* 0x000fe400078ac0ff */
[----:B------:R-:W-:Y:S02]  /*a410*/  LOP3.LUT P6, RZ, R170, 0xff00, RZ, 0xc0, !PT ;  /* 0x0000ff00aaff7812 */ /* 0x000fe400078cc0ff */
[----:B------:R-:W-:Y:S02]  /*a420*/  F2FP.F16.F32.PACK_AB R115, R144, R115 ;  /* 0x000000739073723e */ /* 0x000fe400000000ff */
        /* <DEDUP_REMOVED lines=17> */
.L_x_989:
[-CC-:B------:R-:W-:Y:S01]  /*a540*/  FFMA.FTZ R141, R198, R199.reuse, R202.reuse ;  /* 0x000000c7c68d7223 */ /* 0x180fe200000100ca */
[-CC-:B------:R-:W-:Y:S01]  /*a550*/  FFMA.FTZ R112, R197, R199.reuse, R202.reuse ;  /* 0x000000c7c5707223 */ /* 0x180fe200000100ca */
[-CC-:B------:R-:W-:Y:S01]  /*a560*/  FFMA.FTZ R115, R191, R199.reuse, R202.reuse ;  /* 0x000000c7bf737223 */ /* 0x180fe200000100ca */
[-C--:B------:R-:W-:Y:S01]  /*a570*/  FFMA.FTZ R140, R194, R199.reuse, R202 ;  /* 0x000000c7c28c7223 */ /* 0x080fe200000100ca */
[----:B------:R-:W-:Y:S01]  /*a580*/  FADD.FTZ R144, R196, -R141 ;  /* 0x8000008dc4907221 */ /* 0x000fe20000010000 */
[----:B------:R-:W-:Y:S01]  /*a590*/  FADD.FTZ R142, R195, -R112 ;  /* 0x80000070c38e7221 */ /* 0x000fe20000010000 */
[----:B------:R-:W-:Y:S01]  /*a5a0*/  LOP3.LUT P5, RZ, R171, 0xff0000, RZ, 0xc0, !PT ;  /* 0x00ff0000abff7812 */ /* 0x000fe200078ac0ff */
[-CC-:B------:R-:W-:Y:S01]  /*a5b0*/  FFMA.FTZ R114, R190, R199.reuse, R202.reuse ;  /* 0x000000c7be727223 */ /* 0x180fe200000100ca */
[C---:B-----5:R-:W-:Y:S01]  /*a5c0*/  FMUL.FTZ R144, R149.reuse, R144 ;  /* 0x0000009095907220 */ /* 0x060fe20000410000 */
[----:B------:R-:W-:Y:S01]  /*a5d0*/  FMUL.FTZ R142, R149, R142 ;  /* 0x0000008e958e7220 */ /* 0x000fe20000410000 */
[----:B------:R-:W-:Y:S01]  /*a5e0*/  LOP3.LUT P6, RZ, R169, 0xff0000, RZ, 0xc0, !PT ;  /* 0x00ff0000a9ff7812 */ /* 0x000fe200078cc0ff */
[-C--:B------:R-:W-:Y:S01]  /*a5f0*/  FFMA.FTZ R112, R186, R199.reuse, R202 ;  /* 0x000000c7ba707223 */ /* 0x080fe200000100ca */
[----:B------:R-:W-:Y:S01]  /*a600*/  FMUL.FTZ R141, R144, UR13 ;  /* 0x0000000d908d7c20 */ /* 0x000fe20008410000 */
[----:B------:R-:W-:Y:S01]  /*a610*/  FADD.FTZ R144, R192, -R115 ;  /* 0x80000073c0907221 */ /* 0x000fe20000010000 */
[----:B------:R-:W-:Y:S01]  /*a620*/  FMUL.FTZ R142, R142, UR13 ;  /* 0x0000000d8e8e7c20 */ /* 0x000fe20008410000 */
[----:B------:R-:W-:Y:S01]  /*a630*/  ISETP.GE.U32.AND P2, PT, R170, RZ, PT ;  /* 0x000000ffaa00720c */ /* 0x000fe20003f46070 */
[----:B0-----:R-:W-:Y:S01]  /*a640*/  FADD.FTZ R146, R193, -R140 ;  /* 0x8000008cc1927221 */ /* 0x001fe20000010000 */
[----:B------:R-:W-:Y:S01]  /*a650*/  FMUL.FTZ R144, R149, R144 ;  /* 0x0000009095907220 */ /* 0x000fe20000410000 */
[-C--:B------:R-:W-:Y:S01]  /*a660*/  FFMA.FTZ R113, R187, R199.reuse, R202 ;  /* 0x000000c7bb717223 */ /* 0x080fe200000100ca */
[C---:B------:R-:W-:Y:S01]  /*a670*/  FSEL R143, R142.reuse, RZ, P5 ;  /* 0x000000ff8e8f7208 */ /* 0x040fe20002800000 */
[----:B------:R-:W-:Y:S01]  /*a680*/  FMUL.FTZ R146, R149, R146 ;  /* 0x0000009295927220 */ /* 0x000fe20000410000 */
[----:B------:R-:W-:Y:S01]  /*a690*/  FSEL R145, R142, RZ, P6 ;  /* 0x000000ff8e917208 */ /* 0x000fe20003000000 */
[----:B------:R-:W-:Y:S01]  /*a6a0*/  FADD.FTZ R142, R189, -R114 ;  /* 0x80000072bd8e7221 */ /* 0x000fe20000010000 */
[----:B------:R-:W-:Y:S01]  /*a6b0*/  ISETP.GE.U32.AND.EX P2, PT, R171, 0x1000000, PT, P2 ;  /* 0x01000000ab00780c */ /* 0x000fe20003f46120 */
[----:B------:R-:W-:Y:S01]  /*a6c0*/  FADD.FTZ R114, R185, -R112 ;  /* 0x80000070b9727221 */ /* 0x000fe20000010000 */
[----:B------:R-:W-:Y:S01]  /*a6d0*/  ISETP.GE.U32.AND P5, PT, R168, RZ, PT ;  /* 0x000000ffa800720c */ /* 0x000fe20003fa6070 */
[----:B------:R-:W-:Y:S01]  /*a6e0*/  FMUL.FTZ R144, R144, UR13 ;  /* 0x0000000d90907c20 */ /* 0x000fe20008410000 */
[----:B------:R-:W-:Y:S01]  /*a6f0*/  LOP3.LUT P6, RZ, R169, 0xff, RZ, 0xc0, !PT ;  /* 0x000000ffa9ff7812 */ /* 0x000fe200078cc0ff */
[----:B------:R-:W-:Y:S01]  /*a700*/  FADD.FTZ R140, R188, -R113 ;  /* 0x80000071bc8c7221 */ /* 0x000fe20000010000 */
[----:B------:R-:W-:Y:S01]  /*a710*/  FSEL R200, R141, RZ, P2 ;  /* 0x000000ff8dc87208 */ /* 0x000fe20001000000 */
[----:B------:R-:W-:Y:S01]  /*a720*/  FMUL.FTZ R146, R146, UR13 ;  /* 0x0000000d92927c20 */ /* 0x000fe20008410000 */
[----:B------:R-:W-:Y:S01]  /*a730*/  ISETP.GE.U32.AND.EX P5, PT, R169, 0x1000000, PT, P5 ;  /* 0x01000000a900780c */ /* 0x000fe20003fa6150 */
[----:B------:R-:W-:Y:S01]  /*a740*/  FMUL.FTZ R113, R149, R114 ;  /* 0x0000007295717220 */ /* 0x000fe20000410000 */
[----:B------:R-:W-:Y:S01]  /*a750*/  LOP3.LUT P2, RZ, R169, 0xff00, RZ, 0xc0, !PT ;  /* 0x0000ff00a9ff7812 */ /* 0x000fe2000784c0ff */
[----:B------:R-:W-:Y:S01]  /*a760*/  FMUL.FTZ R140, R149, R140 ;  /* 0x0000008c958c7220 */ /* 0x000fe20000410000 */
[----:B------:R-:W-:Y:S01]  /*a770*/  FSEL R114, R144, RZ, P6 ;  /* 0x000000ff90727208 */ /* 0x000fe20003000000 */
[----:B------:R-:W-:Y:S01]  /*a780*/  FFMA.FTZ R199, R183, R199, R202 ;  /* 0x000000c7b7c77223 */ /* 0x000fe200000100ca */
[----:B------:R-:W-:Y:S01]  /*a790*/  LOP3.LUT P6, RZ, R171, 0xff, RZ, 0xc0, !PT ;  /* 0x000000ffabff7812 */ /* 0x000fe200078cc0ff */
[----:B------:R-:W-:Y:S01]  /*a7a0*/  FMUL.FTZ R140, R140, UR13 ;  /* 0x0000000d8c8c7c20 */ /* 0x000fe20008410000 */
[----:B------:R-:W-:Y:S01]  /*a7b0*/  FSEL R202, R141, RZ, P5 ;  /* 0x000000ff8dca7208 */ /* 0x000fe20002800000 */
[----:B------:R-:W-:Y:S01]  /*a7c0*/  FMUL.FTZ R142, R149, R142 ;  /* 0x0000008e958e7220 */ /* 0x000fe20000410000 */
[----:B------:R-:W-:Y:S01]  /*a7d0*/  FSEL R141, R146, RZ, P2 ;  /* 0x000000ff928d7208 */ /* 0x000fe20001000000 */
[----:B------:R-:W-:Y:S01]  /*a7e0*/  FADD.FTZ R112, R184, -R199 ;  /* 0x800000c7b8707221 */ /* 0x000fe20000010000 */
[----:B------:R-:W-:Y:S01]  /*a7f0*/  LOP3.LUT P2, RZ, R171, 0xff00, RZ, 0xc0, !PT ;  /* 0x0000ff00abff7812 */ /* 0x000fe2000784c0ff */
[----:B------:R-:W-:Y:S01]  /*a800*/  FMUL.FTZ R142, R142, UR13 ;  /* 0x0000000d8e8e7c20 */ /* 0x000fe20008410000 */
[----:B------:R-:W-:Y:S01]  /*a810*/  FSEL R144, R144, RZ, P6 ;  /* 0x000000ff90907208 */ /* 0x000fe20003000000 */
[----:B------:R-:W-:Y:S01]  /*a820*/  FMUL.FTZ R113, R113, UR13 ;  /* 0x0000000d71717c20 */ /* 0x000fe20008410000 */
[----:B------:R-:W-:Y:S01]  /*a830*/  LOP3.LUT P5, RZ, R170, 0xff0000, RZ, 0xc0, !PT ;  /* 0x00ff0000aaff7812 */ /* 0x000fe200078ac0ff */
[----:B------:R-:W-:Y:S01]  /*a840*/  FMUL.FTZ R112, R149, R112 ;  /* 0x0000007095707220 */ /* 0x000fe20000410000 */
[----:B------:R-:W-:-:S02]  /*a850*/  LOP3.LUT P6, RZ, R168, 0xff0000, RZ, 0xc0, !PT ;  /* 0x00ff0000a8ff7812 */ /* 0x000fc400078cc0ff */
[----:B------:R-:W-:Y:S01]  /*a860*/  F2FP.F16.F32.PACK_AB R114, R141, R114 ;  /* 0x000000728d72723e */ /* 0x000fe200000000ff */
[----:B------:R-:W-:Y:S01]  /*a870*/  FMUL.FTZ R112, R112, UR13 ;  /* 0x0000000d70707c20 */ /* 0x000fe20008410000 */
[----:B------:R-:W-:Y:S02]  /*a880*/  FSEL R147, R146, RZ, P2 ;  /* 0x000000ff92937208 */ /* 0x000fe40001000000 */
[C---:B------:R-:W-:Y:S02]  /*a890*/  FSEL R141, R140.reuse, RZ, P5 ;  /* 0x000000ff8c8d7208 */ /* 0x040fe40002800000 */
[----:B------:R-:W-:Y:S02]  /*a8a0*/  FSEL R146, R140, RZ, P6 ;  /* 0x000000ff8c927208 */ /* 0x000fe40003000000 */
[----:B------:R-:W-:Y:S02]  /*a8b0*/  LOP3.LUT P2, RZ, R170, 0xff000000, RZ, 0xc0, !PT ;  /* 0xff000000aaff7812 */ /* 0x000fe4000784c0ff */
[----:B------:R-:W-:-:S02]  /*a8c0*/  LOP3.LUT P5, RZ, R168, 0xff000000, RZ, 0xc0, !PT ;  /* 0xff000000a8ff7812 */ /* 0x000fc400078ac0ff */
[----:B------:R-:W-:Y:S02]  /*a8d0*/  LOP3.LUT P6, RZ, R170, 0xff00, RZ, 0xc0, !PT ;  /* 0x0000ff00aaff7812 */ /* 0x000fe400078cc0ff */
[----:B------:R-:W-:Y:S02]  /*a8e0*/  F2FP.F16.F32.PACK_AB R115, R202, R145 ;  /* 0x00000091ca73723e */ /* 0x000fe400000000ff */
[----:B------:R-:W-:Y:S02]  /*a8f0*/  F2FP.F16.F32.PACK_AB R143, R200, R143 ;  /* 0x0000008fc88f723e */ /* 0x000fe400000000ff */
[C---:B------:R-:W-:Y:S02]  /*a900*/  FSEL R200, R142.reuse, RZ, P2 ;  /* 0x000000ff8ec87208 */ /* 0x040fe40001000000 */
[----:B------:R-:W-:Y:S02]  /*a910*/  FSEL R149, R142, RZ, P5 ;  /* 0x000000ff8e957208 */ /* 0x000fe40002800000 */
[----:B------:R-:W-:-:S02]  /*a920*/  FSEL R145, R113, RZ, P6 ;  /* 0x000000ff71917208 */ /* 0x000fc40003000000 */
[C---:B------:R-:W-:Y:S02]  /*a930*/  LOP3.LUT P2, RZ, R168.reuse, 0xff00, RZ, 0xc0, !PT ;  /* 0x0000ff00a8ff7812 */ /* 0x040fe4000784c0ff */
[----:B------:R-:W-:Y:S02]  /*a940*/  LOP3.LUT P5, RZ, R168, 0xff, RZ, 0xc0, !PT ;  /* 0x000000ffa8ff7812 */ /* 0x000fe400078ac0ff */
[----:B------:R-:W-:Y:S02]  /*a950*/  LOP3.LUT P6, RZ, R170, 0xff, RZ, 0xc0, !PT ;  /* 0x000000ffaaff7812 */ /* 0x000fe400078cc0ff */
[----:B------:R-:W-:Y:S02]  /*a960*/  F2FP.F16.F32.PACK_AB R142, R147, R144 ;  /* 0x00000090938e723e */ /* 0x000fe400000000ff */
        /* <DEDUP_REMOVED lines=8> */
.L_x_985:
[----:B------:R-:W-:-:S04]  /*a9f0*/  UISETP.NE.U32.AND UP0, UPT, UR20, URZ, UPT ;  /* 0x000000ff1400728c */ /* 0x000fc8000bf05070 */
[----:B------:R-:W-:-:S09]  /*aa00*/  UISETP.NE.AND.EX UP0, UPT, UR21, URZ, UPT, UP0 ;  /* 0x000000ff1500728c */ /* 0x000fd2000bf05300 */
[----:B------:R-:W-:Y:S05]  /*aa10*/  BRA.U !UP0, `(.L_x_990) ;  /* 0x0000000908107547 */ /* 0x000fea000b800000 */
[----:B-1-34-:R-:W1:Y:S02]  /*aa20*/  LDC.64 R140, c[0x0][0x478] ;  /* 0x00011e00ff8c7b82 */ /* 0x01ae640000000a00 */
[----:B-1----:R-:W-:-:S04]  /*aa30*/  ISETP.NE.U32.AND P1, PT, R140, RZ, PT ;  /* 0x000000ff8c00720c */ /* 0x002fc80003f25070 */
[----:B------:R-:W-:-:S13]  /*aa40*/  ISETP.NE.AND.EX P1, PT, R141, RZ, PT, P1 ;  /* 0x000000ff8d00720c */ /* 0x000fda0003f25310 */
[----:B------:R-:W-:Y:S05]  /*aa50*/  @!P1 BRA `(.L_x_991) ;  /* 0x0000000400089947 */ /* 0x000fea0003800000 */
[-CC-:B------:R-:W-:Y:S01]  /*aa60*/  FFMA.FTZ R133, R198, R199.reuse, R202.reuse ;  /* 0x000000c7c6857223 */ /* 0x180fe200000100ca */
[----:B------:R-:W-:Y:S02]  /*aa70*/  HADD2.F32 R144, -RZ, R39.H1_H1 ;  /* 0x30000027ff907230 */ /* 0x000fe40000004100 */
[-CC-:B------:R-:W-:Y:S01]  /*aa80*/  FFMA.FTZ R140, R197, R199.reuse, R202.reuse ;  /* 0x000000c7c58c7223 */ /* 0x180fe200000100ca */
[-CC-:B------:R-:W-:Y:S01]  /*aa90*/  FFMA.FTZ R132, R194, R199.reuse, R202.reuse ;  /* 0x000000c7c2847223 */ /* 0x180fe200000100ca */
[----:B------:R-:W-:Y:S01]  /*aaa0*/  FADD.FTZ R142, R196, -R133 ;  /* 0x80000085c48e7221 */ /* 0x000fe20000010000 */
[-CC-:B------:R-:W-:Y:S01]  /*aab0*/  FFMA.FTZ R143, R191, R199.reuse, R202.reuse ;  /* 0x000000c7bf8f7223 */ /* 0x180fe200000100ca */
[-CC-:B------:R-:W-:Y:S01]  /*aac0*/  FFMA.FTZ R135, R187, R199.reuse, R202.reuse ;  /* 0x000000c7bb877223 */ /* 0x180fe200000100ca */
[-CC-:B------:R-:W-:Y:S01]  /*aad0*/  FFMA.FTZ R134, R190, R199.reuse, R202.reuse ;  /* 0x000000c7be867223 */ /* 0x180fe200000100ca */
[-CC-:B------:R-:W-:Y:S01]  /*aae0*/  FFMA.FTZ R133, R183, R199.reuse, R202.reuse ;  /* 0x000000c7b7857223 */ /* 0x180fe200000100ca */
[----:B------:R-:W-:Y:S01]  /*aaf0*/  FFMA.FTZ R202, R186, R199, R202 ;  /* 0x000000c7baca7223 */ /* 0x000fe200000100ca */
[----:B-----5:R-:W-:Y:S01]  /*ab00*/  FFMA.FTZ R199, R149, R142, R144 ;  /* 0x0000008e95c77223 */ /* 0x020fe20000010090 */
[----:B------:R-:W-:-:S02]  /*ab10*/  HADD2.F32 R145, -RZ, R38.H0_H0 ;  /* 0x20000026ff917230 */ /* 0x000fc40000004100 */
[----:B------:R-:W-:Y:S01]  /*ab20*/  FADD.FTZ R144, R195, -R140 ;  /* 0x8000008cc3907221 */ /* 0x000fe20000010000 */
[----:B------:R-:W-:Y:S02]  /*ab30*/  HADD2.F32 R141, -RZ, R37.H0_H0 ;  /* 0x20000025ff8d7230 */ /* 0x000fe40000004100 */
[----:B------:R-:W-:Y:S01]  /*ab40*/  FADD.FTZ R142, R193, -R132 ;  /* 0x80000084c18e7221 */ /* 0x000fe20000010000 */
[----:B------:R-:W-:Y:S01]  /*ab50*/  FADD.FTZ R140, R192, -R143 ;  /* 0x8000008fc08c7221 */ /* 0x000fe20000010000 */
[----:B------:R-:W-:Y:S01]  /*ab60*/  FADD.FTZ R132, R188, -R135 ;  /* 0x80000087bc847221 */ /* 0x000fe20000010000 */
[----:B0-----:R-:W-:Y:S02]  /*ab70*/  HADD2.F32 R146, -RZ, R39.H0_H0 ;  /* 0x20000027ff927230 */ /* 0x001fe40000004100 */
[----:B------:R-:W-:Y:S01]  /*ab80*/  FADD.FTZ R134, R189, -R134 ;  /* 0x80000086bd867221 */ /* 0x000fe20000010000 */
[C---:B------:R-:W-:Y:S01]  /*ab90*/  FFMA.FTZ R145, R149.reuse, R140, R145 ;  /* 0x0000008c95917223 */ /* 0x040fe20000010091 */
[----:B------:R-:W-:Y:S01]  /*aba0*/  FFMA.FTZ R141, R149, R132, R141 ;  /* 0x00000084958d7223 */ /* 0x000fe2000001008d */
[----:B------:R-:W-:-:S02]  /*abb0*/  HADD2.F32 R147, -RZ, R38.H1_H1 ;  /* 0x30000026ff937230 */ /* 0x000fc40000004100 */
[----:B------:R-:W-:Y:S01]  /*abc0*/  FADD.FTZ R132, R184, -R133 ;  /* 0x80000085b8847221 */ /* 0x000fe20000010000 */
[----:B------:R-:W-:Y:S02]  /*abd0*/  HADD2.F32 R140, -RZ, R37.H1_H1 ;  /* 0x30000025ff8c7230 */ /* 0x000fe40000004100 */
[----:B------:R-:W-:Y:S01]  /*abe0*/  FADD.FTZ R202, R185, -R202 ;  /* 0x800000cab9ca7221 */ /* 0x000fe20000010000 */
[--C-:B------:R-:W-:Y:S01]  /*abf0*/  HADD2.F32 R135, -RZ, R36.reuse.H0_H0 ;  /* 0x20000024ff877230 */ /* 0x100fe20000004100 */
[----:B------:R-:W-:Y:S01]  /*ac00*/  ISETP.GE.U32.AND P2, PT, R170, RZ, PT ;  /* 0x000000ffaa00720c */ /* 0x000fe20003f46070 */
[----:B------:R-:W-:Y:S02]  /*ac10*/  HADD2.F32 R133, -RZ, R36.H1_H1 ;  /* 0x30000024ff857230 */ /* 0x000fe40000004100 */
[C---:B------:R-:W-:Y:S01]  /*ac20*/  FFMA.FTZ R144, R149.reuse, R144, R146 ;  /* 0x0000009095907223 */ /* 0x040fe20000010092 */
[C---:B------:R-:W-:Y:S01]  /*ac30*/  FFMA.FTZ R142, R149.reuse, R142, R147 ;  /* 0x0000008e958e7223 */ /* 0x040fe20000010093 */
[C---:B------:R-:W-:Y:S01]  /*ac40*/  FFMA.FTZ R140, R149.reuse, R134, R140 ;  /* 0x00000086958c7223 */ /* 0x040fe2000001008c */
[C---:B------:R-:W-:Y:S01]  /*ac50*/  FFMA.FTZ R132, R149.reuse, R132, R135 ;  /* 0x0000008495847223 */ /* 0x040fe20000010087 */
[----:B------:R-:W-:Y:S01]  /*ac60*/  FFMA.FTZ R149, R149, R202, R133 ;  /* 0x000000ca95957223 */ /* 0x000fe20000010085 */
[----:B------:R-:W-:Y:S01]  /*ac70*/  FMUL.FTZ R133, R199, UR13 ;  /* 0x0000000dc7857c20 */ /* 0x000fe20008410000 */
[----:B------:R-:W-:Y:S01]  /*ac80*/  ISETP.GE.U32.AND.EX P2, PT, R171, 0x1000000, PT, P2 ;  /* 0x01000000ab00780c */ /* 0x000fe20003f46120 */
[----:B------:R-:W-:Y:S01]  /*ac90*/  FMUL.FTZ R143, R140, UR13 ;  /* 0x0000000d8c8f7c20 */ /* 0x000fe20008410000 */
[C---:B------:R-:W-:Y:S01]  /*aca0*/  F2FP.F16.F32.PACK_AB R134, R142.reuse, R145 ;  /* 0x000000918e86723e */ /* 0x040fe200000000ff */
[----:B------:R-:W-:Y:S01]  /*acb0*/  FMUL.FTZ R142, R142, UR13 ;  /* 0x0000000d8e8e7c20 */ /* 0x000fe20008410000 */
[----:B------:R-:W-:Y:S01]  /*acc0*/  F2FP.F16.F32.PACK_AB R135, R199, R144 ;  /* 0x00000090c787723e */ /* 0x000fe200000000ff */
[----:B------:R-:W-:Y:S01]  /*acd0*/  FMUL.FTZ R144, R144, UR13 ;  /* 0x0000000d90907c20 */ /* 0x000fe20008410000 */
[----:B------:R-:W-:Y:S01]  /*ace0*/  FSEL R201, R133, RZ, P2 ;  /* 0x000000ff85c97208 */ /* 0x000fe20001000000 */
[----:B------:R-:W-:Y:S01]  /*acf0*/  FMUL.FTZ R133, R145, UR13 ;  /* 0x0000000d91857c20 */ /* 0x000fe20008410000 */
[----:B------:R-:W-:-:S02]  /*ad00*/  LOP3.LUT P2, RZ, R171, 0xff00, RZ, 0xc0, !PT ;  /* 0x0000ff00abff7812 */ /* 0x000fc4000784c0ff */
[C---:B------:R-:W-:Y:S02]  /*ad10*/  LOP3.LUT P5, RZ, R171.reuse, 0xff0000, RZ, 0xc0, !PT ;  /* 0x00ff0000abff7812 */ /* 0x040fe400078ac0ff */
[----:B------:R-:W-:Y:S02]  /*ad20*/  LOP3.LUT P6, RZ, R171, 0xff, RZ, 0xc0, !PT ;  /* 0x000000ffabff7812 */ /* 0x000fe400078cc0ff */
[----:B------:R-:W-:Y:S01]  /*ad30*/  FSEL R199, R142, RZ, P2 ;  /* 0x000000ff8ec77208 */ /* 0x000fe20001000000 */
[----:B------:R-:W-:Y:S01]  /*ad40*/  FMUL.FTZ R142, R141, UR13 ;  /* 0x0000000d8d8e7c20 */ /* 0x000fe20008410000 */
[----:B------:R-:W-:Y:S02]  /*ad50*/  FSEL R200, R144, RZ, P5 ;  /* 0x000000ff90c87208 */ /* 0x000fe40002800000 */
[----:B------:R-:W-:Y:S02]  /*ad60*/  LOP3.LUT P5, RZ, R170, 0xff0000, RZ, 0xc0, !PT ;  /* 0x00ff0000aaff7812 */ /* 0x000fe400078ac0ff */
[----:B------:R-:W-:-:S02]  /*ad70*/  FSEL R146, R133, RZ, P6 ;  /* 0x000000ff85927208 */ /* 0x000fc40003000000 */
[----:B------:R-:W-:Y:S01]  /*ad80*/  F2FP.F16.F32.PACK_AB R133, R140, R141 ;  /* 0x0000008d8c85723e */ /* 0x000fe200000000ff */
[----:B------:R-:W-:Y:S01]  /*ad90*/  FMUL.FTZ R140, R132, UR13 ;  /* 0x0000000d848c7c20 */ /* 0x000fe20008410000 */
[----:B------:R-:W-:Y:S01]  /*ada0*/  FMUL.FTZ R141, R149, UR13 ;  /* 0x0000000d958d7c20 */ /* 0x000fe20008410000 */
[----:B------:R-:W-:Y:S02]  /*adb0*/  FSEL R144, R142, RZ, P5 ;  /* 0x000000ff8e907208 */ /* 0x000fe40002800000 */
[C---:B------:R-:W-:Y:S02]  /*adc0*/  LOP3.LUT P6, RZ, R170.reuse, 0xff000000, RZ, 0xc0, !PT ;  /* 0xff000000aaff7812 */ /* 0x040fe400078cc0ff */
[C---:B------:R-:W-:Y:S02]  /*add0*/  LOP3.LUT P2, RZ, R170.reuse, 0xff, RZ, 0xc0, !PT ;  /* 0x000000ffaaff7812 */ /* 0x040fe4000784c0ff */
[----:B------:R-:W-:Y:S02]  /*ade0*/  LOP3.LUT P5, RZ, R170, 0xff00, RZ, 0xc0, !PT ;  /* 0x0000ff00aaff7812 */ /* 0x000fe400078ac0ff */
[----:B------:R-:W-:-:S02]  /*adf0*/  FSEL R147, R143, RZ, P6 ;  /* 0x000000ff8f937208 */ /* 0x000fc40003000000 */
[----:B------:R-:W-:Y:S02]  /*ae00*/  FSEL R140, R140, RZ, P2 ;  /* 0x000000ff8c8c7208 */ /* 0x000fe40001000000 */
[----:B------:R-:W-:Y:S02]  /*ae10*/  FSEL R145, R141, RZ, P5 ;  /* 0x000000ff8d917208 */ /* 0x000fe40002800000 */
[----:B------:R-:W-:Y:S02]  /*ae20*/  F2FP.F16.F32.PACK_AB R132, R149, R132 ;  /* 0x000000849584723e */ /* 0x000fe400000000ff */
[----:B------:R-:W-:Y:S02]  /*ae30*/  F2FP.F16.F32.PACK_AB R143, R201, R200 ;  /* 0x000000c8c98f723e */ /* 0x000fe400000000ff */
[----:B------:R-:W-:Y:S02]  /*ae40*/  F2FP.F16.F32.PACK_AB R142, R199, R146 ;  /* 0x00000092c78e723e */ /* 0x000fe400000000ff */
[----:B------:R-:W-:-:S02]  /*ae50*/  F2FP.F16.F32.PACK_AB R141, R147, R144 ;  /* 0x00000090938d723e */ /* 0x000fc400000000ff */
[----:B------:R-:W-:Y:S01]  /*ae60*/  F2FP.F16.F32.PACK_AB R140, R145, R140 ;  /* 0x0000008c918c723e */ /* 0x000fe200000000ff */
[----:B------:R-:W-:Y:S06]  /*ae70*/  BRA `(.L_x_988) ;  /* 0x0000000800c47947 */ /* 0x000fec0003800000 */
.L_x_991:
        /* <DEDUP_REMOVED lines=8> */
[--C-:B------:R-:W-:Y:S02]  /*af00*/  HADD2.F32 R201, -RZ, R39.reuse.H0_H0 ;  /* 0x20000027ffc97230 */ /* 0x100fe40000004100 */
[----:B------:R-:W-:Y:S01]  /*af10*/  FADD.FTZ R146, R195, -R142 ;  /* 0x8000008ec3927221 */ /* 0x000fe20000010000 */
[----:B------:R-:W-:-:S02]  /*af20*/  HADD2.F32 R204, -RZ, R39.H1_H1 ;  /* 0x30000027ffcc7230 */ /* 0x000fc40000004100 */
[----:B------:R-:W-:Y:S01]  /*af30*/  FADD.FTZ R200, R196, -R203 ;  /* 0x800000cbc4c87221 */ /* 0x000fe20000010000 */
[--C-:B------:R-:W-:Y:S02]  /*af40*/  HADD2.F32 R199, -RZ, R38.reuse.H1_H1 ;  /* 0x30000026ffc77230 */ /* 0x100fe40000004100 */
[----:B------:R-:W-:Y:S01]  /*af50*/  FADD.FTZ R144, R193, -R144 ;  /* 0x80000090c1907221 */ /* 0x000fe20000010000 */
[----:B------:R-:W-:Y:S02]  /*af60*/  HADD2.F32 R145, -RZ, R38.H0_H0 ;  /* 0x20000026ff917230 */ /* 0x000fe40000004100 */
[----:B------:R-:W-:Y:S01]  /*af70*/  FADD.FTZ R142, R192, -R143 ;  /* 0x8000008fc08e7221 */ /* 0x000fe20000010000 */
[C---:B-----5:R-:W-:Y:S01]  /*af80*/  FFMA.FTZ R203, R149.reuse, R146, R201 ;  /* 0x0000009295cb7223 */ /* 0x060fe200000100c9 */
[C---:B------:R-:W-:Y:S01]  /*af90*/  FFMA.FTZ R204, R149.reuse, R200, R204 ;  /* 0x000000c895cc7223 */ /* 0x040fe200000100cc */
[C---:B------:R-:W-:Y:S01]  /*afa0*/  FFMA.FTZ R201, R149.reuse, R144, R199 ;  /* 0x0000009095c97223 */ /* 0x040fe200000100c7 */
[----:B------:R-:W-:Y:S01]  /*afb0*/  FFMA.FTZ R200, R149, R142, R145 ;  /* 0x0000008e95c87223 */ /* 0x000fe20000010091 */
[----:B------:R-:W-:-:S02]  /*afc0*/  HADD2.F32 R144, -RZ, R37.H0_H0 ;  /* 0x20000025ff907230 */ /* 0x000fc40000004100 */
[----:B------:R-:W-:Y:S01]  /*afd0*/  FADD.FTZ R142, R188, -R147 ;  /* 0x80000093bc8e7221 */ /* 0x000fe20000010000 */
[----:B------:R-:W-:Y:S01]  /*afe0*/  ISETP.GE.U32.AND P2, PT, R170, RZ, PT ;  /* 0x000000ffaa00720c */ /* 0x000fe20003f46070 */
[--C-:B------:R-:W-:Y:S02]  /*aff0*/  HADD2.F32 R143, -RZ, R36.reuse.H0_H0 ;  /* 0x20000024ff8f7230 */ /* 0x100fe40000004100 */
[----:B------:R-:W-:Y:S01]  /*b000*/  FADD.FTZ R146, R189, -R140 ;  /* 0x8000008cbd927221 */ /* 0x000fe20000010000 */
[----:B------:R-:W-:Y:S01]  /*b010*/  FADD.FTZ R140, R184, -R141 ;  /* 0x8000008db88c7221 */ /* 0x000fe20000010000 */
[----:B------:R-:W-:Y:S01]  /*b020*/  FMUL.FTZ R203, R203, UR13 ;  /* 0x0000000dcbcb7c20 */ /* 0x000fe20008410000 */
[----:B------:R-:W-:Y:S01]  /*b030*/  FMUL.FTZ R204, R204, UR13 ;  /* 0x0000000dcccc7c20 */ /* 0x000fe20008410000 */
[----:B------:R-:W-:Y:S02]  /*b040*/  HADD2.F32 R199, -RZ, R37.H1_H1 ;  /* 0x30000025ffc77230 */ /* 0x000fe40000004100 */
[----:B------:R-:W-:Y:S01]  /*b050*/  FFMA.FTZ R142, R149, R142, R144 ;  /* 0x0000008e958e7223 */ /* 0x000fe20000010090 */
[----:B------:R-:W-:Y:S01]  /*b060*/  HADD2.F32 R145, -RZ, R36.H1_H1 ;  /* 0x30000024ff917230 */ /* 0x000fe20000004100 */
[----:B------:R-:W-:Y:S01]  /*b070*/  LOP3.LUT P5, RZ, R171, 0xff0000, RZ, 0xc0, !PT ;  /* 0x00ff0000abff7812 */ /* 0x000fe200078ac0ff */
[----:B------:R-:W-:Y:S01]  /*b080*/  FADD.FTZ R202, R185, -R202 ;  /* 0x800000cab9ca7221 */ /* 0x000fe20000010000 */
[----:B------:R-:W-:Y:S01]  /*b090*/  ISETP.GE.U32.AND.EX P2, PT, R171, 0x1000000, PT, P2 ;  /* 0x01000000ab00780c */ /* 0x000fe20003f46120 */
[----:B------:R-:W-:Y:S01]  /*b0a0*/  FFMA.FTZ R140, R149, R140, R143 ;  /* 0x0000008c958c7223 */ /* 0x000fe2000001008f */
[----:B------:R-:W-:Y:S01]  /*b0b0*/  FMUL.FTZ R200, R200, UR13 ;  /* 0x0000000dc8c87c20 */ /* 0x000fe20008410000 */
[----:B------:R-:W-:Y:S01]  /*b0c0*/  FSEL R143, R203, RZ, P5 ;  /* 0x000000ffcb8f7208 */ /* 0x000fe20002800000 */
[----:B------:R-:W-:Y:S01]  /*b0d0*/  FMUL.FTZ R201, R201, UR13 ;  /* 0x0000000dc9c97c20 */ /* 0x000fe20008410000 */
[----:B------:R-:W-:Y:S01]  /*b0e0*/  FSEL R204, R204, RZ, P2 ;  /* 0x000000ffcccc7208 */ /* 0x000fe20001000000 */
[----:B------:R-:W-:Y:S01]  /*b0f0*/  FMUL.FTZ R142, R142, UR13 ;  /* 0x0000000d8e8e7c20 */ /* 0x000fe20008410000 */
[C---:B------:R-:W-:Y:S01]  /*b100*/  FFMA.FTZ R146, R149.reuse, R146, R199 ;  /* 0x0000009295927223 */ /* 0x040fe200000100c7 */
[----:B------:R-:W-:Y:S01]  /*b110*/  FFMA.FTZ R145, R149, R202, R145 ;  /* 0x000000ca95917223 */ /* 0x000fe20000010091 */
[C---:B------:R-:W-:Y:S01]  /*b120*/  LOP3.LUT P6, RZ, R171.reuse, 0xff, RZ, 0xc0, !PT ;  /* 0x000000ffabff7812 */ /* 0x040fe200078cc0ff */
        /* <DEDUP_REMOVED lines=17> */
[----:B------:R-:W-:Y:S01]  /*b240*/  F2FP.F16.F32.PACK_AB R140, R145, R140 ;  /* 0x0000008c918c723e */ /* 0x000fe200000000ff */
[----:B------:R-:W-:Y:S06]  /*b250*/  BRA `(.L_x_988) ;  /* 0x0000000400cc7947 */ /* 0x000fec0003800000 */
.L_x_990:
        /* <DEDUP_REMOVED lines=8> */
[----:B------:R-:W-:Y:S01]  /*b2e0*/  FADD.FTZ R200, R196, -R143 ;  /* 0x8000008fc4c87221 */ /* 0x000fe20000010000 */
[-CC-:B------:R-:W-:Y:S01]  /*b2f0*/  FFMA.FTZ R141, R191, R199.reuse, R202.reuse ;  /* 0x000000c7bf8d7223 */ /* 0x180fe200000100ca */
[-CC-:B------:R-:W-:Y:S01]  /*b300*/  FFMA.FTZ R132, R190, R199.reuse, R202.reuse ;  /* 0x000000c7be847223 */ /* 0x180fe200000100ca */
[-C--:B------:R-:W-:Y:S01]  /*b310*/  FFMA.FTZ R133, R183, R199.reuse, R202 ;  /* 0x000000c7b7857223 */ /* 0x080fe200000100ca */
[----:B0-----:R-:W-:Y:S01]  /*b320*/  FADD.FTZ R146, R195, -R140 ;  /* 0x8000008cc3927221 */ /* 0x001fe20000010000 */
        /* <DEDUP_REMOVED lines=8> */
[----:B------:R-:W-:Y:S01]  /*b3b0*/  FMUL.FTZ R133, R149, R134 ;  /* 0x0000008695857220 */ /* 0x000fe20000410000 */
[----:B------:R-:W-:Y:S01]  /*b3c0*/  FMUL.FTZ R134, R135, UR13 ;  /* 0x0000000d87867c20 */ /* 0x000fe20008410000 */
[C---:B------:R-:W-:Y:S01]  /*b3d0*/  FMUL.FTZ R142, R149.reuse, R142 ;  /* 0x0000008e958e7220 */ /* 0x040fe20000410000 */
[----:B------:R-:W-:Y:S01]  /*b3e0*/  FMUL.FTZ R143, R149, R144 ;  /* 0x00000090958f7220 */ /* 0x000fe20000410000 */
[----:B------:R-:W-:Y:S01]  /*b3f0*/  ISETP.GE.U32.AND.EX P2, PT, R171, 0x1000000, PT, P2 ;  /* 0x01000000ab00780c */ /* 0x000fe20003f46120 */
[----:B------:R-:W-:Y:S01]  /*b400*/  FFMA.FTZ R202, R186, R199, R202 ;  /* 0x000000c7baca7223 */ /* 0x000fe200000100ca */
[----:B------:R-:W-:Y:S01]  /*b410*/  F2FP.F16.F32.PACK_AB R135, R135, R146 ;  /* 0x000000928787723e */ /* 0x000fe200000000ff */
[----:B------:R-:W-:Y:S01]  /*b420*/  FMUL.FTZ R146, R146, UR13 ;  /* 0x0000000d92927c20 */ /* 0x000fe20008410000 */
[----:B------:R-:W-:Y:S01]  /*b430*/  LOP3.LUT P5, RZ, R171, 0xff0000, RZ, 0xc0, !PT ;  /* 0x00ff0000abff7812 */ /* 0x000fe200078ac0ff */
[----:B------:R-:W-:Y:S01]  /*b440*/  FADD.FTZ R202, R185, -R202 ;  /* 0x800000cab9ca7221 */ /* 0x000fe20000010000 */
[----:B------:R-:W-:Y:S01]  /*b450*/  FSEL R201, R134, RZ, P2 ;  /* 0x000000ff86c97208 */ /* 0x000fe20001000000 */
[----:B------:R-:W-:Y:S01]  /*b460*/  FMUL.FTZ R140, R149, R140 ;  /* 0x0000008c958c7220 */ /* 0x000fe20000410000 */
[C---:B------:R-:W-:Y:S01]  /*b470*/  F2FP.F16.F32.PACK_AB R134, R143.reuse, R142 ;  /* 0x0000008e8f86723e */ /* 0x040fe200000000ff */
[----:B------:R-:W-:Y:S01]  /*b480*/  FMUL.FTZ R143, R143, UR13 ;  /* 0x0000000d8f8f7c20 */ /* 0x000fe20008410000 */
[----:B------:R-:W-:Y:S01]  /*b490*/  LOP3.LUT P2, RZ, R171, 0xff00, RZ, 0xc0, !PT ;  /* 0x0000ff00abff7812 */ /* 0x000fe2000784c0ff */
        /* <DEDUP_REMOVED lines=8> */
[C---:B------:R-:W-:Y:S01]  /*b520*/  FMUL.FTZ R143, R140.reuse, UR13 ;  /* 0x0000000d8c8f7c20 */ /* 0x040fe20008410000 */
[----:B------:R-:W-:Y:S01]  /*b530*/  FSEL R146, R141, RZ, P6 ;  /* 0x000000ff8d927208 */ /* 0x000fe20003000000 */
[----:B------:R-:W-:Y:S01]  /*b540*/  FMUL.FTZ R141, R149, UR13 ;  /* 0x0000000d958d7c20 */ /* 0x000fe20008410000 */
[----:B------:R-:W-:Y:S01]  /*b550*/  F2FP.F16.F32.PACK_AB R133, R140, R133 ;  /* 0x000000858c85723e */ /* 0x000fe200000000ff */
[----:B------:R-:W-:Y:S01]  /*b560*/  FMUL.FTZ R140, R132, UR13 ;  /* 0x0000000d848c7c20 */ /* 0x000fe20008410000 */
[----:B------:R-:W-:Y:S02]  /*b570*/  FSEL R144, R142, RZ, P5 ;  /* 0x000000ff8e907208 */ /* 0x000fe40002800000 */
[C---:B------:R-:W-:Y:S02]  /*b580*/  LOP3.LUT P6, RZ, R170.reuse, 0xff000000, RZ, 0xc0, !PT ;  /* 0xff000000aaff7812 */ /* 0x040fe400078cc0ff */
[----:B------:R-:W-:-:S02]  /*b590*/  LOP3.LUT P2, RZ, R170, 0xff, RZ, 0xc0, !PT ;  /* 0x000000ffaaff7812 */ /* 0x000fc4000784c0ff */
[----:B------:R-:W-:Y:S02]  /*b5a0*/  LOP3.LUT P5, RZ, R170, 0xff00, RZ, 0xc0, !PT ;  /* 0x0000ff00aaff7812 */ /* 0x000fe400078ac0ff */
[----:B------:R-:W-:Y:S02]  /*b5b0*/  FSEL R147, R143, RZ, P6 ;  /* 0x000000ff8f937208 */ /* 0x000fe40003000000 */
[----:B------:R-:W-:Y:S02]  /*b5c0*/  FSEL R140, R140, RZ, P2 ;  /* 0x000000ff8c8c7208 */ /* 0x000fe40001000000 */
[----:B------:R-:W-:Y:S02]  /*b5d0*/  FSEL R145, R141, RZ, P5 ;  /* 0x000000ff8d917208 */ /* 0x000fe40002800000 */
[----:B------:R-:W-:Y:S02]  /*b5e0*/  F2FP.F16.F32.PACK_AB R132, R149, R132 ;  /* 0x000000849584723e */ /* 0x000fe400000000ff */
[----:B------:R-:W-:-:S02]  /*b5f0*/  F2FP.F16.F32.PACK_AB R143, R201, R200 ;  /* 0x000000c8c98f723e */ /* 0x000fc400000000ff */
[----:B------:R-:W-:Y:S02]  /*b600*/  F2FP.F16.F32.PACK_AB R142, R199, R146 ;  /* 0x00000092c78e723e */ /* 0x000fe400000000ff */
[----:B------:R-:W-:Y:S02]  /*b610*/  F2FP.F16.F32.PACK_AB R141, R147, R144 ;  /* 0x00000090938d723e */ /* 0x000fe400000000ff */
[----:B------:R-:W-:Y:S01]  /*b620*/  F2FP.F16.F32.PACK_AB R140, R145, R140 ;  /* 0x0000008c918c723e */ /* 0x000fe200000000ff */
[----:B------:R-:W-:Y:S06]  /*b630*/  BRA `(.L_x_988) ;  /* 0x0000000000d47947 */ /* 0x000fec0003800000 */
.L_x_992:
[-CC-:B------:R-:W-:Y:S01]  /*b640*/  FFMA.FTZ R145, R198, R199.reuse, R202.reuse ;  /* 0x000000c7c6917223 */ /* 0x180fe200000100ca */
[-CC-:B0-----:R-:W-:Y:S01]  /*b650*/  FFMA.FTZ R146, R197, R199.reuse, R202.reuse ;  /* 0x000000c7c5927223 */ /* 0x181fe200000100ca */
        /* <DEDUP_REMOVED lines=8> */
[----:B------:R-:W-:Y:S01]  /*b6e0*/  FADD.FTZ R202, R193, -R144 ;  /* 0x80000090c1ca7221 */ /* 0x000fe20000010000 */
[C---:B-----5:R-:W-:Y:S01]  /*b6f0*/  FMUL.FTZ R206, R149.reuse, R206 ;  /* 0x000000ce95ce7220 */ /* 0x060fe20000410000 */
[----:B------:R-:W-:Y:S01]  /*b700*/  FMUL.FTZ R204, R149, R204 ;  /* 0x000000cc95cc7220 */ /* 0x000fe20000410000 */
[----:B------:R-:W-:Y:S01]  /*b710*/  FADD.FTZ R200, R192, -R143 ;  /* 0x8000008fc0c87221 */ /* 0x000fe20000010000 */
[----:B------:R-:W-:Y:S01]  /*b720*/  FADD.FTZ R144, R188, -R141 ;  /* 0x8000008dbc907221 */ /* 0x000fe20000010000 */
[----:B------:R-:W-:Y:S01]  /*b730*/  ISETP.GE.U32.AND P2, PT, R170, RZ, PT ;  /* 0x000000ffaa00720c */ /* 0x000fe20003f46070 */
[----:B------:R-:W-:Y:S01]  /*b740*/  FADD.FTZ R146, R189, -R142 ;  /* 0x8000008ebd927221 */ /* 0x000fe20000010000 */
[----:B------:R-:W-:Y:S01]  /*b750*/  FMUL.FTZ R204, R204, UR13 ;  /* 0x0000000dcccc7c20 */ /* 0x000fe20008410000 */
[----:B------:R-:W-:Y:S01]  /*b760*/  FMUL.FTZ R206, R206, UR13 ;  /* 0x0000000dcece7c20 */ /* 0x000fe20008410000 */
[----:B------:R-:W-:Y:S01]  /*b770*/  FADD.FTZ R142, R185, -R140 ;  /* 0x8000008cb98e7221 */ /* 0x000fe20000010000 */
[C---:B------:R-:W-:Y:S01]  /*b780*/  FMUL.FTZ R200, R149.reuse, R200 ;  /* 0x000000c895c87220 */ /* 0x040fe20000410000 */
[C---:B------:R-:W-:Y:S01]  /*b790*/  FMUL.FTZ R202, R149.reuse, R202 ;  /* 0x000000ca95ca7220 */ /* 0x040fe20000410000 */
[----:B------:R-:W-:Y:S01]  /*b7a0*/  FMUL.FTZ R144, R149, R144 ;  /* 0x0000009095907220 */ /* 0x000fe20000410000 */
[C---:B------:R-:W-:Y:S01]  /*b7b0*/  LOP3.LUT P5, RZ, R171.reuse, 0xff0000, RZ, 0xc0, !PT ;  /* 0x00ff0000abff7812 */ /* 0x040fe200078ac0ff */
[----:B------:R-:W-:Y:S01]  /*b7c0*/  FADD.FTZ R140, R184, -R199 ;  /* 0x800000c7b88c7221 */ /* 0x000fe20000010000 */
[----:B------:R-:W-:Y:S01]  /*b7d0*/  ISETP.GE.U32.AND.EX P2, PT, R171, 0x1000000, PT, P2 ;  /* 0x01000000ab00780c */ /* 0x000fe20003f46120 */
        /* <DEDUP_REMOVED lines=26> */
[----:B------:R-:W-:-:S07]  /*b980*/  F2FP.F16.F32.PACK_AB R140, R145, R140 ;  /* 0x0000008c918c723e */ /* 0x000fce00000000ff */
.L_x_988:
        /* <DEDUP_REMOVED lines=9> */
.L_x_984:
[----:B------:R-:W-:Y:S05]  /*ba20*/  BSYNC.RECONVERGENT B1 ;  /* 0x0000000000017941 */ /* 0x000fea0003800200 */
.L_x_983:
[----:B01-34-:R-:W0:Y:S02]  /*ba30*/  LDC.64 R140, c[0x0][0x380] ;  /* 0x0000e000ff8c7b82 */ /* 0x01be240000000a00 */
[----:B0-----:R-:W-:-:S04]  /*ba40*/  LEA R5, R140, R5, 0x2 ;  /* 0x000000058c057211 */ /* 0x001fc800078e10ff */
[----:B------:R-:W-:-:S13]  /*ba50*/  ISETP.GE.AND P0, PT, R5, R141, PT ;  /* 0x0000008d0500720c */ /* 0x000fda0003f06270 */
[----:B------:R-:W-:Y:S05]  /*ba60*/  @!P0 BRA `(.L_x_993) ;  /* 0xffffff4c00248947 */ /* 0x000fea000383ffff */
.L_x_943:
[----:B------:R-:W-:Y:S05]  /*ba70*/  BSYNC B0 ;  /* 0x0000000000007941 */ /* 0x000fea0003800000 */
.L_x_942:
        /* <DEDUP_REMOVED lines=257> */
.L_x_952:
        /* <DEDUP_REMOVED lines=8> */
.L_x_995:
[----:B------:R-:W-:Y:S05]  /*cb10*/  BSYNC B1 ;  /* 0x0000000000017941 */ /* 0x000fea0003800000 */
.L_x_994:
        /* <DEDUP_REMOVED lines=8> */
.L_x_996:
[----:B------:R-:W-:-:S05]  /*cba0*/  FADD.FTZ R140, R140, R201 ;  /* 0x000000c98c8c7221 */ /* 0x000fca0000010000 */
[----:B------:R-:W-:Y:S01]  /*cbb0*/  MOV R204, R140 ;  /* 0x0000008c00cc7202 */ /* 0x000fe20000000f00 */
[----:B------:R-:W-:Y:S01]  /*cbc0*/  HFMA2 R203, -RZ, RZ, 0, 1.1920928955078125e-07 ;  /* 0x00000002ffcb7431 */ /* 0x000fe200000001ff */
[----:B------:R-:W-:-:S07]  /*cbd0*/  MOV R141, R202 ;  /* 0x000000ca008d7202 */ /* 0x000fce0000000f00 */
[----:B------:R-:W-:Y:S05]  /*cbe0*/  WARPSYNC.COLLECTIVE R199, `(.L_x_997) ;  /* 0x00000000c7087348 */ /* 0x000fea0003c00000 */
[----:B------:R0:W1:Y:S02]  /*cbf0*/  SHFL.BFLY P0, R202, R204, R203, R206 ;  /* 0x0c0000cbccca7389 */ /* 0x00006400000000ce */
[----:B01----:R-:W-:Y:S05]  /*cc00*/  ENDCOLLECTIVE ;  /* 0x000000000000791b */ /* 0x003fea0003800000 */
.L_x_997:
[----:B------:R-:W-:-:S05]  /*cc10*/  FADD.FTZ R141, R141, R200 ;  /* 0x000000c88d8d7221 */ /* 0x000fca0000010000 */
[----:B------:R-:W-:Y:S02]  /*cc20*/  MOV R204, R141 ;  /* 0x0000008d00cc7202 */ /* 0x000fe40000000f00 */
[----:B------:R-:W-:-:S07]  /*cc30*/  MOV R143, R202 ;  /* 0x000000ca008f7202 */ /* 0x000fce0000000f00 */
[----:B------:R-:W-:Y:S05]  /*cc40*/  WARPSYNC.COLLECTIVE R199, `(.L_x_998) ;  /* 0x00000000c7087348 */ /* 0x000fea0003c00000 */
[----:B------:R0:W1:Y:S02]  /*cc50*/  SHFL.BFLY P0, R202, R204, R203, R206 ;  /* 0x0c0000cbccca7389 */ /* 0x00006400000000ce */
[----:B01----:R-:W-:Y:S05]  /*cc60*/  ENDCOLLECTIVE ;  /* 0x000000000000791b */ /* 0x003fea0003800000 */
.L_x_998:
[----:B------:R-:W-:-:S05]  /*cc70*/  FADD.FTZ R143, R140, R143 ;  /* 0x0000008f8c8f7221 */ /* 0x000fca0000010000 */
[----:B------:R-:W-:Y:S01]  /*cc80*/  MOV R204, R143 ;  /* 0x0000008f00cc7202 */ /* 0x000fe20000000f00 */
[----:B------:R-:W-:Y:S01]  /*cc90*/  HFMA2 R203, -RZ, RZ, 0, 2.384185791015625e-07 ;  /* 0x00000004ffcb7431 */ /* 0x000fe200000001ff */
[----:B------:R-:W-:-:S07]  /*cca0*/  MOV R142, R202 ;  /* 0x000000ca008e7202 */ /* 0x000fce0000000f00 */
[----:B------:R-:W-:Y:S05]  /*ccb0*/  WARPSYNC.COLLECTIVE R199, `(.L_x_999) ;  /* 0x00000000c7087348 */ /* 0x000fea0003c00000 */
[----:B------:R0:W1:Y:S02]  /*ccc0*/  SHFL.BFLY P0, R202, R204, R203, R206 ;  /* 0x0c0000cbccca7389 */ /* 0x00006400000000ce */
[----:B01----:R-:W-:Y:S05]  /*ccd0*/  ENDCOLLECTIVE ;  /* 0x000000000000791b */ /* 0x003fea0003800000 */
.L_x_999:
[----:B------:R-:W-:-:S05]  /*cce0*/  FADD.FTZ R142, R141, R142 ;  /* 0x0000008e8d8e7221 */ /* 0x000fca0000010000 */
[----:B------:R-:W-:Y:S02]  /*ccf0*/  MOV R204, R142 ;  /* 0x0000008e00cc7202 */ /* 0x000fe40000000f00 */
[----:B------:R-:W-:-:S07]  /*cd00*/  MOV R144, R202 ;  /* 0x000000ca00907202 */ /* 0x000fce0000000f00 */
[----:B------:R-:W-:Y:S05]  /*cd10*/  WARPSYNC.COLLECTIVE R199, `(.L_x_1000) ;  /* 0x00000000c7087348 */ /* 0x000fea0003c00000 */
[----:B------:R0:W1:Y:S02]  /*cd20*/  SHFL.BFLY P0, R202, R204, R203, R206 ;  /* 0x0c0000cbccca7389 */ /* 0x00006400000000ce */
[----:B01----:R-:W-:Y:S05]  /*cd30*/  ENDCOLLECTIVE ;  /* 0x000000000000791b */ /* 0x003fea0003800000 */
.L_x_1000:
[----:B------:R-:W-:-:S05]  /*cd40*/  FADD.FTZ R144, R143, R144 ;  /* 0x000000908f907221 */ /* 0x000fca0000010000 */
[----:B------:R-:W-:Y:S01]  /*cd50*/  MOV R204, R144 ;  /* 0x0000009000cc7202 */ /* 0x000fe20000000f00 */
[----:B------:R-:W-:Y:S01]  /*cd60*/  HFMA2 R203, -RZ, RZ, 0, 4.76837158203125e-07 ;  /* 0x00000008ffcb7431 */ /* 0x000fe200000001ff */
[----:B------:R-:W-:-:S07]  /*cd70*/  MOV R145, R202 ;  /* 0x000000ca00917202 */ /* 0x000fce0000000f00 */
[----:B------:R-:W-:Y:S05]  /*cd80*/  WARPSYNC.COLLECTIVE R199, `(.L_x_1001) ;  /* 0x00000000c7087348 */ /* 0x000fea0003c00000 */
[----:B------:R0:W1:Y:S02]  /*cd90*/  SHFL.BFLY P0, R202, R204, R203, R206 ;  /* 0x0c0000cbccca7389 */ /* 0x00006400000000ce */
[----:B01----:R-:W-:Y:S05]  /*cda0*/  ENDCOLLECTIVE ;  /* 0x000000000000791b */ /* 0x003fea0003800000 */
.L_x_1001:
[----:B------:R-:W-:-:S05]  /*cdb0*/  FADD.FTZ R145, R142, R145 ;  /* 0x000000918e917221 */ /* 0x000fca0000010000 */
[----:B------:R-:W-:Y:S02]  /*cdc0*/  MOV R204, R145 ;  /* 0x0000009100cc7202 */ /* 0x000fe40000000f00 */
[----:B------:R-:W-:-:S07]  /*cdd0*/  MOV R147, R202 ;  /* 0x000000ca00937202 */ /* 0x000fce0000000f00 */
[----:B------:R-:W-:Y:S05]  /*cde0*/  WARPSYNC.COLLECTIVE R199, `(.L_x_1002) ;  /* 0x00000000c7087348 */ /* 0x000fea0003c00000 */
[----:B------:R0:W1:Y:S02]  /*cdf0*/  SHFL.BFLY P0, R202, R204, R203, R206 ;  /* 0x0c0000cbccca7389 */ /* 0x00006400000000ce */
[----:B01----:R-:W-:Y:S05]  /*ce00*/  ENDCOLLECTIVE ;  /* 0x000000000000791b */ /* 0x003fea0003800000 */
.L_x_1002:
[----:B------:R-:W-:-:S05]  /*ce10*/  FADD.FTZ R147, R144, R147 ;  /* 0x0000009390937221 */ /* 0x000fca0000010000 */
[----:B------:R-:W-:Y:S01]  /*ce20*/  MOV R204, R147 ;  /* 0x0000009300cc7202 */ /* 0x000fe20000000f00 */
[----:B------:R-:W-:Y:S01]  /*ce30*/  HFMA2 R203, -RZ, RZ, 0, 9.5367431640625e-07 ;  /* 0x00000010ffcb7431 */ /* 0x000fe200000001ff */
[----:B------:R-:W-:-:S07]  /*ce40*/  MOV R146, R202 ;  /* 0x000000ca00927202 */ /* 0x000fce0000000f00 */
[----:B------:R-:W-:Y:S05]  /*ce50*/  WARPSYNC.COLLECTIVE R199, `(.L_x_1003) ;  /* 0x00000000c7087348 */ /* 0x000fea0003c00000 */
[----:B------:R0:W1:Y:S02]  /*ce60*/  SHFL.BFLY P0, R202, R204, R203, R206 ;  /* 0x0c0000cbccca7389 */ /* 0x00006400000000ce */
[----:B01----:R-:W-:Y:S05]  /*ce70*/  ENDCOLLECTIVE ;  /* 0x000000000000791b */ /* 0x003fea0003800000 */
.L_x_1003:
[----:B------:R-:W-:-:S05]  /*ce80*/  FADD.FTZ R146, R145, R146 ;  /* 0x0000009291927221 */ /* 0x000fca0000010000 */
[----:B------:R-:W-:Y:S02]  /*ce90*/  MOV R204, R146 ;  /* 0x0000009200cc7202 */ /* 0x000fe40000000f00 */
[----:B------:R-:W-:-:S07]  /*cea0*/  MOV R140, R202 ;  /* 0x000000ca008c7202 */ /* 0x000fce0000000f00 */
[----:B------:R-:W-:Y:S05]  /*ceb0*/  WARPSYNC.COLLECTIVE R199, `(.L_x_1004) ;  /* 0x00000000c7087348 */ /* 0x000fea0003c00000 */
[----:B------:R0:W1:Y:S02]  /*cec0*/  SHFL.BFLY P0, R202, R204, R203, R206 ;  /* 0x0c0000cbccca7389 */ /* 0x00006400000000ce */
[----:B01----:R-:W-:Y:S05]  /*ced0*/  ENDCOLLECTIVE ;  /* 0x000000000000791b */ /* 0x003fea0003800000 */
.L_x_1004:
[----:B------:R-:W-:Y:S01]  /*cee0*/  MOV R141, R202 ;  /* 0x000000ca008d7202 */ /* 0x000fe20000000f00 */
[----:B------:R-:W-:Y:S06]  /*cef0*/  BRA `(.L_x_1005) ;  /* 0xffffff54000c7947 */ /* 0x000fec000383ffff */
.L_x_1006:
        /* <DEDUP_REMOVED lines=16> */
.L_x_6030:


//--------------------- .text._ZN10layer_norm22ln_bwd_finalize_kernelINS_22Kernel_traits_finalizeILj1024E6__halfS2_S2_S2_fjLb0ELj1024ELj4ENS_18Kernel_traits_baseILj1024ES2_S2_S2_S2_fjLj1024EEEEELb0ELb1EEEvNS_9BwdParamsE --------------------------
	.section	.text._ZN10layer_norm22ln_bwd_finalize_kernelINS_22Kernel_traits_finalizeILj1024E6__halfS2_S2_S2_fjLb0ELj1024ELj4ENS_18Kernel_traits_baseILj1024ES2_S2_S2_S2_fjLj1024EEEEELb0ELb1EEEvNS_9BwdParamsE,"ax",@progbits
	.align	128
        .global         _ZN10layer_norm22ln_bwd_finalize_kernelINS_22Kernel_traits_finalizeILj1024E6__halfS2_S2_S2_fjLb0ELj1024ELj4ENS_18Kernel_traits_baseILj1024ES2_S2_S2_S2_fjLj1024EEEEELb0ELb1EEEvNS_9BwdParamsE
        .type           _ZN10layer_norm22ln_bwd_finalize_kernelINS_22Kernel_traits_finalizeILj1024E6__halfS2_S2_S2_fjLb0ELj1024ELj4ENS_18Kernel_traits_baseILj1024ES2_S2_S2_S2_fjLj1024EEEEELb0ELb1EEEvNS_9BwdParamsE,@function
        .size           _ZN10layer_norm22ln_bwd_finalize_kernelINS_22Kernel_traits_finalizeILj1024E6__halfS2_S2_S2_fjLb0ELj1024ELj4ENS_18Kernel_traits_baseILj1024ES2_S2_S2_S2_fjLj1024EEEEELb0ELb1EEEvNS_9BwdParamsE,(.L_x_6031 - _ZN10layer_norm22ln_bwd_finalize_kernelINS_22Kernel_traits_finalizeILj1024E6__halfS2_S2_S2_fjLb0ELj1024ELj4ENS_18Kernel_traits_baseILj1024ES2_S2_S2_S2_fjLj1024EEEEELb0ELb1EEEvNS_9BwdParamsE)
        .other          _ZN10layer_norm22ln_bwd_finalize_kernelINS_22Kernel_traits_finalizeILj1024E6__halfS2_S2_S2_fjLb0ELj1024ELj4ENS_18Kernel_traits_baseILj1024ES2_S2_S2_S2_fjLj1024EEEEELb0ELb1EEEvNS_9BwdParamsE,@"STO_CUDA_ENTRY STV_DEFAULT"
_ZN10layer_norm22ln_bwd_finalize_kernelINS_22Kernel_traits_finalizeILj1024E6__halfS2_S2_S2_fjLb0ELj1024ELj4ENS_18Kernel_traits_baseILj1024ES2_S2_S2_S2_fjLj1024EEEEELb0ELb1EEEvNS_9BwdParamsE:
.text._ZN10layer_norm22ln_bwd_finalize_kernelINS_22Kernel_traits_finalizeILj1024E6__halfS2_S2_S2_fjLb0ELj1024ELj4ENS_18Kernel_traits_baseILj1024ES2_S2_S2_S2_fjLj1024EEEEELb0ELb1EEEvNS_9BwdParamsE:
        /* <DEDUP_REMOVED lines=81> */
.L_x_1011:
        /* <DEDUP_REMOVED lines=118> */
.L_x_1010:
[----:B------:R-:W-:Y:S05]  /*0c70*/  BSYNC.RECONVERGENT B1 ;  /* 0x0000000000017941 */ /* 0x000fea0003800200 */
.L_x_1009:
        /* <DEDUP_REMOVED lines=77> */
.L_x_1013:
[----:B------:R-:W-:Y:S05]  /*1150*/  BSYNC.RECONVERGENT B1 ;  /* 0x0000000000017941 */ /* 0x000fea0003800200 */
.L_x_1012:
        /* <DEDUP_REMOVED lines=38> */
.L_x_1015:
[----:B------:R-:W-:Y:S05]  /*13c0*/  BSYNC.RECONVERGENT B1 ;  /* 0x0000000000017941 */ /* 0x000fea0003800200 */
.L_x_1014:
        /* <DEDUP_REMOVED lines=8> */
.L_x_1016:
        /* <DEDUP_REMOVED lines=10> */
.L_x_1008:
[----:B------:R-:W-:Y:S05]  /*14f0*/  BSYNC.RECONVERGENT B0 ;  /* 0x0000000000007941 */ /* 0x000fea0003800200 */
.L_x_1007:
        /* <DEDUP_REMOVED lines=57> */
.L_x_1017:
        /* <DEDUP_REMOVED lines=15> */
.L_x_6031:


//--------------------- .text._ZN10layer_norm40ln_parallel_residual_bwd_finalize_kernelINS_22Kernel_traits_finalizeILj1024E6__halfS2_S2_S2_fjLb0ELj1024ELj4ENS_18Kernel_traits_baseILj1024ES2_S2_S2_S2_fjLj1024EEEEELb1EEEvNS_9BwdParamsE --------------------------
	.section	.text._ZN10layer_norm40ln_parallel_residual_bwd_finalize_kernelINS_22Kernel_traits_finalizeILj1024E6__halfS2_S2_S2_fjLb0ELj1024ELj4ENS_18Kernel_traits_baseILj1024ES2_S2_S2_S2_fjLj1024EEEEELb1EEEvNS_9BwdParamsE,"ax",@progbits
	.align	128
        .global         _ZN10layer_norm40ln_parallel_residual_bwd_finalize_kernelINS_22Kernel_traits_finalizeILj1024E6__halfS2_S2_S2_fjLb0ELj1024ELj4ENS_18Kernel_traits_baseILj1024ES2_S2_S2_S2_fjLj1024EEEEELb1EEEvNS_9BwdParamsE
        .type           _ZN10layer_norm40ln_parallel_residual_bwd_finalize_kernelINS_22Kernel_traits_finalizeILj1024E6__halfS2_S2_S2_fjLb0ELj1024ELj4ENS_18Kernel_traits_baseILj1024ES2_S2_S2_S2_fjLj1024EEEEELb1EEEvNS_9BwdParamsE,@function
        .size           _ZN10layer_norm40ln_parallel_residual_bwd_finalize_kernelINS_22Kernel_traits_finalizeILj1024E6__halfS2_S2_S2_fjLb0ELj1024ELj4ENS_18Kernel_traits_baseILj1024ES2_S2_S2_S2_fjLj1024EEEEELb1EEEvNS_9BwdParamsE,(.L_x_6032 - _ZN10layer_norm40ln_parallel_residual_bwd_finalize_kernelINS_22Kernel_traits_finalizeILj1024E6__halfS2_S2_S2_fjLb0ELj1024ELj4ENS_18Kernel_traits_baseILj1024ES2_S2_S2_S2_fjLj1024EEEEELb1EEEvNS_9BwdParamsE)
        .other          _ZN10layer_norm40ln_parallel_residual_bwd_finalize_kernelINS_22Kernel_traits_finalizeILj1024E6__halfS2_S2_S2_fjLb0ELj1024ELj4ENS_18Kernel_traits_baseILj1024ES2_S2_S2_S2_fjLj1024EEEEELb1EEEvNS_9BwdParamsE,@"STO_CUDA_ENTRY STV_DEFAULT"
_ZN10layer_norm40ln_parallel_residual_bwd_finalize_kernelINS_22Kernel_traits_finalizeILj1024E6__halfS2_S2_S2_fjLb0ELj1024ELj4ENS_18Kernel_traits_baseILj1024ES2_S2_S2_S2_fjLj1024EEEEELb1EEEvNS_9BwdParamsE:
.text._ZN10layer_norm40ln_parallel_residual_bwd_finalize_kernelINS_22Kernel_traits_finalizeILj1024E6__halfS2_S2_S2_fjLb0ELj1024ELj4ENS_18Kernel_traits_baseILj1024ES2_S2_S2_S2_fjLj1024EEEEELb1EEEvNS_9BwdParamsE:
        /* <DEDUP_REMOVED lines=60> */
.L_x_1022:
        /* <DEDUP_REMOVED lines=112> */
.L_x_1021:
[----:B------:R-:W-:Y:S05]  /*0ac0*/  BSYNC.RECONVERGENT B1 ;  /* 0x0000000000017941 */ /* 0x000fea0003800200 */
.L_x_1020:
        /* <DEDUP_REMOVED lines=66> */
.L_x_1024:
[----:B------:R-:W-:Y:S05]  /*0ef0*/  BSYNC.RECONVERGENT B1 ;  /* 0x0000000000017941 */ /* 0x000fea0003800200 */
.L_x_1023:
        /* <DEDUP_REMOVED lines=37> */
.L_x_1026:
[----:B------:R-:W-:Y:S05]  /*1150*/  BSYNC.RECONVERGENT B1 ;  /* 0x0000000000017941 */ /* 0x000fea0003800200 */
.L_x_1025:
        /* <DEDUP_REMOVED lines=19> */
.L_x_1019:
[----:B------:R-:W-:Y:S05]  /*1290*/  BSYNC.RECONVERGENT B0 ;  /* 0x0000000000007941 */ /* 0x000fea0003800200 */
.L_x_1018:
        /* <DEDUP_REMOVED lines=92> */
.L_x_1027:
        /* <DEDUP_REMOVED lines=10> */
.L_x_6032:


//--------------------- .text._ZN10layer_norm31ln_parallel_residual_bwd_kernelINS_13Kernel_traitsI6__halfS2_S2_S2_fjLj1024ELj1ELj4ELj1ELj16ENS_18Kernel_traits_baseILj1024ES2_S2_S2_S2_fjLj128EEEEELb1ELb1ELb1EEEvNS_9BwdParamsE --------------------------
	.section	.text._ZN10layer_norm31ln_parallel_residual_bwd_kernelINS_13Kernel_traitsI6__halfS2_S2_S2_fjLj1024ELj1ELj4ELj1ELj16ENS_18Kernel_traits_baseILj1024ES2_S2_S2_S2_fjLj128EEEEELb1ELb1ELb1EEEvNS_9BwdParamsE,"ax",@progbits
	.align	128
        .global         _ZN10layer_norm31ln_parallel_residual_bwd_kernelINS_13Kernel_traitsI6__halfS2_S2_S2_fjLj1024ELj1ELj4ELj1ELj16ENS_18Kernel_traits_baseILj1024ES2_S2_S2_S2_fjLj128EEEEELb1ELb1ELb1EEEvNS_9BwdParamsE
        .type           _ZN10layer_norm31ln_parallel_residual_bwd_kernelINS_13Kernel_traitsI6__halfS2_S2_S2_fjLj1024ELj1ELj4ELj1ELj16ENS_18Kernel_traits_baseILj1024ES2_S2_S2_S2_fjLj128EEEEELb1ELb1ELb1EEEvNS_9BwdParamsE,@function
        .size           _ZN10layer_norm31ln_parallel_residual_bwd_kernelINS_13Kernel_traitsI6__halfS2_S2_S2_fjLj1024ELj1ELj4ELj1ELj16ENS_18Kernel_traits_baseILj1024ES2_S2_S2_S2_fjLj128EEEEELb1ELb1ELb1EEEvNS_9BwdParamsE,(.L_x_6033 - _ZN10layer_norm31ln_parallel_residual_bwd_kernelINS_13Kernel_traitsI6__halfS2_S2_S2_fjLj1024ELj1ELj4ELj1ELj16ENS_18Kernel_traits_baseILj1024ES2_S2_S2_S2_fjLj128EEEEELb1ELb1ELb1EEEvNS_9BwdParamsE)
        .other          _ZN10layer_norm31ln_parallel_residual_bwd_kernelINS_13Kernel_traitsI6__halfS2_S2_S2_fjLj1024ELj1ELj4ELj1ELj16ENS_18Kernel_traits_baseILj1024ES2_S2_S2_S2_fjLj128EEEEELb1ELb1ELb1EEEvNS_9BwdParamsE,@"STO_CUDA_ENTRY STV_DEFAULT"
_ZN10layer_norm31ln_parallel_residual_bwd_kernelINS_13Kernel_traitsI6__halfS2_S2_S2_fjLj1024ELj1ELj4ELj1ELj16ENS_18Kernel_traits_baseILj1024ES2_S2_S2_S2_fjLj128EEEEELb1ELb1ELb1EEEvNS_9BwdParamsE:
.text._ZN10layer_norm31ln_parallel_residual_bwd_kernelINS_13Kernel_traitsI6__halfS2_S2_S2_fjLj1024ELj1ELj4ELj1ELj16ENS_18Kernel_traits_baseILj1024ES2_S2_S2_S2_fjLj128EEEEELb1ELb1ELb1EEEvNS_9BwdParamsE:
        /* <DEDUP_REMOVED lines=58> */
[----:B-1----:R-:W-:-:S04]  /*03a0*/  UISETP.NE.U32.AND UP0, UPT, UR14, URZ, UPT ;  /* 0x000000ff0e00728c */ /* 0x002fc8000bf05070 */
[----:B------:R-:W-:Y:S01]  /*03b0*/  UISETP.NE.AND.EX UP0, UPT, UR15, URZ, UPT, UP0 ;  /* 0x000000ff0f00728c */ /* 0x000fe2000bf05300 */
[----:B------:R-:W-:Y:S01]  /*03c0*/  HFMA2 R0, -RZ, RZ, 0, 0 ;  /* 0x00000000ff007431 */ /* 0x000fe200000001ff */
[----:B------:R-:W-:Y:S01]  /*03d0*/  BSSY B1, `(.L_x_1030) ;  /* 0x0000ae7000017945 */ /* 0x000fe20003800000 */
        /* <DEDUP_REMOVED lines=26> */
[----:B--2---:R-:W-:Y:S02]  /*0580*/  ISETP.NE.AND P3, PT, R121, RZ, PT ;  /* 0x000000ff7900720c */ /* 0x004fe40003f65270 */
[----:B------:R-:W-:Y:S02]  /*0590*/  CS2R R112, SRZ ;  /* 0x0000000000707805 */ /* 0x000fe4000001ff00 */
[----:B------:R-:W-:-:S02]  /*05a0*/  PLOP3.LUT P4, PT, PT, PT, UP0, 0x80, 0x8 ;  /* 0x000000000008781c */ /* 0x000fc40003f8f008 */
[----:B------:R-:W-:Y:S01]  /*05b0*/  MOV R120, RZ ;  /* 0x000000ff00787202 */ /* 0x000fe20000000f00 */
[--C-:B---3--:R-:W-:Y:S02]  /*05c0*/  HADD2.F32 R176, -RZ, R136.reuse.H0_H0 ;  /* 0x20000088ffb07230 */ /* 0x108fe40000004100 */
[----:B------:R-:W-:Y:S02]  /*05d0*/  HADD2.F32 R175, -RZ, R136.H1_H1 ;  /* 0x30000088ffaf7230 */ /* 0x000fe40000004100 */
[--C-:B------:R-:W-:Y:S02]  /*05e0*/  HADD2.F32 R174, -RZ, R137.reuse.H0_H0 ;  /* 0x20000089ffae7230 */ /* 0x100fe40000004100 */
[----:B------:R-:W-:Y:S02]  /*05f0*/  HADD2.F32 R169, -RZ, R137.H1_H1 ;  /* 0x30000089ffa97230 */ /* 0x000fe40000004100 */
[--C-:B------:R-:W-:Y:S02]  /*0600*/  HADD2.F32 R168, -RZ, R138.reuse.H0_H0 ;  /* 0x2000008affa87230 */ /* 0x100fe40000004100 */
[----:B------:R-:W-:-:S02]  /*0610*/  HADD2.F32 R141, -RZ, R138.H1_H1 ;  /* 0x3000008aff8d7230 */ /* 0x000fc40000004100 */
[--C-:B----4-:R-:W-:Y:S02]  /*0620*/  HADD2.F32 R138, -RZ, R128.reuse.H0_H0 ;  /* 0x20000080ff8a7230 */ /* 0x110fe40000004100 */
[----:B------:R-:W-:Y:S02]  /*0630*/  HADD2.F32 R137, -RZ, R128.H1_H1 ;  /* 0x30000080ff897230 */ /* 0x000fe40000004100 */
[--C-:B------:R-:W-:Y:S02]  /*0640*/  HADD2.F32 R136, -RZ, R129.reuse.H0_H0 ;  /* 0x20000081ff887230 */ /* 0x100fe40000004100 */
[----:B------:R-:W-:Y:S02]  /*0650*/  HADD2.F32 R135, -RZ, R129.H1_H1 ;  /* 0x30000081ff877230 */ /* 0x000fe40000004100 */
[--C-:B------:R-:W-:Y:S02]  /*0660*/  HADD2.F32 R134, -RZ, R130.reuse.H0_H0 ;  /* 0x20000082ff867230 */ /* 0x100fe40000004100 */
[----:B------:R-:W-:-:S02]  /*0670*/  HADD2.F32 R133, -RZ, R130.H1_H1 ;  /* 0x30000082ff857230 */ /* 0x000fc40000004100 */
[--C-:B-----5:R-:W-:Y:S02]  /*0680*/  HADD2.F32 R184, -RZ, R8.reuse.H0_H0 ;  /* 0x20000008ffb87230 */ /* 0x120fe40000004100 */
[----:B------:R-:W-:Y:S02]  /*0690*/  HADD2.F32 R183, -RZ, R8.H1_H1 ;  /* 0x30000008ffb77230 */ /* 0x000fe40000004100 */
[--C-:B------:R-:W-:Y:S02]  /*06a0*/  HADD2.F32 R182, -RZ, R9.reuse.H0_H0 ;  /* 0x20000009ffb67230 */ /* 0x100fe40000004100 */
[----:B------:R-:W-:Y:S01]  /*06b0*/  HADD2.F32 R181, -RZ, R9.H1_H1 ;  /* 0x30000009ffb57230 */ /* 0x000fe20000004100 */
[----:B------:R-:W-:Y:S01]  /*06c0*/  CS2R R8, SRZ ;  /* 0x0000000000087805 */ /* 0x000fe2000001ff00 */
[--C-:B------:R-:W-:Y:S02]  /*06d0*/  HADD2.F32 R180, -RZ, R10.reuse.H0_H0 ;  /* 0x2000000affb47230 */ /* 0x100fe40000004100 */
[----:B------:R-:W-:-:S02]  /*06e0*/  HADD2.F32 R179, -RZ, R10.H1_H1 ;  /* 0x3000000affb37230 */ /* 0x000fc40000004100 */
[--C-:B------:R-:W-:Y:S02]  /*06f0*/  HADD2.F32 R178, -RZ, R11.reuse.H0_H0 ;  /* 0x2000000bffb27230 */ /* 0x100fe40000004100 */
[----:B------:R-:W-:Y:S01]  /*0700*/  HADD2.F32 R177, -RZ, R11.H1_H1 ;  /* 0x3000000bffb17230 */ /* 0x000fe20000004100 */
[----:B------:R-:W-:Y:S01]  /*0710*/  CS2R R10, SRZ ;  /* 0x00000000000a7805 */ /* 0x000fe2000001ff00 */
[----:B------:R-:W-:Y:S02]  /*0720*/  HADD2.F32 R140, -RZ, R139.H0_H0 ;  /* 0x2000008bff8c7230 */ /* 0x000fe40000004100 */
[----:B------:R-:W-:Y:S02]  /*0730*/  HADD2.F32 R132, -RZ, R131.H0_H0 ;  /* 0x20000083ff847230 */ /* 0x000fe40000004100 */
[--C-:B------:R-:W-:Y:S02]  /*0740*/  HADD2.F32 R130, -RZ, R4.reuse.H0_H0 ;  /* 0x20000004ff827230 */ /* 0x100fe40000004100 */
[----:B------:R-:W-:-:S02]  /*0750*/  HADD2.F32 R129, -RZ, R4.H1_H1 ;  /* 0x30000004ff817230 */ /* 0x000fc40000004100 */
[--C-:B------:R-:W-:Y:S02]  /*0760*/  HADD2.F32 R128, -RZ, R5.reuse.H0_H0 ;  /* 0x20000005ff807230 */ /* 0x100fe40000004100 */
[----:B------:R-:W-:Y:S01]  /*0770*/  HADD2.F32 R127, -RZ, R5.H1_H1 ;  /* 0x30000005ff7f7230 */ /* 0x000fe20000004100 */
[----:B------:R-:W-:Y:S01]  /*0780*/  CS2R R4, SRZ ;  /* 0x0000000000047805 */ /* 0x000fe2000001ff00 */
[--C-:B------:R-:W-:Y:S02]  /*0790*/  HADD2.F32 R126, -RZ, R6.reuse.H0_H0 ;  /* 0x20000006ff7e7230 */ /* 0x100fe40000004100 */
[----:B------:R-:W-:Y:S02]  /*07a0*/  HADD2.F32 R125, -RZ, R6.H1_H1 ;  /* 0x30000006ff7d7230 */ /* 0x000fe40000004100 */
[--C-:B------:R-:W-:Y:S02]  /*07b0*/  HADD2.F32 R124, -RZ, R7.reuse.H0_H0 ;  /* 0x20000007ff7c7230 */ /* 0x100fe40000004100 */
[----:B------:R-:W-:Y:S01]  /*07c0*/  HADD2.F32 R123, -RZ, R7.H1_H1 ;  /* 0x30000007ff7b7230 */ /* 0x000fe20000004100 */
[----:B------:R-:W-:Y:S01]  /*07d0*/  CS2R R6, SRZ ;  /* 0x0000000000067805 */ /* 0x000fe2000001ff00 */
[----:B------:R-:W-:-:S02]  /*07e0*/  HADD2.F32 R139, -RZ, R139.H1_H1 ;  /* 0x3000008bff8b7230 */ /* 0x000fc40000004100 */
[----:B------:R-:W-:-:S07]  /*07f0*/  HADD2.F32 R131, -RZ, R131.H1_H1 ;  /* 0x30000083ff837230 */ /* 0x000fce0000004100 */
.L_x_1064:
[----:B------:R-:W0:Y:S01]  /*0800*/  LDC.64 R100, c[0x0][0x3a8] ;  /* 0x0000ea00ff647b82 */ /* 0x000e220000000a00 */
[----:B------:R-:W-:-:S05]  /*0810*/  IMAD R76, R122, UR16, RZ ;  /* 0x000000107a4c7c24 */ /* 0x000fca000f8e02ff */
[----:B------:R-:W-:Y:S02]  /*0820*/  SHF.R.S32.HI R77, RZ, 0x1f, R76 ;  /* 0x0000001fff4d7819 */ /* 0x000fe4000001144c */
[----:B------:R-:W1:Y:S02]  /*0830*/  LDC.64 R152, c[0x0][0x3c0] ;  /* 0x0000f000ff987b82 */ /* 0x000e640000000a00 */
[----:B------:R-:W-:-:S04]  /*0840*/  LEA.HI R76, R77, R76, RZ, 0x3 ;  /* 0x0000004c4d4c7211 */ /* 0x000fc800078f18ff */
[----:B------:R-:W-:Y:S02]  /*0850*/  LEA.HI.SX32 R193, R76, R185, 0x1d ;  /* 0x000000b94cc17211 */ /* 0x000fe400078feaff */
[----:B------:R-:W2:Y:S08]  /*0860*/  LDC.64 R104, c[0x0][0x428] ;  /* 0x00010a00ff687b82 */ /* 0x000eb00000000a00 */
[----:B------:R-:W3:Y:S01]  /*0870*/  LDC.64 R150, c[0x0][0x3c8] ;  /* 0x0000f200ff967b82 */ /* 0x000ee20000000a00 */
[C---:B0-----:R-:W-:Y:S01]  /*0880*/  IMAD.WIDE.U32 R76, R193.reuse, 0x10, R100 ;  /* 0x00000010c14c7825 */ /* 0x041fe200078e0064 */
[----:B------:R-:W-:-:S02]  /*0890*/  IADD3 R191, PT, PT, R193, 0x20, RZ ;  /* 0x00000020c1bf7810 */ /* 0x000fc40007ffe0ff */
[C---:B------:R-:W-:Y:S02]  /*08a0*/  IADD3 R189, PT, PT, R193.reuse, 0x40, RZ ;  /* 0x00000040c1bd7810 */ /* 0x040fe40007ffe0ff */
[----:B------:R-:W-:Y:S01]  /*08b0*/  IADD3 R187, PT, PT, R193, 0x60, RZ ;  /* 0x00000060c1bb7810 */ /* 0x000fe20007ffe0ff */
[----:B------:R-:W4:Y:S01]  /*08c0*/  LDG.E.128 R76, desc[UR12][R76.64] ;  /* 0x0000000c4c4c7981 */ /* 0x000f22000c1e1d00 */
[----:B-1----:R-:W-:Y:S01]  /*08d0*/  IMAD.WIDE R152, R122, 0x4, R152 ;  /* 0x000000047a987825 */ /* 0x002fe200078e0298 */
[----:B------:R-:W-:Y:S01]  /*08e0*/  ISETP.NE.U32.AND P0, PT, RZ, UR18, PT ;  /* 0x00000012ff007c0c */ /* 0x000fe2000bf05070 */
[----:B------:R-:W0:Y:S02]  /*08f0*/  @P4 LDC.64 R162, c[0x0][0x438] ;  /* 0x00010e00ffa24b82 */ /* 0x000e240000000a00 */
[----:B------:R-:W-:Y:S01]  /*0900*/  IMAD.WIDE.U32 R84, R191, 0x10, R100 ;  /* 0x00000010bf547825 */ /* 0x000fe200078e0064 */
[----:B------:R-:W4:Y:S03]  /*0910*/  LDG.E R188, desc[UR12][R152.64] ;  /* 0x0000000c98bc7981 */ /* 0x000f26000c1e1900 */
[----:B--2---:R-:W-:-:S02]  /*0920*/  IMAD.WIDE.U32 R80, R193, 0x10, R104 ;  /* 0x00000010c1507825 */ /* 0x004fc400078e0068 */
[----:B------:R-:W2:Y:S01]  /*0930*/  LDG.E.128 R84, desc[UR12][R84.64] ;  /* 0x0000000c54547981 */ /* 0x000ea2000c1e1d00 */
[----:B------:R-:W1:Y:S01]  /*0940*/  @P4 LDC.64 R156, c[0x0][0x438] ;  /* 0x00010e00ff9c4b82 */ /* 0x000e620000000a00 */
[--C-:B------:R-:W-:Y:S02]  /*0950*/  IMAD.WIDE.U32 R92, R189, 0x10, R100.reuse ;  /* 0x00000010bd5c7825 */ /* 0x100fe400078e0064 */
[----:B------:R-:W2:Y:S02]  /*0960*/  LDG.E.128 R80, desc[UR12][R80.64] ;  /* 0x0000000c50507981 */ /* 0x000ea4000c1e1d00 */
[----:B------:R-:W-:Y:S02]  /*0970*/  IMAD.WIDE.U32 R100, R187, 0x10, R100 ;  /* 0x00000010bb647825 */ /* 0x000fe400078e0064 */
[----:B------:R-:W2:Y:S01]  /*0980*/  LDG.E.128 R92, desc[UR12][R92.64] ;  /* 0x0000000c5c5c7981 */ /* 0x000ea2000c1e1d00 */
[----:B------:R-:W1:Y:S01]  /*0990*/  @P4 LDC.64 R158, c[0x0][0x438] ;  /* 0x00010e00ff9e4b82 */ /* 0x000e620000000a00 */
[----:B------:R-:W-:-:S02]  /*09a0*/  IMAD.WIDE.U32 R96, R189, 0x10, R104 ;  /* 0x00000010bd607825 */ /* 0x000fc400078e0068 */
[----:B------:R-:W2:Y:S02]  /*09b0*/  LDG.E.128 R100, desc[UR12][R100.64] ;  /* 0x0000000c64647981 */ /* 0x000ea4000c1e1d00 */
[----:B---3--:R-:W-:Y:S02]  /*09c0*/  IMAD.WIDE R164, R122, 0x4, R150 ;  /* 0x000000047aa47825 */ /* 0x008fe400078e0296 */
[----:B------:R-:W3:Y:S01]  /*09d0*/  LDG.E.128 R96, desc[UR12][R96.64] ;  /* 0x0000000c60607981 */ /* 0x000ee2000c1e1d00 */
[----:B------:R-:W1:Y:S01]  /*09e0*/  @P4 LDC.64 R160, c[0x0][0x438] ;  /* 0x00010e00ffa04b82 */ /* 0x000e620000000a00 */
[--C-:B------:R-:W-:Y:S02]  /*09f0*/  IMAD.WIDE.U32 R88, R191, 0x10, R104.reuse ;  /* 0x00000010bf587825 */ /* 0x100fe400078e0068 */
[----:B------:R0:W3:Y:S02]  /*0a00*/  LDG.E R186, desc[UR12][R164.64] ;  /* 0x0000000ca4ba7981 */ /* 0x0000e4000c1e1900 */
[----:B------:R-:W-:-:S02]  /*0a10*/  IMAD.WIDE.U32 R104, R187, 0x10, R104 ;  /* 0x00000010bb687825 */ /* 0x000fc400078e0068 */
[----:B------:R-:W3:Y:S04]  /*0a20*/  LDG.E.128 R88, desc[UR12][R88.64] ;  /* 0x0000000c58587981 */ /* 0x000ee8000c1e1d00 */
[----:B------:R-:W3:Y:S01]  /*0a30*/  LDG.E.128 R104, desc[UR12][R104.64] ;  /* 0x0000000c68687981 */ /* 0x000ee2000c1e1d00 */
[----:B------:R-:W-:Y:S01]  /*0a40*/  ISETP.NE.AND.EX P0, PT, RZ, UR19, PT, P0 ;  /* 0x00000013ff007c0c */ /* 0x000fe2000bf05300 */
[----:B0-----:R-:W0:-:S12]  /*0a50*/  LDC.64 R164, c[0x0][0x3b0] ;  /* 0x0000ec00ffa47b82 */ /* 0x001e180000000a00 */
[----:B------:R-:W0:Y:S01]  /*0a60*/  @P0 LDC.64 R150, c[0x0][0x3b8] ;  /* 0x0000ee00ff960b82 */ /* 0x000e220000000a00 */
[----:B------:R-:W-:-:S04]  /*0a70*/  @P4 IMAD.WIDE.U32 R172, R187, 0x10, R162 ;  /* 0x00000010bbac4825 */ /* 0x000fc800078e00a2 */
[C---:B-1----:R-:W-:Y:S01]  /*0a80*/  @P4 IMAD.WIDE.U32 R156, R193.reuse, 0x10, R156 ;  /* 0x00000010c19c4825 */ /* 0x042fe200078e009c */
[----:B------:R-:W5:Y:S02]  /*0a90*/  @P4 LDG.E.128 R64, desc[UR12][R172.64] ;  /* 0x0000000cac404981 */ /* 0x000f64000c1e1d00 */
[----:B------:R-:W1:Y:S02]  /*0aa0*/  @P0 LDC.64 R166, c[0x0][0x3b8] ;  /* 0x0000ee00ffa60b82 */ /* 0x000e640000000a00 */
[----:B------:R-:W5:Y:S01]  /*0ab0*/  @P4 LDG.E.128 R52, desc[UR12][R156.64] ;  /* 0x0000000c9c344981 */ /* 0x000f62000c1e1d00 */
[----:B0-----:R-:W-:-:S05]  /*0ac0*/  IMAD.WIDE.U32 R162, R193, 0x8, R164 ;  /* 0x00000008c1a27825 */ /* 0x001fca00078e00a4 */
[----:B------:R-:W0:Y:S01]  /*0ad0*/  @P0 LDC.64 R152, c[0x0][0x3b8] ;  /* 0x0000ee00ff980b82 */ /* 0x000e220000000a00 */
[----:B------:R-:W5:Y:S01]  /*0ae0*/  LDG.E.64 R162, desc[UR12][R162.64] ;  /* 0x0000000ca2a27981 */ /* 0x000f62000c1e1b00 */
[----:B------:R-:W-:-:S06]  /*0af0*/  @P0 IMAD.WIDE.U32 R150, R191, 0x8, R150 ;  /* 0x00000008bf960825 */ /* 0x000fcc00078e0096 */
[----:B------:R-:W0:Y:S01]  /*0b00*/  @P0 LDC.64 R154, c[0x0][0x3b8] ;  /* 0x0000ee00ff9a0b82 */ /* 0x000e220000000a00 */
[----:B------:R1:W5:Y:S02]  /*0b10*/  @P0 LDG.E.64 R142, desc[UR12][R150.64] ;  /* 0x0000000c968e0981 */ /* 0x000364000c1e1b00 */
[----:B-1----:R-:W-:-:S06]  /*0b20*/  IMAD.WIDE.U32 R150, R187, 0x8, R164 ;  /* 0x00000008bb967825 */ /* 0x002fcc00078e00a4 */
[----:B------:R-:W5:Y:S01]  /*0b30*/  LDG.E.64 R150, desc[UR12][R150.64] ;  /* 0x0000000c96967981 */ /* 0x000f62000c1e1b00 */
[----:B------:R-:W-:-:S04]  /*0b40*/  @P0 IMAD.WIDE.U32 R166, R193, 0x8, R166 ;  /* 0x00000008c1a60825 */ /* 0x000fc800078e00a6 */
[----:B0-----:R-:W-:Y:S01]  /*0b50*/  @P0 IMAD.WIDE.U32 R152, R189, 0x8, R152 ;  /* 0x00000008bd980825 */ /* 0x001fe200078e0098 */
[----:B------:R0:W5:Y:S03]  /*0b60*/  @P0 LDG.E.64 R144, desc[UR12][R166.64] ;  /* 0x0000000ca6900981 */ /* 0x000166000c1e1b00 */
[----:B------:R-:W-:Y:S01]  /*0b70*/  @P0 IMAD.WIDE.U32 R154, R187, 0x8, R154 ;  /* 0x00000008bb9a0825 */ /* 0x000fe200078e009a */
[----:B------:R-:W5:Y:S03]  /*0b80*/  @P0 LDG.E.64 R146, desc[UR12][R152.64] ;  /* 0x0000000c98920981 */ /* 0x000f66000c1e1b00 */
[--C-:B------:R-:W-:Y:S01]  /*0b90*/  IMAD.WIDE.U32 R170, R191, 0x8, R164.reuse ;  /* 0x00000008bfaa7825 */ /* 0x100fe200078e00a4 */
[----:B------:R-:W5:Y:S03]  /*0ba0*/  @P0 LDG.E.64 R148, desc[UR12][R154.64] ;  /* 0x0000000c9a940981 */ /* 0x000f66000c1e1b00 */
[----:B0-----:R-:W-:-:S04]  /*0bb0*/  IMAD.WIDE.U32 R166, R189, 0x8, R164 ;  /* 0x00000008bda67825 */ /* 0x001fc800078e00a4 */
[----:B------:R-:W-:Y:S01]  /*0bc0*/  @P4 IMAD.WIDE.U32 R158, R191, 0x10, R158 ;  /* 0x00000010bf9e4825 */ /* 0x000fe200078e009e */
[----:B------:R0:W5:Y:S03]  /*0bd0*/  LDG.E.64 R152, desc[UR12][R166.64] ;  /* 0x0000000ca6987981 */ /* 0x000166000c1e1b00 */
[----:B------:R-:W-:Y:S01]  /*0be0*/  @P4 IMAD.WIDE.U32 R160, R189, 0x10, R160 ;  /* 0x00000010bda04825 */ /* 0x000fe200078e00a0 */
[----:B------:R1:W5:Y:S04]  /*0bf0*/  LDG.E.64 R154, desc[UR12][R170.64] ;  /* 0x0000000caa9a7981 */ /* 0x000368000c1e1b00 */
[----:B------:R-:W5:Y:S04]  /*0c00*/  @P4 LDG.E.128 R56, desc[UR12][R158.64] ;  /* 0x0000000c9e384981 */ /* 0x000f68000c1e1d00 */
[----:B------:R3:W5:Y:S01]  /*0c10*/  @P4 LDG.E.128 R60, desc[UR12][R160.64] ;  /* 0x0000000ca03c4981 */ /* 0x000762000c1e1d00 */
[----:B------:R-:W-:Y:S01]  /*0c20*/  UMOV UR7, 0xffffffff ;  /* 0xffffffff00077882 */ /* 0x000fe20000000000 */
[----:B------:R-:W-:-:S04]  /*0c30*/  ISETP.NE.U32.AND P1, PT, RZ, UR18, PT ;  /* 0x00000012ff007c0c */ /* 0x000fc8000bf25070 */
[----:B------:R-:W-:Y:S01]  /*0c40*/  ISETP.NE.AND.EX P1, PT, RZ, UR19, PT, P1 ;  /* 0x00000013ff007c0c */ /* 0x000fe2000bf25310 */
[--C-:B----4-:R-:W-:Y:S02]  /*0c50*/  HADD2.F32 R157, -RZ, R76.reuse.H0_H0 ;  /* 0x2000004cff9d7230 */ /* 0x110fe40000004100 */
[----:B------:R-:W-:Y:S01]  /*0c60*/  HADD2.F32 R190, -RZ, R76.H1_H1 ;  /* 0x3000004cffbe7230 */ /* 0x000fe20000004100 */
[----:B------:R-:W-:Y:S01]  /*0c70*/  FSEL R188, R188, RZ, !P3 ;  /* 0x000000ffbcbc7208 */ /* 0x000fe20005800000 */
[--C-:B------:R-:W-:Y:S02]  /*0c80*/  HADD2.F32 R192, -RZ, R77.reuse.H0_H0 ;  /* 0x2000004dffc07230 */ /* 0x100fe40000004100 */
[----:B------:R-:W-:Y:S02]  /*0c90*/  HADD2.F32 R194, -RZ, R77.H1_H1 ;  /* 0x3000004dffc27230 */ /* 0x000fe40000004100 */
[----:B------:R-:W-:Y:S01]  /*0ca0*/  FADD.FTZ R77, -R188, R157 ;  /* 0x0000009dbc4d7221 */ /* 0x000fe20000010100 */
[----:B--2---:R-:W-:-:S02]  /*0cb0*/  HADD2.F32 R76, -RZ, R80.H0_H0 ;  /* 0x20000050ff4c7230 */ /* 0x004fc40000004100 */
[--C-:B------:R-:W-:Y:S02]  /*0cc0*/  HADD2.F32 R173, -RZ, R81.reuse.H0_H0 ;  /* 0x20000051ffad7230 */ /* 0x100fe40000004100 */
[----:B0-----:R-:W-:Y:S02]  /*0cd0*/  HADD2.F32 R167, -RZ, R81.H1_H1 ;  /* 0x30000051ffa77230 */ /* 0x001fe40000004100 */
[----:B------:R-:W-:Y:S01]  /*0ce0*/  FADD.FTZ R81, -R188, R190 ;  /* 0x000000bebc517221 */ /* 0x000fe20000010100 */
[--C-:B------:R-:W-:Y:S02]  /*0cf0*/  HADD2.F32 R207, -RZ, R82.reuse.H0_H0 ;  /* 0x20000052ffcf7230 */ /* 0x100fe40000004100 */
[----:B-1----:R-:W-:Y:S02]  /*0d00*/  HADD2.F32 R170, -RZ, R82.H1_H1 ;  /* 0x30000052ffaa7230 */ /* 0x002fe40000004100 */
[--C-:B------:R-:W-:Y:S02]  /*0d10*/  HADD2.F32 R229, -RZ, R93.reuse.H0_H0 ;  /* 0x2000005dffe57230 */ /* 0x100fe40000004100 */
[----:B------:R-:W-:-:S02]  /*0d20*/  HADD2.F32 R227, -RZ, R93.H1_H1 ;  /* 0x3000005dffe37230 */ /* 0x000fc40000004100 */
[----:B------:R-:W-:Y:S02]  /*0d30*/  HADD2.F32 R172, -RZ, R79.H0_H0 ;  /* 0x2000004fffac7230 */ /* 0x000fe40000004100 */
[----:B------:R-:W-:Y:S02]  /*0d40*/  HADD2.F32 R80, -RZ, R80.H1_H1 ;  /* 0x30000050ff507230 */ /* 0x000fe40000004100 */
[--C-:B------:R-:W-:Y:S02]  /*0d50*/  HADD2.F32 R82, -RZ, R84.reuse.H0_H0 ;  /* 0x20000054ff527230 */ /* 0x100fe40000004100 */
[----:B------:R-:W-:Y:S02]  /*0d60*/  HADD2.F32 R241, -RZ, R84.H1_H1 ;  /* 0x30000054fff17230 */ /* 0x000fe40000004100 */
[----:B------:R-:W-:Y:S01]  /*0d70*/  FMUL.FTZ R84, R184, R76 ;  /* 0x0000004cb8547220 */ /* 0x000fe20000410000 */
[--C-:B------:R-:W-:Y:S02]  /*0d80*/  HADD2.F32 R93, -RZ, R101.reuse.H0_H0 ;  /* 0x20000065ff5d7230 */ /* 0x100fe40000004100 */
[----:B------:R-:W-:-:S02]  /*0d90*/  HADD2.F32 R215, -RZ, R101.H1_H1 ;  /* 0x30000065ffd77230 */ /* 0x000fc40000004100 */
[----:B---3--:R-:W-:Y:S01]  /*0da0*/  FMUL.FTZ R77, R186, R77 ;  /* 0x0000004dba4d7220 */ /* 0x008fe20000410000 */
[----:B------:R-:W-:Y:S02]  /*0db0*/  HADD2.F32 R195, -RZ, R78.H0_H0 ;  /* 0x2000004effc37230 */ /* 0x000fe40000004100 */
[----:B------:R-:W-:Y:S02]  /*0dc0*/  HADD2.F32 R79, -RZ, R79.H1_H1 ;  /* 0x3000004fff4f7230 */ /* 0x000fe40000004100 */
[--C-:B------:R-:W-:Y:S02]  /*0dd0*/  HADD2.F32 R211, -RZ, R83.reuse.H0_H0 ;  /* 0x20000053ffd37230 */ /* 0x100fe40000004100 */
[----:B------:R-:W-:Y:S02]  /*0de0*/  HADD2.F32 R166, -RZ, R83.H1_H1 ;  /* 0x30000053ffa67230 */ /* 0x000fe40000004100 */
[----:B------:R-:W-:Y:S02]  /*0df0*/  HADD2.F32 R101, -RZ, R103.H0_H0 ;  /* 0x20000067ff657230 */ /* 0x000fe40000004100 */
[----:B------:R-:W-:-:S02]  /*0e00*/  HADD2.F32 R83, -RZ, R86.H0_H0 ;  /* 0x20000056ff537230 */ /* 0x000fc40000004100 */
[--C-:B------:R-:W-:Y:S02]  /*0e10*/  HADD2.F32 R205, -RZ, R92.reuse.H0_H0 ;  /* 0x2000005cffcd7230 */ /* 0x100fe40000004100 */
[----:B------:R-:W-:Y:S02]  /*0e20*/  HADD2.F32 R231, -RZ, R92.H1_H1 ;  /* 0x3000005cffe77230 */ /* 0x000fe40000004100 */
[----:B------:R-:W-:Y:S02]  /*0e30*/  HADD2.F32 R103, -RZ, R103.H1_H1 ;  /* 0x30000067ff677230 */ /* 0x000fe40000004100 */
[----:B------:R-:W-:Y:S02]  /*0e40*/  HADD2.F32 R78, -RZ, R78.H1_H1 ;  /* 0x3000004eff4e7230 */ /* 0x000fe40000004100 */
[----:B------:R-:W-:Y:S02]  /*0e50*/  HADD2.F32 R237, -RZ, R86.H1_H1 ;  /* 0x30000056ffed7230 */ /* 0x000fe40000004100 */
[----:B------:R-:W-:Y:S01]  /*0e60*/  FMUL.FTZ R86, R186, R81 ;  /* 0x00000051ba567220 */ /* 0x000fe20000410000 */
[----:B------:R-:W-:-:S02]  /*0e70*/  HADD2.F32 R165, -RZ, R97.H0_H0 ;  /* 0x20000061ffa57230 */ /* 0x000fc40000004100 */
[----:B------:R-:W-:Y:S02]  /*0e80*/  HADD2.F32 R92, -RZ, R97.H1_H1 ;  /* 0x30000061ff5c7230 */ /* 0x000fe40000004100 */
[----:B------:R-:W-:Y:S01]  /*0e90*/  FMUL.FTZ R81, R183, R80 ;  /* 0x00000050b7517220 */ /* 0x000fe20000410000 */
[--C-:B------:R-:W-:Y:S02]  /*0ea0*/  HADD2.F32 R161, -RZ, R90.reuse.H0_H0 ;  /* 0x2000005affa17230 */ /* 0x100fe40000004100 */
[----:B------:R-:W-:Y:S02]  /*0eb0*/  HADD2.F32 R158, -RZ, R90.H1_H1 ;  /* 0x3000005aff9e7230 */ /* 0x000fe40000004100 */
[--C-:B------:R-:W-:Y:S02]  /*0ec0*/  HADD2.F32 R203, -RZ, R91.reuse.H0_H0 ;  /* 0x2000005bffcb7230 */ /* 0x100fe40000004100 */
[----:B------:R-:W-:Y:S02]  /*0ed0*/  HADD2.F32 R156, -RZ, R91.H1_H1 ;  /* 0x3000005bff9c7230 */ /* 0x000fe40000004100 */
[----:B------:R-:W-:-:S02]  /*0ee0*/  HADD2.F32 R97, -RZ, R100.H0_H0 ;  /* 0x20000064ff617230 */ /* 0x000fc40000004100 */
[----:B------:R-:W-:Y:S02]  /*0ef0*/  HADD2.F32 R217, -RZ, R100.H1_H1 ;  /* 0x30000064ffd97230 */ /* 0x000fe40000004100 */
[----:B------:R-:W-:Y:S01]  /*0f00*/  FADD.FTZ R100, RZ, R84 ;  /* 0x00000054ff647221 */ /* 0x000fe20000010000 */
[--C-:B------:R-:W-:Y:S02]  /*0f10*/  HADD2.F32 R199, -RZ, R85.reuse.H0_H0 ;  /* 0x20000055ffc77230 */ /* 0x100fe40000004100 */
[C---:B------:R-:W-:Y:S01]  /*0f20*/  FADD.FTZ R213, -R188.reuse, R195 ;  /* 0x000000c3bcd57221 */ /* 0x040fe20000010100 */
[----:B------:R-:W-:Y:S02]  /*0f30*/  HADD2.F32 R239, -RZ, R85.H1_H1 ;  /* 0x30000055ffef7230 */ /* 0x000fe40000004100 */
[C---:B------:R-:W-:Y:S01]  /*0f40*/  FADD.FTZ R85, -R188.reuse, R192 ;  /* 0x000000c0bc557221 */ /* 0x040fe20000010100 */
[--C-:B------:R-:W-:Y:S02]  /*0f50*/  HADD2.F32 R91, -RZ, R105.reuse.H0_H0 ;  /* 0x20000069ff5b7230 */ /* 0x100fe40000004100 */
[----:B------:R-:W-:Y:S01]  /*0f60*/  FADD.FTZ R247, -R188, R79 ;  /* 0x0000004fbcf77221 */ /* 0x000fe20000010100 */
[----:B------:R-:W-:-:S02]  /*0f70*/  HADD2.F32 R90, -RZ, R105.H1_H1 ;  /* 0x30000069ff5a7230 */ /* 0x000fc40000004100 */
[C---:B------:R-:W-:Y:S01]  /*0f80*/  FFMA.FTZ R105, R77.reuse, R84, RZ ;  /* 0x000000544d697223 */ /* 0x040fe200000100ff */
[C---:B------:R-:W-:Y:S01]  /*0f90*/  FADD.FTZ R195, -R188.reuse, R83 ;  /* 0x00000053bcc37221 */ /* 0x040fe20000010100 */
[C---:B------:R-:W-:Y:S01]  /*0fa0*/  FADD.FTZ R79, -R188.reuse, R103 ;  /* 0x00000067bc4f7221 */ /* 0x040fe20000010100 */
[C---:B------:R-:W-:Y:S01]  /*0fb0*/  FADD.FTZ R243, -R188.reuse, R78 ;  /* 0x0000004ebcf37221 */ /* 0x040fe20000010100 */
[--C-:B------:R-:W-:Y:S02]  /*0fc0*/  HADD2.F32 R103, -RZ, R107.reuse.H0_H0 ;  /* 0x2000006bff677230 */ /* 0x100fe40000004100 */
[----:B------:R-:W-:Y:S01]  /*0fd0*/  FADD.FTZ R249, -R188, R82 ;  /* 0x00000052bcf97221 */ /* 0x000fe20000010100 */
[----:B------:R-:W-:Y:S02]  /*0fe0*/  HADD2.F32 R83, -RZ, R107.H1_H1 ;  /* 0x3000006bff537230 */ /* 0x000fe40000004100 */
[----:B------:R-:W-:Y:S01]  /*0ff0*/  FMUL.FTZ R78, R182, R173 ;  /* 0x000000adb64e7220 */ /* 0x000fe20000410000 */
[----:B------:R-:W-:Y:S01]  /*1000*/  FADD.FTZ R107, R100, R81 ;  /* 0x00000051646b7221 */ /* 0x000fe20000010000 */
[----:B------:R-:W-:Y:S01]  /*1010*/  FADD.FTZ R209, -R188, R194 ;  /* 0x000000c2bcd17221 */ /* 0x000fe20000010100 */
[----:B------:R-:W-:Y:S01]  /*1020*/  FMUL.FTZ R82, R186, R85 ;  /* 0x00000055ba527220 */ /* 0x000fe20000410000 */
[----:B------:R-:W-:Y:S01]  /*1030*/  FFMA.FTZ R105, R86, R81, R105 ;  /* 0x0000005156697223 */ /* 0x000fe20000010069 */
[----:B------:R-:W-:Y:S01]  /*1040*/  FADD.FTZ R119, R76, R119 ;  /* 0x000000774c777221 */ /* 0x000fe20000010000 */
[----:B------:R-:W-:Y:S01]  /*1050*/  FFMA.FTZ R120, R77, R76, R120 ;  /* 0x0000004c4d787223 */ /* 0x000fe20000010078 */
[----:B------:R-:W-:Y:S01]  /*1060*/  FMUL.FTZ R76, R186, R213 ;  /* 0x000000d5ba4c7220 */ /* 0x000fe20000410000 */
[----:B------:R-:W-:Y:S01]  /*1070*/  FADD.FTZ R117, R80, R117 ;  /* 0x0000007550757221 */ /* 0x000fe20000010000 */
[----:B------:R-:W-:Y:S01]  /*1080*/  FFMA.FTZ R118, R86, R80, R118 ;  /* 0x0000005056767223 */ /* 0x000fe20000010076 */
[----:B------:R-:W-:Y:S01]  /*1090*/  FMUL.FTZ R85, R181, R167 ;  /* 0x000000a7b5557220 */ /* 0x000fe20000410000 */
[----:B------:R-:W-:Y:S01]  /*10a0*/  FADD.FTZ R100, R107, R78 ;  /* 0x0000004e6b647221 */ /* 0x000fe20000010000 */
[----:B------:R-:W-:Y:S01]  /*10b0*/  FMUL.FTZ R80, R186, R209 ;  /* 0x000000d1ba507220 */ /* 0x000fe20000410000 */
[----:B------:R-:W-:Y:S01]  /*10c0*/  FFMA.FTZ R105, R82, R78, R105 ;  /* 0x0000004e52697223 */ /* 0x000fe20000010069 */
[----:B------:R-:W-:Y:S01]  /*10d0*/  FADD.FTZ R245, -R188, R172 ;  /* 0x000000acbcf57221 */ /* 0x000fe20000010100 */
[----:B------:R-:W-:Y:S01]  /*10e0*/  FADD.FTZ R28, R207, R28 ;  /* 0x0000001ccf1c7221 */ /* 0x000fe20000010000 */
[-C--:B------:R-:W-:Y:S01]  /*10f0*/  FFMA.FTZ R112, R76, R207.reuse, R112 ;  /* 0x000000cf4c707223 */ /* 0x080fe20000010070 */
[----:B------:R-:W-:Y:S01]  /*1100*/  FMUL.FTZ R207, R180, R207 ;  /* 0x000000cfb4cf7220 */ /* 0x000fe20000410000 */
[----:B------:R-:W-:Y:S01]  /*1110*/  FADD.FTZ R100, R100, R85 ;  /* 0x0000005564647221 */ /* 0x000fe20000010000 */
[----:B------:R-:W-:Y:S01]  /*1120*/  FFMA.FTZ R105, R80, R85, R105 ;  /* 0x0000005550697223 */ /* 0x000fe20000010069 */
[----:B------:R-:W-:Y:S01]  /*1130*/  FMUL.FTZ R210, R186, R245 ;  /* 0x000000f5bad27220 */ /* 0x000fe20000410000 */
[----:B------:R-:W-:Y:S01]  /*1140*/  FMUL.FTZ R209, R179, R170 ;  /* 0x000000aab3d17220 */ /* 0x000fe20000410000 */
[----:B------:R-:W-:Y:S01]  /*1150*/  FADD.FTZ R100, R100, R207 ;  /* 0x000000cf64647221 */ /* 0x000fe20000010000 */
[----:B------:R-:W-:Y:S01]  /*1160*/  FMUL.FTZ R208, R186, R243 ;  /* 0x000000f3bad07220 */ /* 0x000fe20000410000 */
[----:B------:R-:W-:Y:S01]  /*1170*/  FFMA.FTZ R105, R76, R207, R105 ;  /* 0x000000cf4c697223 */ /* 0x000fe20000010069 */
[----:B------:R-:W-:Y:S01]  /*1180*/  FMUL.FTZ R212, R186, R247 ;  /* 0x000000f7bad47220 */ /* 0x000fe20000410000 */
[----:B------:R-:W-:Y:S01]  /*1190*/  FADD.FTZ R227, -R188, R227 ;  /* 0x000000e3bce37221 */ /* 0x000fe20000010100 */
[----:B------:R-:W-:Y:S01]  /*11a0*/  FADD.FTZ R26, R211, R26 ;  /* 0x0000001ad31a7221 */ /* 0x000fe20000010000 */
[-C--:B------:R-:W-:Y:S01]  /*11b0*/  FFMA.FTZ R110, R210, R211.reuse, R110 ;  /* 0x000000d3d26e7223 */ /* 0x080fe2000001006e */
[----:B------:R-:W-:Y:S01]  /*11c0*/  FMUL.FTZ R211, R178, R211 ;  /* 0x000000d3b2d37220 */ /* 0x000fe20000410000 */
[----:B------:R-:W-:Y:S01]  /*11d0*/  FADD.FTZ R100, R100, R209 ;  /* 0x000000d164647221 */ /* 0x000fe20000010000 */
[----:B------:R-:W-:Y:S01]  /*11e0*/  FFMA.FTZ R105, R208, R209, R105 ;  /* 0x000000d1d0697223 */ /* 0x000fe20000010069 */
[----:B------:R-:W-:-:S02]  /*11f0*/  HADD2.F32 R201, -RZ, R88.H0_H0 ;  /* 0x20000058ffc97230 */ /* 0x000fc40000004100 */
[----:B------:R-:W-:Y:S01]  /*1200*/  FADD.FTZ R25, R166, R25 ;  /* 0x00000019a6197221 */ /* 0x000fe20000010000 */
[-C--:B------:R-:W-:Y:S01]  /*1210*/  FFMA.FTZ R109, R212, R166.reuse, R109 ;  /* 0x000000a6d46d7223 */ /* 0x080fe2000001006d */
[----:B------:R-:W-:Y:S01]  /*1220*/  FMUL.FTZ R213, R177, R166 ;  /* 0x000000a6b1d57220 */ /* 0x000fe20000410000 */
[C---:B------:R-:W-:Y:S01]  /*1230*/  FMUL.FTZ R198, R186.reuse, R195 ;  /* 0x000000c3bac67220 */ /* 0x040fe20000410000 */
[C---:B------:R-:W-:Y:S01]  /*1240*/  FMUL.FTZ R206, R186.reuse, R249 ;  /* 0x000000f9bace7220 */ /* 0x040fe20000410000 */
[----:B------:R-:W-:Y:S01]  /*1250*/  FMUL.FTZ R166, R186, R227 ;  /* 0x000000e3baa67220 */ /* 0x000fe20000410000 */
[----:B------:R-:W-:Y:S01]  /*1260*/  FADD.FTZ R100, R100, R211 ;  /* 0x000000d364647221 */ /* 0x000fe20000010000 */
[----:B------:R-:W-:Y:S01]  /*1270*/  FFMA.FTZ R105, R210, R211, R105 ;  /* 0x000000d3d2697223 */ /* 0x000fe20000010069 */
[----:B------:R-:W-:Y:S01]  /*1280*/  FADD.FTZ R20, R161, R20 ;  /* 0x00000014a1147221 */ /* 0x000fe20000010000 */
[-C--:B------:R-:W-:Y:S01]  /*1290*/  FFMA.FTZ R48, R198, R161.reuse, R48 ;  /* 0x000000a1c6307223 */ /* 0x080fe20000010030 */
[----:B------:R-:W-:Y:S01]  /*12a0*/  FMUL.FTZ R194, R168, R161 ;  /* 0x000000a1a8c27220 */ /* 0x000fe20000410000 */
[----:B------:R-:W-:-:S02]  /*12b0*/  HADD2.F32 R164, -RZ, R88.H1_H1 ;  /* 0x30000058ffa47230 */ /* 0x000fc40000004100 */
[----:B------:R-:W-:Y:S01]  /*12c0*/  FADD.FTZ R199, -R188, R199 ;  /* 0x000000c7bcc77221 */ /* 0x000fe20000010100 */
[----:B------:R-:W-:Y:S01]  /*12d0*/  FADD.FTZ R24, R201, R24 ;  /* 0x00000018c9187221 */ /* 0x000fe20000010000 */
[-C--:B------:R-:W-:Y:S01]  /*12e0*/  FFMA.FTZ R108, R206, R201.reuse, R108 ;  /* 0x000000c9ce6c7223 */ /* 0x080fe2000001006c */
[----:B------:R-:W-:Y:S01]  /*12f0*/  FADD.FTZ R13, R92, R13 ;  /* 0x0000000d5c0d7221 */ /* 0x000fe20000010000 */
[-C--:B------:R-:W-:Y:S01]  /*1300*/  FFMA.FTZ R41, R166, R92.reuse, R41 ;  /* 0x0000005ca6297223 */ /* 0x080fe20000010029 */
[----:B------:R-:W-:Y:S01]  /*1310*/  FMUL.FTZ R161, R135, R92 ;  /* 0x0000005c87a17220 */ /* 0x000fe20000410000 */
[----:B------:R-:W-:Y:S01]  /*1320*/  FMUL.FTZ R201, R176, R201 ;  /* 0x000000c9b0c97220 */ /* 0x000fe20000410000 */
[----:B------:R-:W-:Y:S01]  /*1330*/  FADD.FTZ R92, R100, R213 ;  /* 0x000000d5645c7221 */ /* 0x000fe20000010000 */
[----:B------:R-:W-:Y:S01]  /*1340*/  FADD.FTZ R241, -R188, R241 ;  /* 0x000000f1bcf17221 */ /* 0x000fe20000010100 */
[----:B------:R-:W-:Y:S01]  /*1350*/  FFMA.FTZ R105, R212, R213, R105 ;  /* 0x000000d5d4697223 */ /* 0x000fe20000010069 */
[----:B------:R-:W-:-:S02]  /*1360*/  HADD2.F32 R197, -RZ, R89.H0_H0 ;  /* 0x20000059ffc57230 */ /* 0x000fc40000004100 */
[----:B------:R-:W-:Y:S01]  /*1370*/  FMUL.FTZ R202, R186, R199 ;  /* 0x000000c7baca7220 */ /* 0x000fe20000410000 */
[----:B------:R-:W-:Y:S01]  /*1380*/  FMUL.FTZ R199, R175, R164 ;  /* 0x000000a4afc77220 */ /* 0x000fe20000410000 */
[----:B------:R-:W-:Y:S01]  /*1390*/  FADD.FTZ R92, R92, R201 ;  /* 0x000000c95c5c7221 */ /* 0x000fe20000010000 */
[----:B------:R-:W-:Y:S01]  /*13a0*/  FMUL.FTZ R204, R186, R241 ;  /* 0x000000f1bacc7220 */ /* 0x000fe20000410000 */
[----:B------:R-:W-:Y:S01]  /*13b0*/  FFMA.FTZ R105, R206, R201, R105 ;  /* 0x000000c9ce697223 */ /* 0x000fe20000010069 */
[----:B------:R-:W-:Y:S02]  /*13c0*/  HADD2.F32 R160, -RZ, R89.H1_H1 ;  /* 0x30000059ffa07230 */ /* 0x000fe40000004100 */
[----:B------:R-:W-:Y:S01]  /*13d0*/  FADD.FTZ R22, R197, R22 ;  /* 0x00000016c5167221 */ /* 0x000fe20000010000 */
[-C--:B------:R-:W-:Y:S01]  /*13e0*/  FFMA.FTZ R50, R202, R197.reuse, R50 ;  /* 0x000000c5ca327223 */ /* 0x080fe20000010032 */
[----:B------:R-:W-:Y:S01]  /*13f0*/  FMUL.FTZ R197, R174, R197 ;  /* 0x000000c5aec57220 */ /* 0x000fe20000410000 */
[----:B------:R-:W-:Y:S01]  /*1400*/  FADD.FTZ R92, R92, R199 ;  /* 0x000000c75c5c7221 */ /* 0x000fe20000010000 */
[----:B------:R-:W-:Y:S01]  /*1410*/  FADD.FTZ R239, -R188, R239 ;  /* 0x000000efbcef7221 */ /* 0x000fe20000010100 */
[----:B------:R-:W-:Y:S01]  /*1420*/  FFMA.FTZ R105, R204, R199, R105 ;  /* 0x000000c7cc697223 */ /* 0x000fe20000010069 */
[----:B------:R-:W-:-:S02]  /*1430*/  HADD2.F32 R235, -RZ, R87.H0_H0 ;  /* 0x20000057ffeb7230 */ /* 0x000fc40000004100 */
[----:B------:R-:W-:Y:S01]  /*1440*/  FMUL.FTZ R195, R169, R160 ;  /* 0x000000a0a9c37220 */ /* 0x000fe20000410000 */
[----:B------:R-:W-:Y:S01]  /*1450*/  FADD.FTZ R92, R92, R197 ;  /* 0x000000c55c5c7221 */ /* 0x000fe20000010000 */
[----:B------:R-:W-:Y:S02]  /*1460*/  HADD2.F32 R233, -RZ, R87.H1_H1 ;  /* 0x30000057ffe97230 */ /* 0x000fe40000004100 */
[----:B------:R-:W-:Y:S01]  /*1470*/  FMUL.FTZ R200, R186, R239 ;  /* 0x000000efbac87220 */ /* 0x000fe20000410000 */
[----:B------:R-:W-:Y:S01]  /*1480*/  FFMA.FTZ R105, R202, R197, R105 ;  /* 0x000000c5ca697223 */ /* 0x000fe20000010069 */
[----:B------:R-:W-:Y:S02]  /*1490*/  HADD2.F32 R223, -RZ, R95.H0_H0 ;  /* 0x2000005fffdf7230 */ /* 0x000fe40000004100 */
[C---:B------:R-:W-:Y:S01]  /*14a0*/  FADD.FTZ R237, -R188.reuse, R237 ;  /* 0x000000edbced7221 */ /* 0x040fe20000010100 */
[----:B------:R-:W-:Y:S01]  /*14b0*/  FADD.FTZ R235, -R188, R235 ;  /* 0x000000ebbceb7221 */ /* 0x000fe20000010100 */
[----:B------:R-:W-:Y:S01]  /*14c0*/  FADD.FTZ R107, R92, R195 ;  /* 0x000000c35c6b7221 */ /* 0x000fe20000010000 */
[----:B------:R-:W-:Y:S01]  /*14d0*/  FFMA.FTZ R105, R200, R195, R105 ;  /* 0x000000c3c8697223 */ /* 0x000fe20000010069 */
[----:B------:R-:W-:-:S02]  /*14e0*/  HADD2.F32 R225, -RZ, R94.H0_H0 ;  /* 0x2000005effe17230 */ /* 0x000fc40000004100 */
[----:B------:R-:W-:Y:S01]  /*14f0*/  FADD.FTZ R233, -R188, R233 ;  /* 0x000000e9bce97221 */ /* 0x000fe20000010100 */
[----:B------:R-:W-:Y:S02]  /*1500*/  HADD2.F32 R221, -RZ, R95.H1_H1 ;  /* 0x3000005fffdd7230 */ /* 0x000fe40000004100 */
[----:B------:R-:W-:Y:S01]  /*1510*/  FADD.FTZ R115, R173, R115 ;  /* 0x00000073ad737221 */ /* 0x000fe20000010000 */
[----:B------:R-:W-:Y:S02]  /*1520*/  HADD2.F32 R94, -RZ, R94.H1_H1 ;  /* 0x3000005eff5e7230 */ /* 0x000fe40000004100 */
[----:B------:R-:W-:Y:S01]  /*1530*/  FFMA.FTZ R116, R82, R173, R116 ;  /* 0x000000ad52747223 */ /* 0x000fe20000010074 */
[--C-:B------:R-:W-:Y:S02]  /*1540*/  HADD2.F32 R89, -RZ, R102.reuse.H0_H0 ;  /* 0x20000066ff597230 */ /* 0x100fe40000004100 */
[----:B------:R-:W-:Y:S01]  /*1550*/  FMUL.FTZ R196, R186, R237 ;  /* 0x000000edbac47220 */ /* 0x000fe20000410000 */
[----:B------:R-:W-:-:S02]  /*1560*/  HADD2.F32 R87, -RZ, R102.H1_H1 ;  /* 0x30000066ff577230 */ /* 0x000fc40000004100 */
[----:B------:R-:W-:Y:S01]  /*1570*/  FMUL.FTZ R192, R186, R235 ;  /* 0x000000ebbac07220 */ /* 0x000fe20000410000 */
[C---:B------:R-:W-:Y:S01]  /*1580*/  FADD.FTZ R223, -R188.reuse, R223 ;  /* 0x000000dfbcdf7221 */ /* 0x040fe20000010100 */
[----:B------:R-:W-:Y:S01]  /*1590*/  FMUL.FTZ R173, R141, R158 ;  /* 0x0000009e8dad7220 */ /* 0x000fe20000410000 */
[----:B------:R-:W-:Y:S01]  /*15a0*/  FADD.FTZ R92, R107, R194 ;  /* 0x000000c26b5c7221 */ /* 0x000fe20000010000 */
[----:B------:R-:W-:Y:S01]  /*15b0*/  FADD.FTZ R205, -R188, R205 ;  /* 0x000000cdbccd7221 */ /* 0x000fe20000010100 */
[----:B------:R-:W-:Y:S01]  /*15c0*/  FFMA.FTZ R105, R198, R194, R105 ;  /* 0x000000c2c6697223 */ /* 0x000fe20000010069 */
[----:B------:R-:W-:Y:S01]  /*15d0*/  FMUL.FTZ R190, R186, R233 ;  /* 0x000000e9babe7220 */ /* 0x000fe20000410000 */
[----:B------:R-:W-:Y:S02]  /*15e0*/  HADD2.F32 R95, -RZ, R99.H0_H0 ;  /* 0x20000063ff5f7230 */ /* 0x000fe40000004100 */
[----:B------:R-:W-:Y:S01]  /*15f0*/  FADD.FTZ R221, -R188, R221 ;  /* 0x000000ddbcdd7221 */ /* 0x000fe20000010100 */
[----:B------:R-:W-:Y:S01]  /*1600*/  FADD.FTZ R19, R158, R19 ;  /* 0x000000139e137221 */ /* 0x000fe20000010000 */
[----:B------:R-:W-:Y:S01]  /*1610*/  FFMA.FTZ R47, R196, R158, R47 ;  /* 0x0000009ec42f7223 */ /* 0x000fe2000001002f */
[----:B------:R-:W-:Y:S01]  /*1620*/  FADD.FTZ R18, R203, R18 ;  /* 0x00000012cb127221 */ /* 0x000fe20000010000 */
[-C--:B------:R-:W-:Y:S01]  /*1630*/  FFMA.FTZ R46, R192, R203.reuse, R46 ;  /* 0x000000cbc02e7223 */ /* 0x080fe2000001002e */
        /* <DEDUP_REMOVED lines=11> */
[----:B------:R-:W-:Y:S01]  /*16f0*/  FMUL.FTZ R203, R140, R203 ;  /* 0x000000cb8ccb7220 */ /* 0x000fe20000410000 */
[----:B------:R-:W-:Y:S01]  /*1700*/  FMUL.FTZ R158, R186, R223 ;  /* 0x000000dfba9e7220 */ /* 0x000fe20000410000 */
[----:B------:R-:W-:Y:S01]  /*1710*/  FADD.FTZ R92, R92, R173 ;  /* 0x000000ad5c5c7221 */ /* 0x000fe20000010000 */
[----:B------:R-:W-:Y:S01]  /*1720*/  FMUL.FTZ R188, R186, R205 ;  /* 0x000000cdbabc7220 */ /* 0x000fe20000410000 */
[----:B------:R-:W-:Y:S01]  /*1730*/  FFMA.FTZ R105, R196, R173, R105 ;  /* 0x000000adc4697223 */ /* 0x000fe20000010069 */
[----:B------:R-:W-:-:S02]  /*1740*/  HADD2.F32 R171, -RZ, R96.H0_H0 ;  /* 0x20000060ffab7230 */ /* 0x000fc40000004100 */
[----:B------:R-:W-:Y:S01]  /*1750*/  FADD.FTZ R17, R156, R17 ;  /* 0x000000119c117221 */ /* 0x000fe20000010000 */
[----:B------:R-:W-:Y:S02]  /*1760*/  HADD2.F32 R88, -RZ, R99.H1_H1 ;  /* 0x30000063ff587230 */ /* 0x000fe40000004100 */
[-C--:B------:R-:W-:Y:S01]  /*1770*/  FFMA.FTZ R45, R190, R156.reuse, R45 ;  /* 0x0000009cbe2d7223 */ /* 0x080fe2000001002d */
[----:B------:R-:W-:Y:S01]  /*1780*/  FMUL.FTZ R205, R139, R156 ;  /* 0x0000009c8bcd7220 */ /* 0x000fe20000410000 */
[----:B------:R-:W-:Y:S01]  /*1790*/  FMUL.FTZ R156, R186, R221 ;  /* 0x000000ddba9c7220 */ /* 0x000fe20000410000 */
[----:B------:R-:W-:Y:S01]  /*17a0*/  FADD.FTZ R10, R95, R10 ;  /* 0x0000000a5f0a7221 */ /* 0x000fe20000010000 */
[-C--:B------:R-:W-:Y:S01]  /*17b0*/  FFMA.FTZ R38, R158, R95.reuse, R38 ;  /* 0x0000005f9e267223 */ /* 0x080fe20000010026 */
[----:B------:R-:W-:Y:S01]  /*17c0*/  FMUL.FTZ R107, R132, R95 ;  /* 0x0000005f846b7220 */ /* 0x000fe20000410000 */
[----:B------:R-:W-:Y:S01]  /*17d0*/  FADD.FTZ R92, R92, R203 ;  /* 0x000000cb5c5c7221 */ /* 0x000fe20000010000 */
[----:B------:R-:W-:Y:S01]  /*17e0*/  FFMA.FTZ R95, R192, R203, R105 ;  /* 0x000000cbc05f7223 */ /* 0x000fe20000010069 */
[----:B------:R-:W-:-:S02]  /*17f0*/  HADD2.F32 R96, -RZ, R96.H1_H1 ;  /* 0x30000060ff607230 */ /* 0x000fc40000004100 */
[----:B------:R-:W-:Y:S01]  /*1800*/  FADD.FTZ R16, R171, R16 ;  /* 0x00000010ab107221 */ /* 0x000fe20000010000 */
[-C--:B------:R-:W-:Y:S01]  /*1810*/  FFMA.FTZ R44, R188, R171.reuse, R44 ;  /* 0x000000abbc2c7223 */ /* 0x080fe2000001002c */
[----:B------:R-:W-:Y:S01]  /*1820*/  FADD.FTZ R9, R88, R9 ;  /* 0x0000000958097221 */ /* 0x000fe20000010000 */
[-C--:B------:R-:W-:Y:S01]  /*1830*/  FFMA.FTZ R37, R156, R88.reuse, R37 ;  /* 0x000000589c257223 */ /* 0x080fe20000010025 */
        /* <DEDUP_REMOVED lines=18> */
[----:B------:R-:W-:-:S02]  /*1960*/  HADD2.F32 R159, -RZ, R98.H0_H0 ;  /* 0x20000062ff9f7230 */ /* 0x000fc40000004100 */
[----:B------:R-:W-:Y:S01]  /*1970*/  FADD.FTZ R23, R164, R23 ;  /* 0x00000017a4177221 */ /* 0x000fe20000010000 */
[----:B------:R-:W-:Y:S01]  /*1980*/  FFMA.FTZ R51, R204, R164, R51 ;  /* 0x000000a4cc337223 */ /* 0x000fe20000010033 */
[----:B------:R-:W-:Y:S01]  /*1990*/  FMUL.FTZ R164, R186, R225 ;  /* 0x000000e1baa47220 */ /* 0x000fe20000410000 */
[----:B------:R-:W-:Y:S01]  /*19a0*/  FADD.FTZ R88, R88, R165 ;  /* 0x000000a558587221 */ /* 0x000fe20000010000 */
[----:B------:R-:W-:Y:S01]  /*19b0*/  FFMA.FTZ R221, R170, R165, R221 ;  /* 0x000000a5aadd7223 */ /* 0x000fe200000100dd */
[----:B------:R-:W-:Y:S02]  /*19c0*/  HADD2.F32 R98, -RZ, R98.H1_H1 ;  /* 0x30000062ff627230 */ /* 0x000fe40000004100 */
        /* <DEDUP_REMOVED lines=10> */
[----:B------:R-:W-:-:S03]  /*1a70*/  FFMA.FTZ R221, R164, R159, R221 ;  /* 0x0000009fa4dd7223 */ /* 0x000fc600000100dd */
[----:B------:R-:W-:Y:S01]  /*1a80*/  FADD.FTZ R88, R88, R157 ;  /* 0x0000009d58587221 */ /* 0x000fe20000010000 */
[----:B------:R-:W-:Y:S01]  /*1a90*/  FFMA.FTZ R221, R160, R157, R221 ;  /* 0x0000009da0dd7223 */ /* 0x000fe200000100dd */
[--C-:B------:R-:W-:Y:S02]  /*1aa0*/  HADD2.F32 R219, -RZ, R104.reuse.H0_H0 ;  /* 0x20000068ffdb7230 */ /* 0x100fe40000004100 */
[----:B------:R-:W-:Y:S01]  /*1ab0*/  FADD.FTZ R88, R88, R107 ;  /* 0x0000006b58587221 */ /* 0x000fe20000010000 */
[----:B------:R-:W-:Y:S01]  /*1ac0*/  FFMA.FTZ R221, R158, R107, R221 ;  /* 0x0000006b9edd7223 */ /* 0x000fe200000100dd */
[----:B------:R-:W-:Y:S02]  /*1ad0*/  HADD2.F32 R94, -RZ, R104.H1_H1 ;  /* 0x30000068ff5e7230 */ /* 0x000fe40000004100 */
        /* <DEDUP_REMOVED lines=11> */
[C---:B------:R-:W-:Y:S01]  /*1b90*/  FMUL.FTZ R93, R186.reuse, R93 ;  /* 0x0000005dba5d7220 */ /* 0x040fe20000410000 */
        /* <DEDUP_REMOVED lines=13> */
[----:B------:R-:W-:Y:S01]  /*1c70*/  FMUL.FTZ R90, R127, R90 ;  /* 0x0000005a7f5a7220 */ /* 0x000fe20000410000 */
[----:B------:R-:W-:Y:S01]  /*1c80*/  FADD.FTZ R87, R100, R91 ;  /* 0x0000005b64577221 */ /* 0x000fe20000010000 */
[----:B------:R-:W-:Y:S01]  /*1c90*/  FFMA.FTZ R215, R93, R91, R102 ;  /* 0x0000005b5dd77223 */ /* 0x000fe20000010066 */
[----:B------:R-:W-:Y:S02]  /*1ca0*/  HADD2.F32 R106, -RZ, R106.H1_H1 ;  /* 0x3000006aff6a7230 */ /* 0x000fe40000004100 */
[----:B------:R-:W-:Y:S01]  /*1cb0*/  FMUL.FTZ R89, R186, R89 ;  /* 0x00000059ba597220 */ /* 0x000fe20000410000 */
[-C--:B------:R-:W-:Y:S01]  /*1cc0*/  FMUL.FTZ R88, R126, R99.reuse ;  /* 0x000000637e587220 */ /* 0x080fe20000410000 */
[----:B------:R-:W-:Y:S01]  /*1cd0*/  FADD.FTZ R87, R87, R90 ;  /* 0x0000005a57577221 */ /* 0x000fe20000010000 */
[----:B------:R-:W-:Y:S01]  /*1ce0*/  FFMA.FTZ R100, R92, R90, R215 ;  /* 0x0000005a5c647223 */ /* 0x000fe200000100d7 */
[----:B------:R-:W-:Y:S01]  /*1cf0*/  FADD.FTZ R4, R99, R4 ;  /* 0x0000000463047221 */ /* 0x000fe20000010000 */
[----:B------:R-:W-:Y:S01]  /*1d00*/  FFMA.FTZ R32, R89, R99, R32 ;  /* 0x0000006359207223 */ /* 0x000fe20000010020 */
[----:B------:R-:W-:Y:S01]  /*1d10*/  FMUL.FTZ R101, R186, R101 ;  /* 0x00000065ba657220 */ /* 0x000fe20000410000 */
[----:B------:R-:W-:Y:S01]  /*1d20*/  FADD.FTZ R102, R87, R88 ;  /* 0x0000005857667221 */ /* 0x000fe20000010000 */
[----:B------:R-:W-:Y:S01]  /*1d30*/  FMUL.FTZ R99, R125, R106 ;  /* 0x0000006a7d637220 */ /* 0x000fe20000410000 */
        /* <DEDUP_REMOVED lines=11> */
[----:B------:R-:W-:Y:S01]  /*1df0*/  FFMA.FTZ R79, R101, R100, R106 ;  /* 0x00000064654f7223 */ /* 0x000fe2000001006a */
[----:B------:R-:W-:Y:S01]  /*1e00*/  ISETP.NE.AND P3, PT, R121, RZ, PT ;  /* 0x000000ff7900720c */ /* 0x000fe20003f65270 */
        /* <DEDUP_REMOVED lines=25> */
.L_x_1076:
        /* <DEDUP_REMOVED lines=68> */
.L_x_1034:
[-CC-:B------:R-:W-:Y:S01]  /*23e0*/  FFMA.FTZ R212, R212, R106.reuse, R103.reuse ;  /* 0x0000006ad4d47223 */ /* 0x180fe20000010067 */
[-CC-:B------:R-:W-:Y:S01]  /*23f0*/  FFMA.FTZ R210, R210, R106.reuse, R103.reuse ;  /* 0x0000006ad2d27223 */ /* 0x180fe20000010067 */
[-CC-:B------:R-:W-:Y:S01]  /*2400*/  FFMA.FTZ R76, R76, R106.reuse, R103.reuse ;  /* 0x0000006a4c4c7223 */ /* 0x180fe20000010067 */
[----:B-----5:R-:W-:Y:S01]  /*2410*/  ISETP.GE.U32.AND P1, PT, R162, RZ, PT ;  /* 0x000000ffa200720c */ /* 0x020fe20003f26070 */
[----:B------:R-:W-:Y:S01]  /*2420*/  FADD.FTZ R213, R213, -R212 ;  /* 0x800000d4d5d57221 */ /* 0x000fe20000010000 */
[----:B------:R-:W-:Y:S01]  /*2430*/  FADD.FTZ R211, R211, -R210 ;  /* 0x800000d2d3d37221 */ /* 0x000fe20000010000 */
[----:B------:R-:W-:Y:S01]  /*2440*/  FADD.FTZ R207, R207, -R76 ;  /* 0x8000004ccfcf7221 */ /* 0x000fe20000010000 */
[C---:B------:R-:W-:Y:S01]  /*2450*/  ISETP.GE.U32.AND.EX P1, PT, R163.reuse, 0x1000000, PT, P1 ;  /* 0x01000000a300780c */ /* 0x040fe20003f26110 */
[C---:B------:R-:W-:Y:S01]  /*2460*/  FMUL.FTZ R76, R186.reuse, R213 ;  /* 0x000000d5ba4c7220 */ /* 0x040fe20000410000 */
[C---:B------:R-:W-:Y:S01]  /*2470*/  FMUL.FTZ R71, R186.reuse, R211 ;  /* 0x000000d3ba477220 */ /* 0x040fe20000410000 */
[----:B------:R-:W-:Y:S01]  /*2480*/  LOP3.LUT P5, RZ, R163, 0xff0000, RZ, 0xc0, !PT ;  /* 0x00ff0000a3ff7812 */ /* 0x000fe200078ac0ff */
[----:B------:R-:W-:Y:S01]  /*2490*/  FMUL.FTZ R70, R186, R207 ;  /* 0x000000cfba467220 */ /* 0x000fe20000410000 */
[----:B------:R-:W-:Y:S01]  /*24a0*/  FMUL.FTZ R79, R76, UR6 ;  /* 0x000000064c4f7c20 */ /* 0x000fe20008410000 */
[----:B------:R-:W-:Y:S01]  /*24b0*/  FMUL.FTZ R69, R71, UR6 ;  /* 0x0000000647457c20 */ /* 0x000fe20008410000 */
[-CC-:B------:R-:W-:Y:S01]  /*24c0*/  FFMA.FTZ R80, R80, R106.reuse, R103.reuse ;  /* 0x0000006a50507223 */ /* 0x180fe20000010067 */
[-CC-:B------:R-:W-:Y:S01]  /*24d0*/  FFMA.FTZ R86, R86, R106.reuse, R103.reuse ;  /* 0x0000006a56567223 */ /* 0x180fe20000010067 */
[-CC-:B------:R-:W-:Y:S01]  /*24e0*/  FFMA.FTZ R208, R208, R106.reuse, R103.reuse ;  /* 0x0000006ad0d07223 */ /* 0x180fe20000010067 */
[----:B------:R-:W-:Y:S01]  /*24f0*/  FSEL R210, R79, RZ, P1 ;  /* 0x000000ff4fd27208 */ /* 0x000fe20000800000 */
[-CC-:B------:R-:W-:Y:S01]  /*2500*/  FFMA.FTZ R77, R77, R106.reuse, R103.reuse ;  /* 0x0000006a4d4d7223 */ /* 0x180fe20000010067 */
[----:B------:R-:W-:Y:S01]  /*2510*/  FSEL R79, R69, RZ, P5 ;  /* 0x000000ff454f7208 */ /* 0x000fe20002800000 */
[----:B------:R-:W-:Y:S01]  /*2520*/  FFMA.FTZ R69, R82, R106, R103 ;  /* 0x0000006a52457223 */ /* 0x000fe20000010067 */
[----:B------:R-:W-:Y:S01]  /*2530*/  FMUL.FTZ R68, R70, UR6 ;  /* 0x0000000646447c20 */ /* 0x000fe20008410000 */
[----:B------:R-:W-:Y:S01]  /*2540*/  FADD.FTZ R85, R85, -R80 ;  /* 0x8000005055557221 */ /* 0x000fe20000010000 */
[----:B------:R-:W-:Y:S01]  /*2550*/  LOP3.LUT P4, RZ, R163, 0xff, RZ, 0xc0, !PT ;  /* 0x000000ffa3ff7812 */ /* 0x000fe2000788c0ff */
[----:B------:R-:W-:Y:S01]  /*2560*/  FADD.FTZ R69, R78, -R69 ;  /* 0x800000454e457221 */ /* 0x000fe20000010000 */
[----:B------:R-:W-:Y:S01]  /*2570*/  FADD.FTZ R81, R81, -R86 ;  /* 0x8000005651517221 */ /* 0x000fe20000010000 */
[----:B------:R-:W-:Y:S01]  /*2580*/  FADD.FTZ R209, R209, -R208 ;  /* 0x800000d0d1d17221 */ /* 0x000fe20000010000 */
[----:B------:R-:W-:Y:S01]  /*2590*/  FADD.FTZ R77, R84, -R77 ;  /* 0x8000004d544d7221 */ /* 0x000fe20000010000 */
[----:B------:R-:W-:Y:S01]  /*25a0*/  F2FP.F16.F32.PACK_AB R71, R76, R71 ;  /* 0x000000474c47723e */ /* 0x000fe200000000ff */
[C---:B------:R-:W-:Y:S01]  /*25b0*/  FMUL.FTZ R69, R186.reuse, R69 ;  /* 0x00000045ba457220 */ /* 0x040fe20000410000 */
[----:B------:R-:W-:Y:S01]  /*25c0*/  FMUL.FTZ R76, R186, R85 ;  /* 0x00000055ba4c7220 */ /* 0x000fe20000410000 */
[----:B------:R-:W-:Y:S01]  /*25d0*/  FSEL R83, R68, RZ, P4 ;  /* 0x000000ff44537208 */ /* 0x000fe20002000000 */
[C---:B------:R-:W-:Y:S01]  /*25e0*/  FMUL.FTZ R209, R186.reuse, R209 ;  /* 0x000000d1bad17220 */ /* 0x040fe20000410000 */
[C---:B------:R-:W-:Y:S01]  /*25f0*/  FMUL.FTZ R81, R186.reuse, R81 ;  /* 0x00000051ba517220 */ /* 0x040fe20000410000 */
[----:B------:R-:W-:Y:S01]  /*2600*/  FMUL.FTZ R68, R186, R77 ;  /* 0x0000004dba447220 */ /* 0x000fe20000410000 */
[----:B------:R-:W-:Y:S01]  /*2610*/  FMUL.FTZ R77, R69, UR6 ;  /* 0x00000006454d7c20 */ /* 0x000fe20008410000 */
[C---:B------:R-:W-:Y:S01]  /*2620*/  F2FP.F16.F32.PACK_AB R69, R76.reuse, R69 ;  /* 0x000000454c45723e */ /* 0x040fe200000000ff */
[----:B------:R-:W-:Y:S01]  /*2630*/  FMUL.FTZ R78, R76, UR6 ;  /* 0x000000064c4e7c20 */ /* 0x000fe20008410000 */
[----:B------:R-:W-:Y:S01]  /*2640*/  FMUL.FTZ R76, R68, UR6 ;  /* 0x00000006444c7c20 */ /* 0x000fe20008410000 */
[C---:B------:R-:W-:Y:S01]  /*2650*/  F2FP.F16.F32.PACK_AB R70, R209.reuse, R70 ;  /* 0x00000046d146723e */ /* 0x040fe200000000ff */
[----:B------:R-:W-:Y:S01]  /*2660*/  FMUL.FTZ R209, R209, UR6 ;  /* 0x00000006d1d17c20 */ /* 0x000fe20008410000 */
[C---:B------:R-:W-:Y:S01]  /*2670*/  F2FP.F16.F32.PACK_AB R68, R81.reuse, R68 ;  /* 0x000000445144723e */ /* 0x040fe200000000ff */
        /* <DEDUP_REMOVED lines=16> */
.L_x_1033:
[----:B------:R-:W-:-:S04]  /*2780*/  UISETP.NE.U32.AND UP0, UPT, UR4, URZ, UPT ;  /* 0x000000ff0400728c */ /* 0x000fc8000bf05070 */
[----:B------:R-:W-:-:S09]  /*2790*/  UISETP.NE.AND.EX UP0, UPT, UR5, URZ, UPT, UP0 ;  /* 0x000000ff0500728c */ /* 0x000fd2000bf05300 */
[----:B------:R-:W-:Y:S05]  /*27a0*/  BRA.U UP0, `(.L_x_1036) ;  /* 0x0000000100f87547 */ /* 0x000fea000b800000 */
[-CC-:B------:R-:W-:Y:S01]  /*27b0*/  FFMA.FTZ R76, R76, R106.reuse, R103.reuse ;  /* 0x0000006a4c4c7223 */ /* 0x180fe20000010067 */
[----:B-----5:R-:W-:Y:S02]  /*27c0*/  HADD2.F32 R79, -RZ, R54.H0_H0 ;  /* 0x20000036ff4f7230 */ /* 0x020fe40000004100 */
[-CC-:B------:R-:W-:Y:S01]  /*27d0*/  FFMA.FTZ R212, R212, R106.reuse, R103.reuse ;  /* 0x0000006ad4d47223 */ /* 0x180fe20000010067 */
[----:B------:R-:W-:Y:S01]  /*27e0*/  FFMA.FTZ R210, R210, R106, R103 ;  /* 0x0000006ad2d27223 */ /* 0x000fe20000010067 */
[----:B------:R-:W-:Y:S01]  /*27f0*/  FADD.FTZ R76, R207, -R76 ;  /* 0x8000004ccf4c7221 */ /* 0x000fe20000010000 */
[--C-:B------:R-:W-:Y:S02]  /*2800*/  HADD2.F32 R87, -RZ, R55.reuse.H1_H1 ;  /* 0x30000037ff577230 */ /* 0x100fe40000004100 */
[----:B------:R-:W-:Y:S01]  /*2810*/  FADD.FTZ R212, R213, -R212 ;  /* 0x800000d4d5d47221 */ /* 0x000fe20000010000 */
[----:B------:R-:W-:Y:S02]  /*2820*/  HADD2.F32 R83, -RZ, R55.H0_H0 ;  /* 0x20000037ff537230 */ /* 0x000fe40000004100 */
[C---:B------:R-:W-:Y:S01]  /*2830*/  FFMA.FTZ R79, R186.reuse, R76, R79 ;  /* 0x0000004cba4f7223 */ /* 0x040fe2000001004f */
[----:B------:R-:W-:Y:S01]  /*2840*/  FADD.FTZ R210, R211, -R210 ;  /* 0x800000d2d3d27221 */ /* 0x000fe20000010000 */
[----:B------:R-:W-:Y:S01]  /*2850*/  FFMA.FTZ R87, R186, R212, R87 ;  /* 0x000000d4ba577223 */ /* 0x000fe20000010057 */
[----:B------:R-:W-:Y:S01]  /*2860*/  ISETP.GE.U32.AND P1, PT, R162, RZ, PT ;  /* 0x000000ffa200720c */ /* 0x000fe20003f26070 */
[----:B------:R-:W-:Y:S01]  /*2870*/  FMUL.FTZ R79, R79, UR6 ;  /* 0x000000064f4f7c20 */ /* 0x000fe20008410000 */
[----:B------:R-:W-:Y:S01]  /*2880*/  FFMA.FTZ R83, R186, R210, R83 ;  /* 0x000000d2ba537223 */ /* 0x000fe20000010053 */
[----:B------:R-:W-:Y:S01]  /*2890*/  LOP3.LUT P4, RZ, R163, 0xff, RZ, 0xc0, !PT ;  /* 0x000000ffa3ff7812 */ /* 0x000fe2000788c0ff */
[-CC-:B------:R-:W-:Y:S01]  /*28a0*/  FFMA.FTZ R76, R86, R106.reuse, R103.reuse ;  /* 0x0000006a564c7223 */ /* 0x180fe20000010067 */
[----:B------:R-:W-:Y:S01]  /*28b0*/  FMUL.FTZ R87, R87, UR6 ;  /* 0x0000000657577c20 */ /* 0x000fe20008410000 */
[----:B------:R-:W-:Y:S01]  /*28c0*/  ISETP.GE.U32.AND.EX P1, PT, R163, 0x1000000, PT, P1 ;  /* 0x01000000a300780c */ /* 0x000fe20003f26110 */
[----:B------:R-:W-:Y:S01]  /*28d0*/  FMUL.FTZ R83, R83, UR6 ;  /* 0x0000000653537c20 */ /* 0x000fe20008410000 */
[----:B------:R-:W-:Y:S01]  /*28e0*/  FSEL R86, R79, RZ, P4 ;  /* 0x000000ff4f567208 */ /* 0x000fe20002000000 */
[-CC-:B------:R-:W-:Y:S01]  /*28f0*/  FFMA.FTZ R79, R82, R106.reuse, R103.reuse ;  /* 0x0000006a524f7223 */ /* 0x180fe20000010067 */
[----:B------:R-:W-:Y:S01]  /*2900*/  LOP3.LUT P5, RZ, R163, 0xff0000, RZ, 0xc0, !PT ;  /* 0x00ff0000a3ff7812 */ /* 0x000fe200078ac0ff */
[-CC-:B------:R-:W-:Y:S01]  /*2910*/  FFMA.FTZ R80, R80, R106.reuse, R103.reuse ;  /* 0x0000006a50507223 */ /* 0x180fe20000010067 */
[-CC-:B------:R-:W-:Y:S01]  /*2920*/  FFMA.FTZ R77, R77, R106.reuse, R103.reuse ;  /* 0x0000006a4d4d7223 */ /* 0x180fe20000010067 */
[----:B------:R-:W-:Y:S01]  /*2930*/  FFMA.FTZ R208, R208, R106, R103 ;  /* 0x0000006ad0d07223 */ /* 0x000fe20000010067 */
[----:B------:R-:W-:Y:S01]  /*2940*/  FSEL R210, R87, RZ, P1 ;  /* 0x000000ff57d27208 */ /* 0x000fe20000800000 */
[----:B------:R-:W-:Y:S01]  /*2950*/  FADD.FTZ R76, R81, -R76 ;  /* 0x8000004c514c7221 */ /* 0x000fe20000010000 */
[----:B------:R-:W-:Y:S01]  /*2960*/  FSEL R87, R83, RZ, P5 ;  /* 0x000000ff53577208 */ /* 0x000fe20002800000 */
[----:B------:R-:W-:Y:S01]  /*2970*/  FADD.FTZ R78, R78, -R79 ;  /* 0x8000004f4e4e7221 */ /* 0x000fe20000010000 */
[----:B------:R-:W-:Y:S01]  /*2980*/  FADD.FTZ R80, R85, -R80 ;  /* 0x8000005055507221 */ /* 0x000fe20000010000 */
[----:B------:R-:W-:Y:S01]  /*2990*/  FADD.FTZ R84, R84, -R77 ;  /* 0x8000004d54547221 */ /* 0x000fe20000010000 */
[----:B------:R-:W-:-:S02]  /*29a0*/  HADD2.F32 R81, -RZ, R53.H0_H0 ;  /* 0x20000035ff517230 */ /* 0x000fc40000004100 */
[----:B------:R-:W-:Y:S01]  /*29b0*/  FADD.FTZ R208, R209, -R208 ;  /* 0x800000d0d1d07221 */ /* 0x000fe20000010000 */
[----:B------:R-:W-:Y:S01]  /*29c0*/  HADD2.F32 R85, -RZ, R54.H1_H1 ;  /* 0x30000036ff557230 */ /* 0x000fe20000004100 */
[----:B------:R-:W-:Y:S01]  /*29d0*/  LOP3.LUT P6, RZ, R162, 0xff0000, RZ, 0xc0, !PT ;  /* 0x00ff0000a2ff7812 */ /* 0x000fe200078cc0ff */
[----:B------:R-:W-:Y:S02]  /*29e0*/  HADD2.F32 R83, -RZ, R53.H1_H1 ;  /* 0x30000035ff537230 */ /* 0x000fe40000004100 */
[C---:B------:R-:W-:Y:S01]  /*29f0*/  FFMA.FTZ R81, R186.reuse, R78, R81 ;  /* 0x0000004eba517223 */ /* 0x040fe20000010051 */
[--C-:B------:R-:W-:Y:S02]  /*2a00*/  HADD2.F32 R77, -RZ, R52.reuse.H0_H0 ;  /* 0x20000034ff4d7230 */ /* 0x100fe40000004100 */
[C---:B------:R-:W-:Y:S01]  /*2a10*/  FFMA.FTZ R85, R186.reuse, R208, R85 ;  /* 0x000000d0ba557223 */ /* 0x040fe20000010055 */
[----:B------:R-:W-:Y:S02]  /*2a20*/  HADD2.F32 R79, -RZ, R52.H1_H1 ;  /* 0x30000034ff4f7230 */ /* 0x000fe40000004100 */
[C---:B------:R-:W-:Y:S01]  /*2a30*/  FFMA.FTZ R83, R186.reuse, R80, R83 ;  /* 0x00000050ba537223 */ /* 0x040fe20000010053 */
[----:B------:R-:W-:Y:S01]  /*2a40*/  FMUL.FTZ R81, R81, UR6 ;  /* 0x0000000651517c20 */ /* 0x000fe20008410000 */
[C---:B------:R-:W-:Y:S01]  /*2a50*/  FFMA.FTZ R77, R186.reuse, R84, R77 ;  /* 0x00000054ba4d7223 */ /* 0x040fe2000001004d */
[----:B------:R-:W-:Y:S01]  /*2a60*/  FMUL.FTZ R85, R85, UR6 ;  /* 0x0000000655557c20 */ /* 0x000fe20008410000 */
[----:B------:R-:W-:Y:S01]  /*2a70*/  FFMA.FTZ R79, R186, R76, R79 ;  /* 0x0000004cba4f7223 */ /* 0x000fe2000001004f */
[----:B------:R-:W-:Y:S01]  /*2a80*/  FMUL.FTZ R83, R83, UR6 ;  /* 0x0000000653537c20 */ /* 0x000fe20008410000 */
[----:B------:R-:W-:Y:S01]  /*2a90*/  FMUL.FTZ R77, R77, UR6 ;  /* 0x000000064d4d7c20 */ /* 0x000fe20008410000 */
[----:B------:R-:W-:Y:S01]  /*2aa0*/  LOP3.LUT P2, RZ, R163, 0xff00, RZ, 0xc0, !PT ;  /* 0x0000ff00a3ff7812 */ /* 0x000fe2000784c0ff */
[----:B------:R-:W-:Y:S01]  /*2ab0*/  FMUL.FTZ R79, R79, UR6 ;  /* 0x000000064f4f7c20 */ /* 0x000fe20008410000 */
[----:B------:R-:W-:-:S02]  /*2ac0*/  LOP3.LUT P1, RZ, R162, 0xff000000, RZ, 0xc0, !PT ;  /* 0xff000000a2ff7812 */ /* 0x000fc4000782c0ff */
[C---:B------:R-:W-:Y:S02]  /*2ad0*/  LOP3.LUT P5, RZ, R162.reuse, 0xff, RZ, 0xc0, !PT ;  /* 0x000000ffa2ff7812 */ /* 0x040fe400078ac0ff */
[----:B------:R-:W-:Y:S02]  /*2ae0*/  LOP3.LUT P4, RZ, R162, 0xff00, RZ, 0xc0, !PT ;  /* 0x0000ff00a2ff7812 */ /* 0x000fe4000788c0ff */
[----:B------:R-:W-:Y:S02]  /*2af0*/  FSEL R80, R81, RZ, P6 ;  /* 0x000000ff51507208 */ /* 0x000fe40003000000 */
        /* <DEDUP_REMOVED lines=9> */
.L_x_1036:
[-CC-:B------:R-:W-:Y:S01]  /*2b90*/  FFMA.FTZ R210, R210, R106.reuse, R103.reuse ;  /* 0x0000006ad2d27223 */ /* 0x180fe20000010067 */
[--C-:B-----5:R-:W-:Y:S02]  /*2ba0*/  HADD2.F32 R69, -RZ, R55.reuse.H0_H0 ;  /* 0x20000037ff457230 */ /* 0x120fe40000004100 */
[-CC-:B------:R-:W-:Y:S01]  /*2bb0*/  FFMA.FTZ R212, R212, R106.reuse, R103.reuse ;  /* 0x0000006ad4d47223 */ /* 0x180fe20000010067 */
[-C--:B------:R-:W-:Y:S01]  /*2bc0*/  FFMA.FTZ R76, R76, R106.reuse, R103 ;  /* 0x0000006a4c4c7223 */ /* 0x080fe20000010067 */
[----:B------:R-:W-:Y:S01]  /*2bd0*/  FADD.FTZ R211, R211, -R210 ;  /* 0x800000d2d3d37221 */ /* 0x000fe20000010000 */
[----:B------:R-:W-:Y:S02]  /*2be0*/  HADD2.F32 R70, -RZ, R55.H1_H1 ;  /* 0x30000037ff467230 */ /* 0x000fe40000004100 */
[----:B------:R-:W-:Y:S01]  /*2bf0*/  FADD.FTZ R213, R213, -R212 ;  /* 0x800000d4d5d57221 */ /* 0x000fe20000010000 */
[--C-:B------:R-:W-:Y:S02]  /*2c00*/  HADD2.F32 R68, -RZ, R54.reuse.H0_H0 ;  /* 0x20000036ff447230 */ /* 0x100fe40000004100 */
[C---:B------:R-:W-:Y:S01]  /*2c10*/  FFMA.FTZ R211, R186.reuse, R211, R69 ;  /* 0x000000d3bad37223 */ /* 0x040fe20000010045 */
[----:B------:R-:W-:Y:S01]  /*2c20*/  FADD.FTZ R207, R207, -R76 ;  /* 0x8000004ccfcf7221 */ /* 0x000fe20000010000 */
[C---:B------:R-:W-:Y:S01]  /*2c30*/  FFMA.FTZ R210, R186.reuse, R213, R70 ;  /* 0x000000d5bad27223 */ /* 0x040fe20000010046 */
[----:B------:R-:W-:Y:S01]  /*2c40*/  LOP3.LUT P5, RZ, R163, 0xff0000, RZ, 0xc0, !PT ;  /* 0x00ff0000a3ff7812 */ /* 0x000fe200078ac0ff */
[----:B------:R-:W-:Y:S01]  /*2c50*/  FMUL.FTZ R69, R211, UR6 ;  /* 0x00000006d3457c20 */ /* 0x000fe20008410000 */
[----:B------:R-:W-:Y:S01]  /*2c60*/  FFMA.FTZ R207, R186, R207, R68 ;  /* 0x000000cfbacf7223 */ /* 0x000fe20000010044 */
[----:B------:R-:W-:Y:S01]  /*2c70*/  ISETP.GE.U32.AND P1, PT, R162, RZ, PT ;  /* 0x000000ffa200720c */ /* 0x000fe20003f26070 */
[----:B------:R-:W-:Y:S01]  /*2c80*/  FMUL.FTZ R70, R210, UR6 ;  /* 0x00000006d2467c20 */ /* 0x000fe20008410000 */
[----:B------:R-:W-:Y:S01]  /*2c90*/  LOP3.LUT P4, RZ, R163, 0xff, RZ, 0xc0, !PT ;  /* 0x000000ffa3ff7812 */ /* 0x000fe2000788c0ff */
[----:B------:R-:W-:Y:S01]  /*2ca0*/  FMUL.FTZ R68, R207, UR6 ;  /* 0x00000006cf447c20 */ /* 0x000fe20008410000 */
[----:B------:R-:W-:Y:S01]  /*2cb0*/  FSEL R79, R69, RZ, P5 ;  /* 0x000000ff454f7208 */ /* 0x000fe20002800000 */
[-CC-:B------:R-:W-:Y:S01]  /*2cc0*/  FFMA.FTZ R69, R82, R106.reuse, R103.reuse ;  /* 0x0000006a52457223 */ /* 0x180fe20000010067 */
[----:B------:R-:W-:Y:S01]  /*2cd0*/  ISETP.GE.U32.AND.EX P1, PT, R163, 0x1000000, PT, P1 ;  /* 0x01000000a300780c */ /* 0x000fe20003f26110 */
[-CC-:B------:R-:W-:Y:S01]  /*2ce0*/  FFMA.FTZ R208, R208, R106.reuse, R103.reuse ;  /* 0x0000006ad0d07223 */ /* 0x180fe20000010067 */
[-CC-:B------:R-:W-:Y:S01]  /*2cf0*/  FFMA.FTZ R86, R86, R106.reuse, R103.reuse ;  /* 0x0000006a56567223 */ /* 0x180fe20000010067 */
[-CC-:B------:R-:W-:Y:S01]  /*2d00*/  FFMA.FTZ R80, R80, R106.reuse, R103.reuse ;  /* 0x0000006a50507223 */ /* 0x180fe20000010067 */
[----:B------:R-:W-:Y:S01]  /*2d10*/  FFMA.FTZ R77, R77, R106, R103 ;  /* 0x0000006a4d4d7223 */ /* 0x000fe20000010067 */
[----:B------:R-:W-:Y:S01]  /*2d20*/  FSEL R212, R70, RZ, P1 ;  /* 0x000000ff46d47208 */ /* 0x000fe20000800000 */
[----:B------:R-:W-:Y:S01]  /*2d30*/  FADD.FTZ R69, R78, -R69 ;  /* 0x800000454e457221 */ /* 0x000fe20000010000 */
[----:B------:R-:W-:Y:S01]  /*2d40*/  FSEL R83, R68, RZ, P4 ;  /* 0x000000ff44537208 */ /* 0x000fe20002000000 */
[----:B------:R-:W-:-:S02]  /*2d50*/  HADD2.F32 R71, -RZ, R54.H1_H1 ;  /* 0x30000036ff477230 */ /* 0x000fc40000004100 */
        /* <DEDUP_REMOVED lines=13> */
[----:B------:R-:W-:Y:S01]  /*2e30*/  F2FP.F16.F32.PACK_AB R70, R80, R207 ;  /* 0x000000cf5046723e */ /* 0x000fe200000000ff */
[----:B------:R-:W-:Y:S01]  /*2e40*/  FMUL.FTZ R77, R69, UR6 ;  /* 0x00000006454d7c20 */ /* 0x000fe20008410000 */
        /* <DEDUP_REMOVED lines=19> */
[----:B------:R-:W-:Y:S02]  /*2f80*/  F2FP.F16.F32.PACK_AB R77, R80, R77 ;  /* 0x0000004d504d723e */ /* 0x000fe400000000ff */
[----:B------:R-:W-:Y:S01]  /*2f90*/  F2FP.F16.F32.PACK_AB R76, R81, R76 ;  /* 0x0000004c514c723e */ /* 0x000fe200000000ff */
[----:B------:R-:W-:Y:S06]  /*2fa0*/  BRA `(.L_x_1035) ;  /* 0x0000001400387947 */ /* 0x000fec0003800000 */
.L_x_1032:
        /* <DEDUP_REMOVED lines=15> */
[----:B------:R-:W-:Y:S01]  /*30a0*/  FADD.FTZ R207, R207, -R76 ;  /* 0x8000004ccfcf7221 */ /* 0x000fe20000010000 */
[C---:B------:R-:W-:Y:S01]  /*30b0*/  FMUL.FTZ R211, R186.reuse, R211 ;  /* 0x000000d3bad37220 */ /* 0x040fe20000410000 */
[----:B-----5:R-:W-:Y:S01]  /*30c0*/  LOP3.LUT P2, RZ, R163, 0xff0000, RZ, 0xc0, !PT ;  /* 0x00ff0000a3ff7812 */ /* 0x020fe2000784c0ff */
[C---:B------:R-:W-:Y:S01]  /*30d0*/  FMUL.FTZ R213, R186.reuse, R213 ;  /* 0x000000d5bad57220 */ /* 0x040fe20000410000 */
[----:B------:R-:W-:Y:S01]  /*30e0*/  FMUL.FTZ R209, R186, R209 ;  /* 0x000000d1bad17220 */ /* 0x000fe20000410000 */
[----:B------:R-:W-:Y:S01]  /*30f0*/  FMUL.FTZ R211, R211, UR6 ;  /* 0x00000006d3d37c20 */ /* 0x000fe20008410000 */
[-CC-:B------:R-:W-:Y:S01]  /*3100*/  FFMA.FTZ R73, R82, R106.reuse, R103.reuse ;  /* 0x0000006a52497223 */ /* 0x180fe20000010067 */
[----:B------:R-:W-:Y:S01]  /*3110*/  ISETP.GE.U32.AND P1, PT, R162, RZ, PT ;  /* 0x000000ffa200720c */ /* 0x000fe20003f26070 */
[-C--:B------:R-:W-:Y:S01]  /*3120*/  FFMA.FTZ R80, R80, R106.reuse, R103 ;  /* 0x0000006a50507223 */ /* 0x080fe20000010067 */
[----:B------:R-:W-:Y:S01]  /*3130*/  FMUL.FTZ R213, R213, UR6 ;  /* 0x00000006d5d57c20 */ /* 0x000fe20008410000 */
[----:B------:R-:W-:Y:S01]  /*3140*/  FMUL.FTZ R207, R186, R207 ;  /* 0x000000cfbacf7220 */ /* 0x000fe20000410000 */
[----:B------:R-:W-:Y:S01]  /*3150*/  FSEL R79, R211, RZ, P2 ;  /* 0x000000ffd34f7208 */ /* 0x000fe20001000000 */
[----:B------:R-:W-:Y:S01]  /*3160*/  FMUL.FTZ R209, R209, UR6 ;  /* 0x00000006d1d17c20 */ /* 0x000fe20008410000 */
[C---:B------:R-:W-:Y:S01]  /*3170*/  ISETP.GE.U32.AND.EX P5, PT, R163.reuse, 0x1000000, PT, P1 ;  /* 0x01000000a300780c */ /* 0x040fe20003fa6110 */
[----:B------:R-:W-:Y:S01]  /*3180*/  FADD.FTZ R73, R78, -R73 ;  /* 0x800000494e497221 */ /* 0x000fe20000010000 */
[----:B------:R-:W-:Y:S01]  /*3190*/  LOP3.LUT P2, RZ, R163, 0xff00, RZ, 0xc0, !PT ;  /* 0x0000ff00a3ff7812 */ /* 0x000fe2000784c0ff */
[-CC-:B------:R-:W-:Y:S01]  /*31a0*/  FFMA.FTZ R86, R86, R106.reuse, R103.reuse ;  /* 0x0000006a56567223 */ /* 0x180fe20000010067 */
[----:B------:R-:W-:Y:S01]  /*31b0*/  ISETP.GE.U32.AND P1, PT, R144, RZ, PT ;  /* 0x000000ff9000720c */ /* 0x000fe20003f26070 */
[----:B------:R-:W-:Y:S01]  /*31c0*/  FADD.FTZ R85, R85, -R80 ;  /* 0x8000005055557221 */ /* 0x000fe20000010000 */
[----:B------:R-:W-:Y:S01]  /*31d0*/  FFMA.FTZ R77, R77, R106, R103 ;  /* 0x0000006a4d4d7223 */ /* 0x000fe20000010067 */
[----:B------:R-:W-:Y:S01]  /*31e0*/  FMUL.FTZ R207, R207, UR6 ;  /* 0x00000006cfcf7c20 */ /* 0x000fe20008410000 */
[----:B------:R-:W-:Y:S01]  /*31f0*/  LOP3.LUT P6, RZ, R145, 0xff0000, RZ, 0xc0, !PT ;  /* 0x00ff000091ff7812 */ /* 0x000fe200078cc0ff */
[C---:B------:R-:W-:Y:S01]  /*3200*/  FMUL.FTZ R76, R186.reuse, R73 ;  /* 0x00000049ba4c7220 */ /* 0x040fe20000410000 */
[----:B------:R-:W-:Y:S01]  /*3210*/  LOP3.LUT P4, RZ, R163, 0xff, RZ, 0xc0, !PT ;  /* 0x000000ffa3ff7812 */ /* 0x000fe2000788c0ff */
[----:B------:R-:W-:Y:S01]  /*3220*/  FADD.FTZ R81, R81, -R86 ;  /* 0x8000005651517221 */ /* 0x000fe20000010000 */
[----:B------:R-:W-:Y:S01]  /*3230*/  FSEL R208, R213, RZ, P5 ;  /* 0x000000ffd5d07208 */ /* 0x000fe20002800000 */
[----:B------:R-:W-:Y:S01]  /*3240*/  FMUL.FTZ R85, R186, R85 ;  /* 0x00000055ba557220 */ /* 0x000fe20000410000 */
[----:B------:R-:W-:Y:S01]  /*3250*/  FSEL R83, R209, RZ, P2 ;  /* 0x000000ffd1537208 */ /* 0x000fe20001000000 */
[----:B------:R-:W-:Y:S01]  /*3260*/  FADD.FTZ R77, R84, -R77 ;  /* 0x8000004d544d7221 */ /* 0x000fe20000010000 */
[C---:B------:R-:W-:Y:S01]  /*3270*/  LOP3.LUT P5, RZ, R145.reuse, 0xff, RZ, 0xc0, !PT ;  /* 0x000000ff91ff7812 */ /* 0x040fe200078ac0ff */
[----:B------:R-:W-:Y:S01]  /*3280*/  FMUL.FTZ R76, R76, UR6 ;  /* 0x000000064c4c7c20 */ /* 0x000fe20008410000 */
[C---:B------:R-:W-:Y:S01]  /*3290*/  ISETP.GE.U32.AND.EX P1, PT, R145.reuse, 0x1000000, PT, P1 ;  /* 0x010000009100780c */ /* 0x040fe20003f26110 */
[C---:B------:R-:W-:Y:S01]  /*32a0*/  FMUL.FTZ R81, R186.reuse, R81 ;  /* 0x00000051ba517220 */ /* 0x040fe20000410000 */
[----:B------:R-:W-:Y:S01]  /*32b0*/  LOP3.LUT P2, RZ, R145, 0xff00, RZ, 0xc0, !PT ;  /* 0x0000ff0091ff7812 */ /* 0x000fe2000784c0ff */
[----:B------:R-:W-:Y:S01]  /*32c0*/  FMUL.FTZ R85, R85, UR6 ;  /* 0x0000000655557c20 */ /* 0x000fe20008410000 */
[----:B------:R-:W-:Y:S01]  /*32d0*/  FSEL R75, R211, RZ, P6 ;  /* 0x000000ffd34b7208 */ /* 0x000fe20003000000 */
[----:B------:R-:W-:Y:S01]  /*32e0*/  FMUL.FTZ R77, R186, R77 ;  /* 0x0000004dba4d7220 */ /* 0x000fe20000410000 */
[----:B------:R-:W-:Y:S01]  /*32f0*/  FSEL R82, R207, RZ, P4 ;  /* 0x000000ffcf527208 */ /* 0x000fe20002000000 */
[----:B------:R-:W-:Y:S01]  /*3300*/  FMUL.FTZ R81, R81, UR6 ;  /* 0x0000000651517c20 */ /* 0x000fe20008410000 */
[----:B------:R-:W-:Y:S01]  /*3310*/  LOP3.LUT P6, RZ, R162, 0xff0000, RZ, 0xc0, !PT ;  /* 0x00ff0000a2ff7812 */ /* 0x000fe200078cc0ff */
[----:B------:R-:W-:Y:S01]  /*3320*/  FMUL.FTZ R77, R77, UR6 ;  /* 0x000000064d4d7c20 */ /* 0x000fe20008410000 */
[----:B------:R-:W-:-:S02]  /*3330*/  FSEL R72, R213, RZ, P1 ;  /* 0x000000ffd5487208 */ /* 0x000fc40000800000 */
[----:B------:R-:W-:Y:S02]  /*3340*/  FSEL R74, R207, RZ, P5 ;  /* 0x000000ffcf4a7208 */ /* 0x000fe40002800000 */
[----:B------:R-:W-:Y:S02]  /*3350*/  FSEL R73, R209, RZ, P2 ;  /* 0x000000ffd1497208 */ /* 0x000fe40001000000 */
[----:B------:R-:W-:Y:S02]  /*3360*/  LOP3.LUT P1, RZ, R162, 0xff000000, RZ, 0xc0, !PT ;  /* 0xff000000a2ff7812 */ /* 0x000fe4000782c0ff */
[----:B------:R-:W-:Y:S02]  /*3370*/  LOP3.LUT P2, RZ, R144, 0xff0000, RZ, 0xc0, !PT ;  /* 0x00ff000090ff7812 */ /* 0x000fe4000784c0ff */
[----:B------:R-:W-:Y:S02]  /*3380*/  F2FP.F16.F32.PACK_AB R78, R83, R82 ;  /* 0x00000052534e723e */ /* 0x000fe400000000ff */
[----:B------:R-:W-:-:S02]  /*3390*/  F2FP.F16.F32.PACK_AB R74, R73, R74 ;  /* 0x0000004a494a723e */ /* 0x000fc400000000ff */
[----:B------:R-:W-:Y:S02]  /*33a0*/  FSEL R82, R76, RZ, P6 ;  /* 0x000000ff4c527208 */ /* 0x000fe40003000000 */
[----:B------:R-:W-:Y:S02]  /*33b0*/  LOP3.LUT P4, RZ, R162, 0xff00, RZ, 0xc0, !PT ;  /* 0x0000ff00a2ff7812 */ /* 0x000fe4000788c0ff */
[----:B------:R-:W-:Y:S02]  /*33c0*/  LOP3.LUT P6, RZ, R144, 0xff000000, RZ, 0xc0, !PT ;  /* 0xff00000090ff7812 */ /* 0x000fe400078cc0ff */
[----:B------:R-:W-:Y:S02]  /*33d0*/  FSEL R73, R76, RZ, P2 ;  /* 0x000000ff4c497208 */ /* 0x000fe40001000000 */
[----:B------:R-:W-:Y:S02]  /*33e0*/  FSEL R87, R85, RZ, P1 ;  /* 0x000000ff55577208 */ /* 0x000fe40000800000 */
[----:B------:R-:W-:-:S02]  /*33f0*/  LOP3.LUT P5, RZ, R162, 0xff, RZ, 0xc0, !PT ;  /* 0x000000ffa2ff7812 */ /* 0x000fc400078ac0ff */
[C---:B------:R-:W-:Y:S02]  /*3400*/  LOP3.LUT P2, RZ, R144.reuse, 0xff00, RZ, 0xc0, !PT ;  /* 0x0000ff0090ff7812 */ /* 0x040fe4000784c0ff */
[----:B------:R-:W-:Y:S02]  /*3410*/  LOP3.LUT P1, RZ, R144, 0xff, RZ, 0xc0, !PT ;  /* 0x000000ff90ff7812 */ /* 0x000fe4000782c0ff */
[----:B------:R-:W-:Y:S02]  /*3420*/  F2FP.F16.F32.PACK_AB R75, R72, R75 ;  /* 0x0000004b484b723e */ /* 0x000fe400000000ff */
[----:B------:R-:W-:Y:S02]  /*3430*/  FSEL R76, R85, RZ, P6 ;  /* 0x000000ff554c7208 */ /* 0x000fe40003000000 */
        /* <DEDUP_REMOVED lines=10> */
.L_x_1038:
        /* <DEDUP_REMOVED lines=9> */
[C---:B------:R-:W-:Y:S01]  /*3570*/  FMUL.FTZ R72, R186.reuse, R213 ;  /* 0x000000d5ba487220 */ /* 0x040fe20000410000 */
[----:B------:R-:W-:Y:S01]  /*3580*/  LOP3.LUT P6, RZ, R163, 0xff0000, RZ, 0xc0, !PT ;  /* 0x00ff0000a3ff7812 */ /* 0x000fe200078cc0ff */
[----:B------:R-:W-:Y:S01]  /*3590*/  FMUL.FTZ R70, R186, R207 ;  /* 0x000000cfba467220 */ /* 0x000fe20000410000 */
[----:B------:R-:W-:Y:S01]  /*35a0*/  FMUL.FTZ R68, R71, UR6 ;  /* 0x0000000647447c20 */ /* 0x000fe20008410000 */
[----:B------:R-:W-:Y:S01]  /*35b0*/  LOP3.LUT P4, RZ, R145, 0xff0000, RZ, 0xc0, !PT ;  /* 0x00ff000091ff7812 */ /* 0x000fe2000788c0ff */
[----:B------:R-:W-:Y:S01]  /*35c0*/  FADD.FTZ R209, R209, -R208 ;  /* 0x800000d0d1d17221 */ /* 0x000fe20000010000 */
[----:B------:R-:W-:Y:S01]  /*35d0*/  ISETP.GE.U32.AND P2, PT, R144, RZ, PT ;  /* 0x000000ff9000720c */ /* 0x000fe20003f46070 */
[----:B------:R-:W-:Y:S01]  /*35e0*/  FMUL.FTZ R69, R72, UR6 ;  /* 0x0000000648457c20 */ /* 0x000fe20008410000 */
[----:B------:R-:W-:Y:S01]  /*35f0*/  FSEL R79, R68, RZ, P6 ;  /* 0x000000ff444f7208 */ /* 0x000fe20003000000 */
[----:B------:R-:W-:Y:S01]  /*3600*/  FMUL.FTZ R209, R186, R209 ;  /* 0x000000d1bad17220 */ /* 0x000fe20000410000 */
[----:B------:R-:W-:Y:S01]  /*3610*/  ISETP.GE.U32.AND.EX P1, PT, R163, 0x1000000, PT, P1 ;  /* 0x01000000a300780c */ /* 0x000fe20003f26110 */
[-CC-:B------:R-:W-:Y:S01]  /*3620*/  FFMA.FTZ R80, R80, R106.reuse, R103.reuse ;  /* 0x0000006a50507223 */ /* 0x180fe20000010067 */
[----:B------:R-:W-:Y:S01]  /*3630*/  FSEL R75, R68, RZ, P4 ;  /* 0x000000ff444b7208 */ /* 0x000fe20002000000 */
[----:B------:R-:W-:Y:S01]  /*3640*/  FMUL.FTZ R68, R70, UR6 ;  /* 0x0000000646447c20 */ /* 0x000fe20008410000 */
[----:B------:R-:W-:Y:S01]  /*3650*/  ISETP.GE.U32.AND.EX P2, PT, R145, 0x1000000, PT, P2 ;  /* 0x010000009100780c */ /* 0x000fe20003f46120 */
[----:B------:R-:W-:Y:S01]  /*3660*/  FADD.FTZ R85, R85, -R80 ;  /* 0x8000005055557221 */ /* 0x000fe20000010000 */
[----:B------:R-:W-:Y:S01]  /*3670*/  LOP3.LUT P5, RZ, R163, 0xff, RZ, 0xc0, !PT ;  /* 0x000000ffa3ff7812 */ /* 0x000fe200078ac0ff */
[-CC-:B------:R-:W-:Y:S01]  /*3680*/  FFMA.FTZ R86, R86, R106.reuse, R103.reuse ;  /* 0x0000006a56567223 */ /* 0x180fe20000010067 */
[----:B------:R-:W-:Y:S01]  /*3690*/  LOP3.LUT P6, RZ, R145, 0xff, RZ, 0xc0, !PT ;  /* 0x000000ff91ff7812 */ /* 0x000fe200078cc0ff */
[-CC-:B------:R-:W-:Y:S01]  /*36a0*/  FFMA.FTZ R77, R77, R106.reuse, R103.reuse ;  /* 0x0000006a4d4d7223 */ /* 0x180fe20000010067 */
[----:B------:R-:W-:Y:S01]  /*36b0*/  FSEL R76, R69, RZ, P1 ;  /* 0x000000ff454c7208 */ /* 0x000fe20000800000 */
[----:B------:R-:W-:Y:S01]  /*36c0*/  FADD.FTZ R81, R81, -R86 ;  /* 0x8000005651517221 */ /* 0x000fe20000010000 */
[----:B------:R-:W-:Y:S01]  /*36d0*/  FSEL R208, R69, RZ, P2 ;  /* 0x000000ff45d07208 */ /* 0x000fe20001000000 */
[----:B------:R-:W-:Y:S01]  /*36e0*/  FFMA.FTZ R69, R82, R106, R103 ;  /* 0x0000006a52457223 */ /* 0x000fe20000010067 */
[----:B------:R-:W-:Y:S01]  /*36f0*/  FSEL R73, R68, RZ, P5 ;  /* 0x000000ff44497208 */ /* 0x000fe20002800000 */
[----:B------:R-:W-:Y:S01]  /*3700*/  FADD.FTZ R77, R84, -R77 ;  /* 0x8000004d544d7221 */ /* 0x000fe20000010000 */
[----:B------:R-:W-:Y:S01]  /*3710*/  FSEL R74, R68, RZ, P6 ;  /* 0x000000ff444a7208 */ /* 0x000fe20003000000 */
[----:B------:R-:W-:Y:S01]  /*3720*/  FMUL.FTZ R68, R209, UR6 ;  /* 0x00000006d1447c20 */ /* 0x000fe20008410000 */
[----:B------:R-:W-:Y:S01]  /*3730*/  LOP3.LUT P4, RZ, R163, 0xff00, RZ, 0xc0, !PT ;  /* 0x0000ff00a3ff7812 */ /* 0x000fe2000788c0ff */
[----:B------:R-:W-:Y:S01]  /*3740*/  FADD.FTZ R69, R78, -R69 ;  /* 0x800000454e457221 */ /* 0x000fe20000010000 */
[----:B------:R-:W-:Y:S01]  /*3750*/  F2FP.F16.F32.PACK_AB R79, R76, R79 ;  /* 0x0000004f4c4f723e */ /* 0x000fe200000000ff */
[----:B------:R-:W-:Y:S01]  /*3760*/  FMUL.FTZ R76, R186, R85 ;  /* 0x00000055ba4c7220 */ /* 0x000fe20000410000 */
[----:B------:R-:W-:Y:S01]  /*3770*/  FSEL R78, R68, RZ, P4 ;  /* 0x000000ff444e7208 */ /* 0x000fe20002000000 */
[C---:B------:R-:W-:Y:S01]  /*3780*/  FMUL.FTZ R69, R186.reuse, R69 ;  /* 0x00000045ba457220 */ /* 0x040fe20000410000 */
[----:B------:R-:W-:Y:S01]  /*3790*/  LOP3.LUT P4, RZ, R145, 0xff00, RZ, 0xc0, !PT ;  /* 0x0000ff0091ff7812 */ /* 0x000fe2000788c0ff */
[----:B------:R-:W-:Y:S01]  /*37a0*/  FMUL.FTZ R77, R186, R77 ;  /* 0x0000004dba4d7220 */ /* 0x000fe20000410000 */
[----:B------:R-:W-:Y:S01]  /*37b0*/  F2FP.F16.F32.PACK_AB R71, R72, R71 ;  /* 0x000000474847723e */ /* 0x000fe200000000ff */
[----:B------:R-:W-:Y:S01]  /*37c0*/  FMUL.FTZ R72, R69, UR6 ;  /* 0x0000000645487c20 */ /* 0x000fe20008410000 */
[----:B------:R-:W-:Y:S01]  /*37d0*/  FSEL R83, R68, RZ, P4 ;  /* 0x000000ff44537208 */ /* 0x000fe20002000000 */
[----:B------:R-:W-:Y:S01]  /*37e0*/  FMUL.FTZ R68, R186, R81 ;  /* 0x00000051ba447220 */ /* 0x000fe20000410000 */
[----:B------:R-:W-:-:S02]  /*37f0*/  LOP3.LUT P1, RZ, R162, 0xff0000, RZ, 0xc0, !PT ;  /* 0x00ff0000a2ff7812 */ /* 0x000fc4000782c0ff */
[----:B------:R-:W-:Y:S02]  /*3800*/  LOP3.LUT P4, RZ, R144, 0xff0000, RZ, 0xc0, !PT ;  /* 0x00ff000090ff7812 */ /* 0x000fe4000788c0ff */
[C---:B------:R-:W-:Y:S01]  /*3810*/  F2FP.F16.F32.PACK_AB R69, R76.reuse, R69 ;  /* 0x000000454c45723e */ /* 0x040fe200000000ff */
[----:B------:R-:W-:Y:S01]  /*3820*/  FMUL.FTZ R76, R76, UR6 ;  /* 0x000000064c4c7c20 */ /* 0x000fe20008410000 */
[----:B------:R-:W-:Y:S02]  /*3830*/  LOP3.LUT P2, RZ, R162, 0xff000000, RZ, 0xc0, !PT ;  /* 0xff000000a2ff7812 */ /* 0x000fe4000784c0ff */
[----:B------:R-:W-:Y:S02]  /*3840*/  F2FP.F16.F32.PACK_AB R78, R78, R73 ;  /* 0x000000494e4e723e */ /* 0x000fe400000000ff */
[C---:B------:R-:W-:Y:S02]  /*3850*/  FSEL R80, R72.reuse, RZ, P1 ;  /* 0x000000ff48507208 */ /* 0x040fe40000800000 */
[----:B------:R-:W-:Y:S01]  /*3860*/  FSEL R73, R72, RZ, P4 ;  /* 0x000000ff48497208 */ /* 0x000fe20002000000 */
[C---:B------:R-:W-:Y:S01]  /*3870*/  FMUL.FTZ R72, R68.reuse, UR6 ;  /* 0x0000000644487c20 */ /* 0x040fe20008410000 */
[----:B------:R-:W-:Y:S01]  /*3880*/  F2FP.F16.F32.PACK_AB R68, R68, R77 ;  /* 0x0000004d4444723e */ /* 0x000fe200000000ff */
[----:B------:R-:W-:Y:S01]  /*3890*/  FMUL.FTZ R77, R77, UR6 ;  /* 0x000000064d4d7c20 */ /* 0x000fe20008410000 */
[----:B------:R-:W-:-:S02]  /*38a0*/  LOP3.LUT P5, RZ, R162, 0xff00, RZ, 0xc0, !PT ;  /* 0x0000ff00a2ff7812 */ /* 0x000fc400078ac0ff */
[C---:B------:R-:W-:Y:S02]  /*38b0*/  LOP3.LUT P1, RZ, R144.reuse, 0xff000000, RZ, 0xc0, !PT ;  /* 0xff00000090ff7812 */ /* 0x040fe4000782c0ff */
[----:B------:R-:W-:Y:S02]  /*38c0*/  LOP3.LUT P4, RZ, R144, 0xff00, RZ, 0xc0, !PT ;  /* 0x0000ff0090ff7812 */ /* 0x000fe4000788c0ff */
[----:B------:R-:W-:Y:S02]  /*38d0*/  FSEL R85, R76, RZ, P2 ;  /* 0x000000ff4c557208 */ /* 0x000fe40001000000 */
[----:B------:R-:W-:Y:S02]  /*38e0*/  LOP3.LUT P6, RZ, R162, 0xff, RZ, 0xc0, !PT ;  /* 0x000000ffa2ff7812 */ /* 0x000fe400078cc0ff */
[----:B------:R-:W-:Y:S02]  /*38f0*/  LOP3.LUT P2, RZ, R144, 0xff, RZ, 0xc0, !PT ;  /* 0x000000ff90ff7812 */ /* 0x000fe4000784c0ff */
[----:B------:R-:W-:-:S02]  /*3900*/  F2FP.F16.F32.PACK_AB R74, R83, R74 ;  /* 0x0000004a534a723e */ /* 0x000fc400000000ff */
[----:B------:R-:W-:Y:S02]  /*3910*/  FSEL R82, R76, RZ, P1 ;  /* 0x000000ff4c527208 */ /* 0x000fe40000800000 */
[C---:B------:R-:W-:Y:S02]  /*3920*/  FSEL R81, R72.reuse, RZ, P5 ;  /* 0x000000ff48517208 */ /* 0x040fe40002800000 */
[----:B------:R-:W-:Y:S02]  /*3930*/  FSEL R83, R72, RZ, P4 ;  /* 0x000000ff48537208 */ /* 0x000fe40002000000 */
[C---:B------:R-:W-:Y:S02]  /*3940*/  FSEL R72, R77.reuse, RZ, P2 ;  /* 0x000000ff4d487208 */ /* 0x040fe40001000000 */
        /* <DEDUP_REMOVED lines=8> */
.L_x_1037:
[----:B------:R-:W-:-:S04]  /*39d0*/  UISETP.NE.U32.AND UP0, UPT, UR4, URZ, UPT ;  /* 0x000000ff0400728c */ /* 0x000fc8000bf05070 */
[----:B------:R-:W-:-:S09]  /*39e0*/  UISETP.NE.AND.EX UP0, UPT, UR5, URZ, UPT, UP0 ;  /* 0x000000ff0500728c */ /* 0x000fd2000bf05300 */
[----:B------:R-:W-:Y:S05]  /*39f0*/  BRA.U UP0, `(.L_x_1039) ;  /* 0x00000005004c7547 */ /* 0x000fea000b800000 */
[-CC-:B------:R-:W-:Y:S01]  /*3a00*/  FFMA.FTZ R210, R210, R106.reuse, R103.reuse ;  /* 0x0000006ad2d27223 */ /* 0x180fe20000010067 */
[--C-:B-----5:R-:W-:Y:S01]  /*3a10*/  HADD2.F32 R73, -RZ, R55.reuse.H0_H0 ;  /* 0x20000037ff497230 */ /* 0x120fe20000004100 */
[----:B------:R-:W-:Y:S01]  /*3a20*/  LOP3.LUT P6, RZ, R163, 0xff0000, RZ, 0xc0, !PT ;  /* 0x00ff0000a3ff7812 */ /* 0x000fe200078cc0ff */
[-CC-:B------:R-:W-:Y:S01]  /*3a30*/  FFMA.FTZ R208, R208, R106.reuse, R103.reuse ;  /* 0x0000006ad0d07223 */ /* 0x180fe20000010067 */
[----:B------:R-:W-:Y:S01]  /*3a40*/  FADD.FTZ R211, R211, -R210 ;  /* 0x800000d2d3d37221 */ /* 0x000fe20000010000 */
[----:B------:R-:W-:Y:S01]  /*3a50*/  LOP3.LUT P4, RZ, R145, 0xff0000, RZ, 0xc0, !PT ;  /* 0x00ff000091ff7812 */ /* 0x000fe2000788c0ff */
[-C--:B------:R-:W-:Y:S01]  /*3a60*/  FFMA.FTZ R212, R212, R106.reuse, R103 ;  /* 0x0000006ad4d47223 */ /* 0x080fe20000010067 */
[----:B------:R-:W-:Y:S01]  /*3a70*/  FADD.FTZ R209, R209, -R208 ;  /* 0x800000d0d1d17221 */ /* 0x000fe20000010000 */
[----:B------:R-:W-:Y:S01]  /*3a80*/  FFMA.FTZ R73, R186, R211, R73 ;  /* 0x000000d3ba497223 */ /* 0x000fe20000010049 */
[----:B------:R-:W-:Y:S02]  /*3a90*/  HADD2.F32 R74, -RZ, R55.H1_H1 ;  /* 0x30000037ff4a7230 */ /* 0x000fe40000004100 */
[----:B------:R-:W-:Y:S01]  /*3aa0*/  FFMA.FTZ R76, R76, R106, R103 ;  /* 0x0000006a4c4c7223 */ /* 0x000fe20000010067 */
[----:B------:R-:W-:Y:S01]  /*3ab0*/  FADD.FTZ R213, R213, -R212 ;  /* 0x800000d4d5d57221 */ /* 0x000fe20000010000 */
[----:B------:R-:W-:Y:S01]  /*3ac0*/  FMUL.FTZ R73, R73, UR6 ;  /* 0x0000000649497c20 */ /* 0x000fe20008410000 */
[----:B------:R-:W-:-:S02]  /*3ad0*/  HADD2.F32 R72, -RZ, R54.H0_H0 ;  /* 0x20000036ff487230 */ /* 0x000fc40000004100 */
[----:B------:R-:W-:Y:S01]  /*3ae0*/  FADD.FTZ R207, R207, -R76 ;  /* 0x8000004ccfcf7221 */ /* 0x000fe20000010000 */
[----:B------:R-:W-:Y:S01]  /*3af0*/  FFMA.FTZ R74, R186, R213, R74 ;  /* 0x000000d5ba4a7223 */ /* 0x000fe2000001004a */
[--C-:B------:R-:W-:Y:S01]  /*3b00*/  HADD2.F32 R79, -RZ, R53.reuse.H0_H0 ;  /* 0x20000035ff4f7230 */ /* 0x100fe20000004100 */
[C---:B------:R-:W-:Y:S01]  /*3b10*/  FSEL R87, R73.reuse, RZ, P6 ;  /* 0x000000ff49577208 */ /* 0x040fe20003000000 */
[-C--:B------:R-:W-:Y:S01]  /*3b20*/  FFMA.FTZ R80, R80, R106.reuse, R103 ;  /* 0x0000006a50507223 */ /* 0x080fe20000010067 */
[----:B------:R-:W-:Y:S01]  /*3b30*/  FSEL R75, R73, RZ, P4 ;  /* 0x000000ff494b7208 */ /* 0x000fe20002000000 */
[----:B------:R-:W-:Y:S01]  /*3b40*/  HADD2.F32 R73, -RZ, R54.H1_H1 ;  /* 0x30000036ff497230 */ /* 0x000fe20000004100 */
[----:B------:R-:W-:Y:S01]  /*3b50*/  ISETP.GE.U32.AND P2, PT, R144, RZ, PT ;  /* 0x000000ff9000720c */ /* 0x000fe20003f46070 */
[----:B------:R-:W-:Y:S01]  /*3b60*/  FFMA.FTZ R72, R186, R207, R72 ;  /* 0x000000cfba487223 */ /* 0x000fe20000010048 */
[----:B------:R-:W-:Y:S01]  /*3b70*/  ISETP.GE.U32.AND P1, PT, R162, RZ, PT ;  /* 0x000000ffa200720c */ /* 0x000fe20003f26070 */
[----:B------:R-:W-:Y:S01]  /*3b80*/  FMUL.FTZ R76, R74, UR6 ;  /* 0x000000064a4c7c20 */ /* 0x000fe20008410000 */
[----:B------:R-:W-:Y:S01]  /*3b90*/  FFMA.FTZ R209, R186, R209, R73 ;  /* 0x000000d1bad17223 */ /* 0x000fe20000010049 */
[-CC-:B------:R-:W-:Y:S01]  /*3ba0*/  FFMA.FTZ R73, R82, R106.reuse, R103.reuse ;  /* 0x0000006a52497223 */ /* 0x180fe20000010067 */
[----:B------:R-:W-:Y:S01]  /*3bb0*/  ISETP.GE.U32.AND.EX P2, PT, R145, 0x1000000, PT, P2 ;  /* 0x010000009100780c */ /* 0x000fe20003f46120 */
[----:B------:R-:W-:Y:S01]  /*3bc0*/  FFMA.FTZ R86, R86, R106, R103 ;  /* 0x0000006a56567223 */ /* 0x000fe20000010067 */
[----:B------:R-:W-:Y:S01]  /*3bd0*/  FMUL.FTZ R209, R209, UR6 ;  /* 0x00000006d1d17c20 */ /* 0x000fe20008410000 */
[----:B------:R-:W-:Y:S01]  /*3be0*/  FADD.FTZ R73, R78, -R73 ;  /* 0x800000494e497221 */ /* 0x000fe20000010000 */
[----:B------:R-:W-:Y:S01]  /*3bf0*/  ISETP.GE.U32.AND.EX P1, PT, R163, 0x1000000, PT, P1 ;  /* 0x01000000a300780c */ /* 0x000fe20003f26110 */
[----:B------:R-:W-:Y:S01]  /*3c00*/  FADD.FTZ R85, R85, -R80 ;  /* 0x8000005055557221 */ /* 0x000fe20000010000 */
[----:B------:R-:W-:Y:S01]  /*3c10*/  LOP3.LUT P4, RZ, R163, 0xff00, RZ, 0xc0, !PT ;  /* 0x0000ff00a3ff7812 */ /* 0x000fe2000788c0ff */
[----:B------:R-:W-:Y:S01]  /*3c20*/  FFMA.FTZ R79, R186, R73, R79 ;  /* 0x00000049ba4f7223 */ /* 0x000fe2000001004f */
[----:B------:R-:W-:-:S02]  /*3c30*/  HADD2.F32 R73, -RZ, R53.H1_H1 ;  /* 0x30000035ff497230 */ /* 0x000fc40000004100 */
[----:B------:R-:W-:Y:S01]  /*3c40*/  FMUL.FTZ R74, R72, UR6 ;  /* 0x00000006484a7c20 */ /* 0x000fe20008410000 */
[----:B------:R-:W-:Y:S01]  /*3c50*/  FFMA.FTZ R77, R77, R106, R103 ;  /* 0x0000006a4d4d7223 */ /* 0x000fe20000010067 */
[C---:B------:R-:W-:Y:S01]  /*3c60*/  FSEL R72, R76.reuse, RZ, P2 ;  /* 0x000000ff4c487208 */ /* 0x040fe20001000000 */
[--C-:B------:R-:W-:Y:S01]  /*3c70*/  HADD2.F32 R78, -RZ, R52.reuse.H1_H1 ;  /* 0x30000034ff4e7230 */ /* 0x100fe20000004100 */
[----:B------:R-:W-:Y:S01]  /*3c80*/  LOP3.LUT P5, RZ, R163, 0xff, RZ, 0xc0, !PT ;  /* 0x000000ffa3ff7812 */ /* 0x000fe200078ac0ff */
[----:B------:R-:W-:Y:S01]  /*3c90*/  FADD.FTZ R81, R81, -R86 ;  /* 0x8000005651517221 */ /* 0x000fe20000010000 */
[----:B------:R-:W-:Y:S01]  /*3ca0*/  FSEL R208, R76, RZ, P1 ;  /* 0x000000ff4cd07208 */ /* 0x000fe20000800000 */
[----:B------:R-:W-:Y:S01]  /*3cb0*/  HADD2.F32 R76, -RZ, R52.H0_H0 ;  /* 0x20000034ff4c7230 */ /* 0x000fe20000004100 */
[----:B------:R-:W-:Y:S01]  /*3cc0*/  FSEL R80, R209, RZ, P4 ;  /* 0x000000ffd1507208 */ /* 0x000fe20002000000 */
[----:B------:R-:W-:Y:S01]  /*3cd0*/  FFMA.FTZ R85, R186, R85, R73 ;  /* 0x00000055ba557223 */ /* 0x000fe20000010049 */
[C---:B------:R-:W-:Y:S01]  /*3ce0*/  LOP3.LUT P6, RZ, R145.reuse, 0xff, RZ, 0xc0, !PT ;  /* 0x000000ff91ff7812 */ /* 0x040fe200078cc0ff */
[----:B------:R-:W-:Y:S01]  /*3cf0*/  FADD.FTZ R77, R84, -R77 ;  /* 0x8000004d544d7221 */ /* 0x000fe20000010000 */
[----:B------:R-:W-:Y:S01]  /*3d00*/  LOP3.LUT P4, RZ, R145, 0xff00, RZ, 0xc0, !PT ;  /* 0x0000ff0091ff7812 */ /* 0x000fe2000788c0ff */
[----:B------:R-:W-:Y:S01]  /*3d10*/  FFMA.FTZ R81, R186, R81, R78 ;  /* 0x00000051ba517223 */ /* 0x000fe2000001004e */
[----:B------:R-:W-:Y:S01]  /*3d20*/  F2FP.F16.F32.PACK_AB R75, R72, R75 ;  /* 0x0000004b484b723e */ /* 0x000fe200000000ff */
[----:B------:R-:W-:Y:S01]  /*3d30*/  FMUL.FTZ R72, R79, UR6 ;  /* 0x000000064f487c20 */ /* 0x000fe20008410000 */
[----:B------:R-:W-:Y:S01]  /*3d40*/  FSEL R83, R74, RZ, P5 ;  /* 0x000000ff4a537208 */ /* 0x000fe20002800000 */
[----:B------:R-:W-:Y:S01]  /*3d50*/  FMUL.FTZ R85, R85, UR6 ;  /* 0x0000000655557c20 */ /* 0x000fe20008410000 */
[----:B------:R-:W-:Y:S01]  /*3d60*/  LOP3.LUT P1, RZ, R162, 0xff0000, RZ, 0xc0, !PT ;  /* 0x00ff0000a2ff7812 */ /* 0x000fe2000782c0ff */
[----:B------:R-:W-:Y:S01]  /*3d70*/  FFMA.FTZ R76, R186, R77, R76 ;  /* 0x0000004dba4c7223 */ /* 0x000fe2000001004c */
[----:B------:R-:W-:Y:S01]  /*3d80*/  FSEL R74, R74, RZ, P6 ;  /* 0x000000ff4a4a7208 */ /* 0x000fe20003000000 */
[----:B------:R-:W-:Y:S01]  /*3d90*/  FMUL.FTZ R81, R81, UR6 ;  /* 0x0000000651517c20 */ /* 0x000fe20008410000 */
[----:B------:R-:W-:Y:S01]  /*3da0*/  FSEL R73, R209, RZ, P4 ;  /* 0x000000ffd1497208 */ /* 0x000fe20002000000 */
[----:B------:R-:W-:Y:S01]  /*3db0*/  FMUL.FTZ R77, R76, UR6 ;  /* 0x000000064c4d7c20 */ /* 0x000fe20008410000 */
[----:B------:R-:W-:-:S02]  /*3dc0*/  LOP3.LUT P2, RZ, R162, 0xff000000, RZ, 0xc0, !PT ;  /* 0xff000000a2ff7812 */ /* 0x000fc4000784c0ff */
[----:B------:R-:W-:Y:S02]  /*3dd0*/  LOP3.LUT P4, RZ, R144, 0xff0000, RZ, 0xc0, !PT ;  /* 0x00ff000090ff7812 */ /* 0x000fe4000788c0ff */
[----:B------:R-:W-:Y:S02]  /*3de0*/  F2FP.F16.F32.PACK_AB R79, R208, R87 ;  /* 0x00000057d04f723e */ /* 0x000fe400000000ff */
[----:B------:R-:W-:Y:S02]  /*3df0*/  F2FP.F16.F32.PACK_AB R74, R73, R74 ;  /* 0x0000004a494a723e */ /* 0x000fe400000000ff */
[----:B------:R-:W-:Y:S02]  /*3e00*/  FSEL R82, R72, RZ, P1 ;  /* 0x000000ff48527208 */ /* 0x000fe40000800000 */
[----:B------:R-:W-:Y:S02]  /*3e10*/  LOP3.LUT P5, RZ, R162, 0xff00, RZ, 0xc0, !PT ;  /* 0x0000ff00a2ff7812 */ /* 0x000fe400078ac0ff */
[----:B------:R-:W-:-:S02]  /*3e20*/  LOP3.LUT P1, RZ, R144, 0xff000000, RZ, 0xc0, !PT ;  /* 0xff00000090ff7812 */ /* 0x000fc4000782c0ff */
[----:B------:R-:W-:Y:S02]  /*3e30*/  FSEL R73, R72, RZ, P4 ;  /* 0x000000ff48497208 */ /* 0x000fe40002000000 */
[----:B------:R-:W-:Y:S02]  /*3e40*/  FSEL R87, R85, RZ, P2 ;  /* 0x000000ff55577208 */ /* 0x000fe40001000000 */
[----:B------:R-:W-:Y:S02]  /*3e50*/  LOP3.LUT P6, RZ, R162, 0xff, RZ, 0xc0, !PT ;  /* 0x000000ffa2ff7812 */ /* 0x000fe400078cc0ff */
[C---:B------:R-:W-:Y:S02]  /*3e60*/  LOP3.LUT P4, RZ, R144.reuse, 0xff00, RZ, 0xc0, !PT ;  /* 0x0000ff0090ff7812 */ /* 0x040fe4000788c0ff */
        /* <DEDUP_REMOVED lines=10> */
[----:B------:R-:W-:Y:S01]  /*3f10*/  F2FP.F16.F32.PACK_AB R76, R83, R80 ;  /* 0x00000050534c723e */ /* 0x000fe200000000ff */
[----:B------:R-:W-:Y:S06]  /*3f20*/  BRA `(.L_x_1035) ;  /* 0x0000000400587947 */ /* 0x000fec0003800000 */
.L_x_1039:
[-CC-:B------:R-:W-:Y:S01]  /*3f30*/  FFMA.FTZ R212, R212, R106.reuse, R103.reuse ;  /* 0x0000006ad4d47223 */ /* 0x180fe20000010067 */
[-CC-:B------:R-:W-:Y:S01]  /*3f40*/  FFMA.FTZ R210, R210, R106.reuse, R103.reuse ;  /* 0x0000006ad2d27223 */ /* 0x180fe20000010067 */
[--C-:B-----5:R-:W-:Y:S02]  /*3f50*/  HADD2.F32 R70, -RZ, R55.reuse.H1_H1 ;  /* 0x30000037ff467230 */ /* 0x120fe40000004100 */
[----:B------:R-:W-:Y:S01]  /*3f60*/  FFMA.FTZ R76, R76, R106, R103 ;  /* 0x0000006a4c4c7223 */ /* 0x000fe20000010067 */
[----:B------:R-:W-:Y:S01]  /*3f70*/  FADD.FTZ R213, R213, -R212 ;  /* 0x800000d4d5d57221 */ /* 0x000fe20000010000 */
[----:B------:R-:W-:Y:S02]  /*3f80*/  HADD2.F32 R69, -RZ, R55.H0_H0 ;  /* 0x20000037ff457230 */ /* 0x000fe40000004100 */
[----:B------:R-:W-:Y:S01]  /*3f90*/  FADD.FTZ R211, R211, -R210 ;  /* 0x800000d2d3d37221 */ /* 0x000fe20000010000 */
[----:B------:R-:W-:Y:S01]  /*3fa0*/  ISETP.GE.U32.AND P1, PT, R162, RZ, PT ;  /* 0x000000ffa200720c */ /* 0x000fe20003f26070 */
[----:B------:R-:W-:Y:S01]  /*3fb0*/  FFMA.FTZ R210, R186, R213, R70 ;  /* 0x000000d5bad27223 */ /* 0x000fe20000010046 */
[----:B------:R-:W-:Y:S01]  /*3fc0*/  ISETP.GE.U32.AND P2, PT, R144, RZ, PT ;  /* 0x000000ff9000720c */ /* 0x000fe20003f46070 */
[----:B------:R-:W-:Y:S01]  /*3fd0*/  FFMA.FTZ R211, R186, R211, R69 ;  /* 0x000000d3bad37223 */ /* 0x000fe20000010045 */
[----:B------:R-:W-:-:S02]  /*3fe0*/  HADD2.F32 R68, -RZ, R54.H0_H0 ;  /* 0x20000036ff447230 */ /* 0x000fc40000004100 */
[----:B------:R-:W-:Y:S01]  /*3ff0*/  FMUL.FTZ R69, R210, UR6 ;  /* 0x00000006d2457c20 */ /* 0x000fe20008410000 */
[----:B------:R-:W-:Y:S01]  /*4000*/  FADD.FTZ R207, R207, -R76 ;  /* 0x8000004ccfcf7221 */ /* 0x000fe20000010000 */
[----:B------:R-:W-:Y:S01]  /*4010*/  ISETP.GE.U32.AND.EX P1, PT, R163, 0x1000000, PT, P1 ;  /* 0x01000000a300780c */ /* 0x000fe20003f26110 */
[-CC-:B------:R-:W-:Y:S01]  /*4020*/  FFMA.FTZ R208, R208, R106.reuse, R103.reuse ;  /* 0x0000006ad0d07223 */ /* 0x180fe20000010067 */
[----:B------:R-:W-:Y:S01]  /*4030*/  ISETP.GE.U32.AND.EX P2, PT, R145, 0x1000000, PT, P2 ;  /* 0x010000009100780c */ /* 0x000fe20003f46120 */
[----:B------:R-:W-:Y:S01]  /*4040*/  FFMA.FTZ R207, R186, R207, R68 ;  /* 0x000000cfbacf7223 */ /* 0x000fe20000010044 */
[----:B------:R-:W-:Y:S01]  /*4050*/  FSEL R212, R69, RZ, P1 ;  /* 0x000000ff45d47208 */ /* 0x000fe20000800000 */
[----:B------:R-:W-:Y:S01]  /*4060*/  FMUL.FTZ R68, R211, UR6 ;  /* 0x00000006d3447c20 */ /* 0x000fe20008410000 */
[----:B------:R-:W-:Y:S01]  /*4070*/  FSEL R214, R69, RZ, P2 ;  /* 0x000000ff45d67208 */ /* 0x000fe20001000000 */
[-C--:B------:R-:W-:Y:S01]  /*4080*/  FFMA.FTZ R69, R82, R106.reuse, R103 ;  /* 0x0000006a52457223 */ /* 0x080fe20000010067 */
[----:B------:R-:W-:Y:S01]  /*4090*/  HADD2.F32 R71, -RZ, R54.H1_H1 ;  /* 0x30000036ff477230 */ /* 0x000fe20000004100 */
[----:B------:R-:W-:Y:S01]  /*40a0*/  LOP3.LUT P6, RZ, R163, 0xff0000, RZ, 0xc0, !PT ;  /* 0x00ff0000a3ff7812 */ /* 0x000fe200078cc0ff */
[----:B------:R-:W-:Y:S01]  /*40b0*/  FADD.FTZ R209, R209, -R208 ;  /* 0x800000d0d1d17221 */ /* 0x000fe20000010000 */
[----:B------:R-:W-:Y:S01]  /*40c0*/  LOP3.LUT P4, RZ, R145, 0xff0000, RZ, 0xc0, !PT ;  /* 0x00ff000091ff7812 */ /* 0x000fe2000788c0ff */
[----:B------:R-:W-:Y:S01]  /*40d0*/  FADD.FTZ R69, R78, -R69 ;  /* 0x800000454e457221 */ /* 0x000fe20000010000 */
[----:B------:R-:W-:Y:S01]  /*40e0*/  FSEL R79, R68, RZ, P6 ;  /* 0x000000ff444f7208 */ /* 0x000fe20003000000 */
[----:B------:R-:W-:Y:S01]  /*40f0*/  FFMA.FTZ R78, R186, R209, R71 ;  /* 0x000000d1ba4e7223 */ /* 0x000fe20000010047 */
[----:B------:R-:W-:Y:S01]  /*4100*/  FSEL R83, R68, RZ, P4 ;  /* 0x000000ff44537208 */ /* 0x000fe20002000000 */
[----:B------:R-:W-:Y:S01]  /*4110*/  FMUL.FTZ R68, R207, UR6 ;  /* 0x00000006cf447c20 */ /* 0x000fe20008410000 */
[----:B------:R-:W-:Y:S01]  /*4120*/  LOP3.LUT P5, RZ, R163, 0xff, RZ, 0xc0, !PT ;  /* 0x000000ffa3ff7812 */ /* 0x000fe200078ac0ff */
[-CC-:B------:R-:W-:Y:S01]  /*4130*/  FFMA.FTZ R80, R80, R106.reuse, R103.reuse ;  /* 0x0000006a50507223 */ /* 0x180fe20000010067 */
[----:B------:R-:W-:Y:S01]  /*4140*/  LOP3.LUT P6, RZ, R145, 0xff, RZ, 0xc0, !PT ;  /* 0x000000ff91ff7812 */ /* 0x000fe200078cc0ff */
[-CC-:B------:R-:W-:Y:S01]  /*4150*/  FFMA.FTZ R77, R77, R106.reuse, R103.reuse ;  /* 0x0000006a4d4d7223 */ /* 0x180fe20000010067 */
[----:B------:R-:W-:Y:S01]  /*4160*/  FMUL.FTZ R75, R78, UR6 ;  /* 0x000000064e4b7c20 */ /* 0x000fe20008410000 */
[----:B------:R-:W-:Y:S01]  /*4170*/  FFMA.FTZ R86, R86, R106, R103 ;  /* 0x0000006a56567223 */ /* 0x000fe20000010067 */
[----:B------:R-:W-:Y:S01]  /*4180*/  LOP3.LUT P4, RZ, R163, 0xff00, RZ, 0xc0, !PT ;  /* 0x0000ff00a3ff7812 */ /* 0x000fe2000788c0ff */
[--C-:B------:R-:W-:Y:S01]  /*4190*/  HADD2.F32 R71, -RZ, R53.reuse.H0_H0 ;  /* 0x20000035ff477230 */ /* 0x100fe20000004100 */
[C---:B------:R-:W-:Y:S01]  /*41a0*/  FSEL R73, R68.reuse, RZ, P5 ;  /* 0x000000ff44497208 */ /* 0x040fe20002800000 */
[----:B------:R-:W-:Y:S01]  /*41b0*/  HADD2.F32 R72, -RZ, R53.H1_H1 ;  /* 0x30000035ff487230 */ /* 0x000fe20000004100 */
[----:B------:R-:W-:Y:S01]  /*41c0*/  FSEL R74, R68, RZ, P6 ;  /* 0x000000ff444a7208 */ /* 0x000fe20003000000 */
[----:B------:R-:W-:Y:S01]  /*41d0*/  FADD.FTZ R85, R85, -R80 ;  /* 0x8000005055557221 */ /* 0x000fe20000010000 */
[----:B------:R-:W-:-:S02]  /*41e0*/  HADD2.F32 R68, -RZ, R52.H0_H0 ;  /* 0x20000034ff447230 */ /* 0x000fc40000004100 */
[----:B------:R-:W-:Y:S01]  /*41f0*/  FADD.FTZ R77, R84, -R77 ;  /* 0x8000004d544d7221 */ /* 0x000fe20000010000 */
[----:B------:R-:W-:Y:S02]  /*4200*/  HADD2.F32 R70, -RZ, R52.H1_H1 ;  /* 0x30000034ff467230 */ /* 0x000fe40000004100 */
[----:B------:R-:W-:Y:S01]  /*4210*/  FADD.FTZ R81, R81, -R86 ;  /* 0x8000005651517221 */ /* 0x000fe20000010000 */
[----:B------:R-:W-:Y:S01]  /*4220*/  FSEL R80, R75, RZ, P4 ;  /* 0x000000ff4b507208 */ /* 0x000fe20002000000 */
[C---:B------:R-:W-:Y:S01]  /*4230*/  FFMA.FTZ R69, R186.reuse, R69, R71 ;  /* 0x00000045ba457223 */ /* 0x040fe20000010047 */
[----:B------:R-:W-:Y:S01]  /*4240*/  LOP3.LUT P4, RZ, R145, 0xff00, RZ, 0xc0, !PT ;  /* 0x0000ff0091ff7812 */ /* 0x000fe2000788c0ff */
[C---:B------:R-:W-:Y:S01]  /*4250*/  FFMA.FTZ R76, R186.reuse, R85, R72 ;  /* 0x00000055ba4c7223 */ /* 0x040fe20000010048 */
[C---:B------:R-:W-:Y:S01]  /*4260*/  FFMA.FTZ R77, R186.reuse, R77, R68 ;  /* 0x0000004dba4d7223 */ /* 0x040fe20000010044 */
[----:B------:R-:W-:Y:S01]  /*4270*/  FFMA.FTZ R68, R186, R81, R70 ;  /* 0x00000051ba447223 */ /* 0x000fe20000010046 */
[----:B------:R-:W-:Y:S01]  /*4280*/  FSEL R81, R75, RZ, P4 ;  /* 0x000000ff4b517208 */ /* 0x000fe20002000000 */
[----:B------:R-:W-:Y:S01]  /*4290*/  FMUL.FTZ R72, R69, UR6 ;  /* 0x0000000645487c20 */ /* 0x000fe20008410000 */
[----:B------:R-:W-:-:S02]  /*42a0*/  LOP3.LUT P1, RZ, R162, 0xff0000, RZ, 0xc0, !PT ;  /* 0x00ff0000a2ff7812 */ /* 0x000fc4000782c0ff */
[----:B------:R-:W-:Y:S02]  /*42b0*/  LOP3.LUT P4, RZ, R144, 0xff0000, RZ, 0xc0, !PT ;  /* 0x00ff000090ff7812 */ /* 0x000fe4000788c0ff */
[C---:B------:R-:W-:Y:S01]  /*42c0*/  F2FP.F16.F32.PACK_AB R69, R76.reuse, R69 ;  /* 0x000000454c45723e */ /* 0x040fe200000000ff */
[----:B------:R-:W-:Y:S01]  /*42d0*/  FMUL.FTZ R76, R76, UR6 ;  /* 0x000000064c4c7c20 */ /* 0x000fe20008410000 */
[----:B------:R-:W-:Y:S02]  /*42e0*/  F2FP.F16.F32.PACK_AB R70, R78, R207 ;  /* 0x000000cf4e46723e */ /* 0x000fe400000000ff */
[----:B------:R-:W-:Y:S02]  /*42f0*/  LOP3.LUT P2, RZ, R162, 0xff000000, RZ, 0xc0, !PT ;  /* 0xff000000a2ff7812 */ /* 0x000fe4000784c0ff */
[----:B------:R-:W-:Y:S02]  /*4300*/  F2FP.F16.F32.PACK_AB R78, R80, R73 ;  /* 0x00000049504e723e */ /* 0x000fe400000000ff */
[----:B------:R-:W-:-:S02]  /*4310*/  FSEL R80, R72, RZ, P1 ;  /* 0x000000ff48507208 */ /* 0x000fc40000800000 */
[----:B------:R-:W-:Y:S01]  /*4320*/  FSEL R73, R72, RZ, P4 ;  /* 0x000000ff48497208 */ /* 0x000fe20002000000 */
[C---:B------:R-:W-:Y:S01]  /*4330*/  FMUL.FTZ R72, R68.reuse, UR6 ;  /* 0x0000000644487c20 */ /* 0x040fe20008410000 */
[----:B------:R-:W-:Y:S01]  /*4340*/  F2FP.F16.F32.PACK_AB R68, R68, R77 ;  /* 0x0000004d4444723e */ /* 0x000fe200000000ff */
[----:B------:R-:W-:Y:S01]  /*4350*/  FMUL.FTZ R77, R77, UR6 ;  /* 0x000000064d4d7c20 */ /* 0x000fe20008410000 */
[----:B------:R-:W-:Y:S02]  /*4360*/  LOP3.LUT P5, RZ, R162, 0xff00, RZ, 0xc0, !PT ;  /* 0x0000ff00a2ff7812 */ /* 0x000fe400078ac0ff */
[C---:B------:R-:W-:Y:S02]  /*4370*/  LOP3.LUT P1, RZ, R144.reuse, 0xff000000, RZ, 0xc0, !PT ;  /* 0xff00000090ff7812 */ /* 0x040fe4000782c0ff */
[----:B------:R-:W-:Y:S02]  /*4380*/  LOP3.LUT P4, RZ, R144, 0xff00, RZ, 0xc0, !PT ;  /* 0x0000ff0090ff7812 */ /* 0x000fe4000788c0ff */
[----:B------:R-:W-:-:S02]  /*4390*/  FSEL R85, R76, RZ, P2 ;  /* 0x000000ff4c557208 */ /* 0x000fc40001000000 */
[----:B------:R-:W-:Y:S02]  /*43a0*/  LOP3.LUT P6, RZ, R162, 0xff, RZ, 0xc0, !PT ;  /* 0x000000ffa2ff7812 */ /* 0x000fe400078cc0ff */
[----:B------:R-:W-:Y:S02]  /*43b0*/  LOP3.LUT P2, RZ, R144, 0xff, RZ, 0xc0, !PT ;  /* 0x000000ff90ff7812 */ /* 0x000fe4000784c0ff */
[----:B------:R-:W-:Y:S02]  /*43c0*/  F2FP.F16.F32.PACK_AB R75, R214, R83 ;  /* 0x00000053d64b723e */ /* 0x000fe400000000ff */
        /* <DEDUP_REMOVED lines=11> */
[----:B------:R-:W-:-:S07]  /*4480*/  F2FP.F16.F32.PACK_AB R76, R81, R76 ;  /* 0x0000004c514c723e */ /* 0x000fce00000000ff */
.L_x_1035:
        /* <DEDUP_REMOVED lines=18> */
[-CC-:B------:R-:W-:Y:S01]  /*45b0*/  FFMA.FTZ R202, R202, R106.reuse, R103.reuse ;  /* 0x0000006acaca7223 */ /* 0x180fe20000010067 */
[----:B0-----:R-:W-:Y:S02]  /*45c0*/  HADD2.F32 R71, -RZ, R59.H0_H0 ;  /* 0x2000003bff477230 */ /* 0x001fe40000004100 */
[-CC-:B------:R-:W-:Y:S01]  /*45d0*/  FFMA.FTZ R190, R190, R106.reuse, R103.reuse ;  /* 0x0000006abebe7223 */ /* 0x180fe20000010067 */
[----:B------:R-:W-:Y:S01]  /*45e0*/  FADD.FTZ R203, R203, -R192 ;  /* 0x800000c0cbcb7221 */ /* 0x000fe20000010000 */
[----:B------:R-:W-:Y:S02]  /*45f0*/  HADD2.F32 R68, -RZ, R57.H0_H0 ;  /* 0x20000039ff447230 */ /* 0x000fe40000004100 */
[----:B------:R-:W-:Y:S01]  /*4600*/  FADD.FTZ R197, R197, -R202 ;  /* 0x800000cac5c57221 */ /* 0x000fe20000010000 */
[----:B------:R-:W-:Y:S01]  /*4610*/  FFMA.FTZ R69, R198, R106, R103 ;  /* 0x0000006ac6457223 */ /* 0x000fe20000010067 */
[----:B------:R-:W-:Y:S01]  /*4620*/  FFMA.FTZ R71, R186, R203, R71 ;  /* 0x000000cbba477223 */ /* 0x000fe20000010047 */
[----:B------:R-:W-:-:S02]  /*4630*/  HADD2.F32 R74, -RZ, R59.H1_H1 ;  /* 0x3000003bff4a7230 */ /* 0x000fc40000004100 */
[----:B------:R-:W-:Y:S01]  /*4640*/  FFMA.FTZ R197, R186, R197, R68 ;  /* 0x000000c5bac57223 */ /* 0x000fe20000010044 */
[----:B------:R-:W-:Y:S01]  /*4650*/  FADD.FTZ R205, R205, -R190 ;  /* 0x800000becdcd7221 */ /* 0x000fe20000010000 */
[----:B------:R-:W-:Y:S01]  /*4660*/  FMUL.FTZ R68, R71, UR6 ;  /* 0x0000000647447c20 */ /* 0x000fe20008410000 */
[--C-:B------:R-:W-:Y:S01]  /*4670*/  HADD2.F32 R70, -RZ, R58.reuse.H0_H0 ;  /* 0x2000003aff467230 */ /* 0x100fe20000004100 */
[----:B------:R-:W-:Y:S01]  /*4680*/  LOP3.LUT P5, RZ, R155, 0xff0000, RZ, 0xc0, !PT ;  /* 0x00ff00009bff7812 */ /* 0x000fe200078ac0ff */
[----:B------:R-:W-:Y:S01]  /*4690*/  FADD.FTZ R69, R194, -R69 ;  /* 0x80000045c2457221 */ /* 0x000fe20000010000 */
[-CC-:B------:R-:W-:Y:S01]  /*46a0*/  FFMA.FTZ R196, R196, R106.reuse, R103.reuse ;  /* 0x0000006ac4c47223 */ /* 0x180fe20000010067 */
[----:B------:R-:W-:Y:S01]  /*46b0*/  FFMA.FTZ R84, R186, R205, R74 ;  /* 0x000000cdba547223 */ /* 0x000fe2000001004a */
[----:B------:R-:W-:Y:S01]  /*46c0*/  ISETP.GE.U32.AND P2, PT, R154, RZ, PT ;  /* 0x000000ff9a00720c */ /* 0x000fe20003f46070 */
[----:B------:R-:W-:Y:S01]  /*46d0*/  HADD2.F32 R72, -RZ, R58.H1_H1 ;  /* 0x3000003aff487230 */ /* 0x000fe20000004100 */
[----:B------:R-:W-:Y:S01]  /*46e0*/  LOP3.LUT P6, RZ, R143, 0xff0000, RZ, 0xc0, !PT ;  /* 0x00ff00008fff7812 */ /* 0x000fe200078cc0ff */
[----:B------:R-:W-:Y:S01]  /*46f0*/  FFMA.FTZ R75, R186, R69, R70 ;  /* 0x00000045ba4b7223 */ /* 0x000fe20000010046 */
[----:B------:R-:W-:Y:S01]  /*4700*/  FSEL R79, R68, RZ, P5 ;  /* 0x000000ff444f7208 */ /* 0x000fe20002800000 */
[----:B------:R-:W-:Y:S01]  /*4710*/  FADD.FTZ R173, R173, -R196 ;  /* 0x800000c4adad7221 */ /* 0x000fe20000010000 */
[----:B------:R-:W-:Y:S01]  /*4720*/  ISETP.GE.U32.AND P5, PT, R142, RZ, PT ;  /* 0x000000ff8e00720c */ /* 0x000fe20003fa6070 */
[----:B------:R-:W-:Y:S01]  /*4730*/  FMUL.FTZ R69, R84, UR6 ;  /* 0x0000000654457c20 */ /* 0x000fe20008410000 */
[----:B------:R-:W-:Y:S01]  /*4740*/  ISETP.GE.U32.AND.EX P2, PT, R155, 0x1000000, PT, P2 ;  /* 0x010000009b00780c */ /* 0x000fe20003f46120 */
[-CC-:B------:R-:W-:Y:S01]  /*4750*/  FFMA.FTZ R200, R200, R106.reuse, R103.reuse ;  /* 0x0000006ac8c87223 */ /* 0x180fe20000010067 */
[----:B------:R-:W-:Y:S01]  /*4760*/  FSEL R83, R68, RZ, P6 ;  /* 0x000000ff44537208 */ /* 0x000fe20003000000 */
[----:B------:R-:W-:Y:S01]  /*4770*/  FMUL.FTZ R68, R75, UR6 ;  /* 0x000000064b447c20 */ /* 0x000fe20008410000 */
[----:B------:R-:W-:Y:S01]  /*4780*/  ISETP.GE.U32.AND.EX P5, PT, R143, 0x1000000, PT, P5 ;  /* 0x010000008f00780c */ /* 0x000fe20003fa6150 */
[----:B------:R-:W-:Y:S01]  /*4790*/  FFMA.FTZ R82, R186, R173, R72 ;  /* 0x000000adba527223 */ /* 0x000fe20000010048 */
[----:B------:R-:W-:Y:S01]  /*47a0*/  LOP3.LUT P6, RZ, R155, 0xff, RZ, 0xc0, !PT ;  /* 0x000000ff9bff7812 */ /* 0x000fe200078cc0ff */
[----:B------:R-:W-:Y:S01]  /*47b0*/  HADD2.F32 R70, -RZ, R57.H1_H1 ;  /* 0x30000039ff467230 */ /* 0x000fe20000004100 */
[----:B------:R-:W-:Y:S01]  /*47c0*/  FSEL R86, R69, RZ, P2 ;  /* 0x000000ff45567208 */ /* 0x000fe20001000000 */
[----:B------:R-:W-:Y:S01]  /*47d0*/  FADD.FTZ R195, R195, -R200 ;  /* 0x800000c8c3c37221 */ /* 0x000fe20000010000 */
[----:B------:R-:W-:Y:S01]  /*47e0*/  LOP3.LUT P2, RZ, R143, 0xff, RZ, 0xc0, !PT ;  /* 0x000000ff8fff7812 */ /* 0x000fe2000784c0ff */
[-CC-:B------:R-:W-:Y:S01]  /*47f0*/  FFMA.FTZ R204, R204, R106.reuse, R103.reuse ;  /* 0x0000006acccc7223 */ /* 0x180fe20000010067 */
[----:B------:R-:W-:Y:S01]  /*4800*/  FSEL R162, R69, RZ, P5 ;  /* 0x000000ff45a27208 */ /* 0x000fe20002800000 */
[----:B------:R-:W-:Y:S01]  /*4810*/  FMUL.FTZ R69, R82, UR6 ;  /* 0x0000000652457c20 */ /* 0x000fe20008410000 */
[----:B------:R-:W-:Y:S01]  /*4820*/  FSEL R78, R68, RZ, P6 ;  /* 0x000000ff444e7208 */ /* 0x000fe20003000000 */
[----:B------:R-:W-:Y:S01]  /*4830*/  FFMA.FTZ R206, R206, R106, R103 ;  /* 0x0000006acece7223 */ /* 0x000fe20000010067 */
[----:B------:R-:W-:Y:S01]  /*4840*/  LOP3.LUT P5, RZ, R155, 0xff00, RZ, 0xc0, !PT ;  /* 0x0000ff009bff7812 */ /* 0x000fe200078ac0ff */
[----:B------:R-:W-:Y:S01]  /*4850*/  FFMA.FTZ R72, R186, R195, R70 ;  /* 0x000000c3ba487223 */ /* 0x000fe20000010046 */
[----:B------:R-:W-:Y:S01]  /*4860*/  LOP3.LUT P6, RZ, R143, 0xff00, RZ, 0xc0, !PT ;  /* 0x0000ff008fff7812 */ /* 0x000fe200078cc0ff */
[----:B------:R-:W-:Y:S01]  /*4870*/  FADD.FTZ R199, R199, -R204 ;  /* 0x800000ccc7c77221 */ /* 0x000fe20000010000 */
[----:B------:R-:W-:Y:S01]  /*4880*/  FSEL R76, R68, RZ, P2 ;  /* 0x000000ff444c7208 */ /* 0x000fe20001000000 */
[----:B------:R-:W-:-:S02]  /*4890*/  HADD2.F32 R68, -RZ, R56.H1_H1 ;  /* 0x30000038ff447230 */ /* 0x000fc40000004100 */
[----:B------:R-:W-:Y:S01]  /*48a0*/  FMUL.FTZ R70, R197, UR6 ;  /* 0x00000006c5467c20 */ /* 0x000fe20008410000 */
[----:B------:R-:W-:Y:S01]  /*48b0*/  FSEL R85, R69, RZ, P5 ;  /* 0x000000ff45557208 */ /* 0x000fe20002800000 */
[----:B------:R-:W-:Y:S01]  /*48c0*/  FADD.FTZ R201, R201, -R206 ;  /* 0x800000cec9c97221 */ /* 0x000fe20000010000 */
[----:B------:R-:W-:Y:S01]  /*48d0*/  FSEL R87, R69, RZ, P6 ;  /* 0x000000ff45577208 */ /* 0x000fe20003000000 */
[----:B------:R-:W-:Y:S01]  /*48e0*/  HADD2.F32 R69, -RZ, R56.H0_H0 ;  /* 0x20000038ff457230 */ /* 0x000fe20000004100 */
[----:B------:R-:W-:Y:S01]  /*48f0*/  LOP3.LUT P2, RZ, R154, 0xff0000, RZ, 0xc0, !PT ;  /* 0x00ff00009aff7812 */ /* 0x000fe2000784c0ff */
[----:B------:R-:W-:Y:S01]  /*4900*/  FMUL.FTZ R74, R72, UR6 ;  /* 0x00000006484a7c20 */ /* 0x000fe20008410000 */
[----:B------:R-:W-:Y:S01]  /*4910*/  LOP3.LUT P5, RZ, R142, 0xff0000, RZ, 0xc0, !PT ;  /* 0x00ff00008eff7812 */ /* 0x000fe200078ac0ff */
[----:B------:R-:W-:Y:S01]  /*4920*/  FFMA.FTZ R68, R186, R199, R68 ;  /* 0x000000c7ba447223 */ /* 0x000fe20000010044 */
[----:B------:R-:W-:Y:S01]  /*4930*/  LOP3.LUT P6, RZ, R154, 0xff000000, RZ, 0xc0, !PT ;  /* 0xff0000009aff7812 */ /* 0x000fe200078cc0ff */
[----:B------:R-:W-:Y:S01]  /*4940*/  FFMA.FTZ R201, R186, R201, R69 ;  /* 0x000000c9bac97223 */ /* 0x000fe20000010045 */
[----:B------:R-:W-:-:S02]  /*4950*/  FSEL R77, R70, RZ, P2 ;  /* 0x000000ff464d7208 */ /* 0x000fc40001000000 */
[----:B------:R-:W-:Y:S02]  /*4960*/  FSEL R73, R70, RZ, P5 ;  /* 0x000000ff46497208 */ /* 0x000fe40002800000 */
[----:B------:R-:W-:Y:S02]  /*4970*/  F2FP.F16.F32.PACK_AB R70, R82, R75 ;  /* 0x0000004b5246723e */ /* 0x000fe400000000ff */
[----:B------:R-:W-:Y:S01]  /*4980*/  F2FP.F16.F32.PACK_AB R69, R72, R197 ;  /* 0x000000c54845723e */ /* 0x000fe200000000ff */
[----:B------:R-:W-:Y:S01]  /*4990*/  FMUL.FTZ R72, R68, UR6 ;  /* 0x0000000644487c20 */ /* 0x000fe20008410000 */
[----:B------:R-:W-:Y:S02]  /*49a0*/  FSEL R82, R74, RZ, P6 ;  /* 0x000000ff4a527208 */ /* 0x000fe40003000000 */
[----:B------:R-:W-:Y:S02]  /*49b0*/  LOP3.LUT P6, RZ, R142, 0xff000000, RZ, 0xc0, !PT ;  /* 0xff0000008eff7812 */ /* 0x000fe400078cc0ff */
[----:B------:R-:W-:-:S02]  /*49c0*/  LOP3.LUT P2, RZ, R154, 0xff00, RZ, 0xc0, !PT ;  /* 0x0000ff009aff7812 */ /* 0x000fc4000784c0ff */
[----:B------:R-:W-:Y:S02]  /*49d0*/  F2FP.F16.F32.PACK_AB R71, R84, R71 ;  /* 0x000000475447723e */ /* 0x000fe400000000ff */
[----:B------:R-:W-:Y:S02]  /*49e0*/  F2FP.F16.F32.PACK_AB R75, R162, R83 ;  /* 0x00000053a24b723e */ /* 0x000fe400000000ff */
[----:B------:R-:W-:Y:S02]  /*49f0*/  FSEL R84, R74, RZ, P6 ;  /* 0x000000ff4a547208 */ /* 0x000fe40003000000 */
[----:B------:R-:W-:Y:S01]  /*4a00*/  F2FP.F16.F32.PACK_AB R68, R68, R201 ;  /* 0x000000c94444723e */ /* 0x000fe200000000ff */
[----:B------:R-:W-:Y:S01]  /*4a10*/  FMUL.FTZ R201, R201, UR6 ;  /* 0x00000006c9c97c20 */ /* 0x000fe20008410000 */
        /* <DEDUP_REMOVED lines=15> */
.L_x_1042:
[-CC-:B------:R-:W-:Y:S01]  /*4b10*/  FFMA.FTZ R192, R192, R106.reuse, R103.reuse ;  /* 0x0000006ac0c07223 */ /* 0x180fe20000010067 */
[--C-:B0-----:R-:W-:Y:S02]  /*4b20*/  HADD2.F32 R75, -RZ, R59.reuse.H0_H0 ;  /* 0x2000003bff4b7230 */ /* 0x101fe40000004100 */
[-CC-:B------:R-:W-:Y:S01]  /*4b30*/  FFMA.FTZ R190, R190, R106.reuse, R103.reuse ;  /* 0x0000006abebe7223 */ /* 0x180fe20000010067 */
[-C--:B------:R-:W-:Y:S01]  /*4b40*/  FFMA.FTZ R73, R198, R106.reuse, R103 ;  /* 0x0000006ac6497223 */ /* 0x080fe20000010067 */
[----:B------:R-:W-:Y:S01]  /*4b50*/  FADD.FTZ R203, R203, -R192 ;  /* 0x800000c0cbcb7221 */ /* 0x000fe20000010000 */
[----:B------:R-:W-:Y:S02]  /*4b60*/  HADD2.F32 R78, -RZ, R59.H1_H1 ;  /* 0x3000003bff4e7230 */ /* 0x000fe40000004100 */
[----:B------:R-:W-:Y:S01]  /*4b70*/  FADD.FTZ R205, R205, -R190 ;  /* 0x800000becdcd7221 */ /* 0x000fe20000010000 */
[--C-:B------:R-:W-:Y:S02]  /*4b80*/  HADD2.F32 R74, -RZ, R58.reuse.H0_H0 ;  /* 0x2000003aff4a7230 */ /* 0x100fe40000004100 */
[----:B------:R-:W-:Y:S01]  /*4b90*/  FFMA.FTZ R75, R186, R203, R75 ;  /* 0x000000cbba4b7223 */ /* 0x000fe2000001004b */
[----:B------:R-:W-:Y:S01]  /*4ba0*/  LOP3.LUT P5, RZ, R155, 0xff0000, RZ, 0xc0, !PT ;  /* 0x00ff00009bff7812 */ /* 0x000fe200078ac0ff */
[----:B------:R-:W-:Y:S01]  /*4bb0*/  FADD.FTZ R73, R194, -R73 ;  /* 0x80000049c2497221 */ /* 0x000fe20000010000 */
[-CC-:B------:R-:W-:Y:S01]  /*4bc0*/  FFMA.FTZ R196, R196, R106.reuse, R103.reuse ;  /* 0x0000006ac4c47223 */ /* 0x180fe20000010067 */
[----:B------:R-:W-:Y:S01]  /*4bd0*/  FMUL.FTZ R75, R75, UR6 ;  /* 0x000000064b4b7c20 */ /* 0x000fe20008410000 */
[----:B------:R-:W-:Y:S01]  /*4be0*/  FFMA.FTZ R202, R202, R106, R103 ;  /* 0x0000006acaca7223 */ /* 0x000fe20000010067 */
[----:B------:R-:W-:Y:S01]  /*4bf0*/  FFMA.FTZ R78, R186, R205, R78 ;  /* 0x000000cdba4e7223 */ /* 0x000fe2000001004e */
[----:B------:R-:W-:-:S02]  /*4c00*/  HADD2.F32 R76, -RZ, R58.H1_H1 ;  /* 0x3000003aff4c7230 */ /* 0x000fc40000004100 */
[----:B------:R-:W-:Y:S01]  /*4c10*/  FFMA.FTZ R73, R186, R73, R74 ;  /* 0x00000049ba497223 */ /* 0x000fe2000001004a */
[----:B------:R-:W-:Y:S01]  /*4c20*/  FSEL R79, R75, RZ, P5 ;  /* 0x000000ff4b4f7208 */ /* 0x000fe20002800000 */
[-CC-:B------:R-:W-:Y:S01]  /*4c30*/  FFMA.FTZ R200, R200, R106.reuse, R103.reuse ;  /* 0x0000006ac8c87223 */ /* 0x180fe20000010067 */
[----:B------:R-:W-:Y:S01]  /*4c40*/  ISETP.GE.U32.AND P2, PT, R154, RZ, PT ;  /* 0x000000ff9a00720c */ /* 0x000fe20003f46070 */
[----:B------:R-:W-:Y:S01]  /*4c50*/  FADD.FTZ R173, R173, -R196 ;  /* 0x800000c4adad7221 */ /* 0x000fe20000010000 */
[----:B------:R-:W-:Y:S01]  /*4c60*/  LOP3.LUT P6, RZ, R143, 0xff0000, RZ, 0xc0, !PT ;  /* 0x00ff00008fff7812 */ /* 0x000fe200078cc0ff */
[--C-:B------:R-:W-:Y:S01]  /*4c70*/  HADD2.F32 R72, -RZ, R57.reuse.H0_H0 ;  /* 0x20000039ff487230 */ /* 0x100fe20000004100 */
[----:B------:R-:W-:Y:S01]  /*4c80*/  ISETP.GE.U32.AND P5, PT, R142, RZ, PT ;  /* 0x000000ff8e00720c */ /* 0x000fe20003fa6070 */
[----:B------:R-:W-:Y:S01]  /*4c90*/  FADD.FTZ R197, R197, -R202 ;  /* 0x800000cac5c57221 */ /* 0x000fe20000010000 */
[----:B------:R-:W-:Y:S01]  /*4ca0*/  FMUL.FTZ R78, R78, UR6 ;  /* 0x000000064e4e7c20 */ /* 0x000fe20008410000 */
[----:B------:R-:W-:Y:S01]  /*4cb0*/  HADD2.F32 R74, -RZ, R57.H1_H1 ;  /* 0x30000039ff4a7230 */ /* 0x000fe20000004100 */
[----:B------:R-:W-:Y:S01]  /*4cc0*/  ISETP.GE.U32.AND.EX P2, PT, R155, 0x1000000, PT, P2 ;  /* 0x010000009b00780c */ /* 0x000fe20003f46120 */
[----:B------:R-:W-:Y:S01]  /*4cd0*/  FMUL.FTZ R73, R73, UR6 ;  /* 0x0000000649497c20 */ /* 0x000fe20008410000 */
[----:B------:R-:W-:Y:S01]  /*4ce0*/  FSEL R83, R75, RZ, P6 ;  /* 0x000000ff4b537208 */ /* 0x000fe20003000000 */
[----:B------:R-:W-:Y:S01]  /*4cf0*/  FADD.FTZ R195, R195, -R200 ;  /* 0x800000c8c3c37221 */ /* 0x000fe20000010000 */
[----:B------:R-:W-:Y:S01]  /*4d00*/  ISETP.GE.U32.AND.EX P5, PT, R143, 0x1000000, PT, P5 ;  /* 0x010000008f00780c */ /* 0x000fe20003fa6150 */
[C---:B------:R-:W-:Y:S01]  /*4d10*/  FFMA.FTZ R76, R186.reuse, R173, R76 ;  /* 0x000000adba4c7223 */ /* 0x040fe2000001004c */
[----:B------:R-:W-:Y:S01]  /*4d20*/  LOP3.LUT P6, RZ, R155, 0xff, RZ, 0xc0, !PT ;  /* 0x000000ff9bff7812 */ /* 0x000fe200078cc0ff */
[----:B------:R-:W-:Y:S01]  /*4d30*/  FFMA.FTZ R72, R186, R197, R72 ;  /* 0x000000c5ba487223 */ /* 0x000fe20000010048 */
[-CC-:B------:R-:W-:Y:S01]  /*4d40*/  FFMA.FTZ R204, R204, R106.reuse, R103.reuse ;  /* 0x0000006acccc7223 */ /* 0x180fe20000010067 */
[----:B------:R-:W-:Y:S01]  /*4d50*/  FSEL R86, R78, RZ, P2 ;  /* 0x000000ff4e567208 */ /* 0x000fe20001000000 */
[----:B------:R-:W-:Y:S01]  /*4d60*/  FFMA.FTZ R195, R186, R195, R74 ;  /* 0x000000c3bac37223 */ /* 0x000fe2000001004a */
[----:B------:R-:W-:Y:S01]  /*4d70*/  FSEL R162, R78, RZ, P5 ;  /* 0x000000ff4ea27208 */ /* 0x000fe20002800000 */
[----:B------:R-:W-:Y:S01]  /*4d80*/  FMUL.FTZ R75, R76, UR6 ;  /* 0x000000064c4b7c20 */ /* 0x000fe20008410000 */
[----:B------:R-:W-:Y:S01]  /*4d90*/  FSEL R78, R73, RZ, P6 ;  /* 0x000000ff494e7208 */ /* 0x000fe20003000000 */
[----:B------:R-:W-:Y:S01]  /*4da0*/  FMUL.FTZ R74, R72, UR6 ;  /* 0x00000006484a7c20 */ /* 0x000fe20008410000 */
[C---:B------:R-:W-:Y:S01]  /*4db0*/  LOP3.LUT P6, RZ, R143.reuse, 0xff00, RZ, 0xc0, !PT ;  /* 0x0000ff008fff7812 */ /* 0x040fe200078cc0ff */
[--C-:B------:R-:W-:Y:S01]  /*4dc0*/  HADD2.F32 R72, -RZ, R56.reuse.H1_H1 ;  /* 0x30000038ff487230 */ /* 0x100fe20000004100 */
[----:B------:R-:W-:Y:S01]  /*4dd0*/  LOP3.LUT P2, RZ, R143, 0xff, RZ, 0xc0, !PT ;  /* 0x000000ff8fff7812 */ /* 0x000fe2000784c0ff */
[----:B------:R-:W-:Y:S01]  /*4de0*/  FADD.FTZ R199, R199, -R204 ;  /* 0x800000ccc7c77221 */ /* 0x000fe20000010000 */
[----:B------:R-:W-:Y:S01]  /*4df0*/  FFMA.FTZ R206, R206, R106, R103 ;  /* 0x0000006acece7223 */ /* 0x000fe20000010067 */
[----:B------:R-:W-:Y:S01]  /*4e00*/  FSEL R87, R75, RZ, P6 ;  /* 0x000000ff4b577208 */ /* 0x000fe20003000000 */
[----:B------:R-:W-:Y:S01]  /*4e10*/  FMUL.FTZ R195, R195, UR6 ;  /* 0x00000006c3c37c20 */ /* 0x000fe20008410000 */
[----:B------:R-:W-:Y:S01]  /*4e20*/  FSEL R76, R73, RZ, P2 ;  /* 0x000000ff494c7208 */ /* 0x000fe20001000000 */
[----:B------:R-:W-:Y:S01]  /*4e30*/  HADD2.F32 R73, -RZ, R56.H0_H0 ;  /* 0x20000038ff497230 */ /* 0x000fe20000004100 */
[----:B------:R-:W-:Y:S01]  /*4e40*/  LOP3.LUT P6, RZ, R154, 0xff000000, RZ, 0xc0, !PT ;  /* 0xff0000009aff7812 */ /* 0x000fe200078cc0ff */
[----:B------:R-:W-:Y:S01]  /*4e50*/  FFMA.FTZ R72, R186, R199, R72 ;  /* 0x000000c7ba487223 */ /* 0x000fe20000010048 */
[----:B------:R-:W-:Y:S01]  /*4e60*/  LOP3.LUT P5, RZ, R155, 0xff00, RZ, 0xc0, !PT ;  /* 0x0000ff009bff7812 */ /* 0x000fe200078ac0ff */
[----:B------:R-:W-:Y:S01]  /*4e70*/  FADD.FTZ R201, R201, -R206 ;  /* 0x800000cec9c97221 */ /* 0x000fe20000010000 */
[----:B------:R-:W-:Y:S01]  /*4e80*/  LOP3.LUT P2, RZ, R154, 0xff0000, RZ, 0xc0, !PT ;  /* 0x00ff00009aff7812 */ /* 0x000fe2000784c0ff */
[----:B------:R-:W-:Y:S01]  /*4e90*/  FMUL.FTZ R72, R72, UR6 ;  /* 0x0000000648487c20 */ /* 0x000fe20008410000 */
[----:B------:R-:W-:Y:S01]  /*4ea0*/  FSEL R84, R195, RZ, P6 ;  /* 0x000000ffc3547208 */ /* 0x000fe20003000000 */
[----:B------:R-:W-:Y:S01]  /*4eb0*/  FFMA.FTZ R73, R186, R201, R73 ;  /* 0x000000c9ba497223 */ /* 0x000fe20000010049 */
[----:B------:R-:W-:-:S02]  /*4ec0*/  FSEL R85, R75, RZ, P5 ;  /* 0x000000ff4b557208 */ /* 0x000fc40002800000 */
[----:B------:R-:W-:Y:S01]  /*4ed0*/  FSEL R77, R74, RZ, P2 ;  /* 0x000000ff4a4d7208 */ /* 0x000fe20001000000 */
[----:B------:R-:W-:Y:S01]  /*4ee0*/  FMUL.FTZ R73, R73, UR6 ;  /* 0x0000000649497c20 */ /* 0x000fe20008410000 */
[C---:B------:R-:W-:Y:S02]  /*4ef0*/  LOP3.LUT P6, RZ, R142.reuse, 0xff000000, RZ, 0xc0, !PT ;  /* 0xff0000008eff7812 */ /* 0x040fe400078cc0ff */
[----:B------:R-:W-:Y:S02]  /*4f00*/  LOP3.LUT P5, RZ, R142, 0xff0000, RZ, 0xc0, !PT ;  /* 0x00ff00008eff7812 */ /* 0x000fe400078ac0ff */
[----:B------:R-:W-:Y:S02]  /*4f10*/  LOP3.LUT P2, RZ, R154, 0xff00, RZ, 0xc0, !PT ;  /* 0x0000ff009aff7812 */ /* 0x000fe4000784c0ff */
[----:B------:R-:W-:Y:S02]  /*4f20*/  F2FP.F16.F32.PACK_AB R75, R162, R83 ;  /* 0x00000053a24b723e */ /* 0x000fe400000000ff */
[----:B------:R-:W-:-:S02]  /*4f30*/  FSEL R195, R195, RZ, P6 ;  /* 0x000000ffc3c37208 */ /* 0x000fc40003000000 */
[----:B------:R-:W-:Y:S02]  /*4f40*/  FSEL R82, R74, RZ, P5 ;  /* 0x000000ff4a527208 */ /* 0x000fe40002800000 */
[----:B------:R-:W-:Y:S02]  /*4f50*/  LOP3.LUT P6, RZ, R142, 0xff00, RZ, 0xc0, !PT ;  /* 0x0000ff008eff7812 */ /* 0x000fe400078cc0ff */
[----:B------:R-:W-:Y:S02]  /*4f60*/  FSEL R83, R72, RZ, P2 ;  /* 0x000000ff48537208 */ /* 0x000fe40001000000 */
[----:B------:R-:W-:Y:S02]  /*4f70*/  LOP3.LUT P5, RZ, R154, 0xff, RZ, 0xc0, !PT ;  /* 0x000000ff9aff7812 */ /* 0x000fe400078ac0ff */
[----:B------:R-:W-:Y:S02]  /*4f80*/  LOP3.LUT P2, RZ, R142, 0xff, RZ, 0xc0, !PT ;  /* 0x000000ff8eff7812 */ /* 0x000fe4000784c0ff */
[----:B------:R-:W-:-:S02]  /*4f90*/  F2FP.F16.F32.PACK_AB R78, R85, R78 ;  /* 0x0000004e554e723e */ /* 0x000fc400000000ff */
        /* <DEDUP_REMOVED lines=10> */
.L_x_1041:
[----:B------:R-:W-:Y:S05]  /*5040*/  @!P1 BRA `(.L_x_1044) ;  /* 0x00000004003c9947 */ /* 0x000fea0003800000 */
[-CC-:B------:R-:W-:Y:S01]  /*5050*/  FFMA.FTZ R192, R192, R106.reuse, R103.reuse ;  /* 0x0000006ac0c07223 */ /* 0x180fe20000010067 */
[-CC-:B------:R-:W-:Y:S01]  /*5060*/  FFMA.FTZ R190, R190, R106.reuse, R103.reuse ;  /* 0x0000006abebe7223 */ /* 0x180fe20000010067 */
[-CC-:B0-----:R-:W-:Y:S01]  /*5070*/  FFMA.FTZ R69, R198, R106.reuse, R103.reuse ;  /* 0x0000006ac6457223 */ /* 0x181fe20000010067 */
        /* <DEDUP_REMOVED lines=33> */
[C---:B------:R-:W-:Y:S01]  /*5290*/  FSEL R78, R68.reuse, RZ, P6 ;  /* 0x000000ff444e7208 */ /* 0x040fe20003000000 */
        /* <DEDUP_REMOVED lines=11> */
[----:B------:R-:W-:Y:S01]  /*5350*/  F2FP.F16.F32.PACK_AB R70, R73, R70 ;  /* 0x000000464946723e */ /* 0x000fe200000000ff */
[----:B------:R-:W-:Y:S01]  /*5360*/  FMUL.FTZ R74, R68, UR6 ;  /* 0x00000006444a7c20 */ /* 0x000fe20008410000 */
[----:B------:R-:W-:Y:S01]  /*5370*/  FSEL R155, R71, RZ, P6 ;  /* 0x000000ff479b7208 */ /* 0x000fe20003000000 */
[----:B------:R-:W-:Y:S01]  /*5380*/  FMUL.FTZ R73, R186, R199 ;  /* 0x000000c7ba497220 */ /* 0x000fe20000410000 */
[----:B------:R-:W-:-:S02]  /*5390*/  LOP3.LUT P6, RZ, R154, 0xff000000, RZ, 0xc0, !PT ;  /* 0xff0000009aff7812 */ /* 0x000fc400078cc0ff */
[----:B------:R-:W-:Y:S01]  /*53a0*/  F2FP.F16.F32.PACK_AB R71, R83, R72 ;  /* 0x000000485347723e */ /* 0x000fe200000000ff */
[----:B------:R-:W-:Y:S01]  /*53b0*/  FMUL.FTZ R72, R186, R201 ;  /* 0x000000c9ba487220 */ /* 0x000fe20000410000 */
[----:B------:R-:W-:Y:S02]  /*53c0*/  F2FP.F16.F32.PACK_AB R75, R86, R75 ;  /* 0x0000004b564b723e */ /* 0x000fe400000000ff */
[----:B------:R-:W-:Y:S02]  /*53d0*/  FSEL R86, R74, RZ, P6 ;  /* 0x000000ff4a567208 */ /* 0x000fe40003000000 */
[----:B------:R-:W-:Y:S01]  /*53e0*/  F2FP.F16.F32.PACK_AB R79, R76, R79 ;  /* 0x0000004f4c4f723e */ /* 0x000fe200000000ff */
[----:B------:R-:W-:Y:S01]  /*53f0*/  FMUL.FTZ R76, R73, UR6 ;  /* 0x00000006494c7c20 */ /* 0x000fe20008410000 */
[----:B------:R-:W-:Y:S02]  /*5400*/  LOP3.LUT P6, RZ, R142, 0xff000000, RZ, 0xc0, !PT ;  /* 0xff0000008eff7812 */ /* 0x000fe400078cc0ff */
[----:B------:R-:W-:-:S02]  /*5410*/  LOP3.LUT P2, RZ, R154, 0xff00, RZ, 0xc0, !PT ;  /* 0x0000ff009aff7812 */ /* 0x000fc4000784c0ff */
[----:B------:R-:W-:Y:S02]  /*5420*/  F2FP.F16.F32.PACK_AB R69, R68, R69 ;  /* 0x000000454445723e */ /* 0x000fe400000000ff */
[----:B------:R-:W-:Y:S02]  /*5430*/  FSEL R87, R74, RZ, P6 ;  /* 0x000000ff4a577208 */ /* 0x000fe40003000000 */
[----:B------:R-:W-:Y:S01]  /*5440*/  F2FP.F16.F32.PACK_AB R68, R73, R72 ;  /* 0x000000484944723e */ /* 0x000fe200000000ff */
[----:B------:R-:W-:Y:S01]  /*5450*/  FMUL.FTZ R72, R72, UR6 ;  /* 0x0000000648487c20 */ /* 0x000fe20008410000 */
[----:B------:R-:W-:Y:S02]  /*5460*/  LOP3.LUT P6, RZ, R142, 0xff00, RZ, 0xc0, !PT ;  /* 0x0000ff008eff7812 */ /* 0x000fe400078cc0ff */
[----:B------:R-:W-:Y:S02]  /*5470*/  FSEL R83, R76, RZ, P2 ;  /* 0x000000ff4c537208 */ /* 0x000fe40001000000 */
[----:B------:R-:W-:-:S02]  /*5480*/  LOP3.LUT P5, RZ, R154, 0xff, RZ, 0xc0, !PT ;  /* 0x000000ff9aff7812 */ /* 0x000fc400078ac0ff */
[----:B------:R-:W-:Y:S02]  /*5490*/  LOP3.LUT P2, RZ, R142, 0xff, RZ, 0xc0, !PT ;  /* 0x000000ff8eff7812 */ /* 0x000fe4000784c0ff */
[----:B------:R-:W-:Y:S02]  /*54a0*/  F2FP.F16.F32.PACK_AB R78, R85, R78 ;  /* 0x0000004e554e723e */ /* 0x000fe400000000ff */
[----:B------:R-:W-:Y:S02]  /*54b0*/  F2FP.F16.F32.PACK_AB R74, R155, R82 ;  /* 0x000000529b4a723e */ /* 0x000fe400000000ff */
[----:B------:R-:W-:Y:S02]  /*54c0*/  FSEL R85, R76, RZ, P6 ;  /* 0x000000ff4c557208 */ /* 0x000fe40003000000 */
[C---:B------:R-:W-:Y:S02]  /*54d0*/  FSEL R82, R72.reuse, RZ, P2 ;  /* 0x000000ff48527208 */ /* 0x040fe40001000000 */
[----:B------:R-:W-:-:S02]  /*54e0*/  FSEL R76, R72, RZ, P5 ;  /* 0x000000ff484c7208 */ /* 0x000fc40002800000 */
[----:B------:R-:W-:Y:S02]  /*54f0*/  F2FP.F16.F32.PACK_AB R73, R87, R84 ;  /* 0x000000545749723e */ /* 0x000fe400000000ff */
[----:B------:R-:W-:Y:S02]  /*5500*/  F2FP.F16.F32.PACK_AB R77, R86, R77 ;  /* 0x0000004d564d723e */ /* 0x000fe400000000ff */
[----:B------:R-:W-:Y:S02]  /*5510*/  F2FP.F16.F32.PACK_AB R72, R85, R82 ;  /* 0x000000525548723e */ /* 0x000fe400000000ff */
[----:B------:R-:W-:Y:S01]  /*5520*/  F2FP.F16.F32.PACK_AB R76, R83, R76 ;  /* 0x0000004c534c723e */ /* 0x000fe200000000ff */
[----:B------:R-:W-:Y:S06]  /*5530*/  BRA `(.L_x_1043) ;  /* 0x0000001400007947 */ /* 0x000fec0003800000 */
.L_x_1044:
[-CC-:B------:R-:W-:Y:S01]  /*5540*/  FFMA.FTZ R190, R190, R106.reuse, R103.reuse ;  /* 0x0000006abebe7223 */ /* 0x180fe20000010067 */
[-CC-:B------:R-:W-:Y:S01]  /*5550*/  FFMA.FTZ R192, R192, R106.reuse, R103.reuse ;  /* 0x0000006ac0c07223 */ /* 0x180fe20000010067 */
[----:B------:R-:W-:Y:S01]  /*5560*/  ISETP.GE.U32.AND P2, PT, R154, RZ, PT ;  /* 0x000000ff9a00720c */ /* 0x000fe20003f46070 */
[-C--:B0-----:R-:W-:Y:S01]  /*5570*/  FFMA.FTZ R73, R198, R106.reuse, R103 ;  /* 0x0000006ac6497223 */ /* 0x081fe20000010067 */
[----:B------:R-:W-:Y:S01]  /*5580*/  FADD.FTZ R205, R205, -R190 ;  /* 0x800000becdcd7221 */ /* 0x000fe20000010000 */
[----:B------:R-:W-:Y:S01]  /*5590*/  FADD.FTZ R203, R203, -R192 ;  /* 0x800000c0cbcb7221 */ /* 0x000fe20000010000 */
[C---:B------:R-:W-:Y:S01]  /*55a0*/  ISETP.GE.U32.AND.EX P2, PT, R155.reuse, 0x1000000, PT, P2 ;  /* 0x010000009b00780c */ /* 0x040fe20003f46120 */
[----:B------:R-:W-:Y:S01]  /*55b0*/  FADD.FTZ R73, R194, -R73 ;  /* 0x80000049c2497221 */ /* 0x000fe20000010000 */
[C---:B------:R-:W-:Y:S01]  /*55c0*/  FMUL.FTZ R205, R186.reuse, R205 ;  /* 0x000000cdbacd7220 */ /* 0x040fe20000410000 */
[----:B------:R-:W-:Y:S01]  /*55d0*/  FMUL.FTZ R203, R186, R203 ;  /* 0x000000cbbacb7220 */ /* 0x000fe20000410000 */
[-CC-:B------:R-:W-:Y:S01]  /*55e0*/  FFMA.FTZ R196, R196, R106.reuse, R103.reuse ;  /* 0x0000006ac4c47223 */ /* 0x180fe20000010067 */
[----:B------:R-:W-:Y:S01]  /*55f0*/  LOP3.LUT P5, RZ, R155, 0xff0000, RZ, 0xc0, !PT ;  /* 0x00ff00009bff7812 */ /* 0x000fe200078ac0ff */
[----:B------:R-:W-:Y:S01]  /*5600*/  FMUL.FTZ R205, R205, UR6 ;  /* 0x00000006cdcd7c20 */ /* 0x000fe20008410000 */
[----:B------:R-:W-:Y:S01]  /*5610*/  FMUL.FTZ R203, R203, UR6 ;  /* 0x00000006cbcb7c20 */ /* 0x000fe20008410000 */
[----:B------:R-:W-:Y:S01]  /*5620*/  FADD.FTZ R173, R173, -R196 ;  /* 0x800000c4adad7221 */ /* 0x000fe20000010000 */
[----:B------:R-:W-:Y:S01]  /*5630*/  FMUL.FTZ R73, R186, R73 ;  /* 0x00000049ba497220 */ /* 0x000fe20000410000 */
[-CC-:B------:R-:W-:Y:S01]  /*5640*/  FFMA.FTZ R202, R202, R106.reuse, R103.reuse ;  /* 0x0000006acaca7223 */ /* 0x180fe20000010067 */
[----:B------:R-:W-:Y:S01]  /*5650*/  FSEL R72, R205, RZ, P2 ;  /* 0x000000ffcd487208 */ /* 0x000fe20001000000 */
[-CC-:B------:R-:W-:Y:S01]  /*5660*/  FFMA.FTZ R200, R200, R106.reuse, R103.reuse ;  /* 0x0000006ac8c87223 */ /* 0x180fe20000010067 */
[----:B------:R-:W-:Y:S01]  /*5670*/  ISETP.GE.U32.AND P2, PT, R142, RZ, PT ;  /* 0x000000ff8e00720c */ /* 0x000fe20003f46070 */
[----:B------:R-:W-:Y:S01]  /*5680*/  FMUL.FTZ R173, R186, R173 ;  /* 0x000000adbaad7220 */ /* 0x000fe20000410000 */
[----:B------:R-:W-:Y:S01]  /*5690*/  FSEL R79, R203, RZ, P5 ;  /* 0x000000ffcb4f7208 */ /* 0x000fe20002800000 */
[----:B------:R-:W-:Y:S01]  /*56a0*/  FMUL.FTZ R73, R73, UR6 ;  /* 0x0000000649497c20 */ /* 0x000fe20008410000 */
[----:B------:R-:W-:Y:S01]  /*56b0*/  ISETP.GE.U32.AND.EX P2, PT, R143, 0x1000000, PT, P2 ;  /* 0x010000008f00780c */ /* 0x000fe20003f46120 */
[----:B------:R-:W-:Y:S01]  /*56c0*/  FADD.FTZ R197, R197, -R202 ;  /* 0x800000cac5c57221 */ /* 0x000fe20000010000 */
[----:B------:R-:W-:Y:S01]  /*56d0*/  LOP3.LUT P6, RZ, R143, 0xff0000, RZ, 0xc0, !PT ;  /* 0x00ff00008fff7812 */ /* 0x000fe200078cc0ff */
        /* <DEDUP_REMOVED lines=9> */
[----:B------:R-:W-:Y:S01]  /*5770*/  FSEL R78, R73, RZ, P5 ;  /* 0x000000ff494e7208 */ /* 0x000fe20002800000 */
[----:B------:R-:W-:Y:S01]  /*5780*/  FADD.FTZ R199, R199, -R204 ;  /* 0x800000ccc7c77221 */ /* 0x000fe20000010000 */
[C---:B------:R-:W-:Y:S01]  /*5790*/  LOP3.LUT P6, RZ, R143.reuse, 0xff, RZ, 0xc0, !PT ;  /* 0x000000ff8fff7812 */ /* 0x040fe200078cc0ff */
[----:B------:R-:W-:Y:S01]  /*57a0*/  FFMA.FTZ R206, R206, R106, R103 ;  /* 0x0000006acece7223 */ /* 0x000fe20000010067 */
[----:B------:R-:W-:Y:S01]  /*57b0*/  LOP3.LUT P5, RZ, R143, 0xff00, RZ, 0xc0, !PT ;  /* 0x0000ff008fff7812 */ /* 0x000fe200078ac0ff */
[----:B------:R-:W-:Y:S01]  /*57c0*/  FMUL.FTZ R197, R197, UR6 ;  /* 0x00000006c5c57c20 */ /* 0x000fe20008410000 */
[----:B------:R-:W-:Y:S01]  /*57d0*/  FSEL R85, R173, RZ, P2 ;  /* 0x000000ffad557208 */ /* 0x000fe20001000000 */
[----:B------:R-:W-:Y:S01]  /*57e0*/  FMUL.FTZ R195, R195, UR6 ;  /* 0x00000006c3c37c20 */ /* 0x000fe20008410000 */
[----:B------:R-:W-:Y:S01]  /*57f0*/  FSEL R74, R73, RZ, P6 ;  /* 0x000000ff494a7208 */ /* 0x000fe20003000000 */
[----:B------:R-:W-:Y:S01]  /*5800*/  FMUL.FTZ R199, R186, R199 ;  /* 0x000000c7bac77220 */ /* 0x000fe20000410000 */
[----:B------:R-:W-:Y:S01]  /*5810*/  FSEL R173, R173, RZ, P5 ;  /* 0x000000ffadad7208 */ /* 0x000fe20002800000 */
[----:B------:R-:W-:Y:S01]  /*5820*/  FADD.FTZ R201, R201, -R206 ;  /* 0x800000cec9c97221 */ /* 0x000fe20000010000 */
[C---:B------:R-:W-:Y:S01]  /*5830*/  LOP3.LUT P6, RZ, R154.reuse, 0xff0000, RZ, 0xc0, !PT ;  /* 0x00ff00009aff7812 */ /* 0x040fe200078cc0ff */
[----:B------:R-:W-:Y:S01]  /*5840*/  FMUL.FTZ R199, R199, UR6 ;  /* 0x00000006c7c77c20 */ /* 0x000fe20008410000 */
[----:B------:R-:W-:Y:S01]  /*5850*/  LOP3.LUT P5, RZ, R154, 0xff000000, RZ, 0xc0, !PT ;  /* 0xff0000009aff7812 */ /* 0x000fe200078ac0ff */
[----:B------:R-:W-:Y:S01]  /*5860*/  FMUL.FTZ R201, R186, R201 ;  /* 0x000000c9bac97220 */ /* 0x000fe20000410000 */
[----:B------:R-:W-:-:S02]  /*5870*/  FSEL R77, R197, RZ, P6 ;  /* 0x000000ffc54d7208 */ /* 0x000fc40003000000 */
[----:B------:R-:W-:Y:S01]  /*5880*/  FSEL R82, R195, RZ, P5 ;  /* 0x000000ffc3527208 */ /* 0x000fe20002800000 */
[----:B------:R-:W-:Y:S01]  /*5890*/  FMUL.FTZ R201, R201, UR6 ;  /* 0x00000006c9c97c20 */ /* 0x000fe20008410000 */
[----:B------:R-:W-:Y:S02]  /*58a0*/  LOP3.LUT P2, RZ, R142, 0xff0000, RZ, 0xc0, !PT ;  /* 0x00ff00008eff7812 */ /* 0x000fe4000784c0ff */
[----:B------:R-:W-:Y:S02]  /*58b0*/  LOP3.LUT P6, RZ, R154, 0xff00, RZ, 0xc0, !PT ;  /* 0x0000ff009aff7812 */ /* 0x000fe400078cc0ff */
[----:B------:R-:W-:Y:S02]  /*58c0*/  LOP3.LUT P5, RZ, R142, 0xff000000, RZ, 0xc0, !PT ;  /* 0xff0000008eff7812 */ /* 0x000fe400078ac0ff */
[----:B------:R-:W-:Y:S02]  /*58d0*/  FSEL R73, R197, RZ, P2 ;  /* 0x000000ffc5497208 */ /* 0x000fe40001000000 */
[----:B------:R-:W-:-:S02]  /*58e0*/  FSEL R84, R195, RZ, P5 ;  /* 0x000000ffc3547208 */ /* 0x000fc40002800000 */
[----:B------:R-:W-:Y:S02]  /*58f0*/  FSEL R83, R199, RZ, P6 ;  /* 0x000000ffc7537208 */ /* 0x000fe40003000000 */
[----:B------:R-:W-:Y:S02]  /*5900*/  LOP3.LUT P2, RZ, R154, 0xff, RZ, 0xc0, !PT ;  /* 0x000000ff9aff7812 */ /* 0x000fe4000784c0ff */
[C---:B------:R-:W-:Y:S02]  /*5910*/  LOP3.LUT P5, RZ, R142.reuse, 0xff00, RZ, 0xc0, !PT ;  /* 0x0000ff008eff7812 */ /* 0x040fe400078ac0ff */
[----:B------:R-:W-:Y:S02]  /*5920*/  LOP3.LUT P6, RZ, R142, 0xff, RZ, 0xc0, !PT ;  /* 0x000000ff8eff7812 */ /* 0x000fe400078cc0ff */
[----:B------:R-:W-:Y:S02]  /*5930*/  F2FP.F16.F32.PACK_AB R75, R76, R75 ;  /* 0x0000004b4c4b723e */ /* 0x000fe400000000ff */
[----:B------:R-:W-:-:S02]  /*5940*/  F2FP.F16.F32.PACK_AB R79, R72, R79 ;  /* 0x0000004f484f723e */ /* 0x000fc400000000ff */
        /* <DEDUP_REMOVED lines=10> */
.L_x_1040:
[----:B------:R-:W-:-:S04]  /*59f0*/  UISETP.NE.U32.AND UP0, UPT, UR7, URZ, UPT ;  /* 0x000000ff0700728c */ /* 0x000fc8000bf05070 */
[----:B------:R-:W-:-:S06]  /*5a00*/  UISETP.NE.AND.EX UP0, UPT, UR8, URZ, UPT, UP0 ;  /* 0x000000ff0800728c */ /* 0x000fcc000bf05300 */
[----:B------:R-:W-:-:S13]  /*5a10*/  PLOP3.LUT P4, PT, PT, PT, UP0, 0x80, 0x8 ;  /* 0x000000000008781c */ /* 0x000fda0003f8f008 */
[----:B------:R-:W-:Y:S05]  /*5a20*/  @!P4 BRA `(.L_x_1045) ;  /* 0x000000080004c947 */ /* 0x000fea0003800000 */
[----:B------:R-:W-:Y:S05]  /*5a30*/  @!P1 BRA `(.L_x_1046) ;  /* 0x0000000400089947 */ /* 0x000fea0003800000 */
[-CC-:B------:R-:W-:Y:S01]  /*5a40*/  FFMA.FTZ R190, R190, R106.reuse, R103.reuse ;  /* 0x0000006abebe7223 */ /* 0x180fe20000010067 */
[-CC-:B0-----:R-:W-:Y:S01]  /*5a50*/  FFMA.FTZ R69, R198, R106.reuse, R103.reuse ;  /* 0x0000006ac6457223 */ /* 0x181fe20000010067 */
[----:B------:R-:W-:Y:S02]  /*5a60*/  HADD2.F32 R76, -RZ, R59.H1_H1 ;  /* 0x3000003bff4c7230 */ /* 0x000fe40000004100 */
[-C--:B------:R-:W-:Y:S01]  /*5a70*/  FFMA.FTZ R196, R196, R106.reuse, R103 ;  /* 0x0000006ac4c47223 */ /* 0x080fe20000010067 */
[----:B------:R-:W-:Y:S01]  /*5a80*/  FADD.FTZ R205, R205, -R190 ;  /* 0x800000becdcd7221 */ /* 0x000fe20000010000 */
[--C-:B------:R-:W-:Y:S02]  /*5a90*/  HADD2.F32 R70, -RZ, R58.reuse.H0_H0 ;  /* 0x2000003aff467230 */ /* 0x100fe40000004100 */
[----:B------:R-:W-:Y:S01]  /*5aa0*/  FADD.FTZ R69, R194, -R69 ;  /* 0x80000045c2457221 */ /* 0x000fe20000010000 */
[-CC-:B------:R-:W-:Y:S01]  /*5ab0*/  FFMA.FTZ R202, R202, R106.reuse, R103.reuse ;  /* 0x0000006acaca7223 */ /* 0x180fe20000010067 */
[----:B------:R-:W-:Y:S01]  /*5ac0*/  FFMA.FTZ R162, R186, R205, R76 ;  /* 0x000000cdbaa27223 */ /* 0x000fe2000001004c */
[----:B------:R-:W-:Y:S01]  /*5ad0*/  HADD2.F32 R78, -RZ, R58.H1_H1 ;  /* 0x3000003aff4e7230 */ /* 0x000fe20000004100 */
[----:B------:R-:W-:Y:S01]  /*5ae0*/  ISETP.GE.U32.AND P2, PT, R154, RZ, PT ;  /* 0x000000ff9a00720c */ /* 0x000fe20003f46070 */
[----:B------:R-:W-:Y:S01]  /*5af0*/  FFMA.FTZ R192, R192, R106, R103 ;  /* 0x0000006ac0c07223 */ /* 0x000fe20000010067 */
[----:B------:R-:W-:Y:S01]  /*5b00*/  FADD.FTZ R173, R173, -R196 ;  /* 0x800000c4adad7221 */ /* 0x000fe20000010000 */
[----:B------:R-:W-:Y:S01]  /*5b10*/  FFMA.FTZ R76, R186, R69, R70 ;  /* 0x00000045ba4c7223 */ /* 0x000fe20000010046 */
[----:B------:R-:W-:-:S02]  /*5b20*/  HADD2.F32 R68, -RZ, R57.H0_H0 ;  /* 0x20000039ff447230 */ /* 0x000fc40000004100 */
[----:B------:R-:W-:Y:S01]  /*5b30*/  FMUL.FTZ R70, R162, UR6 ;  /* 0x00000006a2467c20 */ /* 0x000fe20008410000 */
[----:B------:R-:W-:Y:S01]  /*5b40*/  FADD.FTZ R197, R197, -R202 ;  /* 0x800000cac5c57221 */ /* 0x000fe20000010000 */
[----:B------:R-:W-:Y:S01]  /*5b50*/  HADD2.F32 R71, -RZ, R59.H0_H0 ;  /* 0x2000003bff477230 */ /* 0x000fe20000004100 */
[----:B------:R-:W-:Y:S01]  /*5b60*/  ISETP.GE.U32.AND.EX P2, PT, R155, 0x1000000, PT, P2 ;  /* 0x010000009b00780c */ /* 0x000fe20003f46120 */
[----:B------:R-:W-:Y:S01]  /*5b70*/  FADD.FTZ R203, R203, -R192 ;  /* 0x800000c0cbcb7221 */ /* 0x000fe20000010000 */
[C---:B------:R-:W-:Y:S01]  /*5b80*/  FFMA.FTZ R173, R186.reuse, R173, R78 ;  /* 0x000000adbaad7223 */ /* 0x040fe2000001004e */
[----:B------:R-:W-:Y:S01]  /*5b90*/  FFMA.FTZ R69, R186, R197, R68 ;  /* 0x000000c5ba457223 */ /* 0x000fe20000010044 */
[----:B------:R-:W-:Y:S01]  /*5ba0*/  FSEL R163, R70, RZ, P2 ;  /* 0x000000ff46a37208 */ /* 0x000fe20001000000 */
[----:B------:R-:W-:Y:S01]  /*5bb0*/  FFMA.FTZ R203, R186, R203, R71 ;  /* 0x000000cbbacb7223 */ /* 0x000fe20000010047 */
[----:B------:R-:W-:Y:S01]  /*5bc0*/  FMUL.FTZ R68, R76, UR6 ;  /* 0x000000064c447c20 */ /* 0x000fe20008410000 */
[----:B------:R-:W-:Y:S01]  /*5bd0*/  FMUL.FTZ R70, R173, UR6 ;  /* 0x00000006ad467c20 */ /* 0x000fe20008410000 */
[C---:B------:R-:W-:Y:S01]  /*5be0*/  LOP3.LUT P6, RZ, R155.reuse, 0xff, RZ, 0xc0, !PT ;  /* 0x000000ff9bff7812 */ /* 0x040fe200078cc0ff */
[-CC-:B------:R-:W-:Y:S01]  /*5bf0*/  FFMA.FTZ R204, R204, R106.reuse, R103.reuse ;  /* 0x0000006acccc7223 */ /* 0x180fe20000010067 */
[----:B------:R-:W-:Y:S01]  /*5c00*/  LOP3.LUT P2, RZ, R155, 0xff00, RZ, 0xc0, !PT ;  /* 0x0000ff009bff7812 */ /* 0x000fe2000784c0ff */
[-CC-:B------:R-:W-:Y:S01]  /*5c10*/  FFMA.FTZ R200, R200, R106.reuse, R103.reuse ;  /* 0x0000006ac8c87223 */ /* 0x180fe20000010067 */
[----:B------:R-:W-:Y:S01]  /*5c20*/  FFMA.FTZ R206, R206, R106, R103 ;  /* 0x0000006acece7223 */ /* 0x000fe20000010067 */
[----:B------:R-:W-:Y:S01]  /*5c30*/  FMUL.FTZ R71, R203, UR6 ;  /* 0x00000006cb477c20 */ /* 0x000fe20008410000 */
[----:B------:R-:W-:Y:S01]  /*5c40*/  LOP3.LUT P5, RZ, R155, 0xff0000, RZ, 0xc0, !PT ;  /* 0x00ff00009bff7812 */ /* 0x000fe200078ac0ff */
[----:B------:R-:W-:Y:S01]  /*5c50*/  HADD2.F32 R77, -RZ, R57.H1_H1 ;  /* 0x30000039ff4d7230 */ /* 0x000fe20000004100 */
[----:B------:R-:W-:Y:S01]  /*5c60*/  FSEL R84, R68, RZ, P6 ;  /* 0x000000ff44547208 */ /* 0x000fe20003000000 */
[--C-:B------:R-:W-:Y:S01]  /*5c70*/  HADD2.F32 R68, -RZ, R56.reuse.H0_H0 ;  /* 0x20000038ff447230 */ /* 0x100fe20000004100 */
[----:B------:R-:W-:Y:S01]  /*5c80*/  FSEL R87, R70, RZ, P2 ;  /* 0x000000ff46577208 */ /* 0x000fe20001000000 */
[----:B------:R-:W-:-:S02]  /*5c90*/  HADD2.F32 R70, -RZ, R56.H1_H1 ;  /* 0x30000038ff467230 */ /* 0x000fc40000004100 */
[----:B------:R-:W-:Y:S01]  /*5ca0*/  FADD.FTZ R199, R199, -R204 ;  /* 0x800000ccc7c77221 */ /* 0x000fe20000010000 */
[----:B------:R-:W-:Y:S01]  /*5cb0*/  FADD.FTZ R195, R195, -R200 ;  /* 0x800000c8c3c37221 */ /* 0x000fe20000010000 */
[----:B------:R-:W-:Y:S01]  /*5cc0*/  FADD.FTZ R201, R201, -R206 ;  /* 0x800000cec9c97221 */ /* 0x000fe20000010000 */
[----:B------:R-:W-:Y:S01]  /*5cd0*/  FSEL R86, R71, RZ, P5 ;  /* 0x000000ff47567208 */ /* 0x000fe20002800000 */
[----:B------:R-:W-:Y:S01]  /*5ce0*/  FMUL.FTZ R71, R69, UR6 ;  /* 0x0000000645477c20 */ /* 0x000fe20008410000 */
[----:B------:R-:W-:Y:S01]  /*5cf0*/  LOP3.LUT P5, RZ, R154, 0xff0000, RZ, 0xc0, !PT ;  /* 0x00ff00009aff7812 */ /* 0x000fe200078ac0ff */
[C---:B------:R-:W-:Y:S01]  /*5d00*/  FFMA.FTZ R78, R186.reuse, R195, R77 ;  /* 0x000000c3ba4e7223 */ /* 0x040fe2000001004d */
[C---:B------:R-:W-:Y:S01]  /*5d10*/  FFMA.FTZ R68, R186.reuse, R201, R68 ;  /* 0x000000c9ba447223 */ /* 0x040fe20000010044 */
[----:B------:R-:W-:Y:S01]  /*5d20*/  FFMA.FTZ R199, R186, R199, R70 ;  /* 0x000000c7bac77223 */ /* 0x000fe20000010046 */
[----:B------:R-:W-:Y:S01]  /*5d30*/  F2FP.F16.F32.PACK_AB R70, R173, R76 ;  /* 0x0000004cad46723e */ /* 0x000fe200000000ff */
        /* <DEDUP_REMOVED lines=15> */
[----:B------:R-:W-:Y:S02]  /*5e30*/  F2FP.F16.F32.PACK_AB R77, R85, R82 ;  /* 0x00000052554d723e */ /* 0x000fe400000000ff */
[----:B------:R-:W-:Y:S01]  /*5e40*/  F2FP.F16.F32.PACK_AB R76, R83, R76 ;  /* 0x0000004c534c723e */ /* 0x000fe200000000ff */
[----:B------:R-:W-:Y:S06]  /*5e50*/  BRA `(.L_x_1043) ;  /* 0x0000000800b87947 */ /* 0x000fec0003800000 */
.L_x_1046:
[-CC-:B------:R-:W-:Y:S01]  /*5e60*/  FFMA.FTZ R190, R190, R106.reuse, R103.reuse ;  /* 0x0000006abebe7223 */ /* 0x180fe20000010067 */
[-CC-:B------:R-:W-:Y:S01]  /*5e70*/  FFMA.FTZ R192, R192, R106.reuse, R103.reuse ;  /* 0x0000006ac0c07223 */ /* 0x180fe20000010067 */
[--C-:B0-----:R-:W-:Y:S02]  /*5e80*/  HADD2.F32 R79, -RZ, R59.reuse.H1_H1 ;  /* 0x3000003bff4f7230 */ /* 0x101fe40000004100 */
[-CC-:B------:R-:W-:Y:S01]  /*5e90*/  FFMA.FTZ R77, R198, R106.reuse, R103.reuse ;  /* 0x0000006ac64d7223 */ /* 0x180fe20000010067 */
[----:B------:R-:W-:Y:S01]  /*5ea0*/  FADD.FTZ R205, R205, -R190 ;  /* 0x800000becdcd7221 */ /* 0x000fe20000010000 */
[----:B------:R-:W-:Y:S02]  /*5eb0*/  HADD2.F32 R78, -RZ, R59.H0_H0 ;  /* 0x2000003bff4e7230 */ /* 0x000fe40000004100 */
[----:B------:R-:W-:Y:S01]  /*5ec0*/  FADD.FTZ R203, R203, -R192 ;  /* 0x800000c0cbcb7221 */ /* 0x000fe20000010000 */
[-CC-:B------:R-:W-:Y:S01]  /*5ed0*/  FFMA.FTZ R202, R202, R106.reuse, R103.reuse ;  /* 0x0000006acaca7223 */ /* 0x180fe20000010067 */
[----:B------:R-:W-:Y:S01]  /*5ee0*/  FFMA.FTZ R196, R196, R106, R103 ;  /* 0x0000006ac4c47223 */ /* 0x000fe20000010067 */
[----:B------:R-:W-:-:S02]  /*5ef0*/  HADD2.F32 R76, -RZ, R58.H0_H0 ;  /* 0x2000003aff4c7230 */ /* 0x000fc40000004100 */
[----:B------:R-:W-:Y:S01]  /*5f00*/  FFMA.FTZ R205, R186, R205, R79 ;  /* 0x000000cdbacd7223 */ /* 0x000fe2000001004f */
[----:B------:R-:W-:Y:S01]  /*5f10*/  FADD.FTZ R77, R194, -R77 ;  /* 0x8000004dc24d7221 */ /* 0x000fe20000010000 */
[----:B------:R-:W-:Y:S01]  /*5f20*/  FFMA.FTZ R203, R186, R203, R78 ;  /* 0x000000cbbacb7223 */ /* 0x000fe2000001004e */
[----:B------:R-:W-:Y:S02]  /*5f30*/  HADD2.F32 R79, -RZ, R58.H1_H1 ;  /* 0x3000003aff4f7230 */ /* 0x000fe40000004100 */
[----:B------:R-:W-:Y:S01]  /*5f40*/  FADD.FTZ R197, R197, -R202 ;  /* 0x800000cac5c57221 */ /* 0x000fe20000010000 */
[--C-:B------:R-:W-:Y:S02]  /*5f50*/  HADD2.F32 R82, -RZ, R57.reuse.H0_H0 ;  /* 0x20000039ff527230 */ /* 0x100fe40000004100 */
[----:B------:R-:W-:Y:S01]  /*5f60*/  FADD.FTZ R173, R173, -R196 ;  /* 0x800000c4adad7221 */ /* 0x000fe20000010000 */
[----:B------:R-:W-:Y:S01]  /*5f70*/  ISETP.GE.U32.AND P2, PT, R154, RZ, PT ;  /* 0x000000ff9a00720c */ /* 0x000fe20003f46070 */
[-CC-:B------:R-:W-:Y:S01]  /*5f80*/  FFMA.FTZ R204, R204, R106.reuse, R103.reuse ;  /* 0x0000006acccc7223 */ /* 0x180fe20000010067 */
[-CC-:B------:R-:W-:Y:S01]  /*5f90*/  FFMA.FTZ R200, R200, R106.reuse, R103.reuse ;  /* 0x0000006ac8c87223 */ /* 0x180fe20000010067 */
[----:B------:R-:W-:Y:S01]  /*5fa0*/  FFMA.FTZ R206, R206, R106, R103 ;  /* 0x0000006acece7223 */ /* 0x000fe20000010067 */
[----:B------:R-:W-:Y:S01]  /*5fb0*/  FFMA.FTZ R77, R186, R77, R76 ;  /* 0x0000004dba4d7223 */ /* 0x000fe2000001004c */
[----:B------:R-:W-:Y:S01]  /*5fc0*/  FMUL.FTZ R205, R205, UR6 ;  /* 0x00000006cdcd7c20 */ /* 0x000fe20008410000 */
[----:B------:R-:W-:Y:S01]  /*5fd0*/  FMUL.FTZ R203, R203, UR6 ;  /* 0x00000006cbcb7c20 */ /* 0x000fe20008410000 */
[----:B------:R-:W-:-:S02]  /*5fe0*/  HADD2.F32 R84, -RZ, R57.H1_H1 ;  /* 0x30000039ff547230 */ /* 0x000fc40000004100 */
[C---:B------:R-:W-:Y:S01]  /*5ff0*/  FFMA.FTZ R79, R186.reuse, R173, R79 ;  /* 0x000000adba4f7223 */ /* 0x040fe2000001004f */
[--C-:B------:R-:W-:Y:S02]  /*6000*/  HADD2.F32 R78, -RZ, R56.reuse.H1_H1 ;  /* 0x30000038ff4e7230 */ /* 0x100fe40000004100 */
[----:B------:R-:W-:Y:S01]  /*6010*/  FFMA.FTZ R82, R186, R197, R82 ;  /* 0x000000c5ba527223 */ /* 0x000fe20000010052 */
[----:B------:R-:W-:Y:S01]  /*6020*/  HADD2.F32 R76, -RZ, R56.H0_H0 ;  /* 0x20000038ff4c7230 */ /* 0x000fe20000004100 */
[----:B------:R-:W-:Y:S01]  /*6030*/  LOP3.LUT P5, RZ, R155, 0xff0000, RZ, 0xc0, !PT ;  /* 0x00ff00009bff7812 */ /* 0x000fe200078ac0ff */
[----:B------:R-:W-:Y:S01]  /*6040*/  FADD.FTZ R199, R199, -R204 ;  /* 0x800000ccc7c77221 */ /* 0x000fe20000010000 */
[----:B------:R-:W-:Y:S01]  /*6050*/  ISETP.GE.U32.AND.EX P2, PT, R155, 0x1000000, PT, P2 ;  /* 0x010000009b00780c */ /* 0x000fe20003f46120 */
[----:B------:R-:W-:Y:S01]  /*6060*/  FADD.FTZ R195, R195, -R200 ;  /* 0x800000c8c3c37221 */ /* 0x000fe20000010000 */
[----:B------:R-:W-:Y:S01]  /*6070*/  FADD.FTZ R201, R201, -R206 ;  /* 0x800000cec9c97221 */ /* 0x000fe20000010000 */
[----:B------:R-:W-:Y:S01]  /*6080*/  FMUL.FTZ R77, R77, UR6 ;  /* 0x000000064d4d7c20 */ /* 0x000fe20008410000 */
[----:B------:R-:W-:Y:S01]  /*6090*/  LOP3.LUT P6, RZ, R155, 0xff, RZ, 0xc0, !PT ;  /* 0x000000ff9bff7812 */ /* 0x000fe200078cc0ff */
[----:B------:R-:W-:Y:S01]  /*60a0*/  FMUL.FTZ R79, R79, UR6 ;  /* 0x000000064f4f7c20 */ /* 0x000fe20008410000 */
[----:B------:R-:W-:Y:S01]  /*60b0*/  FSEL R162, R205, RZ, P2 ;  /* 0x000000ffcda27208 */ /* 0x000fe20001000000 */
        /* <DEDUP_REMOVED lines=24> */
.L_x_1045:
[----:B------:R-:W-:Y:S05]  /*6240*/  @!P1 BRA `(.L_x_1047) ;  /* 0x0000000000e89947 */ /* 0x000fea0003800000 */
[-CC-:B------:R-:W-:Y:S01]  /*6250*/  FFMA.FTZ R190, R190, R106.reuse, R103.reuse ;  /* 0x0000006abebe7223 */ /* 0x180fe20000010067 */
[-CC-:B------:R-:W-:Y:S01]  /*6260*/  FFMA.FTZ R192, R192, R106.reuse, R103.reuse ;  /* 0x0000006ac0c07223 */ /* 0x180fe20000010067 */
[-CC-:B0-----:R-:W-:Y:S01]  /*6270*/  FFMA.FTZ R69, R198, R106.reuse, R103.reuse ;  /* 0x0000006ac6457223 */ /* 0x181fe20000010067 */
[-C--:B------:R-:W-:Y:S01]  /*6280*/  FFMA.FTZ R202, R202, R106.reuse, R103 ;  /* 0x0000006acaca7223 */ /* 0x080fe20000010067 */
[----:B------:R-:W-:Y:S01]  /*6290*/  FADD.FTZ R205, R205, -R190 ;  /* 0x800000becdcd7221 */ /* 0x000fe20000010000 */
[----:B------:R-:W-:Y:S01]  /*62a0*/  FADD.FTZ R203, R203, -R192 ;  /* 0x800000c0cbcb7221 */ /* 0x000fe20000010000 */
[----:B------:R-:W-:Y:S01]  /*62b0*/  ISETP.GE.U32.AND P2, PT, R154, RZ, PT ;  /* 0x000000ff9a00720c */ /* 0x000fe20003f46070 */
[----:B------:R-:W-:Y:S01]  /*62c0*/  FADD.FTZ R69, R194, -R69 ;  /* 0x80000045c2457221 */ /* 0x000fe20000010000 */
[C---:B------:R-:W-:Y:S01]  /*62d0*/  FMUL.FTZ R78, R186.reuse, R205 ;  /* 0x000000cdba4e7220 */ /* 0x040fe20000410000 */
[----:B------:R-:W-:Y:S01]  /*62e0*/  FMUL.FTZ R203, R186, R203 ;  /* 0x000000cbbacb7220 */ /* 0x000fe20000410000 */
[-CC-:B------:R-:W-:Y:S01]  /*62f0*/  FFMA.FTZ R196, R196, R106.reuse, R103.reuse ;  /* 0x0000006ac4c47223 */ /* 0x180fe20000010067 */
[----:B------:R-:W-:Y:S01]  /*6300*/  FADD.FTZ R197, R197, -R202 ;  /* 0x800000cac5c57221 */ /* 0x000fe20000010000 */
[----:B------:R-:W-:Y:S01]  /*6310*/  FMUL.FTZ R71, R78, UR6 ;  /* 0x000000064e477c20 */ /* 0x000fe20008410000 */
[----:B------:R-:W-:Y:S01]  /*6320*/  ISETP.GE.U32.AND.EX P2, PT, R155, 0x1000000, PT, P2 ;  /* 0x010000009b00780c */ /* 0x000fe20003f46120 */
[----:B------:R-:W-:Y:S01]  /*6330*/  FMUL.FTZ R68, R203, UR6 ;  /* 0x00000006cb447c20 */ /* 0x000fe20008410000 */
[----:B------:R-:W-:Y:S01]  /*6340*/  LOP3.LUT P5, RZ, R155, 0xff0000, RZ, 0xc0, !PT ;  /* 0x00ff00009bff7812 */ /* 0x000fe200078ac0ff */
[C---:B------:R-:W-:Y:S01]  /*6350*/  FMUL.FTZ R70, R186.reuse, R69 ;  /* 0x00000045ba467220 */ /* 0x040fe20000410000 */
[----:B------:R-:W-:Y:S01]  /*6360*/  FADD.FTZ R173, R173, -R196 ;  /* 0x800000c4adad7221 */ /* 0x000fe20000010000 */
[----:B------:R-:W-:Y:S01]  /*6370*/  FMUL.FTZ R69, R186, R197 ;  /* 0x000000c5ba457220 */ /* 0x000fe20000410000 */
[-CC-:B------:R-:W-:Y:S01]  /*6380*/  FFMA.FTZ R204, R204, R106.reuse, R103.reuse ;  /* 0x0000006acccc7223 */ /* 0x180fe20000010067 */
[-CC-:B------:R-:W-:Y:S01]  /*6390*/  FFMA.FTZ R200, R200, R106.reuse, R103.reuse ;  /* 0x0000006ac8c87223 */ /* 0x180fe20000010067 */
[----:B------:R-:W-:Y:S01]  /*63a0*/  FSEL R163, R71, RZ, P2 ;  /* 0x000000ff47a37208 */ /* 0x000fe20001000000 */
        /* <DEDUP_REMOVED lines=16> */
[----:B------:R-:W-:Y:S01]  /*64b0*/  F2FP.F16.F32.PACK_AB R71, R78, R203 ;  /* 0x000000cb4e47723e */ /* 0x000fe200000000ff */
        /* <DEDUP_REMOVED lines=19> */
.L_x_1047:
[-CC-:B------:R-:W-:Y:S01]  /*65f0*/  FFMA.FTZ R190, R190, R106.reuse, R103.reuse ;  /* 0x0000006abebe7223 */ /* 0x180fe20000010067 */
[-CC-:B------:R-:W-:Y:S01]  /*6600*/  FFMA.FTZ R192, R192, R106.reuse, R103.reuse ;  /* 0x0000006ac0c07223 */ /* 0x180fe20000010067 */
[-CC-:B0-----:R-:W-:Y:S01]  /*6610*/  FFMA.FTZ R77, R198, R106.reuse, R103.reuse ;  /* 0x0000006ac64d7223 */ /* 0x181fe20000010067 */
        /* <DEDUP_REMOVED lines=13> */
[C---:B------:R-:W-:Y:S01]  /*66f0*/  FMUL.FTZ R77, R186.reuse, R77 ;  /* 0x0000004dba4d7220 */ /* 0x040fe20000410000 */
[----:B------:R-:W-:Y:S01]  /*6700*/  FMUL.FTZ R205, R205, UR6 ;  /* 0x00000006cdcd7c20 */ /* 0x000fe20008410000 */
[----:B------:R-:W-:Y:S01]  /*6710*/  FMUL.FTZ R203, R203, UR6 ;  /* 0x00000006cbcb7c20 */ /* 0x000fe20008410000 */
[C---:B------:R-:W-:Y:S01]  /*6720*/  LOP3.LUT P5, RZ, R155.reuse, 0xff0000, RZ, 0xc0, !PT ;  /* 0x00ff00009bff7812 */ /* 0x040fe200078ac0ff */
[C---:B------:R-:W-:Y:S01]  /*6730*/  FMUL.FTZ R173, R186.reuse, R173 ;  /* 0x000000adbaad7220 */ /* 0x040fe20000410000 */
[----:B------:R-:W-:Y:S01]  /*6740*/  ISETP.GE.U32.AND.EX P2, PT, R155, 0x1000000, PT, P2 ;  /* 0x010000009b00780c */ /* 0x000fe20003f46120 */
[C---:B------:R-:W-:Y:S01]  /*6750*/  FMUL.FTZ R197, R186.reuse, R197 ;  /* 0x000000c5bac57220 */ /* 0x040fe20000410000 */
[----:B------:R-:W-:Y:S01]  /*6760*/  FADD.FTZ R199, R199, -R204 ;  /* 0x800000ccc7c77221 */ /* 0x000fe20000010000 */
        /* <DEDUP_REMOVED lines=25> */
[----:B------:R-:W-:Y:S02]  /*6900*/  F2FP.F16.F32.PACK_AB R79, R84, R79 ;  /* 0x0000004f544f723e */ /* 0x000fe400000000ff */
[----:B------:R-:W-:Y:S02]  /*6910*/  F2FP.F16.F32.PACK_AB R78, R173, R78 ;  /* 0x0000004ead4e723e */ /* 0x000fe400000000ff */
[----:B------:R-:W-:Y:S02]  /*6920*/  F2FP.F16.F32.PACK_AB R77, R82, R77 ;  /* 0x0000004d524d723e */ /* 0x000fe400000000ff */
[----:B------:R-:W-:-:S07]  /*6930*/  F2FP.F16.F32.PACK_AB R76, R199, R76 ;  /* 0x0000004cc74c723e */ /* 0x000fce00000000ff */
.L_x_1043:
        /* <DEDUP_REMOVED lines=94> */
[----:B------:R-:W-:Y:S02]  /*6f20*/  F2FP.F16.F32.PACK_AB R77, R82, R77 ;  /* 0x0000004d524d723e */ /* 0x000fe400000000ff */
[----:B------:R-:W-:Y:S02]  /*6f30*/  F2FP.F16.F32.PACK_AB R72, R85, R72 ;  /* 0x000000485548723e */ /* 0x000fe400000000ff */
[----:B------:R-:W-:Y:S01]  /*6f40*/  F2FP.F16.F32.PACK_AB R76, R83, R76 ;  /* 0x0000004c534c723e */ /* 0x000fe200000000ff */
[----:B------:R-:W-:Y:S06]  /*6f50*/  BRA `(.L_x_1051) ;  /* 0x0000001c00807947 */ /* 0x000fec0003800000 */
.L_x_1050:
        /* <DEDUP_REMOVED lines=10> */
[-CC-:B------:R-:W-:Y:S01]  /*7000*/  FFMA.FTZ R160, R160, R106.reuse, R103.reuse ;  /* 0x0000006aa0a07223 */ /* 0x180fe20000010067 */
[----:B------:R-:W-:Y:S01]  /*7010*/  FADD.FTZ R159, R159, -R164 ;  /* 0x800000a49f9f7221 */ /* 0x000fe20000010000 */
[----:B------:R-:W-:Y:S01]  /*7020*/  FMUL.FTZ R73, R73, UR6 ;  /* 0x0000000649497c20 */ /* 0x000fe20008410000 */
[----:B------:R-:W-:Y:S01]  /*7030*/  FFMA.FTZ R170, R170, R106, R103 ;  /* 0x0000006aaaaa7223 */ /* 0x000fe20000010067 */
[----:B------:R-:W-:-:S02]  /*7040*/  HADD2.F32 R76, -RZ, R62.H1_H1 ;  /* 0x3000003eff4c7230 */ /* 0x000fc40000004100 */
[C---:B------:R-:W-:Y:S01]  /*7050*/  FFMA.FTZ R78, R186.reuse, R105, R78 ;  /* 0x00000069ba4e7223 */ /* 0x040fe2000001004e */
[----:B------:R-:W-:Y:S01]  /*7060*/  FADD.FTZ R157, R157, -R160 ;  /* 0x800000a09d9d7221 */ /* 0x000fe20000010000 */
[----:B------:R-:W-:Y:S01]  /*7070*/  FSEL R79, R73, RZ, P5 ;  /* 0x000000ff494f7208 */ /* 0x000fe20002800000 */
[----:B------:R-:W-:Y:S01]  /*7080*/  FFMA.FTZ R159, R186, R159, R74 ;  /* 0x0000009fba9f7223 */ /* 0x000fe2000001004a */
[----:B------:R-:W-:Y:S01]  /*7090*/  ISETP.GE.U32.AND P2, PT, R152, RZ, PT ;  /* 0x000000ff9800720c */ /* 0x000fe20003f46070 */
[----:B------:R-:W-:Y:S01]  /*70a0*/  FFMA.FTZ R166, R166, R106, R103 ;  /* 0x0000006aa6a67223 */ /* 0x000fe20000010067 */
[----:B------:R-:W-:Y:S01]  /*70b0*/  LOP3.LUT P6, RZ, R147, 0xff0000, RZ, 0xc0, !PT ;  /* 0x00ff000093ff7812 */ /* 0x000fe200078cc0ff */
[--C-:B------:R-:W-:Y:S01]  /*70c0*/  HADD2.F32 R72, -RZ, R61.reuse.H0_H0 ;  /* 0x2000003dff487230 */ /* 0x100fe20000004100 */
[----:B------:R-:W-:Y:S01]  /*70d0*/  ISETP.GE.U32.AND P5, PT, R146, RZ, PT ;  /* 0x000000ff9200720c */ /* 0x000fe20003fa6070 */
[----:B------:R-:W-:Y:S01]  /*70e0*/  FADD.FTZ R165, R165, -R170 ;  /* 0x800000aaa5a57221 */ /* 0x000fe20000010000 */
[----:B------:R-:W-:Y:S01]  /*70f0*/  FMUL.FTZ R78, R78, UR6 ;  /* 0x000000064e4e7c20 */ /* 0x000fe20008410000 */
[----:B------:R-:W-:-:S02]  /*7100*/  HADD2.F32 R74, -RZ, R61.H1_H1 ;  /* 0x3000003dff4a7230 */ /* 0x000fc40000004100 */
[C---:B------:R-:W-:Y:S01]  /*7110*/  FFMA.FTZ R76, R186.reuse, R157, R76 ;  /* 0x0000009dba4c7223 */ /* 0x040fe2000001004c */
[----:B------:R-:W-:Y:S01]  /*7120*/  ISETP.GE.U32.AND.EX P2, PT, R153, 0x1000000, PT, P2 ;  /* 0x010000009900780c */ /* 0x000fe20003f46120 */
[----:B------:R-:W-:Y:S01]  /*7130*/  FMUL.FTZ R159, R159, UR6 ;  /* 0x000000069f9f7c20 */ /* 0x000fe20008410000 */
[----:B------:R-:W-:Y:S01]  /*7140*/  FSEL R75, R73, RZ, P6 ;  /* 0x000000ff494b7208 */ /* 0x000fe20003000000 */
[----:B------:R-:W-:Y:S01]  /*7150*/  FADD.FTZ R161, R161, -R166 ;  /* 0x800000a6a1a17221 */ /* 0x000fe20000010000 */
[----:B------:R-:W-:Y:S01]  /*7160*/  ISETP.GE.U32.AND.EX P5, PT, R147, 0x1000000, PT, P5 ;  /* 0x010000009300780c */ /* 0x000fe20003fa6150 */
[----:B------:R-:W-:Y:S01]  /*7170*/  FFMA.FTZ R72, R186, R165, R72 ;  /* 0x000000a5ba487223 */ /* 0x000fe20000010048 */
[C---:B------:R-:W-:Y:S01]  /*7180*/  LOP3.LUT P6, RZ, R153.reuse, 0xff, RZ, 0xc0, !PT ;  /* 0x000000ff99ff7812 */ /* 0x040fe200078cc0ff */
[-CC-:B------:R-:W-:Y:S01]  /*7190*/  FFMA.FTZ R172, R172, R106.reuse, R103.reuse ;  /* 0x0000006aacac7223 */ /* 0x180fe20000010067 */
[----:B------:R-:W-:Y:S01]  /*71a0*/  FSEL R86, R78, RZ, P2 ;  /* 0x000000ff4e567208 */ /* 0x000fe20001000000 */
[----:B------:R-:W-:Y:S01]  /*71b0*/  FMUL.FTZ R76, R76, UR6 ;  /* 0x000000064c4c7c20 */ /* 0x000fe20008410000 */
[----:B------:R-:W-:Y:S01]  /*71c0*/  FSEL R154, R78, RZ, P5 ;  /* 0x000000ff4e9a7208 */ /* 0x000fe20002800000 */
[----:B------:R-:W-:Y:S01]  /*71d0*/  FFMA.FTZ R161, R186, R161, R74 ;  /* 0x000000a1baa17223 */ /* 0x000fe2000001004a */
[----:B------:R-:W-:Y:S01]  /*71e0*/  LOP3.LUT P5, RZ, R153, 0xff00, RZ, 0xc0, !PT ;  /* 0x0000ff0099ff7812 */ /* 0x000fe200078ac0ff */
[----:B------:R-:W-:Y:S01]  /*71f0*/  FMUL.FTZ R74, R72, UR6 ;  /* 0x00000006484a7c20 */ /* 0x000fe20008410000 */
[----:B------:R-:W-:Y:S01]  /*7200*/  FSEL R78, R159, RZ, P6 ;  /* 0x000000ff9f4e7208 */ /* 0x000fe20003000000 */
[--C-:B------:R-:W-:Y:S01]  /*7210*/  HADD2.F32 R72, -RZ, R60.reuse.H1_H1 ;  /* 0x3000003cff487230 */ /* 0x100fe20000004100 */
[----:B------:R-:W-:Y:S01]  /*7220*/  LOP3.LUT P6, RZ, R147, 0xff00, RZ, 0xc0, !PT ;  /* 0x0000ff0093ff7812 */ /* 0x000fe200078cc0ff */
[----:B------:R-:W-:Y:S01]  /*7230*/  FADD.FTZ R167, R167, -R172 ;  /* 0x800000aca7a77221 */ /* 0x000fe20000010000 */
[----:B------:R-:W-:Y:S01]  /*7240*/  LOP3.LUT P2, RZ, R147, 0xff, RZ, 0xc0, !PT ;  /* 0x000000ff93ff7812 */ /* 0x000fe2000784c0ff */
[----:B------:R-:W-:Y:S01]  /*7250*/  FFMA.FTZ R188, R188, R106, R103 ;  /* 0x0000006abcbc7223 */ /* 0x000fe20000010067 */
[C---:B------:R-:W-:Y:S01]  /*7260*/  FSEL R85, R76.reuse, RZ, P5 ;  /* 0x000000ff4c557208 */ /* 0x040fe20002800000 */
[----:B------:R-:W-:Y:S01]  /*7270*/  FMUL.FTZ R161, R161, UR6 ;  /* 0x00000006a1a17c20 */ /* 0x000fe20008410000 */
[----:B------:R-:W-:Y:S01]  /*7280*/  FSEL R76, R76, RZ, P6 ;  /* 0x000000ff4c4c7208 */ /* 0x000fe20003000000 */
[----:B------:R-:W-:Y:S01]  /*7290*/  HADD2.F32 R73, -RZ, R60.H0_H0 ;  /* 0x2000003cff497230 */ /* 0x000fe20000004100 */
[----:B------:R-:W-:Y:S01]  /*72a0*/  FSEL R159, R159, RZ, P2 ;  /* 0x000000ff9f9f7208 */ /* 0x000fe20001000000 */
[----:B------:R-:W-:Y:S01]  /*72b0*/  FFMA.FTZ R72, R186, R167, R72 ;  /* 0x000000a7ba487223 */ /* 0x000fe20000010048 */
[C---:B------:R-:W-:Y:S01]  /*72c0*/  LOP3.LUT P6, RZ, R152.reuse, 0xff000000, RZ, 0xc0, !PT ;  /* 0xff00000098ff7812 */ /* 0x040fe200078cc0ff */
[----:B------:R-:W-:Y:S01]  /*72d0*/  FADD.FTZ R171, R171, -R188 ;  /* 0x800000bcabab7221 */ /* 0x000fe20000010000 */
[----:B------:R-:W-:Y:S01]  /*72e0*/  LOP3.LUT P2, RZ, R152, 0xff0000, RZ, 0xc0, !PT ;  /* 0x00ff000098ff7812 */ /* 0x000fe2000784c0ff */
[----:B------:R-:W-:Y:S01]  /*72f0*/  FMUL.FTZ R72, R72, UR6 ;  /* 0x0000000648487c20 */ /* 0x000fe20008410000 */
[----:B------:R-:W-:Y:S01]  /*7300*/  FSEL R84, R161, RZ, P6 ;  /* 0x000000ffa1547208 */ /* 0x000fe20003000000 */
[----:B------:R-:W-:Y:S01]  /*7310*/  FFMA.FTZ R73, R186, R171, R73 ;  /* 0x000000abba497223 */ /* 0x000fe20000010049 */
[----:B------:R-:W-:-:S02]  /*7320*/  FSEL R77, R74, RZ, P2 ;  /* 0x000000ff4a4d7208 */ /* 0x000fc40001000000 */
[C---:B------:R-:W-:Y:S01]  /*7330*/  LOP3.LUT P6, RZ, R146.reuse, 0xff000000, RZ, 0xc0, !PT ;  /* 0xff00000092ff7812 */ /* 0x040fe200078cc0ff */
[----:B------:R-:W-:Y:S01]  /*7340*/  FMUL.FTZ R73, R73, UR6 ;  /* 0x0000000649497c20 */ /* 0x000fe20008410000 */
[----:B------:R-:W-:Y:S02]  /*7350*/  LOP3.LUT P5, RZ, R146, 0xff0000, RZ, 0xc0, !PT ;  /* 0x00ff000092ff7812 */ /* 0x000fe400078ac0ff */
[----:B------:R-:W-:Y:S02]  /*7360*/  LOP3.LUT P2, RZ, R152, 0xff00, RZ, 0xc0, !PT ;  /* 0x0000ff0098ff7812 */ /* 0x000fe4000784c0ff */
[----:B------:R-:W-:Y:S02]  /*7370*/  FSEL R161, R161, RZ, P6 ;  /* 0x000000ffa1a17208 */ /* 0x000fe40003000000 */
[----:B------:R-:W-:Y:S02]  /*7380*/  FSEL R82, R74, RZ, P5 ;  /* 0x000000ff4a527208 */ /* 0x000fe40002800000 */
[----:B------:R-:W-:-:S02]  /*7390*/  LOP3.LUT P6, RZ, R146, 0xff00, RZ, 0xc0, !PT ;  /* 0x0000ff0092ff7812 */ /* 0x000fc400078cc0ff */
[----:B------:R-:W-:Y:S02]  /*73a0*/  FSEL R83, R72, RZ, P2 ;  /* 0x000000ff48537208 */ /* 0x000fe40001000000 */
[----:B------:R-:W-:Y:S02]  /*73b0*/  LOP3.LUT P5, RZ, R152, 0xff, RZ, 0xc0, !PT ;  /* 0x000000ff98ff7812 */ /* 0x000fe400078ac0ff */
[----:B------:R-:W-:Y:S02]  /*73c0*/  LOP3.LUT P2, RZ, R146, 0xff, RZ, 0xc0, !PT ;  /* 0x000000ff92ff7812 */ /* 0x000fe4000784c0ff */
[----:B------:R-:W-:Y:S02]  /*73d0*/  F2FP.F16.F32.PACK_AB R78, R85, R78 ;  /* 0x0000004e554e723e */ /* 0x000fe400000000ff */
[----:B------:R-:W-:Y:S02]  /*73e0*/  F2FP.F16.F32.PACK_AB R74, R76, R159 ;  /* 0x0000009f4c4a723e */ /* 0x000fe400000000ff */
[----:B------:R-:W-:-:S02]  /*73f0*/  FSEL R85, R72, RZ, P6 ;  /* 0x000000ff48557208 */ /* 0x000fc40003000000 */
[C---:B------:R-:W-:Y:S02]  /*7400*/  FSEL R72, R73.reuse, RZ, P2 ;  /* 0x000000ff49487208 */ /* 0x040fe40001000000 */
[----:B------:R-:W-:Y:S02]  /*7410*/  FSEL R76, R73, RZ, P5 ;  /* 0x000000ff494c7208 */ /* 0x000fe40002800000 */
[----:B------:R-:W-:Y:S02]  /*7420*/  F2FP.F16.F32.PACK_AB R75, R154, R75 ;  /* 0x0000004b9a4b723e */ /* 0x000fe400000000ff */
[----:B------:R-:W-:Y:S02]  /*7430*/  F2FP.F16.F32.PACK_AB R79, R86, R79 ;  /* 0x0000004f564f723e */ /* 0x000fe400000000ff */
[----:B------:R-:W-:Y:S02]  /*7440*/  F2FP.F16.F32.PACK_AB R73, R161, R82 ;  /* 0x00000052a149723e */ /* 0x000fe400000000ff */
[----:B------:R-:W-:-:S02]  /*7450*/  F2FP.F16.F32.PACK_AB R77, R84, R77 ;  /* 0x0000004d544d723e */ /* 0x000fc400000000ff */
[----:B------:R-:W-:Y:S02]  /*7460*/  F2FP.F16.F32.PACK_AB R72, R85, R72 ;  /* 0x000000485548723e */ /* 0x000fe400000000ff */
[----:B------:R-:W-:Y:S01]  /*7470*/  F2FP.F16.F32.PACK_AB R76, R83, R76 ;  /* 0x0000004c534c723e */ /* 0x000fe200000000ff */
[----:B------:R-:W-:Y:S06]  /*7480*/  BRA `(.L_x_1051) ;  /* 0x0000001800347947 */ /* 0x000fec0003800000 */
.L_x_1049:
        /* <DEDUP_REMOVED lines=80> */
.L_x_1052:
[-CC-:B------:R-:W-:Y:S01]  /*7990*/  FFMA.FTZ R156, R156, R106.reuse, R103.reuse ;  /* 0x0000006a9c9c7223 */ /* 0x180fe20000010067 */
[-CC-:B------:R-:W-:Y:S01]  /*79a0*/  FFMA.FTZ R158, R158, R106.reuse, R103.reuse ;  /* 0x0000006a9e9e7223 */ /* 0x180fe20000010067 */
[----:B------:R-:W-:Y:S01]  /*79b0*/  ISETP.GE.U32.AND P2, PT, R152, RZ, PT ;  /* 0x000000ff9800720c */ /* 0x000fe20003f46070 */
[-CC-:B------:R-:W-:Y:S01]  /*79c0*/  FFMA.FTZ R164, R164, R106.reuse, R103.reuse ;  /* 0x0000006aa4a47223 */ /* 0x180fe20000010067 */
[----:B------:R-:W-:Y:S01]  /*79d0*/  FADD.FTZ R105, R105, -R156 ;  /* 0x8000009c69697221 */ /* 0x000fe20000010000 */
[----:B------:R-:W-:Y:S01]  /*79e0*/  FADD.FTZ R107, R107, -R158 ;  /* 0x8000009e6b6b7221 */ /* 0x000fe20000010000 */
[----:B------:R-:W-:Y:S01]  /*79f0*/  ISETP.GE.U32.AND.EX P2, PT, R153, 0x1000000, PT, P2 ;  /* 0x010000009900780c */ /* 0x000fe20003f46120 */
        /* <DEDUP_REMOVED lines=10> */
[----:B0-----:R-:W-:Y:S01]  /*7aa0*/  FSEL R72, R105, RZ, P2 ;  /* 0x000000ff69487208 */ /* 0x001fe20001000000 */
        /* <DEDUP_REMOVED lines=57> */
.L_x_1048:
[----:B------:R-:W-:Y:S05]  /*7e40*/  @!P4 BRA `(.L_x_1053) ;  /* 0x000000080004c947 */ /* 0x000fea0003800000 */
[----:B------:R-:W-:Y:S05]  /*7e50*/  @!P1 BRA `(.L_x_1054) ;  /* 0x0000000400089947 */ /* 0x000fea0003800000 */
[-CC-:B------:R-:W-:Y:S01]  /*7e60*/  FFMA.FTZ R156, R156, R106.reuse, R103.reuse ;  /* 0x0000006a9c9c7223 */ /* 0x180fe20000010067 */
[-CC-:B------:R-:W-:Y:S01]  /*7e70*/  FFMA.FTZ R164, R164, R106.reuse, R103.reuse ;  /* 0x0000006aa4a47223 */ /* 0x180fe20000010067 */
[--C-:B0-----:R-:W-:Y:S02]  /*7e80*/  HADD2.F32 R78, -RZ, R63.reuse.H1_H1 ;  /* 0x3000003fff4e7230 */ /* 0x101fe40000004100 */
[-CC-:B------:R-:W-:Y:S01]  /*7e90*/  FFMA.FTZ R160, R160, R106.reuse, R103.reuse ;  /* 0x0000006aa0a07223 */ /* 0x180fe20000010067 */
[----:B------:R-:W-:Y:S01]  /*7ea0*/  FADD.FTZ R105, R105, -R156 ;  /* 0x8000009c69697221 */ /* 0x000fe20000010000 */
[--C-:B------:R-:W-:Y:S02]  /*7eb0*/  HADD2.F32 R70, -RZ, R62.reuse.H0_H0 ;  /* 0x2000003eff467230 */ /* 0x100fe40000004100 */
[----:B------:R-:W-:Y:S01]  /*7ec0*/  FADD.FTZ R159, R159, -R164 ;  /* 0x800000a49f9f7221 */ /* 0x000fe20000010000 */
[-CC-:B------:R-:W-:Y:S01]  /*7ed0*/  FFMA.FTZ R158, R158, R106.reuse, R103.reuse ;  /* 0x0000006a9e9e7223 */ /* 0x180fe20000010067 */
[----:B------:R-:W-:Y:S01]  /*7ee0*/  FFMA.FTZ R154, R186, R105, R78 ;  /* 0x00000069ba9a7223 */ /* 0x000fe2000001004e */
[----:B------:R-:W-:Y:S01]  /*7ef0*/  FFMA.FTZ R170, R170, R106, R103 ;  /* 0x0000006aaaaa7223 */ /* 0x000fe20000010067 */
[----:B------:R-:W-:Y:S01]  /*7f00*/  HADD2.F32 R76, -RZ, R62.H1_H1 ;  /* 0x3000003eff4c7230 */ /* 0x000fe20000004100 */
[----:B------:R-:W-:Y:S01]  /*7f10*/  ISETP.GE.U32.AND P2, PT, R152, RZ, PT ;  /* 0x000000ff9800720c */ /* 0x000fe20003f46070 */
[----:B------:R-:W-:Y:S01]  /*7f20*/  FADD.FTZ R157, R157, -R160 ;  /* 0x800000a09d9d7221 */ /* 0x000fe20000010000 */
[----:B------:R-:W-:-:S02]  /*7f30*/  HADD2.F32 R69, -RZ, R63.H0_H0 ;  /* 0x2000003fff457230 */ /* 0x000fc40000004100 */
[----:B------:R-:W-:Y:S01]  /*7f40*/  FFMA.FTZ R159, R186, R159, R70 ;  /* 0x0000009fba9f7223 */ /* 0x000fe20000010046 */
[----:B------:R-:W-:Y:S01]  /*7f50*/  FADD.FTZ R107, R107, -R158 ;  /* 0x8000009e6b6b7221 */ /* 0x000fe20000010000 */
[--C-:B------:R-:W-:Y:S02]  /*7f60*/  HADD2.F32 R68, -RZ, R61.reuse.H0_H0 ;  /* 0x2000003dff447230 */ /* 0x100fe40000004100 */
[----:B------:R-:W-:Y:S01]  /*7f70*/  FMUL.FTZ R70, R154, UR6 ;  /* 0x000000069a467c20 */ /* 0x000fe20008410000 */
[----:B------:R-:W-:Y:S01]  /*7f80*/  FADD.FTZ R165, R165, -R170 ;  /* 0x800000aaa5a57221 */ /* 0x000fe20000010000 */
[----:B------:R-:W-:Y:S01]  /*7f90*/  ISETP.GE.U32.AND.EX P2, PT, R153, 0x1000000, PT, P2 ;  /* 0x010000009900780c */ /* 0x000fe20003f46120 */
[C---:B------:R-:W-:Y:S01]  /*7fa0*/  FFMA.FTZ R76, R186.reuse, R157, R76 ;  /* 0x0000009dba4c7223 */ /* 0x040fe2000001004c */
[C---:B------:R-:W-:Y:S01]  /*7fb0*/  FFMA.FTZ R107, R186.reuse, R107, R69 ;  /* 0x0000006bba6b7223 */ /* 0x040fe20000010045 */
[----:B------:R-:W-:Y:S01]  /*7fc0*/  FFMA.FTZ R69, R186, R165, R68 ;  /* 0x000000a5ba457223 */ /* 0x000fe20000010044 */
[----:B------:R-:W-:Y:S01]  /*7fd0*/  FSEL R105, R70, RZ, P2 ;  /* 0x000000ff46697208 */ /* 0x000fe20001000000 */
        /* <DEDUP_REMOVED lines=42> */
.L_x_1054:
[-CC-:B------:R-:W-:Y:S01]  /*8280*/  FFMA.FTZ R156, R156, R106.reuse, R103.reuse ;  /* 0x0000006a9c9c7223 */ /* 0x180fe20000010067 */
[-CC-:B------:R-:W-:Y:S01]  /*8290*/  FFMA.FTZ R158, R158, R106.reuse, R103.reuse ;  /* 0x0000006a9e9e7223 */ /* 0x180fe20000010067 */
[--C-:B0-----:R-:W-:Y:S02]  /*82a0*/  HADD2.F32 R77, -RZ, R63.reuse.H1_H1 ;  /* 0x3000003fff4d7230 */ /* 0x101fe40000004100 */
[-CC-:B------:R-:W-:Y:S01]  /*82b0*/  FFMA.FTZ R164, R164, R106.reuse, R103.reuse ;  /* 0x0000006aa4a47223 */ /* 0x180fe20000010067 */
[----:B------:R-:W-:Y:S01]  /*82c0*/  FADD.FTZ R105, R105, -R156 ;  /* 0x8000009c69697221 */ /* 0x000fe20000010000 */
[----:B------:R-:W-:Y:S02]  /*82d0*/  HADD2.F32 R78, -RZ, R63.H0_H0 ;  /* 0x2000003fff4e7230 */ /* 0x000fe40000004100 */
[-CC-:B------:R-:W-:Y:S01]  /*82e0*/  FFMA.FTZ R160, R160, R106.reuse, R103.reuse ;  /* 0x0000006aa0a07223 */ /* 0x180fe20000010067 */
[----:B------:R-:W-:Y:S01]  /*82f0*/  FADD.FTZ R107, R107, -R158 ;  /* 0x8000009e6b6b7221 */ /* 0x000fe20000010000 */
[----:B------:R-:W-:Y:S01]  /*8300*/  FFMA.FTZ R170, R170, R106, R103 ;  /* 0x0000006aaaaa7223 */ /* 0x000fe20000010067 */
[----:B------:R-:W-:Y:S01]  /*8310*/  FFMA.FTZ R105, R186, R105, R77 ;  /* 0x00000069ba697223 */ /* 0x000fe2000001004d */
[----:B------:R-:W-:-:S02]  /*8320*/  HADD2.F32 R76, -RZ, R62.H0_H0 ;  /* 0x2000003eff4c7230 */ /* 0x000fc40000004100 */
[----:B------:R-:W-:Y:S01]  /*8330*/  FADD.FTZ R159, R159, -R164 ;  /* 0x800000a49f9f7221 */ /* 0x000fe20000010000 */
[----:B------:R-:W-:Y:S02]  /*8340*/  HADD2.F32 R77, -RZ, R62.H1_H1 ;  /* 0x3000003eff4d7230 */ /* 0x000fe40000004100 */
[----:B------:R-:W-:Y:S01]  /*8350*/  FADD.FTZ R157, R157, -R160 ;  /* 0x800000a09d9d7221 */ /* 0x000fe20000010000 */
[----:B------:R-:W-:Y:S01]  /*8360*/  FFMA.FTZ R107, R186, R107, R78 ;  /* 0x0000006bba6b7223 */ /* 0x000fe2000001004e */
[--C-:B------:R-:W-:Y:S01]  /*8370*/  HADD2.F32 R82, -RZ, R61.reuse.H0_H0 ;  /* 0x2000003dff527230 */ /* 0x100fe20000004100 */
[----:B------:R-:W-:Y:S01]  /*8380*/  ISETP.GE.U32.AND P2, PT, R152, RZ, PT ;  /* 0x000000ff9800720c */ /* 0x000fe20003f46070 */
[----:B------:R-:W-:Y:S01]  /*8390*/  FADD.FTZ R165, R165, -R170 ;  /* 0x800000aaa5a57221 */ /* 0x000fe20000010000 */
[-CC-:B------:R-:W-:Y:S01]  /*83a0*/  FFMA.FTZ R172, R172, R106.reuse, R103.reuse ;  /* 0x0000006aacac7223 */ /* 0x180fe20000010067 */
[-CC-:B------:R-:W-:Y:S01]  /*83b0*/  FFMA.FTZ R166, R166, R106.reuse, R103.reuse ;  /* 0x0000006aa6a67223 */ /* 0x180fe20000010067 */
[----:B------:R-:W-:Y:S01]  /*83c0*/  FFMA.FTZ R188, R188, R106, R103 ;  /* 0x0000006abcbc7223 */ /* 0x000fe20000010067 */
[----:B------:R-:W-:Y:S01]  /*83d0*/  FMUL.FTZ R105, R105, UR6 ;  /* 0x0000000669697c20 */ /* 0x000fe20008410000 */
[C---:B------:R-:W-:Y:S01]  /*83e0*/  FFMA.FTZ R159, R186.reuse, R159, R76 ;  /* 0x0000009fba9f7223 */ /* 0x040fe2000001004c */
[----:B------:R-:W-:Y:S01]  /*83f0*/  FFMA.FTZ R77, R186, R157, R77 ;  /* 0x0000009dba4d7223 */ /* 0x000fe2000001004d */
[----:B------:R-:W-:Y:S01]  /*8400*/  ISETP.GE.U32.AND.EX P2, PT, R153, 0x1000000, PT, P2 ;  /* 0x010000009900780c */ /* 0x000fe20003f46120 */
[----:B------:R-:W-:Y:S01]  /*8410*/  FMUL.FTZ R107, R107, UR6 ;  /* 0x000000066b6b7c20 */ /* 0x000fe20008410000 */
[----:B------:R-:W-:-:S02]  /*8420*/  HADD2.F32 R84, -RZ, R61.H1_H1 ;  /* 0x3000003dff547230 */ /* 0x000fc40000004100 */
[----:B------:R-:W-:Y:S01]  /*8430*/  FFMA.FTZ R82, R186, R165, R82 ;  /* 0x000000a5ba527223 */ /* 0x000fe20000010052 */
[--C-:B------:R-:W-:Y:S01]  /*8440*/  HADD2.F32 R78, -RZ, R60.reuse.H1_H1 ;  /* 0x3000003cff4e7230 */ /* 0x100fe20000004100 */
[----:B------:R-:W-:Y:S01]  /*8450*/  LOP3.LUT P5, RZ, R153, 0xff0000, RZ, 0xc0, !PT ;  /* 0x00ff000099ff7812 */ /* 0x000fe200078ac0ff */
[----:B------:R-:W-:Y:S02]  /*8460*/  HADD2.F32 R76, -RZ, R60.H0_H0 ;  /* 0x2000003cff4c7230 */ /* 0x000fe40000004100 */
[----:B------:R-:W-:Y:S01]  /*8470*/  FADD.FTZ R167, R167, -R172 ;  /* 0x800000aca7a77221 */ /* 0x000fe20000010000 */
        /* <DEDUP_REMOVED lines=30> */
.L_x_1053:
        /* <DEDUP_REMOVED lines=17> */
[C---:B------:R-:W-:Y:S01]  /*8770*/  FMUL.FTZ R70, R186.reuse, R159 ;  /* 0x0000009fba467220 */ /* 0x040fe20000410000 */
        /* <DEDUP_REMOVED lines=41> */
.L_x_1055:
        /* <DEDUP_REMOVED lines=22> */
[C---:B------:R-:W-:Y:S01]  /*8b70*/  FMUL.FTZ R165, R186.reuse, R165 ;  /* 0x000000a5baa57220 */ /* 0x040fe20000410000 */
        /* <DEDUP_REMOVED lines=30> */
.L_x_1051:
        /* <DEDUP_REMOVED lines=12> */
[-CC-:B0-----:R-:W-:Y:S01]  /*8e20*/  FFMA.FTZ R68, R93, R106.reuse, R103.reuse ;  /* 0x0000006a5d447223 */ /* 0x181fe20000010067 */
[----:B------:R-:W-:Y:S02]  /*8e30*/  HADD2.F32 R74, -RZ, R67.H0_H0 ;  /* 0x20000043ff4a7230 */ /* 0x000fe40000004100 */
[-C--:B------:R-:W-:Y:S01]  /*8e40*/  FFMA.FTZ R69, R96, R106.reuse, R103 ;  /* 0x0000006a60457223 */ /* 0x080fe20000010067 */
[----:B------:R-:W-:Y:S01]  /*8e50*/  FADD.FTZ R101, R100, -R101 ;  /* 0x8000006564657221 */ /* 0x000fe20000010000 */
[----:B------:R-:W-:Y:S01]  /*8e60*/  FADD.FTZ R91, R91, -R68 ;  /* 0x800000445b5b7221 */ /* 0x000fe20000010000 */
[----:B------:R-:W-:Y:S02]  /*8e70*/  HADD2.F32 R68, -RZ, R65.H0_H0 ;  /* 0x20000041ff447230 */ /* 0x000fe40000004100 */
[-CC-:B------:R-:W-:Y:S01]  /*8e80*/  FFMA.FTZ R75, R104, R106.reuse, R103.reuse ;  /* 0x0000006a684b7223 */ /* 0x180fe20000010067 */
[----:B------:R-:W-:Y:S01]  /*8e90*/  FFMA.FTZ R101, R186, R101, R74 ;  /* 0x00000065ba657223 */ /* 0x000fe2000001004a */
[----:B------:R-:W-:Y:S01]  /*8ea0*/  FFMA.FTZ R89, R89, R106, R103 ;  /* 0x0000006a59597223 */ /* 0x000fe20000010067 */
[----:B------:R-:W-:Y:S01]  /*8eb0*/  FADD.FTZ R71, R94, -R69 ;  /* 0x800000455e477221 */ /* 0x000fe20000010000 */
[----:B------:R-:W-:-:S02]  /*8ec0*/  HADD2.F32 R69, -RZ, R67.H1_H1 ;  /* 0x30000043ff457230 */ /* 0x000fc40000004100 */
[----:B------:R-:W-:Y:S01]  /*8ed0*/  FFMA.FTZ R91, R186, R91, R68 ;  /* 0x0000005bba5b7223 */ /* 0x000fe20000010044 */
[----:B------:R-:W-:Y:S01]  /*8ee0*/  FADD.FTZ R75, R102, -R75 ;  /* 0x8000004b664b7221 */ /* 0x000fe20000010000 */
[----:B------:R-:W-:Y:S01]  /*8ef0*/  FMUL.FTZ R68, R101, UR6 ;  /* 0x0000000665447c20 */ /* 0x000fe20008410000 */
[--C-:B------:R-:W-:Y:S01]  /*8f00*/  HADD2.F32 R70, -RZ, R66.reuse.H0_H0 ;  /* 0x20000042ff467230 */ /* 0x100fe20000004100 */
[----:B------:R-:W-:Y:S01]  /*8f10*/  LOP3.LUT P5, RZ, R151, 0xff0000, RZ, 0xc0, !PT ;  /* 0x00ff000097ff7812 */ /* 0x000fe200078ac0ff */
[----:B------:R-:W-:Y:S01]  /*8f20*/  FADD.FTZ R89, R88, -R89 ;  /* 0x8000005958597221 */ /* 0x000fe20000010000 */
[-C--:B------:R-:W-:Y:S01]  /*8f30*/  FFMA.FTZ R98, R98, R106.reuse, R103 ;  /* 0x0000006a62627223 */ /* 0x080fe20000010067 */
        /* <DEDUP_REMOVED lines=10> */
[-C--:B------:R-:W-:Y:S01]  /*8fe0*/  FFMA.FTZ R73, R92, R106.reuse, R103 ;  /* 0x0000006a5c497223 */ /* 0x080fe20000010067 */
        /* <DEDUP_REMOVED lines=9> */
[----:B------:R-:W-:Y:S01]  /*9080*/  FFMA.FTZ R106, R97, R106, R103 ;  /* 0x0000006a616a7223 */ /* 0x000fe20000010067 */
        /* <DEDUP_REMOVED lines=8> */
[----:B------:R-:W-:Y:S01]  /*9110*/  FSEL R76, R68, RZ, P2 ;  /* 0x000000ff444c7208 */ /* 0x000fe20001000000 */
[--C-:B------:R-:W-:Y:S01]  /*9120*/  HADD2.F32 R68, -RZ, R64.reuse.H1_H1 ;  /* 0x30000040ff447230 */ /* 0x100fe20000004100 */
[C---:B------:R-:W-:Y:S01]  /*9130*/  FSEL R85, R69.reuse, RZ, P5 ;  /* 0x000000ff45557208 */ /* 0x040fe20002800000 */
[----:B------:R-:W-:Y:S01]  /*9140*/  FMUL.FTZ R74, R72, UR6 ;  /* 0x00000006484a7c20 */ /* 0x000fe20008410000 */
[----:B------:R-:W-:Y:S01]  /*9150*/  FSEL R87, R69, RZ, P6 ;  /* 0x000000ff45577208 */ /* 0x000fe20003000000 */
[----:B------:R-:W-:Y:S01]  /*9160*/  HADD2.F32 R69, -RZ, R64.H0_H0 ;  /* 0x20000040ff457230 */ /* 0x000fe20000004100 */
[----:B------:R-:W-:Y:S01]  /*9170*/  LOP3.LUT P2, RZ, R150, 0xff0000, RZ, 0xc0, !PT ;  /* 0x00ff000096ff7812 */ /* 0x000fe2000784c0ff */
[----:B------:R-:W-:Y:S01]  /*9180*/  FFMA.FTZ R68, R186, R71, R68 ;  /* 0x00000047ba447223 */ /* 0x000fe20000010044 */
[----:B------:R-:W-:-:S02]  /*9190*/  LOP3.LUT P5, RZ, R148, 0xff0000, RZ, 0xc0, !PT ;  /* 0x00ff000094ff7812 */ /* 0x000fc400078ac0ff */
[----:B------:R-:W-:Y:S01]  /*91a0*/  LOP3.LUT P6, RZ, R150, 0xff000000, RZ, 0xc0, !PT ;  /* 0xff00000096ff7812 */ /* 0x000fe200078cc0ff */
[----:B------:R-:W-:Y:S01]  /*91b0*/  FFMA.FTZ R95, R186, R95, R69 ;  /* 0x0000005fba5f7223 */ /* 0x000fe20000010045 */
[C---:B------:R-:W-:Y:S02]  /*91c0*/  FSEL R77, R70.reuse, RZ, P2 ;  /* 0x000000ff464d7208 */ /* 0x040fe40001000000 */
[----:B------:R-:W-:Y:S02]  /*91d0*/  FSEL R73, R70, RZ, P5 ;  /* 0x000000ff46497208 */ /* 0x000fe40002800000 */
[----:B------:R-:W-:Y:S02]  /*91e0*/  F2FP.F16.F32.PACK_AB R70, R82, R89 ;  /* 0x000000595246723e */ /* 0x000fe400000000ff */
[----:B------:R-:W-:Y:S01]  /*91f0*/  F2FP.F16.F32.PACK_AB R69, R72, R91 ;  /* 0x0000005b4845723e */ /* 0x000fe200000000ff */
[----:B------:R-:W-:Y:S01]  /*9200*/  FMUL.FTZ R72, R68, UR6 ;  /* 0x0000000644487c20 */ /* 0x000fe20008410000 */
[----:B------:R-:W-:-:S02]  /*9210*/  FSEL R82, R74, RZ, P6 ;  /* 0x000000ff4a527208 */ /* 0x000fc40003000000 */
        /* <DEDUP_REMOVED lines=22> */
.L_x_1058:
[-CC-:B0-----:R-:W-:Y:S01]  /*9380*/  FFMA.FTZ R72, R93, R106.reuse, R103.reuse ;  /* 0x0000006a5d487223 */ /* 0x181fe20000010067 */
[-CC-:B------:R-:W-:Y:S01]  /*9390*/  FFMA.FTZ R73, R96, R106.reuse, R103.reuse ;  /* 0x0000006a60497223 */ /* 0x180fe20000010067 */
[-CC-:B------:R-:W-:Y:S01]  /*93a0*/  FFMA.FTZ R101, R101, R106.reuse, R103.reuse ;  /* 0x0000006a65657223 */ /* 0x180fe20000010067 */
[-C--:B------:R-:W-:Y:S01]  /*93b0*/  FFMA.FTZ R79, R104, R106.reuse, R103 ;  /* 0x0000006a684f7223 */ /* 0x080fe20000010067 */
[----:B------:R-:W-:Y:S01]  /*93c0*/  FADD.FTZ R91, R91, -R72 ;  /* 0x800000485b5b7221 */ /* 0x000fe20000010000 */
[----:B------:R-:W-:Y:S01]  /*93d0*/  FADD.FTZ R75, R94, -R73 ;  /* 0x800000495e4b7221 */ /* 0x000fe20000010000 */
[--C-:B------:R-:W-:Y:S02]  /*93e0*/  HADD2.F32 R72, -RZ, R67.reuse.H0_H0 ;  /* 0x20000043ff487230 */ /* 0x100fe40000004100 */
[----:B------:R-:W-:Y:S01]  /*93f0*/  FADD.FTZ R101, R100, -R101 ;  /* 0x8000006564657221 */ /* 0x000fe20000010000 */
[----:B------:R-:W-:Y:S02]  /*9400*/  HADD2.F32 R73, -RZ, R67.H1_H1 ;  /* 0x30000043ff497230 */ /* 0x000fe40000004100 */
[----:B------:R-:W-:Y:S01]  /*9410*/  FFMA.FTZ R89, R89, R106, R103 ;  /* 0x0000006a59597223 */ /* 0x000fe20000010067 */
[----:B------:R-:W-:Y:S01]  /*9420*/  FADD.FTZ R79, R102, -R79 ;  /* 0x8000004f664f7221 */ /* 0x000fe20000010000 */
[----:B------:R-:W-:Y:S01]  /*9430*/  ISETP.GE.U32.AND P2, PT, R150, RZ, PT ;  /* 0x000000ff9600720c */ /* 0x000fe20003f46070 */
[----:B------:R-:W-:-:S02]  /*9440*/  HADD2.F32 R76, -RZ, R66.H0_H0 ;  /* 0x20000042ff4c7230 */ /* 0x000fc40000004100 */
[----:B------:R-:W-:Y:S01]  /*9450*/  FFMA.FTZ R101, R186, R101, R72 ;  /* 0x00000065ba657223 */ /* 0x000fe20000010048 */
[-C--:B------:R-:W-:Y:S01]  /*9460*/  FFMA.FTZ R98, R98, R106.reuse, R103 ;  /* 0x0000006a62627223 */ /* 0x080fe20000010067 */
[----:B------:R-:W-:Y:S01]  /*9470*/  FADD.FTZ R89, R88, -R89 ;  /* 0x8000005958597221 */ /* 0x000fe20000010000 */
[----:B------:R-:W-:Y:S01]  /*9480*/  FFMA.FTZ R73, R186, R79, R73 ;  /* 0x0000004fba497223 */ /* 0x000fe20000010049 */
[----:B------:R-:W-:Y:S01]  /*9490*/  ISETP.GE.U32.AND.EX P6, PT, R151, 0x1000000, PT, P2 ;  /* 0x010000009700780c */ /* 0x000fe20003fc6120 */
[----:B------:R-:W-:Y:S02]  /*94a0*/  HADD2.F32 R78, -RZ, R66.H1_H1 ;  /* 0x30000042ff4e7230 */ /* 0x000fe40000004100 */
[----:B------:R-:W-:Y:S01]  /*94b0*/  FMUL.FTZ R101, R101, UR6 ;  /* 0x0000000665657c20 */ /* 0x000fe20008410000 */
[----:B------:R-:W-:Y:S01]  /*94c0*/  ISETP.GE.U32.AND P2, PT, R148, RZ, PT ;  /* 0x000000ff9400720c */ /* 0x000fe20003f46070 */
[----:B------:R-:W-:Y:S01]  /*94d0*/  FADD.FTZ R99, R99, -R98 ;  /* 0x8000006263637221 */ /* 0x000fe20000010000 */
[----:B------:R-:W-:Y:S01]  /*94e0*/  FFMA.FTZ R89, R186, R89, R76 ;  /* 0x00000059ba597223 */ /* 0x000fe2000001004c */
[----:B------:R-:W-:Y:S01]  /*94f0*/  FMUL.FTZ R73, R73, UR6 ;  /* 0x0000000649497c20 */ /* 0x000fe20008410000 */
[----:B------:R-:W-:Y:S01]  /*9500*/  LOP3.LUT P5, RZ, R151, 0xff0000, RZ, 0xc0, !PT ;  /* 0x00ff000097ff7812 */ /* 0x000fe200078ac0ff */
[----:B------:R-:W-:Y:S01]  /*9510*/  FFMA.FTZ R77, R92, R106, R103 ;  /* 0x0000006a5c4d7223 */ /* 0x000fe20000010067 */
[--C-:B------:R-:W-:Y:S01]  /*9520*/  HADD2.F32 R72, -RZ, R65.reuse.H0_H0 ;  /* 0x20000041ff487230 */ /* 0x100fe20000004100 */
[----:B------:R-:W-:Y:S01]  /*9530*/  ISETP.GE.U32.AND.EX P2, PT, R149, 0x1000000, PT, P2 ;  /* 0x010000009500780c */ /* 0x000fe20003f46120 */
[----:B------:R-:W-:-:S02]  /*9540*/  HADD2.F32 R74, -RZ, R65.H1_H1 ;  /* 0x30000041ff4a7230 */ /* 0x000fc40000004100 */
[----:B------:R-:W-:Y:S01]  /*9550*/  FFMA.FTZ R78, R186, R99, R78 ;  /* 0x00000063ba4e7223 */ /* 0x000fe2000001004e */
[----:B------:R-:W-:Y:S01]  /*9560*/  FSEL R79, R101, RZ, P5 ;  /* 0x000000ff654f7208 */ /* 0x000fe20002800000 */
[----:B------:R-:W-:Y:S01]  /*9570*/  FMUL.FTZ R89, R89, UR6 ;  /* 0x0000000659597c20 */ /* 0x000fe20008410000 */
[----:B------:R-:W-:Y:S01]  /*9580*/  FADD.FTZ R77, R90, -R77 ;  /* 0x8000004d5a4d7221 */ /* 0x000fe20000010000 */
[----:B------:R-:W-:Y:S01]  /*9590*/  FSEL R88, R73, RZ, P6 ;  /* 0x000000ff49587208 */ /* 0x000fe20003000000 */
[C---:B------:R-:W-:Y:S01]  /*95a0*/  FFMA.FTZ R72, R186.reuse, R91, R72 ;  /* 0x0000005bba487223 */ /* 0x040fe20000010048 */
[----:B------:R-:W-:Y:S01]  /*95b0*/  LOP3.LUT P5, RZ, R151, 0xff, RZ, 0xc0, !PT ;  /* 0x000000ff97ff7812 */ /* 0x000fe200078ac0ff */
[----:B------:R-:W-:Y:S01]  /*95c0*/  FFMA.FTZ R76, R186, R77, R74 ;  /* 0x0000004dba4c7223 */ /* 0x000fe2000001004a */
[----:B------:R-:W-:Y:S01]  /*95d0*/  LOP3.LUT P6, RZ, R149, 0xff0000, RZ, 0xc0, !PT ;  /* 0x00ff000095ff7812 */ /* 0x000fe200078cc0ff */
[----:B------:R-:W-:Y:S01]  /*95e0*/  FMUL.FTZ R74, R72, UR6 ;  /* 0x00000006484a7c20 */ /* 0x000fe20008410000 */
[----:B------:R-:W-:Y:S01]  /*95f0*/  FSEL R90, R73, RZ, P2 ;  /* 0x000000ff495a7208 */ /* 0x000fe20001000000 */
[----:B------:R-:W-:Y:S01]  /*9600*/  FMUL.FTZ R73, R78, UR6 ;  /* 0x000000064e497c20 */ /* 0x000fe20008410000 */
[----:B------:R-:W-:Y:S01]  /*9610*/  FSEL R78, R89, RZ, P5 ;  /* 0x000000ff594e7208 */ /* 0x000fe20002800000 */
[----:B------:R-:W-:Y:S01]  /*9620*/  HADD2.F32 R72, -RZ, R64.H1_H1 ;  /* 0x30000040ff487230 */ /* 0x000fe20000004100 */
[----:B------:R-:W-:Y:S01]  /*9630*/  FSEL R101, R101, RZ, P6 ;  /* 0x000000ff65657208 */ /* 0x000fe20003000000 */
[----:B------:R-:W-:Y:S01]  /*9640*/  FFMA.FTZ R106, R97, R106, R103 ;  /* 0x0000006a616a7223 */ /* 0x000fe20000010067 */
[C---:B------:R-:W-:Y:S01]  /*9650*/  LOP3.LUT P5, RZ, R149.reuse, 0xff00, RZ, 0xc0, !PT ;  /* 0x0000ff0095ff7812 */ /* 0x040fe200078ac0ff */
[----:B------:R-:W-:Y:S01]  /*9660*/  FMUL.FTZ R76, R76, UR6 ;  /* 0x000000064c4c7c20 */ /* 0x000fe20008410000 */
[----:B------:R-:W-:Y:S01]  /*9670*/  LOP3.LUT P6, RZ, R149, 0xff, RZ, 0xc0, !PT ;  /* 0x000000ff95ff7812 */ /* 0x000fe200078cc0ff */
[----:B------:R-:W-:Y:S01]  /*9680*/  FFMA.FTZ R72, R186, R75, R72 ;  /* 0x0000004bba487223 */ /* 0x000fe20000010048 */
[----:B------:R-:W-:Y:S01]  /*9690*/  LOP3.LUT P2, RZ, R151, 0xff00, RZ, 0xc0, !PT ;  /* 0x0000ff0097ff7812 */ /* 0x000fe2000784c0ff */
[----:B------:R-:W-:Y:S01]  /*96a0*/  FADD.FTZ R95, R95, -R106 ;  /* 0x8000006a5f5f7221 */ /* 0x000fe20000010000 */
[----:B------:R-:W-:Y:S01]  /*96b0*/  FSEL R86, R73, RZ, P5 ;  /* 0x000000ff49567208 */ /* 0x000fe20002800000 */
[----:B------:R-:W-:Y:S01]  /*96c0*/  FMUL.FTZ R72, R72, UR6 ;  /* 0x0000000648487c20 */ /* 0x000fe20008410000 */
[----:B------:R-:W-:-:S02]  /*96d0*/  FSEL R89, R89, RZ, P6 ;  /* 0x000000ff59597208 */ /* 0x000fc40003000000 */
[----:B------:R-:W-:Y:S01]  /*96e0*/  FSEL R85, R73, RZ, P2 ;  /* 0x000000ff49557208 */ /* 0x000fe20001000000 */
[----:B------:R-:W-:Y:S01]  /*96f0*/  HADD2.F32 R73, -RZ, R64.H0_H0 ;  /* 0x20000040ff497230 */ /* 0x000fe20000004100 */
[C---:B------:R-:W-:Y:S02]  /*9700*/  LOP3.LUT P5, RZ, R150.reuse, 0xff000000, RZ, 0xc0, !PT ;  /* 0xff00000096ff7812 */ /* 0x040fe400078ac0ff */
[----:B------:R-:W-:Y:S02]  /*9710*/  LOP3.LUT P6, RZ, R150, 0xff0000, RZ, 0xc0, !PT ;  /* 0x00ff000096ff7812 */ /* 0x000fe400078cc0ff */
[----:B------:R-:W-:Y:S01]  /*9720*/  FSEL R84, R76, RZ, P5 ;  /* 0x000000ff4c547208 */ /* 0x000fe20002800000 */
[----:B------:R-:W-:Y:S01]  /*9730*/  FFMA.FTZ R73, R186, R95, R73 ;  /* 0x0000005fba497223 */ /* 0x000fe20000010049 */
[----:B------:R-:W-:Y:S02]  /*9740*/  FSEL R77, R74, RZ, P6 ;  /* 0x000000ff4a4d7208 */ /* 0x000fe40003000000 */
[C---:B------:R-:W-:Y:S01]  /*9750*/  LOP3.LUT P5, RZ, R148.reuse, 0xff000000, RZ, 0xc0, !PT ;  /* 0xff00000094ff7812 */ /* 0x040fe200078ac0ff */
[----:B------:R-:W-:Y:S01]  /*9760*/  FMUL.FTZ R73, R73, UR6 ;  /* 0x0000000649497c20 */ /* 0x000fe20008410000 */
[----:B------:R-:W-:-:S02]  /*9770*/  LOP3.LUT P2, RZ, R148, 0xff0000, RZ, 0xc0, !PT ;  /* 0x00ff000094ff7812 */ /* 0x000fc4000784c0ff */
[----:B------:R-:W-:Y:S02]  /*9780*/  LOP3.LUT P6, RZ, R150, 0xff00, RZ, 0xc0, !PT ;  /* 0x0000ff0096ff7812 */ /* 0x000fe400078cc0ff */
[----:B------:R-:W-:Y:S02]  /*9790*/  FSEL R87, R76, RZ, P5 ;  /* 0x000000ff4c577208 */ /* 0x000fe40002800000 */
[----:B------:R-:W-:Y:S02]  /*97a0*/  FSEL R82, R74, RZ, P2 ;  /* 0x000000ff4a527208 */ /* 0x000fe40001000000 */
[----:B------:R-:W-:Y:S02]  /*97b0*/  LOP3.LUT P5, RZ, R148, 0xff00, RZ, 0xc0, !PT ;  /* 0x0000ff0094ff7812 */ /* 0x000fe400078ac0ff */
[----:B------:R-:W-:Y:S02]  /*97c0*/  FSEL R83, R72, RZ, P6 ;  /* 0x000000ff48537208 */ /* 0x000fe40003000000 */
[----:B------:R-:W-:-:S02]  /*97d0*/  LOP3.LUT P2, RZ, R150, 0xff, RZ, 0xc0, !PT ;  /* 0x000000ff96ff7812 */ /* 0x000fc4000784c0ff */
[----:B------:R-:W-:Y:S02]  /*97e0*/  LOP3.LUT P6, RZ, R148, 0xff, RZ, 0xc0, !PT ;  /* 0x000000ff94ff7812 */ /* 0x000fe400078cc0ff */
[----:B------:R-:W-:Y:S02]  /*97f0*/  F2FP.F16.F32.PACK_AB R78, R85, R78 ;  /* 0x0000004e554e723e */ /* 0x000fe400000000ff */
        /* <DEDUP_REMOVED lines=11> */
.L_x_1057:
[----:B------:R-:W-:Y:S05]  /*98b0*/  @!P1 BRA `(.L_x_1060) ;  /* 0x00000004003c9947 */ /* 0x000fea0003800000 */
[-CC-:B------:R-:W-:Y:S01]  /*98c0*/  FFMA.FTZ R101, R101, R106.reuse, R103.reuse ;  /* 0x0000006a65657223 */ /* 0x180fe20000010067 */
[-CC-:B0-----:R-:W-:Y:S01]  /*98d0*/  FFMA.FTZ R68, R93, R106.reuse, R103.reuse ;  /* 0x0000006a5d447223 */ /* 0x181fe20000010067 */
[-CC-:B------:R-:W-:Y:S01]  /*98e0*/  FFMA.FTZ R77, R104, R106.reuse, R103.reuse ;  /* 0x0000006a684d7223 */ /* 0x180fe20000010067 */
[-C--:B------:R-:W-:Y:S01]  /*98f0*/  FFMA.FTZ R89, R89, R106.reuse, R103 ;  /* 0x0000006a59597223 */ /* 0x080fe20000010067 */
[----:B------:R-:W-:Y:S01]  /*9900*/  FADD.FTZ R101, R100, -R101 ;  /* 0x8000006564657221 */ /* 0x000fe20000010000 */
[----:B------:R-:W-:Y:S01]  /*9910*/  FADD.FTZ R91, R91, -R68 ;  /* 0x800000445b5b7221 */ /* 0x000fe20000010000 */
[----:B------:R-:W-:Y:S01]  /*9920*/  FADD.FTZ R77, R102, -R77 ;  /* 0x8000004d664d7221 */ /* 0x000fe20000010000 */
[----:B------:R-:W-:Y:S01]  /*9930*/  LOP3.LUT P5, RZ, R151, 0xff0000, RZ, 0xc0, !PT ;  /* 0x00ff000097ff7812 */ /* 0x000fe200078ac0ff */
[----:B------:R-:W-:Y:S01]  /*9940*/  FMUL.FTZ R76, R186, R101 ;  /* 0x00000065ba4c7220 */ /* 0x000fe20000410000 */
[-CC-:B------:R-:W-:Y:S01]  /*9950*/  FFMA.FTZ R98, R98, R106.reuse, R103.reuse ;  /* 0x0000006a62627223 */ /* 0x180fe20000010067 */
[-C--:B------:R-:W-:Y:S01]  /*9960*/  FFMA.FTZ R69, R96, R106.reuse, R103 ;  /* 0x0000006a60457223 */ /* 0x080fe20000010067 */
[----:B------:R-:W-:Y:S01]  /*9970*/  FMUL.FTZ R87, R186, R77 ;  /* 0x0000004dba577220 */ /* 0x000fe20000410000 */
[----:B------:R-:W-:Y:S01]  /*9980*/  FMUL.FTZ R68, R76, UR6 ;  /* 0x000000064c447c20 */ /* 0x000fe20008410000 */
[----:B------:R-:W-:Y:S01]  /*9990*/  FADD.FTZ R89, R88, -R89 ;  /* 0x8000005958597221 */ /* 0x000fe20000010000 */
[----:B------:R-:W-:Y:S01]  /*99a0*/  ISETP.GE.U32.AND P2, PT, R150, RZ, PT ;  /* 0x000000ff9600720c */ /* 0x000fe20003f46070 */
[----:B------:R-:W-:Y:S01]  /*99b0*/  FADD.FTZ R75, R99, -R98 ;  /* 0x80000062634b7221 */ /* 0x000fe20000010000 */
[----:B------:R-:W-:Y:S01]  /*99c0*/  FADD.FTZ R73, R94, -R69 ;  /* 0x800000455e497221 */ /* 0x000fe20000010000 */
[----:B------:R-:W-:Y:S01]  /*99d0*/  FSEL R79, R68, RZ, P5 ;  /* 0x000000ff444f7208 */ /* 0x000fe20002800000 */
[----:B------:R-:W-:Y:S01]  /*99e0*/  FMUL.FTZ R69, R87, UR6 ;  /* 0x0000000657457c20 */ /* 0x000fe20008410000 */
[----:B------:R-:W-:Y:S01]  /*99f0*/  ISETP.GE.U32.AND P5, PT, R148, RZ, PT ;  /* 0x000000ff9400720c */ /* 0x000fe20003fa6070 */
[-C--:B------:R-:W-:Y:S01]  /*9a00*/  FFMA.FTZ R71, R92, R106.reuse, R103 ;  /* 0x0000006a5c477223 */ /* 0x080fe20000010067 */
[----:B------:R-:W-:Y:S01]  /*9a10*/  LOP3.LUT P6, RZ, R149, 0xff0000, RZ, 0xc0, !PT ;  /* 0x00ff000095ff7812 */ /* 0x000fe200078cc0ff */
[C---:B------:R-:W-:Y:S01]  /*9a20*/  FMUL.FTZ R70, R186.reuse, R89 ;  /* 0x00000059ba467220 */ /* 0x040fe20000410000 */
[----:B------:R-:W-:Y:S01]  /*9a30*/  ISETP.GE.U32.AND.EX P2, PT, R151, 0x1000000, PT, P2 ;  /* 0x010000009700780c */ /* 0x000fe20003f46120 */
[----:B------:R-:W-:Y:S01]  /*9a40*/  FMUL.FTZ R75, R186, R75 ;  /* 0x0000004bba4b7220 */ /* 0x000fe20000410000 */
[----:B------:R-:W-:Y:S01]  /*9a50*/  ISETP.GE.U32.AND.EX P5, PT, R149, 0x1000000, PT, P5 ;  /* 0x010000009500780c */ /* 0x000fe20003fa6150 */
[----:B------:R-:W-:Y:S01]  /*9a60*/  FADD.FTZ R93, R90, -R71 ;  /* 0x800000475a5d7221 */ /* 0x000fe20000010000 */
[----:B------:R-:W-:Y:S01]  /*9a70*/  FSEL R83, R68, RZ, P6 ;  /* 0x000000ff44537208 */ /* 0x000fe20003000000 */
[----:B------:R-:W-:Y:S01]  /*9a80*/  FMUL.FTZ R68, R70, UR6 ;  /* 0x0000000646447c20 */ /* 0x000fe20008410000 */
[----:B------:R-:W-:Y:S01]  /*9a90*/  FSEL R86, R69, RZ, P2 ;  /* 0x000000ff45567208 */ /* 0x000fe20001000000 */
[----:B------:R-:W-:Y:S01]  /*9aa0*/  FMUL.FTZ R71, R75, UR6 ;  /* 0x000000064b477c20 */ /* 0x000fe20008410000 */
[----:B------:R-:W-:Y:S01]  /*9ab0*/  LOP3.LUT P6, RZ, R151, 0xff, RZ, 0xc0, !PT ;  /* 0x000000ff97ff7812 */ /* 0x000fe200078cc0ff */
[C---:B------:R-:W-:Y:S01]  /*9ac0*/  FMUL.FTZ R72, R186.reuse, R93 ;  /* 0x0000005dba487220 */ /* 0x040fe20000410000 */
[----:B------:R-:W-:Y:S01]  /*9ad0*/  LOP3.LUT P2, RZ, R149, 0xff, RZ, 0xc0, !PT ;  /* 0x000000ff95ff7812 */ /* 0x000fe2000784c0ff */
[----:B------:R-:W-:Y:S01]  /*9ae0*/  FFMA.FTZ R106, R97, R106, R103 ;  /* 0x0000006a616a7223 */ /* 0x000fe20000010067 */
[----:B------:R-:W-:Y:S01]  /*9af0*/  FSEL R88, R69, RZ, P5 ;  /* 0x000000ff45587208 */ /* 0x000fe20002800000 */
[----:B------:R-:W-:Y:S01]  /*9b00*/  FMUL.FTZ R69, R186, R91 ;  /* 0x0000005bba457220 */ /* 0x000fe20000410000 */
[----:B------:R-:W-:Y:S01]  /*9b10*/  LOP3.LUT P5, RZ, R151, 0xff00, RZ, 0xc0, !PT ;  /* 0x0000ff0097ff7812 */ /* 0x000fe200078ac0ff */
[----:B------:R-:W-:Y:S01]  /*9b20*/  FADD.FTZ R95, R95, -R106 ;  /* 0x8000006a5f5f7221 */ /* 0x000fe20000010000 */
[----:B------:R-:W-:Y:S01]  /*9b30*/  FSEL R78, R68, RZ, P6 ;  /* 0x000000ff444e7208 */ /* 0x000fe20003000000 */
[----:B------:R-:W-:Y:S01]  /*9b40*/  FMUL.FTZ R73, R186, R73 ;  /* 0x00000049ba497220 */ /* 0x000fe20000410000 */
[----:B------:R-:W-:Y:S01]  /*9b50*/  FSEL R74, R68, RZ, P2 ;  /* 0x000000ff444a7208 */ /* 0x000fe20001000000 */
[----:B------:R-:W-:Y:S01]  /*9b60*/  FMUL.FTZ R68, R69, UR6 ;  /* 0x0000000645447c20 */ /* 0x000fe20008410000 */
[----:B------:R-:W-:Y:S01]  /*9b70*/  FSEL R85, R71, RZ, P5 ;  /* 0x000000ff47557208 */ /* 0x000fe20002800000 */
[----:B------:R-:W-:Y:S01]  /*9b80*/  FMUL.FTZ R186, R186, R95 ;  /* 0x0000005fbaba7220 */ /* 0x000fe20000410000 */
[----:B------:R-:W-:-:S02]  /*9b90*/  LOP3.LUT P2, RZ, R150, 0xff0000, RZ, 0xc0, !PT ;  /* 0x00ff000096ff7812 */ /* 0x000fc4000784c0ff */
[----:B------:R-:W-:Y:S02]  /*9ba0*/  LOP3.LUT P5, RZ, R148, 0xff0000, RZ, 0xc0, !PT ;  /* 0x00ff000094ff7812 */ /* 0x000fe400078ac0ff */
[----:B------:R-:W-:Y:S02]  /*9bb0*/  LOP3.LUT P6, RZ, R149, 0xff00, RZ, 0xc0, !PT ;  /* 0x0000ff0095ff7812 */ /* 0x000fe400078cc0ff */
[C---:B------:R-:W-:Y:S02]  /*9bc0*/  FSEL R77, R68.reuse, RZ, P2 ;  /* 0x000000ff444d7208 */ /* 0x040fe40001000000 */
[----:B------:R-:W-:Y:S01]  /*9bd0*/  FSEL R82, R68, RZ, P5 ;  /* 0x000000ff44527208 */ /* 0x000fe20002800000 */
[----:B------:R-:W-:Y:S01]  /*9be0*/  FMUL.FTZ R68, R72, UR6 ;  /* 0x0000000648447c20 */ /* 0x000fe20008410000 */
[----:B------:R-:W-:Y:S02]  /*9bf0*/  FSEL R89, R71, RZ, P6 ;  /* 0x000000ff47597208 */ /* 0x000fe40003000000 */
[----:B------:R-:W-:-:S02]  /*9c00*/  LOP3.LUT P6, RZ, R150, 0xff000000, RZ, 0xc0, !PT ;  /* 0xff00000096ff7812 */ /* 0x000fc400078cc0ff */
[----:B------:R-:W-:Y:S01]  /*9c10*/  F2FP.F16.F32.PACK_AB R69, R72, R69 ;  /* 0x000000454845723e */ /* 0x000fe200000000ff */
[----:B------:R-:W-:Y:S01]  /*9c20*/  FMUL.FTZ R72, R73, UR6 ;  /* 0x0000000649487c20 */ /* 0x000fe20008410000 */
[----:B------:R-:W-:Y:S02]  /*9c30*/  FSEL R84, R68, RZ, P6 ;  /* 0x000000ff44547208 */ /* 0x000fe40003000000 */
[----:B------:R-:W-:Y:S02]  /*9c40*/  LOP3.LUT P6, RZ, R148, 0xff000000, RZ, 0xc0, !PT ;  /* 0xff00000094ff7812 */ /* 0x000fe400078cc0ff */
[----:B------:R-:W-:Y:S02]  /*9c50*/  LOP3.LUT P2, RZ, R150, 0xff00, RZ, 0xc0, !PT ;  /* 0x0000ff0096ff7812 */ /* 0x000fe4000784c0ff */
[----:B------:R-:W-:Y:S02]  /*9c60*/  F2FP.F16.F32.PACK_AB R71, R87, R76 ;  /* 0x0000004c5747723e */ /* 0x000fe400000000ff */
[----:B------:R-:W-:-:S02]  /*9c70*/  F2FP.F16.F32.PACK_AB R70, R75, R70 ;  /* 0x000000464b46723e */ /* 0x000fc400000000ff */
[----:B------:R-:W-:Y:S02]  /*9c80*/  FSEL R87, R68, RZ, P6 ;  /* 0x000000ff44577208 */ /* 0x000fe40003000000 */
[----:B------:R-:W-:Y:S02]  /*9c90*/  F2FP.F16.F32.PACK_AB R75, R88, R83 ;  /* 0x00000053584b723e */ /* 0x000fe400000000ff */
[----:B------:R-:W-:Y:S01]  /*9ca0*/  F2FP.F16.F32.PACK_AB R68, R73, R186 ;  /* 0x000000ba4944723e */ /* 0x000fe200000000ff */
[----:B------:R-:W-:Y:S01]  /*9cb0*/  FMUL.FTZ R186, R186, UR6 ;  /* 0x00000006baba7c20 */ /* 0x000fe20008410000 */
        /* <DEDUP_REMOVED lines=15> */
.L_x_1060:
[-CC-:B------:R-:W-:Y:S01]  /*9db0*/  FFMA.FTZ R101, R101, R106.reuse, R103.reuse ;  /* 0x0000006a65657223 */ /* 0x180fe20000010067 */
[-CC-:B0-----:R-:W-:Y:S01]  /*9dc0*/  FFMA.FTZ R77, R104, R106.reuse, R103.reuse ;  /* 0x0000006a684d7223 */ /* 0x181fe20000010067 */
[-C--:B------:R-:W-:Y:S01]  /*9dd0*/  FFMA.FTZ R89, R89, R106.reuse, R103 ;  /* 0x0000006a59597223 */ /* 0x080fe20000010067 */
[----:B------:R-:W-:Y:S01]  /*9de0*/  ISETP.GE.U32.AND P2, PT, R150, RZ, PT ;  /* 0x000000ff9600720c */ /* 0x000fe20003f46070 */
[----:B------:R-:W-:Y:S01]  /*9df0*/  FADD.FTZ R101, R100, -R101 ;  /* 0x8000006564657221 */ /* 0x000fe20000010000 */
[----:B------:R-:W-:Y:S01]  /*9e00*/  FADD.FTZ R77, R102, -R77 ;  /* 0x8000004d664d7221 */ /* 0x000fe20000010000 */
[-C--:B------:R-:W-:Y:S01]  /*9e10*/  FFMA.FTZ R98, R98, R106.reuse, R103 ;  /* 0x0000006a62627223 */ /* 0x080fe20000010067 */
[----:B------:R-:W-:Y:S01]  /*9e20*/  FADD.FTZ R89, R88, -R89 ;  /* 0x8000005958597221 */ /* 0x000fe20000010000 */
[C---:B------:R-:W-:Y:S01]  /*9e30*/  FMUL.FTZ R101, R186.reuse, R101 ;  /* 0x00000065ba657220 */ /* 0x040fe20000410000 */
[C---:B------:R-:W-:Y:S01]  /*9e40*/  FMUL.FTZ R77, R186.reuse, R77 ;  /* 0x0000004dba4d7220 */ /* 0x040fe20000410000 */
[----:B------:R-:W-:Y:S01]  /*9e50*/  ISETP.GE.U32.AND.EX P6, PT, R151, 0x1000000, PT, P2 ;  /* 0x010000009700780c */ /* 0x000fe20003fc6120 */
[----:B------:R-:W-:Y:S01]  /*9e60*/  FADD.FTZ R99, R99, -R98 ;  /* 0x8000006263637221 */ /* 0x000fe20000010000 */
[----:B------:R-:W-:Y:S01]  /*9e70*/  FMUL.FTZ R101, R101, UR6 ;  /* 0x0000000665657c20 */ /* 0x000fe20008410000 */
[----:B------:R-:W-:Y:S01]  /*9e80*/  FMUL.FTZ R77, R77, UR6 ;  /* 0x000000064d4d7c20 */ /* 0x000fe20008410000 */
[----:B------:R-:W-:Y:S01]  /*9e90*/  LOP3.LUT P5, RZ, R151, 0xff0000, RZ, 0xc0, !PT ;  /* 0x00ff000097ff7812 */ /* 0x000fe200078ac0ff */
[----:B------:R-:W-:Y:S01]  /*9ea0*/  FMUL.FTZ R89, R186, R89 ;  /* 0x00000059ba597220 */ /* 0x000fe20000410000 */
[----:B------:R-:W-:Y:S01]  /*9eb0*/  ISETP.GE.U32.AND P2, PT, R148, RZ, PT ;  /* 0x000000ff9400720c */ /* 0x000fe20003f46070 */
[-CC-:B------:R-:W-:Y:S01]  /*9ec0*/  FFMA.FTZ R72, R93, R106.reuse, R103.reuse ;  /* 0x0000006a5d487223 */ /* 0x180fe20000010067 */
[-C--:B------:R-:W-:Y:S01]  /*9ed0*/  FFMA.FTZ R75, R92, R106.reuse, R103 ;  /* 0x0000006a5c4b7223 */ /* 0x080fe20000010067 */
[----:B------:R-:W-:Y:S01]  /*9ee0*/  FSEL R76, R77, RZ, P6 ;  /* 0x000000ff4d4c7208 */ /* 0x000fe20003000000 */
        /* <DEDUP_REMOVED lines=37> */
[----:B------:R-:W-:Y:S02]  /*a140*/  F2FP.F16.F32.PACK_AB R75, R84, R101 ;  /* 0x00000065544b723e */ /* 0x000fe400000000ff */
[----:B------:R-:W-:-:S02]  /*a150*/  FSEL R91, R91, RZ, P2 ;  /* 0x000000ff5b5b7208 */ /* 0x000fc40001000000 */
[----:B------:R-:W-:Y:S02]  /*a160*/  FSEL R84, R72, RZ, P5 ;  /* 0x000000ff48547208 */ /* 0x000fe40002800000 */
[----:B------:R-:W-:Y:S02]  /*a170*/  FSEL R83, R73, RZ, P6 ;  /* 0x000000ff49537208 */ /* 0x000fe40003000000 */
[----:B------:R-:W-:Y:S02]  /*a180*/  LOP3.LUT P2, RZ, R150, 0xff, RZ, 0xc0, !PT ;  /* 0x000000ff96ff7812 */ /* 0x000fe4000784c0ff */
[C---:B------:R-:W-:Y:S02]  /*a190*/  LOP3.LUT P5, RZ, R148.reuse, 0xff00, RZ, 0xc0, !PT ;  /* 0x0000ff0094ff7812 */ /* 0x040fe400078ac0ff */
        /* <DEDUP_REMOVED lines=12> */
.L_x_1056:
[----:B------:R-:W-:Y:S05]  /*a260*/  @!P4 BRA `(.L_x_1061) ;  /* 0x000000080004c947 */ /* 0x000fea0003800000 */
[----:B------:R-:W-:Y:S05]  /*a270*/  @!P1 BRA `(.L_x_1062) ;  /* 0x0000000400089947 */ /* 0x000fea0003800000 */
[-CC-:B0-----:R-:W-:Y:S01]  /*a280*/  FFMA.FTZ R71, R92, R106.reuse, R103.reuse ;  /* 0x0000006a5c477223 */ /* 0x181fe20000010067 */
[-CC-:B------:R-:W-:Y:S01]  /*a290*/  FFMA.FTZ R79, R104, R106.reuse, R103.reuse ;  /* 0x0000006a684f7223 */ /* 0x180fe20000010067 */
[-CC-:B------:R-:W-:Y:S01]  /*a2a0*/  FFMA.FTZ R89, R89, R106.reuse, R103.reuse ;  /* 0x0000006a59597223 */ /* 0x180fe20000010067 */
[-C--:B------:R-:W-:Y:S01]  /*a2b0*/  FFMA.FTZ R98, R98, R106.reuse, R103 ;  /* 0x0000006a62627223 */ /* 0x080fe20000010067 */
[----:B------:R-:W-:Y:S01]  /*a2c0*/  FADD.FTZ R77, R90, -R71 ;  /* 0x800000475a4d7221 */ /* 0x000fe20000010000 */
[--C-:B------:R-:W-:Y:S02]  /*a2d0*/  HADD2.F32 R71, -RZ, R67.reuse.H1_H1 ;  /* 0x30000043ff477230 */ /* 0x100fe40000004100 */
[----:B------:R-:W-:Y:S01]  /*a2e0*/  FADD.FTZ R79, R102, -R79 ;  /* 0x8000004f664f7221 */ /* 0x000fe20000010000 */
[--C-:B------:R-:W-:Y:S02]  /*a2f0*/  HADD2.F32 R70, -RZ, R66.reuse.H0_H0 ;  /* 0x20000042ff467230 */ /* 0x100fe40000004100 */
[-C--:B------:R-:W-:Y:S01]  /*a300*/  FFMA.FTZ R68, R93, R106.reuse, R103 ;  /* 0x0000006a5d447223 */ /* 0x080fe20000010067 */
[----:B------:R-:W-:Y:S01]  /*a310*/  FADD.FTZ R89, R88, -R89 ;  /* 0x8000005958597221 */ /* 0x000fe20000010000 */
[----:B------:R-:W-:Y:S01]  /*a320*/  FFMA.FTZ R101, R101, R106, R103 ;  /* 0x0000006a65657223 */ /* 0x000fe20000010067 */
[----:B------:R-:W-:Y:S01]  /*a330*/  FFMA.FTZ R83, R186, R79, R71 ;  /* 0x0000004fba537223 */ /* 0x000fe20000010047 */
[----:B------:R-:W-:Y:S01]  /*a340*/  HADD2.F32 R76, -RZ, R66.H1_H1 ;  /* 0x30000042ff4c7230 */ /* 0x000fe20000004100 */
[----:B------:R-:W-:Y:S01]  /*a350*/  ISETP.GE.U32.AND P2, PT, R150, RZ, PT ;  /* 0x000000ff9600720c */ /* 0x000fe20003f46070 */
[----:B------:R-:W-:Y:S01]  /*a360*/  FADD.FTZ R99, R99, -R98 ;  /* 0x8000006263637221 */ /* 0x000fe20000010000 */
[----:B------:R-:W-:Y:S01]  /*a370*/  FADD.FTZ R91, R91, -R68 ;  /* 0x800000445b5b7221 */ /* 0x000fe20000010000 */
[----:B------:R-:W-:-:S02]  /*a380*/  HADD2.F32 R78, -RZ, R67.H0_H0 ;  /* 0x20000043ff4e7230 */ /* 0x000fc40000004100 */
[----:B------:R-:W-:Y:S01]  /*a390*/  FFMA.FTZ R89, R186, R89, R70 ;  /* 0x00000059ba597223 */ /* 0x000fe20000010046 */
[----:B------:R-:W-:Y:S01]  /*a3a0*/  FADD.FTZ R101, R100, -R101 ;  /* 0x8000006564657221 */ /* 0x000fe20000010000 */
[--C-:B------:R-:W-:Y:S02]  /*a3b0*/  HADD2.F32 R68, -RZ, R65.reuse.H0_H0 ;  /* 0x20000041ff447230 */ /* 0x100fe40000004100 */
[----:B------:R-:W-:Y:S01]  /*a3c0*/  FMUL.FTZ R70, R83, UR6 ;  /* 0x0000000653467c20 */ /* 0x000fe20008410000 */
        /* <DEDUP_REMOVED lines=10> */
[----:B------:R-:W-:Y:S01]  /*a470*/  FMUL.FTZ R71, R78, UR6 ;  /* 0x000000064e477c20 */ /* 0x000fe20008410000 */
[----:B------:R-:W-:Y:S01]  /*a480*/  FFMA.FTZ R106, R97, R106, R103 ;  /* 0x0000006a616a7223 */ /* 0x000fe20000010067 */
        /* <DEDUP_REMOVED lines=14> */
[----:B------:R-:W-:Y:S01]  /*a570*/  FSEL R82, R71, RZ, P5 ;  /* 0x000000ff47527208 */ /* 0x000fe20002800000 */
[----:B------:R-:W-:Y:S01]  /*a580*/  FMUL.FTZ R79, R84, UR6 ;  /* 0x00000006544f7c20 */ /* 0x000fe20008410000 */
[----:B------:R-:W-:Y:S01]  /*a590*/  F2FP.F16.F32.PACK_AB R71, R83, R78 ;  /* 0x0000004e5347723e */ /* 0x000fe200000000ff */
[----:B------:R-:W-:Y:S01]  /*a5a0*/  FMUL.FTZ R78, R77, UR6 ;  /* 0x000000064d4e7c20 */ /* 0x000fe20008410000 */
[----:B------:R-:W-:Y:S01]  /*a5b0*/  F2FP.F16.F32.PACK_AB R70, R76, R89 ;  /* 0x000000594c46723e */ /* 0x000fe200000000ff */
[----:B------:R-:W-:Y:S01]  /*a5c0*/  FMUL.FTZ R76, R68, UR6 ;  /* 0x00000006444c7c20 */ /* 0x000fe20008410000 */
[----:B------:R-:W-:-:S02]  /*a5d0*/  LOP3.LUT P6, RZ, R150, 0xff000000, RZ, 0xc0, !PT ;  /* 0xff00000096ff7812 */ /* 0x000fc400078cc0ff */
[C---:B------:R-:W-:Y:S02]  /*a5e0*/  LOP3.LUT P2, RZ, R150.reuse, 0xff, RZ, 0xc0, !PT ;  /* 0x000000ff96ff7812 */ /* 0x040fe4000784c0ff */
[----:B------:R-:W-:Y:S02]  /*a5f0*/  LOP3.LUT P5, RZ, R150, 0xff00, RZ, 0xc0, !PT ;  /* 0x0000ff0096ff7812 */ /* 0x000fe400078ac0ff */
[----:B------:R-:W-:Y:S02]  /*a600*/  F2FP.F16.F32.PACK_AB R68, R77, R68 ;  /* 0x000000444d44723e */ /* 0x000fe400000000ff */
        /* <DEDUP_REMOVED lines=9> */
.L_x_1062:
[-CC-:B0-----:R-:W-:Y:S01]  /*a6a0*/  FFMA.FTZ R83, R104, R106.reuse, R103.reuse ;  /* 0x0000006a68537223 */ /* 0x181fe20000010067 */
[-CC-:B------:R-:W-:Y:S01]  /*a6b0*/  FFMA.FTZ R101, R101, R106.reuse, R103.reuse ;  /* 0x0000006a65657223 */ /* 0x180fe20000010067 */
[-C--:B------:R-:W-:Y:S01]  /*a6c0*/  FFMA.FTZ R76, R93, R106.reuse, R103 ;  /* 0x0000006a5d4c7223 */ /* 0x080fe20000010067 */
[--C-:B------:R-:W-:Y:S02]  /*a6d0*/  HADD2.F32 R85, -RZ, R67.reuse.H1_H1 ;  /* 0x30000043ff557230 */ /* 0x100fe40000004100 */
[----:B------:R-:W-:Y:S01]  /*a6e0*/  FADD.FTZ R83, R102, -R83 ;  /* 0x8000005366537221 */ /* 0x000fe20000010000 */
[----:B------:R-:W-:Y:S02]  /*a6f0*/  HADD2.F32 R78, -RZ, R67.H0_H0 ;  /* 0x20000043ff4e7230 */ /* 0x000fe40000004100 */
[-C--:B------:R-:W-:Y:S01]  /*a700*/  FFMA.FTZ R89, R89, R106.reuse, R103 ;  /* 0x0000006a59597223 */ /* 0x080fe20000010067 */
[----:B------:R-:W-:Y:S01]  /*a710*/  FADD.FTZ R101, R100, -R101 ;  /* 0x8000006564657221 */ /* 0x000fe20000010000 */
[----:B------:R-:W-:Y:S01]  /*a720*/  FFMA.FTZ R98, R98, R106, R103 ;  /* 0x0000006a62627223 */ /* 0x000fe20000010067 */
[----:B------:R-:W-:Y:S01]  /*a730*/  FADD.FTZ R91, R91, -R76 ;  /* 0x8000004c5b5b7221 */ /* 0x000fe20000010000 */
[----:B------:R-:W-:-:S02]  /*a740*/  HADD2.F32 R76, -RZ, R66.H0_H0 ;  /* 0x20000042ff4c7230 */ /* 0x000fc40000004100 */
[----:B------:R-:W-:Y:S01]  /*a750*/  FFMA.FTZ R85, R186, R83, R85 ;  /* 0x00000053ba557223 */ /* 0x000fe20000010055 */
[-C--:B------:R-:W-:Y:S01]  /*a760*/  FFMA.FTZ R79, R92, R106.reuse, R103 ;  /* 0x0000006a5c4f7223 */ /* 0x080fe20000010067 */
[----:B------:R-:W-:Y:S01]  /*a770*/  FADD.FTZ R89, R88, -R89 ;  /* 0x8000005958597221 */ /* 0x000fe20000010000 */
[----:B------:R-:W-:Y:S01]  /*a780*/  FFMA.FTZ R101, R186, R101, R78 ;  /* 0x00000065ba657223 */ /* 0x000fe2000001004e */
[----:B------:R-:W-:Y:S02]  /*a790*/  HADD2.F32 R83, -RZ, R66.H1_H1 ;  /* 0x30000042ff537230 */ /* 0x000fe40000004100 */
[-CC-:B------:R-:W-:Y:S01]  /*a7a0*/  FFMA.FTZ R77, R96, R106.reuse, R103.reuse ;  /* 0x0000006a604d7223 */ /* 0x180fe20000010067 */
[--C-:B------:R-:W-:Y:S02]  /*a7b0*/  HADD2.F32 R82, -RZ, R65.reuse.H0_H0 ;  /* 0x20000041ff527230 */ /* 0x100fe40000004100 */
[----:B------:R-:W-:Y:S01]  /*a7c0*/  FADD.FTZ R99, R99, -R98 ;  /* 0x8000006263637221 */ /* 0x000fe20000010000 */
[----:B------:R-:W-:Y:S01]  /*a7d0*/  ISETP.GE.U32.AND P2, PT, R150, RZ, PT ;  /* 0x000000ff9600720c */ /* 0x000fe20003f46070 */
[----:B------:R-:W-:Y:S01]  /*a7e0*/  FFMA.FTZ R106, R97, R106, R103 ;  /* 0x0000006a616a7223 */ /* 0x000fe20000010067 */
[----:B------:R-:W-:-:S02]  /*a7f0*/  HADD2.F32 R84, -RZ, R65.H1_H1 ;  /* 0x30000041ff547230 */ /* 0x000fc40000004100 */
[----:B------:R-:W-:Y:S01]  /*a800*/  FADD.FTZ R79, R90, -R79 ;  /* 0x8000004f5a4f7221 */ /* 0x000fe20000010000 */
[C---:B------:R-:W-:Y:S01]  /*a810*/  FFMA.FTZ R89, R186.reuse, R89, R76 ;  /* 0x00000059ba597223 */ /* 0x040fe2000001004c */
[----:B------:R-:W-:Y:S01]  /*a820*/  FMUL.FTZ R85, R85, UR6 ;  /* 0x0000000655557c20 */ /* 0x000fe20008410000 */
[----:B------:R-:W-:Y:S01]  /*a830*/  FMUL.FTZ R101, R101, UR6 ;  /* 0x0000000665657c20 */ /* 0x000fe20008410000 */
[--C-:B------:R-:W-:Y:S02]  /*a840*/  HADD2.F32 R78, -RZ, R64.reuse.H1_H1 ;  /* 0x30000040ff4e7230 */ /* 0x100fe40000004100 */
[C---:B------:R-:W-:Y:S01]  /*a850*/  FFMA.FTZ R83, R186.reuse, R99, R83 ;  /* 0x00000063ba537223 */ /* 0x040fe20000010053 */
[----:B------:R-:W-:Y:S02]  /*a860*/  HADD2.F32 R76, -RZ, R64.H0_H0 ;  /* 0x20000040ff4c7230 */ /* 0x000fe40000004100 */
[----:B------:R-:W-:Y:S01]  /*a870*/  FFMA.FTZ R82, R186, R91, R82 ;  /* 0x0000005bba527223 */ /* 0x000fe20000010052 */
[C---:B------:R-:W-:Y:S01]  /*a880*/  LOP3.LUT P5, RZ, R151.reuse, 0xff0000, RZ, 0xc0, !PT ;  /* 0x00ff000097ff7812 */ /* 0x040fe200078ac0ff */
[----:B------:R-:W-:Y:S01]  /*a890*/  FADD.FTZ R77, R94, -R77 ;  /* 0x8000004d5e4d7221 */ /* 0x000fe20000010000 */
[----:B------:R-:W-:Y:S01]  /*a8a0*/  ISETP.GE.U32.AND.EX P2, PT, R151, 0x1000000, PT, P2 ;  /* 0x010000009700780c */ /* 0x000fe20003f46120 */
[----:B------:R-:W-:Y:S01]  /*a8b0*/  FADD.FTZ R95, R95, -R106 ;  /* 0x8000006a5f5f7221 */ /* 0x000fe20000010000 */
        /* <DEDUP_REMOVED lines=28> */
.L_x_1061:
[----:B------:R-:W-:Y:S05]  /*aa80*/  @!P1 BRA `(.L_x_1063) ;  /* 0x0000000000e89947 */ /* 0x000fea0003800000 */
[-CC-:B------:R-:W-:Y:S01]  /*aa90*/  FFMA.FTZ R101, R101, R106.reuse, R103.reuse ;  /* 0x0000006a65657223 */ /* 0x180fe20000010067 */
[-CC-:B0-----:R-:W-:Y:S01]  /*aaa0*/  FFMA.FTZ R77, R104, R106.reuse, R103.reuse ;  /* 0x0000006a684d7223 */ /* 0x181fe20000010067 */
[-CC-:B------:R-:W-:Y:S01]  /*aab0*/  FFMA.FTZ R68, R93, R106.reuse, R103.reuse ;  /* 0x0000006a5d447223 */ /* 0x180fe20000010067 */
[-C--:B------:R-:W-:Y:S01]  /*aac0*/  FFMA.FTZ R98, R98, R106.reuse, R103 ;  /* 0x0000006a62627223 */ /* 0x080fe20000010067 */
[----:B------:R-:W-:Y:S01]  /*aad0*/  FADD.FTZ R101, R100, -R101 ;  /* 0x8000006564657221 */ /* 0x000fe20000010000 */
[----:B------:R-:W-:Y:S01]  /*aae0*/  FADD.FTZ R77, R102, -R77 ;  /* 0x8000004d664d7221 */ /* 0x000fe20000010000 */
[-C--:B------:R-:W-:Y:S01]  /*aaf0*/  FFMA.FTZ R89, R89, R106.reuse, R103 ;  /* 0x0000006a59597223 */ /* 0x080fe20000010067 */
[----:B------:R-:W-:Y:S01]  /*ab00*/  FADD.FTZ R91, R91, -R68 ;  /* 0x800000445b5b7221 */ /* 0x000fe20000010000 */
[C---:B------:R-:W-:Y:S01]  /*ab10*/  FMUL.FTZ R101, R186.reuse, R101 ;  /* 0x00000065ba657220 */ /* 0x040fe20000410000 */
[----:B------:R-:W-:Y:S01]  /*ab20*/  FMUL.FTZ R78, R186, R77 ;  /* 0x0000004dba4e7220 */ /* 0x000fe20000410000 */
[----:B------:R-:W-:Y:S01]  /*ab30*/  FADD.FTZ R99, R99, -R98 ;  /* 0x8000006263637221 */ /* 0x000fe20000010000 */
[----:B------:R-:W-:Y:S01]  /*ab40*/  ISETP.GE.U32.AND P2, PT, R150, RZ, PT ;  /* 0x000000ff9600720c */ /* 0x000fe20003f46070 */
[----:B------:R-:W-:Y:S01]  /*ab50*/  FMUL.FTZ R68, R101, UR6 ;  /* 0x0000000665447c20 */ /* 0x000fe20008410000 */
[C---:B------:R-:W-:Y:S01]  /*ab60*/  LOP3.LUT P5, RZ, R151.reuse, 0xff0000, RZ, 0xc0, !PT ;  /* 0x00ff000097ff7812 */ /* 0x040fe200078ac0ff */
[----:B------:R-:W-:Y:S01]  /*ab70*/  FMUL.FTZ R76, R78, UR6 ;  /* 0x000000064e4c7c20 */ /* 0x000fe20008410000 */
[----:B------:R-:W-:Y:S01]  /*ab80*/  FADD.FTZ R89, R88, -R89 ;  /* 0x8000005958597221 */ /* 0x000fe20000010000 */
[----:B------:R-:W-:Y:S01]  /*ab90*/  ISETP.GE.U32.AND.EX P2, PT, R151, 0x1000000, PT, P2 ;  /* 0x010000009700780c */ /* 0x000fe20003f46120 */
[C---:B------:R-:W-:Y:S01]  /*aba0*/  FMUL.FTZ R99, R186.reuse, R99 ;  /* 0x00000063ba637220 */ /* 0x040fe20000410000 */
[----:B------:R-:W-:Y:S01]  /*abb0*/  FMUL.FTZ R91, R186, R91 ;  /* 0x0000005bba5b7220 */ /* 0x000fe20000410000 */
[-CC-:B------:R-:W-:Y:S01]  /*abc0*/  FFMA.FTZ R69, R96, R106.reuse, R103.reuse ;  /* 0x0000006a60457223 */ /* 0x180fe20000010067 */
[-CC-:B------:R-:W-:Y:S01]  /*abd0*/  FFMA.FTZ R71, R92, R106.reuse, R103.reuse ;  /* 0x0000006a5c477223 */ /* 0x180fe20000010067 */
[----:B------:R-:W-:Y:S01]  /*abe0*/  FFMA.FTZ R106, R97, R106, R103 ;  /* 0x0000006a616a7223 */ /* 0x000fe20000010067 */
[----:B------:R-:W-:Y:S01]  /*abf0*/  FSEL R87, R68, RZ, P5 ;  /* 0x000000ff44577208 */ /* 0x000fe20002800000 */
[----:B------:R-:W-:Y:S01]  /*ac00*/  FMUL.FTZ R70, R186, R89 ;  /* 0x00000059ba467220 */ /* 0x000fe20000410000 */
[----:B------:R-:W-:Y:S01]  /*ac10*/  FSEL R88, R76, RZ, P2 ;  /* 0x000000ff4c587208 */ /* 0x000fe20001000000 */
[----:B------:R-:W-:Y:S01]  /*ac20*/  FMUL.FTZ R77, R99, UR6 ;  /* 0x00000006634d7c20 */ /* 0x000fe20008410000 */
[----:B------:R-:W-:Y:S01]  /*ac30*/  FMUL.FTZ R68, R91, UR6 ;  /* 0x000000065b447c20 */ /* 0x000fe20008410000 */
[----:B------:R-:W-:Y:S01]  /*ac40*/  LOP3.LUT P2, RZ, R151, 0xff00, RZ, 0xc0, !PT ;  /* 0x0000ff0097ff7812 */ /* 0x000fe2000784c0ff */
[----:B------:R-:W-:Y:S01]  /*ac50*/  FADD.FTZ R69, R94, -R69 ;  /* 0x800000455e457221 */ /* 0x000fe20000010000 */
[----:B------:R-:W-:Y:S01]  /*ac60*/  LOP3.LUT P5, RZ, R150, 0xff0000, RZ, 0xc0, !PT ;  /* 0x00ff000096ff7812 */ /* 0x000fe200078ac0ff */
[----:B------:R-:W-:Y:S01]  /*ac70*/  FADD.FTZ R71, R90, -R71 ;  /* 0x800000475a477221 */ /* 0x000fe20000010000 */
[----:B------:R-:W-:Y:S01]  /*ac80*/  FADD.FTZ R95, R95, -R106 ;  /* 0x8000006a5f5f7221 */ /* 0x000fe20000010000 */
[----:B------:R-:W-:Y:S01]  /*ac90*/  FMUL.FTZ R76, R70, UR6 ;  /* 0x00000006464c7c20 */ /* 0x000fe20008410000 */
[----:B------:R-:W-:Y:S01]  /*aca0*/  LOP3.LUT P6, RZ, R151, 0xff, RZ, 0xc0, !PT ;  /* 0x000000ff97ff7812 */ /* 0x000fe200078cc0ff */
[C---:B------:R-:W-:Y:S01]  /*acb0*/  FMUL.FTZ R84, R186.reuse, R71 ;  /* 0x00000047ba547220 */ /* 0x040fe20000410000 */
[----:B------:R-:W-:Y:S01]  /*acc0*/  FSEL R86, R77, RZ, P2 ;  /* 0x000000ff4d567208 */ /* 0x000fe20001000000 */
[----:B------:R-:W-:Y:S01]  /*acd0*/  FMUL.FTZ R77, R186, R69 ;  /* 0x00000045ba4d7220 */ /* 0x000fe20000410000 */
[----:B------:R-:W-:Y:S01]  /*ace0*/  FSEL R82, R68, RZ, P5 ;  /* 0x000000ff44527208 */ /* 0x000fe20002800000 */
[----:B------:R-:W-:Y:S01]  /*acf0*/  FMUL.FTZ R68, R186, R95 ;  /* 0x0000005fba447220 */ /* 0x000fe20000410000 */
[----:B------:R-:W-:Y:S01]  /*ad00*/  FSEL R85, R76, RZ, P6 ;  /* 0x000000ff4c557208 */ /* 0x000fe20003000000 */
[----:B------:R-:W-:Y:S01]  /*ad10*/  FMUL.FTZ R79, R84, UR6 ;  /* 0x00000006544f7c20 */ /* 0x000fe20008410000 */
[----:B------:R-:W-:Y:S01]  /*ad20*/  F2FP.F16.F32.PACK_AB R71, R78, R101 ;  /* 0x000000654e47723e */ /* 0x000fe200000000ff */
[----:B------:R-:W-:Y:S01]  /*ad30*/  FMUL.FTZ R76, R68, UR6 ;  /* 0x00000006444c7c20 */ /* 0x000fe20008410000 */
        /* <DEDUP_REMOVED lines=15> */
.L_x_1063:
        /* <DEDUP_REMOVED lines=8> */
[C---:B------:R-:W-:Y:S01]  /*aeb0*/  FMUL.FTZ R101, R186.reuse, R101 ;  /* 0x00000065ba657220 */ /* 0x040fe20000410000 */
[----:B------:R-:W-:Y:S01]  /*aec0*/  FMUL.FTZ R83, R186, R83 ;  /* 0x00000053ba537220 */ /* 0x000fe20000410000 */
[-C--:B------:R-:W-:Y:S01]  /*aed0*/  FFMA.FTZ R79, R92, R106.reuse, R103 ;  /* 0x0000006a5c4f7223 */ /* 0x080fe20000010067 */
[----:B------:R-:W-:Y:S01]  /*aee0*/  FADD.FTZ R91, R91, -R76 ;  /* 0x8000004c5b5b7221 */ /* 0x000fe20000010000 */
[----:B------:R-:W-:Y:S01]  /*aef0*/  FADD.FTZ R89, R88, -R89 ;  /* 0x8000005958597221 */ /* 0x000fe20000010000 */
[----:B------:R-:W-:Y:S01]  /*af00*/  FADD.FTZ R99, R99, -R98 ;  /* 0x8000006263637221 */ /* 0x000fe20000010000 */
[----:B------:R-:W-:Y:S01]  /*af10*/  ISETP.GE.U32.AND P2, PT, R150, RZ, PT ;  /* 0x000000ff9600720c */ /* 0x000fe20003f46070 */
[----:B------:R-:W-:Y:S01]  /*af20*/  FFMA.FTZ R106, R97, R106, R103 ;  /* 0x0000006a616a7223 */ /* 0x000fe20000010067 */
[----:B------:R-:W-:Y:S01]  /*af30*/  FMUL.FTZ R83, R83, UR6 ;  /* 0x0000000653537c20 */ /* 0x000fe20008410000 */
[----:B------:R-:W-:Y:S01]  /*af40*/  FMUL.FTZ R101, R101, UR6 ;  /* 0x0000000665657c20 */ /* 0x000fe20008410000 */
[C---:B------:R-:W-:Y:S01]  /*af50*/  FMUL.FTZ R91, R186.reuse, R91 ;  /* 0x0000005bba5b7220 */ /* 0x040fe20000410000 */
[C---:B------:R-:W-:Y:S01]  /*af60*/  FMUL.FTZ R89, R186.reuse, R89 ;  /* 0x00000059ba597220 */ /* 0x040fe20000410000 */
[----:B------:R-:W-:Y:S01]  /*af70*/  FMUL.FTZ R99, R186, R99 ;  /* 0x00000063ba637220 */ /* 0x000fe20000410000 */
[C---:B------:R-:W-:Y:S01]  /*af80*/  LOP3.LUT P5, RZ, R151.reuse, 0xff0000, RZ, 0xc0, !PT ;  /* 0x00ff000097ff7812 */ /* 0x040fe200078ac0ff */
        /* <DEDUP_REMOVED lines=31> */
.L_x_1059:
        /* <DEDUP_REMOVED lines=13> */
.L_x_1030:
        /* <DEDUP_REMOVED lines=51> */
.L_x_1029:
[----:B------:R-:W-:Y:S05]  /*b580*/  BSYNC B0 ;  /* 0x0000000000007941 */ /* 0x000fea0003800000 */
.L_x_1028:
[----:B------:R-:W0:Y:S01]  /*b590*/  S2R R64, SR_TID.X ;  /* 0x0000000000407919 */ /* 0x000e220000002100 */
[----:B------:R-:W-:Y:S01]  /*b5a0*/  MOV R28, 0x400 ;  /* 0x00000400001c7802 */ /* 0x000fe20000000f00 */
[----:B------:R-:W-:Y:S05]  /*b5b0*/  WARPSYNC.ALL ;  /* 0x0000000000007948 */ /* 0x000fea0003800000 */
[----:B------:R-:W1:Y:S01]  /*b5c0*/  S2R R29, SR_CgaCtaId ;  /* 0x00000000001d7919 */ /* 0x000e620000008800 */
[----:B------:R-:W2:Y:S01]  /*b5d0*/  LDCU.128 UR20, c[0x0][0x440] ;  /* 0x00008800ff1477ac */ /* 0x000ea20008000c00 */
[C---:B0-----:R-:W-:Y:S02]  /*b5e0*/  SHF.L.U32 R2, R64.reuse, 0x7, RZ ;  /* 0x0000000740027819 */ /* 0x041fe400000006ff */
[----:B------:R-:W-:-:S02]  /*b5f0*/  SHF.L.U32 R0, R64, 0x5, RZ ;  /* 0x0000000540007819 */ /* 0x000fc400000006ff */
        /* <DEDUP_REMOVED lines=179> */
.L_x_1031:
        /* <DEDUP_REMOVED lines=8> */
.L_x_1066:
[----:B------:R-:W-:Y:S05]  /*c1b0*/  BSYNC B2 ;  /* 0x0000000000027941 */ /* 0x000fea0003800000 */
.L_x_1065:
        /* <DEDUP_REMOVED lines=8> */
.L_x_1067:
[----:B------:R-:W-:-:S05]  /*c240*/  FADD.FTZ R106, R103, R106 ;  /* 0x0000006a676a7221 */ /* 0x000fca0000010000 */
[----:B------:R-:W-:Y:S01]  /*c250*/  MOV R220, R106 ;  /* 0x0000006a00dc7202 */ /* 0x000fe20000000f00 */
[----:B------:R-:W-:Y:S01]  /*c260*/  HFMA2 R219, -RZ, RZ, 0, 1.1920928955078125e-07 ;  /* 0x00000002ffdb7431 */ /* 0x000fe200000001ff */
[----:B------:R-:W-:-:S07]  /*c270*/  MOV R214, R217 ;  /* 0x000000d900d67202 */ /* 0x000fce0000000f00 */
[----:B------:R-:W-:Y:S05]  /*c280*/  WARPSYNC.COLLECTIVE R215, `(.L_x_1068) ;  /* 0x00000000d7087348 */ /* 0x000fea0003c00000 */
[----:B------:R0:W1:Y:S02]  /*c290*/  SHFL.BFLY P2, R217, R220, R219, R222 ;  /* 0x0c0000dbdcd97389 */ /* 0x00006400000400de */
[----:B01----:R-:W-:Y:S05]  /*c2a0*/  ENDCOLLECTIVE ;  /* 0x000000000000791b */ /* 0x003fea0003800000 */
.L_x_1068:
[----:B------:R-:W-:-:S05]  /*c2b0*/  FADD.FTZ R214, R79, R214 ;  /* 0x000000d64fd67221 */ /* 0x000fca0000010000 */
[----:B------:R-:W-:Y:S02]  /*c2c0*/  MOV R220, R214 ;  /* 0x000000d600dc7202 */ /* 0x000fe40000000f00 */
[----:B------:R-:W-:-:S07]  /*c2d0*/  MOV R83, R217 ;  /* 0x000000d900537202 */ /* 0x000fce0000000f00 */
[----:B------:R-:W-:Y:S05]  /*c2e0*/  WARPSYNC.COLLECTIVE R215, `(.L_x_1069) ;  /* 0x00000000d7087348 */ /* 0x000fea0003c00000 */
[----:B------:R0:W1:Y:S02]  /*c2f0*/  SHFL.BFLY P2, R217, R220, R219, R222 ;  /* 0x0c0000dbdcd97389 */ /* 0x00006400000400de */
[----:B01----:R-:W-:Y:S05]  /*c300*/  ENDCOLLECTIVE ;  /* 0x000000000000791b */ /* 0x003fea0003800000 */
.L_x_1069:
[----:B------:R-:W-:-:S05]  /*c310*/  FADD.FTZ R83, R106, R83 ;  /* 0x000000536a537221 */ /* 0x000fca0000010000 */
[----:B------:R-:W-:Y:S01]  /*c320*/  MOV R220, R83 ;  /* 0x0000005300dc7202 */ /* 0x000fe20000000f00 */
[----:B------:R-:W-:Y:S01]  /*c330*/  HFMA2 R219, -RZ, RZ, 0, 2.384185791015625e-07 ;  /* 0x00000004ffdb7431 */ /* 0x000fe200000001ff */
[----:B------:R-:W-:-:S07]  /*c340*/  MOV R87, R217 ;  /* 0x000000d900577202 */ /* 0x000fce0000000f00 */
[----:B------:R-:W-:Y:S05]  /*c350*/  WARPSYNC.COLLECTIVE R215, `(.L_x_1070) ;  /* 0x00000000d7087348 */ /* 0x000fea0003c00000 */
[----:B------:R0:W1:Y:S02]  /*c360*/  SHFL.BFLY P2, R217, R220, R219, R222 ;  /* 0x0c0000dbdcd97389 */ /* 0x00006400000400de */
[----:B01----:R-:W-:Y:S05]  /*c370*/  ENDCOLLECTIVE ;  /* 0x000000000000791b */ /* 0x003fea0003800000 */
.L_x_1070:
[----:B------:R-:W-:-:S05]  /*c380*/  FADD.FTZ R87, R214, R87 ;  /* 0x00000057d6577221 */ /* 0x000fca0000010000 */
[----:B------:R-:W-:Y:S02]  /*c390*/  MOV R220, R87 ;  /* 0x0000005700dc7202 */ /* 0x000fe40000000f00 */
[----:B------:R-:W-:-:S07]  /*c3a0*/  MOV R216, R217 ;  /* 0x000000d900d87202 */ /* 0x000fce0000000f00 */
[----:B------:R-:W-:Y:S05]  /*c3b0*/  WARPSYNC.COLLECTIVE R215, `(.L_x_1071) ;  /* 0x00000000d7087348 */ /* 0x000fea0003c00000 */
[----:B------:R0:W1:Y:S02]  /*c3c0*/  SHFL.BFLY P2, R217, R220, R219, R222 ;  /* 0x0c0000dbdcd97389 */ /* 0x00006400000400de */
[----:B01----:R-:W-:Y:S05]  /*c3d0*/  ENDCOLLECTIVE ;  /* 0x000000000000791b */ /* 0x003fea0003800000 */
.L_x_1071:
[----:B------:R-:W-:-:S05]  /*c3e0*/  FADD.FTZ R216, R83, R216 ;  /* 0x000000d853d87221 */ /* 0x000fca0000010000 */
[----:B------:R-:W-:Y:S01]  /*c3f0*/  MOV R220, R216 ;  /* 0x000000d800dc7202 */ /* 0x000fe20000000f00 */
[----:B------:R-:W-:Y:S01]  /*c400*/  HFMA2 R219, -RZ, RZ, 0, 4.76837158203125e-07 ;  /* 0x00000008ffdb7431 */ /* 0x000fe200000001ff */
[----:B------:R-:W-:-:S07]  /*c410*/  MOV R218, R217 ;  /* 0x000000d900da7202 */ /* 0x000fce0000000f00 */
[----:B------:R-:W-:Y:S05]  /*c420*/  WARPSYNC.COLLECTIVE R215, `(.L_x_1072) ;  /* 0x00000000d7087348 */ /* 0x000fea0003c00000 */
[----:B------:R0:W1:Y:S02]  /*c430*/  SHFL.BFLY P2, R217, R220, R219, R222 ;  /* 0x0c0000dbdcd97389 */ /* 0x00006400000400de */
[----:B01----:R-:W-:Y:S05]  /*c440*/  ENDCOLLECTIVE ;  /* 0x000000000000791b */ /* 0x003fea0003800000 */
.L_x_1072:
[----:B------:R-:W-:-:S05]  /*c450*/  FADD.FTZ R218, R87, R218 ;  /* 0x000000da57da7221 */ /* 0x000fca0000010000 */
[----:B------:R-:W-:Y:S02]  /*c460*/  MOV R220, R218 ;  /* 0x000000da00dc7202 */ /* 0x000fe40000000f00 */
[----:B------:R-:W-:-:S07]  /*c470*/  MOV R79, R217 ;  /* 0x000000d9004f7202 */ /* 0x000fce0000000f00 */
[----:B------:R-:W-:Y:S05]  /*c480*/  WARPSYNC.COLLECTIVE R215, `(.L_x_1073) ;  /* 0x00000000d7087348 */ /* 0x000fea0003c00000 */
[----:B------:R0:W1:Y:S02]  /*c490*/  SHFL.BFLY P2, R217, R220, R219, R222 ;  /* 0x0c0000dbdcd97389 */ /* 0x00006400000400de */
[----:B01----:R-:W-:Y:S05]  /*c4a0*/  ENDCOLLECTIVE ;  /* 0x000000000000791b */ /* 0x003fea0003800000 */
.L_x_1073:
[----:B------:R-:W-:-:S05]  /*c4b0*/  FADD.FTZ R79, R216, R79 ;  /* 0x0000004fd84f7221 */ /* 0x000fca0000010000 */
[----:B------:R-:W-:Y:S01]  /*c4c0*/  MOV R220, R79 ;  /* 0x0000004f00dc7202 */ /* 0x000fe20000000f00 */
[----:B------:R-:W-:Y:S01]  /*c4d0*/  HFMA2 R219, -RZ, RZ, 0, 9.5367431640625e-07 ;  /* 0x00000010ffdb7431 */ /* 0x000fe200000001ff */
[----:B------:R-:W-:-:S07]  /*c4e0*/  MOV R103, R217 ;  /* 0x000000d900677202 */ /* 0x000fce0000000f00 */
[----:B------:R-:W-:Y:S05]  /*c4f0*/  WARPSYNC.COLLECTIVE R215, `(.L_x_1074) ;  /* 0x00000000d7087348 */ /* 0x000fea0003c00000 */
[----:B------:R0:W1:Y:S02]  /*c500*/  SHFL.BFLY P2, R217, R220, R219, R222 ;  /* 0x0c0000dbdcd97389 */ /* 0x00006400000400de */
[----:B01----:R-:W-:Y:S05]  /*c510*/  ENDCOLLECTIVE ;  /* 0x000000000000791b */ /* 0x003fea0003800000 */
.L_x_1074:
[----:B------:R-:W-:-:S05]  /*c520*/  FADD.FTZ R103, R218, R103 ;  /* 0x00000067da677221 */ /* 0x000fca0000010000 */
[----:B------:R-:W-:Y:S02]  /*c530*/  MOV R220, R103 ;  /* 0x0000006700dc7202 */ /* 0x000fe40000000f00 */
[----:B------:R-:W-:-:S07]  /*c540*/  MOV R106, R217 ;  /* 0x000000d9006a7202 */ /* 0x000fce0000000f00 */
[----:B------:R-:W-:Y:S05]  /*c550*/  WARPSYNC.COLLECTIVE R215, `(.L_x_1075) ;  /* 0x00000000d7087348 */ /* 0x000fea0003c00000 */
[----:B------:R0:W1:Y:S02]  /*c560*/  SHFL.BFLY P2, R217, R220, R219, R222 ;  /* 0x0c0000dbdcd97389 */ /* 0x00006400000400de */
[----:B01----:R-:W-:Y:S05]  /*c570*/  ENDCOLLECTIVE ;  /* 0x000000000000791b */ /* 0x003fea0003800000 */
.L_x_1075:
[----:B------:R-:W-:Y:S01]  /*c580*/  MOV R214, R217 ;  /* 0x000000d900d67202 */ /* 0x000fe20000000f00 */
[----:B------:R-:W-:Y:S06]  /*c590*/  BRA `(.L_x_1076) ;  /* 0xffffff5800807947 */ /* 0x000fec000383ffff */
.L_x_1077:
        /* <DEDUP_REMOVED lines=14> */
.L_x_6033:


//--------------------- .text._ZN10layer_norm31ln_parallel_residual_bwd_kernelINS_13Kernel_traitsIf13__nv_bfloat16S2_S2_fjLj1024ELj1ELj4ELj1ELj16ENS_18Kernel_traits_baseILj1024EfS2_S2_S2_fjLj128EEEEELb0ELb0ELb0EEEvNS_9BwdParamsE --------------------------
	.section	.text._ZN10layer_norm31ln_parallel_residual_bwd_kernelINS_13Kernel_traitsIf13__nv_bfloat16S2_S2_fjLj1024ELj1ELj4ELj1ELj16ENS_18Kernel_traits_baseILj1024EfS2_S2_S2_fjLj128EEEEELb0ELb0ELb0EEEvNS_9BwdParamsE,"ax",@progbits
	.align	128
        .global         _ZN10layer_norm31ln_parallel_residual_bwd_kernelINS_13Kernel_traitsIf13__nv_bfloat16S2_S2_fjLj1024ELj1ELj4ELj1ELj16ENS_18Kernel_traits_baseILj1024EfS2_S2_S2_fjLj128EEEEELb0ELb0ELb0EEEvNS_9BwdParamsE
        .type           _ZN10layer_norm31ln_parallel_residual_bwd_kernelINS_13Kernel_traitsIf13__nv_bfloat16S2_S2_fjLj1024ELj1ELj4ELj1ELj16ENS_18Kernel_traits_baseILj1024EfS2_S2_S2_fjLj128EEEEELb0ELb0ELb0EEEvNS_9BwdParamsE,@function
        .size           _ZN10layer_norm31ln_parallel_residual_bwd_kernelINS_13Kernel_traitsIf13__nv_bfloat16S2_S2_fjLj1024ELj1ELj4ELj1ELj16ENS_18Kernel_traits_baseILj1024EfS2_S2_S2_fjLj128EEEEELb0ELb0ELb0EEEvNS_9BwdParamsE,(.L_x_6034 - _ZN10layer_norm31ln_parallel_residual_bwd_kernelINS_13Kernel_traitsIf13__nv_bfloat16S2_S2_fjLj1024ELj1ELj4ELj1ELj16ENS_18Kernel_traits_baseILj1024EfS2_S2_S2_fjLj128EEEEELb0ELb0ELb0EEEvNS_9BwdParamsE)
        .other          _ZN10layer_norm31ln_parallel_residual_bwd_kernelINS_13Kernel_traitsIf13__nv_bfloat16S2_S2_fjLj1024ELj1ELj4ELj1ELj16ENS_18Kernel_traits_baseILj1024EfS2_S2_S2_fjLj128EEEEELb0ELb0ELb0EEEvNS_9BwdParamsE,@"STO_CUDA_ENTRY STV_DEFAULT"
_ZN10layer_norm31ln_parallel_residual_bwd_kernelINS_13Kernel_traitsIf13__nv_bfloat16S2_S2_fjLj1024ELj1ELj4ELj1ELj16ENS_18Kernel_traits_baseILj1024EfS2_S2_S2_fjLj128EEEEELb0ELb0ELb0EEEvNS_9BwdParamsE:
.text._ZN10layer_norm31ln_parallel_residual_bwd_kernelINS_13Kernel_traitsIf13__nv_bfloat16S2_S2_fjLj1024ELj1ELj4ELj1ELj16ENS_18Kernel_traits_baseILj1024EfS2_S2_S2_fjLj128EEEEELb0ELb0ELb0EEEvNS_9BwdParamsE:
        /* <DEDUP_REMOVED lines=29> */
[----:B------:R0:W3:Y:S01]  /*01d0*/  LDL.64 R56, [R1+0x80] ;  /* 0x0000800001387983 */ /* 0x0000e20000100a00 */
[----:B------:R-:W0:Y:S03]  /*01e0*/  LDC.64 R20, c[0x0][0x3d8] ;  /* 0x0000f600ff147b82 */ /* 0x000e260000000a00 */
[----:B------:R0:W3:Y:S04]  /*01f0*/  LDL.64 R58, [R1+0x88] ;  /* 0x00008800013a7983 */ /* 0x0000e80000100a00 */
        /* <DEDUP_REMOVED lines=14> */
[----:B------:R0:W3:Y:S04]  /*02e0*/  LDL.64 R24, [R1] ;  /* 0x0000000001187983 */ /* 0x0000e80000100a00 */
[----:B------:R0:W3:Y:S01]  /*02f0*/  LDL.64 R26, [R1+0x8] ;  /* 0x00000800011a7983 */ /* 0x0000e20000100a00 */
[----:B------:R-:W-:-:S02]  /*0300*/  LEA.HI.SX32 R252, R0, R7, 0x1d ;  /* 0x0000000700fc7211 */ /* 0x000fc400078feaff */
[----:B----4-:R-:W4:Y:S02]  /*0310*/  LDC.64 R6, c[0x0][0x3d0] ;  /* 0x0000f400ff067b82 */ /* 0x010f240000000a00 */
[C---:B------:R-:W-:Y:S02]  /*0320*/  ISETP.GE.U32.AND P3, PT, R252.reuse, 0x20, PT ;  /* 0x00000020fc00780c */ /* 0x040fe40003f66070 */
[----:B------:R-:W-:Y:S02]  /*0330*/  LOP3.LUT R10, R227, 0x1f, RZ, 0xc0, !PT ;  /* 0x0000001fe30a7812 */ /* 0x000fe400078ec0ff */
[C---:B------:R-:W-:Y:S02]  /*0340*/  ISETP.GE.U32.AND P0, PT, R252.reuse, 0x40, PT ;  /* 0x00000040fc00780c */ /* 0x040fe40003f06070 */
[----:B------:R-:W-:Y:S02]  /*0350*/  MOV R23, R10 ;  /* 0x0000000a00177202 */ /* 0x000fe40000000f00 */
[----:B------:R-:W-:-:S05]  /*0360*/  ISETP.GE.U32.AND P1, PT, R252, 0x60, PT ;  /* 0x00000060fc00780c */ /* 0x000fca0003f26070 */
[----:B--2---:R-:W-:-:S04]  /*0370*/  @P3 IMAD.WIDE.U32 R2, R23, 0x20, R2 ;  /* 0x0000002017023825 */ /* 0x004fc800078e0002 */
[C---:B---3--:R-:W-:Y:S01]  /*0380*/  @P3 IMAD.WIDE.U32 R4, R23.reuse, 0x20, R4 ;  /* 0x0000002017043825 */ /* 0x048fe200078e0004 */
[----:B------:R-:W-:-:S05]  /*0390*/  @P3 LOP3.LUT R23, R23, 0x20, RZ, 0xfc, !PT ;  /* 0x0000002017173812 */ /* 0x000fca00078efcff */
[----:B----4-:R-:W-:-:S04]  /*03a0*/  @P0 IMAD.WIDE.U32 R10, R23, 0x20, R6 ;  /* 0x00000020170a0825 */ /* 0x010fc800078e0006 */
[C---:B-1----:R-:W-:Y:S01]  /*03b0*/  @P0 IMAD.WIDE.U32 R12, R23.reuse, 0x20, R8 ;  /* 0x00000020170c0825 */ /* 0x042fe200078e0008 */
[----:B------:R-:W-:-:S05]  /*03c0*/  @P0 IADD3 R23, PT, PT, R23, 0x20, RZ ;  /* 0x0000002017170810 */ /* 0x000fca0007ffe0ff */
[----:B------:R-:W-:-:S04]  /*03d0*/  @P1 IMAD.WIDE.U32 R14, R23, 0x20, R14 ;  /* 0x00000020170e1825 */ /* 0x000fc800078e000e */
[C---:B0-----:R-:W-:Y:S01]  /*03e0*/  @P1 IMAD.WIDE.U32 R16, R23.reuse, 0x20, R16 ;  /* 0x0000002017101825 */ /* 0x041fe200078e0010 */
[----:B------:R-:W-:Y:S02]  /*03f0*/  ISETP.GE.U32.AND P2, PT, R252, 0x80, PT ;  /* 0x00000080fc00780c */ /* 0x000fe40003f46070 */
[----:B------:R-:W-:-:S11]  /*0400*/  @P1 IADD3 R23, PT, PT, R23, 0x20, RZ ;  /* 0x0000002017171810 */ /* 0x000fd60007ffe0ff */
[----:B------:R-:W-:-:S04]  /*0410*/  @P2 IMAD.WIDE.U32 R6, R23, 0x20, R18 ;  /* 0x0000002017062825 */ /* 0x000fc800078e0012 */
[----:B------:R-:W-:Y:S01]  /*0420*/  @P2 IMAD.WIDE.U32 R8, R23, 0x20, R20 ;  /* 0x0000002017082825 */ /* 0x000fe200078e0014 */
[----:B------:R0:W5:Y:S04]  /*0430*/  @P2 LDG.E.128 R248, desc[UR10][R6.64] ;  /* 0x0000000a06f82981 */ /* 0x000168000c1e1d00 */
[----:B------:R0:W5:Y:S04]  /*0440*/  @P2 LDG.E.128 R244, desc[UR10][R6.64+0x10] ;  /* 0x0000100a06f42981 */ /* 0x000168000c1e1d00 */
[----:B------:R0:W5:Y:S04]  /*0450*/  @P2 LDG.E.128 R240, desc[UR10][R8.64] ;  /* 0x0000000a08f02981 */ /* 0x000168000c1e1d00 */
[----:B------:R0:W5:Y:S04]  /*0460*/  @P2 LDG.E.128 R236, desc[UR10][R8.64+0x10] ;  /* 0x0000100a08ec2981 */ /* 0x000168000c1e1d00 */
[----:B------:R-:W2:Y:S04]  /*0470*/  @P3 LDG.E.128 R68, desc[UR10][R2.64] ;  /* 0x0000000a02443981 */ /* 0x000ea8000c1e1d00 */
[----:B------:R-:W3:Y:S04]  /*0480*/  @P3 LDG.E.128 R64, desc[UR10][R2.64+0x10] ;  /* 0x0000100a02403981 */ /* 0x000ee8000c1e1d00 */
[----:B------:R-:W4:Y:S04]  /*0490*/  @P3 LDG.E.128 R60, desc[UR10][R4.64] ;  /* 0x0000000a043c3981 */ /* 0x000f28000c1e1d00 */
        /* <DEDUP_REMOVED lines=56> */
[----:B--2---:R-:W-:Y:S04]  /*0820*/  @P3 STL.64 [R1+0xb0], R68 ;  /* 0x0000b04401003387 */ /* 0x004fe80000100a00 */
[----:B------:R-:W-:Y:S04]  /*0830*/  @P3 STL.64 [R1+0xb8], R70 ;  /* 0x0000b84601003387 */ /* 0x000fe80000100a00 */
[----:B---3--:R-:W-:Y:S04]  /*0840*/  @P3 STL.64 [R1+0xa0], R64 ;  /* 0x0000a04001003387 */ /* 0x008fe80000100a00 */
[----:B------:R-:W-:Y:S04]  /*0850*/  @P3 STL.64 [R1+0xa8], R66 ;  /* 0x0000a84201003387 */ /* 0x000fe80000100a00 */
[----:B----4-:R-:W-:Y:S04]  /*0860*/  @P3 STL.64 [R1+0x90], R60 ;  /* 0x0000903c01003387 */ /* 0x010fe80000100a00 */
[----:B------:R-:W-:Y:S04]  /*0870*/  @P3 STL.64 [R1+0x98], R62 ;  /* 0x0000983e01003387 */ /* 0x000fe80000100a00 */
[----:B------:R-:W-:Y:S04]  /*0880*/  @P3 STL.64 [R1+0x80], R56 ;  /* 0x0000803801003387 */ /* 0x000fe80000100a00 */
[----:B------:R-:W-:Y:S04]  /*0890*/  @P3 STL.64 [R1+0x88], R58 ;  /* 0x0000883a01003387 */ /* 0x000fe80000100a00 */
[----:B------:R-:W-:Y:S04]  /*08a0*/  @P0 STL.64 [R1+0x70], R52 ;  /* 0x0000703401000387 */ /* 0x000fe80000100a00 */
[----:B------:R-:W-:Y:S04]  /*08b0*/  @P0 STL.64 [R1+0x78], R54 ;  /* 0x0000783601000387 */ /* 0x000fe80000100a00 */
[----:B------:R-:W-:Y:S04]  /*08c0*/  @P0 STL.64 [R1+0x60], R48 ;  /* 0x0000603001000387 */ /* 0x000fe80000100a00 */
[----:B------:R-:W-:Y:S04]  /*08d0*/  @P0 STL.64 [R1+0x68], R50 ;  /* 0x0000683201000387 */ /* 0x000fe80000100a00 */
[----:B------:R1:W-:Y:S04]  /*08e0*/  @P0 STL.64 [R1+0x50], R44 ;  /* 0x0000502c01000387 */ /* 0x0003e80000100a00 */
[----:B------:R2:W-:Y:S04]  /*08f0*/  @P0 STL.64 [R1+0x58], R46 ;  /* 0x0000582e01000387 */ /* 0x0005e80000100a00 */
        /* <DEDUP_REMOVED lines=8> */
[----:B------:R0:W-:Y:S04]  /*0980*/  @P1 STL.64 [R1], R24 ;  /* 0x0000001801001387 */ /* 0x0001e80000100a00 */
[----:B------:R0:W-:Y:S01]  /*0990*/  @P1 STL.64 [R1+0x8], R26 ;  /* 0x0000081a01001387 */ /* 0x0001e20000100a00 */
[----:B------:R-:W-:-:S02]  /*09a0*/  ISETP.GE.AND P0, PT, R227, UR5, PT ;  /* 0x00000005e3007c0c */ /* 0x000fc4000bf06270 */
[----:B-1----:R-:W-:Y:S02]  /*09b0*/  CS2R R44, SRZ ;  /* 0x00000000002c7805 */ /* 0x002fe4000001ff00 */
[----:B--2---:R-:W-:Y:S02]  /*09c0*/  CS2R R46, SRZ ;  /* 0x00000000002e7805 */ /* 0x004fe4000001ff00 */
        /* <DEDUP_REMOVED lines=8> */
[----:B---3--:R-:W-:Y:S02]  /*0a50*/  CS2R R36, SRZ ;  /* 0x0000000000247805 */ /* 0x008fe4000001ff00 */
[----:B----4-:R-:W-:-:S02]  /*0a60*/  CS2R R38, SRZ ;  /* 0x0000000000267805 */ /* 0x010fc4000001ff00 */
[----:B------:R-:W-:Y:S02]  /*0a70*/  CS2R R40, SRZ ;  /* 0x0000000000287805 */ /* 0x000fe4000001ff00 */
[----:B------:R-:W-:Y:S02]  /*0a80*/  CS2R R42, SRZ ;  /* 0x00000000002a7805 */ /* 0x000fe4000001ff00 */
[----:B------:R-:W-:Y:S02]  /*0a90*/  CS2R R64, SRZ ;  /* 0x0000000000407805 */ /* 0x000fe4000001ff00 */
[----:B------:R-:W-:Y:S02]  /*0aa0*/  CS2R R66, SRZ ;  /* 0x0000000000427805 */ /* 0x000fe4000001ff00 */
[----:B------:R-:W-:Y:S02]  /*0ab0*/  CS2R R68, SRZ ;  /* 0x0000000000447805 */ /* 0x000fe4000001ff00 */
[----:B------:R-:W-:-:S02]  /*0ac0*/  CS2R R70, SRZ ;  /* 0x0000000000467805 */ /* 0x000fc4000001ff00 */
[----:B0-----:R-:W-:Y:S02]  /*0ad0*/  CS2R R28, SRZ ;  /* 0x00000000001c7805 */ /* 0x001fe4000001ff00 */
[----:B------:R-:W-:Y:S02]  /*0ae0*/  CS2R R30, SRZ ;  /* 0x00000000001e7805 */ /* 0x000fe4000001ff00 */
[----:B------:R-:W-:Y:S02]  /*0af0*/  CS2R R32, SRZ ;  /* 0x0000000000207805 */ /* 0x000fe4000001ff00 */
[----:B------:R-:W-:Y:S01]  /*0b00*/  CS2R R34, SRZ ;  /* 0x0000000000227805 */ /* 0x000fe2000001ff00 */
[----:B------:R-:W-:Y:S06]  /*0b10*/  @P0 BRA `(.L_x_1079) ;  /* 0x0000008000ec0947 */ /* 0x000fec0003800000 */
        /* <DEDUP_REMOVED lines=63> */
[----:B------:R-:W-:Y:S02]  /*0f10*/  PLOP3.LUT P2, PT, PT, PT, UP0, 0x80, 0x8 ;  /* 0x000000000008781c */ /* 0x000fe40003f4f008 */
[----:B------:R-:W-:Y:S02]  /*0f20*/  CS2R R126, SRZ ;  /* 0x00000000007e7805 */ /* 0x000fe4000001ff00 */
[----:B------:R-:W-:Y:S02]  /*0f30*/  CS2R R128, SRZ ;  /* 0x0000000000807805 */ /* 0x000fe4000001ff00 */
[----:B------:R-:W-:-:S07]  /*0f40*/  CS2R R130, SRZ ;  /* 0x0000000000827805 */ /* 0x000fce000001ff00 */
.L_x_1129:
        /* <DEDUP_REMOVED lines=33> */
[----:B------:R-:W2:Y:S01]  /*1160*/  LDG.E.128 R160, desc[UR10][R14.64] ;  /* 0x0000000a0ea07981 */ /* 0x000ea2000c1e1d00 */
[----:B-1----:R-:W-:-:S03]  /*1170*/  IMAD.WIDE.U32 R20, R17, 0x10, R20 ;  /* 0x0000001011147825 */ /* 0x002fc600078e0014 */
[----:B------:R-:W4:Y:S04]  /*1180*/  LDL R195, [R1+0xa0] ;  /* 0x0000a00001c37983 */ /* 0x000f280000100800 */
[----:B------:R-:W3:Y:S01]  /*1190*/  LDG.E.128 R164, desc[UR10][R20.64] ;  /* 0x0000000a14a47981 */ /* 0x000ee2000c1e1d00 */
[----:B------:R-:W-:-:S03]  /*11a0*/  IMAD.WIDE.U32 R168, R17, 0x10, R168 ;  /* 0x0000001011a87825 */ /* 0x000fc600078e00a8 */
[----:B------:R-:W4:Y:S04]  /*11b0*/  LDL R198, [R1+0x9c] ;  /* 0x00009c0001c67983 */ /* 0x000f280000100800 */
[----:B------:R-:W4:Y:S04]  /*11c0*/  LDL R197, [R1+0xbc] ;  /* 0x0000bc0001c57983 */ /* 0x000f280000100800 */
[----:B------:R-:W4:Y:S04]  /*11d0*/  LDG.E.128 R168, desc[UR10][R168.64] ;  /* 0x0000000aa8a87981 */ /* 0x000f28000c1e1d00 */
[----:B------:R-:W4:Y:S04]  /*11e0*/  LDL R203, [R1+0x88] ;  /* 0x0000880001cb7983 */ /* 0x000f280000100800 */
[----:B------:R-:W4:Y:S01]  /*11f0*/  LDL R204, [R1+0xa8] ;  /* 0x0000a80001cc7983 */ /* 0x000f220000100800 */
[----:B--2---:R-:W-:-:S05]  /*1200*/  SHF.L.U32 R0, R160, 0x10, RZ ;  /* 0x00000010a0007819 */ /* 0x004fca00000006ff */
[----:B------:R-:W-:Y:S01]  /*1210*/  FADD.FTZ R0, -R211, R0 ;  /* 0x00000000d3007221 */ /* 0x000fe20000010100 */
[----:B---3--:R-:W-:-:S03]  /*1220*/  SHF.L.U32 R14, R164, 0x10, RZ ;  /* 0x00000010a40e7819 */ /* 0x008fc600000006ff */
[----:B-----5:R-:W-:Y:S02]  /*1230*/  FMUL.FTZ R0, R18, R0 ;  /* 0x0000000012007220 */ /* 0x020fe40000410000 */
[----:B------:R-:W-:Y:S01]  /*1240*/  FMUL.FTZ R16, R16, R14 ;  /* 0x0000000e10107220 */ /* 0x000fe20000410000 */
[----:B----4-:R-:W-:-:S05]  /*1250*/  SHF.L.U32 R15, R168, 0x10, RZ ;  /* 0x00000010a80f7819 */ /* 0x010fca00000006ff */
[----:B------:R-:W-:Y:S01]  /*1260*/  FADD.FTZ R56, R56, R15 ;  /* 0x0000000f38387221 */ /* 0x000fe20000010000 */
[-C--:B------:R-:W-:Y:S01]  /*1270*/  FFMA.FTZ R232, R0, R15.reuse, R232 ;  /* 0x0000000f00e87223 */ /* 0x080fe200000100e8 */
[----:B------:R-:W-:Y:S01]  /*1280*/  FFMA.FTZ R16, R19, R15, R16 ;  /* 0x0000000f13107223 */ /* 0x000fe20000010010 */
[----:B------:R-:W-:Y:S02]  /*1290*/  SHF.L.U32 R15, R161, 0x10, RZ ;  /* 0x00000010a10f7819 */ /* 0x000fe400000006ff */
[----:B------:R-:W-:Y:S01]  /*12a0*/  SHF.L.U32 R19, R165, 0x10, RZ ;  /* 0x00000010a5137819 */ /* 0x000fe200000006ff */
[----:B------:R-:W-:Y:S02]  /*12b0*/  FADD.FTZ R104, R104, R14 ;  /* 0x0000000e68687221 */ /* 0x000fe40000010000 */
[----:B------:R-:W-:Y:S01]  /*12c0*/  FADD.FTZ R15, -R211, R15 ;  /* 0x0000000fd30f7221 */ /* 0x000fe20000010100 */
[----:B------:R-:W-:Y:S01]  /*12d0*/  FFMA.FTZ R80, R0, R14, R80 ;  /* 0x0000000e00507223 */ /* 0x000fe20000010050 */
[----:B------:R-:W-:Y:S01]  /*12e0*/  SHF.L.U32 R14, R169, 0x10, RZ ;  /* 0x00000010a90e7819 */ /* 0x000fe200000006ff */
[----:B------:R-:W-:Y:S01]  /*12f0*/  FMUL.FTZ R20, R226, R19 ;  /* 0x00000013e2147220 */ /* 0x000fe20000410000 */
[----:B------:R-:W-:-:S03]  /*1300*/  FMUL.FTZ R15, R18, R15 ;  /* 0x0000000f120f7220 */ /* 0x000fc60000410000 */
[----:B------:R-:W-:Y:S01]  /*1310*/  FADD.FTZ R58, R58, R14 ;  /* 0x0000000e3a3a7221 */ /* 0x000fe20000010000 */
[CC--:B------:R-:W-:Y:S01]  /*1320*/  FFMA.FTZ R234, R15.reuse, R14.reuse, R234 ;  /* 0x0000000e0fea7223 */ /* 0x0c0fe200000100ea */
[--C-:B------:R-:W-:Y:S01]  /*1330*/  FFMA.FTZ R14, R22, R14, R20.reuse ;  /* 0x0000000e160e7223 */ /* 0x100fe20000010014 */
[----:B------:R-:W-:Y:S01]  /*1340*/  PRMT R20, R160, 0x7632, R20 ;  /* 0x00007632a0147816 */ /* 0x000fe20000000014 */
[----:B------:R-:W-:Y:S01]  /*1350*/  FADD.FTZ R106, R106, R19 ;  /* 0x000000136a6a7221 */ /* 0x000fe20000010000 */
[----:B------:R-:W-:Y:S02]  /*1360*/  FFMA.FTZ R82, R15, R19, R82 ;  /* 0x000000130f527223 */ /* 0x000fe40000010052 */
[----:B------:R-:W-:Y:S02]  /*1370*/  SHF.L.U32 R19, R20, 0x10, RZ ;  /* 0x0000001014137819 */ /* 0x000fe400000006ff */
[----:B------:R-:W-:Y:S02]  /*1380*/  PRMT R20, R164, 0x7632, R20 ;  /* 0x00007632a4147816 */ /* 0x000fe40000000014 */
[----:B------:R-:W-:Y:S01]  /*1390*/  PRMT R21, R168, 0x7632, R21 ;  /* 0x00007632a8157816 */ /* 0x000fe20000000015 */
[----:B------:R-:W-:Y:S01]  /*13a0*/  FADD.FTZ R19, -R211, R19 ;  /* 0x00000013d3137221 */ /* 0x000fe20000010100 */
[----:B------:R-:W-:-:S02]  /*13b0*/  SHF.L.U32 R160, R20, 0x10, RZ ;  /* 0x0000001014a07819 */ /* 0x000fc400000006ff */
[----:B------:R-:W-:Y:S01]  /*13c0*/  SHF.L.U32 R21, R21, 0x10, RZ ;  /* 0x0000001015157819 */ /* 0x000fe200000006ff */
[----:B------:R-:W-:Y:S01]  /*13d0*/  FMUL.FTZ R22, R18, R19 ;  /* 0x0000001312167220 */ /* 0x000fe20000410000 */
[----:B------:R-:W-:Y:S01]  /*13e0*/  SHF.L.U32 R19, R162, 0x10, RZ ;  /* 0x00000010a2137819 */ /* 0x000fe200000006ff */
[----:B------:R-:W-:Y:S02]  /*13f0*/  FMUL.FTZ R20, R182, R160 ;  /* 0x000000a0b6147220 */ /* 0x000fe40000410000 */
[----:B------:R-:W-:Y:S01]  /*1400*/  FADD.FTZ R57, R57, R21 ;  /* 0x0000001539397221 */ /* 0x000fe20000010000 */
[-C--:B------:R-:W-:Y:S01]  /*1410*/  FFMA.FTZ R233, R22, R21.reuse, R233 ;  /* 0x0000001516e97223 */ /* 0x080fe200000100e9 */
[----:B------:R-:W-:Y:S01]  /*1420*/  FFMA.FTZ R21, R181, R21, R20 ;  /* 0x00000015b5157223 */ /* 0x000fe20000010014 */
[----:B------:R-:W-:Y:S01]  /*1430*/  FADD.FTZ R20, -R211, R19 ;  /* 0x00000013d3147221 */ /* 0x000fe20000010100 */
[----:B------:R-:W-:Y:S02]  /*1440*/  SHF.L.U32 R164, R166, 0x10, RZ ;  /* 0x00000010a6a47819 */ /* 0x000fe400000006ff */
[----:B------:R-:W-:Y:S01]  /*1450*/  SHF.L.U32 R19, R170, 0x10, RZ ;  /* 0x00000010aa137819 */ /* 0x000fe200000006ff */
[----:B------:R-:W-:-:S02]  /*1460*/  FMUL.FTZ R20, R18, R20 ;  /* 0x0000001412147220 */ /* 0x000fc40000410000 */
[----:B------:R-:W-:Y:S02]  /*1470*/  FMUL.FTZ R168, R196, R164 ;  /* 0x000000a4c4a87220 */ /* 0x000fe40000410000 */
[----:B------:R-:W2:Y:S01]  /*1480*/  LDL R196, [R1+0x84] ;  /* 0x0000840001c47983 */ /* 0x000ea20000100800 */
[----:B------:R-:W-:Y:S01]  /*1490*/  FADD.FTZ R60, R60, R19 ;  /* 0x000000133c3c7221 */ /* 0x000fe20000010000 */
[-C--:B------:R-:W-:Y:S01]  /*14a0*/  FFMA.FTZ R228, R20, R19.reuse, R228 ;  /* 0x0000001314e47223 */ /* 0x080fe200000100e4 */
[----:B------:R-:W-:Y:S02]  /*14b0*/  FFMA.FTZ R19, R195, R19, R168 ;  /* 0x00000013c3137223 */ /* 0x000fe400000100a8 */
[----:B------:R-:W3:Y:S01]  /*14c0*/  LDL R195, [R1+0xa4] ;  /* 0x0000a40001c37983 */ /* 0x000ee20000100800 */
[--C-:B------:R-:W-:Y:S01]  /*14d0*/  FADD.FTZ R105, R105, R160.reuse ;  /* 0x000000a069697221 */ /* 0x100fe20000010000 */
[----:B------:R-:W-:Y:S02]  /*14e0*/  FFMA.FTZ R81, R22, R160, R81 ;  /* 0x000000a016517223 */ /* 0x000fe40000010051 */
[----:B------:R-:W4:Y:S01]  /*14f0*/  LDL R168, [R1+0x8c] ;  /* 0x00008c0001a87983 */ /* 0x000f220000100800 */
[----:B------:R-:W-:-:S03]  /*1500*/  PRMT R160, R165, 0x7632, R160 ;  /* 0x00007632a5a07816 */ /* 0x000fc600000000a0 */
[----:B------:R-:W4:Y:S01]  /*1510*/  LDL R165, [R1+0xac] ;  /* 0x0000ac0001a57983 */ /* 0x000f220000100800 */
[----:B------:R-:W-:-:S04]  /*1520*/  PRMT R161, R161, 0x7632, R161 ;  /* 0x00007632a1a17816 */ /* 0x000fc800000000a1 */
[----:B------:R-:W-:Y:S01]  /*1530*/  SHF.L.U32 R161, R161, 0x10, RZ ;  /* 0x00000010a1a17819 */ /* 0x000fe200000006ff */
[----:B------:R-:W-:Y:S01]  /*1540*/  FADD.FTZ R108, R108, R164 ;  /* 0x000000a46c6c7221 */ /* 0x000fe20000010000 */
[----:B------:R-:W-:-:S03]  /*1550*/  FFMA.FTZ R84, R20, R164, R84 ;  /* 0x000000a414547223 */ /* 0x000fc60000010054 */
[----:B------:R-:W-:Y:S01]  /*1560*/  FADD.FTZ R164, -R211, R161 ;  /* 0x000000a1d3a47221 */ /* 0x000fe20000010100 */
[----:B------:R-:W-:Y:S02]  /*1570*/  SHF.L.U32 R160, R160, 0x10, RZ ;  /* 0x00000010a0a07819 */ /* 0x000fe400000006ff */
[----:B------:R-:W-:Y:S01]  /*1580*/  PRMT R162, R169, 0x7632, R162 ;  /* 0x00007632a9a27816 */ /* 0x000fe200000000a2 */
[----:B------:R-:W-:Y:S02]  /*1590*/  FMUL.FTZ R182, R18, R164 ;  /* 0x000000a412b67220 */ /* 0x000fe40000410000 */
[-C--:B------:R-:W-:Y:S01]  /*15a0*/  FMUL.FTZ R164, R198, R160.reuse ;  /* 0x000000a0c6a47220 */ /* 0x080fe20000410000 */
[--C-:B------:R-:W-:Y:S01]  /*15b0*/  FADD.FTZ R107, R107, R160.reuse ;  /* 0x000000a06b6b7221 */ /* 0x100fe20000010000 */
[----:B------:R-:W-:Y:S01]  /*15c0*/  FFMA.FTZ R83, R182, R160, R83 ;  /* 0x000000a0b6537223 */ /* 0x000fe20000010053 */
[C---:B------:R-:W-:Y:S02]  /*15d0*/  PRMT R160, R162.reuse, 0x7632, R160 ;  /* 0x00007632a2a07816 */ /* 0x040fe400000000a0 */
[----:B------:R-:W-:-:S02]  /*15e0*/  SHF.L.U32 R161, R162, 0x10, RZ ;  /* 0x00000010a2a17819 */ /* 0x000fc400000006ff */
[----:B------:R-:W-:Y:S02]  /*15f0*/  SHF.L.U32 R160, R160, 0x10, RZ ;  /* 0x00000010a0a07819 */ /* 0x000fe400000006ff */
[----:B------:R-:W-:Y:S01]  /*1600*/  PRMT R162, R166, 0x7632, R162 ;  /* 0x00007632a6a27816 */ /* 0x000fe200000000a2 */
[----:B------:R-:W-:Y:S01]  /*1610*/  FADD.FTZ R59, R59, R161 ;  /* 0x000000a13b3b7221 */ /* 0x000fe20000010000 */
[-C--:B------:R-:W-:Y:S01]  /*1620*/  FFMA.FTZ R235, R182, R161.reuse, R235 ;  /* 0x000000a1b6eb7223 */ /* 0x080fe200000100eb */
[----:B------:R-:W-:Y:S01]  /*1630*/  FFMA.FTZ R181, R197, R161, R164 ;  /* 0x000000a1c5b57223 */ /* 0x000fe200000100a4 */
[----:B------:R-:W-:Y:S01]  /*1640*/  PRMT R161, R170, 0x7632, R161 ;  /* 0x00007632aaa17816 */ /* 0x000fe200000000a1 */
[----:B------:R-:W-:Y:S01]  /*1650*/  FADD.FTZ R160, -R211, R160 ;  /* 0x000000a0d3a07221 */ /* 0x000fe20000010100 */
[----:B------:R-:W-:Y:S02]  /*1660*/  SHF.L.U32 R162, R162, 0x10, RZ ;  /* 0x00000010a2a27819 */ /* 0x000fe400000006ff */
[----:B------:R-:W-:Y:S01]  /*1670*/  SHF.L.U32 R161, R161, 0x10, RZ ;  /* 0x00000010a1a17819 */ /* 0x000fe200000006ff */
[----:B------:R-:W-:Y:S01]  /*1680*/  FMUL.FTZ R198, R18, R160 ;  /* 0x000000a012c67220 */ /* 0x000fe20000410000 */
[----:B------:R-:W-:-:S04]  /*1690*/  ISETP.NE.U32.AND P0, PT, RZ, UR12, PT ;  /* 0x0000000cff007c0c */ /* 0x000fc8000bf05070 */
[----:B------:R-:W-:Y:S01]  /*16a0*/  ISETP.NE.AND.EX P0, PT, RZ, UR13, PT, P0 ;  /* 0x0000000dff007c0c */ /* 0x000fe2000bf05300 */
[----:B------:R-:W-:Y:S01]  /*16b0*/  FADD.FTZ R61, R61, R161 ;  /* 0x000000a13d3d7221 */ /* 0x000fe20000010000 */
[C---:B------:R-:W-:Y:S01]  /*16c0*/  FFMA.FTZ R229, R198.reuse, R161, R229 ;  /* 0x000000a1c6e57223 */ /* 0x040fe200000100e5 */
[----:B------:R-:W-:Y:S01]  /*16d0*/  FADD.FTZ R109, R109, R162 ;  /* 0x000000a26d6d7221 */ /* 0x000fe20000010000 */
[-C--:B------:R-:W-:Y:S01]  /*16e0*/  FFMA.FTZ R85, R198, R162.reuse, R85 ;  /* 0x000000a2c6557223 */ /* 0x080fe20000010055 */
[----:B------:R-:W-:Y:S01]  /*16f0*/  IADD3 R226, PT, PT, R17, 0x20, RZ ;  /* 0x0000002011e27810 */ /* 0x000fe20007ffe0ff */
[----:B--2---:R-:W-:-:S04]  /*1700*/  FMUL.FTZ R160, R196, R162 ;  /* 0x000000a2c4a07220 */ /* 0x004fc80000410000 */
[----:B---3--:R-:W-:Y:S01]  /*1710*/  FFMA.FTZ R197, R195, R161, R160 ;  /* 0x000000a1c3c57223 */ /* 0x008fe200000100a0 */
[----:B------:R-:W-:-:S05]  /*1720*/  SHF.L.U32 R160, R163, 0x10, RZ ;  /* 0x00000010a3a07819 */ /* 0x000fca00000006ff */
[----:B------:R-:W-:Y:S01]  /*1730*/  FADD.FTZ R164, -R211, R160 ;  /* 0x000000a0d3a47221 */ /* 0x000fe20000010100 */
[----:B------:R-:W-:Y:S02]  /*1740*/  SHF.L.U32 R160, R167, 0x10, RZ ;  /* 0x00000010a7a07819 */ /* 0x000fe400000006ff */
[----:B------:R-:W-:Y:S01]  /*1750*/  SHF.L.U32 R161, R171, 0x10, RZ ;  /* 0x00000010aba17819 */ /* 0x000fe200000006ff */
[----:B------:R-:W-:Y:S02]  /*1760*/  FMUL.FTZ R196, R18, R164 ;  /* 0x000000a412c47220 */ /* 0x000fe40000410000 */
[-C--:B------:R-:W-:Y:S01]  /*1770*/  FMUL.FTZ R164, R203, R160.reuse ;  /* 0x000000a0cba47220 */ /* 0x080fe20000410000 */
[----:B------:R-:W-:Y:S01]  /*1780*/  FADD.FTZ R110, R110, R160 ;  /* 0x000000a06e6e7221 */ /* 0x000fe20000010000 */
[----:B------:R-:W-:Y:S01]  /*1790*/  FADD.FTZ R62, R62, R161 ;  /* 0x000000a13e3e7221 */ /* 0x000fe20000010000 */
[-C--:B------:R-:W-:Y:S01]  /*17a0*/  FFMA.FTZ R230, R196, R161.reuse, R230 ;  /* 0x000000a1c4e67223 */ /* 0x080fe200000100e6 */
[----:B------:R-:W-:Y:S01]  /*17b0*/  FFMA.FTZ R195, R204, R161, R164 ;  /* 0x000000a1ccc37223 */ /* 0x000fe200000100a4 */
[----:B------:R-:W-:-:S02]  /*17c0*/  FFMA.FTZ R86, R196, R160, R86 ;  /* 0x000000a0c4567223 */ /* 0x000fc40000010056 */
[----:B------:R-:W0:Y:S01]  /*17d0*/  @P0 LDC.64 R160, c[0x0][0x438] ;  /* 0x00010e00ffa00b82 */ /* 0x000e220000000a00 */
[----:B------:R-:W-:-:S04]  /*17e0*/  PRMT R162, R171, 0x7632, R162 ;  /* 0x00007632aba27816 */ /* 0x000fc800000000a2 */
[----:B------:R-:W-:Y:S01]  /*17f0*/  SHF.L.U32 R162, R162, 0x10, RZ ;  /* 0x00000010a2a27819 */ /* 0x000fe200000006ff */
[----:B0-----:R-:W-:-:S05]  /*1800*/  @P0 IMAD.WIDE.U32 R160, R17, 0x10, R160 ;  /* 0x0000001011a00825 */ /* 0x001fca00078e00a0 */
[----:B------:R0:W5:Y:S02]  /*1810*/  @P0 LDG.E.128 R136, desc[UR10][R160.64] ;  /* 0x0000000aa0880981 */ /* 0x000164000c1e1d00 */
[----:B0-----:R-:W-:Y:S02]  /*1820*/  PRMT R161, R163, 0x7632, R161 ;  /* 0x00007632a3a17816 */ /* 0x001fe400000000a1 */
[----:B------:R-:W-:Y:S02]  /*1830*/  PRMT R160, R167, 0x7632, R160 ;  /* 0x00007632a7a07816 */ /* 0x000fe400000000a0 */
[----:B------:R-:W-:Y:S02]  /*1840*/  SHF.L.U32 R161, R161, 0x10, RZ ;  /* 0x00000010a1a17819 */ /* 0x000fe400000006ff */
[----:B------:R-:W-:-:S03]  /*1850*/  SHF.L.U32 R160, R160, 0x10, RZ ;  /* 0x00000010a0a07819 */ /* 0x000fc600000006ff */
[----:B------:R-:W-:-:S04]  /*1860*/  FADD.FTZ R161, -R211, R161 ;  /* 0x000000a1d3a17221 */ /* 0x000fc80000010100 */
[----:B------:R-:W-:Y:S01]  /*1870*/  FMUL.FTZ R203, R18, R161 ;  /* 0x000000a112cb7220 */ /* 0x000fe20000410000 */
[-C--:B----4-:R-:W-:Y:S01]  /*1880*/  FMUL.FTZ R161, R168, R160.reuse ;  /* 0x000000a0a8a17220 */ /* 0x090fe20000410000 */
[----:B------:R-:W-:Y:S02]  /*1890*/  FADD.FTZ R111, R111, R160 ;  /* 0x000000a06f6f7221 */ /* 0x000fe40000010000 */
        /* <DEDUP_REMOVED lines=18> */
[----:B------:R-:W-:Y:S01]  /*19c0*/  FADD.FTZ R224, R161, R204 ;  /* 0x000000cca1e07221 */ /* 0x000fe20000010000 */
[----:B------:R-:W-:-:S07]  /*19d0*/  FFMA.FTZ R225, R203, R204, R160 ;  /* 0x000000cccbe17223 */ /* 0x000fce00000100a0 */
.L_x_1081:
[----:B------:R-:W-:Y:S05]  /*19e0*/  BSYNC.RECONVERGENT B1 ;  /* 0x0000000000017941 */ /* 0x000fea0003800200 */
.L_x_1080:
        /* <DEDUP_REMOVED lines=16> */
[----:B------:R0:W3:Y:S01]  /*1af0*/  LDG.E.128 R164, desc[UR10][R12.64] ;  /* 0x0000000a0ca47981 */ /* 0x0000e2000c1e1d00 */
[----:B------:R-:W-:-:S03]  /*1b00*/  IMAD.WIDE.U32 R24, R226, 0x10, R24 ;  /* 0x00000010e2187825 */ /* 0x000fc600078e0018 */
[----:B------:R-:W4:Y:S04]  /*1b10*/  LDL R206, [R1+0x7c] ;  /* 0x00007c0001ce7983 */ /* 0x000f280000100800 */
[----:B------:R-:W4:Y:S01]  /*1b20*/  LDG.E.128 R168, desc[UR10][R24.64] ;  /* 0x0000000a18a87981 */ /* 0x000f22000c1e1d00 */
[----:B--2---:R-:W-:-:S05]  /*1b30*/  SHF.L.U32 R10, R160, 0x10, RZ ;  /* 0x00000010a00a7819 */ /* 0x004fca00000006ff */
[----:B0-----:R-:W-:Y:S01]  /*1b40*/  FADD.FTZ R13, -R211, R10 ;  /* 0x0000000ad30d7221 */ /* 0x001fe20000010100 */
        /* <DEDUP_REMOVED lines=14> */
[----:B------:R-:W-:Y:S01]  /*1c30*/  FMUL.FTZ R11, R18, R11 ;  /* 0x0000000b120b7220 */ /* 0x000fe20000410000 */
[----:B------:R-:W2:Y:S02]  /*1c40*/  LDL R179, [R1+0x5c] ;  /* 0x00005c0001b37983 */ /* 0x000ea40000100800 */
[----:B------:R-:W-:Y:S01]  /*1c50*/  FADD.FTZ R38, R38, R10 ;  /* 0x0000000a26267221 */ /* 0x000fe20000010000 */
[CC--:B------:R-:W-:Y:S01]  /*1c60*/  FFMA.FTZ R222, R11.reuse, R10.reuse, R222 ;  /* 0x0000000a0bde7223 */ /* 0x0c0fe200000100de */
[--C-:B------:R-:W-:Y:S01]  /*1c70*/  FFMA.FTZ R10, R194, R10, R24.reuse ;  /* 0x0000000ac20a7223 */ /* 0x100fe20000010018 */
[----:B------:R-:W-:Y:S01]  /*1c80*/  PRMT R24, R160, 0x7632, R24 ;  /* 0x00007632a0187816 */ /* 0x000fe20000000018 */
[----:B------:R-:W-:Y:S01]  /*1c90*/  FADD.FTZ R34, R34, R23 ;  /* 0x0000001722227221 */ /* 0x000fe20000010000 */
[----:B------:R-:W-:Y:S01]  /*1ca0*/  FFMA.FTZ R30, R11, R23, R30 ;  /* 0x000000170b1e7223 */ /* 0x000fe2000001001e */
[----:B------:R-:W-:-:S02]  /*1cb0*/  PRMT R25, R164, 0x7632, R25 ;  /* 0x00007632a4197816 */ /* 0x000fc40000000019 */
[----:B------:R-:W-:Y:S02]  /*1cc0*/  SHF.L.U32 R23, R24, 0x10, RZ ;  /* 0x0000001018177819 */ /* 0x000fe400000006ff */
[----:B------:R-:W-:Y:S02]  /*1cd0*/  PRMT R24, R168, 0x7632, R24 ;  /* 0x00007632a8187816 */ /* 0x000fe40000000018 */
[----:B------:R-:W-:Y:S01]  /*1ce0*/  SHF.L.U32 R160, R25, 0x10, RZ ;  /* 0x0000001019a07819 */ /* 0x000fe200000006ff */
[----:B------:R-:W-:Y:S01]  /*1cf0*/  FADD.FTZ R23, -R211, R23 ;  /* 0x00000017d3177221 */ /* 0x000fe20000010100 */
[----:B------:R-:W-:-:S03]  /*1d00*/  SHF.L.U32 R24, R24, 0x10, RZ ;  /* 0x0000001018187819 */ /* 0x000fc600000006ff */
[----:B------:R-:W-:Y:S01]  /*1d10*/  FMUL.FTZ R23, R18, R23 ;  /* 0x0000001712177220 */ /* 0x000fe20000410000 */
[----:B------:R-:W-:Y:S02]  /*1d20*/  FMUL.FTZ R26, R193, R160 ;  /* 0x000000a0c11a7220 */ /* 0x000fe40000410000 */
[----:B------:R-:W3:Y:S01]  /*1d30*/  LDL R193, [R1+0x44] ;  /* 0x0000440001c17983 */ /* 0x000ee20000100800 */
[----:B------:R-:W-:Y:S01]  /*1d40*/  FADD.FTZ R37, R37, R24 ;  /* 0x0000001825257221 */ /* 0x000fe20000010000 */
[-C--:B------:R-:W-:Y:S01]  /*1d50*/  FFMA.FTZ R221, R23, R24.reuse, R221 ;  /* 0x0000001817dd7223 */ /* 0x080fe200000100dd */
[----:B------:R-:W-:Y:S02]  /*1d60*/  FFMA.FTZ R24, R192, R24, R26 ;  /* 0x00000018c0187223 */ /* 0x000fe4000001001a */
[----:B------:R-:W4:Y:S01]  /*1d70*/  LDL R192, [R1+0x64] ;  /* 0x0000640001c07983 */ /* 0x000f220000100800 */
[----:B------:R-:W-:Y:S02]  /*1d80*/  SHF.L.U32 R164, R166, 0x10, RZ ;  /* 0x00000010a6a47819 */ /* 0x000fe400000006ff */
[----:B------:R-:W-:-:S03]  /*1d90*/  SHF.L.U32 R25, R162, 0x10, RZ ;  /* 0x00000010a2197819 */ /* 0x000fc600000006ff */
[----:B------:R-:W-:Y:S02]  /*1da0*/  FMUL.FTZ R168, R191, R164 ;  /* 0x000000a4bfa87220 */ /* 0x000fe40000410000 */
[----:B------:R-:W4:Y:S01]  /*1db0*/  LDL R191, [R1+0x48] ;  /* 0x0000480001bf7983 */ /* 0x000f220000100800 */
[----:B------:R-:W-:-:S03]  /*1dc0*/  PRMT R162, R169, 0x7632, R162 ;  /* 0x00007632a9a27816 */ /* 0x000fc600000000a2 */
[----:B------:R-:W4:Y:S01]  /*1dd0*/  LDL R169, [R1+0x68] ;  /* 0x0000680001a97983 */ /* 0x000f220000100800 */
[----:B------:R-:W-:Y:S01]  /*1de0*/  FADD.FTZ R25, -R211, R25 ;  /* 0x00000019d3197221 */ /* 0x000fe20000010100 */
[----:B------:R-:W-:-:S03]  /*1df0*/  SHF.L.U32 R26, R170, 0x10, RZ ;  /* 0x00000010aa1a7819 */ /* 0x000fc600000006ff */
[----:B------:R-:W-:Y:S02]  /*1e00*/  FMUL.FTZ R25, R18, R25 ;  /* 0x0000001912197220 */ /* 0x000fe40000410000 */
[----:B------:R-:W-:Y:S02]  /*1e10*/  FADD.FTZ R40, R40, R26 ;  /* 0x0000001a28287221 */ /* 0x000fe40000010000 */
[-C--:B------:R-:W-:Y:S01]  /*1e20*/  FFMA.FTZ R216, R25, R26.reuse, R216 ;  /* 0x0000001a19d87223 */ /* 0x080fe200000100d8 */
[----:B------:R-:W-:Y:S02]  /*1e30*/  FFMA.FTZ R26, R205, R26, R168 ;  /* 0x0000001acd1a7223 */ /* 0x000fe400000100a8 */
[----:B------:R-:W4:Y:S01]  /*1e40*/  LDL R168, [R1+0x4c] ;  /* 0x00004c0001a87983 */ /* 0x000f220000100800 */
[--C-:B------:R-:W-:Y:S01]  /*1e50*/  FADD.FTZ R33, R33, R160.reuse ;  /* 0x000000a021217221 */ /* 0x100fe20000010000 */
[----:B------:R-:W-:Y:S01]  /*1e60*/  FFMA.FTZ R29, R23, R160, R29 ;  /* 0x000000a0171d7223 */ /* 0x000fe2000001001d */
[----:B------:R-:W-:-:S02]  /*1e70*/  PRMT R160, R165, 0x7632, R160 ;  /* 0x00007632a5a07816 */ /* 0x000fc400000000a0 */
[----:B------:R-:W4:Y:S01]  /*1e80*/  LDL R165, [R1+0x6c] ;  /* 0x00006c0001a57983 */ /* 0x000f220000100800 */
[----:B------:R-:W-:-:S04]  /*1e90*/  PRMT R161, R161, 0x7632, R161 ;  /* 0x00007632a1a17816 */ /* 0x000fc800000000a1 */
[----:B------:R-:W-:Y:S01]  /*1ea0*/  SHF.L.U32 R161, R161, 0x10, RZ ;  /* 0x00000010a1a17819 */ /* 0x000fe200000006ff */
[----:B------:R-:W-:Y:S01]  /*1eb0*/  FADD.FTZ R144, R144, R164 ;  /* 0x000000a490907221 */ /* 0x000fe20000010000 */
[----:B------:R-:W-:-:S03]  /*1ec0*/  FFMA.FTZ R112, R25, R164, R112 ;  /* 0x000000a419707223 */ /* 0x000fc60000010070 */
[----:B------:R-:W-:Y:S01]  /*1ed0*/  FADD.FTZ R164, -R211, R161 ;  /* 0x000000a1d3a47221 */ /* 0x000fe20000010100 */
[----:B------:R-:W-:-:S03]  /*1ee0*/  SHF.L.U32 R160, R160, 0x10, RZ ;  /* 0x00000010a0a07819 */ /* 0x000fc600000006ff */
[----:B------:R-:W-:Y:S02]  /*1ef0*/  FMUL.FTZ R180, R18, R164 ;  /* 0x000000a412b47220 */ /* 0x000fe40000410000 */
[----:B------:R-:W-:Y:S02]  /*1f00*/  FADD.FTZ R35, R35, R160 ;  /* 0x000000a023237221 */ /* 0x000fe40000010000 */
[----:B------:R-:W-:Y:S01]  /*1f10*/  FFMA.FTZ R31, R180, R160, R31 ;  /* 0x000000a0b41f7223 */ /* 0x000fe2000001001f */
[----:B------:R-:W-:-:S05]  /*1f20*/  SHF.L.U32 R161, R162, 0x10, RZ ;  /* 0x00000010a2a17819 */ /* 0x000fca00000006ff */
[----:B------:R-:W-:Y:S01]  /*1f30*/  FADD.FTZ R39, R39, R161 ;  /* 0x000000a127277221 */ /* 0x000fe20000010000 */
[----:B------:R-:W-:Y:S01]  /*1f40*/  FFMA.FTZ R223, R180, R161, R223 ;  /* 0x000000a1b4df7223 */ /* 0x000fe200000100df */
[----:B------:R-:W-:-:S04]  /*1f50*/  ISETP.NE.U32.AND P0, PT, RZ, UR12, PT ;  /* 0x0000000cff007c0c */ /* 0x000fc8000bf05070 */
[----:B------:R-:W-:Y:S01]  /*1f60*/  ISETP.NE.AND.EX P0, PT, RZ, UR13, PT, P0 ;  /* 0x0000000dff007c0c */ /* 0x000fe2000bf05300 */
[----:B--2---:R-:W-:Y:S01]  /*1f70*/  FMUL.FTZ R164, R179, R160 ;  /* 0x000000a0b3a47220 */ /* 0x004fe20000410000 */
[----:B------:R-:W-:Y:S02]  /*1f80*/  PRMT R160, R162, 0x7632, R160 ;  /* 0x00007632a2a07816 */ /* 0x000fe400000000a0 */
[----:B------:R-:W-:Y:S02]  /*1f90*/  PRMT R162, R166, 0x7632, R162 ;  /* 0x00007632a6a27816 */ /* 0x000fe400000000a2 */
[----:B------:R-:W-:Y:S01]  /*1fa0*/  SHF.L.U32 R160, R160, 0x10, RZ ;  /* 0x00000010a0a07819 */ /* 0x000fe200000006ff */
[----:B------:R-:W-:Y:S01]  /*1fb0*/  FFMA.FTZ R179, R206, R161, R164 ;  /* 0x000000a1ceb37223 */ /* 0x000fe200000100a4 */
[----:B------:R-:W-:Y:S02]  /*1fc0*/  PRMT R161, R170, 0x7632, R161 ;  /* 0x00007632aaa17816 */ /* 0x000fe400000000a1 */
[----:B------:R-:W-:Y:S01]  /*1fd0*/  SHF.L.U32 R162, R162, 0x10, RZ ;  /* 0x00000010a2a27819 */ /* 0x000fe200000006ff */
[----:B------:R-:W-:Y:S01]  /*1fe0*/  FADD.FTZ R164, -R211, R160 ;  /* 0x000000a0d3a47221 */ /* 0x000fe20000010100 */
[----:B------:R-:W-:-:S03]  /*1ff0*/  SHF.L.U32 R160, R161, 0x10, RZ ;  /* 0x00000010a1a07819 */ /* 0x000fc600000006ff */
[----:B------:R-:W-:Y:S02]  /*2000*/  FMUL.FTZ R194, R18, R164 ;  /* 0x000000a412c27220 */ /* 0x000fe40000410000 */
[----:B------:R-:W-:Y:S02]  /*2010*/  FADD.FTZ R41, R41, R160 ;  /* 0x000000a029297221 */ /* 0x000fe40000010000 */
[----:B------:R-:W-:Y:S01]  /*2020*/  FFMA.FTZ R217, R194, R160, R217 ;  /* 0x000000a0c2d97223 */ /* 0x000fe200000100d9 */
[----:B---3--:R-:W-:-:S04]  /*2030*/  FMUL.FTZ R161, R193, R162 ;  /* 0x000000a2c1a17220 */ /* 0x008fc80000410000 */
[----:B----4-:R-:W-:Y:S01]  /*2040*/  FFMA.FTZ R193, R192, R160, R161 ;  /* 0x000000a0c0c17223 */ /* 0x010fe200000100a1 */
        /* <DEDUP_REMOVED lines=8> */
[CC--:B------:R-:W-:Y:S01]  /*20d0*/  FFMA.FTZ R218, R192.reuse, R161.reuse, R218 ;  /* 0x000000a1c0da7223 */ /* 0x0c0fe200000100da */
[----:B------:R-:W-:Y:S01]  /*20e0*/  FFMA.FTZ R191, R169, R161, R164 ;  /* 0x000000a1a9bf7223 */ /* 0x000fe200000100a4 */
[----:B------:R-:W-:-:S02]  /*20f0*/  FFMA.FTZ R114, R192, R160, R114 ;  /* 0x000000a0c0727223 */ /* 0x000fc40000010072 */
[----:B------:R-:W0:Y:S01]  /*2100*/  @P0 LDC.64 R160, c[0x0][0x438] ;  /* 0x00010e00ffa00b82 */ /* 0x000e220000000a00 */
[--C-:B------:R-:W-:Y:S01]  /*2110*/  FADD.FTZ R145, R145, R162.reuse ;  /* 0x000000a291917221 */ /* 0x100fe20000010000 */
[----:B------:R-:W-:Y:S01]  /*2120*/  FFMA.FTZ R113, R194, R162, R113 ;  /* 0x000000a2c2717223 */ /* 0x000fe20000010071 */
[----:B------:R-:W-:Y:S01]  /*2130*/  PRMT R162, R171, 0x7632, R162 ;  /* 0x00007632aba27816 */ /* 0x000fe200000000a2 */
[----:B0-----:R-:W-:-:S05]  /*2140*/  @P0 IMAD.WIDE.U32 R160, R226, 0x10, R160 ;  /* 0x00000010e2a00825 */ /* 0x001fca00078e00a0 */
[----:B------:R0:W5:Y:S02]  /*2150*/  @P0 LDG.E.128 R148, desc[UR10][R160.64] ;  /* 0x0000000aa0940981 */ /* 0x000164000c1e1d00 */
[----:B0-----:R-:W-:Y:S02]  /*2160*/  PRMT R161, R163, 0x7632, R161 ;  /* 0x00007632a3a17816 */ /* 0x001fe400000000a1 */
[----:B------:R-:W-:Y:S02]  /*2170*/  PRMT R160, R167, 0x7632, R160 ;  /* 0x00007632a7a07816 */ /* 0x000fe400000000a0 */
[----:B------:R-:W-:Y:S02]  /*2180*/  SHF.L.U32 R161, R161, 0x10, RZ ;  /* 0x00000010a1a17819 */ /* 0x000fe400000006ff */
[----:B------:R-:W-:-:S03]  /*2190*/  SHF.L.U32 R160, R160, 0x10, RZ ;  /* 0x00000010a0a07819 */ /* 0x000fc600000006ff */
[----:B------:R-:W-:Y:S01]  /*21a0*/  FADD.FTZ R161, -R211, R161 ;  /* 0x000000a1d3a17221 */ /* 0x000fe20000010100 */
[----:B------:R-:W-:-:S03]  /*21b0*/  SHF.L.U32 R162, R162, 0x10, RZ ;  /* 0x00000010a2a27819 */ /* 0x000fc600000006ff */
[----:B------:R-:W-:Y:S01]  /*21c0*/  FMUL.FTZ R205, R18, R161 ;  /* 0x000000a112cd7220 */ /* 0x000fe20000410000 */
[-C--:B------:R-:W-:Y:S01]  /*21d0*/  FMUL.FTZ R161, R168, R160.reuse ;  /* 0x000000a0a8a17220 */ /* 0x080fe20000410000 */
[----:B------:R-:W-:Y:S02]  /*21e0*/  FADD.FTZ R147, R147, R160 ;  /* 0x000000a093937221 */ /* 0x000fe40000010000 */
        /* <DEDUP_REMOVED lines=17> */
[C---:B------:R-:W-:Y:S01]  /*2300*/  FFMA.FTZ R219, R205.reuse, R162, R219 ;  /* 0x000000a2cddb7223 */ /* 0x040fe200000100db */
[----:B------:R-:W-:Y:S01]  /*2310*/  IADD3 R226, PT, PT, R226, 0x20, RZ ;  /* 0x00000020e2e27810 */ /* 0x000fe20007ffe0ff */
[----:B------:R-:W-:Y:S01]  /*2320*/  FADD.FTZ R224, R160, R206 ;  /* 0x000000cea0e07221 */ /* 0x000fe20000010000 */
[----:B------:R-:W-:-:S07]  /*2330*/  FFMA.FTZ R225, R205, R206, R161 ;  /* 0x000000cecde17223 */ /* 0x000fce00000100a1 */
.L_x_1083:
[----:B------:R-:W-:Y:S05]  /*2340*/  BSYNC.RECONVERGENT B1 ;  /* 0x0000000000017941 */ /* 0x000fea0003800200 */
.L_x_1082:
        /* <DEDUP_REMOVED lines=12> */
[----:B------:R-:W4:Y:S04]  /*2410*/  LDL R187, [R1] ;  /* 0x0000000001bb7983 */ /* 0x000f280000100800 */
        /* <DEDUP_REMOVED lines=17> */
[----:B------:R-:W-:-:S03]  /*2530*/  SHF.L.U32 R27, R165, 0x10, RZ ;  /* 0x00000010a51b7819 */ /* 0x000fc600000006ff */
[----:B------:R-:W-:Y:S01]  /*2540*/  FADD.FTZ R7, -R211, R7 ;  /* 0x00000007d3077221 */ /* 0x000fe20000010100 */
[----:B------:R-:W-:Y:S01]  /*2550*/  PRMT R160, R160, 0x7632, R160 ;  /* 0x00007632a0a07816 */ /* 0x000fe200000000a0 */
[----:B------:R-:W-:Y:S02]  /*2560*/  FMUL.FTZ R172, R177, R27 ;  /* 0x0000001bb1ac7220 */ /* 0x000fe40000410000 */
[----:B------:R-:W-:Y:S01]  /*2570*/  FMUL.FTZ R7, R18, R7 ;  /* 0x0000000712077220 */ /* 0x000fe20000410000 */
[----:B------:R-:W2:Y:S01]  /*2580*/  LDL R177, [R1+0x1c] ;  /* 0x00001c0001b17983 */ /* 0x000ea20000100800 */
[----:B------:R-:W-:Y:S02]  /*2590*/  FADD.FTZ R118, R118, R27 ;  /* 0x0000001b76767221 */ /* 0x000fe40000010000 */
[----:B------:R-:W-:Y:S01]  /*25a0*/  FFMA.FTZ R90, R7, R27, R90 ;  /* 0x0000001b075a7223 */ /* 0x000fe2000001005a */
[----:B------:R-:W-:Y:S01]  /*25b0*/  SHF.L.U32 R27, R160, 0x10, RZ ;  /* 0x00000010a01b7819 */ /* 0x000fe200000006ff */
[----:B------:R-:W-:Y:S01]  /*25c0*/  FADD.FTZ R116, R116, R6 ;  /* 0x0000000674747221 */ /* 0x000fe20000010000 */
[----:B------:R-:W-:Y:S01]  /*25d0*/  PRMT R160, R164, 0x7632, R160 ;  /* 0x00007632a4a07816 */ /* 0x000fe200000000a0 */
[----:B------:R-:W-:Y:S01]  /*25e0*/  FFMA.FTZ R88, R9, R6, R88 ;  /* 0x0000000609587223 */ /* 0x000fe20000010058 */
[----:B------:R-:W-:-:S02]  /*25f0*/  SHF.L.U32 R6, R169, 0x10, RZ ;  /* 0x00000010a9067819 */ /* 0x000fc400000006ff */
[----:B------:R-:W-:Y:S02]  /*2600*/  PRMT R161, R168, 0x7632, R161 ;  /* 0x00007632a8a17816 */ /* 0x000fe400000000a1 */
[----:B------:R-:W-:Y:S01]  /*2610*/  SHF.L.U32 R160, R160, 0x10, RZ ;  /* 0x00000010a0a07819 */ /* 0x000fe200000006ff */
[----:B------:R-:W-:Y:S01]  /*2620*/  FADD.FTZ R66, R66, R6 ;  /* 0x0000000642427221 */ /* 0x000fe20000010000 */
[-C--:B------:R-:W-:Y:S01]  /*2630*/  FFMA.FTZ R214, R7, R6.reuse, R214 ;  /* 0x0000000607d67223 */ /* 0x080fe200000100d6 */
[----:B------:R-:W-:Y:S01]  /*2640*/  FFMA.FTZ R6, R190, R6, R172 ;  /* 0x00000006be067223 */ /* 0x000fe200000100ac */
[----:B------:R-:W-:Y:S01]  /*2650*/  SHF.L.U32 R168, R161, 0x10, RZ ;  /* 0x00000010a1a87819 */ /* 0x000fe200000006ff */
[----:B------:R-:W-:Y:S02]  /*2660*/  FMUL.FTZ R172, R189, R160 ;  /* 0x000000a0bdac7220 */ /* 0x000fe40000410000 */
[----:B------:R-:W3:Y:S01]  /*2670*/  LDL R189, [R1+0x4] ;  /* 0x0000040001bd7983 */ /* 0x000ee20000100800 */
[----:B------:R-:W-:Y:S01]  /*2680*/  SHF.L.U32 R164, R162, 0x10, RZ ;  /* 0x00000010a2a47819 */ /* 0x000fe200000006ff */
[----:B------:R-:W-:-:S02]  /*2690*/  FFMA.FTZ R172, R188, R168, R172 ;  /* 0x000000a8bcac7223 */ /* 0x000fc400000100ac */
[----:B------:R-:W4:Y:S02]  /*26a0*/  LDL R188, [R1+0x24] ;  /* 0x0000240001bc7983 */ /* 0x000f240000100800 */
[----:B------:R-:W-:Y:S01]  /*26b0*/  FADD.FTZ R173, -R211, R164 ;  /* 0x000000a4d3ad7221 */ /* 0x000fe20000010100 */
[----:B------:R-:W-:-:S05]  /*26c0*/  SHF.L.U32 R164, R166, 0x10, RZ ;  /* 0x00000010a6a47819 */ /* 0x000fca00000006ff */
[----:B------:R-:W-:Y:S02]  /*26d0*/  FMUL.FTZ R174, R187, R164 ;  /* 0x000000a4bbae7220 */ /* 0x000fe40000410000 */
[----:B------:R-:W4:Y:S01]  /*26e0*/  LDL R187, [R1+0x8] ;  /* 0x0000080001bb7983 */ /* 0x000f220000100800 */
[----:B------:R-:W-:-:S03]  /*26f0*/  PRMT R162, R169, 0x7632, R162 ;  /* 0x00007632a9a27816 */ /* 0x000fc600000000a2 */
[----:B------:R-:W4:Y:S01]  /*2700*/  LDL R169, [R1+0x28] ;  /* 0x0000280001a97983 */ /* 0x000f220000100800 */
[----:B------:R-:W-:-:S04]  /*2710*/  FADD.FTZ R27, -R211, R27 ;  /* 0x0000001bd31b7221 */ /* 0x000fc80000010100 */
[C---:B------:R-:W-:Y:S01]  /*2720*/  FMUL.FTZ R27, R18.reuse, R27 ;  /* 0x0000001b121b7220 */ /* 0x040fe20000410000 */
[----:B------:R-:W-:Y:S01]  /*2730*/  FADD.FTZ R65, R65, R168 ;  /* 0x000000a841417221 */ /* 0x000fe20000010000 */
[----:B------:R-:W-:Y:S02]  /*2740*/  FMUL.FTZ R173, R18, R173 ;  /* 0x000000ad12ad7220 */ /* 0x000fe40000410000 */
[----:B------:R-:W-:Y:S01]  /*2750*/  FFMA.FTZ R213, R27, R168, R213 ;  /* 0x000000a81bd57223 */ /* 0x000fe200000100d5 */
[----:B------:R-:W-:Y:S01]  /*2760*/  SHF.L.U32 R168, R170, 0x10, RZ ;  /* 0x00000010aaa87819 */ /* 0x000fe200000006ff */
[----:B------:R-:W-:Y:S01]  /*2770*/  FADD.FTZ R117, R117, R160 ;  /* 0x000000a075757221 */ /* 0x000fe20000010000 */
[----:B------:R-:W-:-:S03]  /*2780*/  FFMA.FTZ R89, R27, R160, R89 ;  /* 0x000000a01b597223 */ /* 0x000fc60000010059 */
[----:B------:R-:W-:Y:S01]  /*2790*/  FADD.FTZ R68, R68, R168 ;  /* 0x000000a844447221 */ /* 0x000fe20000010000 */
[-C--:B------:R-:W-:Y:S01]  /*27a0*/  FFMA.FTZ R44, R173, R168.reuse, R44 ;  /* 0x000000a8ad2c7223 */ /* 0x080fe2000001002c */
        /* <DEDUP_REMOVED lines=27> */
[----:B------:R-:W-:Y:S01]  /*2960*/  FMUL.FTZ R190, R18, R164 ;  /* 0x000000a412be7220 */ /* 0x000fe20000410000 */
[----:B---3--:R-:W-:Y:S01]  /*2970*/  FMUL.FTZ R161, R189, R162 ;  /* 0x000000a2bda17220 */ /* 0x008fe20000410000 */
[----:B------:R-:W-:Y:S02]  /*2980*/  FADD.FTZ R69, R69, R160 ;  /* 0x000000a045457221 */ /* 0x000fe40000010000 */
[-C--:B------:R-:W-:Y:S01]  /*2990*/  FFMA.FTZ R45, R190, R160.reuse, R45 ;  /* 0x000000a0be2d7223 */ /* 0x080fe2000001002d */
        /* <DEDUP_REMOVED lines=48> */
.L_x_1085:
[----:B------:R-:W-:Y:S05]  /*2ca0*/  BSYNC.RECONVERGENT B1 ;  /* 0x0000000000017941 */ /* 0x000fea0003800200 */
.L_x_1084:
[----:B------:R-:W-:Y:S04]  /*2cb0*/  BSSY.RECONVERGENT B1, `(.L_x_1086) ;  /* 0x0000084000017945 */ /* 0x000fe80003800200 */
[----:B------:R-:W-:Y:S05]  /*2cc0*/  @!P1 BRA `(.L_x_1087) ;  /* 0x0000000800089947 */ /* 0x000fea0003800000 */
[----:B------:R-:W0:Y:S08]  /*2cd0*/  LDC.64 R2, c[0x0][0x3a8] ;  /* 0x0000ea00ff027b82 */ /* 0x000e300000000a00 */
[----:B------:R-:W1:Y:S08]  /*2ce0*/  LDC.64 R4, c[0x0][0x430] ;  /* 0x00010c00ff047b82 */ /* 0x000e700000000a00 */
[----:B------:R-:W2:Y:S01]  /*2cf0*/  LDC.64 R168, c[0x0][0x428] ;  /* 0x00010a00ffa87b82 */ /* 0x000ea20000000a00 */
[----:B0-----:R-:W-:-:S05]  /*2d00*/  IMAD.WIDE.U32 R2, R226, 0x10, R2 ;  /* 0x00000010e2027825 */ /* 0x001fca00078e0002 */
[----:B------:R0:W3:Y:S01]  /*2d10*/  LDG.E.128 R160, desc[UR10][R2.64] ;  /* 0x0000000a02a07981 */ /* 0x0000e2000c1e1d00 */
[----:B-1----:R-:W-:-:S05]  /*2d20*/  IMAD.WIDE.U32 R4, R226, 0x10, R4 ;  /* 0x00000010e2047825 */ /* 0x002fca00078e0004 */
[----:B------:R-:W4:Y:S01]  /*2d30*/  LDG.E.128 R164, desc[UR10][R4.64] ;  /* 0x0000000a04a47981 */ /* 0x000f22000c1e1d00 */
[----:B--2---:R-:W-:-:S06]  /*2d40*/  IMAD.WIDE.U32 R168, R226, 0x10, R168 ;  /* 0x00000010e2a87825 */ /* 0x004fcc00078e00a8 */
[----:B------:R-:W2:Y:S01]  /*2d50*/  LDG.E.128 R168, desc[UR10][R168.64] ;  /* 0x0000000aa8a87981 */ /* 0x000ea2000c1e1d00 */
[----:B------:R-:W-:-:S04]  /*2d60*/  ISETP.NE.U32.AND P0, PT, RZ, UR12, PT ;  /* 0x0000000cff007c0c */ /* 0x000fc8000bf05070 */
[----:B------:R-:W-:-:S13]  /*2d70*/  ISETP.NE.AND.EX P0, PT, RZ, UR13, PT, P0 ;  /* 0x0000000dff007c0c */ /* 0x000fda000bf05300 */
[----:B0-----:R-:W0:Y:S02]  /*2d80*/  @P0 LDC.64 R2, c[0x0][0x438] ;  /* 0x00010e00ff020b82 */ /* 0x001e240000000a00 */
[----:B0-----:R-:W-:-:S05]  /*2d90*/  @P0 IMAD.WIDE.U32 R2, R226, 0x10, R2 ;  /* 0x00000010e2020825 */ /* 0x001fca00078e0002 */
[----:B------:R3:W5:Y:S02]  /*2da0*/  @P0 LDG.E.128 R156, desc[UR10][R2.64] ;  /* 0x0000000a029c0981 */ /* 0x000764000c1e1d00 */
[----:B---3--:R-:W-:-:S05]  /*2db0*/  SHF.L.U32 R2, R160, 0x10, RZ ;  /* 0x00000010a0027819 */ /* 0x008fca00000006ff */
[----:B------:R-:W-:Y:S01]  /*2dc0*/  FADD.FTZ R5, -R211, R2 ;  /* 0x00000002d3057221 */ /* 0x000fe20000010100 */
[----:B----4-:R-:W-:-:S03]  /*2dd0*/  SHF.L.U32 R2, R164, 0x10, RZ ;  /* 0x00000010a4027819 */ /* 0x010fc600000006ff */
[----:B-----5:R-:W-:Y:S02]  /*2de0*/  FMUL.FTZ R5, R18, R5 ;  /* 0x0000000512057220 */ /* 0x020fe40000410000 */
[----:B------:R-:W-:Y:S01]  /*2df0*/  FMUL.FTZ R4, R240, R2 ;  /* 0x00000002f0047220 */ /* 0x000fe20000410000 */
[----:B--2---:R-:W-:-:S05]  /*2e00*/  SHF.L.U32 R3, R168, 0x10, RZ ;  /* 0x00000010a8037819 */ /* 0x004fca00000006ff */
[----:B------:R-:W-:Y:S01]  /*2e10*/  FADD.FTZ R72, R72, R3 ;  /* 0x0000000348487221 */ /* 0x000fe20000010000 */
[-C--:B------:R-:W-:Y:S01]  /*2e20*/  FFMA.FTZ R48, R5, R3.reuse, R48 ;  /* 0x0000000305307223 */ /* 0x080fe20000010030 */
[----:B------:R-:W-:Y:S01]  /*2e30*/  FFMA.FTZ R4, R248, R3, R4 ;  /* 0x00000003f8047223 */ /* 0x000fe20000010004 */
[----:B------:R-:W-:Y:S02]  /*2e40*/  SHF.L.U32 R3, R161, 0x10, RZ ;  /* 0x00000010a1037819 */ /* 0x000fe400000006ff */
[----:B------:R-:W-:Y:S02]  /*2e50*/  PRMT R161, R160, 0x7632, R161 ;  /* 0x00007632a0a17816 */ /* 0x000fe400000000a1 */
[----:B------:R-:W-:Y:S01]  /*2e60*/  PRMT R160, R164, 0x7632, R160 ;  /* 0x00007632a4a07816 */ /* 0x000fe200000000a0 */
[----:B------:R-:W-:Y:S01]  /*2e70*/  FADD.FTZ R3, -R211, R3 ;  /* 0x00000003d3037221 */ /* 0x000fe20000010100 */
[----:B------:R-:W-:Y:S02]  /*2e80*/  SHF.L.U32 R164, R161, 0x10, RZ ;  /* 0x00000010a1a47819 */ /* 0x000fe400000006ff */
[----:B------:R-:W-:Y:S01]  /*2e90*/  SHF.L.U32 R175, R165, 0x10, RZ ;  /* 0x00000010a5af7819 */ /* 0x000fe200000006ff */
[----:B------:R-:W-:Y:S01]  /*2ea0*/  FMUL.FTZ R3, R18, R3 ;  /* 0x0000000312037220 */ /* 0x000fe20000410000 */
[----:B------:R-:W-:Y:S01]  /*2eb0*/  PRMT R161, R168, 0x7632, R161 ;  /* 0x00007632a8a17816 */ /* 0x000fe200000000a1 */
[----:B------:R-:W-:Y:S01]  /*2ec0*/  FADD.FTZ R168, -R211, R164 ;  /* 0x000000a4d3a87221 */ /* 0x000fe20000010100 */
[----:B------:R-:W-:Y:S01]  /*2ed0*/  SHF.L.U32 R160, R160, 0x10, RZ ;  /* 0x00000010a0a07819 */ /* 0x000fe200000006ff */
[----:B------:R-:W-:Y:S01]  /*2ee0*/  FADD.FTZ R124, R124, R2 ;  /* 0x000000027c7c7221 */ /* 0x000fe20000010000 */
[----:B------:R-:W-:Y:S01]  /*2ef0*/  FFMA.FTZ R96, R5, R2, R96 ;  /* 0x0000000205607223 */ /* 0x000fe20000010060 */
[----:B------:R-:W-:Y:S01]  /*2f00*/  SHF.L.U32 R2, R169, 0x10, RZ ;  /* 0x00000010a9027819 */ /* 0x000fe200000006ff */
[-C--:B------:R-:W-:Y:S01]  /*2f10*/  FMUL.FTZ R176, R242, R175.reuse ;  /* 0x000000aff2b07220 */ /* 0x080fe20000410000 */
[----:B------:R-:W-:Y:S01]  /*2f20*/  FADD.FTZ R126, R126, R175 ;  /* 0x000000af7e7e7221 */ /* 0x000fe20000010000 */
[----:B------:R-:W-:Y:S01]  /*2f30*/  FFMA.FTZ R98, R3, R175, R98 ;  /* 0x000000af03627223 */ /* 0x000fe20000010062 */
[----:B------:R-:W-:Y:S01]  /*2f40*/  SHF.L.U32 R164, R161, 0x10, RZ ;  /* 0x00000010a1a47819 */ /* 0x000fe200000006ff */
[----:B------:R-:W-:Y:S01]  /*2f50*/  FMUL.FTZ R175, R18, R168 ;  /* 0x000000a812af7220 */ /* 0x000fe20000410000 */
[----:B------:R-:W-:Y:S01]  /*2f60*/  FMUL.FTZ R168, R241, R160 ;  /* 0x000000a0f1a87220 */ /* 0x000fe20000410000 */
[----:B------:R-:W-:Y:S01]  /*2f70*/  PRMT R161, R161, 0x7632, R161 ;  /* 0x00007632a1a17816 */ /* 0x000fe200000000a1 */
[----:B------:R-:W-:Y:S01]  /*2f80*/  FADD.FTZ R74, R74, R2 ;  /* 0x000000024a4a7221 */ /* 0x000fe20000010000 */
[-C--:B------:R-:W-:Y:S01]  /*2f90*/  FFMA.FTZ R50, R3, R2.reuse, R50 ;  /* 0x0000000203327223 */ /* 0x080fe20000010032 */
[----:B------:R-:W-:Y:S01]  /*2fa0*/  FFMA.FTZ R2, R250, R2, R176 ;  /* 0x00000002fa027223 */ /* 0x000fe200000100b0 */
[----:B------:R-:W-:Y:S01]  /*2fb0*/  FADD.FTZ R125, R125, R160 ;  /* 0x000000a07d7d7221 */ /* 0x000fe20000010000 */
[----:B------:R-:W-:Y:S01]  /*2fc0*/  FFMA.FTZ R97, R175, R160, R97 ;  /* 0x000000a0af617223 */ /* 0x000fe20000010061 */
[----:B------:R-:W-:Y:S01]  /*2fd0*/  FADD.FTZ R73, R73, R164 ;  /* 0x000000a449497221 */ /* 0x000fe20000010000 */
[-C--:B------:R-:W-:Y:S01]  /*2fe0*/  FFMA.FTZ R49, R175, R164.reuse, R49 ;  /* 0x000000a4af317223 */ /* 0x080fe20000010031 */
[----:B------:R-:W-:Y:S01]  /*2ff0*/  FFMA.FTZ R176, R249, R164, R168 ;  /* 0x000000a4f9b07223 */ /* 0x000fe200000100a8 */
[----:B------:R-:W-:-:S02]  /*3000*/  SHF.L.U32 R160, R161, 0x10, RZ ;  /* 0x00000010a1a07819 */ /* 0x000fc400000006ff */
[----:B------:R-:W-:Y:S02]  /*3010*/  PRMT R164, R165, 0x7632, R164 ;  /* 0x00007632a5a47816 */ /* 0x000fe400000000a4 */
[----:B------:R-:W-:Y:S01]  /*3020*/  PRMT R161, R169, 0x7632, R161 ;  /* 0x00007632a9a17816 */ /* 0x000fe200000000a1 */
[----:B------:R-:W-:Y:S01]  /*3030*/  FADD.FTZ R165, -R211, R160 ;  /* 0x000000a0d3a57221 */ /* 0x000fe20000010100 */
[----:B------:R-:W-:Y:S02]  /*3040*/  SHF.L.U32 R164, R164, 0x10, RZ ;  /* 0x00000010a4a47819 */ /* 0x000fe400000006ff */
[----:B------:R-:W-:Y:S01]  /*3050*/  SHF.L.U32 R160, R161, 0x10, RZ ;  /* 0x00000010a1a07819 */ /* 0x000fe200000006ff */
[----:B------:R-:W-:Y:S01]  /*3060*/  FMUL.FTZ R183, R18, R165 ;  /* 0x000000a512b77220 */ /* 0x000fe20000410000 */
[----:B------:R-:W-:Y:S01]  /*3070*/  SHF.L.U32 R161, R162, 0x10, RZ ;  /* 0x00000010a2a17819 */ /* 0x000fe200000006ff */
[----:B------:R-:W-:-:S04]  /*3080*/  FMUL.FTZ R165, R243, R164 ;  /* 0x000000a4f3a57220 */ /* 0x000fc80000410000 */
[-C--:B------:R-:W-:Y:S01]  /*3090*/  FFMA.FTZ R184, R251, R160.reuse, R165 ;  /* 0x000000a0fbb87223 */ /* 0x080fe200000100a5 */
[----:B------:R-:W-:Y:S01]  /*30a0*/  FADD.FTZ R161, -R211, R161 ;  /* 0x000000a1d3a17221 */ /* 0x000fe20000010100 */
[----:B------:R-:W-:Y:S01]  /*30b0*/  SHF.L.U32 R165, R166, 0x10, RZ ;  /* 0x00000010a6a57819 */ /* 0x000fe200000006ff */
[----:B------:R-:W-:Y:S01]  /*30c0*/  FADD.FTZ R75, R75, R160 ;  /* 0x000000a04b4b7221 */ /* 0x000fe20000010000 */
[----:B------:R-:W-:Y:S01]  /*30d0*/  FFMA.FTZ R51, R183, R160, R51 ;  /* 0x000000a0b7337223 */ /* 0x000fe20000010033 */
[----:B------:R-:W-:Y:S01]  /*30e0*/  SHF.L.U32 R160, R170, 0x10, RZ ;  /* 0x00000010aaa07819 */ /* 0x000fe200000006ff */
[----:B------:R-:W-:Y:S01]  /*30f0*/  FMUL.FTZ R185, R18, R161 ;  /* 0x000000a112b97220 */ /* 0x000fe20000410000 */
[----:B------:R-:W-:Y:S01]  /*3100*/  FMUL.FTZ R161, R236, R165 ;  /* 0x000000a5eca17220 */ /* 0x000fe20000410000 */
[----:B------:R-:W-:Y:S02]  /*3110*/  PRMT R162, R162, 0x7632, R162 ;  /* 0x00007632a2a27816 */ /* 0x000fe400000000a2 */
[----:B------:R-:W-:Y:S01]  /*3120*/  FADD.FTZ R76, R76, R160 ;  /* 0x000000a04c4c7221 */ /* 0x000fe20000010000 */
[-C--:B------:R-:W-:Y:S01]  /*3130*/  FFMA.FTZ R52, R185, R160.reuse, R52 ;  /* 0x000000a0b9347223 */ /* 0x080fe20000010034 */
[----:B------:R-:W-:Y:S01]  /*3140*/  FFMA.FTZ R186, R244, R160, R161 ;  /* 0x000000a0f4ba7223 */ /* 0x000fe200000100a1 */
[----:B------:R-:W-:-:S02]  /*3150*/  PRMT R160, R163, 0x7632, R160 ;  /* 0x00007632a3a07816 */ /* 0x000fc400000000a0 */
[----:B------:R-:W-:Y:S02]  /*3160*/  SHF.L.U32 R161, R163, 0x10, RZ ;  /* 0x00000010a3a17819 */ /* 0x000fe400000006ff */
[----:B------:R-:W-:Y:S02]  /*3170*/  SHF.L.U32 R162, R162, 0x10, RZ ;  /* 0x00000010a2a27819 */ /* 0x000fe400000006ff */
[----:B------:R-:W-:Y:S01]  /*3180*/  PRMT R163, R166, 0x7632, R163 ;  /* 0x00007632a6a37816 */ /* 0x000fe200000000a3 */
[----:B------:R-:W-:Y:S01]  /*3190*/  FADD.FTZ R127, R127, R164 ;  /* 0x000000a47f7f7221 */ /* 0x000fe20000010000 */
[----:B------:R-:W-:Y:S01]  /*31a0*/  FFMA.FTZ R99, R183, R164, R99 ;  /* 0x000000a4b7637223 */ /* 0x000fe20000010063 */
[----:B------:R-:W-:Y:S01]  /*31b0*/  FADD.FTZ R162, -R211, R162 ;  /* 0x000000a2d3a27221 */ /* 0x000fe20000010100 */
[----:B------:R-:W-:Y:S02]  /*31c0*/  PRMT R164, R170, 0x7632, R164 ;  /* 0x00007632aaa47816 */ /* 0x000fe400000000a4 */
[----:B------:R-:W-:Y:S01]  /*31d0*/  SHF.L.U32 R163, R163, 0x10, RZ ;  /* 0x00000010a3a37819 */ /* 0x000fe200000006ff */
[----:B------:R-:W-:Y:S01]  /*31e0*/  FMUL.FTZ R199, R18, R162 ;  /* 0x000000a212c77220 */ /* 0x000fe20000410000 */
[----:B------:R-:W-:-:S03]  /*31f0*/  SHF.L.U32 R164, R164, 0x10, RZ ;  /* 0x00000010a4a47819 */ /* 0x000fc600000006ff */
[----:B------:R-:W-:Y:S01]  /*3200*/  FMUL.FTZ R162, R237, R163 ;  /* 0x000000a3eda27220 */ /* 0x000fe20000410000 */
[----:B------:R-:W-:-:S03]  /*3210*/  FADD.FTZ R161, -R211, R161 ;  /* 0x000000a1d3a17221 */ /* 0x000fc60000010100 */
[-C--:B------:R-:W-:Y:S01]  /*3220*/  FFMA.FTZ R200, R245, R164.reuse, R162 ;  /* 0x000000a4f5c87223 */ /* 0x080fe200000100a2 */
[----:B------:R-:W-:Y:S01]  /*3230*/  SHF.L.U32 R162, R167, 0x10, RZ ;  /* 0x00000010a7a27819 */ /* 0x000fe200000006ff */
[----:B------:R-:W-:Y:S01]  /*3240*/  FADD.FTZ R77, R77, R164 ;  /* 0x000000a44d4d7221 */ /* 0x000fe20000010000 */
[----:B------:R-:W-:Y:S01]  /*3250*/  FFMA.FTZ R53, R199, R164, R53 ;  /* 0x000000a4c7357223 */ /* 0x000fe20000010035 */
[----:B------:R-:W-:Y:S01]  /*3260*/  SHF.L.U32 R164, R171, 0x10, RZ ;  /* 0x00000010aba47819 */ /* 0x000fe200000006ff */
[----:B------:R-:W-:Y:S01]  /*3270*/  FMUL.FTZ R201, R18, R161 ;  /* 0x000000a112c97220 */ /* 0x000fe20000410000 */
[----:B------:R-:W-:Y:S01]  /*3280*/  FMUL.FTZ R161, R238, R162 ;  /* 0x000000a2eea17220 */ /* 0x000fe20000410000 */
[----:B------:R-:W-:-:S03]  /*3290*/  SHF.L.U32 R160, R160, 0x10, RZ ;  /* 0x00000010a0a07819 */ /* 0x000fc600000006ff */
[--C-:B------:R-:W-:Y:S01]  /*32a0*/  FFMA.FTZ R202, R246, R164, R161.reuse ;  /* 0x000000a4f6ca7223 */ /* 0x100fe200000100a1 */
        /* <DEDUP_REMOVED lines=8> */
[-C--:B------:R-:W-:Y:S01]  /*3330*/  FMUL.FTZ R160, R239, R161.reuse ;  /* 0x000000a1efa07220 */ /* 0x080fe20000410000 */
[----:B------:R-:W-:Y:S01]  /*3340*/  FADD.FTZ R131, R131, R161 ;  /* 0x000000a183837221 */ /* 0x000fe20000010000 */
[----:B------:R-:W-:Y:S01]  /*3350*/  FFMA.FTZ R103, R209, R161, R103 ;  /* 0x000000a1d1677223 */ /* 0x000fe20000010067 */
[----:B------:R-:W-:Y:S01]  /*3360*/  FFMA.FTZ R161, R5, R4, R225 ;  /* 0x0000000405a17223 */ /* 0x000fe200000100e1 */
[----:B------:R-:W-:Y:S01]  /*3370*/  FFMA.FTZ R210, R247, R162, R160 ;  /* 0x000000a2f7d27223 */ /* 0x000fe200000100a0 */
[----:B------:R-:W-:Y:S02]  /*3380*/  FADD.FTZ R160, R224, R4 ;  /* 0x00000004e0a07221 */ /* 0x000fe40000010000 */
[----:B------:R-:W-:Y:S02]  /*3390*/  FFMA.FTZ R161, R175, R176, R161 ;  /* 0x000000b0afa17223 */ /* 0x000fe400000100a1 */
[----:B------:R-:W-:Y:S02]  /*33a0*/  FADD.FTZ R160, R160, R176 ;  /* 0x000000b0a0a07221 */ /* 0x000fe40000010000 */
[----:B------:R-:W-:-:S02]  /*33b0*/  FFMA.FTZ R161, R3, R2, R161 ;  /* 0x0000000203a17223 */ /* 0x000fc400000100a1 */
[----:B------:R-:W-:Y:S02]  /*33c0*/  FADD.FTZ R160, R160, R2 ;  /* 0x00000002a0a07221 */ /* 0x000fe40000010000 */
[----:B------:R-:W-:Y:S02]  /*33d0*/  FFMA.FTZ R161, R183, R184, R161 ;  /* 0x000000b8b7a17223 */ /* 0x000fe400000100a1 */
[----:B------:R-:W-:Y:S02]  /*33e0*/  FADD.FTZ R160, R160, R184 ;  /* 0x000000b8a0a07221 */ /* 0x000fe40000010000 */
[----:B------:R-:W-:Y:S02]  /*33f0*/  FFMA.FTZ R161, R185, R186, R161 ;  /* 0x000000bab9a17223 */ /* 0x000fe400000100a1 */
[----:B------:R-:W-:Y:S02]  /*3400*/  FADD.FTZ R160, R160, R186 ;  /* 0x000000baa0a07221 */ /* 0x000fe40000010000 */
[----:B------:R-:W-:-:S02]  /*3410*/  FFMA.FTZ R161, R199, R200, R161 ;  /* 0x000000c8c7a17223 */ /* 0x000fc400000100a1 */
[----:B------:R-:W-:Y:S02]  /*3420*/  FADD.FTZ R160, R160, R200 ;  /* 0x000000c8a0a07221 */ /* 0x000fe40000010000 */
[----:B------:R-:W-:Y:S02]  /*3430*/  FFMA.FTZ R161, R201, R202, R161 ;  /* 0x000000cac9a17223 */ /* 0x000fe400000100a1 */
        /* <DEDUP_REMOVED lines=11> */
.L_x_1087:
[----:B------:R-:W-:Y:S05]  /*34f0*/  BSYNC.RECONVERGENT B1 ;  /* 0x0000000000017941 */ /* 0x000fea0003800200 */
.L_x_1086:
        /* <DEDUP_REMOVED lines=23> */
.L_x_1155:
        /* <DEDUP_REMOVED lines=47> */
.L_x_1093:
        /* <DEDUP_REMOVED lines=33> */
.L_x_1092:
        /* <DEDUP_REMOVED lines=36> */
.L_x_1095:
        /* <DEDUP_REMOVED lines=37> */
.L_x_1091:
        /* <DEDUP_REMOVED lines=49> */
.L_x_1097:
        /* <DEDUP_REMOVED lines=45> */
.L_x_1096:
        /* <DEDUP_REMOVED lines=48> */
.L_x_1098:
        /* <DEDUP_REMOVED lines=12> */
[----:B------:R-:W-:Y:S01]  /*49a0*/  FFMA.FTZ R135, R203, R164, R165 ;  /* 0x000000a4cb877223 */ /* 0x000fe200000100a5 */
[----:B------:R-:W-:Y:S01]  /*49b0*/  SHF.L.U32 R141, R141, 0x10, RZ ;  /* 0x000000108d8d7819 */ /* 0x000fe200000006ff */
[--C-:B------:R-:W-:Y:S01]  /*49c0*/  FADD.FTZ R140, R197, -R133.reuse ;  /* 0x80000085c58c7221 */ /* 0x100fe20000010000 */
[C---:B------:R-:W-:Y:S01]  /*49d0*/  PRMT R133, R139.reuse, 0x7632, R133 ;  /* 0x000076328b857816 */ /* 0x040fe20000000085 */
[----:B------:R-:W-:Y:S01]  /*49e0*/  FADD.FTZ R135, R204, -R135 ;  /* 0x80000087cc877221 */ /* 0x000fe20000010000 */
[----:B------:R-:W-:Y:S01]  /*49f0*/  SHF.L.U32 R143, R139, 0x10, RZ ;  /* 0x000000108b8f7819 */ /* 0x000fe200000006ff */
[----:B------:R-:W-:Y:S01]  /*4a00*/  FFMA.FTZ R140, R18, R140, R141 ;  /* 0x0000008c128c7223 */ /* 0x000fe2000001008d */
[----:B------:R-:W-:Y:S01]  /*4a10*/  SHF.L.U32 R133, R133, 0x10, RZ ;  /* 0x0000001085857819 */ /* 0x000fe200000006ff */
[----:B------:R-:W-:Y:S01]  /*4a20*/  FFMA.FTZ R141, R20, R164, R165 ;  /* 0x000000a4148d7223 */ /* 0x000fe200000100a5 */
[----:B------:R-:W-:-:S03]  /*4a30*/  SHF.L.U32 R160, R138, 0x10, RZ ;  /* 0x000000108aa07819 */ /* 0x000fc600000006ff */
[----:B------:R-:W-:Y:S01]  /*4a40*/  FFMA.FTZ R142, R18, R135, R133 ;  /* 0x00000087128e7223 */ /* 0x000fe20000010085 */
[-C--:B------:R-:W-:Y:S01]  /*4a50*/  FFMA.FTZ R135, R15, R164.reuse, R165 ;  /* 0x000000a40f877223 */ /* 0x080fe200000100a5 */
[----:B------:R-:W-:Y:S01]  /*4a60*/  SHF.L.U32 R133, R137, 0x10, RZ ;  /* 0x0000001089857819 */ /* 0x000fe200000006ff */
[----:B------:R-:W-:Y:S02]  /*4a70*/  FADD.FTZ R141, R19, -R141 ;  /* 0x8000008d138d7221 */ /* 0x000fe40000010000 */
[----:B------:R-:W-:Y:S02]  /*4a80*/  FADD.FTZ R135, R14, -R135 ;  /* 0x800000870e877221 */ /* 0x000fe40000010000 */
[----:B------:R-:W-:Y:S01]  /*4a90*/  FFMA.FTZ R141, R18, R141, R160 ;  /* 0x0000008d128d7223 */ /* 0x000fe200000100a0 */
[----:B------:R-:W-:Y:S01]  /*4aa0*/  SHF.L.U32 R160, R136, 0x10, RZ ;  /* 0x0000001088a07819 */ /* 0x000fe200000006ff */
[----:B------:R-:W-:Y:S01]  /*4ab0*/  FFMA.FTZ R135, R18, R135, R133 ;  /* 0x0000008712877223 */ /* 0x000fe20000010085 */
[----:B------:R-:W-:-:S02]  /*4ac0*/  FFMA.FTZ R133, R196, R164, R165 ;  /* 0x000000a4c4857223 */ /* 0x000fc400000100a5 */
[----:B------:R-:W-:Y:S02]  /*4ad0*/  F2FP.BF16.F32.PACK_AB R162, R140, R141 ;  /* 0x0000008d8ca2723e */ /* 0x000fe400000010ff */
[----:B------:R-:W-:Y:S01]  /*4ae0*/  FADD.FTZ R133, R195, -R133 ;  /* 0x80000085c3857221 */ /* 0x000fe20000010000 */
[----:B------:R-:W-:Y:S02]  /*4af0*/  F2FP.BF16.F32.PACK_AB R161, R134, R135 ;  /* 0x0000008786a1723e */ /* 0x000fe400000010ff */
[----:B------:R-:W-:Y:S01]  /*4b00*/  MOV R134, R162 ;  /* 0x000000a200867202 */ /* 0x000fe20000000f00 */
[----:B------:R-:W-:Y:S01]  /*4b10*/  FFMA.FTZ R143, R18, R133, R143 ;  /* 0x00000085128f7223 */ /* 0x000fe2000001008f */
[----:B------:R-:W-:Y:S01]  /*4b20*/  FFMA.FTZ R133, R0, R164, R165 ;  /* 0x000000a400857223 */ /* 0x000fe200000100a5 */
[----:B------:R-:W-:-:S03]  /*4b30*/  MOV R141, R161 ;  /* 0x000000a1008d7202 */ /* 0x000fc60000000f00 */
[----:B------:R-:W-:Y:S01]  /*4b40*/  FADD.FTZ R133, R16, -R133 ;  /* 0x8000008510857221 */ /* 0x000fe20000010000 */
[----:B------:R-:W-:Y:S02]  /*4b50*/  F2FP.BF16.F32.PACK_AB R163, R142, R143 ;  /* 0x0000008f8ea3723e */ /* 0x000fe400000010ff */
[----:B------:R-:W-:Y:S01]  /*4b60*/  MOV R142, R162 ;  /* 0x000000a2008e7202 */ /* 0x000fe20000000f00 */
[----:B------:R-:W-:Y:S01]  /*4b70*/  FFMA.FTZ R133, R18, R133, R160 ;  /* 0x0000008512857223 */ /* 0x000fe200000100a0 */
[-C--:B------:R-:W-:Y:S02]  /*4b80*/  MOV R143, R163.reuse ;  /* 0x000000a3008f7202 */ /* 0x080fe40000000f00 */
[----:B------:R-:W-:Y:S02]  /*4b90*/  MOV R135, R163 ;  /* 0x000000a300877202 */ /* 0x000fe40000000f00 */
[----:B------:R-:W-:Y:S02]  /*4ba0*/  F2FP.BF16.F32.PACK_AB R160, R132, R133 ;  /* 0x0000008584a0723e */ /* 0x000fe400000010ff */
[----:B------:R-:W-:-:S02]  /*4bb0*/  MOV R133, R161 ;  /* 0x000000a100857202 */ /* 0x000fc40000000f00 */
[-C--:B------:R-:W-:Y:S02]  /*4bc0*/  MOV R140, R160.reuse ;  /* 0x000000a0008c7202 */ /* 0x080fe40000000f00 */
[----:B------:R-:W-:-:S07]  /*4bd0*/  MOV R132, R160 ;  /* 0x000000a000847202 */ /* 0x000fce0000000f00 */
.L_x_1094:
        /* <DEDUP_REMOVED lines=14> */
.L_x_1090:
[----:B------:R-:W-:Y:S05]  /*4cc0*/  BSYNC.RECONVERGENT B1 ;  /* 0x0000000000017941 */ /* 0x000fea0003800200 */
.L_x_1089:
        /* <DEDUP_REMOVED lines=21> */
[----:B0-----:R-:W-:Y:S01]  /*4e20*/  PRMT R141, R150, 0x7632, R141 ;  /* 0x00007632968d7816 */ /* 0x001fe2000000008d */
        /* <DEDUP_REMOVED lines=38> */
[----:B------:R-:W-:Y:S01]  /*5090*/  MOV R132, R160 ;  /* 0x000000a000847202 */ /* 0x000fe20000000f00 */
[----:B------:R-:W-:Y:S06]  /*50a0*/  BRA `(.L_x_1104) ;  /* 0x0000001000587947 */ /* 0x000fec0003800000 */
.L_x_1103:
        /* <DEDUP_REMOVED lines=45> */
.L_x_1102:
        /* <DEDUP_REMOVED lines=49> */
.L_x_1105:
        /* <DEDUP_REMOVED lines=41> */
.L_x_1101:
        /* <DEDUP_REMOVED lines=45> */
.L_x_1107:
        /* <DEDUP_REMOVED lines=33> */
.L_x_1106:
        /* <DEDUP_REMOVED lines=37> */
.L_x_1108:
        /* <DEDUP_REMOVED lines=28> */
.L_x_1104:
        /* <DEDUP_REMOVED lines=10> */
.L_x_1100:
[----:B------:R-:W-:Y:S05]  /*62b0*/  BSYNC.RECONVERGENT B1 ;  /* 0x0000000000017941 */ /* 0x000fea0003800200 */
.L_x_1099:
        /* <DEDUP_REMOVED lines=21> */
[----:B01----:R-:W-:Y:S01]  /*6410*/  PRMT R141, R154, 0x7632, R141 ;  /* 0x000076329a8d7816 */ /* 0x003fe2000000008d */
        /* <DEDUP_REMOVED lines=40> */
.L_x_1113:
        /* <DEDUP_REMOVED lines=45> */
.L_x_1112:
        /* <DEDUP_REMOVED lines=49> */
.L_x_1115:
        /* <DEDUP_REMOVED lines=41> */
.L_x_1111:
        /* <DEDUP_REMOVED lines=45> */
.L_x_1117:
        /* <DEDUP_REMOVED lines=33> */
.L_x_1116:
        /* <DEDUP_REMOVED lines=37> */
.L_x_1118:
        /* <DEDUP_REMOVED lines=28> */
.L_x_1114:
        /* <DEDUP_REMOVED lines=10> */
.L_x_1110:
[----:B------:R-:W-:Y:S05]  /*78a0*/  BSYNC.RECONVERGENT B1 ;  /* 0x0000000000017941 */ /* 0x000fea0003800200 */
.L_x_1109:
        /* <DEDUP_REMOVED lines=14> */
[-C--:B------:R-:W-:Y:S01]  /*7990*/  FFMA.FTZ R133, R183, R164.reuse, R165 ;  /* 0x000000a4b7857223 */ /* 0x080fe200000100a5 */
        /* <DEDUP_REMOVED lines=8> */
[----:B------:R-:W-:Y:S01]  /*7a20*/  FFMA.FTZ R133, R5, R164, R165 ;  /* 0x000000a405857223 */ /* 0x000fe200000100a5 */
        /* <DEDUP_REMOVED lines=38> */
.L_x_1123:
        /* <DEDUP_REMOVED lines=39> */
[----:B------:R-:W-:Y:S02]  /*7f00*/  MOV R134, R162 ;  /* 0x000000a200867202 */ /* 0x000fe40000000f00 */
[----:B------:R-:W-:Y:S02]  /*7f10*/  MOV R133, R161 ;  /* 0x000000a100857202 */ /* 0x000fe40000000f00 */
[----:B------:R-:W-:Y:S02]  /*7f20*/  F2FP.BF16.F32.PACK_AB R163, R132, R18 ;  /* 0x0000001284a3723e */ /* 0x000fe400000010ff */
[----:B------:R-:W-:Y:S02]  /*7f30*/  MOV R132, R160 ;  /* 0x000000a000847202 */ /* 0x000fe40000000f00 */
[----:B------:R-:W-:Y:S01]  /*7f40*/  MOV R135, R163 ;  /* 0x000000a300877202 */ /* 0x000fe20000000f00 */
[----:B------:R-:W-:Y:S06]  /*7f50*/  BRA `(.L_x_1124) ;  /* 0x0000000c00a47947 */ /* 0x000fec0003800000 */
.L_x_1122:
        /* <DEDUP_REMOVED lines=49> */
.L_x_1125:
        /* <DEDUP_REMOVED lines=32> */
[--C-:B------:R-:W-:Y:S01]  /*8470*/  FFMA.FTZ R164, R175, R164, R165.reuse ;  /* 0x000000a4afa47223 */ /* 0x100fe200000100a5 */
[----:B------:R-:W-:Y:S02]  /*8480*/  PRMT R165, R156, 0x7632, R165 ;  /* 0x000076329ca57816 */ /* 0x000fe400000000a5 */
[----:B------:R-:W-:Y:S01]  /*8490*/  FADD.FTZ R160, R4, -R160 ;  /* 0x800000a004a07221 */ /* 0x000fe20000010000 */
[----:B------:R-:W-:Y:S01]  /*84a0*/  FADD.FTZ R164, R176, -R164 ;  /* 0x800000a4b0a47221 */ /* 0x000fe20000010000 */
[----:B------:R-:W-:Y:S02]  /*84b0*/  SHF.L.U32 R165, R165, 0x10, RZ ;  /* 0x00000010a5a57819 */ /* 0x000fe400000006ff */
[----:B------:R-:W-:-:S03]  /*84c0*/  FFMA.FTZ R160, R18, R160, R166 ;  /* 0x000000a012a07223 */ /* 0x000fc600000100a6 */
[----:B------:R-:W-:-:S05]  /*84d0*/  FFMA.FTZ R18, R18, R164, R165 ;  /* 0x000000a412127223 */ /* 0x000fca00000100a5 */
[----:B------:R-:W-:Y:S01]  /*84e0*/  F2FP.BF16.F32.PACK_AB R160, R18, R160 ;  /* 0x000000a012a0723e */ /* 0x000fe200000010ff */
[----:B------:R-:W-:Y:S06]  /*84f0*/  BRA `(.L_x_1124) ;  /* 0x00000008003c7947 */ /* 0x000fec0003800000 */
.L_x_1121:
        /* <DEDUP_REMOVED lines=45> */
.L_x_1127:
        /* <DEDUP_REMOVED lines=27> */
[----:B------:R-:W-:Y:S01]  /*8980*/  FMUL.FTZ R18, R18, R133 ;  /* 0x0000008512127220 */ /* 0x000fe20000410000 */
[----:B------:R-:W-:-:S04]  /*8990*/  MOV R133, R161 ;  /* 0x000000a100857202 */ /* 0x000fc80000000f00 */
[----:B------:R-:W-:Y:S02]  /*89a0*/  F2FP.BF16.F32.PACK_AB R163, R132, R18 ;  /* 0x0000001284a3723e */ /* 0x000fe400000010ff */
[----:B------:R-:W-:Y:S02]  /*89b0*/  MOV R132, R160 ;  /* 0x000000a000847202 */ /* 0x000fe40000000f00 */
[----:B------:R-:W-:Y:S01]  /*89c0*/  MOV R135, R163 ;  /* 0x000000a300877202 */ /* 0x000fe20000000f00 */
[----:B------:R-:W-:Y:S06]  /*89d0*/  BRA `(.L_x_1124) ;  /* 0x0000000400047947 */ /* 0x000fec0003800000 */
.L_x_1126:
        /* <DEDUP_REMOVED lines=37> */
.L_x_1128:
        /* <DEDUP_REMOVED lines=28> */
.L_x_1124:
        /* <DEDUP_REMOVED lines=9> */
.L_x_1120:
[----:B------:R-:W-:Y:S05]  /*8e80*/  BSYNC.RECONVERGENT B1 ;  /* 0x0000000000017941 */ /* 0x000fea0003800200 */
.L_x_1119:
[----:B0123--:R-:W0:Y:S02]  /*8e90*/  LDC.64 R160, c[0x0][0x380] ;  /* 0x0000e000ffa07b82 */ /* 0x00fe240000000a00 */
[----:B0-----:R-:W-:-:S04]  /*8ea0*/  LEA R227, R160, R227, 0x2 ;  /* 0x000000e3a0e37211 */ /* 0x001fc800078e10ff */
[----:B------:R-:W-:-:S13]  /*8eb0*/  ISETP.GE.AND P0, PT, R227, R161, PT ;  /* 0x000000a1e300720c */ /* 0x000fda0003f06270 */
[----:B------:R-:W-:Y:S05]  /*8ec0*/  @!P0 BRA `(.L_x_1129) ;  /* 0xffffff8000208947 */ /* 0x000fea000383ffff */
.L_x_1079:
[----:B------:R-:W-:Y:S05]  /*8ed0*/  BSYNC B0 ;  /* 0x0000000000007941 */ /* 0x000fea0003800000 */
.L_x_1078:
        /* <DEDUP_REMOVED lines=77> */
[----:B-----5:R-:W-:Y:S04]  /*93b0*/  LDS R136, [R0+0x1600] ;  /* 0x0016000000887984 */ /* 0x020fe80000000800 */
        /* <DEDUP_REMOVED lines=133> */
.L_x_1131:
[----:B------:R-:W-:Y:S05]  /*9c10*/  BSYNC.RECONVERGENT B0 ;  /* 0x0000000000007941 */ /* 0x000fea0003800200 */
.L_x_1130:
        /* <DEDUP_REMOVED lines=27> */
[----:B-1----:R-:W0:Y:S01]  /*9dd0*/  LDS R29, [R0+0xe00] ;  /* 0x000e0000001d7984 */ /* 0x002e220000000800 */
[----:B------:R-:W-:Y:S01]  /*9de0*/  FADD.FTZ R63, RZ, R63 ;  /* 0x0000003fff3f7221 */ /* 0x000fe20000010000 */
[----:B------:R-:W-:Y:S01]  /*9df0*/  FADD.FTZ R73, R73, R132 ;  /* 0x0000008449497221 */ /* 0x000fe20000010000 */
[----:B------:R-:W-:Y:S01]  /*9e00*/  FADD.FTZ R34, RZ, R34 ;  /* 0x00000022ff227221 */ /* 0x000fe20000010000 */
        /* <DEDUP_REMOVED lines=59> */
[----:B------:R-:W-:Y:S01]  /*a1c0*/  BSSY.RECONVERGENT B0, `(.L_x_1132) ;  /* 0x000004d000007945 */ /* 0x000fe20003800200 */
        /* <DEDUP_REMOVED lines=42> */
[----:B------:R-:W-:-:S02]  /*a470*/  FADD.FTZ R27, R20, R3 ;  /* 0x00000003141b7221 */ /* 0x000fc40000010000 */
        /* <DEDUP_REMOVED lines=33> */
.L_x_1133:
[----:B------:R-:W-:Y:S05]  /*a690*/  BSYNC.RECONVERGENT B0 ;  /* 0x0000000000007941 */ /* 0x000fea0003800200 */
.L_x_1132:
        /* <DEDUP_REMOVED lines=22> */
.L_x_1135:
[----:B------:R-:W-:Y:S05]  /*a800*/  BSYNC.RECONVERGENT B0 ;  /* 0x0000000000007941 */ /* 0x000fea0003800200 */
.L_x_1134:
        /* <DEDUP_REMOVED lines=22> */
.L_x_1137:
[----:B------:R-:W-:Y:S05]  /*a970*/  BSYNC.RECONVERGENT B0 ;  /* 0x0000000000007941 */ /* 0x000fea0003800200 */
.L_x_1136:
        /* <DEDUP_REMOVED lines=22> */
.L_x_1139:
[----:B------:R-:W-:Y:S05]  /*aae0*/  BSYNC.RECONVERGENT B0 ;  /* 0x0000000000007941 */ /* 0x000fea0003800200 */
.L_x_1138:
        /* <DEDUP_REMOVED lines=22> */
.L_x_1141:
[----:B------:R-:W-:Y:S05]  /*ac50*/  BSYNC.RECONVERGENT B0 ;  /* 0x0000000000007941 */ /* 0x000fea0003800200 */
.L_x_1140:
        /* <DEDUP_REMOVED lines=22> */
.L_x_1143:
[----:B------:R-:W-:Y:S05]  /*adc0*/  BSYNC.RECONVERGENT B0 ;  /* 0x0000000000007941 */ /* 0x000fea0003800200 */
.L_x_1142:
[----:B------:R-:W-:Y:S05]  /*add0*/  @!P4 EXIT ;  /* 0x000000000000c94d */ /* 0x000fea0003800000 */
[----:B------:R-:W-:Y:S04]  /*ade0*/  STG.E desc[UR10][R16.64], R25 ;  /* 0x0000001910007986 */ /* 0x000fe8000c10190a */
[----:B------:R-:W-:Y:S04]  /*adf0*/  STG.E desc[UR10][R12.64], R61 ;  /* 0x0000003d0c007986 */ /* 0x000fe8000c10190a */
[----:B------:R-:W-:Y:S04]  /*ae00*/  STG.E desc[UR10][R6.64], R29 ;  /* 0x0000001d06007986 */ /* 0x000fe8000c10190a */
[----:B------:R-:W-:Y:S01]  /*ae10*/  STG.E desc[UR10][R4.64], R27 ;  /* 0x0000001b04007986 */ /* 0x000fe2000c10190a */
[----:B------:R-:W-:Y:S05]  /*ae20*/  EXIT ;  /* 0x000000000000794d */ /* 0x000fea0003800000 */
.L_x_1088:
        /* <DEDUP_REMOVED lines=8> */
.L_x_1145:
[----:B------:R-:W-:Y:S05]  /*aeb0*/  BSYNC B1 ;  /* 0x0000000000017941 */ /* 0x000fea0003800000 */
.L_x_1144:
        /* <DEDUP_REMOVED lines=9> */
.L_x_1146:
        /* <DEDUP_REMOVED lines=8> */
.L_x_1147:
[----:B------:R-:W-:Y:S02]  /*afd0*/  MOV R163, R165 ;  /* 0x000000a500a37202 */ /* 0x000fe40000000f00 */
[----:B------:R-:W-:-:S05]  /*afe0*/  MOV R160, R166 ;  /* 0x000000a600a07202 */ /* 0x000fca0000000f00 */
[----:B------:R-:W-:Y:S01]  /*aff0*/  FADD.FTZ R164, R164, R160 ;  /* 0x000000a0a4a47221 */ /* 0x000fe20000010000 */
[----:B------:R-:W-:-:S07]  /*b000*/  MOV R160, 0xffffffff ;  /* 0xffffffff00a07802 */ /* 0x000fce0000000f00 */
[----:B------:R-:W-:Y:S05]  /*b010*/  WARPSYNC.COLLECTIVE R160, `(.L_x_1148) ;  /* 0x00000000a0087348 */ /* 0x000fea0003c00000 */
[----:B------:R0:W1:Y:S02]  /*b020*/  SHFL.BFLY P0, R166, R163, R162, R161 ;  /* 0x0c0000a2a3a67389 */ /* 0x00006400000000a1 */
[----:B01----:R-:W-:Y:S05]  /*b030*/  ENDCOLLECTIVE ;  /* 0x000000000000791b */ /* 0x003fea0003800000 */
.L_x_1148:
        /* <DEDUP_REMOVED lines=8> */
.L_x_1149:
[----:B------:R-:W-:Y:S02]  /*b0c0*/  MOV R163, R165 ;  /* 0x000000a500a37202 */ /* 0x000fe40000000f00 */
[----:B------:R-:W-:-:S05]  /*b0d0*/  MOV R160, R166 ;  /* 0x000000a600a07202 */ /* 0x000fca0000000f00 */
[----:B------:R-:W-:Y:S01]  /*b0e0*/  FADD.FTZ R164, R164, R160 ;  /* 0x000000a0a4a47221 */ /* 0x000fe20000010000 */
[----:B------:R-:W-:-:S07]  /*b0f0*/  MOV R160, 0xffffffff ;  /* 0xffffffff00a07802 */ /* 0x000fce0000000f00 */
[----:B------:R-:W-:Y:S05]  /*b100*/  WARPSYNC.COLLECTIVE R160, `(.L_x_1150) ;  /* 0x00000000a0087348 */ /* 0x000fea0003c00000 */
[----:B------:R0:W1:Y:S02]  /*b110*/  SHFL.BFLY P0, R166, R163, R162, R161 ;  /* 0x0c0000a2a3a67389 */ /* 0x00006400000000a1 */
[----:B01----:R-:W-:Y:S05]  /*b120*/  ENDCOLLECTIVE ;  /* 0x000000000000791b */ /* 0x003fea0003800000 */
.L_x_1150:
        /* <DEDUP_REMOVED lines=8> */
.L_x_1151:
[----:B------:R-:W-:Y:S02]  /*b1b0*/  MOV R163, R165 ;  /* 0x000000a500a37202 */ /* 0x000fe40000000f00 */
[----:B------:R-:W-:-:S05]  /*b1c0*/  MOV R160, R166 ;  /* 0x000000a600a07202 */ /* 0x000fca0000000f00 */
[----:B------:R-:W-:Y:S01]  /*b1d0*/  FADD.FTZ R164, R164, R160 ;  /* 0x000000a0a4a47221 */ /* 0x000fe20000010000 */
[----:B------:R-:W-:-:S07]  /*b1e0*/  MOV R160, 0xffffffff ;  /* 0xffffffff00a07802 */ /* 0x000fce0000000f00 */
[----:B------:R-:W-:Y:S05]  /*b1f0*/  WARPSYNC.COLLECTIVE R160, `(.L_x_1152) ;  /* 0x00000000a0087348 */ /* 0x000fea0003c00000 */
[----:B------:R0:W1:Y:S02]  /*b200*/  SHFL.BFLY P0, R166, R163, R162, R161 ;  /* 0x0c0000a2a3a67389 */ /* 0x00006400000000a1 */
[----:B01----:R-:W-:Y:S05]  /*b210*/  ENDCOLLECTIVE ;  /* 0x000000000000791b */ /* 0x003fea0003800000 */
.L_x_1152:
        /* <DEDUP_REMOVED lines=8> */
.L_x_1153:
[----:B------:R-:W-:Y:S02]  /*b2a0*/  MOV R163, R165 ;  /* 0x000000a500a37202 */ /* 0x000fe40000000f00 */
[----:B------:R-:W-:-:S07]  /*b2b0*/  MOV R167, R166 ;  /* 0x000000a600a77202 */ /* 0x000fce0000000f00 */
[----:B------:R-:W-:Y:S05]  /*b2c0*/  WARPSYNC.COLLECTIVE R160, `(.L_x_1154) ;  /* 0x00000000a0087348 */ /* 0x000fea0003c00000 */
[----:B------:R0:W1:Y:S02]  /*b2d0*/  SHFL.BFLY P0, R166, R163, R162, R161 ;  /* 0x0c0000a2a3a67389 */ /* 0x00006400000000a1 */
[----:B01----:R-:W-:Y:S05]  /*b2e0*/  ENDCOLLECTIVE ;  /* 0x000000000000791b */ /* 0x003fea0003800000 */
.L_x_1154:
[----:B------:R-:W-:Y:S01]  /*b2f0*/  MOV R160, R166 ;  /* 0x000000a600a07202 */ /* 0x000fe20000000f00 */
[----:B------:R-:W-:Y:S06]  /*b300*/  BRA `(.L_x_1155) ;  /* 0xffffff8000d87947 */ /* 0x000fec000383ffff */
.L_x_1156:
        /* <DEDUP_REMOVED lines=15> */
.L_x_6034:


//--------------------- .text._ZN10layer_norm31ln_parallel_residual_bwd_kernelINS_13Kernel_traitsIf13__nv_bfloat16S2_S2_fjLj1024ELj1ELj4ELj1ELj16ENS_18Kernel_traits_baseILj1024EfS2_S2_S2_fjLj128EEEEELb0ELb0ELb1EEEvNS_9BwdParamsE --------------------------
	.section	.text._ZN10layer_norm31ln_parallel_residual_bwd_kernelINS_13Kernel_traitsIf13__nv_bfloat16S2_S2_fjLj1024ELj1ELj4ELj1ELj16ENS_18Kernel_traits_baseILj1024EfS2_S2_S2_fjLj128EEEEELb0ELb0ELb1EEEvNS_9BwdParamsE,"ax",@progbits
	.align	128
        .global         _ZN10layer_norm31ln_parallel_residual_bwd_kernelINS_13Kernel_traitsIf13__nv_bfloat16S2_S2_fjLj1024ELj1ELj4ELj1ELj16ENS_18Kernel_traits_baseILj1024EfS2_S2_S2_fjLj128EEEEELb0ELb0ELb1EEEvNS_9BwdParamsE
        .type           _ZN10layer_norm31ln_parallel_residual_bwd_kernelINS_13Kernel_traitsIf13__nv_bfloat16S2_S2_fjLj1024ELj1ELj4ELj1ELj16ENS_18Kernel_traits_baseILj1024EfS2_S2_S2_fjLj128EEEEELb0ELb0ELb1EEEvNS_9BwdParamsE,@function
        .size           _ZN10layer_norm31ln_parallel_residual_bwd_kernelINS_13Kernel_traitsIf13__nv_bfloat16S2_S2_fjLj1024ELj1ELj4ELj1ELj16ENS_18Kernel_traits_baseILj1024EfS2_S2_S2_fjLj128EEEEELb0ELb0ELb1EEEvNS_9BwdParamsE,(.L_x_6035 - _ZN10layer_norm31ln_parallel_residual_bwd_kernelINS_13Kernel_traitsIf13__nv_bfloat16S2_S2_fjLj1024ELj1ELj4ELj1ELj16ENS_18Kernel_traits_baseILj1024EfS2_S2_S2_fjLj128EEEEELb0ELb0ELb1EEEvNS_9BwdParamsE)
        .other          _ZN10layer_norm31ln_parallel_residual_bwd_kernelINS_13Kernel_traitsIf13__nv_bfloat16S2_S2_fjLj1024ELj1ELj4ELj1ELj16ENS_18Kernel_traits_baseILj1024EfS2_S2_S2_fjLj128EEEEELb0ELb0ELb1EEEvNS_9BwdParamsE,@"STO_CUDA_ENTRY STV_DEFAULT"
_ZN10layer_norm31ln_parallel_residual_bwd_kernelINS_13Kernel_traitsIf13__nv_bfloat16S2_S2_fjLj1024ELj1ELj4ELj1ELj16ENS_18Kernel_traits_baseILj1024EfS2_S2_S2_fjLj128EEEEELb0ELb0ELb1EEEvNS_9BwdParamsE:
.text._ZN10layer_norm31ln_parallel_residual_bwd_kernelINS_13Kernel_traitsIf13__nv_bfloat16S2_S2_fjLj1024ELj1ELj4ELj1ELj16ENS_18Kernel_traits_baseILj1024EfS2_S2_S2_fjLj128EEEEELb0ELb0ELb1EEEvNS_9BwdParamsE:
        /* <DEDUP_REMOVED lines=82> */
[----:B------:R0:W-:Y:S01]  /*0520*/  STL [R1+0xa4], RZ ;  /* 0x0000a4ff01007387 */ /* 0x0001e20000100800 */
[----:B------:R-:W1:Y:S01]  /*0530*/  LDC.64 R2, c[0x0][0x3d0] ;  /* 0x0000f400ff027b82 */ /* 0x000e620000000a00 */
[----:B------:R-:W-:Y:S02]  /*0540*/  LOP3.LUT R0, R132, 0x1f, RZ, 0xc0, !PT ;  /* 0x0000001f84007812 */ /* 0x000fe400078ec0ff */
[----:B------:R0:W-:Y:S04]  /*0550*/  STL [R1+0x94], RZ ;  /* 0x000094ff01007387 */ /* 0x0001e80000100800 */
[----:B------:R0:W-:Y:S01]  /*0560*/  STL [R1+0x8c], RZ ;  /* 0x00008cff01007387 */ /* 0x0001e20000100800 */
[----:B------:R-:W2:Y:S03]  /*0570*/  LDC.64 R4, c[0x0][0x3d8] ;  /* 0x0000f600ff047b82 */ /* 0x000ea60000000a00 */
[----:B------:R0:W-:Y:S04]  /*0580*/  STL [R1+0x88], RZ ;  /* 0x000088ff01007387 */ /* 0x0001e80000100800 */
[----:B------:R0:W-:Y:S04]  /*0590*/  STL [R1+0x64], RZ ;  /* 0x000064ff01007387 */ /* 0x0001e80000100800 */
[----:B------:R0:W-:Y:S04]  /*05a0*/  STL [R1+0x5c], RZ ;  /* 0x00005cff01007387 */ /* 0x0001e80000100800 */
[----:B------:R0:W-:Y:S01]  /*05b0*/  STL [R1+0x58], RZ ;  /* 0x000058ff01007387 */ /* 0x0001e20000100800 */
[----:B-1----:R-:W-:-:S03]  /*05c0*/  IMAD.WIDE.U32 R2, R0, 0x20, R2 ;  /* 0x0000002000027825 */ /* 0x002fc600078e0002 */
[----:B------:R0:W-:Y:S04]  /*05d0*/  STL [R1+0x54], RZ ;  /* 0x000054ff01007387 */ /* 0x0001e80000100800 */
[----:B------:R0:W-:Y:S01]  /*05e0*/  STL [R1+0x2c], RZ ;  /* 0x00002cff01007387 */ /* 0x0001e20000100800 */
[----:B--2---:R-:W-:-:S03]  /*05f0*/  IMAD.WIDE.U32 R4, R0, 0x20, R4 ;  /* 0x0000002000047825 */ /* 0x004fc600078e0004 */
        /* <DEDUP_REMOVED lines=33> */
[----:B------:R-:W-:Y:S01]  /*0810*/  HFMA2 R180, -RZ, RZ, 0, 0 ;  /* 0x00000000ffb47431 */ /* 0x000fe200000001ff */
[----:B------:R-:W-:Y:S01]  /*0820*/  BSSY B1, `(.L_x_1159) ;  /* 0x00007e8000017945 */ /* 0x000fe20003800000 */
[----:B------:R-:W-:Y:S01]  /*0830*/  CS2R R178, SRZ ;  /* 0x0000000000b27805 */ /* 0x000fe2000001ff00 */
[----:B------:R-:W5:Y:S01]  /*0840*/  LDG.E.128 R36, desc[UR10][R2.64] ;  /* 0x0000000a02247981 */ /* 0x000f62000c1e1d00 */
[----:B------:R-:W-:-:S02]  /*0850*/  CS2R R176, SRZ ;  /* 0x0000000000b07805 */ /* 0x000fc4000001ff00 */
[----:B------:R-:W-:Y:S02]  /*0860*/  CS2R R174, SRZ ;  /* 0x0000000000ae7805 */ /* 0x000fe4000001ff00 */
[----:B------:R-:W-:Y:S01]  /*0870*/  CS2R R172, SRZ ;  /* 0x0000000000ac7805 */ /* 0x000fe2000001ff00 */
[----:B------:R-:W5:Y:S01]  /*0880*/  LDG.E.128 R40, desc[UR10][R2.64+0x10] ;  /* 0x0000100a02287981 */ /* 0x000f62000c1e1d00 */
[----:B------:R-:W-:Y:S02]  /*0890*/  CS2R R244, SRZ ;  /* 0x0000000000f47805 */ /* 0x000fe4000001ff00 */
[----:B------:R-:W-:Y:S02]  /*08a0*/  CS2R R242, SRZ ;  /* 0x0000000000f27805 */ /* 0x000fe4000001ff00 */
        /* <DEDUP_REMOVED lines=10> */
[----:B------:R-:W-:-:S02]  /*0950*/  MOV R252, RZ ;  /* 0x000000ff00fc7202 */ /* 0x000fc40000000f00 */
        /* <DEDUP_REMOVED lines=10> */
[----:B------:R1:W5:Y:S01]  /*0a00*/  LDG.E.128 R64, desc[UR10][R2.64+0xc10] ;  /* 0x000c100a02407981 */ /* 0x000362000c1e1d00 */
        /* <DEDUP_REMOVED lines=25> */
[----:B-1----:R-:W-:Y:S01]  /*0ba0*/  CS2R R2, SRZ ;  /* 0x0000000000027805 */ /* 0x002fe2000001ff00 */
[----:B------:R-:W5:Y:S04]  /*0bb0*/  LDG.E.128 R92, desc[UR10][R4.64+0xc00] ;  /* 0x000c000a045c7981 */ /* 0x000f68000c1e1d00 */
[----:B------:R1:W5:Y:S02]  /*0bc0*/  LDG.E.128 R96, desc[UR10][R4.64+0xc10] ;  /* 0x000c100a04607981 */ /* 0x000364000c1e1d00 */
[----:B01----:R-:W-:-:S07]  /*0bd0*/  CS2R R4, SRZ ;  /* 0x0000000000047805 */ /* 0x003fce000001ff00 */
.L_x_1193:
[----:B------:R-:W0:Y:S01]  /*0be0*/  S2R R104, SR_TID.X ;  /* 0x0000000000687919 */ /* 0x000e220000002100 */
[----:B------:R-:W1:Y:S01]  /*0bf0*/  LDC.64 R206, c[0x0][0x3a8] ;  /* 0x0000ea00ffce7b82 */ /* 0x000e620000000a00 */
[----:B------:R-:W-:Y:S01]  /*0c00*/  IMAD R0, R181, UR13, RZ ;  /* 0x0000000db5007c24 */ /* 0x000fe2000f8e02ff */
[----:B------:R2:W-:Y:S04]  /*0c10*/  STL [R1+0xa8], R128 ;  /* 0x0000a88001007387 */ /* 0x0005e80000100800 */
[----:B------:R-:W-:Y:S01]  /*0c20*/  SHF.R.S32.HI R105, RZ, 0x1f, R0 ;  /* 0x0000001fff697819 */ /* 0x000fe20000011400 */
[----:B------:R-:W3:Y:S01]  /*0c30*/  LDL.LU R205, [R1] ;  /* 0x0000000001cd7983 */ /* 0x000ee20000300800 */
[----:B------:R-:W4:Y:S02]  /*0c40*/  LDC.64 R100, c[0x0][0x3c0] ;  /* 0x0000f000ff647b82 */ /* 0x000f240000000a00 */
[----:B------:R-:W-:Y:S01]  /*0c50*/  LEA.HI R105, R105, R0, RZ, 0x3 ;  /* 0x0000000069697211 */ /* 0x000fe200078f18ff */
[----:B--2---:R-:W2:Y:S05]  /*0c60*/  LDL.LU R128, [R1+0x8] ;  /* 0x0000080001807983 */ /* 0x004eaa0000300800 */
[----:B------:R-:W1:Y:S08]  /*0c70*/  LDC.64 R212, c[0x0][0x430] ;  /* 0x00010c00ffd47b82 */ /* 0x000e700000000a00 */
[----:B------:R-:W1:Y:S08]  /*0c80*/  LDC.64 R214, c[0x0][0x428] ;  /* 0x00010a00ffd67b82 */ /* 0x000e700000000a00 */
[----:B------:R-:W1:Y:S01]  /*0c90*/  LDC.64 R102, c[0x0][0x3c8] ;  /* 0x0000f200ff667b82 */ /* 0x000e620000000a00 */
[----:B0-----:R-:W-:Y:S01]  /*0ca0*/  LOP3.LUT R104, R104, 0x1f, RZ, 0xc0, !PT ;  /* 0x0000001f68687812 */ /* 0x001fe200078ec0ff */
[----:B----4-:R-:W-:Y:S01]  /*0cb0*/  IMAD.WIDE R100, R181, 0x4, R100 ;  /* 0x00000004b5647825 */ /* 0x010fe200078e0264 */
[----:B------:R-:W-:Y:S01]  /*0cc0*/  ISETP.NE.AND P2, PT, RZ, UR12, PT ;  /* 0x0000000cff007c0c */ /* 0x000fe2000bf45270 */
[----:B------:R-:W4:Y:S01]  /*0cd0*/  LDL.LU R219, [R1+0x20] ;  /* 0x0000200001db7983 */ /* 0x000f220000300800 */
[----:B------:R-:W-:-:S03]  /*0ce0*/  LEA.HI.SX32 R185, R105, R104, 0x1d ;  /* 0x0000006869b97211 */ /* 0x000fc600078feaff */
[----:B------:R0:W3:Y:S02]  /*0cf0*/  LDG.E R187, desc[UR10][R100.64] ;  /* 0x0000000a64bb7981 */ /* 0x0000e4000c1e1900 */
[----:B-1----:R-:W-:-:S04]  /*0d00*/  IMAD.WIDE.U32 R144, R185, 0x10, R206 ;  /* 0x00000010b9907825 */ /* 0x002fc800078e00ce */
[C---:B------:R-:W-:Y:S02]  /*0d10*/  IMAD.WIDE.U32 R148, R185.reuse, 0x10, R212 ;  /* 0x00000010b9947825 */ /* 0x040fe400078e00d4 */
[----:B------:R-:W2:Y:S02]  /*0d20*/  LDG.E.128 R144, desc[UR10][R144.64] ;  /* 0x0000000a90907981 */ /* 0x000ea4000c1e1d00 */
[----:B------:R-:W-:Y:S02]  /*0d30*/  IMAD.WIDE.U32 R152, R185, 0x10, R214 ;  /* 0x00000010b9987825 */ /* 0x000fe400078e00d6 */
[----:B------:R-:W4:Y:S02]  /*0d40*/  LDG.E.128 R148, desc[UR10][R148.64] ;  /* 0x0000000a94947981 */ /* 0x000f24000c1e1d00 */
[----:B0-----:R-:W-:Y:S02]  /*0d50*/  IMAD.WIDE R100, R181, 0x4, R102 ;  /* 0x00000004b5647825 */ /* 0x001fe400078e0266 */
[----:B------:R-:W4:Y:S04]  /*0d60*/  LDG.E.128 R152, desc[UR10][R152.64] ;  /* 0x0000000a98987981 */ /* 0x000f28000c1e1d00 */
[----:B------:R-:W4:Y:S01]  /*0d70*/  LDG.E R183, desc[UR10][R100.64] ;  /* 0x0000000a64b77981 */ /* 0x000f22000c1e1900 */
[----:B------:R-:W-:-:S05]  /*0d80*/  IADD3 R184, PT, PT, R185, 0x20, RZ ;  /* 0x00000020b9b87810 */ /* 0x000fca0007ffe0ff */
[----:B------:R-:W-:-:S04]  /*0d90*/  IMAD.WIDE.U32 R104, R184, 0x10, R206 ;  /* 0x00000010b8687825 */ /* 0x000fc800078e00ce */
[----:B------:R-:W-:Y:S02]  /*0da0*/  IMAD.WIDE.U32 R124, R184, 0x10, R212 ;  /* 0x00000010b87c7825 */ /* 0x000fe400078e00d4 */
[----:B------:R-:W4:Y:S04]  /*0db0*/  LDG.E.128 R104, desc[UR10][R104.64] ;  /* 0x0000000a68687981 */ /* 0x000f28000c1e1d00 */
[----:B------:R-:W4:Y:S01]  /*0dc0*/  LDG.E.128 R124, desc[UR10][R124.64] ;  /* 0x0000000a7c7c7981 */ /* 0x000f22000c1e1d00 */
[----:B------:R-:W-:-:S04]  /*0dd0*/  ISETP.NE.U32.AND P0, PT, RZ, UR14, PT ;  /* 0x0000000eff007c0c */ /* 0x000fc8000bf05070 */
[----:B------:R-:W-:-:S13]  /*0de0*/  ISETP.NE.AND.EX P0, PT, RZ, UR15, PT, P0 ;  /* 0x0000000fff007c0c */ /* 0x000fda000bf05300 */
[----:B------:R-:W0:Y:S01]  /*0df0*/  @P0 LDC.64 R210, c[0x0][0x438] ;  /* 0x00010e00ffd20b82 */ /* 0x000e220000000a00 */
[----:B------:R-:W-:-:S06]  /*0e00*/  IMAD.WIDE.U32 R120, R184, 0x10, R214 ;  /* 0x00000010b8787825 */ /* 0x000fcc00078e00d6 */
[----:B------:R-:W4:Y:S01]  /*0e10*/  LDG.E.128 R120, desc[UR10][R120.64] ;  /* 0x0000000a78787981 */ /* 0x000f22000c1e1d00 */
[----:B------:R-:W1:Y:S01]  /*0e20*/  @P0 LDC.64 R208, c[0x0][0x438] ;  /* 0x00010e00ffd00b82 */ /* 0x000e620000000a00 */
[----:B---3--:R-:W-:Y:S02]  /*0e30*/  FSEL R187, R187, RZ, !P2 ;  /* 0x000000ffbbbb7208 */ /* 0x008fe40005000000 */
[----:B--2---:R-:W-:Y:S02]  /*0e40*/  SHF.L.U32 R0, R144, 0x10, RZ ;  /* 0x0000001090007819 */ /* 0x004fe400000006ff */
[----:B------:R-:W-:Y:S02]  /*0e50*/  SHF.L.U32 R190, R146, 0x10, RZ ;  /* 0x0000001092be7819 */ /* 0x000fe400000006ff */
[----:B----4-:R-:W-:Y:S01]  /*0e60*/  SHF.L.U32 R193, R148, 0x10, RZ ;  /* 0x0000001094c17819 */ /* 0x010fe200000006ff */
[----:B------:R-:W-:Y:S01]  /*0e70*/  FADD.FTZ R0, -R187, R0 ;  /* 0x00000000bb007221 */ /* 0x000fe20000010100 */
[----:B------:R-:W-:-:S02]  /*0e80*/  PRMT R194, R144, 0x7632, R194 ;  /* 0x0000763290c27816 */ /* 0x000fc400000000c2 */
[C---:B------:R-:W-:Y:S02]  /*0e90*/  PRMT R186, R145.reuse, 0x7632, R186 ;  /* 0x0000763291ba7816 */ /* 0x040fe400000000ba */
[----:B------:R-:W-:Y:S02]  /*0ea0*/  SHF.L.U32 R191, R145, 0x10, RZ ;  /* 0x0000001091bf7819 */ /* 0x000fe400000006ff */
[----:B------:R-:W-:Y:S01]  /*0eb0*/  SHF.L.U32 R192, R152, 0x10, RZ ;  /* 0x0000001098c07819 */ /* 0x000fe200000006ff */
[----:B------:R-:W-:Y:S01]  /*0ec0*/  FMUL.FTZ R0, R183, R0 ;  /* 0x00000000b7007220 */ /* 0x000fe20000410000 */
[----:B------:R-:W-:Y:S01]  /*0ed0*/  PRMT R145, R146, 0x7632, R145 ;  /* 0x0000763292917816 */ /* 0x000fe20000000091 */
[----:B-----5:R-:W-:Y:S01]  /*0ee0*/  FMUL.FTZ R146, R68, R193 ;  /* 0x000000c144927220 */ /* 0x020fe20000410000 */
[----:B------:R-:W-:Y:S01]  /*0ef0*/  PRMT R144, R147, 0x7632, R144 ;  /* 0x0000763293907816 */ /* 0x000fe20000000090 */
[----:B------:R-:W-:Y:S01]  /*0f00*/  FADD.FTZ R190, -R187, R190 ;  /* 0x000000bebbbe7221 */ /* 0x000fe20000010100 */
[----:B------:R-:W-:-:S02]  /*0f10*/  SHF.L.U32 R196, R147, 0x10, RZ ;  /* 0x0000001093c47819 */ /* 0x000fc400000006ff */
[----:B------:R-:W-:Y:S01]  /*0f20*/  SHF.L.U32 R147, R150, 0x10, RZ ;  /* 0x0000001096937819 */ /* 0x000fe200000006ff */
[----:B------:R-:W-:Y:S01]  /*0f30*/  FADD.FTZ R28, R192, R28 ;  /* 0x0000001cc01c7221 */ /* 0x000fe20000010000 */
[-C--:B------:R-:W-:Y:S01]  /*0f40*/  FFMA.FTZ R2, R0, R192.reuse, R2 ;  /* 0x000000c000027223 */ /* 0x080fe20000010002 */
[----:B------:R-:W-:Y:S01]  /*0f50*/  SHF.L.U32 R188, R154, 0x10, RZ ;  /* 0x000000109abc7819 */ /* 0x000fe200000006ff */
[----:B------:R-:W-:Y:S01]  /*0f60*/  FADD.FTZ R191, -R187, R191 ;  /* 0x000000bfbbbf7221 */ /* 0x000fe20000010100 */
[----:B------:R-:W-:Y:S01]  /*0f70*/  SHF.L.U32 R197, R149, 0x10, RZ ;  /* 0x0000001095c57819 */ /* 0x000fe200000006ff */
[----:B------:R-:W-:Y:S01]  /*0f80*/  FFMA.FTZ R192, R36, R192, R146 ;  /* 0x000000c024c07223 */ /* 0x000fe20000010092 */
[----:B------:R-:W-:Y:S01]  /*0f90*/  FMUL.FTZ R190, R183, R190 ;  /* 0x000000beb7be7220 */ /* 0x000fe20000410000 */
[----:B------:R-:W-:Y:S01]  /*0fa0*/  FMUL.FTZ R146, R72, R147 ;  /* 0x0000009348927220 */ /* 0x000fe20000410000 */
[----:B------:R-:W-:Y:S01]  /*0fb0*/  SHF.L.U32 R189, R153, 0x10, RZ ;  /* 0x0000001099bd7819 */ /* 0x000fe200000006ff */
[----:B------:R-:W-:Y:S01]  /*0fc0*/  FMUL.FTZ R191, R183, R191 ;  /* 0x000000bfb7bf7220 */ /* 0x000fe20000410000 */
[----:B------:R-:W-:Y:S01]  /*0fd0*/  FMUL.FTZ R195, R70, R197 ;  /* 0x000000c546c37220 */ /* 0x000fe20000410000 */
[----:B------:R-:W-:Y:S01]  /*0fe0*/  FADD.FTZ R156, R188, R156 ;  /* 0x0000009cbc9c7221 */ /* 0x000fe20000010000 */
[-C--:B------:R-:W-:Y:S01]  /*0ff0*/  FFMA.FTZ R6, R190, R188.reuse, R6 ;  /* 0x000000bcbe067223 */ /* 0x080fe20000010006 */
[----:B------:R-:W-:Y:S01]  /*1000*/  FFMA.FTZ R188, R40, R188, R146 ;  /* 0x000000bc28bc7223 */ /* 0x000fe20000010092 */
[----:B------:R-:W-:Y:S01]  /*1010*/  SHF.L.U32 R146, R151, 0x10, RZ ;  /* 0x0000001097927819 */ /* 0x000fe200000006ff */
[----:B------:R-:W-:Y:S01]  /*1020*/  FADD.FTZ R196, -R187, R196 ;  /* 0x000000c4bbc47221 */ /* 0x000fe20000010100 */
[----:B------:R-:W-:Y:S01]  /*1030*/  SHF.L.U32 R194, R194, 0x10, RZ ;  /* 0x00000010c2c27819 */ /* 0x000fe200000006ff */
[----:B------:R-:W-:Y:S01]  /*1040*/  FADD.FTZ R30, R189, R30 ;  /* 0x0000001ebd1e7221 */ /* 0x000fe20000010000 */
[-C--:B------:R-:W-:Y:S01]  /*1050*/  FFMA.FTZ R4, R191, R189.reuse, R4 ;  /* 0x000000bdbf047223 */ /* 0x080fe20000010004 */
[----:B------:R-:W-:Y:S01]  /*1060*/  FFMA.FTZ R189, R38, R189, R195 ;  /* 0x000000bd26bd7223 */ /* 0x000fe200000100c3 */
[----:B------:R-:W-:Y:S01]  /*1070*/  PRMT R148, R148, 0x7632, R148 ;  /* 0x0000763294947816 */ /* 0x000fe20000000094 */
[----:B------:R-:W-:Y:S01]  /*1080*/  FMUL.FTZ R196, R183, R196 ;  /* 0x000000c4b7c47220 */ /* 0x000fe20000410000 */
[----:B------:R-:W-:Y:S01]  /*1090*/  SHF.L.U32 R195, R155, 0x10, RZ ;  /* 0x000000109bc37819 */ /* 0x000fe200000006ff */
[----:B------:R-:W-:Y:S01]  /*10a0*/  FADD.FTZ R194, -R187, R194 ;  /* 0x000000c2bbc27221 */ /* 0x000fe20000010100 */
[----:B------:R-:W-:Y:S01]  /*10b0*/  PRMT R149, R152, 0x7632, R149 ;  /* 0x0000763298957816 */ /* 0x000fe20000000095 */
[----:B------:R-:W-:Y:S01]  /*10c0*/  FMUL.FTZ R152, R74, R146 ;  /* 0x000000924a987220 */ /* 0x000fe20000410000 */
[----:B------:R-:W-:-:S02]  /*10d0*/  SHF.L.U32 R148, R148, 0x10, RZ ;  /* 0x0000001094947819 */ /* 0x000fc400000006ff */
[----:B------:R-:W-:Y:S01]  /*10e0*/  PRMT R151, R150, 0x7632, R151 ;  /* 0x0000763296977816 */ /* 0x000fe20000000097 */
[----:B------:R-:W-:Y:S01]  /*10f0*/  FADD.FTZ R223, R195, R223 ;  /* 0x000000dfc3df7221 */ /* 0x000fe20000010000 */
[----:B------:R-:W-:Y:S01]  /*1100*/  SHF.L.U32 R150, R145, 0x10, RZ ;  /* 0x0000001091967819 */ /* 0x000fe200000006ff */
[-C--:B------:R-:W-:Y:S01]  /*1110*/  FFMA.FTZ R8, R196, R195.reuse, R8 ;  /* 0x000000c3c4087223 */ /* 0x080fe20000010008 */
[----:B------:R-:W-:Y:S01]  /*1120*/  SHF.L.U32 R186, R186, 0x10, RZ ;  /* 0x00000010baba7819 */ /* 0x000fe200000006ff */
[----:B------:R-:W-:Y:S01]  /*1130*/  FFMA.FTZ R195, R42, R195, R152 ;  /* 0x000000c32ac37223 */ /* 0x000fe20000010098 */
[----:B------:R-:W-:Y:S01]  /*1140*/  FMUL.FTZ R194, R183, R194 ;  /* 0x000000c2b7c27220 */ /* 0x000fe20000410000 */
[----:B------:R-:W-:Y:S01]  /*1150*/  SHF.L.U32 R152, R149, 0x10, RZ ;  /* 0x0000001095987819 */ /* 0x000fe200000006ff */
[-C--:B------:R-:W-:Y:S01]  /*1160*/  FMUL.FTZ R198, R69, R148.reuse ;  /* 0x0000009445c67220 */ /* 0x080fe20000410000 */
[----:B------:R-:W-:Y:S01]  /*1170*/  SHF.L.U32 R144, R144, 0x10, RZ ;  /* 0x0000001090907819 */ /* 0x000fe200000006ff */
[----:B------:R-:W-:Y:S01]  /*1180*/  FADD.FTZ R150, -R187, R150 ;  /* 0x00000096bb967221 */ /* 0x000fe20000010100 */
[----:B------:R-:W-:Y:S01]  /*1190*/  PRMT R149, R149, 0x7632, R149 ;  /* 0x0000763295957816 */ /* 0x000fe20000000095 */
[----:B------:R-:W-:Y:S01]  /*11a0*/  FADD.FTZ R200, -R187, R186 ;  /* 0x000000babbc87221 */ /* 0x000fe20000010100 */
[----:B------:R-:W-:Y:S01]  /*11b0*/  FADD.FTZ R238, R148, R238 ;  /* 0x000000ee94ee7221 */ /* 0x000fe20000010000 */
[----:B------:R-:W-:Y:S01]  /*11c0*/  FFMA.FTZ R230, R194, R148, R230 ;  /* 0x00000094c2e67223 */ /* 0x000fe200000100e6 */
[----:B------:R-:W-:Y:S01]  /*11d0*/  FADD.FTZ R237, R193, R237 ;  /* 0x000000edc1ed7221 */ /* 0x000fe20000010000 */
[----:B------:R-:W-:Y:S01]  /*11e0*/  FFMA.FTZ R229, R0, R193, R229 ;  /* 0x000000c100e57223 */ /* 0x000fe200000100e5 */
[----:B------:R-:W-:Y:S01]  /*11f0*/  SHF.L.U32 R148, R104, 0x10, RZ ;  /* 0x0000001068947819 */ /* 0x000fe200000006ff */
[----:B------:R-:W-:Y:S01]  /*1200*/  FFMA.FTZ R193, R37, R152, R198 ;  /* 0x0000009825c17223 */ /* 0x000fe200000100c6 */
[----:B------:R-:W-:Y:S01]  /*1210*/  SHF.L.U32 R145, R151, 0x10, RZ ;  /* 0x0000001097917819 */ /* 0x000fe200000006ff */
[----:B------:R-:W-:Y:S01]  /*1220*/  FMUL.FTZ R198, R183, R150 ;  /* 0x00000096b7c67220 */ /* 0x000fe20000410000 */
[----:B------:R-:W-:Y:S01]  /*1230*/  SHF.L.U32 R149, R149, 0x10, RZ ;  /* 0x0000001095957819 */ /* 0x000fe200000006ff */
[----:B------:R-:W-:Y:S01]  /*1240*/  FADD.FTZ R144, -R187, R144 ;  /* 0x00000090bb907221 */ /* 0x000fe20000010100 */
[----:B------:R-:W-:Y:S01]  /*1250*/  FMUL.FTZ R200, R183, R200 ;  /* 0x000000c8b7c87220 */ /* 0x000fe20000410000 */
[----:B------:R-:W-:Y:S01]  /*1260*/  FADD.FTZ R239, R197, R239 ;  /* 0x000000efc5ef7221 */ /* 0x000fe20000010000 */
[----:B------:R-:W-:Y:S01]  /*1270*/  FFMA.FTZ R231, R191, R197, R231 ;  /* 0x000000c5bfe77223 */ /* 0x000fe200000100e7 */
[----:B------:R-:W-:Y:S01]  /*1280*/  FADD.FTZ R148, -R187, R148 ;  /* 0x00000094bb947221 */ /* 0x000fe20000010100 */
[----:B------:R-:W-:Y:S01]  /*1290*/  FADD.FTZ R29, R152, R29 ;  /* 0x0000001d981d7221 */ /* 0x000fe20000010000 */
[----:B------:R-:W-:Y:S01]  /*12a0*/  FFMA.FTZ R3, R194, R152, R3 ;  /* 0x00000098c2037223 */ /* 0x000fe20000010003 */
[-C--:B------:R-:W-:Y:S01]  /*12b0*/  FMUL.FTZ R197, R73, R145.reuse ;  /* 0x0000009149c57220 */ /* 0x080fe20000410000 */
[----:B------:R-:W-:Y:S01]  /*12c0*/  FMUL.FTZ R204, R183, R144 ;  /* 0x00000090b7cc7220 */ /* 0x000fe20000410000 */
[----:B------:R-:W-:Y:S01]  /*12d0*/  FADD.FTZ R242, R145, R242 ;  /* 0x000000f291f27221 */ /* 0x000fe20000010000 */
[----:B------:R-:W-:Y:S01]  /*12e0*/  FFMA.FTZ R234, R198, R145, R234 ;  /* 0x00000091c6ea7223 */ /* 0x000fe200000100ea */
[-C--:B------:R-:W-:Y:S01]  /*12f0*/  FMUL.FTZ R152, R71, R149.reuse ;  /* 0x0000009547987220 */ /* 0x080fe20000410000 */
[----:B------:R-:W-:Y:S01]  /*1300*/  FADD.FTZ R240, R149, R240 ;  /* 0x000000f095f07221 */ /* 0x000fe20000010000 */
[----:B------:R-:W-:Y:S01]  /*1310*/  FFMA.FTZ R232, R200, R149, R232 ;  /* 0x00000095c8e87223 */ /* 0x000fe200000100e8 */
[----:B0-----:R-:W-:Y:S01]  /*1320*/  @P0 IMAD.WIDE.U32 R144, R185, 0x10, R210 ;  /* 0x00000010b9900825 */ /* 0x001fe200078e00d2 */
[----:B------:R-:W-:-:S03]  /*1330*/  SHF.L.U32 R149, R124, 0x10, RZ ;  /* 0x000000107c957819 */ /* 0x000fc600000006ff */
[----:B------:R-:W-:Y:S01]  /*1340*/  FMUL.FTZ R202, R183, R148 ;  /* 0x00000094b7ca7220 */ /* 0x000fe20000410000 */
[----:B------:R-:W2:Y:S01]  /*1350*/  LDL.LU R211, [R1+0x10] ;  /* 0x0000100001d37983 */ /* 0x000ea20000300800 */
[----:B------:R-:W-:-:S03]  /*1360*/  FADD.FTZ R205, R149, R205 ;  /* 0x000000cd95cd7221 */ /* 0x000fc60000010000 */
[----:B------:R0:W5:Y:S01]  /*1370*/  @P0 LDG.E.128 R108, desc[UR10][R144.64] ;  /* 0x0000000a906c0981 */ /* 0x000162000c1e1d00 */
[-C--:B------:R-:W-:Y:S01]  /*1380*/  FFMA.FTZ R249, R202, R149.reuse, R249 ;  /* 0x00000095caf97223 */ /* 0x080fe200000100f9 */
[----:B0-----:R-:W-:Y:S01]  /*1390*/  FMUL.FTZ R144, R76, R149 ;  /* 0x000000954c907220 */ /* 0x001fe20000410000 */
[----:B------:R-:W-:Y:S01]  /*13a0*/  SHF.L.U32 R149, R125, 0x10, RZ ;  /* 0x000000107d957819 */ /* 0x000fe200000006ff */
[----:B------:R-:W-:Y:S04]  /*13b0*/  STL [R1], R205 ;  /* 0x000000cd01007387 */ /* 0x000fe80000100800 */
[----:B------:R-:W-:Y:S01]  /*13c0*/  FADD.FTZ R128, R149, R128 ;  /* 0x0000008095807221 */ /* 0x000fe20000010000 */
[----:B------:R-:W3:Y:S04]  /*13d0*/  LDL.LU R217, [R1+0x28] ;  /* 0x0000280001d97983 */ /* 0x000ee80000300800 */
[----:B------:R-:W4:Y:S04]  /*13e0*/  LDL.LU R216, [R1+0x18] ;  /* 0x0000180001d87983 */ /* 0x000f280000300800 */
[----:B------:R0:W-:Y:S04]  /*13f0*/  STL [R1+0x8], R128 ;  /* 0x0000088001007387 */ /* 0x0001e80000100800 */
[----:B0-----:R-:W3:Y:S01]  /*1400*/  LDL.LU R128, [R1+0x4] ;  /* 0x0000040001807983 */ /* 0x001ee20000300800 */
[----:B------:R-:W-:-:S04]  /*1410*/  PRMT R199, R153, 0x7632, R199 ;  /* 0x0000763299c77816 */ /* 0x000fc800000000c7 */
[----:B------:R-:W-:Y:S02]  /*1420*/  SHF.L.U32 R199, R199, 0x10, RZ ;  /* 0x00000010c7c77819 */ /* 0x000fe400000006ff */
[----:B------:R-:W-:-:S03]  /*1430*/  PRMT R150, R151, 0x7632, R150 ;  /* 0x0000763297967816 */ /* 0x000fc60000000096 */
[----:B------:R-:W-:Y:S01]  /*1440*/  FADD.FTZ R31, R199, R31 ;  /* 0x0000001fc71f7221 */ /* 0x000fe20000010000 */
[-C--:B------:R-:W-:Y:S01]  /*1450*/  FFMA.FTZ R5, R200, R199.reuse, R5 ;  /* 0x000000c7c8057223 */ /* 0x080fe20000010005 */
[----:B------:R-:W-:Y:S02]  /*1460*/  FFMA.FTZ R199, R39, R199, R152 ;  /* 0x000000c727c77223 */ /* 0x000fe40000010098 */
[----:B------:R-:W0:Y:S01]  /*1470*/  @P0 LDC.64 R152, c[0x0][0x438] ;  /* 0x00010e00ff980b82 */ /* 0x000e220000000a00 */
[----:B------:R-:W-:Y:S01]  /*1480*/  SHF.L.U32 R150, R150, 0x10, RZ ;  /* 0x0000001096967819 */ /* 0x000fe200000006ff */
[----:B------:R-:W-:Y:S01]  /*1490*/  FADD.FTZ R241, R147, R241 ;  /* 0x000000f193f17221 */ /* 0x000fe20000010000 */
[----:B------:R-:W-:Y:S01]  /*14a0*/  FFMA.FTZ R233, R190, R147, R233 ;  /* 0x00000093bee97223 */ /* 0x000fe200000100e9 */
[----:B------:R-:W-:Y:S01]  /*14b0*/  FADD.FTZ R243, R146, R243 ;  /* 0x000000f392f37221 */ /* 0x000fe20000010000 */
[----:B------:R-:W-:Y:S01]  /*14c0*/  FFMA.FTZ R235, R196, R146, R235 ;  /* 0x00000092c4eb7223 */ /* 0x000fe200000100eb */
[----:B-1----:R-:W-:Y:S01]  /*14d0*/  @P0 IMAD.WIDE.U32 R146, R184, 0x10, R208 ;  /* 0x00000010b8920825 */ /* 0x002fe200078e00d0 */
[----:B------:R-:W-:-:S02]  /*14e0*/  IADD3 R182, PT, PT, R185, 0x40, RZ ;  /* 0x00000040b9b67810 */ /* 0x000fc40007ffe0ff */
[----:B------:R-:W-:Y:S01]  /*14f0*/  IADD3 R186, PT, PT, R185, 0x60, RZ ;  /* 0x00000060b9ba7810 */ /* 0x000fe20007ffe0ff */
[-C--:B------:R-:W-:Y:S01]  /*1500*/  FMUL.FTZ R203, R75, R150.reuse ;  /* 0x000000964bcb7220 */ /* 0x080fe20000410000 */
[----:B------:R-:W-:Y:S01]  /*1510*/  SHF.L.U32 R210, R106, 0x10, RZ ;  /* 0x000000106ad27819 */ /* 0x000fe200000006ff */
[----:B------:R-:W-:Y:S01]  /*1520*/  FADD.FTZ R244, R150, R244 ;  /* 0x000000f496f47221 */ /* 0x000fe20000010000 */
[----:B------:R-:W-:Y:S01]  /*1530*/  FFMA.FTZ R236, R204, R150, R236 ;  /* 0x00000096ccec7223 */ /* 0x000fe200000100ec */
[----:B------:R1:W5:Y:S01]  /*1540*/  @P0 LDG.E.128 R112, desc[UR10][R146.64] ;  /* 0x0000000a92700981 */ /* 0x000362000c1e1d00 */
[----:B------:R-:W0:Y:S01]  /*1550*/  @P0 LDC.64 R150, c[0x0][0x438] ;  /* 0x00010e00ff960b82 */ /* 0x000e220000000a00 */
[----:B------:R-:W-:-:S04]  /*1560*/  IMAD.WIDE.U32 R100, R182, 0x10, R206 ;  /* 0x00000010b6647825 */ /* 0x000fc800078e00ce */
[----:B------:R-:W-:Y:S01]  /*1570*/  FADD.FTZ R210, -R187, R210 ;  /* 0x000000d2bbd27221 */ /* 0x000fe20000010100 */
[----:B------:R-:W-:Y:S01]  /*1580*/  SHF.L.U32 R209, R122, 0x10, RZ ;  /* 0x000000107ad17819 */ /* 0x000fe200000006ff */
[----:B-1----:R-:W-:Y:S01]  /*1590*/  IMAD.WIDE.U32 R146, R186, 0x10, R206 ;  /* 0x00000010ba927825 */ /* 0x002fe200078e00ce */
[----:B------:R-:W-:-:S03]  /*15a0*/  SHF.L.U32 R207, R126, 0x10, RZ ;  /* 0x000000107ecf7819 */ /* 0x000fc600000006ff */
[----:B------:R-:W-:Y:S01]  /*15b0*/  FMUL.FTZ R210, R183, R210 ;  /* 0x000000d2b7d27220 */ /* 0x000fe20000410000 */
[----:B------:R-:W-:Y:S02]  /*15c0*/  SHF.L.U32 R201, R120, 0x10, RZ ;  /* 0x0000001078c97819 */ /* 0x000fe400000006ff */
[----:B------:R-:W-:Y:S01]  /*15d0*/  SHF.L.U32 R148, R105, 0x10, RZ ;  /* 0x0000001069947819 */ /* 0x000fe200000006ff */
[----:B------:R-:W-:Y:S01]  /*15e0*/  FMUL.FTZ R208, R80, R207 ;  /* 0x000000cf50d07220 */ /* 0x000fe20000410000 */
[----:B------:R-:W-:Y:S01]  /*15f0*/  FADD.FTZ R245, R209, R245 ;  /* 0x000000f5d1f57221 */ /* 0x000fe20000010000 */
[-C--:B------:R-:W-:Y:S01]  /*1600*/  FFMA.FTZ R14, R210, R209.reuse, R14 ;  /* 0x000000d1d20e7223 */ /* 0x080fe2000001000e */
[----:B------:R-:W-:Y:S01]  /*1610*/  FADD.FTZ R225, R201, R225 ;  /* 0x000000e1c9e17221 */ /* 0x000fe20000010000 */
[----:B------:R-:W-:Y:S01]  /*1620*/  FFMA.FTZ R209, R48, R209, R208 ;  /* 0x000000d130d17223 */ /* 0x000fe200000100d0 */
[-C--:B------:R-:W-:Y:S01]  /*1630*/  FFMA.FTZ R10, R202, R201.reuse, R10 ;  /* 0x000000c9ca0a7223 */ /* 0x080fe2000001000a */
[----:B------:R-:W-:Y:S01]  /*1640*/  SHF.L.U32 R208, R107, 0x10, RZ ;  /* 0x000000106bd07819 */ /* 0x000fe200000006ff */
[----:B------:R-:W-:Y:S01]  /*1650*/  FFMA.FTZ R201, R44, R201, R144 ;  /* 0x000000c92cc97223 */ /* 0x000fe20000010090 */
[----:B------:R-:W-:Y:S01]  /*1660*/  FADD.FTZ R148, -R187, R148 ;  /* 0x00000094bb947221 */ /* 0x000fe20000010100 */
[----:B------:R-:W-:Y:S01]  /*1670*/  FADD.FTZ R219, R207, R219 ;  /* 0x000000dbcfdb7221 */ /* 0x000fe20000010000 */
[----:B------:R-:W-:Y:S01]  /*1680*/  PRMT R104, R104, 0x7632, R104 ;  /* 0x0000763268687816 */ /* 0x000fe20000000068 */
[----:B0-----:R-:W-:Y:S01]  /*1690*/  @P0 IMAD.WIDE.U32 R144, R182, 0x10, R152 ;  /* 0x00000010b6900825 */ /* 0x001fe200078e0098 */
[----:B------:R-:W-:-:S03]  /*16a0*/  SHF.L.U32 R205, R121, 0x10, RZ ;  /* 0x0000001079cd7819 */ /* 0x000fc600000006ff */
[----:B------:R-:W-:Y:S01]  /*16b0*/  FMUL.FTZ R206, R183, R148 ;  /* 0x00000094b7ce7220 */ /* 0x000fe20000410000 */
[----:B------:R-:W-:-:S04]  /*16c0*/  IMAD.WIDE.U32 R132, R182, 0x10, R214 ;  /* 0x00000010b6847825 */ /* 0x000fc800078e00d6 */
[----:B------:R-:W-:Y:S01]  /*16d0*/  FADD.FTZ R208, -R187, R208 ;  /* 0x000000d0bbd07221 */ /* 0x000fe20000010100 */
[----:B------:R-:W-:Y:S01]  /*16e0*/  PRMT R124, R124, 0x7632, R124 ;  /* 0x000076327c7c7816 */ /* 0x000fe2000000007c */
[----:B------:R-:W4:Y:S01]  /*16f0*/  LDG.E.128 R100, desc[UR10][R100.64] ;  /* 0x0000000a64647981 */ /* 0x000f22000c1e1d00 */
[----:B------:R-:W-:Y:S01]  /*1700*/  IMAD.WIDE.U32 R152, R186, 0x10, R214 ;  /* 0x00000010ba987825 */ /* 0x000fe200078e00d6 */
[----:B------:R-:W-:Y:S02]  /*1710*/  SHF.L.U32 R104, R104, 0x10, RZ ;  /* 0x0000001068687819 */ /* 0x000fe400000006ff */
[----:B------:R-:W4:Y:S01]  /*1720*/  LDL.LU R214, [R1+0xc] ;  /* 0x00000c0001d67983 */ /* 0x000f220000300800 */
[----:B------:R-:W-:-:S03]  /*1730*/  FMUL.FTZ R148, R78, R149 ;  /* 0x000000954e947220 */ /* 0x000fc60000410000 */
[----:B------:R-:W-:Y:S01]  /*1740*/  STL [R1+0x20], R219 ;  /* 0x000020db01007387 */ /* 0x000fe20000100800 */
[----:B------:R-:W-:Y:S01]  /*1750*/  FADD.FTZ R227, R205, R227 ;  /* 0x000000e3cde37221 */ /* 0x000fe20000010000 */
[-C--:B------:R-:W-:Y:S01]  /*1760*/  FFMA.FTZ R12, R206, R205.reuse, R12 ;  /* 0x000000cdce0c7223 */ /* 0x080fe2000001000c */
[----:B------:R-:W-:Y:S01]  /*1770*/  FMUL.FTZ R208, R183, R208 ;  /* 0x000000d0b7d07220 */ /* 0x000fe20000410000 */
[----:B------:R-:W-:Y:S01]  /*1780*/  PRMT R105, R120, 0x7632, R105 ;  /* 0x0000763278697816 */ /* 0x000fe20000000069 */
[----:B------:R-:W-:Y:S01]  /*1790*/  FFMA.FTZ R205, R46, R205, R148 ;  /* 0x000000cd2ecd7223 */ /* 0x000fe20000010094 */
[----:B------:R-:W-:Y:S01]  /*17a0*/  SHF.L.U32 R124, R124, 0x10, RZ ;  /* 0x000000107c7c7819 */ /* 0x000fe200000006ff */
[----:B------:R-:W-:Y:S01]  /*17b0*/  FFMA.FTZ R251, R206, R149, R251 ;  /* 0x00000095cefb7223 */ /* 0x000fe200000100fb */
[----:B------:R-:W-:Y:S01]  /*17c0*/  FADD.FTZ R120, -R187, R104 ;  /* 0x00000068bb787221 */ /* 0x000fe20000010100 */
[----:B------:R-:W-:Y:S01]  /*17d0*/  @P0 IMAD.WIDE.U32 R148, R186, 0x10, R150 ;  /* 0x00000010ba940825 */ /* 0x000fe200078e0096 */
[----:B------:R-:W-:Y:S01]  /*17e0*/  SHF.L.U32 R104, R105, 0x10, RZ ;  /* 0x0000001069687819 */ /* 0x000fe200000006ff */
[----:B------:R-:W4:Y:S02]  /*17f0*/  LDG.E.128 R132, desc[UR10][R132.64] ;  /* 0x0000000a84847981 */ /* 0x000f24000c1e1d00 */
[----:B------:R-:W-:-:S04]  /*1800*/  IMAD.WIDE.U32 R136, R182, 0x10, R212 ;  /* 0x00000010b6887825 */ /* 0x000fc800078e00d4 */
[----:B------:R-:W-:Y:S01]  /*1810*/  FMUL.FTZ R120, R183, R120 ;  /* 0x00000078b7787220 */ /* 0x000fe20000410000 */
[----:B--2---:R-:W-:Y:S01]  /*1820*/  FFMA.FTZ R211, R210, R207, R211 ;  /* 0x000000cfd2d37223 */ /* 0x004fe200000100d3 */
[----:B------:R-:W-:-:S04]  /*1830*/  IMAD.WIDE.U32 R150, R186, 0x10, R212 ;  /* 0x00000010ba967825 */ /* 0x000fc800078e00d4 */
[----:B------:R-:W-:Y:S01]  /*1840*/  FADD.FTZ R226, R104, R226 ;  /* 0x000000e268e27221 */ /* 0x000fe20000010000 */
[----:B------:R-:W-:Y:S01]  /*1850*/  PRMT R106, R121, 0x7632, R106 ;  /* 0x00007632796a7816 */ /* 0x000fe2000000006a */
[----:B------:R-:W2:Y:S04]  /*1860*/  LDG.E.128 R136, desc[UR10][R136.64] ;  /* 0x0000000a88887981 */ /* 0x000ea8000c1e1d00 */
[----:B------:R0:W-:Y:S01]  /*1870*/  STL [R1+0x10], R211 ;  /* 0x000010d301007387 */ /* 0x0001e20000100800 */
[----:B------:R-:W-:Y:S02]  /*1880*/  PRMT R107, R107, 0x7632, R107 ;  /* 0x000076326b6b7816 */ /* 0x000fe4000000006b */
[----:B------:R-:W-:Y:S01]  /*1890*/  PRMT R218, R123, 0x7632, R218 ;  /* 0x000076327bda7816 */ /* 0x000fe200000000da */
[----:B------:R1:W5:Y:S01]  /*18a0*/  @P0 LDG.E.128 R116, desc[UR10][R144.64] ;  /* 0x0000000a90740981 */ /* 0x000362000c1e1d00 */
[----:B------:R-:W-:-:S02]  /*18b0*/  PRMT R154, R154, 0x7632, R154 ;  /* 0x000076329a9a7816 */ /* 0x000fc4000000009a */
[----:B------:R-:W-:Y:S01]  /*18c0*/  PRMT R155, R155, 0x7632, R155 ;  /* 0x000076329b9b7816 */ /* 0x000fe2000000009b */
[----:B------:R1:W5:Y:S01]  /*18d0*/  @P0 LDG.E.128 R32, desc[UR10][R148.64] ;  /* 0x0000000a94200981 */ /* 0x000362000c1e1d00 */
[----:B0-----:R-:W-:Y:S01]  /*18e0*/  SHF.L.U32 R211, R127, 0x10, RZ ;  /* 0x000000107fd37819 */ /* 0x001fe200000006ff */
[----:B------:R-:W-:Y:S01]  /*18f0*/  FFMA.FTZ R11, R120, R104, R11 ;  /* 0x00000068780b7223 */ /* 0x000fe2000001000b */
[----:B---3--:R-:W-:-:S03]  /*1900*/  FADD.FTZ R128, R124, R128 ;  /* 0x000000807c807221 */ /* 0x008fc60000010000 */
[-C--:B------:R-:W-:Y:S01]  /*1910*/  FMUL.FTZ R212, R82, R211.reuse ;  /* 0x000000d352d47220 */ /* 0x080fe20000410000 */
[----:B------:R-:W-:Y:S01]  /*1920*/  FADD.FTZ R217, R211, R217 ;  /* 0x000000d9d3d97221 */ /* 0x000fe20000010000 */
[----:B----4-:R-:W-:Y:S01]  /*1930*/  FFMA.FTZ R216, R208, R211, R216 ;  /* 0x000000d3d0d87223 */ /* 0x010fe200000100d8 */
[-C--:B------:R-:W-:Y:S01]  /*1940*/  FMUL.FTZ R211, R77, R124.reuse ;  /* 0x0000007c4dd37220 */ /* 0x080fe20000410000 */
[----:B------:R-:W-:Y:S01]  /*1950*/  PRMT R105, R105, 0x7632, R105 ;  /* 0x0000763269697816 */ /* 0x000fe20000000069 */
[----:B------:R-:W-:Y:S01]  /*1960*/  FFMA.FTZ R250, R120, R124, R250 ;  /* 0x0000007c78fa7223 */ /* 0x000fe200000100fa */
[----:B------:R-:W-:Y:S01]  /*1970*/  STL [R1+0x28], R217 ;  /* 0x000028d901007387 */ /* 0x000fe20000100800 */
[----:B------:R-:W-:-:S03]  /*1980*/  FFMA.FTZ R104, R45, R104, R211 ;  /* 0x000000682d687223 */ /* 0x000fc600000100d3 */
[----:B------:R-:W-:Y:S04]  /*1990*/  STL [R1+0x18], R216 ;  /* 0x000018d801007387 */ /* 0x000fe80000100800 */
[----:B------:R-:W3:Y:S04]  /*19a0*/  LDL.LU R211, [R1+0x24] ;  /* 0x0000240001d37983 */ /* 0x000ee80000300800 */
[----:B------:R0:W-:Y:S01]  /*19b0*/  STL [R1+0x4], R128 ;  /* 0x0000048001007387 */ /* 0x0001e20000100800 */
[----:B------:R-:W-:Y:S02]  /*19c0*/  SHF.L.U32 R207, R123, 0x10, RZ ;  /* 0x000000107bcf7819 */ /* 0x000fe400000006ff */
[----:B------:R-:W-:Y:S01]  /*19d0*/  SHF.L.U32 R107, R107, 0x10, RZ ;  /* 0x000000106b6b7819 */ /* 0x000fe200000006ff */
[----:B------:R-:W4:Y:S01]  /*19e0*/  LDG.E.128 R144, desc[UR10][R146.64] ;  /* 0x0000000a92907981 */ /* 0x000f22000c1e1d00 */
[----:B------:R-:W-:-:S02]  /*19f0*/  PRMT R213, R122, 0x7632, R213 ;  /* 0x000076327ad57816 */ /* 0x000fc400000000d5 */
[----:B------:R-:W-:Y:S01]  /*1a00*/  SHF.L.U32 R218, R218, 0x10, RZ ;  /* 0x00000010dada7819 */ /* 0x000fe200000006ff */
[----:B------:R-:W4:Y:S04]  /*1a10*/  LDG.E.128 R148, desc[UR10][R150.64] ;  /* 0x0000000a96947981 */ /* 0x000f28000c1e1d00 */
[----:B0-----:R-:W2:Y:S01]  /*1a20*/  LDL.LU R128, [R1+0x14] ;  /* 0x0000140001807983 */ /* 0x001ea20000300800 */
[----:B------:R-:W-:Y:S02]  /*1a30*/  SHF.L.U32 R105, R105, 0x10, RZ ;  /* 0x0000001069697819 */ /* 0x000fe400000006ff */
[----:B------:R-:W-:Y:S01]  /*1a40*/  PRMT R124, R125, 0x7632, R124 ;  /* 0x000076327d7c7816 */ /* 0x000fe2000000007c */
[----:B------:R-:W4:Y:S02]  /*1a50*/  LDL.LU R217, [R1+0x2c] ;  /* 0x00002c0001d97983 */ /* 0x000f240000300800 */
[----:B------:R-:W-:Y:S01]  /*1a60*/  FADD.FTZ R121, -R187, R105 ;  /* 0x00000069bb797221 */ /* 0x000fe20000010100 */
[----:B------:R-:W-:Y:S01]  /*1a70*/  SHF.L.U32 R124, R124, 0x10, RZ ;  /* 0x000000107c7c7819 */ /* 0x000fe200000006ff */
[----:B------:R-:W4:Y:S02]  /*1a80*/  LDL.LU R216, [R1+0x1c] ;  /* 0x00001c0001d87983 */ /* 0x000f240000300800 */
[----:B------:R-:W-:-:S02]  /*1a90*/  FMUL.FTZ R121, R183, R121 ;  /* 0x00000079b7797220 */ /* 0x000fc40000410000 */
[-C--:B------:R-:W-:Y:S01]  /*1aa0*/  FMUL.FTZ R125, R79, R124.reuse ;  /* 0x0000007c4f7d7220 */ /* 0x080fe20000410000 */
[----:B------:R-:W-:Y:S01]  /*1ab0*/  SHF.L.U32 R105, R106, 0x10, RZ ;  /* 0x000000106a697819 */ /* 0x000fe200000006ff */
[----:B------:R-:W-:Y:S01]  /*1ac0*/  FFMA.FTZ R252, R121, R124, R252 ;  /* 0x0000007c79fc7223 */ /* 0x000fe200000100fc */
[----:B------:R-:W-:Y:S01]  /*1ad0*/  FADD.FTZ R247, R207, R247 ;  /* 0x000000f7cff77221 */ /* 0x000fe20000010000 */
[-C--:B------:R-:W-:Y:S01]  /*1ae0*/  FFMA.FTZ R16, R208, R207.reuse, R16 ;  /* 0x000000cfd0107223 */ /* 0x080fe20000010010 */
[----:B------:R-:W4:Y:S01]  /*1af0*/  LDL.LU R215, [R1+0x38] ;  /* 0x0000380001d77983 */ /* 0x000f220000300800 */
[----:B------:R-:W-:Y:S01]  /*1b00*/  FFMA.FTZ R207, R50, R207, R212 ;  /* 0x000000cf32cf7223 */ /* 0x000fe200000100d4 */
[----:B------:R-:W-:Y:S01]  /*1b10*/  FADD.FTZ R228, R105, R228 ;  /* 0x000000e469e47221 */ /* 0x000fe20000010000 */
[-C--:B------:R-:W-:Y:S01]  /*1b20*/  FFMA.FTZ R13, R121, R105.reuse, R13 ;  /* 0x00000069790d7223 */ /* 0x080fe2000001000d */
[----:B------:R-:W-:Y:S01]  /*1b30*/  FFMA.FTZ R105, R47, R105, R125 ;  /* 0x000000692f697223 */ /* 0x000fe2000001007d */
[----:B------:R-:W-:Y:S01]  /*1b40*/  FADD.FTZ R214, R124, R214 ;  /* 0x000000d67cd67221 */ /* 0x000fe20000010000 */
[----:B------:R-:W-:-:S02]  /*1b50*/  PRMT R124, R106, 0x7632, R124 ;  /* 0x000076326a7c7816 */ /* 0x000fc4000000007c */
[----:B------:R-:W-:Y:S02]  /*1b60*/  PRMT R106, R126, 0x7632, R106 ;  /* 0x000076327e6a7816 */ /* 0x000fe4000000006a */
[----:B------:R-:W-:Y:S01]  /*1b70*/  SHF.L.U32 R124, R124, 0x10, RZ ;  /* 0x000000107c7c7819 */ /* 0x000fe200000006ff */
[----:B------:R0:W-:Y:S01]  /*1b80*/  STL [R1+0xc], R214 ;  /* 0x00000cd601007387 */ /* 0x0001e20000100800 */
[----:B------:R-:W-:-:S03]  /*1b90*/  SHF.L.U32 R106, R106, 0x10, RZ ;  /* 0x000000106a6a7819 */ /* 0x000fc600000006ff */
[----:B------:R-:W4:Y:S01]  /*1ba0*/  LDL.LU R212, [R1+0x54] ;  /* 0x0000540001d47983 */ /* 0x000f220000300800 */
[----:B------:R-:W-:-:S03]  /*1bb0*/  FADD.FTZ R124, -R187, R124 ;  /* 0x0000007cbb7c7221 */ /* 0x000fc60000010100 */
[----:B------:R-:W4:Y:S01]  /*1bc0*/  LDL.LU R125, [R1+0x48] ;  /* 0x00004800017d7983 */ /* 0x000f220000300800 */
[----:B0-----:R-:W-:Y:S01]  /*1bd0*/  FMUL.FTZ R214, R183, R124 ;  /* 0x0000007cb7d67220 */ /* 0x001fe20000410000 */
[----:B---3--:R-:W-:-:S05]  /*1be0*/  FADD.FTZ R211, R106, R211 ;  /* 0x000000d36ad37221 */ /* 0x008fca0000010000 */
[----:B------:R0:W-:Y:S04]  /*1bf0*/  STL [R1+0x24], R211 ;  /* 0x000024d301007387 */ /* 0x0001e80000100800 */
[----:B0-----:R-:W3:Y:S01]  /*1c00*/  LDL.LU R211, [R1+0x40] ;  /* 0x0000400001d37983 */ /* 0x001ee20000300800 */
[----:B--2---:R-:W-:-:S05]  /*1c10*/  FFMA.FTZ R128, R214, R106, R128 ;  /* 0x0000006ad6807223 */ /* 0x004fca0000010080 */
[----:B------:R0:W-:Y:S04]  /*1c20*/  STL [R1+0x14], R128 ;  /* 0x0000148001007387 */ /* 0x0001e80000100800 */
[----:B0-----:R-:W2:Y:S01]  /*1c30*/  LDL.LU R128, [R1+0x30] ;  /* 0x0000300001807983 */ /* 0x001ea20000300800 */
[----:B------:R-:W-:Y:S01]  /*1c40*/  FMUL.FTZ R122, R81, R106 ;  /* 0x0000006a517a7220 */ /* 0x000fe20000410000 */
[----:B------:R-:W-:Y:S01]  /*1c50*/  PRMT R106, R127, 0x7632, R106 ;  /* 0x000076327f6a7816 */ /* 0x000fe2000000006a */
[----:B------:R-:W-:-:S03]  /*1c60*/  FADD.FTZ R107, -R187, R107 ;  /* 0x0000006bbb6b7221 */ /* 0x000fc60000010100 */
[----:B------:R-:W-:Y:S01]  /*1c70*/  SHF.L.U32 R106, R106, 0x10, RZ ;  /* 0x000000106a6a7819 */ /* 0x000fe200000006ff */
[----:B------:R-:W-:Y:S01]  /*1c80*/  FMUL.FTZ R219, R183, R107 ;  /* 0x0000006bb7db7220 */ /* 0x000fe20000410000 */
[----:B------:R-:W-:-:S03]  /*1c90*/  SHF.L.U32 R213, R213, 0x10, RZ ;  /* 0x00000010d5d57819 */ /* 0x000fc600000006ff */
[-C--:B------:R-:W-:Y:S01]  /*1ca0*/  FMUL.FTZ R107, R83, R106.reuse ;  /* 0x0000006a536b7220 */ /* 0x080fe20000410000 */
[----:B----4-:R-:W-:Y:S01]  /*1cb0*/  FADD.FTZ R217, R106, R217 ;  /* 0x000000d96ad97221 */ /* 0x010fe20000010000 */
[----:B------:R-:W-:Y:S01]  /*1cc0*/  FFMA.FTZ R216, R219, R106, R216 ;  /* 0x0000006adbd87223 */ /* 0x000fe200000100d8 */
[----:B------:R-:W-:Y:S01]  /*1cd0*/  SHF.L.U32 R106, R100, 0x10, RZ ;  /* 0x00000010646a7819 */ /* 0x000fe200000006ff */
[----:B------:R-:W-:Y:S01]  /*1ce0*/  FADD.FTZ R246, R213, R246 ;  /* 0x000000f6d5f67221 */ /* 0x000fe20000010000 */
[-C--:B------:R-:W-:Y:S01]  /*1cf0*/  FFMA.FTZ R15, R214, R213.reuse, R15 ;  /* 0x000000d5d60f7223 */ /* 0x080fe2000001000f */
[----:B------:R-:W-:Y:S02]  /*1d00*/  FFMA.FTZ R213, R49, R213, R122 ;  /* 0x000000d531d57223 */ /* 0x000fe4000001007a */
[----:B------:R-:W-:Y:S01]  /*1d10*/  FADD.FTZ R106, -R187, R106 ;  /* 0x0000006abb6a7221 */ /* 0x000fe20000010100 */
[----:B------:R-:W-:-:S03]  /*1d20*/  SHF.L.U32 R122, R136, 0x10, RZ ;  /* 0x00000010887a7819 */ /* 0x000fc600000006ff */
[----:B------:R-:W-:Y:S01]  /*1d30*/  FMUL.FTZ R106, R183, R106 ;  /* 0x0000006ab76a7220 */ /* 0x000fe20000410000 */
[----:B------:R-:W-:Y:S01]  /*1d40*/  FADD.FTZ R248, R218, R248 ;  /* 0x000000f8daf87221 */ /* 0x000fe20000010000 */
[----:B------:R-:W-:Y:S01]  /*1d50*/  FFMA.FTZ R17, R219, R218, R17 ;  /* 0x000000dadb117223 */ /* 0x000fe20000010011 */
[----:B------:R-:W-:Y:S01]  /*1d60*/  FMUL.FTZ R123, R84, R122 ;  /* 0x0000007a547b7220 */ /* 0x000fe20000410000 */
[----:B------:R-:W-:Y:S01]  /*1d70*/  FFMA.FTZ R218, R51, R218, R107 ;  /* 0x000000da33da7223 */ /* 0x000fe2000001006b */
[----:B------:R-:W-:Y:S01]  /*1d80*/  SHF.L.U32 R107, R132, 0x10, RZ ;  /* 0x00000010846b7819 */ /* 0x000fe200000006ff */
[----:B------:R-:W-:Y:S01]  /*1d90*/  FADD.FTZ R212, R122, R212 ;  /* 0x000000d47ad47221 */ /* 0x000fe20000010000 */
[C---:B------:R-:W-:Y:S01]  /*1da0*/  FFMA.FTZ R125, R106.reuse, R122, R125 ;  /* 0x0000007a6a7d7223 */ /* 0x040fe2000001007d */
[----:B------:R-:W-:Y:S01]  /*1db0*/  SHF.L.U32 R122, R101, 0x10, RZ ;  /* 0x00000010657a7819 */ /* 0x000fe200000006ff */
[----:B------:R-:W-:Y:S01]  /*1dc0*/  STL [R1+0x2c], R217 ;  /* 0x00002cd901007387 */ /* 0x000fe20000100800 */
[----:B------:R-:W-:Y:S01]  /*1dd0*/  FADD.FTZ R215, R107, R215 ;  /* 0x000000d76bd77221 */ /* 0x000fe20000010000 */
[----:B------:R-:W-:-:S02]  /*1de0*/  FFMA.FTZ R18, R106, R107, R18 ;  /* 0x0000006b6a127223 */ /* 0x000fc40000010012 */
[----:B------:R-:W-:Y:S01]  /*1df0*/  STL [R1+0x1c], R216 ;  /* 0x00001cd801007387 */ /* 0x000fe20000100800 */
[----:B------:R-:W-:Y:S01]  /*1e00*/  FADD.FTZ R122, -R187, R122 ;  /* 0x0000007abb7a7221 */ /* 0x000fe20000010100 */
[----:B------:R-:W-:Y:S02]  /*1e10*/  FFMA.FTZ R107, R52, R107, R123 ;  /* 0x0000006b346b7223 */ /* 0x000fe4000001007b */
[----:B------:R-:W4:Y:S01]  /*1e20*/  LDL.LU R127, [R1+0x5c] ;  /* 0x00005c00017f7983 */ /* 0x000f220000300800 */
[----:B------:R-:W-:Y:S01]  /*1e30*/  SHF.L.U32 R123, R133, 0x10, RZ ;  /* 0x00000010857b7819 */ /* 0x000fe200000006ff */
[----:B------:R-:W-:Y:S02]  /*1e40*/  FMUL.FTZ R122, R183, R122 ;  /* 0x0000007ab77a7220 */ /* 0x000fe40000410000 */
[----:B------:R-:W4:Y:S04]  /*1e50*/  LDL.LU R126, [R1+0x50] ;  /* 0x00005000017e7983 */ /* 0x000f280000300800 */
[----:B------:R-:W-:Y:S04]  /*1e60*/  STL [R1+0x38], R215 ;  /* 0x000038d701007387 */ /* 0x000fe80000100800 */
[----:B------:R-:W-:Y:S04]  /*1e70*/  STL [R1+0x54], R212 ;  /* 0x000054d401007387 */ /* 0x000fe80000100800 */
[----:B------:R-:W-:Y:S01]  /*1e80*/  STL [R1+0x48], R125 ;  /* 0x0000487d01007387 */ /* 0x000fe20000100800 */
[----:B---3--:R-:W-:Y:S01]  /*1e90*/  FADD.FTZ R211, R123, R211 ;  /* 0x000000d37bd37221 */ /* 0x008fe20000010000 */
[----:B--2---:R-:W-:-:S05]  /*1ea0*/  FFMA.FTZ R128, R122, R123, R128 ;  /* 0x0000007b7a807223 */ /* 0x004fca0000010080 */
[----:B------:R0:W-:Y:S04]  /*1eb0*/  STL [R1+0x30], R128 ;  /* 0x0000308001007387 */ /* 0x0001e80000100800 */
[----:B0-----:R-:W2:Y:S04]  /*1ec0*/  LDL.LU R128, [R1+0x74] ;  /* 0x0000740001807983 */ /* 0x001ea80000300800 */
[----:B------:R0:W-:Y:S04]  /*1ed0*/  STL [R1+0x40], R211 ;  /* 0x000040d301007387 */ /* 0x0001e80000100800 */
[----:B------:R-:W3:Y:S04]  /*1ee0*/  LDL.LU R215, [R1+0x68] ;  /* 0x0000680001d77983 */ /* 0x000ee80000300800 */
[----:B------:R-:W3:Y:S04]  /*1ef0*/  LDL.LU R212, [R1+0x88] ;  /* 0x0000880001d47983 */ /* 0x000ee80000300800 */
[----:B0-----:R-:W3:Y:S04]  /*1f00*/  LDL.LU R211, [R1+0x80] ;  /* 0x0000800001d37983 */ /* 0x001ee80000300800 */
[----:B------:R-:W3:Y:S04]  /*1f10*/  LDL.LU R221, [R1+0x7c] ;  /* 0x00007c0001dd7983 */ /* 0x000ee80000300800 */
[----:B------:R-:W3:Y:S01]  /*1f20*/  LDL.LU R220, [R1+0x70] ;  /* 0x0000700001dc7983 */ /* 0x000ee20000300800 */
[----:B------:R-:W-:-:S05]  /*1f30*/  SHF.L.U32 R124, R137, 0x10, RZ ;  /* 0x00000010897c7819 */ /* 0x000fca00000006ff */
[-C--:B------:R-:W-:Y:S01]  /*1f40*/  FMUL.FTZ R125, R86, R124.reuse ;  /* 0x0000007c567d7220 */ /* 0x080fe20000410000 */
[----:B----4-:R-:W-:Y:S01]  /*1f50*/  FADD.FTZ R127, R124, R127 ;  /* 0x0000007f7c7f7221 */ /* 0x010fe20000010000 */
[----:B------:R-:W-:Y:S01]  /*1f60*/  FFMA.FTZ R126, R122, R124, R126 ;  /* 0x0000007c7a7e7223 */ /* 0x000fe2000001007e */
[----:B------:R-:W-:Y:S01]  /*1f70*/  SHF.L.U32 R124, R102, 0x10, RZ ;  /* 0x00000010667c7819 */ /* 0x000fe200000006ff */
[----:B------:R-:W-:Y:S01]  /*1f80*/  FFMA.FTZ R123, R54, R123, R125 ;  /* 0x0000007b367b7223 */ /* 0x000fe2000001007d */
[----:B------:R-:W-:Y:S01]  /*1f90*/  SHF.L.U32 R125, R134, 0x10, RZ ;  /* 0x00000010867d7819 */ /* 0x000fe200000006ff */
[----:B------:R-:W-:Y:S02]  /*1fa0*/  STL [R1+0x5c], R127 ;  /* 0x00005c7f01007387 */ /* 0x000fe40000100800 */
[----:B------:R-:W-:Y:S02]  /*1fb0*/  FADD.FTZ R124, -R187, R124 ;  /* 0x0000007cbb7c7221 */ /* 0x000fe40000010100 */
[----:B------:R-:W4:Y:S02]  /*1fc0*/  LDL.LU R217, [R1+0x94] ;  /* 0x0000940001d97983 */ /* 0x000f240000300800 */
[----:B------:R-:W-:-:S02]  /*1fd0*/  FMUL.FTZ R124, R183, R124 ;  /* 0x0000007cb77c7220 */ /* 0x000fc40000410000 */
[----:B------:R0:W-:Y:S04]  /*1fe0*/  STL [R1+0x50], R126 ;  /* 0x0000507e01007387 */ /* 0x0001e80000100800 */
[----:B------:R-:W4:Y:S01]  /*1ff0*/  LDL.LU R216, [R1+0x90] ;  /* 0x0000900001d87983 */ /* 0x000f220000300800 */
[----:B0-----:R-:W-:Y:S01]  /*2000*/  SHF.L.U32 R126, R138, 0x10, RZ ;  /* 0x000000108a7e7819 */ /* 0x001fe200000006ff */
[----:B--2---:R-:W-:-:S05]  /*2010*/  FADD.FTZ R128, R125, R128 ;  /* 0x000000807d807221 */ /* 0x004fca0000010000 */
[----:B------:R0:W-:Y:S01]  /*2020*/  STL [R1+0x74], R128 ;  /* 0x0000748001007387 */ /* 0x0001e20000100800 */
[----:B---3--:R-:W-:-:S03]  /*2030*/  FFMA.FTZ R215, R124, R125, R215 ;  /* 0x0000007d7cd77223 */ /* 0x008fc600000100d7 */
[----:B0-----:R0:W5:Y:S01]  /*2040*/  LDL.LU R128, [R1+0xa8] ;  /* 0x0000a80001807983 */ /* 0x0011620000300800 */
[----:B------:R-:W-:-:S03]  /*2050*/  FFMA.FTZ R211, R124, R126, R211 ;  /* 0x0000007e7cd37223 */ /* 0x000fc600000100d3 */
[----:B------:R2:W-:Y:S01]  /*2060*/  STL [R1+0x68], R215 ;  /* 0x000068d701007387 */ /* 0x0005e20000100800 */
[----:B------:R-:W-:-:S03]  /*2070*/  FADD.FTZ R212, R126, R212 ;  /* 0x000000d47ed47221 */ /* 0x000fc60000010000 */
[----:B--2---:R-:W2:Y:S04]  /*2080*/  LDL.LU R215, [R1+0x3c] ;  /* 0x00003c0001d77983 */ /* 0x004ea80000300800 */
[----:B------:R3:W-:Y:S04]  /*2090*/  STL [R1+0x80], R211 ;  /* 0x000080d301007387 */ /* 0x0007e80000100800 */
[----:B------:R1:W-:Y:S01]  /*20a0*/  STL [R1+0x88], R212 ;  /* 0x000088d401007387 */ /* 0x0003e20000100800 */
[----:B---3--:R-:W-:-:S05]  /*20b0*/  SHF.L.U32 R211, R103, 0x10, RZ ;  /* 0x0000001067d37819 */ /* 0x008fca00000006ff */
[----:B------:R-:W-:Y:S01]  /*20c0*/  FADD.FTZ R211, -R187, R211 ;  /* 0x000000d3bbd37221 */ /* 0x000fe20000010100 */
[----:B-1----:R-:W-:-:S03]  /*20d0*/  SHF.L.U32 R212, R135, 0x10, RZ ;  /* 0x0000001087d47819 */ /* 0x002fc600000006ff */
[----:B------:R-:W-:Y:S02]  /*20e0*/  FMUL.FTZ R211, R183, R211 ;  /* 0x000000d3b7d37220 */ /* 0x000fe40000410000 */
[----:B------:R-:W-:Y:S02]  /*20f0*/  FADD.FTZ R221, R212, R221 ;  /* 0x000000ddd4dd7221 */ /* 0x000fe40000010000 */
[----:B------:R-:W-:-:S03]  /*2100*/  FFMA.FTZ R220, R211, R212, R220 ;  /* 0x000000d4d3dc7223 */ /* 0x000fc600000100dc */
[----:B------:R1:W-:Y:S04]  /*2110*/  STL [R1+0x7c], R221 ;  /* 0x00007cdd01007387 */ /* 0x0003e80000100800 */
[----:B------:R3:W-:Y:S04]  /*2120*/  STL [R1+0x70], R220 ;  /* 0x000070dc01007387 */ /* 0x0007e80000100800 */
[----:B-1----:R-:W2:Y:S04]  /*2130*/  LDL.LU R221, [R1+0x58] ;  /* 0x0000580001dd7983 */ /* 0x002ea80000300800 */
[----:B---3--:R-:W3:Y:S01]  /*2140*/  LDL.LU R220, [R1+0x4c] ;  /* 0x00004c0001dc7983 */ /* 0x008ee20000300800 */
[----:B------:R-:W-:Y:S01]  /*2150*/  FMUL.FTZ R127, R88, R126 ;  /* 0x0000007e587f7220 */ /* 0x000fe20000410000 */
[----:B------:R-:W-:-:S02]  /*2160*/  SHF.L.U32 R126, R139, 0x10, RZ ;  /* 0x000000108b7e7819 */ /* 0x000fc400000006ff */
[----:B------:R-:W-:-:S03]  /*2170*/  PRMT R132, R132, 0x7632, R132 ;  /* 0x0000763284847816 */ /* 0x000fc60000000084 */
[----:B----4-:R-:W-:Y:S01]  /*2180*/  FADD.FTZ R217, R126, R217 ;  /* 0x000000d97ed97221 */ /* 0x010fe20000010000 */
[-C--:B------:R-:W-:Y:S01]  /*2190*/  FFMA.FTZ R216, R211, R126.reuse, R216 ;  /* 0x0000007ed3d87223 */ /* 0x080fe200000100d8 */
[----:B------:R-:W-:Y:S01]  /*21a0*/  FFMA.FTZ R125, R56, R125, R127 ;  /* 0x0000007d387d7223 */ /* 0x000fe2000001007f */
[----:B------:R-:W-:Y:S01]  /*21b0*/  FMUL.FTZ R127, R90, R126 ;  /* 0x0000007e5a7f7220 */ /* 0x000fe20000410000 */
[----:B------:R-:W-:Y:S01]  /*21c0*/  PRMT R126, R100, 0x7632, R126 ;  /* 0x00007632647e7816 */ /* 0x000fe2000000007e */
[----:B------:R1:W-:Y:S01]  /*21d0*/  STL [R1+0x94], R217 ;  /* 0x000094d901007387 */ /* 0x0003e20000100800 */
[----:B------:R-:W-:-:S03]  /*21e0*/  SHF.L.U32 R132, R132, 0x10, RZ ;  /* 0x0000001084847819 */ /* 0x000fc600000006ff */
[----:B------:R4:W-:Y:S01]  /*21f0*/  STL [R1+0x90], R216 ;  /* 0x000090d801007387 */ /* 0x0009e20000100800 */
[----:B------:R-:W-:-:S03]  /*2200*/  SHF.L.U32 R126, R126, 0x10, RZ ;  /* 0x000000107e7e7819 */ /* 0x000fc600000006ff */
[----:B-1----:R-:W3:Y:S04]  /*2210*/  LDL.LU R217, [R1+0x44] ;  /* 0x0000440001d97983 */ /* 0x002ee80000300800 */
[----:B----4-:R-:W4:Y:S01]  /*2220*/  LDL.LU R216, [R1+0x34] ;  /* 0x0000340001d87983 */ /* 0x010f220000300800 */
[----:B------:R-:W-:Y:S01]  /*2230*/  PRMT R100, R136, 0x7632, R100 ;  /* 0x0000763288647816 */ /* 0x000fe20000000064 */
[----:B------:R-:W-:-:S03]  /*2240*/  FADD.FTZ R126, -R187, R126 ;  /* 0x0000007ebb7e7221 */ /* 0x000fc60000010100 */
[----:B------:R-:W-:Y:S01]  /*2250*/  SHF.L.U32 R100, R100, 0x10, RZ ;  /* 0x0000001064647819 */ /* 0x000fe200000006ff */
[----:B------:R-:W-:Y:S01]  /*2260*/  FMUL.FTZ R136, R183, R126 ;  /* 0x0000007eb7887220 */ /* 0x000fe20000410000 */
[----:B------:R-:W-:-:S03]  /*2270*/  FFMA.FTZ R212, R58, R212, R127 ;  /* 0x000000d43ad47223 */ /* 0x000fc6000001007f */
[----:B------:R-:W-:Y:S01]  /*2280*/  FMUL.FTZ R126, R85, R100 ;  /* 0x00000064557e7220 */ /* 0x000fe20000410000 */
[----:B------:R-:W-:Y:S01]  /*2290*/  FFMA.FTZ R19, R136, R132, R19 ;  /* 0x0000008488137223 */ /* 0x000fe20000010013 */
[----:B--2---:R-:W-:-:S05]  /*22a0*/  FADD.FTZ R215, R132, R215 ;  /* 0x000000d784d77221 */ /* 0x004fca0000010000 */
[----:B------:R1:W-:Y:S04]  /*22b0*/  STL [R1+0x3c], R215 ;  /* 0x00003cd701007387 */ /* 0x0003e80000100800 */
[----:B-1----:R-:W2:Y:S01]  /*22c0*/  LDL.LU R215, [R1+0x64] ;  /* 0x0000640001d77983 */ /* 0x002ea20000300800 */
[----:B------:R-:W-:-:S03]  /*22d0*/  FFMA.FTZ R132, R53, R132, R126 ;  /* 0x0000008435847223 */ /* 0x000fc6000001007e */
[----:B------:R-:W2:Y:S01]  /*22e0*/  LDL.LU R127, [R1+0x60] ;  /* 0x00006000017f7983 */ /* 0x000ea20000300800 */
[----:B------:R-:W-:Y:S01]  /*22f0*/  FADD.FTZ R221, R100, R221 ;  /* 0x000000dd64dd7221 */ /* 0x000fe20000010000 */
[----:B---3--:R-:W-:-:S04]  /*2300*/  FFMA.FTZ R220, R136, R100, R220 ;  /* 0x0000006488dc7223 */ /* 0x008fc800000100dc */
[----:B------:R1:W-:Y:S04]  /*2310*/  STL [R1+0x58], R221 ;  /* 0x000058dd01007387 */ /* 0x0003e80000100800 */
[----:B------:R3:W-:Y:S04]  /*2320*/  STL [R1+0x4c], R220 ;  /* 0x00004cdc01007387 */ /* 0x0007e80000100800 */
[----:B------:R-:W2:Y:S01]  /*2330*/  LDL.LU R126, [R1+0x78] ;  /* 0x00007800017e7983 */ /* 0x000ea20000300800 */
[----:B------:R-:W-:-:S04]  /*2340*/  PRMT R101, R101, 0x7632, R101 ;  /* 0x0000763265657816 */ /* 0x000fc80000000065 */
[----:B------:R-:W-:Y:S02]  /*2350*/  SHF.L.U32 R101, R101, 0x10, RZ ;  /* 0x0000001065657819 */ /* 0x000fe400000006ff */
[----:B------:R-:W-:-:S03]  /*2360*/  PRMT R133, R133, 0x7632, R133 ;  /* 0x0000763285857816 */ /* 0x000fc60000000085 */
[----:B------:R-:W-:Y:S01]  /*2370*/  FADD.FTZ R101, -R187, R101 ;  /* 0x00000065bb657221 */ /* 0x000fe20000010100 */
[----:B------:R-:W-:Y:S02]  /*2380*/  SHF.L.U32 R133, R133, 0x10, RZ ;  /* 0x0000001085857819 */ /* 0x000fe400000006ff */
[----:B------:R-:W-:Y:S01]  /*2390*/  PRMT R100, R137, 0x7632, R100 ;  /* 0x0000763289647816 */ /* 0x000fe20000000064 */
[----:B------:R-:W-:Y:S02]  /*23a0*/  FMUL.FTZ R137, R183, R101 ;  /* 0x00000065b7897220 */ /* 0x000fe40000410000 */
[----:B------:R-:W-:Y:S02]  /*23b0*/  FADD.FTZ R217, R133, R217 ;  /* 0x000000d985d97221 */ /* 0x000fe40000010000 */
[----:B----4-:R-:W-:Y:S01]  /*23c0*/  FFMA.FTZ R216, R137, R133, R216 ;  /* 0x0000008589d87223 */ /* 0x010fe200000100d8 */
[----:B------:R-:W-:Y:S02]  /*23d0*/  SHF.L.U32 R100, R100, 0x10, RZ ;  /* 0x0000001064647819 */ /* 0x000fe400000006ff */
[----:B------:R4:W-:Y:S04]  /*23e0*/  STL [R1+0x44], R217 ;  /* 0x000044d901007387 */ /* 0x0009e80000100800 */
[----:B------:R0:W-:Y:S04]  /*23f0*/  STL [R1+0x34], R216 ;  /* 0x000034d801007387 */ /* 0x0001e80000100800 */
[----:B-1----:R-:W4:Y:S01]  /*2400*/  LDL.LU R221, [R1+0x6c] ;  /* 0x00006c0001dd7983 */ /* 0x002f220000300800 */
[----:B------:R-:W-:-:S03]  /*2410*/  PRMT R134, R134, 0x7632, R134 ;  /* 0x0000763286867816 */ /* 0x000fc60000000086 */
[----:B---3--:R-:W3:Y:S01]  /*2420*/  LDL.LU R220, [R1+0x8c] ;  /* 0x00008c0001dc7983 */ /* 0x008ee20000300800 */
[----:B------:R-:W-:Y:S02]  /*2430*/  SHF.L.U32 R134, R134, 0x10, RZ ;  /* 0x0000001086867819 */ /* 0x000fe400000006ff */
[----:B------:R-:W-:Y:S02]  /*2440*/  SHF.L.U32 R154, R154, 0x10, RZ ;  /* 0x000000109a9a7819 */ /* 0x000fe400000006ff */
[----:B------:R-:W-:-:S03]  /*2450*/  SHF.L.U32 R155, R155, 0x10, RZ ;  /* 0x000000109b9b7819 */ /* 0x000fc600000006ff */
[----:B------:R-:W-:Y:S01]  /*2460*/  FADD.FTZ R222, R154, R222 ;  /* 0x000000de9ade7221 */ /* 0x000fe20000010000 */
[-C--:B------:R-:W-:Y:S01]  /*2470*/  FFMA.FTZ R7, R198, R154.reuse, R7 ;  /* 0x0000009ac6077223 */ /* 0x080fe20000010007 */
[----:B------:R-:W-:Y:S01]  /*2480*/  FFMA.FTZ R197, R41, R154, R197 ;  /* 0x0000009a29c57223 */ /* 0x000fe200000100c5 */
[----:B------:R-:W-:Y:S01]  /*2490*/  FADD.FTZ R224, R155, R224 ;  /* 0x000000e09be07221 */ /* 0x000fe20000010000 */
[-C--:B------:R-:W-:Y:S01]  /*24a0*/  FFMA.FTZ R9, R204, R155.reuse, R9 ;  /* 0x0000009bcc097223 */ /* 0x080fe20000010009 */
[----:B------:R-:W-:Y:S02]  /*24b0*/  FFMA.FTZ R203, R43, R155, R203 ;  /* 0x0000009b2bcb7223 */ /* 0x000fe400000100cb */
[----:B------:R-:W3:Y:S01]  /*24c0*/  LDG.E.128 R152, desc[UR10][R152.64] ;  /* 0x0000000a98987981 */ /* 0x000ee2000c1e1d00 */
[----:B--2---:R-:W-:-:S05]  /*24d0*/  FADD.FTZ R215, R100, R215 ;  /* 0x000000d764d77221 */ /* 0x004fca0000010000 */
[----:B------:R1:W-:Y:S01]  /*24e0*/  STL [R1+0x64], R215 ;  /* 0x000064d701007387 */ /* 0x0003e20000100800 */
[----:B------:R-:W-:-:S03]  /*24f0*/  FFMA.FTZ R127, R137, R100, R127 ;  /* 0x00000064897f7223 */ /* 0x000fc6000001007f */
[----:B----4-:R-:W2:Y:S04]  /*2500*/  LDL.LU R217, [R1+0x84] ;  /* 0x0000840001d97983 */ /* 0x010ea80000300800 */
[----:B------:R4:W-:Y:S04]  /*2510*/  STL [R1+0x60], R127 ;  /* 0x0000607f01007387 */ /* 0x0009e80000100800 */
[----:B0-----:R-:W2:Y:S04]  /*2520*/  LDL.LU R216, [R1+0x9c] ;  /* 0x00009c0001d87983 */ /* 0x001ea80000300800 */
[----:B-1----:R-:W2:Y:S04]  /*2530*/  LDL.LU R215, [R1+0x98] ;  /* 0x0000980001d77983 */ /* 0x002ea80000300800 */
[----:B----4-:R-:W4:Y:S01]  /*2540*/  LDL.LU R127, [R1+0xa4] ;  /* 0x0000a400017f7983 */ /* 0x010f220000300800 */
[----:B------:R-:W-:-:S05]  /*2550*/  FADD.FTZ R126, R134, R126 ;  /* 0x0000007e867e7221 */ /* 0x000fca0000010000 */
[----:B------:R0:W-:Y:S04]  /*2560*/  STL [R1+0x78], R126 ;  /* 0x0000787e01007387 */ /* 0x0001e80000100800 */
[----:B0-----:R-:W4:Y:S01]  /*2570*/  LDL.LU R126, [R1+0xa0] ;  /* 0x0000a000017e7983 */ /* 0x001f220000300800 */
[----:B------:R-:W-:-:S04]  /*2580*/  FMUL.FTZ R101, R87, R100 ;  /* 0x0000006457657220 */ /* 0x000fc80000410000 */
        /* <DEDUP_REMOVED lines=9> */
[--C-:B------:R-:W-:Y:S01]  /*2620*/  FFMA.FTZ R134, R57, R134, R101.reuse ;  /* 0x0000008639867223 */ /* 0x100fe20000010065 */
[----:B------:R-:W-:-:S04]  /*2630*/  PRMT R101, R103, 0x7632, R101 ;  /* 0x0000763267657816 */ /* 0x000fc80000000065 */
[----:B------:R-:W-:Y:S01]  /*2640*/  SHF.L.U32 R101, R101, 0x10, RZ ;  /* 0x0000001065657819 */ /* 0x000fe200000006ff */
[----:B---3--:R-:W-:Y:S01]  /*2650*/  FADD.FTZ R220, R100, R220 ;  /* 0x000000dc64dc7221 */ /* 0x008fe20000010000 */
[----:B------:R-:W-:-:S03]  /*2660*/  PRMT R135, R135, 0x7632, R135 ;  /* 0x0000763287877816 */ /* 0x000fc60000000087 */
[----:B------:R-:W-:Y:S01]  /*2670*/  FADD.FTZ R101, -R187, R101 ;  /* 0x00000065bb657221 */ /* 0x000fe20000010100 */
[----:B------:R-:W-:Y:S01]  /*2680*/  SHF.L.U32 R135, R135, 0x10, RZ ;  /* 0x0000001087877819 */ /* 0x000fe200000006ff */
[----:B------:R-:W-:Y:S04]  /*2690*/  STL [R1+0x6c], R221 ;  /* 0x00006cdd01007387 */ /* 0x000fe80000100800 */
[----:B------:R-:W-:Y:S01]  /*26a0*/  STL [R1+0x8c], R220 ;  /* 0x00008cdc01007387 */ /* 0x000fe20000100800 */
[----:B------:R-:W-:Y:S02]  /*26b0*/  PRMT R103, R144, 0x7632, R103 ;  /* 0x0000763290677816 */ /* 0x000fe40000000067 */
[----:B------:R-:W-:Y:S02]  /*26c0*/  PRMT R102, R145, 0x7632, R102 ;  /* 0x0000763291667816 */ /* 0x000fe40000000066 */
[----:B------:R-:W-:-:S02]  /*26d0*/  SHF.L.U32 R103, R103, 0x10, RZ ;  /* 0x0000001067677819 */ /* 0x000fc400000006ff */
[----:B------:R-:W-:-:S03]  /*26e0*/  SHF.L.U32 R102, R102, 0x10, RZ ;  /* 0x0000001066667819 */ /* 0x000fc600000006ff */
[C---:B------:R-:W-:Y:S02]  /*26f0*/  FADD.FTZ R103, -R187.reuse, R103 ;  /* 0x00000067bb677221 */ /* 0x040fe40000010100 */
[----:B------:R-:W-:Y:S01]  /*2700*/  FADD.FTZ R102, -R187, R102 ;  /* 0x00000066bb667221 */ /* 0x000fe20000010100 */
[----:B--2---:R-:W-:Y:S01]  /*2710*/  FFMA.FTZ R217, R138, R100, R217 ;  /* 0x000000648ad97223 */ /* 0x004fe200000100d9 */
[----:B------:R-:W-:Y:S01]  /*2720*/  PRMT R100, R139, 0x7632, R100 ;  /* 0x000076328b647816 */ /* 0x000fe20000000064 */
[----:B------:R-:W-:-:S03]  /*2730*/  FMUL.FTZ R139, R183, R101 ;  /* 0x00000065b78b7220 */ /* 0x000fc60000410000 */
[----:B------:R-:W-:Y:S01]  /*2740*/  SHF.L.U32 R100, R100, 0x10, RZ ;  /* 0x0000001064647819 */ /* 0x000fe200000006ff */
[----:B------:R0:W-:Y:S01]  /*2750*/  STL [R1+0x84], R217 ;  /* 0x000084d901007387 */ /* 0x0001e20000100800 */
[----:B------:R-:W-:Y:S01]  /*2760*/  FADD.FTZ R216, R135, R216 ;  /* 0x000000d887d87221 */ /* 0x000fe20000010000 */
[-C--:B------:R-:W-:Y:S02]  /*2770*/  FFMA.FTZ R215, R139, R135.reuse, R215 ;  /* 0x000000878bd77223 */ /* 0x080fe400000100d7 */
[----:B------:R-:W-:Y:S01]  /*2780*/  FMUL.FTZ R101, R91, R100 ;  /* 0x000000645b657220 */ /* 0x000fe20000410000 */
[----:B0-----:R-:W-:Y:S01]  /*2790*/  SHF.L.U32 R217, R144, 0x10, RZ ;  /* 0x0000001090d97819 */ /* 0x001fe200000006ff */
[----:B----4-:R-:W-:Y:S01]  /*27a0*/  FADD.FTZ R127, R100, R127 ;  /* 0x0000007f647f7221 */ /* 0x010fe20000010000 */
[----:B------:R-:W-:Y:S01]  /*27b0*/  STL [R1+0x9c], R216 ;  /* 0x00009cd801007387 */ /* 0x000fe20000100800 */
[----:B------:R-:W-:Y:S02]  /*27c0*/  FFMA.FTZ R135, R59, R135, R101 ;  /* 0x000000873b877223 */ /* 0x000fe40000010065 */
[----:B------:R-:W-:Y:S01]  /*27d0*/  FADD.FTZ R217, -R187, R217 ;  /* 0x000000d9bbd97221 */ /* 0x000fe20000010100 */
[----:B------:R0:W-:Y:S01]  /*27e0*/  STL [R1+0x98], R215 ;  /* 0x000098d701007387 */ /* 0x0001e20000100800 */
[----:B------:R-:W-:-:S03]  /*27f0*/  PRMT R101, R146, 0x7632, R101 ;  /* 0x0000763292657816 */ /* 0x000fc60000000065 */
[----:B------:R-:W-:Y:S01]  /*2800*/  STL [R1+0xa4], R127 ;  /* 0x0000a47f01007387 */ /* 0x000fe20000100800 */
[----:B------:R-:W-:Y:S01]  /*2810*/  FMUL.FTZ R217, R183, R217 ;  /* 0x000000d9b7d97220 */ /* 0x000fe20000410000 */
[----:B0-----:R-:W-:Y:S02]  /*2820*/  SHF.L.U32 R215, R145, 0x10, RZ ;  /* 0x0000001091d77819 */ /* 0x001fe400000006ff */
[----:B------:R-:W-:Y:S01]  /*2830*/  SHF.L.U32 R146, R146, 0x10, RZ ;  /* 0x0000001092927819 */ /* 0x000fe200000006ff */
[----:B------:R-:W-:Y:S01]  /*2840*/  FFMA.FTZ R126, R139, R100, R126 ;  /* 0x000000648b7e7223 */ /* 0x000fe2000001007e */
[----:B------:R-:W-:-:S04]  /*2850*/  PRMT R100, R147, 0x7632, R100 ;  /* 0x0000763293647816 */ /* 0x000fc80000000064 */
[----:B------:R0:W-:Y:S01]  /*2860*/  STL [R1+0xa0], R126 ;  /* 0x0000a07e01007387 */ /* 0x0001e20000100800 */
[----:B------:R-:W-:Y:S01]  /*2870*/  FADD.FTZ R215, -R187, R215 ;  /* 0x000000d7bbd77221 */ /* 0x000fe20000010100 */
[----:B------:R-:W-:Y:S02]  /*2880*/  SHF.L.U32 R145, R147, 0x10, RZ ;  /* 0x0000001093917819 */ /* 0x000fe400000006ff */
[----:B------:R-:W-:Y:S02]  /*2890*/  SHF.L.U32 R101, R101, 0x10, RZ ;  /* 0x0000001065657819 */ /* 0x000fe400000006ff */
[----:B------:R-:W-:Y:S02]  /*28a0*/  SHF.L.U32 R100, R100, 0x10, RZ ;  /* 0x0000001064647819 */ /* 0x000fe400000006ff */
[----:B0-----:R-:W-:Y:S02]  /*28b0*/  SHF.L.U32 R126, R148, 0x10, RZ ;  /* 0x00000010947e7819 */ /* 0x001fe400000006ff */
[----:B------:R-:W-:Y:S01]  /*28c0*/  SHF.L.U32 R216, R152, 0x10, RZ ;  /* 0x0000001098d87819 */ /* 0x000fe200000006ff */
[----:B------:R-:W-:-:S02]  /*28d0*/  FMUL.FTZ R215, R183, R215 ;  /* 0x000000d7b7d77220 */ /* 0x000fc40000410000 */
[-C--:B------:R-:W-:Y:S01]  /*28e0*/  FMUL.FTZ R127, R92, R126.reuse ;  /* 0x0000007e5c7f7220 */ /* 0x080fe20000410000 */
[----:B------:R-:W-:Y:S01]  /*28f0*/  FADD.FTZ R173, R126, R173 ;  /* 0x000000ad7ead7221 */ /* 0x000fe20000010000 */
[----:B------:R-:W-:Y:S01]  /*2900*/  FFMA.FTZ R165, R217, R126, R165 ;  /* 0x0000007ed9a57223 */ /* 0x000fe200000100a5 */
[----:B------:R-:W-:Y:S01]  /*2910*/  SHF.L.U32 R126, R149, 0x10, RZ ;  /* 0x00000010957e7819 */ /* 0x000fe200000006ff */
[C---:B------:R-:W-:Y:S01]  /*2920*/  FADD.FTZ R147, -R187.reuse, R146 ;  /* 0x00000092bb937221 */ /* 0x040fe20000010100 */
[C---:B------:R-:W-:Y:S01]  /*2930*/  FADD.FTZ R145, -R187.reuse, R145 ;  /* 0x00000091bb917221 */ /* 0x040fe20000010100 */
[C---:B------:R-:W-:Y:S01]  /*2940*/  FADD.FTZ R101, -R187.reuse, R101 ;  /* 0x00000065bb657221 */ /* 0x040fe20000010100 */
[----:B------:R-:W-:Y:S01]  /*2950*/  FADD.FTZ R100, -R187, R100 ;  /* 0x00000064bb647221 */ /* 0x000fe20000010100 */
[----:B------:R-:W-:Y:S01]  /*2960*/  FADD.FTZ R157, R216, R157 ;  /* 0x0000009dd89d7221 */ /* 0x000fe20000010000 */
[-C--:B------:R-:W-:Y:S01]  /*2970*/  FFMA.FTZ R20, R217, R216.reuse, R20 ;  /* 0x000000d8d9147223 */ /* 0x080fe20000010014 */
[----:B------:R-:W-:Y:S01]  /*2980*/  FFMA.FTZ R216, R60, R216, R127 ;  /* 0x000000d83cd87223 */ /* 0x000fe2000001007f */
[----:B------:R-:W-:Y:S01]  /*2990*/  SHF.L.U32 R187, R153, 0x10, RZ ;  /* 0x0000001099bb7819 */ /* 0x000fe200000006ff */
[-C--:B------:R-:W-:Y:S01]  /*29a0*/  FMUL.FTZ R127, R94, R126.reuse ;  /* 0x0000007e5e7f7220 */ /* 0x080fe20000410000 */
[----:B------:R-:W-:Y:S01]  /*29b0*/  FADD.FTZ R175, R126, R175 ;  /* 0x000000af7eaf7221 */ /* 0x000fe20000010000 */
[----:B------:R-:W-:Y:S01]  /*29c0*/  FFMA.FTZ R167, R215, R126, R167 ;  /* 0x0000007ed7a77223 */ /* 0x000fe200000100a7 */
[----:B------:R-:W-:Y:S01]  /*29d0*/  SHF.L.U32 R126, R150, 0x10, RZ ;  /* 0x00000010967e7819 */ /* 0x000fe200000006ff */
[----:B------:R-:W-:Y:S01]  /*29e0*/  FMUL.FTZ R147, R183, R147 ;  /* 0x00000093b7937220 */ /* 0x000fe20000410000 */
        /* <DEDUP_REMOVED lines=12> */
[-C--:B------:R-:W-:Y:S01]  /*2ab0*/  FMUL.FTZ R127, R98, R126.reuse ;  /* 0x0000007e627f7220 */ /* 0x080fe20000410000 */
[----:B------:R-:W-:Y:S01]  /*2ac0*/  FADD.FTZ R179, R126, R179 ;  /* 0x000000b37eb37221 */ /* 0x000fe20000010000 */
[----:B------:R-:W-:Y:S01]  /*2ad0*/  FFMA.FTZ R171, R145, R126, R171 ;  /* 0x0000007e91ab7223 */ /* 0x000fe200000100ab */
[----:B------:R-:W-:-:S02]  /*2ae0*/  PRMT R126, R148, 0x7632, R126 ;  /* 0x00007632947e7816 */ /* 0x000fc4000000007e */
[----:B------:R-:W-:Y:S02]  /*2af0*/  PRMT R148, R152, 0x7632, R148 ;  /* 0x0000763298947816 */ /* 0x000fe40000000094 */
[----:B------:R-:W-:Y:S01]  /*2b00*/  SHF.L.U32 R126, R126, 0x10, RZ ;  /* 0x000000107e7e7819 */ /* 0x000fe200000006ff */
[----:B------:R-:W-:Y:S01]  /*2b10*/  FMUL.FTZ R152, R183, R103 ;  /* 0x00000067b7987220 */ /* 0x000fe20000410000 */
[----:B------:R-:W-:-:S03]  /*2b20*/  SHF.L.U32 R148, R148, 0x10, RZ ;  /* 0x0000001094947819 */ /* 0x000fc600000006ff */
[----:B------:R-:W-:Y:S02]  /*2b30*/  FMUL.FTZ R103, R93, R126 ;  /* 0x0000007e5d677220 */ /* 0x000fe40000410000 */
[----:B------:R-:W-:Y:S01]  /*2b40*/  FADD.FTZ R158, R148, R158 ;  /* 0x0000009e949e7221 */ /* 0x000fe20000010000 */
[-C--:B------:R-:W-:Y:S01]  /*2b50*/  FFMA.FTZ R21, R152, R148.reuse, R21 ;  /* 0x0000009498157223 */ /* 0x080fe20000010015 */
[--C-:B------:R-:W-:Y:S01]  /*2b60*/  FFMA.FTZ R148, R61, R148, R103.reuse ;  /* 0x000000943d947223 */ /* 0x100fe20000010067 */
[----:B------:R-:W-:Y:S02]  /*2b70*/  PRMT R103, R149, 0x7632, R103 ;  /* 0x0000763295677816 */ /* 0x000fe40000000067 */
        /* <DEDUP_REMOVED lines=18> */
[C---:B------:R-:W-:Y:S02]  /*2ca0*/  SHF.L.U32 R144, R155.reuse, 0x10, RZ ;  /* 0x000000109b907819 */ /* 0x040fe400000006ff */
[----:B------:R-:W-:Y:S02]  /*2cb0*/  PRMT R155, R155, 0x7632, R155 ;  /* 0x000076329b9b7816 */ /* 0x000fe4000000009b */
[----:B------:R-:W-:Y:S01]  /*2cc0*/  SHF.L.U32 R101, R101, 0x10, RZ ;  /* 0x0000001065657819 */ /* 0x000fe200000006ff */
[----:B------:R-:W-:Y:S01]  /*2cd0*/  FMUL.FTZ R151, R183, R100 ;  /* 0x00000064b7977220 */ /* 0x000fe20000410000 */
[----:B------:R-:W-:-:S03]  /*2ce0*/  SHF.L.U32 R155, R155, 0x10, RZ ;  /* 0x000000109b9b7819 */ /* 0x000fc600000006ff */
        /* <DEDUP_REMOVED lines=64> */
[----:B------:R-:W-:Y:S01]  /*30f0*/  FADD.FTZ R163, R144, R163 ;  /* 0x000000a390a37221 */ /* 0x000fe20000010000 */
[CC--:B------:R-:W-:Y:S01]  /*3100*/  FFMA.FTZ R26, R145.reuse, R144.reuse, R26 ;  /* 0x00000090911a7223 */ /* 0x0c0fe2000001001a */
[----:B------:R-:W-:Y:S01]  /*3110*/  FFMA.FTZ R144, R66, R144, R127 ;  /* 0x0000009042907223 */ /* 0x000fe2000001007f */
        /* <DEDUP_REMOVED lines=11> */
[----:B------:R-:W-:Y:S01]  /*31d0*/  FFMA.FTZ R170, R150, R102, R170 ;  /* 0x0000006696aa7223 */ /* 0x000fe200000100aa */
        /* <DEDUP_REMOVED lines=22> */
.L_x_1205:
        /* <DEDUP_REMOVED lines=33> */
[C---:B-1----:R-:W-:Y:S01]  /*3550*/  FMUL.FTZ R101, R183.reuse, R191 ;  /* 0x000000bfb7657220 */ /* 0x042fe20000410000 */
        /* <DEDUP_REMOVED lines=9> */
.L_x_1163:
        /* <DEDUP_REMOVED lines=33> */
.L_x_1162:
        /* <DEDUP_REMOVED lines=34> */
[----:B-----5:R-:W-:Y:S01]  /*3a20*/  MOV R128, R100 ;  /* 0x0000006400807202 */ /* 0x020fe20000000f00 */
[----:B------:R-:W-:Y:S06]  /*3a30*/  BRA `(.L_x_1164) ;  /* 0x0000000c008c7947 */ /* 0x000fec0003800000 */
.L_x_1165:
        /* <DEDUP_REMOVED lines=35> */
[----:B-----5:R-:W-:Y:S01]  /*3c70*/  MOV R128, R100 ;  /* 0x0000006400807202 */ /* 0x020fe20000000f00 */
[----:B------:R-:W-:Y:S06]  /*3c80*/  BRA `(.L_x_1164) ;  /* 0x0000000800f87947 */ /* 0x000fec0003800000 */
.L_x_1161:
        /* <DEDUP_REMOVED lines=16> */
[C---:B------:R-:W-:Y:S01]  /*3d90*/  SHF.L.U32 R126, R110.reuse, 0x10, RZ ;  /* 0x000000106e7e7819 */ /* 0x040fe200000006ff */
        /* <DEDUP_REMOVED lines=32> */
.L_x_1167:
[-CC-:B------:R-:W-:Y:S01]  /*3fa0*/  FFMA.FTZ R0, R0, R221.reuse, R220.reuse ;  /* 0x000000dd00007223 */ /* 0x180fe200000100dc */
[----:B-1---5:R-:W-:Y:S01]  /*3fb0*/  SHF.L.U32 R100, R108, 0x10, RZ ;  /* 0x000000106c647819 */ /* 0x022fe200000006ff */
[-C--:B------:R-:W-:Y:S01]  /*3fc0*/  FFMA.FTZ R196, R196, R221.reuse, R220 ;  /* 0x000000ddc4c47223 */ /* 0x080fe200000100dc */
[----:B------:R-:W-:Y:S01]  /*3fd0*/  SHF.L.U32 R126, R111, 0x10, RZ ;  /* 0x000000106f7e7819 */ /* 0x000fe200000006ff */
[----:B------:R-:W-:Y:S01]  /*3fe0*/  FADD.FTZ R0, R192, -R0 ;  /* 0x80000000c0007221 */ /* 0x000fe20000010000 */
[----:B------:R-:W-:Y:S01]  /*3ff0*/  PRMT R101, R109, 0x7632, R101 ;  /* 0x000076326d657816 */ /* 0x000fe20000000065 */
[----:B------:R-:W-:Y:S01]  /*4000*/  FADD.FTZ R195, R195, -R196 ;  /* 0x800000c4c3c37221 */ /* 0x000fe20000010000 */
[----:B------:R-:W-:Y:S01]  /*4010*/  PRMT R102, R110, 0x7632, R102 ;  /* 0x000076326e667816 */ /* 0x000fe20000000066 */
[----:B------:R-:W-:Y:S01]  /*4020*/  FFMA.FTZ R100, R183, R0, R100 ;  /* 0x00000000b7647223 */ /* 0x000fe20000010064 */
[----:B------:R-:W-:Y:S01]  /*4030*/  PRMT R0, R108, 0x7632, R0 ;  /* 0x000076326c007816 */ /* 0x000fe20000000000 */
[-CC-:B------:R-:W-:Y:S01]  /*4040*/  FFMA.FTZ R194, R194, R221.reuse, R220.reuse ;  /* 0x000000ddc2c27223 */ /* 0x180fe200000100dc */
[----:B------:R-:W-:Y:S01]  /*4050*/  PRMT R103, R111, 0x7632, R103 ;  /* 0x000076326f677816 */ /* 0x000fe20000000067 */
[-CC-:B------:R-:W-:Y:S01]  /*4060*/  FFMA.FTZ R191, R191, R221.reuse, R220.reuse ;  /* 0x000000ddbfbf7223 */ /* 0x180fe200000100dc */
        /* <DEDUP_REMOVED lines=32> */
.L_x_1166:
[----:B------:R-:W-:-:S04]  /*4270*/  UISETP.NE.U32.AND UP0, UPT, UR6, URZ, UPT ;  /* 0x000000ff0600728c */ /* 0x000fc8000bf05070 */
[----:B------:R-:W-:-:S09]  /*4280*/  UISETP.NE.AND.EX UP0, UPT, UR7, URZ, UPT, UP0 ;  /* 0x000000ff0700728c */ /* 0x000fd2000bf05300 */
[----:B------:R-:W-:Y:S05]  /*4290*/  BRA.U UP0, `(.L_x_1168) ;  /* 0x0000000100b47547 */ /* 0x000fea000b800000 */
        /* <DEDUP_REMOVED lines=45> */
.L_x_1168:
        /* <DEDUP_REMOVED lines=48> */
.L_x_1164:
[----:B------:R-:W-:Y:S01]  /*4870*/  ISETP.NE.U32.AND P1, PT, RZ, UR4, PT ;  /* 0x00000004ff007c0c */ /* 0x000fe2000bf25070 */
[----:B------:R-:W0:Y:S01]  /*4880*/  LDC.64 R188, c[0x0][0x468] ;  /* 0x00011a00ffbc7b82 */ /* 0x000e220000000a00 */
[----:B------:R-:W-:Y:S02]  /*4890*/  ISETP.NE.U32.AND P2, PT, RZ, UR6, PT ;  /* 0x00000006ff007c0c */ /* 0x000fe4000bf45070 */
[----:B------:R-:W-:Y:S02]  /*48a0*/  ISETP.NE.AND.EX P1, PT, RZ, UR5, PT, P1 ;  /* 0x00000005ff007c0c */ /* 0x000fe4000bf25310 */
[----:B------:R-:W-:-:S11]  /*48b0*/  ISETP.NE.AND.EX P2, PT, RZ, UR7, PT, P2 ;  /* 0x00000007ff007c0c */ /* 0x000fd6000bf45320 */
[----:B------:R-:W1:Y:S02]  /*48c0*/  @P1 LDC.64 R126, c[0x0][0x478] ;  /* 0x00011e00ff7e1b82 */ /* 0x000e640000000a00 */
[----:B-1----:R-:W-:-:S05]  /*48d0*/  @P1 IMAD.WIDE.U32 R126, R185, 0x10, R126 ;  /* 0x00000010b97e1825 */ /* 0x002fca00078e007e */
[----:B-----5:R0:W-:Y:S02]  /*48e0*/  @P1 STG.E.128 desc[UR10][R126.64], R128 ;  /* 0x000000807e001986 */ /* 0x0201e4000c101d0a */
        /* <DEDUP_REMOVED lines=9> */
[----:B0-----:R-:W-:Y:S01]  /*4980*/  SHF.L.U32 R101, R112, 0x10, RZ ;  /* 0x0000001070657819 */ /* 0x001fe200000006ff */
[-CC-:B------:R-:W-:Y:S01]  /*4990*/  FFMA.FTZ R0, R120, R221.reuse, R220.reuse ;  /* 0x000000dd78007223 */ /* 0x180fe200000100dc */
[-C--:B------:R-:W-:Y:S01]  /*49a0*/  FFMA.FTZ R208, R208, R221.reuse, R220 ;  /* 0x000000ddd0d07223 */ /* 0x080fe200000100dc */
[----:B------:R-:W-:Y:S01]  /*49b0*/  FADD.FTZ R100, R201, -R202 ;  /* 0x800000cac9647221 */ /* 0x000fe20000010000 */
[-C--:B------:R-:W-:Y:S01]  /*49c0*/  FFMA.FTZ R121, R121, R221.reuse, R220 ;  /* 0x000000dd79797223 */ /* 0x080fe200000100dc */
[----:B------:R-:W-:Y:S01]  /*49d0*/  FADD.FTZ R0, R104, -R0 ;  /* 0x8000000068007221 */ /* 0x000fe20000010000 */
[----:B------:R-:W-:Y:S01]  /*49e0*/  SHF.L.U32 R104, R115, 0x10, RZ ;  /* 0x0000001073687819 */ /* 0x000fe200000006ff */
[--C-:B------:R-:W-:Y:S01]  /*49f0*/  FFMA.FTZ R100, R183, R100, R101.reuse ;  /* 0x00000064b7647223 */ /* 0x100fe20000010065 */
[----:B------:R-:W-:Y:S01]  /*4a00*/  PRMT R101, R112, 0x7632, R101 ;  /* 0x0000763270657816 */ /* 0x000fe20000000065 */
[----:B------:R-:W-:Y:S01]  /*4a10*/  FADD.FTZ R207, R207, -R208 ;  /* 0x800000d0cfcf7221 */ /* 0x000fe20000010000 */
[----:B------:R-:W-:Y:S01]  /*4a20*/  PRMT R102, R114, 0x7632, R102 ;  /* 0x0000763272667816 */ /* 0x000fe20000000066 */
[-CC-:B------:R-:W-:Y:S01]  /*4a30*/  FFMA.FTZ R206, R206, R221.reuse, R220.reuse ;  /* 0x000000ddcece7223 */ /* 0x180fe200000100dc */
[----:B------:R-:W-:Y:S01]  /*4a40*/  SHF.L.U32 R101, R101, 0x10, RZ ;  /* 0x0000001065657819 */ /* 0x000fe200000006ff */
[-CC-:B------:R-:W-:Y:S01]  /*4a50*/  FFMA.FTZ R210, R210, R221.reuse, R220.reuse ;  /* 0x000000ddd2d27223 */ /* 0x180fe200000100dc */
[----:B------:R-:W-:Y:S01]  /*4a60*/  PRMT R103, R115, 0x7632, R103 ;  /* 0x0000763273677816 */ /* 0x000fe20000000067 */
[-CC-:B------:R-:W-:Y:S01]  /*4a70*/  FFMA.FTZ R214, R214, R221.reuse, R220.reuse ;  /* 0x000000ddd6d67223 */ /* 0x180fe200000100dc */
[----:B------:R-:W-:Y:S01]  /*4a80*/  FFMA.FTZ R219, R219, R221, R220 ;  /* 0x000000dddbdb7223 */ /* 0x000fe200000100dc */
[--C-:B------:R-:W-:Y:S01]  /*4a90*/  FFMA.FTZ R0, R183, R0, R101.reuse ;  /* 0x00000000b7007223 */ /* 0x100fe20000010065 */
        /* <DEDUP_REMOVED lines=30> */
.L_x_1171:
        /* <DEDUP_REMOVED lines=45> */
.L_x_1170:
        /* <DEDUP_REMOVED lines=46> */
.L_x_1173:
[----:B------:R-:W-:Y:S01]  /*5230*/  PRMT R0, R115, 0x7632, R0 ;  /* 0x0000763273007816 */ /* 0x000fe20000000000 */
[-CC-:B------:R-:W-:Y:S01]  /*5240*/  FFMA.FTZ R219, R219, R221.reuse, R220.reuse ;  /* 0x000000dddbdb7223 */ /* 0x180fe200000100dc */
[-CC-:B------:R-:W-:Y:S01]  /*5250*/  FFMA.FTZ R120, R120, R221.reuse, R220.reuse ;  /* 0x000000dd78787223 */ /* 0x180fe200000100dc */
[-C--:B------:R-:W-:Y:S01]  /*5260*/  FFMA.FTZ R208, R208, R221.reuse, R220 ;  /* 0x000000ddd0d07223 */ /* 0x080fe200000100dc */
[----:B------:R-:W-:Y:S01]  /*5270*/  SHF.L.U32 R0, R0, 0x10, RZ ;  /* 0x0000001000007819 */ /* 0x000fe200000006ff */
[----:B------:R-:W-:Y:S01]  /*5280*/  FADD.FTZ R219, R218, -R219 ;  /* 0x800000dbdadb7221 */ /* 0x000fe20000010000 */
[----:B------:R-:W-:Y:S01]  /*5290*/  FADD.FTZ R120, R104, -R120 ;  /* 0x8000007868787221 */ /* 0x000fe20000010000 */
[-CC-:B------:R-:W-:Y:S01]  /*52a0*/  FFMA.FTZ R121, R121, R221.reuse, R220.reuse ;  /* 0x000000dd79797223 */ /* 0x180fe200000100dc */
[----:B0-----:R-:W-:Y:S01]  /*52b0*/  PRMT R101, R114, 0x7632, R101 ;  /* 0x0000763272657816 */ /* 0x001fe20000000065 */
[-CC-:B------:R-:W-:Y:S01]  /*52c0*/  FFMA.FTZ R210, R210, R221.reuse, R220.reuse ;  /* 0x000000ddd2d27223 */ /* 0x180fe200000100dc */
[----:B------:R-:W-:Y:S01]  /*52d0*/  SHF.L.U32 R104, R115, 0x10, RZ ;  /* 0x0000001073687819 */ /* 0x000fe200000006ff */
[----:B------:R-:W-:Y:S01]  /*52e0*/  FFMA.FTZ R214, R214, R221, R220 ;  /* 0x000000ddd6d67223 */ /* 0x000fe200000100dc */
[----:B------:R-:W-:Y:S01]  /*52f0*/  FADD.FTZ R208, R207, -R208 ;  /* 0x800000d0cfd07221 */ /* 0x000fe20000010000 */
[----:B------:R-:W-:Y:S01]  /*5300*/  FFMA.FTZ R103, R183, R219, R0 ;  /* 0x000000dbb7677223 */ /* 0x000fe20000010000 */
[----:B------:R-:W-:Y:S01]  /*5310*/  PRMT R100, R113, 0x7632, R100 ;  /* 0x0000763271647816 */ /* 0x000fe20000000064 */
[-C--:B------:R-:W-:Y:S01]  /*5320*/  FFMA.FTZ R206, R206, R221.reuse, R220 ;  /* 0x000000ddcece7223 */ /* 0x080fe200000100dc */
        /* <DEDUP_REMOVED lines=25> */
.L_x_1169:
        /* <DEDUP_REMOVED lines=39> */
.L_x_1175:
        /* <DEDUP_REMOVED lines=33> */
.L_x_1174:
        /* <DEDUP_REMOVED lines=34> */
.L_x_1176:
        /* <DEDUP_REMOVED lines=28> */
.L_x_1172:
        /* <DEDUP_REMOVED lines=12> */
[----:B------:R-:W-:Y:S01]  /*5de0*/  PRMT R105, R119, 0x7632, R105 ;  /* 0x0000763277697816 */ /* 0x000fe20000000069 */
[-CC-:B------:R-:W-:Y:S01]  /*5df0*/  FFMA.FTZ R120, R139, R221.reuse, R220.reuse ;  /* 0x000000dd8b787223 */ /* 0x180fe200000100dc */
[----:B------:R-:W-:Y:S01]  /*5e00*/  PRMT R103, R118, 0x7632, R103 ;  /* 0x0000763276677816 */ /* 0x000fe20000000067 */
[----:B------:R-:W-:Y:S01]  /*5e10*/  FADD.FTZ R132, R132, -R101 ;  /* 0x8000006584847221 */ /* 0x000fe20000010000 */
[-CC-:B------:R-:W-:Y:S01]  /*5e20*/  FFMA.FTZ R101, R138, R221.reuse, R220.reuse ;  /* 0x000000dd8a657223 */ /* 0x180fe200000100dc */
[-C--:B------:R-:W-:Y:S01]  /*5e30*/  FFMA.FTZ R0, R106, R221.reuse, R220 ;  /* 0x000000dd6a007223 */ /* 0x080fe200000100dc */
[----:B------:R-:W-:Y:S01]  /*5e40*/  SHF.L.U32 R105, R105, 0x10, RZ ;  /* 0x0000001069697819 */ /* 0x000fe200000006ff */
[----:B------:R-:W-:Y:S01]  /*5e50*/  FADD.FTZ R120, R135, -R120 ;  /* 0x8000007887787221 */ /* 0x000fe20000010000 */
[--C-:B------:R-:W-:Y:S01]  /*5e60*/  FADD.FTZ R134, R134, -R101.reuse ;  /* 0x8000006586867221 */ /* 0x100fe20000010000 */
[----:B------:R-:W-:Y:S01]  /*5e70*/  PRMT R101, R116, 0x7632, R101 ;  /* 0x0000763274657816 */ /* 0x000fe20000000065 */
[-CC-:B------:R-:W-:Y:S01]  /*5e80*/  FFMA.FTZ R102, R137, R221.reuse, R220.reuse ;  /* 0x000000dd89667223 */ /* 0x180fe200000100dc */
[----:B------:R-:W-:Y:S01]  /*5e90*/  SHF.L.U32 R103, R103, 0x10, RZ ;  /* 0x0000001067677819 */ /* 0x000fe200000006ff */
[-CC-:B------:R-:W-:Y:S01]  /*5ea0*/  FFMA.FTZ R211, R211, R221.reuse, R220.reuse ;  /* 0x000000ddd3d37223 */ /* 0x180fe200000100dc */
[----:B------:R-:W-:Y:S01]  /*5eb0*/  SHF.L.U32 R106, R101, 0x10, RZ ;  /* 0x00000010656a7819 */ /* 0x000fe200000006ff */
[-C--:B------:R-:W-:Y:S01]  /*5ec0*/  FFMA.FTZ R104, R124, R221.reuse, R220 ;  /* 0x000000dd7c687223 */ /* 0x080fe200000100dc */
[----:B------:R-:W-:Y:S01]  /*5ed0*/  PRMT R101, R117, 0x7632, R101 ;  /* 0x0000763275657816 */ /* 0x000fe20000000065 */
[----:B------:R-:W-:Y:S01]  /*5ee0*/  FADD.FTZ R0, R107, -R0 ;  /* 0x800000006b007221 */ /* 0x000fe20000010000 */
[C---:B------:R-:W-:Y:S01]  /*5ef0*/  FFMA.FTZ R121, R183.reuse, R120, R105 ;  /* 0x00000078b7797223 */ /* 0x040fe20000010069 */
[----:B------:R-:W-:Y:S01]  /*5f00*/  FFMA.FTZ R132, R183, R132, R106 ;  /* 0x00000084b7847223 */ /* 0x000fe2000001006a */
[----:B------:R-:W-:Y:S01]  /*5f10*/  SHF.L.U32 R106, R101, 0x10, RZ ;  /* 0x00000010656a7819 */ /* 0x000fe200000006ff */
[----:B------:R-:W-:Y:S01]  /*5f20*/  FFMA.FTZ R107, R183, R134, R103 ;  /* 0x00000086b76b7223 */ /* 0x000fe20000010067 */
[----:B------:R-:W-:Y:S01]  /*5f30*/  SHF.L.U32 R105, R119, 0x10, RZ ;  /* 0x0000001077697819 */ /* 0x000fe200000006ff */
[----:B------:R-:W-:Y:S01]  /*5f40*/  FADD.FTZ R102, R133, -R102 ;  /* 0x8000006685667221 */ /* 0x000fe20000010000 */
[----:B------:R-:W-:Y:S01]  /*5f50*/  FADD.FTZ R212, R212, -R211 ;  /* 0x800000d3d4d47221 */ /* 0x000fe20000010000 */
[----:B------:R-:W-:Y:S01]  /*5f60*/  SHF.L.U32 R103, R118, 0x10, RZ ;  /* 0x0000001076677819 */ /* 0x000fe200000006ff */
[----:B------:R-:W-:Y:S01]  /*5f70*/  FADD.FTZ R104, R125, -R104 ;  /* 0x800000687d687221 */ /* 0x000fe20000010000 */
[----:B------:R-:W-:Y:S01]  /*5f80*/  FFMA.FTZ R100, R122, R221, R220 ;  /* 0x000000dd7a647223 */ /* 0x000fe200000100dc */
[C---:B------:R-:W-:Y:S01]  /*5f90*/  FFMA.FTZ R101, R183.reuse, R102, R106 ;  /* 0x00000066b7657223 */ /* 0x040fe2000001006a */
[C---:B------:R-:W-:Y:S01]  /*5fa0*/  FFMA.FTZ R212, R183.reuse, R212, R105 ;  /* 0x000000d4b7d47223 */ /* 0x040fe20000010069 */
[----:B------:R-:W-:Y:S01]  /*5fb0*/  FFMA.FTZ R102, R183, R104, R103 ;  /* 0x00000068b7667223 */ /* 0x000fe20000010067 */
[----:B------:R-:W-:Y:S01]  /*5fc0*/  SHF.L.U32 R105, R117, 0x10, RZ ;  /* 0x0000001075697819 */ /* 0x000fe200000006ff */
[----:B------:R-:W-:Y:S01]  /*5fd0*/  FADD.FTZ R100, R123, -R100 ;  /* 0x800000647b647221 */ /* 0x000fe20000010000 */
[----:B------:R-:W-:-:S02]  /*5fe0*/  SHF.L.U32 R103, R116, 0x10, RZ ;  /* 0x0000001074677819 */ /* 0x000fc400000006ff */
[----:B------:R-:W-:Y:S01]  /*5ff0*/  F2FP.BF16.F32.PACK_AB R102, R107, R102 ;  /* 0x000000666b66723e */ /* 0x000fe200000010ff */
[C---:B------:R-:W-:Y:S02]  /*6000*/  FFMA.FTZ R100, R183.reuse, R100, R105 ;  /* 0x00000064b7647223 */ /* 0x040fe40000010069 */
[----:B------:R-:W-:Y:S01]  /*6010*/  FFMA.FTZ R105, R183, R0, R103 ;  /* 0x00000000b7697223 */ /* 0x000fe20000010067 */
        /* <DEDUP_REMOVED lines=12> */
.L_x_1179:
[-CC-:B0-----:R-:W-:Y:S01]  /*60e0*/  FFMA.FTZ R101, R136, R221.reuse, R220.reuse ;  /* 0x000000dd88657223 */ /* 0x181fe200000100dc */
[----:B------:R-:W-:Y:S01]  /*60f0*/  PRMT R103, R118, 0x7632, R103 ;  /* 0x0000763276677816 */ /* 0x000fe20000000067 */
[-CC-:B------:R-:W-:Y:S01]  /*6100*/  FFMA.FTZ R106, R106, R221.reuse, R220.reuse ;  /* 0x000000dd6a6a7223 */ /* 0x180fe200000100dc */
[----:B------:R-:W-:Y:S01]  /*6110*/  PRMT R105, R119, 0x7632, R105 ;  /* 0x0000763277697816 */ /* 0x000fe20000000069 */
[--C-:B------:R-:W-:Y:S01]  /*6120*/  FADD.FTZ R0, R132, -R101.reuse ;  /* 0x8000006584007221 */ /* 0x100fe20000010000 */
[C---:B------:R-:W-:Y:S01]  /*6130*/  PRMT R101, R116.reuse, 0x7632, R101 ;  /* 0x0000763274657816 */ /* 0x040fe20000000065 */
[-CC-:B------:R-:W-:Y:S01]  /*6140*/  FFMA.FTZ R211, R211, R221.reuse, R220.reuse ;  /* 0x000000ddd3d37223 */ /* 0x180fe200000100dc */
[----:B------:R-:W-:Y:S01]  /*6150*/  SHF.L.U32 R103, R103, 0x10, RZ ;  /* 0x0000001067677819 */ /* 0x000fe200000006ff */
[-C--:B------:R-:W-:Y:S01]  /*6160*/  FFMA.FTZ R120, R139, R221.reuse, R220 ;  /* 0x000000dd8b787223 */ /* 0x080fe200000100dc */
[----:B------:R-:W-:Y:S01]  /*6170*/  SHF.L.U32 R101, R101, 0x10, RZ ;  /* 0x0000001065657819 */ /* 0x000fe200000006ff */
[----:B------:R-:W-:Y:S01]  /*6180*/  FADD.FTZ R100, R107, -R106 ;  /* 0x8000006a6b647221 */ /* 0x000fe20000010000 */
[----:B------:R-:W-:Y:S01]  /*6190*/  SHF.L.U32 R102, R116, 0x10, RZ ;  /* 0x0000001074667819 */ /* 0x000fe200000006ff */
[----:B------:R-:W-:Y:S01]  /*61a0*/  FADD.FTZ R212, R212, -R211 ;  /* 0x800000d3d4d47221 */ /* 0x000fe20000010000 */
[----:B------:R-:W-:Y:S01]  /*61b0*/  SHF.L.U32 R105, R105, 0x10, RZ ;  /* 0x0000001069697819 */ /* 0x000fe200000006ff */
[----:B------:R-:W-:Y:S01]  /*61c0*/  FFMA.FTZ R0, R183, R0, R101 ;  /* 0x00000000b7007223 */ /* 0x000fe20000010065 */
[-C--:B------:R-:W-:Y:S01]  /*61d0*/  FFMA.FTZ R101, R138, R221.reuse, R220 ;  /* 0x000000dd8a657223 */ /* 0x080fe200000100dc */
[----:B------:R-:W-:Y:S01]  /*61e0*/  FADD.FTZ R120, R135, -R120 ;  /* 0x8000007887787221 */ /* 0x000fe20000010000 */
[----:B------:R-:W-:Y:S01]  /*61f0*/  FFMA.FTZ R100, R183, R100, R102 ;  /* 0x00000064b7647223 */ /* 0x000fe20000010066 */
[-CC-:B------:R-:W-:Y:S01]  /*6200*/  FFMA.FTZ R104, R137, R221.reuse, R220.reuse ;  /* 0x000000dd89687223 */ /* 0x180fe200000100dc */
[--C-:B------:R-:W-:Y:S01]  /*6210*/  FADD.FTZ R134, R134, -R101.reuse ;  /* 0x8000006586867221 */ /* 0x100fe20000010000 */
[----:B------:R-:W-:Y:S01]  /*6220*/  PRMT R101, R117, 0x7632, R101 ;  /* 0x0000763275657816 */ /* 0x000fe20000000065 */
[-CC-:B------:R-:W-:Y:S01]  /*6230*/  FFMA.FTZ R102, R122, R221.reuse, R220.reuse ;  /* 0x000000dd7a667223 */ /* 0x180fe200000100dc */
[----:B------:R-:W-:Y:S01]  /*6240*/  FFMA.FTZ R106, R124, R221, R220 ;  /* 0x000000dd7c6a7223 */ /* 0x000fe200000100dc */
[----:B------:R-:W-:Y:S01]  /*6250*/  FFMA.FTZ R134, R183, R134, R103 ;  /* 0x00000086b7867223 */ /* 0x000fe20000010067 */
[----:B------:R-:W-:Y:S01]  /*6260*/  SHF.L.U32 R103, R119, 0x10, RZ ;  /* 0x0000001077677819 */ /* 0x000fe200000006ff */
[----:B------:R-:W-:Y:S01]  /*6270*/  FFMA.FTZ R107, R183, R120, R105 ;  /* 0x00000078b76b7223 */ /* 0x000fe20000010069 */
[----:B------:R-:W-:Y:S01]  /*6280*/  SHF.L.U32 R122, R101, 0x10, RZ ;  /* 0x00000010657a7819 */ /* 0x000fe200000006ff */
[----:B------:R-:W-:Y:S01]  /*6290*/  FADD.FTZ R104, R133, -R104 ;  /* 0x8000006885687221 */ /* 0x000fe20000010000 */
[----:B------:R-:W-:Y:S01]  /*62a0*/  SHF.L.U32 R105, R118, 0x10, RZ ;  /* 0x0000001076697819 */ /* 0x000fe200000006ff */
[----:B------:R-:W-:Y:S01]  /*62b0*/  FFMA.FTZ R212, R183, R212, R103 ;  /* 0x000000d4b7d47223 */ /* 0x000fe20000010067 */
[----:B------:R-:W-:Y:S01]  /*62c0*/  SHF.L.U32 R103, R117, 0x10, RZ ;  /* 0x0000001075677819 */ /* 0x000fe200000006ff */
[----:B------:R-:W-:Y:S01]  /*62d0*/  FADD.FTZ R102, R123, -R102 ;  /* 0x800000667b667221 */ /* 0x000fe20000010000 */
[----:B------:R-:W-:Y:S01]  /*62e0*/  FADD.FTZ R106, R125, -R106 ;  /* 0x8000006a7d6a7221 */ /* 0x000fe20000010000 */
[C---:B------:R-:W-:Y:S01]  /*62f0*/  FFMA.FTZ R101, R183.reuse, R104, R122 ;  /* 0x00000068b7657223 */ /* 0x040fe2000001007a */
[----:B------:R-:W-:Y:S01]  /*6300*/  F2FP.BF16.F32.PACK_AB R100, R0, R100 ;  /* 0x000000640064723e */ /* 0x000fe200000010ff */
[C---:B------:R-:W-:Y:S01]  /*6310*/  FFMA.FTZ R104, R183.reuse, R102, R103 ;  /* 0x00000066b7687223 */ /* 0x040fe20000010067 */
[----:B------:R-:W-:Y:S01]  /*6320*/  FFMA.FTZ R105, R183, R106, R105 ;  /* 0x0000006ab7697223 */ /* 0x000fe20000010069 */
[----:B------:R-:W-:-:S02]  /*6330*/  F2FP.BF16.F32.PACK_AB R103, R107, R212 ;  /* 0x000000d46b67723e */ /* 0x000fc400000010ff */
[----:B------:R-:W-:Y:S02]  /*6340*/  MOV R128, R100 ;  /* 0x0000006400807202 */ /* 0x000fe40000000f00 */
[----:B------:R-:W-:Y:S02]  /*6350*/  F2FP.BF16.F32.PACK_AB R102, R134, R105 ;  /* 0x000000698666723e */ /* 0x000fe400000010ff */
[----:B------:R-:W-:Y:S02]  /*6360*/  F2FP.BF16.F32.PACK_AB R101, R101, R104 ;  /* 0x000000686565723e */ /* 0x000fe400000010ff */
[----:B------:R-:W-:Y:S02]  /*6370*/  MOV R131, R103 ;  /* 0x0000006700837202 */ /* 0x000fe40000000f00 */
[----:B------:R-:W-:Y:S02]  /*6380*/  MOV R130, R102 ;  /* 0x0000006600827202 */ /* 0x000fe40000000f00 */
[----:B------:R-:W-:Y:S01]  /*6390*/  MOV R129, R101 ;  /* 0x0000006500817202 */ /* 0x000fe20000000f00 */
[----:B------:R-:W-:Y:S06]  /*63a0*/  BRA `(.L_x_1180) ;  /* 0x0000000c00747947 */ /* 0x000fec0003800000 */
.L_x_1178:
[----:B------:R-:W-:Y:S05]  /*63b0*/  @!P2 BRA `(.L_x_1181) ;  /* 0x0000000000b4a947 */ /* 0x000fea0003800000 */
        /* <DEDUP_REMOVED lines=45> */
.L_x_1181:
[-C--:B0-----:R-:W-:Y:S01]  /*6690*/  FFMA.FTZ R101, R138, R221.reuse, R220 ;  /* 0x000000dd8a657223 */ /* 0x081fe200000100dc */
[----:B------:R-:W-:Y:S01]  /*66a0*/  PRMT R0, R119, 0x7632, R0 ;  /* 0x0000763277007816 */ /* 0x000fe20000000000 */
[-CC-:B------:R-:W-:Y:S01]  /*66b0*/  FFMA.FTZ R139, R139, R221.reuse, R220.reuse ;  /* 0x000000dd8b8b7223 */ /* 0x180fe200000100dc */
[-C--:B------:R-:W-:Y:S01]  /*66c0*/  FFMA.FTZ R136, R136, R221.reuse, R220 ;  /* 0x000000dd88887223 */ /* 0x080fe200000100dc */
[----:B------:R-:W-:Y:S01]  /*66d0*/  FADD.FTZ R134, R134, -R101 ;  /* 0x8000006586867221 */ /* 0x000fe20000010000 */
[----:B------:R-:W-:Y:S01]  /*66e0*/  SHF.L.U32 R0, R0, 0x10, RZ ;  /* 0x0000001000007819 */ /* 0x000fe200000006ff */
[----:B------:R-:W-:Y:S01]  /*66f0*/  FADD.FTZ R100, R135, -R139 ;  /* 0x8000008b87647221 */ /* 0x000fe20000010000 */
[----:B------:R-:W-:Y:S01]  /*6700*/  PRMT R101, R116, 0x7632, R101 ;  /* 0x0000763274657816 */ /* 0x000fe20000000065 */
[----:B------:R-:W-:Y:S01]  /*6710*/  FADD.FTZ R136, R132, -R136 ;  /* 0x8000008884887221 */ /* 0x000fe20000010000 */
[-C--:B------:R-:W-:Y:S01]  /*6720*/  FFMA.FTZ R106, R106, R221.reuse, R220 ;  /* 0x000000dd6a6a7223 */ /* 0x080fe200000100dc */
[----:B------:R-:W-:Y:S01]  /*6730*/  FFMA.FTZ R0, R183, R100, R0 ;  /* 0x00000064b7007223 */ /* 0x000fe20000010000 */
[----:B------:R-:W-:Y:S01]  /*6740*/  SHF.L.U32 R101, R101, 0x10, RZ ;  /* 0x0000001065657819 */ /* 0x000fe200000006ff */
[-C--:B------:R-:W-:Y:S01]  /*6750*/  FFMA.FTZ R122, R122, R221.reuse, R220 ;  /* 0x000000dd7a7a7223 */ /* 0x080fe200000100dc */
[----:B------:R-:W-:Y:S01]  /*6760*/  PRMT R100, R117, 0x7632, R100 ;  /* 0x0000763275647816 */ /* 0x000fe20000000064 */
[-C--:B------:R-:W-:Y:S01]  /*6770*/  FFMA.FTZ R137, R137, R221.reuse, R220 ;  /* 0x000000dd89897223 */ /* 0x080fe200000100dc */
[----:B------:R-:W-:Y:S01]  /*6780*/  PRMT R102, R118, 0x7632, R102 ;  /* 0x0000763276667816 */ /* 0x000fe20000000066 */
[-CC-:B------:R-:W-:Y:S01]  /*6790*/  FFMA.FTZ R124, R124, R221.reuse, R220.reuse ;  /* 0x000000dd7c7c7223 */ /* 0x180fe200000100dc */
[----:B------:R-:W-:Y:S01]  /*67a0*/  FFMA.FTZ R211, R211, R221, R220 ;  /* 0x000000ddd3d37223 */ /* 0x000fe200000100dc */
        /* <DEDUP_REMOVED lines=23> */
.L_x_1177:
[----:B------:R-:W-:Y:S05]  /*6920*/  @!P1 BRA `(.L_x_1182) ;  /* 0x00000004001c9947 */ /* 0x000fea0003800000 */
[----:B------:R-:W-:Y:S05]  /*6930*/  @!P2 BRA `(.L_x_1183) ;  /* 0x000000000094a947 */ /* 0x000fea0003800000 */
[-CC-:B0-----:R-:W-:Y:S01]  /*6940*/  FFMA.FTZ R101, R136, R221.reuse, R220.reuse ;  /* 0x000000dd88657223 */ /* 0x181fe200000100dc */
[-CC-:B------:R-:W-:Y:S01]  /*6950*/  FFMA.FTZ R102, R122, R221.reuse, R220.reuse ;  /* 0x000000dd7a667223 */ /* 0x180fe200000100dc */
[-CC-:B------:R-:W-:Y:S01]  /*6960*/  FFMA.FTZ R100, R137, R221.reuse, R220.reuse ;  /* 0x000000dd89647223 */ /* 0x180fe200000100dc */
[-CC-:B------:R-:W-:Y:S01]  /*6970*/  FFMA.FTZ R0, R106, R221.reuse, R220.reuse ;  /* 0x000000dd6a007223 */ /* 0x180fe200000100dc */
[----:B------:R-:W-:Y:S01]  /*6980*/  FADD.FTZ R132, R132, -R101 ;  /* 0x8000006584847221 */ /* 0x000fe20000010000 */
        /* <DEDUP_REMOVED lines=32> */
.L_x_1183:
        /* <DEDUP_REMOVED lines=33> */
.L_x_1182:
        /* <DEDUP_REMOVED lines=34> */
.L_x_1184:
        /* <DEDUP_REMOVED lines=9> */
[----:B0-----:R-:W-:Y:S01]  /*7050*/  FFMA.FTZ R101, R138, R221, R220 ;  /* 0x000000dd8a657223 */ /* 0x001fe200000100dc */
        /* <DEDUP_REMOVED lines=18> */
.L_x_1180:
        /* <DEDUP_REMOVED lines=13> */
[-CC-:B------:R-:W-:Y:S01]  /*7250*/  FFMA.FTZ R0, R215, R221.reuse, R220.reuse ;  /* 0x000000ddd7007223 */ /* 0x180fe200000100dc */
[-CC-:B------:R-:W-:Y:S01]  /*7260*/  FFMA.FTZ R147, R147, R221.reuse, R220.reuse ;  /* 0x000000dd93937223 */ /* 0x180fe200000100dc */
[-C--:B------:R-:W-:Y:S01]  /*7270*/  FFMA.FTZ R217, R217, R221.reuse, R220 ;  /* 0x000000ddd9d97223 */ /* 0x080fe200000100dc */
[----:B------:R-:W-:Y:S01]  /*7280*/  FADD.FTZ R148, R148, -R101 ;  /* 0x8000006594947221 */ /* 0x000fe20000010000 */
[----:B------:R-:W-:Y:S01]  /*7290*/  FADD.FTZ R154, R154, -R103 ;  /* 0x800000679a9a7221 */ /* 0x000fe20000010000 */
[----:B------:R-:W-:Y:S01]  /*72a0*/  SHF.L.U32 R101, R33, 0x10, RZ ;  /* 0x0000001021657819 */ /* 0x000fe200000006ff */
[----:B------:R-:W-:Y:S01]  /*72b0*/  FADD.FTZ R102, R187, -R0 ;  /* 0x80000000bb667221 */ /* 0x000fe20000010000 */
[----:B------:R-:W-:Y:S01]  /*72c0*/  SHF.L.U32 R103, R34, 0x10, RZ ;  /* 0x0000001022677819 */ /* 0x000fe200000006ff */
[----:B------:R-:W-:Y:S01]  /*72d0*/  FADD.FTZ R146, R146, -R147 ;  /* 0x8000009392927221 */ /* 0x000fe20000010000 */
[-CC-:B------:R-:W-:Y:S01]  /*72e0*/  FFMA.FTZ R100, R149, R221.reuse, R220.reuse ;  /* 0x000000dd95647223 */ /* 0x180fe200000100dc */
[----:B------:R-:W-:Y:S01]  /*72f0*/  SHF.L.U32 R0, R32, 0x10, RZ ;  /* 0x0000001020007819 */ /* 0x000fe200000006ff */
[----:B------:R-:W-:Y:S01]  /*7300*/  FADD.FTZ R216, R216, -R217 ;  /* 0x800000d9d8d87221 */ /* 0x000fe20000010000 */
[C---:B------:R-:W-:Y:S01]  /*7310*/  FFMA.FTZ R104, R183.reuse, R102, R101 ;  /* 0x00000066b7687223 */ /* 0x040fe20000010065 */
[--C-:B------:R-:W-:Y:S01]  /*7320*/  FFMA.FTZ R146, R183, R146, R103.reuse ;  /* 0x00000092b7927223 */ /* 0x100fe20000010067 */
[-C--:B------:R-:W-:Y:S01]  /*7330*/  FFMA.FTZ R145, R145, R221.reuse, R220 ;  /* 0x000000dd91917223 */ /* 0x080fe200000100dc */
[----:B------:R-:W-:Y:S01]  /*7340*/  FADD.FTZ R106, R153, -R100 ;  /* 0x80000064996a7221 */ /* 0x000fe20000010000 */
        /* <DEDUP_REMOVED lines=8> */
[----:B------:R-:W-:-:S02]  /*73d0*/  SHF.L.U32 R107, R35, 0x10, RZ ;  /* 0x00000010236b7819 */ /* 0x000fc400000006ff */
[----:B------:R-:W-:Y:S02]  /*73e0*/  SHF.L.U32 R120, R103, 0x10, RZ ;  /* 0x0000001067787819 */ /* 0x000fe400000006ff */
[----:B------:R-:W-:Y:S01]  /*73f0*/  SHF.L.U32 R105, R102, 0x10, RZ ;  /* 0x0000001066697819 */ /* 0x000fe200000006ff */
[----:B------:R-:W-:Y:S01]  /*7400*/  FFMA.FTZ R144, R183, R144, R107 ;  /* 0x00000090b7907223 */ /* 0x000fe2000001006b */
[----:B------:R-:W-:Y:S01]  /*7410*/  SHF.L.U32 R103, R101, 0x10, RZ ;  /* 0x0000001065677819 */ /* 0x000fe200000006ff */
[C---:B------:R-:W-:Y:S01]  /*7420*/  FFMA.FTZ R121, R183.reuse, R220, R120 ;  /* 0x000000dcb7797223 */ /* 0x040fe20000010078 */
[----:B------:R-:W-:Y:S01]  /*7430*/  SHF.L.U32 R101, R0, 0x10, RZ ;  /* 0x0000001000657819 */ /* 0x000fe200000006ff */
[C---:B------:R-:W-:Y:S02]  /*7440*/  FFMA.FTZ R107, R183.reuse, R154, R105 ;  /* 0x0000009ab76b7223 */ /* 0x040fe40000010069 */
[----:B------:R-:W-:Y:S01]  /*7450*/  FFMA.FTZ R105, R183, R106, R103 ;  /* 0x0000006ab7697223 */ /* 0x000fe20000010067 */
[----:B------:R-:W-:Y:S01]  /*7460*/  F2FP.BF16.F32.PACK_AB R103, R121, R144 ;  /* 0x000000907967723e */ /* 0x000fe200000010ff */
[----:B------:R-:W-:Y:S01]  /*7470*/  FFMA.FTZ R183, R183, R148, R101 ;  /* 0x00000094b7b77223 */ /* 0x000fe20000010065 */
[----:B------:R-:W-:-:S02]  /*7480*/  F2FP.BF16.F32.PACK_AB R102, R107, R146 ;  /* 0x000000926b66723e */ /* 0x000fc400000010ff */
[----:B------:R-:W-:Y:S02]  /*7490*/  F2FP.BF16.F32.PACK_AB R101, R105, R104 ;  /* 0x000000686965723e */ /* 0x000fe400000010ff */
[----:B------:R-:W-:Y:S02]  /*74a0*/  F2FP.BF16.F32.PACK_AB R100, R183, R100 ;  /* 0x00000064b764723e */ /* 0x000fe400000010ff */
[----:B------:R-:W-:Y:S02]  /*74b0*/  MOV R143, R103 ;  /* 0x00000067008f7202 */ /* 0x000fe40000000f00 */
        /* <DEDUP_REMOVED lines=8> */
.L_x_1187:
        /* <DEDUP_REMOVED lines=43> */
[----:B------:R-:W-:Y:S01]  /*77f0*/  MOV R128, R100 ;  /* 0x0000006400807202 */ /* 0x000fe20000000f00 */
[----:B------:R-:W-:Y:S06]  /*7800*/  BRA `(.L_x_1188) ;  /* 0x0000000c00747947 */ /* 0x000fec0003800000 */
.L_x_1186:
        /* <DEDUP_REMOVED lines=46> */
.L_x_1189:
[-CC-:B0-----:R-:W-:Y:S01]  /*7af0*/  FFMA.FTZ R101, R152, R221.reuse, R220.reuse ;  /* 0x000000dd98657223 */ /* 0x181fe200000100dc */
[-CC-:B------:R-:W-:Y:S01]  /*7b00*/  FFMA.FTZ R217, R217, R221.reuse, R220.reuse ;  /* 0x000000ddd9d97223 */ /* 0x180fe200000100dc */
[-CC-:B------:R-:W-:Y:S01]  /*7b10*/  FFMA.FTZ R0, R215, R221.reuse, R220.reuse ;  /* 0x000000ddd7007223 */ /* 0x180fe200000100dc */
[-CC-:B------:R-:W-:Y:S01]  /*7b20*/  FFMA.FTZ R100, R149, R221.reuse, R220.reuse ;  /* 0x000000dd95647223 */ /* 0x180fe200000100dc */
[--C-:B------:R-:W-:Y:S01]  /*7b30*/  FADD.FTZ R148, R148, -R101.reuse ;  /* 0x8000006594947221 */ /* 0x100fe20000010000 */
[-CC-:B------:R-:W-:Y:S01]  /*7b40*/  FFMA.FTZ R147, R147, R221.reuse, R220.reuse ;  /* 0x000000dd93937223 */ /* 0x180fe200000100dc */
[-CC-:B------:R-:W-:Y:S01]  /*7b50*/  FFMA.FTZ R103, R150, R221.reuse, R220.reuse ;  /* 0x000000dd96677223 */ /* 0x180fe200000100dc */
[-CC-:B------:R-:W-:Y:S01]  /*7b60*/  FFMA.FTZ R145, R145, R221.reuse, R220.reuse ;  /* 0x000000dd91917223 */ /* 0x180fe200000100dc */
[----:B------:R-:W-:Y:S01]  /*7b70*/  PRMT R101, R35, 0x7632, R101 ;  /* 0x0000763223657816 */ /* 0x000fe20000000065 */
[----:B------:R-:W-:Y:S01]  /*7b80*/  FFMA.FTZ R220, R151, R221, R220 ;  /* 0x000000dd97dc7223 */ /* 0x000fe200000100dc */
[----:B------:R-:W-:Y:S01]  /*7b90*/  FADD.FTZ R154, R154, -R103 ;  /* 0x800000679a9a7221 */ /* 0x000fe20000010000 */
[----:B------:R-:W-:Y:S01]  /*7ba0*/  FADD.FTZ R144, R144, -R145 ;  /* 0x8000009190907221 */ /* 0x000fe20000010000 */
[----:B------:R-:W-:Y:S01]  /*7bb0*/  SHF.L.U32 R102, R101, 0x10, RZ ;  /* 0x0000001065667819 */ /* 0x000fe200000006ff */
[----:B------:R-:W-:Y:S01]  /*7bc0*/  FADD.FTZ R220, R155, -R220 ;  /* 0x800000dc9bdc7221 */ /* 0x000fe20000010000 */
[----:B------:R-:W-:Y:S01]  /*7bd0*/  PRMT R101, R34, 0x7632, R101 ;  /* 0x0000763222657816 */ /* 0x000fe20000000065 */
[----:B------:R-:W-:Y:S01]  /*7be0*/  FADD.FTZ R146, R146, -R147 ;  /* 0x8000009392927221 */ /* 0x000fe20000010000 */
[----:B------:R-:W-:Y:S01]  /*7bf0*/  SHF.L.U32 R103, R34, 0x10, RZ ;  /* 0x0000001022677819 */ /* 0x000fe200000006ff */
[----:B------:R-:W-:Y:S01]  /*7c00*/  FFMA.FTZ R121, R183, R220, R102 ;  /* 0x000000dcb7797223 */ /* 0x000fe20000010066 */
[----:B------:R-:W-:Y:S01]  /*7c10*/  SHF.L.U32 R102, R35, 0x10, RZ ;  /* 0x0000001023667819 */ /* 0x000fe200000006ff */
[----:B------:R-:W-:Y:S01]  /*7c20*/  FADD.FTZ R100, R153, -R100 ;  /* 0x8000006499647221 */ /* 0x000fe20000010000 */
[----:B------:R-:W-:Y:S01]  /*7c30*/  SHF.L.U32 R101, R101, 0x10, RZ ;  /* 0x0000001065657819 */ /* 0x000fe200000006ff */
[----:B------:R-:W-:Y:S01]  /*7c40*/  FFMA.FTZ R146, R183, R146, R103 ;  /* 0x00000092b7927223 */ /* 0x000fe20000010067 */
[----:B------:R-:W-:Y:S01]  /*7c50*/  SHF.L.U32 R104, R33, 0x10, RZ ;  /* 0x0000001021687819 */ /* 0x000fe200000006ff */
[--C-:B------:R-:W-:Y:S01]  /*7c60*/  FFMA.FTZ R144, R183, R144, R102.reuse ;  /* 0x00000090b7907223 */ /* 0x100fe20000010066 */
[----:B------:R-:W-:Y:S01]  /*7c70*/  PRMT R102, R33, 0x7632, R102 ;  /* 0x0000763221667816 */ /* 0x000fe20000000066 */
[--C-:B------:R-:W-:Y:S01]  /*7c80*/  FFMA.FTZ R107, R183, R154, R101.reuse ;  /* 0x0000009ab76b7223 */ /* 0x100fe20000010065 */
[----:B------:R-:W-:Y:S01]  /*7c90*/  PRMT R101, R32, 0x7632, R101 ;  /* 0x0000763220657816 */ /* 0x000fe20000000065 */
[----:B------:R-:W-:Y:S01]  /*7ca0*/  FADD.FTZ R216, R216, -R217 ;  /* 0x800000d9d8d87221 */ /* 0x000fe20000010000 */
[----:B------:R-:W-:Y:S01]  /*7cb0*/  SHF.L.U32 R105, R102, 0x10, RZ ;  /* 0x0000001066697819 */ /* 0x000fe200000006ff */
[----:B------:R-:W-:Y:S01]  /*7cc0*/  FADD.FTZ R0, R187, -R0 ;  /* 0x80000000bb007221 */ /* 0x000fe20000010000 */
[----:B------:R-:W-:-:S02]  /*7cd0*/  SHF.L.U32 R103, R32, 0x10, RZ ;  /* 0x0000001020677819 */ /* 0x000fc400000006ff */
[----:B------:R-:W-:Y:S01]  /*7ce0*/  SHF.L.U32 R101, R101, 0x10, RZ ;  /* 0x0000001065657819 */ /* 0x000fe200000006ff */
[C---:B------:R-:W-:Y:S01]  /*7cf0*/  FFMA.FTZ R105, R183.reuse, R100, R105 ;  /* 0x00000064b7697223 */ /* 0x040fe20000010069 */
[C---:B------:R-:W-:Y:S01]  /*7d00*/  FFMA.FTZ R0, R183.reuse, R0, R104 ;  /* 0x00000000b7007223 */ /* 0x040fe20000010068 */
[----:B------:R-:W-:Y:S01]  /*7d10*/  FFMA.FTZ R100, R183, R216, R103 ;  /* 0x000000d8b7647223 */ /* 0x000fe20000010067 */
[----:B------:R-:W-:Y:S01]  /*7d20*/  F2FP.BF16.F32.PACK_AB R103, R121, R144 ;  /* 0x000000907967723e */ /* 0x000fe200000010ff */
[----:B------:R-:W-:Y:S01]  /*7d30*/  FFMA.FTZ R183, R183, R148, R101 ;  /* 0x00000094b7b77223 */ /* 0x000fe20000010065 */
[----:B------:R-:W-:Y:S02]  /*7d40*/  F2FP.BF16.F32.PACK_AB R102, R107, R146 ;  /* 0x000000926b66723e */ /* 0x000fe400000010ff */
[----:B------:R-:W-:Y:S02]  /*7d50*/  F2FP.BF16.F32.PACK_AB R101, R105, R0 ;  /* 0x000000006965723e */ /* 0x000fe400000010ff */
[----:B------:R-:W-:Y:S01]  /*7d60*/  F2FP.BF16.F32.PACK_AB R100, R183, R100 ;  /* 0x00000064b764723e */ /* 0x000fe200000010ff */
[----:B------:R-:W-:Y:S06]  /*7d70*/  BRA `(.L_x_1188) ;  /* 0x0000000800187947 */ /* 0x000fec0003800000 */
.L_x_1185:
[----:B------:R-:W-:Y:S05]  /*7d80*/  @!P1 BRA `(.L_x_1190) ;  /* 0x00000004001c9947 */ /* 0x000fea0003800000 */
[----:B------:R-:W-:Y:S05]  /*7d90*/  @!P2 BRA `(.L_x_1191) ;  /* 0x000000000094a947 */ /* 0x000fea0003800000 */
        /* <DEDUP_REMOVED lines=37> */
.L_x_1191:
        /* <DEDUP_REMOVED lines=33> */
.L_x_1190:
        /* <DEDUP_REMOVED lines=34> */
.L_x_1192:
        /* <DEDUP_REMOVED lines=28> */
.L_x_1188:
        /* <DEDUP_REMOVED lines=13> */
.L_x_1159:
[----:B------:R0:W5:Y:S01]  /*86b0*/  LDL.LU R48, [R1] ;  /* 0x0000000001307983 */ /* 0x0001620000300800 */
[----:B------:R-:W-:Y:S02]  /*86c0*/  MOV R66, R4 ;  /* 0x0000000400427202 */ /* 0x000fe40000000f00 */
[----:B------:R-:W-:Y:S01]  /*86d0*/  MOV R4, R6 ;  /* 0x0000000600047202 */ /* 0x000fe20000000f00 */
[----:B------:R0:W5:Y:S01]  /*86e0*/  LDL.LU R49, [R1+0x4] ;  /* 0x0000040001317983 */ /* 0x0001620000300800 */
[----:B------:R-:W-:Y:S02]  /*86f0*/  MOV R6, R8 ;  /* 0x0000000800067202 */ /* 0x000fe40000000f00 */
[----:B------:R-:W-:Y:S01]  /*8700*/  MOV R8, R10 ;  /* 0x0000000a00087202 */ /* 0x000fe20000000f00 */
[----:B------:R0:W5:Y:S01]  /*8710*/  LDL.LU R50, [R1+0x8] ;  /* 0x0000080001327983 */ /* 0x0001620000300800 */
[----:B------:R-:W-:Y:S02]  /*8720*/  MOV R67, R5 ;  /* 0x0000000500437202 */ /* 0x000fe40000000f00 */
[----:B------:R-:W-:Y:S01]  /*8730*/  MOV R10, R12 ;  /* 0x0000000c000a7202 */ /* 0x000fe20000000f00 */
[----:B------:R0:W5:Y:S01]  /*8740*/  LDL.LU R51, [R1+0xc] ;  /* 0x00000c0001337983 */ /* 0x0001620000300800 */
[----:B------:R-:W-:-:S02]  /*8750*/  MOV R5, R7 ;  /* 0x0000000700057202 */ /* 0x000fc40000000f00 */
        /* <DEDUP_REMOVED lines=61> */
[----:B------:R0:W5:Y:S04]  /*8b30*/  LDL.LU R87, [R1+0x60] ;  /* 0x0000600001577983 */ /* 0x0001680000300800 */
        /* <DEDUP_REMOVED lines=16> */
[----:B------:R0:W5:Y:S01]  /*8c40*/  LDL.LU R107, [R1+0xa4] ;  /* 0x0000a400016b7983 */ /* 0x0001620000300800 */
        /* <DEDUP_REMOVED lines=33> */
[----:B0-----:R-:W-:-:S07]  /*8e60*/  MOV R123, R180 ;  /* 0x000000b4007b7202 */ /* 0x001fce0000000f00 */
.L_x_1158:
[----:B------:R-:W-:Y:S05]  /*8e70*/  BSYNC B0 ;  /* 0x0000000000007941 */ /* 0x000fea0003800000 */
.L_x_1157:
        /* <DEDUP_REMOVED lines=18> */
[----:B-----5:R-:W-:Y:S04]  /*8fa0*/  STS.128 [R2+0x800], R80 ;  /* 0x0008005002007388 */ /* 0x020fe80000000c00 */
        /* <DEDUP_REMOVED lines=8> */
[----:B------:R-:W2:Y:S04]  /*9030*/  LDS R31, [R3+0x800] ;  /* 0x00080000031f7984 */ /* 0x000ea80000000800 */
        /* <DEDUP_REMOVED lines=12> */
[----:B----4-:R-:W-:-:S03]  /*9100*/  FADD.FTZ R30, RZ, R30 ;  /* 0x0000001eff1e7221 */ /* 0x010fc60000010000 */
[----:B------:R-:W4:Y:S01]  /*9110*/  LDS R70, [R3+0x1c00] ;  /* 0x001c000003467984 */ /* 0x000f220000000800 */
[----:B--2---:R-:W-:-:S03]  /*9120*/  FADD.FTZ R31, RZ, R31 ;  /* 0x0000001fff1f7221 */ /* 0x004fc60000010000 */
        /* <DEDUP_REMOVED lines=8> */
[----:B------:R-:W-:-:S03]  /*91b0*/  FADD.FTZ R28, R28, R61 ;  /* 0x0000003d1c1c7221 */ /* 0x000fc60000010000 */
[----:B------:R-:W2:Y:S01]  /*91c0*/  LDS R83, [R3+0x2600] ;  /* 0x0026000003537984 */ /* 0x000ea20000000800 */
[----:B------:R-:W-:-:S03]  /*91d0*/  FADD.FTZ R29, R29, R62 ;  /* 0x0000003e1d1d7221 */ /* 0x000fc60000010000 */
[----:B------:R-:W2:Y:S01]  /*91e0*/  LDS R96, [R3+0x2800] ;  /* 0x0028000003607984 */ /* 0x000ea20000000800 */
[----:B0-----:R-:W-:-:S03]  /*91f0*/  FADD.FTZ R30, R30, R63 ;  /* 0x0000003f1e1e7221 */ /* 0x001fc60000010000 */
[----:B------:R-:W0:Y:S01]  /*9200*/  LDS R97, [R3+0x2a00] ;  /* 0x002a000003617984 */ /* 0x000e220000000800 */
[----:B-1----:R-:W-:-:S03]  /*9210*/  FADD.FTZ R31, R31, R68 ;  /* 0x000000441f1f7221 */ /* 0x002fc60000010000 */
[----:B------:R-:W1:Y:S01]  /*9220*/  LDS R98, [R3+0x2c00] ;  /* 0x002c000003627984 */ /* 0x000e620000000800 */
[----:B---3--:R-:W-:-:S03]  /*9230*/  FADD.FTZ R40, R40, R69 ;  /* 0x0000004528287221 */ /* 0x008fc60000010000 */
[----:B------:R-:W3:Y:S01]  /*9240*/  LDS R99, [R3+0x2e00] ;  /* 0x002e000003637984 */ /* 0x000ee20000000800 */
[----:B----4-:R-:W-:-:S03]  /*9250*/  FADD.FTZ R41, R41, R70 ;  /* 0x0000004629297221 */ /* 0x010fc60000010000 */
[----:B------:R-:W-:Y:S01]  /*9260*/  LDS R60, [R3+0x3000] ;  /* 0x00300000033c7984 */ /* 0x000fe20000000800 */
[----:B--2---:R-:W-:-:S03]  /*9270*/  FADD.FTZ R42, R42, R71 ;  /* 0x000000472a2a7221 */ /* 0x004fc60000010000 */
[----:B------:R-:W-:Y:S04]  /*9280*/  LDS R61, [R3+0x3200] ;  /* 0x00320000033d7984 */ /* 0x000fe80000000800 */
[----:B------:R-:W2:Y:S01]  /*9290*/  LDS R62, [R3+0x3400] ;  /* 0x00340000033e7984 */ /* 0x000ea20000000800 */
[----:B------:R-:W-:-:S03]  /*92a0*/  FADD.FTZ R43, R43, R80 ;  /* 0x000000502b2b7221 */ /* 0x000fc60000010000 */
[----:B------:R-:W-:Y:S01]  /*92b0*/  LDS R63, [R3+0x3600] ;  /* 0x00360000033f7984 */ /* 0x000fe20000000800 */
        /* <DEDUP_REMOVED lines=11> */
[----:B---3--:R-:W-:-:S04]  /*9370*/  FADD.FTZ R42, R42, R99 ;  /* 0x000000632a2a7221 */ /* 0x008fc80000010000 */
[----:B------:R-:W-:Y:S04]  /*9380*/  STS.128 [R2], R64 ;  /* 0x0000004002007388 */ /* 0x000fe80000000c00 */
[----:B------:R2:W-:Y:S04]  /*9390*/  STS.128 [R2+0x10], R4 ;  /* 0x0000100402007388 */ /* 0x0005e80000000c00 */
[----:B------:R0:W-:Y:S04]  /*93a0*/  STS.128 [R2+0x400], R8 ;  /* 0x0004000802007388 */ /* 0x0001e80000000c00 */
[----:B------:R-:W-:Y:S04]  /*93b0*/  STS.128 [R2+0x410], R12 ;  /* 0x0004100c02007388 */ /* 0x000fe80000000c00 */
[----:B------:R-:W-:Y:S04]  /*93c0*/  STS.128 [R2+0x800], R16 ;  /* 0x0008001002007388 */ /* 0x000fe80000000c00 */
[----:B------:R-:W-:Y:S01]  /*93d0*/  STS.128 [R2+0x810], R92 ;  /* 0x0008105c02007388 */ /* 0x000fe20000000c00 */
[----:B--2---:R-:W-:Y:S01]  /*93e0*/  FADD.FTZ R5, R29, R62 ;  /* 0x0000003e1d057221 */ /* 0x004fe20000010000 */
[----:B----4-:R-:W-:Y:S01]  /*93f0*/  FADD.FTZ R7, R31, R68 ;  /* 0x000000441f077221 */ /* 0x010fe20000010000 */
[----:B------:R-:W-:Y:S01]  /*9400*/  FADD.FTZ R4, R40, R69 ;  /* 0x0000004528047221 */ /* 0x000fe20000010000 */
[----:B------:R-:W-:Y:S01]  /*9410*/  STS.128 [R2+0xc00], R20 ;  /* 0x000c001402007388 */ /* 0x000fe20000000c00 */
[----:B0-----:R-:W-:Y:S01]  /*9420*/  FADD.FTZ R10, R28, R61 ;  /* 0x0000003d1c0a7221 */ /* 0x001fe20000010000 */
[----:B------:R-:W-:Y:S01]  /*9430*/  FADD.FTZ R11, R43, R60 ;  /* 0x0000003c2b0b7221 */ /* 0x000fe20000010000 */
[----:B------:R-:W-:Y:S01]  /*9440*/  FADD.FTZ R8, R30, R63 ;  /* 0x0000003f1e087221 */ /* 0x000fe20000010000 */
[----:B------:R-:W-:Y:S01]  /*9450*/  STS.128 [R2+0xc10], R124 ;  /* 0x000c107c02007388 */ /* 0x000fe20000000c00 */
[----:B------:R-:W-:Y:S01]  /*9460*/  FADD.FTZ R6, R41, R70 ;  /* 0x0000004629067221 */ /* 0x000fe20000010000 */
[----:B------:R-:W-:Y:S01]  /*9470*/  FADD.FTZ R9, R42, R71 ;  /* 0x000000472a097221 */ /* 0x000fe20000010000 */
        /* <DEDUP_REMOVED lines=22> */
[----:B------:R-:W-:-:S03]  /*95e0*/  FADD.FTZ R14, RZ, R14 ;  /* 0x0000000eff0e7221 */ /* 0x000fc60000010000 */
[----:B------:R-:W4:Y:S01]  /*95f0*/  LDS R22, [R3+0x2000] ;  /* 0x0020000003167984 */ /* 0x000f220000000800 */
        /* <DEDUP_REMOVED lines=64> */
[----:B-1----:R-:W-:-:S03]  /*9a00*/  FADD.FTZ R12, R12, R41 ;  /* 0x000000290c0c7221 */ /* 0x002fc60000010000 */
[----:B------:R-:W1:Y:S01]  /*9a10*/  LDS R18, [R3+0xc00] ;  /* 0x000c000003127984 */ /* 0x000e620000000800 */
[----:B--2---:R-:W-:-:S03]  /*9a20*/  FADD.FTZ R13, RZ, R13 ;  /* 0x0000000dff0d7221 */ /* 0x004fc60000010000 */
[----:B------:R-:W2:Y:S01]  /*9a30*/  LDS R43, [R3+0x1c00] ;  /* 0x001c0000032b7984 */ /* 0x000ea20000000800 */
[----:B---3--:R-:W-:Y:S02]  /*9a40*/  FADD.FTZ R13, R13, R20 ;  /* 0x000000140d0d7221 */ /* 0x008fe40000010000 */
[----:B------:R-:W3:Y:S01]  /*9a50*/  LDC R20, c[0x0][0x388] ;  /* 0x0000e200ff147b82 */ /* 0x000ee20000000800 */
[----:B------:R-:W2:Y:S01]  /*9a60*/  LDS R19, [R3+0xe00] ;  /* 0x000e000003137984 */ /* 0x000ea20000000800 */
[----:B----4-:R-:W-:-:S03]  /*9a70*/  FADD.FTZ R14, RZ, R14 ;  /* 0x0000000eff0e7221 */ /* 0x010fc60000010000 */
[----:B------:R-:W4:Y:S01]  /*9a80*/  LDS R30, [R3+0x1e00] ;  /* 0x001e0000031e7984 */ /* 0x000f220000000800 */
        /* <DEDUP_REMOVED lines=17> */
[----:B------:R-:W2:Y:S01]  /*9ba0*/  LDS R61, [R3+0x3000] ;  /* 0x00300000033d7984 */ /* 0x000ea20000000800 */
[----:B------:R-:W-:-:S03]  /*9bb0*/  FADD.FTZ R19, RZ, R19 ;  /* 0x00000013ff137221 */ /* 0x000fc60000010000 */
[----:B------:R-:W-:Y:S01]  /*9bc0*/  LDS R48, [R3+0x3200] ;  /* 0x0032000003307984 */ /* 0x000fe20000000800 */
[----:B----4-:R-:W-:-:S03]  /*9bd0*/  FADD.FTZ R19, R19, R30 ;  /* 0x0000001e13137221 */ /* 0x010fc60000010000 */
[----:B------:R-:W4:Y:S01]  /*9be0*/  LDS R63, [R3+0x3400] ;  /* 0x00340000033f7984 */ /* 0x000f220000000800 */
[----:B---3--:R-:W-:-:S03]  /*9bf0*/  FADD.FTZ R12, R12, R49 ;  /* 0x000000310c0c7221 */ /* 0x008fc60000010000 */
[----:B------:R-:W-:Y:S01]  /*9c00*/  LDS R50, [R3+0x3600] ;  /* 0x0036000003327984 */ /* 0x000fe20000000800 */
[----:B------:R-:W-:-:S03]  /*9c10*/  FADD.FTZ R13, R13, R36 ;  /* 0x000000240d0d7221 */ /* 0x000fc60000010000 */
[----:B------:R-:W3:Y:S01]  /*9c20*/  LDS R65, [R3+0x3800] ;  /* 0x0038000003417984 */ /* 0x000ee20000000800 */
[----:B------:R-:W-:-:S03]  /*9c30*/  FADD.FTZ R14, R14, R51 ;  /* 0x000000330e0e7221 */ /* 0x000fc60000010000 */
[----:B------:R-:W-:Y:S01]  /*9c40*/  LDS R52, [R3+0x3a00] ;  /* 0x003a000003347984 */ /* 0x000fe20000000800 */
[----:B------:R-:W-:-:S03]  /*9c50*/  FADD.FTZ R15, R15, R38 ;  /* 0x000000260f0f7221 */ /* 0x000fc60000010000 */
[----:B------:R-:W3:Y:S01]  /*9c60*/  LDS R67, [R3+0x3c00] ;  /* 0x003c000003437984 */ /* 0x000ee20000000800 */
[----:B------:R-:W-:-:S03]  /*9c70*/  FADD.FTZ R16, R16, R53 ;  /* 0x0000003510107221 */ /* 0x000fc60000010000 */
[----:B------:R-:W3:Y:S01]  /*9c80*/  LDS R54, [R3+0x3e00] ;  /* 0x003e000003367984 */ /* 0x000ee20000000800 */
[----:B------:R-:W-:Y:S01]  /*9c90*/  FADD.FTZ R17, R17, R40 ;  /* 0x0000002811117221 */ /* 0x000fe20000010000 */
[----:B------:R-:W-:Y:S01]  /*9ca0*/  BAR.SYNC.DEFER_BLOCKING 0x0 ;  /* 0x0000000000007b1d */ /* 0x000fe20000010000 */
[----:B0-----:R-:W-:Y:S01]  /*9cb0*/  FADD.FTZ R18, R18, R55 ;  /* 0x0000003712127221 */ /* 0x001fe20000010000 */
[----:B-1----:R-:W-:Y:S01]  /*9cc0*/  FADD.FTZ R19, R19, R42 ;  /* 0x0000002a13137221 */ /* 0x002fe20000010000 */
[----:B--2---:R-:W-:Y:S01]  /*9cd0*/  FADD.FTZ R61, R12, R61 ;  /* 0x0000003d0c3d7221 */ /* 0x004fe20000010000 */
[----:B----4-:R-:W-:Y:S02]  /*9ce0*/  FADD.FTZ R63, R14, R63 ;  /* 0x0000003f0e3f7221 */ /* 0x010fe40000010000 */
[----:B------:R-:W-:Y:S01]  /*9cf0*/  STS.128 [R2], R56 ;  /* 0x0000003802007388 */ /* 0x000fe20000000c00 */
[----:B---3--:R-:W-:-:S03]  /*9d00*/  FADD.FTZ R65, R16, R65 ;  /* 0x0000004110417221 */ /* 0x008fc60000010000 */
[----:B------:R0:W-:Y:S04]  /*9d10*/  STS.128 [R2+0x10], R32 ;  /* 0x0000102002007388 */ /* 0x0001e80000000c00 */
[----:B------:R-:W-:Y:S01]  /*9d20*/  STS.128 [R2+0x400], R44 ;  /* 0x0004002c02007388 */ /* 0x000fe20000000c00 */
[----:B------:R-:W-:-:S03]  /*9d30*/  FADD.FTZ R67, R18, R67 ;  /* 0x0000004312437221 */ /* 0x000fc60000010000 */
[----:B------:R-:W-:Y:S04]  /*9d40*/  STS.128 [R2+0x410], R72 ;  /* 0x0004104802007388 */ /* 0x000fe80000000c00 */
[----:B------:R-:W-:Y:S04]  /*9d50*/  STS.128 [R2+0x800], R84 ;  /* 0x0008005402007388 */ /* 0x000fe80000000c00 */
[----:B------:R-:W-:Y:S01]  /*9d60*/  STS.128 [R2+0x810], R100 ;  /* 0x0008106402007388 */ /* 0x000fe20000000c00 */
[----:B0-----:R-:W-:Y:S01]  /*9d70*/  FADD.FTZ R35, R19, R54 ;  /* 0x0000003613237221 */ /* 0x001fe20000010000 */
[----:B------:R-:W-:-:S02]  /*9d80*/  FADD.FTZ R33, R17, R52 ;  /* 0x0000003411217221 */ /* 0x000fc40000010000 */
[----:B------:R-:W-:Y:S04]  /*9d90*/  STS.128 [R2+0xc00], R112 ;  /* 0x000c007002007388 */ /* 0x000fe80000000c00 */
[----:B------:R0:W-:Y:S01]  /*9da0*/  STS.128 [R2+0xc10], R24 ;  /* 0x000c101802007388 */ /* 0x0001e20000000c00 */
[----:B------:R-:W-:Y:S01]  /*9db0*/  BAR.SYNC.DEFER_BLOCKING 0x0 ;  /* 0x0000000000007b1d */ /* 0x000fe20000010000 */
[----:B0-----:R-:W-:Y:S01]  /*9dc0*/  FADD.FTZ R25, R13, R48 ;  /* 0x000000300d197221 */ /* 0x001fe20000010000 */
[----:B------:R-:W-:Y:S02]  /*9dd0*/  IMAD R13, R20, UR4, RZ ;  /* 0x00000004140d7c24 */ /* 0x000fe4000f8e02ff */
[----:B------:R-:W-:-:S03]  /*9de0*/  FADD.FTZ R27, R15, R50 ;  /* 0x000000320f1b7221 */ /* 0x000fc60000010000 */
[----:B------:R-:W-:-:S04]  /*9df0*/  IADD3 R19, P0, PT, R13, R0, RZ ;  /* 0x000000000d137210 */ /* 0x000fc80007f1e0ff */
[----:B------:R-:W-:Y:S01]  /*9e00*/  IADD3.X R12, PT, PT, RZ, RZ, RZ, P0, !PT ;  /* 0x000000ffff0c7210 */ /* 0x000fe200007fe4ff */
[----:B------:R-:W0:Y:S01]  /*9e10*/  LDS R56, [R3] ;  /* 0x0000000003387984 */ /* 0x000e220000000800 */
[C---:B------:R-:W-:Y:S02]  /*9e20*/  SHF.L.U32 R18, R19.reuse, 0x2, RZ ;  /* 0x0000000213127819 */ /* 0x040fe400000006ff */
[----:B------:R-:W-:Y:S01]  /*9e30*/  SHF.L.U64.HI R19, R19, 0x2, R12 ;  /* 0x0000000213137819 */ /* 0x000fe2000001020c */
[----:B------:R-:W1:Y:S01]  /*9e40*/  LDS R41, [R3+0x1000] ;  /* 0x0010000003297984 */ /* 0x000e620000000800 */
[C---:B------:R-:W-:Y:S02]  /*9e50*/  IADD3 R12, P0, PT, R18.reuse, UR22, RZ ;  /* 0x00000016120c7c10 */ /* 0x040fe4000ff1e0ff */
[----:B------:R-:W-:Y:S01]  /*9e60*/  IADD3 R14, P1, PT, R18, UR20, RZ ;  /* 0x00000014120e7c10 */ /* 0x000fe2000ff3e0ff */
[----:B------:R-:W2:Y:S01]  /*9e70*/  LDS R2, [R3+0x2000] ;  /* 0x0020000003027984 */ /* 0x000ea20000000800 */
[----:B------:R-:W-:-:S02]  /*9e80*/  IADD3.X R13, PT, PT, R19, UR23, RZ, P0, !PT ;  /* 0x00000017130d7c10 */ /* 0x000fc400087fe4ff */
[C---:B------:R-:W-:Y:S01]  /*9e90*/  IADD3.X R15, PT, PT, R19.reuse, UR21, RZ, P1, !PT ;  /* 0x00000015130f7c10 */ /* 0x040fe20008ffe4ff */
[----:B------:R-:W3:Y:S01]  /*9ea0*/  LDS R37, [R3+0x3000] ;  /* 0x0030000003257984 */ /* 0x000ee20000000800 */
[C---:B------:R-:W-:Y:S02]  /*9eb0*/  IADD3 R16, P0, PT, R18.reuse, UR26, RZ ;  /* 0x0000001a12107c10 */ /* 0x040fe4000ff1e0ff */
[----:B------:R-:W-:Y:S01]  /*9ec0*/  IADD3 R18, P1, PT, R18, UR24, RZ ;  /* 0x0000001812127c10 */ /* 0x000fe2000ff3e0ff */
[----:B------:R-:W4:Y:S01]  /*9ed0*/  LDS R32, [R3+0x200] ;  /* 0x0002000003207984 */ /* 0x000f220000000800 */
[C---:B------:R-:W-:Y:S02]  /*9ee0*/  IADD3.X R17, PT, PT, R19.reuse, UR27, RZ, P0, !PT ;  /* 0x0000001b13117c10 */ /* 0x040fe400087fe4ff */
[----:B------:R-:W-:Y:S01]  /*9ef0*/  IADD3.X R19, PT, PT, R19, UR25, RZ, P1, !PT ;  /* 0x0000001913137c10 */ /* 0x000fe20008ffe4ff */
[----:B------:R-:W4:Y:S04]  /*9f00*/  LDS R45, [R3+0x1200] ;  /* 0x00120000032d7984 */ /* 0x000f280000000800 */
[----:B------:R-:W4:Y:S04]  /*9f10*/  LDS R47, [R3+0x2200] ;  /* 0x00220000032f7984 */ /* 0x000f280000000800 */
[----:B------:R-:W4:Y:S04]  /*9f20*/  LDS R39, [R3+0x3200] ;  /* 0x0032000003277984 */ /* 0x000f280000000800 */
[----:B------:R-:W4:Y:S04]  /*9f30*/  LDS R0, [R3+0x400] ;  /* 0x0004000003007984 */ /* 0x000f280000000800 */
[----:B------:R-:W4:Y:S01]  /*9f40*/  LDS R20, [R3+0x800] ;  /* 0x0008000003147984 */ /* 0x000f220000000800 */
[----:B0-----:R-:W-:-:S03]  /*9f50*/  FADD.FTZ R56, RZ, R56 ;  /* 0x00000038ff387221 */ /* 0x001fc60000010000 */
[----:B------:R-:W-:Y:S01]  /*9f60*/  LDS R69, [R3+0x3400] ;  /* 0x0034000003457984 */ /* 0x000fe20000000800 */
[----:B-1----:R-:W-:-:S03]  /*9f70*/  FADD.FTZ R41, R56, R41 ;  /* 0x0000002938297221 */ /* 0x002fc60000010000 */
[----:B------:R-:W-:Y:S01]  /*9f80*/  LDS R49, [R3+0x2600] ;  /* 0x0026000003317984 */ /* 0x000fe20000000800 */
[----:B--2---:R-:W-:-:S03]  /*9f90*/  FADD.FTZ R2, R41, R2 ;  /* 0x0000000229027221 */ /* 0x004fc60000010000 */
[----:B------:R-:W0:Y:S01]  /*9fa0*/  LDS R22, [R3+0xa00] ;  /* 0x000a000003167984 */ /* 0x000e220000000800 */
[----:B---3--:R-:W-:-:S03]  /*9fb0*/  FADD.FTZ R57, R2, R37 ;  /* 0x0000002502397221 */ /* 0x008fc60000010000 */
[----:B------:R-:W1:Y:S01]  /*9fc0*/  LDS R41, [R3+0x1800] ;  /* 0x0018000003297984 */ /* 0x000e620000000800 */
[----:B----4-:R-:W-:-:S03]  /*9fd0*/  FADD.FTZ R32, RZ, R32 ;  /* 0x00000020ff207221 */ /* 0x010fc60000010000 */
[----:B------:R-:W2:Y:S01]  /*9fe0*/  LDS R37, [R3+0x1400] ;  /* 0x0014000003257984 */ /* 0x000ea20000000800 */
[----:B------:R-:W-:-:S03]  /*9ff0*/  FADD.FTZ R32, R32, R45 ;  /* 0x0000002d20207221 */ /* 0x000fc60000010000 */
[----:B------:R-:W3:Y:S01]  /*a000*/  LDS R2, [R3+0x600] ;  /* 0x0006000003027984 */ /* 0x000ee20000000800 */
[----:B------:R-:W-:-:S03]  /*a010*/  FADD.FTZ R32, R32, R47 ;  /* 0x0000002f20207221 */ /* 0x000fc60000010000 */
[----:B------:R-:W-:Y:S01]  /*a020*/  LDS R71, [R3+0x3600] ;  /* 0x0036000003477984 */ /* 0x000fe20000000800 */
[----:B------:R-:W-:-:S03]  /*a030*/  FADD.FTZ R59, R32, R39 ;  /* 0x00000027203b7221 */ /* 0x000fc60000010000 */
[----:B------:R-:W4:Y:S01]  /*a040*/  LDS R47, [R3+0x2400] ;  /* 0x00240000032f7984 */ /* 0x000f220000000800 */
[----:B------:R-:W-:-:S03]  /*a050*/  FADD.FTZ R0, RZ, R0 ;  /* 0x00000000ff007221 */ /* 0x000fc60000010000 */
[----:B------:R-:W4:Y:S01]  /*a060*/  LDS R39, [R3+0x1600] ;  /* 0x0016000003277984 */ /* 0x000f220000000800 */
[----:B------:R-:W-:-:S03]  /*a070*/  FADD.FTZ R20, RZ, R20 ;  /* 0x00000014ff147221 */ /* 0x000fc60000010000 */
        /* <DEDUP_REMOVED lines=8> */
[----:B--2---:R-:W-:-:S03]  /*a100*/  FADD.FTZ R0, R0, R37 ;  /* 0x0000002500007221 */ /* 0x004fc60000010000 */
[----:B------:R-:W2:Y:S01]  /*a110*/  LDS R26, [R3+0xe00] ;  /* 0x000e0000031a7984 */ /* 0x000ea20000000800 */
[----:B---3--:R-:W-:-:S03]  /*a120*/  FADD.FTZ R2, RZ, R2 ;  /* 0x00000002ff027221 */ /* 0x008fc60000010000 */
[----:B------:R-:W-:Y:S04]  /*a130*/  STG.E desc[UR10][R12.64], R97 ;  /* 0x000000610c007986 */ /* 0x000fe8000c10190a */
[----:B------:R-:W-:Y:S01]  /*a140*/  STG.E desc[UR10][R14.64], R11 ;  /* 0x0000000b0e007986 */ /* 0x000fe2000c10190a */
[----:B----4-:R-:W-:-:S03]  /*a150*/  FADD.FTZ R0, R0, R47 ;  /* 0x0000002f00007221 */ /* 0x010fc60000010000 */
[----:B------:R-:W3:Y:S01]  /*a160*/  LDS R75, [R3+0x3a00] ;  /* 0x003a0000034b7984 */ /* 0x000ee20000000800 */
[----:B------:R-:W-:Y:S01]  /*a170*/  FADD.FTZ R2, R2, R39 ;  /* 0x0000002702027221 */ /* 0x000fe20000010000 */
[----:B------:R-:W-:Y:S02]  /*a180*/  FADD.FTZ R69, R0, R69 ;  /* 0x0000004500457221 */ /* 0x000fe40000010000 */
[----:B------:R-:W4:Y:S01]  /*a190*/  LDS R55, [R3+0x2c00] ;  /* 0x002c000003377984 */ /* 0x000f220000000800 */
[----:B------:R-:W-:Y:S01]  /*a1a0*/  FADD.FTZ R2, R2, R49 ;  /* 0x0000003102027221 */ /* 0x000fe20000010000 */
[----:B------:R-:W-:Y:S02]  /*a1b0*/  FADD.FTZ R20, R20, R51 ;  /* 0x0000003314147221 */ /* 0x000fe40000010000 */
[----:B------:R-:W4:Y:S01]  /*a1c0*/  LDS R11, [R3+0x1e00] ;  /* 0x001e0000030b7984 */ /* 0x000f220000000800 */
[----:B------:R-:W-:Y:S01]  /*a1d0*/  FADD.FTZ R71, R2, R71 ;  /* 0x0000004702477221 */ /* 0x000fe20000010000 */
[----:B------:R-:W-:-:S02]  /*a1e0*/  FADD.FTZ R22, R22, R43 ;  /* 0x0000002b16167221 */ /* 0x000fc40000010000 */
[----:B------:R-:W4:Y:S01]  /*a1f0*/  LDS R37, [R3+0x3c00] ;  /* 0x003c000003257984 */ /* 0x000f220000000800 */
[----:B------:R-:W-:-:S03]  /*a200*/  FADD.FTZ R24, RZ, R24 ;  /* 0x00000018ff187221 */ /* 0x000fc60000010000 */
[----:B------:R-:W4:Y:S01]  /*a210*/  LDS R28, [R3+0x2e00] ;  /* 0x002e0000031c7984 */ /* 0x000f220000000800 */
[----:B------:R-:W-:-:S03]  /*a220*/  FADD.FTZ R73, R20, R73 ;  /* 0x0000004914497221 */ /* 0x000fc60000010000 */
[----:B------:R-:W4:Y:S01]  /*a230*/  LDS R30, [R3+0x3e00] ;  /* 0x003e0000031e7984 */ /* 0x000f220000000800 */
[----:B0-----:R-:W-:-:S03]  /*a240*/  FADD.FTZ R22, R22, R53 ;  /* 0x0000003516167221 */ /* 0x001fc60000010000 */
[----:B------:R-:W-:Y:S01]  /*a250*/  STG.E desc[UR10][R16.64], R57 ;  /* 0x0000003910007986 */ /* 0x000fe2000c10190a */
[----:B-1----:R-:W-:-:S03]  /*a260*/  FADD.FTZ R24, R24, R45 ;  /* 0x0000002d18187221 */ /* 0x002fc60000010000 */
[----:B------:R-:W-:Y:S01]  /*a270*/  STG.E desc[UR10][R18.64], R61 ;  /* 0x0000003d12007986 */ /* 0x000fe2000c10190a */
[----:B--2---:R-:W-:-:S03]  /*a280*/  FADD.FTZ R26, RZ, R26 ;  /* 0x0000001aff1a7221 */ /* 0x004fc60000010000 */
[----:B------:R-:W-:Y:S04]  /*a290*/  STG.E desc[UR10][R12.64+0x200], R23 ;  /* 0x000200170c007986 */ /* 0x000fe8000c10190a */
[----:B------:R-:W-:Y:S04]  /*a2a0*/  STG.E desc[UR10][R14.64+0x200], R10 ;  /* 0x0002000a0e007986 */ /* 0x000fe8000c10190a */
[----:B------:R-:W-:Y:S01]  /*a2b0*/  STG.E desc[UR10][R16.64+0x200], R59 ;  /* 0x0002003b10007986 */ /* 0x000fe2000c10190a */
[----:B---3--:R-:W-:-:S03]  /*a2c0*/  FADD.FTZ R75, R22, R75 ;  /* 0x0000004b164b7221 */ /* 0x008fc60000010000 */
[----:B------:R-:W-:Y:S01]  /*a2d0*/  STG.E desc[UR10][R18.64+0x200], R25 ;  /* 0x0002001912007986 */ /* 0x000fe2000c10190a */
[----:B----4-:R-:W-:-:S03]  /*a2e0*/  FADD.FTZ R24, R24, R55 ;  /* 0x0000003718187221 */ /* 0x010fc60000010000 */
        /* <DEDUP_REMOVED lines=29> */
.L_x_1160:
        /* <DEDUP_REMOVED lines=8> */
.L_x_1195:
[----:B------:R-:W-:Y:S05]  /*a540*/  BSYNC B2 ;  /* 0x0000000000027941 */ /* 0x000fea0003800000 */
.L_x_1194:
        /* <DEDUP_REMOVED lines=8> */
.L_x_1196:
[----:B------:R-:W-:Y:S01]  /*a5d0*/  MOV R102, R100 ;  /* 0x0000006400667202 */ /* 0x000fe20000000f00 */
[----:B------:R-:W-:Y:S02]  /*a5e0*/  HFMA2 R103, -RZ, RZ, 0, 1.1920928955078125e-07 ;  /* 0x00000002ff677431 */ /* 0x000fe400000001ff */
[----:B------:R-:W-:-:S07]  /*a5f0*/  FADD.FTZ R101, R101, R221 ;  /* 0x000000dd65657221 */ /* 0x000fce0000010000 */
[----:B------:R-:W-:Y:S05]  /*a600*/  WARPSYNC.COLLECTIVE R127, `(.L_x_1197) ;  /* 0x000000007f087348 */ /* 0x000fea0003c00000 */
[----:B------:R0:W1:Y:S02]  /*a610*/  SHFL.BFLY P3, R221, R102, R103, R126 ;  /* 0x0c00006766dd7389 */ /* 0x000064000006007e */
[----:B01----:R-:W-:Y:S05]  /*a620*/  ENDCOLLECTIVE ;  /* 0x000000000000791b */ /* 0x003fea0003800000 */
.L_x_1197:
[----:B------:R-:W-:Y:S01]  /*a630*/  MOV R102, R101 ;  /* 0x0000006500667202 */ /* 0x000fe20000000f00 */
[----:B------:R-:W-:-:S07]  /*a640*/  FADD.FTZ R100, R100, R221 ;  /* 0x000000dd64647221 */ /* 0x000fce0000010000 */
[----:B------:R-:W-:Y:S05]  /*a650*/  WARPSYNC.COLLECTIVE R127, `(.L_x_1198) ;  /* 0x000000007f087348 */ /* 0x000fea0003c00000 */
[----:B------:R0:W1:Y:S02]  /*a660*/  SHFL.BFLY P3, R221, R102, R103, R126 ;  /* 0x0c00006766dd7389 */ /* 0x000064000006007e */
[----:B01----:R-:W-:Y:S05]  /*a670*/  ENDCOLLECTIVE ;  /* 0x000000000000791b */ /* 0x003fea0003800000 */
.L_x_1198:
[----:B------:R-:W-:Y:S01]  /*a680*/  MOV R102, R100 ;  /* 0x0000006400667202 */ /* 0x000fe20000000f00 */
[----:B------:R-:W-:Y:S02]  /*a690*/  HFMA2 R103, -RZ, RZ, 0, 2.384185791015625e-07 ;  /* 0x00000004ff677431 */ /* 0x000fe400000001ff */
[----:B------:R-:W-:-:S07]  /*a6a0*/  FADD.FTZ R101, R101, R221 ;  /* 0x000000dd65657221 */ /* 0x000fce0000010000 */
[----:B------:R-:W-:Y:S05]  /*a6b0*/  WARPSYNC.COLLECTIVE R127, `(.L_x_1199) ;  /* 0x000000007f087348 */ /* 0x000fea0003c00000 */
[----:B------:R0:W1:Y:S02]  /*a6c0*/  SHFL.BFLY P3, R221, R102, R103, R126 ;  /* 0x0c00006766dd7389 */ /* 0x000064000006007e */
[----:B01----:R-:W-:Y:S05]  /*a6d0*/  ENDCOLLECTIVE ;  /* 0x000000000000791b */ /* 0x003fea0003800000 */
.L_x_1199:
[----:B------:R-:W-:Y:S01]  /*a6e0*/  MOV R102, R101 ;  /* 0x0000006500667202 */ /* 0x000fe20000000f00 */
[----:B------:R-:W-:-:S07]  /*a6f0*/  FADD.FTZ R100, R100, R221 ;  /* 0x000000dd64647221 */ /* 0x000fce0000010000 */
[----:B------:R-:W-:Y:S05]  /*a700*/  WARPSYNC.COLLECTIVE R127, `(.L_x_1200) ;  /* 0x000000007f087348 */ /* 0x000fea0003c00000 */
[----:B------:R0:W1:Y:S02]  /*a710*/  SHFL.BFLY P3, R221, R102, R103, R126 ;  /* 0x0c00006766dd7389 */ /* 0x000064000006007e */
[----:B01----:R-:W-:Y:S05]  /*a720*/  ENDCOLLECTIVE ;  /* 0x000000000000791b */ /* 0x003fea0003800000 */
.L_x_1200:
[----:B------:R-:W-:Y:S01]  /*a730*/  MOV R102, R100 ;  /* 0x0000006400667202 */ /* 0x000fe20000000f00 */
[----:B------:R-:W-:Y:S02]  /*a740*/  HFMA2 R103, -RZ, RZ, 0, 4.76837158203125e-07 ;  /* 0x00000008ff677431 */ /* 0x000fe400000001ff */
[----:B------:R-:W-:-:S07]  /*a750*/  FADD.FTZ R101, R101, R221 ;  /* 0x000000dd65657221 */ /* 0x000fce0000010000 */
[----:B------:R-:W-:Y:S05]  /*a760*/  WARPSYNC.COLLECTIVE R127, `(.L_x_1201) ;  /* 0x000000007f087348 */ /* 0x000fea0003c00000 */
[----:B------:R0:W1:Y:S02]  /*a770*/  SHFL.BFLY P3, R221, R102, R103, R126 ;  /* 0x0c00006766dd7389 */ /* 0x000064000006007e */
[----:B01----:R-:W-:Y:S05]  /*a780*/  ENDCOLLECTIVE ;  /* 0x000000000000791b */ /* 0x003fea0003800000 */
.L_x_1201:
[----:B------:R-:W-:Y:S01]  /*a790*/  MOV R102, R101 ;  /* 0x0000006500667202 */ /* 0x000fe20000000f00 */
[----:B------:R-:W-:-:S07]  /*a7a0*/  FADD.FTZ R100, R100, R221 ;  /* 0x000000dd64647221 */ /* 0x000fce0000010000 */
[----:B------:R-:W-:Y:S05]  /*a7b0*/  WARPSYNC.COLLECTIVE R127, `(.L_x_1202) ;  /* 0x000000007f087348 */ /* 0x000fea0003c00000 */
[----:B------:R0:W1:Y:S02]  /*a7c0*/  SHFL.BFLY P3, R221, R102, R103, R126 ;  /* 0x0c00006766dd7389 */ /* 0x000064000006007e */
[----:B01----:R-:W-:Y:S05]  /*a7d0*/  ENDCOLLECTIVE ;  /* 0x000000000000791b */ /* 0x003fea0003800000 */
.L_x_1202:
[----:B------:R-:W-:Y:S01]  /*a7e0*/  MOV R102, R100 ;  /* 0x0000006400667202 */ /* 0x000fe20000000f00 */
[----:B------:R-:W-:Y:S02]  /*a7f0*/  HFMA2 R103, -RZ, RZ, 0, 9.5367431640625e-07 ;  /* 0x00000010ff677431 */ /* 0x000fe400000001ff */
[----:B------:R-:W-:-:S07]  /*a800*/  FADD.FTZ R101, R101, R221 ;  /* 0x000000dd65657221 */ /* 0x000fce0000010000 */
[----:B------:R-:W-:Y:S05]  /*a810*/  WARPSYNC.COLLECTIVE R127, `(.L_x_1203) ;  /* 0x000000007f087348 */ /* 0x000fea0003c00000 */
[----:B------:R0:W1:Y:S02]  /*a820*/  SHFL.BFLY P3, R221, R102, R103, R126 ;  /* 0x0c00006766dd7389 */ /* 0x000064000006007e */
[----:B01----:R-:W-:Y:S05]  /*a830*/  ENDCOLLECTIVE ;  /* 0x000000000000791b */ /* 0x003fea0003800000 */
.L_x_1203:
[----:B------:R-:W-:Y:S02]  /*a840*/  MOV R102, R101 ;  /* 0x0000006500667202 */ /* 0x000fe40000000f00 */
[----:B------:R-:W-:-:S07]  /*a850*/  MOV R220, R221 ;  /* 0x000000dd00dc7202 */ /* 0x000fce0000000f00 */
[----:B------:R-:W-:Y:S05]  /*a860*/  WARPSYNC.COLLECTIVE R127, `(.L_x_1204) ;  /* 0x000000007f087348 */ /* 0x000fea0003c00000 */
[----:B------:R0:W1:Y:S02]  /*a870*/  SHFL.BFLY P3, R221, R102, R103, R126 ;  /* 0x0c00006766dd7389 */ /* 0x000064000006007e */
[----:B01----:R-:W-:Y:S05]  /*a880*/  ENDCOLLECTIVE ;  /* 0x000000000000791b */ /* 0x003fea0003800000 */
.L_x_1204:
[----:B------:R-:W-:Y:S01]  /*a890*/  MOV R102, R221 ;  /* 0x000000dd00667202 */ /* 0x000fe20000000f00 */
[----:B------:R-:W-:Y:S06]  /*a8a0*/  BRA `(.L_x_1205) ;  /* 0xffffff8800a47947 */ /* 0x000fec000383ffff */
.L_x_1206:
        /* <DEDUP_REMOVED lines=13> */
.L_x_6035:


//--------------------- .text._ZN10layer_norm31ln_parallel_residual_bwd_kernelINS_13Kernel_traitsIf13__nv_bfloat16S2_S2_fjLj1024ELj1ELj4ELj1ELj16ENS_18Kernel_traits_baseILj1024EfS2_S2_S2_fjLj128EEEEELb0ELb1ELb0EEEvNS_9BwdParamsE --------------------------
	.section	.text._ZN10layer_norm31ln_parallel_residual_bwd_kernelINS_13Kernel_traitsIf13__nv_bfloat16S2_S2_fjLj1024ELj1ELj4ELj1ELj16ENS_18Kernel_traits_baseILj1024EfS2_S2_S2_fjLj128EEEEELb0ELb1ELb0EEEvNS_9BwdParamsE,"ax",@progbits
	.align	128
        .global         _ZN10layer_norm31ln_parallel_residual_bwd_kernelINS_13Kernel_traitsIf13__nv_bfloat16S2_S2_fjLj1024ELj1ELj4ELj1ELj16ENS_18Kernel_traits_baseILj1024EfS2_S2_S2_fjLj128EEEEELb0ELb1ELb0EEEvNS_9BwdParamsE
        .type           _ZN10layer_norm31ln_parallel_residual_bwd_kernelINS_13Kernel_traitsIf13__nv_bfloat16S2_S2_fjLj1024ELj1ELj4ELj1ELj16ENS_18Kernel_traits_baseILj1024EfS2_S2_S2_fjLj128EEEEELb0ELb1ELb0EEEvNS_9BwdParamsE,@function
        .size           _ZN10layer_norm31ln_parallel_residual_bwd_kernelINS_13Kernel_traitsIf13__nv_bfloat16S2_S2_fjLj1024ELj1ELj4ELj1ELj16ENS_18Kernel_traits_baseILj1024EfS2_S2_S2_fjLj128EEEEELb0ELb1ELb0EEEvNS_9BwdParamsE,(.L_x_6036 - _ZN10layer_norm31ln_parallel_residual_bwd_kernelINS_13Kernel_traitsIf13__nv_bfloat16S2_S2_fjLj1024ELj1ELj4ELj1ELj16ENS_18Kernel_traits_baseILj1024EfS2_S2_S2_fjLj128EEEEELb0ELb1ELb0EEEvNS_9BwdParamsE)
        .other          _ZN10layer_norm31ln_parallel_residual_bwd_kernelINS_13Kernel_traitsIf13__nv_bfloat16S2_S2_fjLj1024ELj1ELj4ELj1ELj16ENS_18Kernel_traits_baseILj1024EfS2_S2_S2_fjLj128EEEEELb0ELb1ELb0EEEvNS_9BwdParamsE,@"STO_CUDA_ENTRY STV_DEFAULT"
_ZN10layer_norm31ln_parallel_residual_bwd_kernelINS_13Kernel_traitsIf13__nv_bfloat16S2_S2_fjLj1024ELj1ELj4ELj1ELj16ENS_18Kernel_traits_baseILj1024EfS2_S2_S2_fjLj128EEEEELb0ELb1ELb0EEEvNS_9BwdParamsE:
.text._ZN10layer_norm31ln_parallel_residual_bwd_kernelINS_13Kernel_traitsIf13__nv_bfloat16S2_S2_fjLj1024ELj1ELj4ELj1ELj16ENS_18Kernel_traits_baseILj1024EfS2_S2_S2_fjLj128EEEEELb0ELb1ELb0EEEvNS_9BwdParamsE:
        /* <DEDUP_REMOVED lines=13> */
[----:B0-----:R-:W-:Y:S01]  /*00d0*/  LOP3.LUT R3, R2, 0x1f, RZ, 0xc, !PT ;  /* 0x0000001f02037812 */ /* 0x001fe200078e0cff */
[----:B------:R-:W0:Y:S03]  /*00e0*/  LDCU.64 UR14, c[0x0][0x438] ;  /* 0x00008700ff0e77ac */ /* 0x000e260008000a00 */
[----:B------:R-:W-:-:S02]  /*00f0*/  LEA.HI.SX32 R4, R0, R3, 0x1d ;  /* 0x0000000300047211 */ /* 0x000fc400078feaff */
[----:B------:R-:W-:Y:S02]  /*0100*/  LOP3.LUT R3, R2, 0x1f, RZ, 0xc0, !PT ;  /* 0x0000001f02037812 */ /* 0x000fe400078ec0ff */
[C---:B------:R-:W-:Y:S02]  /*0110*/  ISETP.GE.U32.AND P0, PT, R4.reuse, 0x20, PT ;  /* 0x000000200400780c */ /* 0x040fe40003f06070 */
[C---:B------:R-:W-:Y:S02]  /*0120*/  ISETP.GE.U32.AND P1, PT, R4.reuse, 0x40, PT ;  /* 0x000000400400780c */ /* 0x040fe40003f26070 */
[C---:B------:R-:W-:Y:S02]  /*0130*/  ISETP.GE.U32.AND P2, PT, R4.reuse, 0x60, PT ;  /* 0x000000600400780c */ /* 0x040fe40003f46070 */
[----:B------:R-:W-:Y:S02]  /*0140*/  ISETP.GE.U32.AND P3, PT, R4, 0x80, PT ;  /* 0x000000800400780c */ /* 0x000fe40003f66070 */
[----:B------:R-:W-:-:S05]  /*0150*/  MOV R17, R3 ;  /* 0x0000000300117202 */ /* 0x000fca0000000f00 */
        /* <DEDUP_REMOVED lines=12> */
[----:B------:R-:W-:Y:S02]  /*0220*/  @P2 IADD3 R17, PT, PT, R17, 0x20, RZ ;  /* 0x0000002011112810 */ /* 0x000fe40007ffe0ff */
[----:B------:R3:W5:Y:S04]  /*0230*/  @P1 LDG.E.128 R44, desc[UR10][R10.64+0x10] ;  /* 0x0000100a0a2c1981 */ /* 0x000768000c1e1d00 */
[----:B------:R3:W5:Y:S01]  /*0240*/  @P2 LDG.E.128 R48, desc[UR10][R12.64] ;  /* 0x0000000a0c302981 */ /* 0x000762000c1e1d00 */
[----:B-1----:R-:W-:-:S03]  /*0250*/  @P3 IMAD.WIDE.U32 R8, R17, 0x20, R14 ;  /* 0x0000002011083825 */ /* 0x002fc600078e000e */
[----:B------:R3:W5:Y:S04]  /*0260*/  @P2 LDG.E.128 R52, desc[UR10][R12.64+0x10] ;  /* 0x0000100a0c342981 */ /* 0x000768000c1e1d00 */
[----:B------:R3:W5:Y:S04]  /*0270*/  @P3 LDG.E.128 R56, desc[UR10][R8.64] ;  /* 0x0000000a08383981 */ /* 0x000768000c1e1d00 */
[----:B------:R3:W5:Y:S01]  /*0280*/  @P3 LDG.E.128 R60, desc[UR10][R8.64+0x10] ;  /* 0x0000100a083c3981 */ /* 0x000762000c1e1d00 */
[----:B--2---:R-:W-:Y:S01]  /*0290*/  USHF.L.U32 UR4, UR4, 0x2, URZ ;  /* 0x0000000204047899 */ /* 0x004fe200080006ff */
[----:B------:R-:W-:-:S02]  /*02a0*/  SHF.R.U32.HI R2, RZ, 0x5, R2 ;  /* 0x00000005ff027819 */ /* 0x000fc40000011602 */
[----:B------:R3:W5:Y:S03]  /*02b0*/  @P0 LDG.E.128 R36, desc[UR10][R6.64+0x10] ;  /* 0x0000100a06240981 */ /* 0x000766000c1e1d00 */
        /* <DEDUP_REMOVED lines=75> */
.L_x_1265:
        /* <DEDUP_REMOVED lines=28> */
[----:B------:R-:W-:Y:S02]  /*0930*/  IADD3 R202, PT, PT, R0, 0x20, RZ ;  /* 0x0000002000ca7810 */ /* 0x000fe40007ffe0ff */
[C---:B--2---:R-:W-:Y:S02]  /*0940*/  SHF.L.U32 R153, R8.reuse, 0x10, RZ ;  /* 0x0000001008997819 */ /* 0x044fe400000006ff */
[----:B------:R-:W-:Y:S02]  /*0950*/  PRMT R7, R8, 0x7632, R7 ;  /* 0x0000763208077816 */ /* 0x000fe40000000007 */
[C---:B------:R-:W-:Y:S01]  /*0960*/  PRMT R154, R11.reuse, 0x7632, R154 ;  /* 0x000076320b9a7816 */ /* 0x040fe2000000009a */
[----:B------:R-:W-:Y:S01]  /*0970*/  FADD.FTZ R153, -R198, R153 ;  /* 0x00000099c6997221 */ /* 0x000fe20000010100 */
[----:B------:R-:W-:Y:S02]  /*0980*/  SHF.L.U32 R191, R11, 0x10, RZ ;  /* 0x000000100bbf7819 */ /* 0x000fe400000006ff */
[----:B------:R-:W-:Y:S01]  /*0990*/  SHF.L.U32 R11, R7, 0x10, RZ ;  /* 0x00000010070b7819 */ /* 0x000fe200000006ff */
[----:B-----5:R-:W-:Y:S01]  /*09a0*/  FMUL.FTZ R199, R6, R153 ;  /* 0x0000009906c77220 */ /* 0x020fe20000410000 */
[----:B------:R-:W-:Y:S01]  /*09b0*/  PRMT R16, R9, 0x7632, R16 ;  /* 0x0000763209107816 */ /* 0x000fe20000000010 */
[----:B------:R-:W-:Y:S01]  /*09c0*/  FADD.FTZ R201, -R198, R191 ;  /* 0x000000bfc6c97221 */ /* 0x000fe20000010100 */
[----:B------:R-:W-:Y:S01]  /*09d0*/  PRMT R152, R10, 0x7632, R152 ;  /* 0x000076320a987816 */ /* 0x000fe20000000098 */
[----:B------:R-:W-:Y:S01]  /*09e0*/  FADD.FTZ R11, -R198, R11 ;  /* 0x0000000bc60b7221 */ /* 0x000fe20000010100 */
[----:B---3--:R-:W-:-:S02]  /*09f0*/  SHF.L.U32 R197, R12, 0x10, RZ ;  /* 0x000000100cc57819 */ /* 0x008fc400000006ff */
[----:B------:R-:W-:Y:S01]  /*0a00*/  SHF.L.U32 R157, R10, 0x10, RZ ;  /* 0x000000100a9d7819 */ /* 0x000fe200000006ff */
[----:B------:R-:W-:Y:S01]  /*0a10*/  FMUL.FTZ R196, R6, R11 ;  /* 0x0000000b06c47220 */ /* 0x000fe20000410000 */
[----:B------:R-:W-:Y:S01]  /*0a20*/  PRMT R8, R12, 0x7632, R8 ;  /* 0x000076320c087816 */ /* 0x000fe20000000008 */
[----:B------:R-:W-:Y:S01]  /*0a30*/  FADD.FTZ R96, R96, R197 ;  /* 0x000000c560607221 */ /* 0x000fe20000010000 */
[C---:B------:R-:W-:Y:S01]  /*0a40*/  PRMT R10, R14.reuse, 0x7632, R10 ;  /* 0x000076320e0a7816 */ /* 0x040fe2000000000a */
[-C--:B------:R-:W-:Y:S01]  /*0a50*/  FFMA.FTZ R64, R199, R197.reuse, R64 ;  /* 0x000000c5c7407223 */ /* 0x080fe20000010040 */
[----:B------:R-:W-:Y:S01]  /*0a60*/  SHF.L.U32 R159, R14, 0x10, RZ ;  /* 0x000000100e9f7819 */ /* 0x000fe200000006ff */
[----:B------:R-:W-:Y:S01]  /*0a70*/  FMUL.FTZ R197, R32, R197 ;  /* 0x000000c520c57220 */ /* 0x000fe20000410000 */
[C---:B------:R-:W-:Y:S01]  /*0a80*/  PRMT R14, R15.reuse, 0x7632, R14 ;  /* 0x000076320f0e7816 */ /* 0x040fe2000000000e */
[----:B------:R-:W-:Y:S01]  /*0a90*/  FADD.FTZ R157, -R198, R157 ;  /* 0x0000009dc69d7221 */ /* 0x000fe20000010100 */
[----:B------:R-:W-:Y:S01]  /*0aa0*/  SHF.L.U32 R203, R15, 0x10, RZ ;  /* 0x000000100fcb7819 */ /* 0x000fe200000006ff */
[----:B------:R-:W-:Y:S01]  /*0ab0*/  FFMA.FTZ R11, R199, R197, RZ ;  /* 0x000000c5c70b7223 */ /* 0x000fe200000100ff */
[----:B------:R-:W-:Y:S01]  /*0ac0*/  SHF.L.U32 R15, R16, 0x10, RZ ;  /* 0x00000010100f7819 */ /* 0x000fe200000006ff */
[----:B------:R-:W-:Y:S01]  /*0ad0*/  FMUL.FTZ R7, R6, R157 ;  /* 0x0000009d06077220 */ /* 0x000fe20000410000 */
[----:B------:R-:W-:Y:S01]  /*0ae0*/  SHF.L.U32 R195, R152, 0x10, RZ ;  /* 0x0000001098c37819 */ /* 0x000fe200000006ff */
[----:B------:R-:W-:Y:S01]  /*0af0*/  FADD.FTZ R100, R100, R159 ;  /* 0x0000009f64647221 */ /* 0x000fe20000010000 */
[----:B------:R-:W-:Y:S01]  /*0b00*/  SHF.L.U32 R155, R9, 0x10, RZ ;  /* 0x00000010099b7819 */ /* 0x000fe200000006ff */
[----:B------:R-:W-:Y:S01]  /*0b10*/  FADD.FTZ R15, -R198, R15 ;  /* 0x0000000fc60f7221 */ /* 0x000fe20000010100 */
[----:B------:R-:W-:Y:S01]  /*0b20*/  SHF.L.U32 R12, R8, 0x10, RZ ;  /* 0x00000010080c7819 */ /* 0x000fe200000006ff */
[C---:B------:R-:W-:Y:S01]  /*0b30*/  FADD.FTZ R153, -R198.reuse, R195 ;  /* 0x000000c3c6997221 */ /* 0x040fe20000010100 */
[C---:B------:R-:W-:Y:S01]  /*0b40*/  PRMT R9, R13.reuse, 0x7632, R9 ;  /* 0x000076320d097816 */ /* 0x040fe20000000009 */
[----:B------:R-:W-:Y:S01]  /*0b50*/  FADD.FTZ R155, -R198, R155 ;  /* 0x0000009bc69b7221 */ /* 0x000fe20000010100 */
[----:B------:R-:W-:Y:S01]  /*0b60*/  SHF.L.U32 R13, R13, 0x10, RZ ;  /* 0x000000100d0d7819 */ /* 0x000fe200000006ff */
[-C--:B------:R-:W-:Y:S01]  /*0b70*/  FMUL.FTZ R195, R33, R12.reuse ;  /* 0x0000000c21c37220 */ /* 0x080fe20000410000 */
[----:B------:R-:W-:Y:S01]  /*0b80*/  SHF.L.U32 R156, R14, 0x10, RZ ;  /* 0x000000100e9c7819 */ /* 0x000fe200000006ff */
[----:B------:R-:W-:Y:S01]  /*0b90*/  FADD.FTZ R14, RZ, R197 ;  /* 0x000000c5ff0e7221 */ /* 0x000fe20000010000 */
[----:B------:R-:W-:Y:S01]  /*0ba0*/  SHF.L.U32 R152, R9, 0x10, RZ ;  /* 0x0000001009987819 */ /* 0x000fe200000006ff */
[----:B------:R-:W-:Y:S01]  /*0bb0*/  FADD.FTZ R97, R97, R12 ;  /* 0x0000000c61617221 */ /* 0x000fe20000010000 */
[----:B------:R-:W-:Y:S01]  /*0bc0*/  FFMA.FTZ R65, R196, R12, R65 ;  /* 0x0000000cc4417223 */ /* 0x000fe20000010041 */
        /* <DEDUP_REMOVED lines=23> */
[----:B------:R-:W-:Y:S01]  /*0d40*/  FADD.FTZ R205, -R198, R205 ;  /* 0x000000cdc6cd7221 */ /* 0x000fe20000010100 */
[----:B------:R-:W-:Y:S01]  /*0d50*/  FADD.FTZ R155, R152, R13 ;  /* 0x0000000d989b7221 */ /* 0x000fe20000010000 */
[C---:B------:R-:W-:Y:S01]  /*0d60*/  FFMA.FTZ R152, R14.reuse, R13, R153 ;  /* 0x0000000d0e987223 */ /* 0x040fe20000010099 */
[----:B------:R-:W-:Y:S01]  /*0d70*/  FADD.FTZ R101, R101, R154 ;  /* 0x0000009a65657221 */ /* 0x000fe20000010000 */
[----:B------:R-:W-:Y:S01]  /*0d80*/  FFMA.FTZ R69, R14, R154, R69 ;  /* 0x0000009a0e457223 */ /* 0x000fe20000010045 */
        /* <DEDUP_REMOVED lines=8> */
[----:B------:R-:W-:Y:S01]  /*0e10*/  FFMA.FTZ R71, R16, R156, R71 ;  /* 0x0000009c10477223 */ /* 0x000fe20000010047 */
[----:B------:R-:W-:Y:S01]  /*0e20*/  FADD.FTZ R201, R154, R15 ;  /* 0x0000000f9ac97221 */ /* 0x000fe20000010000 */
[----:B------:R-:W-:-:S07]  /*0e30*/  FFMA.FTZ R200, R16, R15, R152 ;  /* 0x0000000f10c87223 */ /* 0x000fce0000010098 */
.L_x_1212:
[----:B------:R-:W-:Y:S05]  /*0e40*/  BSYNC.RECONVERGENT B2 ;  /* 0x0000000000027941 */ /* 0x000fea0003800200 */
.L_x_1211:
        /* <DEDUP_REMOVED lines=8> */
[----:B------:R-:W-:Y:S02]  /*0ed0*/  IADD3 R202, PT, PT, R202, 0x20, RZ ;  /* 0x00000020caca7810 */ /* 0x000fe40007ffe0ff */
[C---:B--2---:R-:W-:Y:S02]  /*0ee0*/  PRMT R17, R20.reuse, 0x7632, R17 ;  /* 0x0000763214117816 */ /* 0x044fe40000000011 */
[----:B------:R-:W-:Y:S02]  /*0ef0*/  SHF.L.U32 R19, R20, 0x10, RZ ;  /* 0x0000001014137819 */ /* 0x000fe400000006ff */
[C---:B------:R-:W-:Y:S02]  /*0f00*/  PRMT R152, R23.reuse, 0x7632, R152 ;  /* 0x0000763217987816 */ /* 0x040fe40000000098 */
[----:B------:R-:W-:Y:S01]  /*0f10*/  SHF.L.U32 R157, R23, 0x10, RZ ;  /* 0x00000010179d7819 */ /* 0x000fe200000006ff */
[----:B------:R-:W-:Y:S01]  /*0f20*/  FADD.FTZ R19, -R198, R19 ;  /* 0x00000013c6137221 */ /* 0x000fe20000010100 */
[----:B---3--:R-:W-:-:S02]  /*0f30*/  PRMT R20, R25, 0x7632, R20 ;  /* 0x0000763219147816 */ /* 0x008fc40000000014 */
[----:B------:R-:W-:Y:S01]  /*0f40*/  SHF.L.U32 R23, R25, 0x10, RZ ;  /* 0x0000001019177819 */ /* 0x000fe200000006ff */
        /* <DEDUP_REMOVED lines=8> */
[----:B------:R-:W-:Y:S01]  /*0fd0*/  SHF.L.U32 R21, R24, 0x10, RZ ;  /* 0x0000001018157819 */ /* 0x000fe200000006ff */
[----:B------:R-:W-:Y:S01]  /*0fe0*/  FMUL.FTZ R19, R6, R29 ;  /* 0x0000001d06137220 */ /* 0x000fe20000410000 */
[C---:B------:R-:W-:Y:S01]  /*0ff0*/  PRMT R24, R27.reuse, 0x7632, R24 ;  /* 0x000076321b187816 */ /* 0x040fe20000000018 */
[----:B------:R-:W-:Y:S01]  /*1000*/  FADD.FTZ R106, R106, R23 ;  /* 0x000000176a6a7221 */ /* 0x000fe20000010000 */
[----:B------:R-:W-:Y:S01]  /*1010*/  SHF.L.U32 R159, R27, 0x10, RZ ;  /* 0x000000101b9f7819 */ /* 0x000fe200000006ff */
[----:B------:R-:W-:Y:S01]  /*1020*/  FADD.FTZ R104, R104, R21 ;  /* 0x0000001568687221 */ /* 0x000fe20000010000 */
[----:B------:R-:W-:Y:S01]  /*1030*/  SHF.L.U32 R27, R28, 0x10, RZ ;  /* 0x000000101c1b7819 */ /* 0x000fe200000006ff */
[----:B------:R-:W-:Y:S01]  /*1040*/  FFMA.FTZ R72, R17, R21, R72 ;  /* 0x0000001511487223 */ /* 0x000fe20000010048 */
[----:B------:R-:W-:Y:S01]  /*1050*/  PRMT R30, R22, 0x7632, R30 ;  /* 0x00007632161e7816 */ /* 0x000fe2000000001e */
[----:B------:R-:W-:Y:S01]  /*1060*/  FFMA.FTZ R74, R19, R23, R74 ;  /* 0x00000017134a7223 */ /* 0x000fe2000001004a */
[----:B------:R-:W-:Y:S01]  /*1070*/  SHF.L.U32 R28, R18, 0x10, RZ ;  /* 0x00000010121c7819 */ /* 0x000fe200000006ff */
[----:B------:R-:W-:Y:S01]  /*1080*/  FMUL.FTZ R18, R40, R21 ;  /* 0x0000001528127220 */ /* 0x000fe20000410000 */
[----:B------:R-:W-:Y:S01]  /*1090*/  SHF.L.U32 R31, R22, 0x10, RZ ;  /* 0x00000010161f7819 */ /* 0x000fe200000006ff */
[----:B------:R-:W-:Y:S01]  /*10a0*/  FADD.FTZ R29, -R198, R27 ;  /* 0x0000001bc61d7221 */ /* 0x000fe20000010100 */
[C---:B------:R-:W-:Y:S01]  /*10b0*/  PRMT R22, R26.reuse, 0x7632, R22 ;  /* 0x000076321a167816 */ /* 0x040fe20000000016 */
[----:B------:R-:W-:Y:S01]  /*10c0*/  FFMA.FTZ R27, R17, R18, R200 ;  /* 0x00000012111b7223 */ /* 0x000fe200000100c8 */
[----:B------:R-:W-:Y:S01]  /*10d0*/  SHF.L.U32 R153, R26, 0x10, RZ ;  /* 0x000000101a997819 */ /* 0x000fe200000006ff */
[----:B------:R-:W-:Y:S01]  /*10e0*/  FMUL.FTZ R26, R6, R25 ;  /* 0x00000019061a7220 */ /* 0x000fe20000410000 */
[----:B------:R-:W-:Y:S01]  /*10f0*/  SHF.L.U32 R155, R30, 0x10, RZ ;  /* 0x000000101e9b7819 */ /* 0x000fe200000006ff */
[----:B------:R-:W-:Y:S01]  /*1100*/  FADD.FTZ R30, R201, R18 ;  /* 0x00000012c91e7221 */ /* 0x000fe20000010000 */
[-C--:B------:R-:W-:Y:S01]  /*1110*/  FMUL.FTZ R25, R41, R28.reuse ;  /* 0x0000001c29197220 */ /* 0x080fe20000410000 */
[----:B------:R-:W-:Y:S01]  /*1120*/  SHF.L.U32 R203, R152, 0x10, RZ ;  /* 0x0000001098cb7819 */ /* 0x000fe200000006ff */
[----:B------:R-:W-:Y:S01]  /*1130*/  FADD.FTZ R105, R105, R28 ;  /* 0x0000001c69697221 */ /* 0x000fe20000010000 */
[----:B------:R-:W-:Y:S01]  /*1140*/  SHF.L.U32 R152, R20, 0x10, RZ ;  /* 0x0000001014987819 */ /* 0x000fe200000006ff */
[----:B------:R-:W-:Y:S01]  /*1150*/  FFMA.FTZ R73, R26, R28, R73 ;  /* 0x0000001c1a497223 */ /* 0x000fe20000010049 */
[----:B------:R-:W-:Y:S01]  /*1160*/  FMUL.FTZ R28, R6, R29 ;  /* 0x0000001d061c7220 */ /* 0x000fe20000410000 */
[----:B------:R-:W-:Y:S01]  /*1170*/  FMUL.FTZ R20, R42, R23 ;  /* 0x000000172a147220 */ /* 0x000fe20000410000 */
[----:B------:R-:W-:Y:S01]  /*1180*/  FADD.FTZ R29, R30, R25 ;  /* 0x000000191e1d7221 */ /* 0x000fe20000010000 */
[----:B------:R-:W-:Y:S01]  /*1190*/  FFMA.FTZ R30, R26, R25, R27 ;  /* 0x000000191a1e7223 */ /* 0x000fe2000001001b */
[----:B------:R-:W-:Y:S01]  /*11a0*/  FADD.FTZ R31, -R198, R31 ;  /* 0x0000001fc61f7221 */ /* 0x000fe20000010100 */
[----:B------:R-:W-:Y:S01]  /*11b0*/  FADD.FTZ R107, R107, R152 ;  /* 0x000000986b6b7221 */ /* 0x000fe20000010000 */
[-C--:B------:R-:W-:Y:S01]  /*11c0*/  FFMA.FTZ R75, R28, R152.reuse, R75 ;  /* 0x000000981c4b7223 */ /* 0x080fe2000001004b */
[----:B------:R-:W-:Y:S01]  /*11d0*/  FMUL.FTZ R27, R43, R152 ;  /* 0x000000982b1b7220 */ /* 0x000fe20000410000 */
[----:B------:R-:W-:Y:S01]  /*11e0*/  FADD.FTZ R155, -R198, R155 ;  /* 0x0000009bc69b7221 */ /* 0x000fe20000010100 */
[----:B------:R-:W-:Y:S01]  /*11f0*/  FADD.FTZ R152, R29, R20 ;  /* 0x000000141d987221 */ /* 0x000fe20000010000 */
[----:B------:R-:W-:Y:S01]  /*1200*/  FFMA.FTZ R29, R19, R20, R30 ;  /* 0x00000014131d7223 */ /* 0x000fe2000001001e */
[----:B------:R-:W-:Y:S01]  /*1210*/  FMUL.FTZ R21, R6, R31 ;  /* 0x0000001f06157220 */ /* 0x000fe20000410000 */
[----:B------:R-:W-:Y:S01]  /*1220*/  SHF.L.U32 R154, R22, 0x10, RZ ;  /* 0x00000010169a7819 */ /* 0x000fe200000006ff */
        /* <DEDUP_REMOVED lines=26> */
[----:B------:R-:W-:-:S07]  /*13d0*/  FFMA.FTZ R200, R160, R31, R152 ;  /* 0x0000001fa0c87223 */ /* 0x000fce0000010098 */
.L_x_1214:
[----:B------:R-:W-:Y:S05]  /*13e0*/  BSYNC.RECONVERGENT B2 ;  /* 0x0000000000027941 */ /* 0x000fea0003800200 */
.L_x_1213:
        /* <DEDUP_REMOVED lines=10> */
[C---:B------:R-:W-:Y:S02]  /*1490*/  SHF.L.U32 R163, R152.reuse, 0x10, RZ ;  /* 0x0000001098a37819 */ /* 0x040fe400000006ff */
[----:B------:R-:W-:Y:S01]  /*14a0*/  PRMT R162, R152, 0x7632, R162 ;  /* 0x0000763298a27816 */ /* 0x000fe200000000a2 */
[----:B------:R-:W-:Y:S01]  /*14b0*/  FADD.FTZ R165, -R198, R165 ;  /* 0x000000a5c6a57221 */ /* 0x000fe20000010100 */
[----:B------:R-:W-:Y:S01]  /*14c0*/  PRMT R166, R154, 0x7632, R166 ;  /* 0x000076329aa67816 */ /* 0x000fe200000000a6 */
[----:B------:R-:W-:Y:S01]  /*14d0*/  FADD.FTZ R163, -R198, R163 ;  /* 0x000000a3c6a37221 */ /* 0x000fe20000010100 */
[----:B------:R-:W-:Y:S01]  /*14e0*/  SHF.L.U32 R167, R154, 0x10, RZ ;  /* 0x000000109aa77819 */ /* 0x000fe200000006ff */
[C---:B-----5:R-:W-:Y:S01]  /*14f0*/  FMUL.FTZ R165, R6.reuse, R165 ;  /* 0x000000a506a57220 */ /* 0x060fe20000410000 */
[----:B------:R-:W-:Y:S01]  /*1500*/  PRMT R164, R153, 0x7632, R164 ;  /* 0x0000763299a47816 */ /* 0x000fe200000000a4 */
[----:B------:R-:W-:Y:S01]  /*1510*/  FMUL.FTZ R163, R6, R163 ;  /* 0x000000a306a37220 */ /* 0x000fe20000410000 */
[C---:B------:R-:W-:Y:S01]  /*1520*/  PRMT R154, R155.reuse, 0x7632, R154 ;  /* 0x000076329b9a7816 */ /* 0x040fe2000000009a */
[----:B------:R-:W-:Y:S01]  /*1530*/  FADD.FTZ R167, -R198, R167 ;  /* 0x000000a7c6a77221 */ /* 0x000fe20000010100 */
[----:B------:R-:W-:-:S02]  /*1540*/  SHF.L.U32 R173, R155, 0x10, RZ ;  /* 0x000000109bad7819 */ /* 0x000fc400000006ff */
[----:B---3--:R-:W-:Y:S01]  /*1550*/  PRMT R152, R156, 0x7632, R152 ;  /* 0x000076329c987816 */ /* 0x008fe20000000098 */
[----:B------:R-:W-:Y:S01]  /*1560*/  FMUL.FTZ R167, R6, R167 ;  /* 0x000000a706a77220 */ /* 0x000fe20000410000 */
[----:B------:R-:W-:Y:S01]  /*1570*/  SHF.L.U32 R153, R156, 0x10, RZ ;  /* 0x000000109c997819 */ /* 0x000fe200000006ff */
[----:B------:R-:W-:Y:S01]  /*1580*/  FADD.FTZ R173, -R198, R173 ;  /* 0x000000adc6ad7221 */ /* 0x000fe20000010100 */
[C---:B------:R-:W-:Y:S02]  /*1590*/  PRMT R156, R157.reuse, 0x7632, R156 ;  /* 0x000076329d9c7816 */ /* 0x040fe4000000009c */
[----:B------:R-:W-:Y:S01]  /*15a0*/  SHF.L.U32 R155, R162, 0x10, RZ ;  /* 0x00000010a29b7819 */ /* 0x000fe200000006ff */
[----:B------:R-:W-:Y:S01]  /*15b0*/  FMUL.FTZ R162, R48, R153 ;  /* 0x0000009930a27220 */ /* 0x000fe20000410000 */
[----:B------:R-:W-:Y:S01]  /*15c0*/  SHF.L.U32 R157, R157, 0x10, RZ ;  /* 0x000000109d9d7819 */ /* 0x000fe200000006ff */
[----:B------:R-:W-:Y:S01]  /*15d0*/  FADD.FTZ R112, R112, R153 ;  /* 0x0000009970707221 */ /* 0x000fe20000010000 */
[----:B------:R-:W-:Y:S01]  /*15e0*/  SHF.L.U32 R171, R166, 0x10, RZ ;  /* 0x00000010a6ab7819 */ /* 0x000fe200000006ff */
[----:B------:R-:W-:Y:S01]  /*15f0*/  FADD.FTZ R155, -R198, R155 ;  /* 0x0000009bc69b7221 */ /* 0x000fe20000010100 */
[----:B------:R-:W-:Y:S01]  /*1600*/  SHF.L.U32 R203, R154, 0x10, RZ ;  /* 0x000000109acb7819 */ /* 0x000fe200000006ff */
[----:B------:R-:W-:Y:S01]  /*1610*/  FADD.FTZ R114, R114, R157 ;  /* 0x0000009d72727221 */ /* 0x000fe20000010000 */
[----:B------:R-:W-:Y:S01]  /*1620*/  SHF.L.U32 R154, R152, 0x10, RZ ;  /* 0x00000010989a7819 */ /* 0x000fe200000006ff */
[----:B------:R-:W-:Y:S01]  /*1630*/  FFMA.FTZ R82, R165, R157, R82 ;  /* 0x0000009da5527223 */ /* 0x000fe20000010052 */
[----:B------:R-:W-:Y:S01]  /*1640*/  PRMT R170, R159, 0x7632, R170 ;  /* 0x000076329faa7816 */ /* 0x000fe200000000aa */
[----:B------:R-:W-:Y:S01]  /*1650*/  FFMA.FTZ R80, R163, R153, R80 ;  /* 0x00000099a3507223 */ /* 0x000fe20000010050 */
[----:B------:R-:W-:Y:S01]  /*1660*/  SHF.L.U32 R175, R159, 0x10, RZ ;  /* 0x000000109faf7819 */ /* 0x000fe200000006ff */
[----:B------:R-:W-:Y:S01]  /*1670*/  FADD.FTZ R152, R201, R162 ;  /* 0x000000a2c9987221 */ /* 0x000fe20000010000 */
[----:B------:R-:W-:Y:S01]  /*1680*/  SHF.L.U32 R159, R164, 0x10, RZ ;  /* 0x00000010a49f7819 */ /* 0x000fe200000006ff */
[----:B------:R-:W-:Y:S01]  /*1690*/  FMUL.FTZ R164, R50, R157 ;  /* 0x0000009d32a47220 */ /* 0x000fe20000410000 */
[----:B------:R-:W-:Y:S01]  /*16a0*/  FADD.FTZ R157, -R198, R171 ;  /* 0x000000abc69d7221 */ /* 0x000fe20000010100 */
[----:B------:R-:W-:Y:S01]  /*16b0*/  SHF.L.U32 R204, R170, 0x10, RZ ;  /* 0x00000010aacc7819 */ /* 0x000fe200000006ff */
[----:B------:R-:W-:Y:S01]  /*16c0*/  FMUL.FTZ R171, R49, R154 ;  /* 0x0000009a31ab7220 */ /* 0x000fe20000410000 */
[----:B------:R-:W-:Y:S01]  /*16d0*/  FMUL.FTZ R170, R6, R155 ;  /* 0x0000009b06aa7220 */ /* 0x000fe20000410000 */
[----:B------:R-:W-:Y:S01]  /*16e0*/  FFMA.FTZ R153, R163, R162, R200 ;  /* 0x000000a2a3997223 */ /* 0x000fe200000100c8 */
[----:B------:R-:W-:Y:S01]  /*16f0*/  SHF.L.U32 R169, R158, 0x10, RZ ;  /* 0x000000109ea97819 */ /* 0x000fe200000006ff */
[----:B------:R-:W-:Y:S01]  /*1700*/  FADD.FTZ R155, R152, R171 ;  /* 0x000000ab989b7221 */ /* 0x000fe20000010000 */
[----:B------:R-:W-:Y:S01]  /*1710*/  SHF.L.U32 R156, R156, 0x10, RZ ;  /* 0x000000109c9c7819 */ /* 0x000fe200000006ff */
[----:B------:R-:W-:Y:S01]  /*1720*/  FADD.FTZ R159, -R198, R159 ;  /* 0x0000009fc69f7221 */ /* 0x000fe20000010100 */
[----:B------:R-:W-:Y:S01]  /*1730*/  FFMA.FTZ R152, R170, R171, R153 ;  /* 0x000000abaa987223 */ /* 0x000fe20000010099 */
[----:B------:R-:W-:Y:S01]  /*1740*/  FADD.FTZ R116, R116, R169 ;  /* 0x000000a974747221 */ /* 0x000fe20000010000 */
[-C--:B------:R-:W-:Y:S01]  /*1750*/  FFMA.FTZ R84, R167, R169.reuse, R84 ;  /* 0x000000a9a7547223 */ /* 0x080fe20000010054 */
[----:B------:R-:W-:Y:S01]  /*1760*/  FMUL.FTZ R166, R52, R169 ;  /* 0x000000a934a67220 */ /* 0x000fe20000410000 */
[----:B------:R-:W-:Y:S01]  /*1770*/  PRMT R168, R158, 0x7632, R168 ;  /* 0x000076329ea87816 */ /* 0x000fe200000000a8 */
[----:B------:R-:W-:Y:S01]  /*1780*/  FMUL.FTZ R169, R6, R173 ;  /* 0x000000ad06a97220 */ /* 0x000fe20000410000 */
[----:B------:R-:W-:Y:S01]  /*1790*/  FADD.FTZ R113, R113, R154 ;  /* 0x0000009a71717221 */ /* 0x000fe20000010000 */
[----:B------:R-:W-:Y:S01]  /*17a0*/  FFMA.FTZ R81, R170, R154, R81 ;  /* 0x0000009aaa517223 */ /* 0x000fe20000010051 */
[----:B------:R-:W-:Y:S01]  /*17b0*/  FMUL.FTZ R172, R6, R159 ;  /* 0x0000009f06ac7220 */ /* 0x000fe20000410000 */
[----:B------:R-:W-:Y:S01]  /*17c0*/  FMUL.FTZ R173, R51, R156 ;  /* 0x0000009c33ad7220 */ /* 0x000fe20000410000 */
[----:B------:R-:W-:Y:S01]  /*17d0*/  FADD.FTZ R154, R155, R164 ;  /* 0x000000a49b9a7221 */ /* 0x000fe20000010000 */
[----:B------:R-:W-:Y:S01]  /*17e0*/  FFMA.FTZ R153, R165, R164, R152 ;  /* 0x000000a4a5997223 */ /* 0x000fe20000010098 */
[----:B------:R-:W-:Y:S01]  /*17f0*/  SHF.L.U32 R158, R168, 0x10, RZ ;  /* 0x00000010a89e7819 */ /* 0x000fe200000006ff */
[----:B------:R-:W-:Y:S01]  /*1800*/  FADD.FTZ R118, R118, R175 ;  /* 0x000000af76767221 */ /* 0x000fe20000010000 */
[----:B------:R-:W-:Y:S01]  /*1810*/  FADD.FTZ R155, R154, R173 ;  /* 0x000000ad9a9b7221 */ /* 0x000fe20000010000 */
[----:B------:R-:W-:Y:S01]  /*1820*/  FFMA.FTZ R152, R172, R173, R153 ;  /* 0x000000adac987223 */ /* 0x000fe20000010099 */
[-C--:B------:R-:W-:Y:S01]  /*1830*/  FFMA.FTZ R86, R169, R175.reuse, R86 ;  /* 0x000000afa9567223 */ /* 0x080fe20000010056 */
[----:B------:R-:W-:Y:S01]  /*1840*/  FMUL.FTZ R168, R54, R175 ;  /* 0x000000af36a87220 */ /* 0x000fe20000410000 */
[----:B------:R-:W-:Y:S01]  /*1850*/  FMUL.FTZ R174, R6, R157 ;  /* 0x0000009d06ae7220 */ /* 0x000fe20000410000 */
[----:B------:R-:W-:Y:S01]  /*1860*/  FMUL.FTZ R175, R53, R158 ;  /* 0x0000009e35af7220 */ /* 0x000fe20000410000 */
[----:B------:R-:W-:Y:S01]  /*1870*/  FADD.FTZ R154, R155, R166 ;  /* 0x000000a69b9a7221 */ /* 0x000fe20000010000 */
[----:B------:R-:W-:Y:S01]  /*1880*/  FFMA.FTZ R153, R167, R166, R152 ;  /* 0x000000a6a7997223 */ /* 0x000fe20000010098 */
[----:B------:R-:W-:Y:S01]  /*1890*/  FADD.FTZ R203, -R198, R203 ;  /* 0x000000cbc6cb7221 */ /* 0x000fe20000010100 */
[----:B------:R-:W-:Y:S01]  /*18a0*/  FMUL.FTZ R176, R55, R204 ;  /* 0x000000cc37b07220 */ /* 0x000fe20000410000 */
[----:B------:R-:W-:Y:S01]  /*18b0*/  FADD.FTZ R155, R154, R175 ;  /* 0x000000af9a9b7221 */ /* 0x000fe20000010000 */
[----:B------:R-:W-:Y:S01]  /*18c0*/  FFMA.FTZ R152, R174, R175, R153 ;  /* 0x000000afae987223 */ /* 0x000fe20000010099 */
        /* <DEDUP_REMOVED lines=8> */
[C---:B------:R-:W-:Y:S01]  /*1950*/  FFMA.FTZ R87, R178.reuse, R204, R87 ;  /* 0x000000ccb2577223 */ /* 0x040fe20000010057 */
[----:B------:R-:W-:Y:S01]  /*1960*/  FADD.FTZ R201, R155, R176 ;  /* 0x000000b09bc97221 */ /* 0x000fe20000010000 */
[----:B------:R-:W-:-:S07]  /*1970*/  FFMA.FTZ R200, R178, R176, R153 ;  /* 0x000000b0b2c87223 */ /* 0x000fce0000010099 */
.L_x_1216:
[----:B------:R-:W-:Y:S05]  /*1980*/  BSYNC.RECONVERGENT B2 ;  /* 0x0000000000027941 */ /* 0x000fea0003800200 */
.L_x_1215:
[----:B------:R-:W-:Y:S05]  /*1990*/  @!P4 BRA `(.L_x_1217) ;  /* 0x0000001c0038c947 */ /* 0x000fea0003800000 */
[----:B------:R-:W0:Y:S08]  /*19a0*/  LDC.64 R152, c[0x0][0x3a8] ;  /* 0x0000ea00ff987b82 */ /* 0x000e300000000a00 */
[----:B------:R-:W1:Y:S01]  /*19b0*/  LDC.64 R156, c[0x0][0x428] ;  /* 0x00010a00ff9c7b82 */ /* 0x000e620000000a00 */
[----:B0-----:R-:W-:-:S06]  /*19c0*/  IMAD.WIDE.U32 R152, R202, 0x10, R152 ;  /* 0x00000010ca987825 */ /* 0x001fcc00078e0098 */
[----:B------:R-:W2:Y:S01]  /*19d0*/  LDG.E.128 R152, desc[UR10][R152.64] ;  /* 0x0000000a98987981 */ /* 0x000ea2000c1e1d00 */
[----:B-1----:R-:W-:-:S06]  /*19e0*/  IMAD.WIDE.U32 R156, R202, 0x10, R156 ;  /* 0x00000010ca9c7825 */ /* 0x002fcc00078e009c */
[----:B------:R-:W3:Y:S01]  /*19f0*/  LDG.E.128 R156, desc[UR10][R156.64] ;  /* 0x0000000a9c9c7981 */ /* 0x000ee2000c1e1d00 */
[----:B--2---:R-:W-:Y:S02]  /*1a00*/  PRMT R180, R154, 0x7632, R180 ;  /* 0x000076329ab47816 */ /* 0x004fe400000000b4 */
[C---:B------:R-:W-:Y:S02]  /*1a10*/  PRMT R179, R153.reuse, 0x7632, R179 ;  /* 0x0000763299b37816 */ /* 0x040fe400000000b3 */
[----:B------:R-:W-:Y:S02]  /*1a20*/  SHF.L.U32 R181, R153, 0x10, RZ ;  /* 0x0000001099b57819 */ /* 0x000fe400000006ff */
[----:B------:R-:W-:Y:S02]  /*1a30*/  SHF.L.U32 R153, R180, 0x10, RZ ;  /* 0x00000010b4997819 */ /* 0x000fe400000006ff */
[----:B------:R-:W-:Y:S01]  /*1a40*/  PRMT R161, R152, 0x7632, R161 ;  /* 0x0000763298a17816 */ /* 0x000fe200000000a1 */
[----:B------:R-:W-:Y:S01]  /*1a50*/  FADD.FTZ R181, -R198, R181 ;  /* 0x000000b5c6b57221 */ /* 0x000fe20000010100 */
[----:B------:R-:W-:Y:S01]  /*1a60*/  SHF.L.U32 R177, R152, 0x10, RZ ;  /* 0x0000001098b17819 */ /* 0x000fe200000006ff */
[----:B------:R-:W-:Y:S01]  /*1a70*/  FADD.FTZ R189, -R198, R153 ;  /* 0x00000099c6bd7221 */ /* 0x000fe20000010100 */
[----:B------:R-:W-:-:S02]  /*1a80*/  SHF.L.U32 R183, R154, 0x10, RZ ;  /* 0x000000109ab77819 */ /* 0x000fc400000006ff */
[C---:B------:R-:W-:Y:S01]  /*1a90*/  PRMT R154, R155.reuse, 0x7632, R154 ;  /* 0x000076329b9a7816 */ /* 0x040fe2000000009a */
[C---:B------:R-:W-:Y:S01]  /*1aa0*/  FADD.FTZ R177, -R198.reuse, R177 ;  /* 0x000000b1c6b17221 */ /* 0x040fe20000010100 */
[----:B------:R-:W-:Y:S01]  /*1ab0*/  SHF.L.U32 R155, R155, 0x10, RZ ;  /* 0x000000109b9b7819 */ /* 0x000fe200000006ff */
[----:B------:R-:W-:Y:S01]  /*1ac0*/  FADD.FTZ R183, -R198, R183 ;  /* 0x000000b7c6b77221 */ /* 0x000fe20000010100 */
[----:B------:R-:W-:Y:S01]  /*1ad0*/  SHF.L.U32 R161, R161, 0x10, RZ ;  /* 0x00000010a1a17819 */ /* 0x000fe200000006ff */
[----:B-----5:R-:W-:Y:S01]  /*1ae0*/  FMUL.FTZ R190, R6, R189 ;  /* 0x000000bd06be7220 */ /* 0x020fe20000410000 */
[----:B---3--:R-:W-:Y:S01]  /*1af0*/  PRMT R152, R156, 0x7632, R152 ;  /* 0x000076329c987816 */ /* 0x008fe20000000098 */
[----:B------:R-:W-:Y:S01]  /*1b00*/  FADD.FTZ R203, -R198, R155 ;  /* 0x0000009bc6cb7221 */ /* 0x000fe20000010100 */
[----:B------:R-:W-:Y:S01]  /*1b10*/  SHF.L.U32 R153, R156, 0x10, RZ ;  /* 0x000000109c997819 */ /* 0x000fe200000006ff */
[----:B------:R-:W-:Y:S01]  /*1b20*/  FADD.FTZ R155, -R198, R161 ;  /* 0x000000a1c69b7221 */ /* 0x000fe20000010100 */
[----:B------:R-:W-:Y:S01]  /*1b30*/  SHF.L.U32 R179, R179, 0x10, RZ ;  /* 0x00000010b3b37819 */ /* 0x000fe200000006ff */
[----:B------:R-:W-:Y:S01]  /*1b40*/  FMUL.FTZ R161, R6, R177 ;  /* 0x000000b106a17220 */ /* 0x000fe20000410000 */
[----:B------:R-:W-:Y:S01]  /*1b50*/  SHF.L.U32 R187, R154, 0x10, RZ ;  /* 0x000000109abb7819 */ /* 0x000fe200000006ff */
[----:B------:R-:W-:Y:S01]  /*1b60*/  FMUL.FTZ R180, R56, R153 ;  /* 0x0000009938b47220 */ /* 0x000fe20000410000 */
[----:B------:R-:W-:Y:S01]  /*1b70*/  SHF.L.U32 R154, R152, 0x10, RZ ;  /* 0x00000010989a7819 */ /* 0x000fe200000006ff */
[C---:B------:R-:W-:Y:S01]  /*1b80*/  FADD.FTZ R185, -R198.reuse, R179 ;  /* 0x000000b3c6b97221 */ /* 0x040fe20000010100 */
[----:B------:R-:W-:Y:S01]  /*1b90*/  PRMT R186, R159, 0x7632, R186 ;  /* 0x000076329fba7816 */ /* 0x000fe200000000ba */
[----:B------:R-:W-:Y:S01]  /*1ba0*/  FADD.FTZ R205, -R198, R187 ;  /* 0x000000bbc6cd7221 */ /* 0x000fe20000010100 */
[C---:B------:R-:W-:Y:S01]  /*1bb0*/  PRMT R156, R157.reuse, 0x7632, R156 ;  /* 0x000076329d9c7816 */ /* 0x040fe2000000009c */
[----:B------:R-:W-:Y:S01]  /*1bc0*/  FMUL.FTZ R179, R6, R183 ;  /* 0x000000b706b37220 */ /* 0x000fe20000410000 */
[----:B------:R-:W-:Y:S01]  /*1bd0*/  SHF.L.U32 R157, R157, 0x10, RZ ;  /* 0x000000109d9d7819 */ /* 0x000fe200000006ff */
[----:B------:R-:W-:Y:S01]  /*1be0*/  FADD.FTZ R88, R88, R153 ;  /* 0x0000009958587221 */ /* 0x000fe20000010000 */
[----:B------:R-:W-:Y:S01]  /*1bf0*/  FFMA.FTZ R120, R161, R153, R120 ;  /* 0x00000099a1787223 */ /* 0x000fe20000010078 */
[----:B------:R-:W-:Y:S01]  /*1c00*/  SHF.L.U32 R198, R186, 0x10, RZ ;  /* 0x00000010bac67819 */ /* 0x000fe200000006ff */
[----:B------:R-:W-:Y:S01]  /*1c10*/  FADD.FTZ R152, R201, R180 ;  /* 0x000000b4c9987221 */ /* 0x000fe20000010000 */
[----:B------:R-:W-:Y:S01]  /*1c20*/  FMUL.FTZ R183, R57, R154 ;  /* 0x0000009a39b77220 */ /* 0x000fe20000410000 */
[----:B------:R-:W-:Y:S01]  /*1c30*/  FMUL.FTZ R186, R6, R155 ;  /* 0x0000009b06ba7220 */ /* 0x000fe20000410000 */
[----:B------:R-:W-:Y:S01]  /*1c40*/  FFMA.FTZ R153, R161, R180, R200 ;  /* 0x000000b4a1997223 */ /* 0x000fe200000100c8 */
[----:B------:R-:W-:Y:S01]  /*1c50*/  SHF.L.U32 R156, R156, 0x10, RZ ;  /* 0x000000109c9c7819 */ /* 0x000fe200000006ff */
[----:B------:R-:W-:Y:S01]  /*1c60*/  FADD.FTZ R155, R152, R183 ;  /* 0x000000b7989b7221 */ /* 0x000fe20000010000 */
[----:B------:R-:W-:Y:S01]  /*1c70*/  FMUL.FTZ R177, R6, R181 ;  /* 0x000000b506b17220 */ /* 0x000fe20000410000 */
[----:B------:R-:W-:Y:S01]  /*1c80*/  FMUL.FTZ R182, R58, R157 ;  /* 0x0000009d3ab67220 */ /* 0x000fe20000410000 */
[----:B------:R-:W-:Y:S01]  /*1c90*/  FFMA.FTZ R152, R186, R183, R153 ;  /* 0x000000b7ba987223 */ /* 0x000fe20000010099 */
[C---:B------:R-:W-:Y:S01]  /*1ca0*/  PRMT R184, R158.reuse, 0x7632, R184 ;  /* 0x000076329eb87816 */ /* 0x040fe200000000b8 */
[----:B------:R-:W-:Y:S01]  /*1cb0*/  FADD.FTZ R89, R89, R154 ;  /* 0x0000009a59597221 */ /* 0x000fe20000010000 */
[----:B------:R-:W-:Y:S01]  /*1cc0*/  SHF.L.U32 R187, R158, 0x10, RZ ;  /* 0x000000109ebb7819 */ /* 0x000fe200000006ff */
[----:B------:R-:W-:Y:S01]  /*1cd0*/  FFMA.FTZ R121, R186, R154, R121 ;  /* 0x0000009aba797223 */ /* 0x000fe20000010079 */
[----:B------:R-:W-:Y:S01]  /*1ce0*/  FMUL.FTZ R188, R6, R185 ;  /* 0x000000b906bc7220 */ /* 0x000fe20000410000 */
[----:B------:R-:W-:Y:S01]  /*1cf0*/  FMUL.FTZ R185, R59, R156 ;  /* 0x0000009c3bb97220 */ /* 0x000fe20000410000 */
[----:B------:R-:W-:Y:S01]  /*1d00*/  FADD.FTZ R154, R155, R182 ;  /* 0x000000b69b9a7221 */ /* 0x000fe20000010000 */
[----:B------:R-:W-:Y:S01]  /*1d10*/  FFMA.FTZ R153, R177, R182, R152 ;  /* 0x000000b6b1997223 */ /* 0x000fe20000010098 */
[----:B------:R-:W-:Y:S01]  /*1d20*/  SHF.L.U32 R158, R184, 0x10, RZ ;  /* 0x00000010b89e7819 */ /* 0x000fe200000006ff */
[----:B------:R-:W-:Y:S01]  /*1d30*/  FMUL.FTZ R184, R60, R187 ;  /* 0x000000bb3cb87220 */ /* 0x000fe20000410000 */
[----:B------:R-:W-:Y:S01]  /*1d40*/  FADD.FTZ R155, R154, R185 ;  /* 0x000000b99a9b7221 */ /* 0x000fe20000010000 */
[----:B------:R-:W-:Y:S01]  /*1d50*/  FFMA.FTZ R152, R188, R185, R153 ;  /* 0x000000b9bc987223 */ /* 0x000fe20000010099 */
[----:B------:R-:W-:Y:S01]  /*1d60*/  SHF.L.U32 R159, R159, 0x10, RZ ;  /* 0x000000109f9f7819 */ /* 0x000fe200000006ff */
[----:B------:R-:W-:Y:S01]  /*1d70*/  FADD.FTZ R92, R92, R187 ;  /* 0x000000bb5c5c7221 */ /* 0x000fe20000010000 */
[----:B------:R-:W-:Y:S01]  /*1d80*/  FFMA.FTZ R124, R179, R187, R124 ;  /* 0x000000bbb37c7223 */ /* 0x000fe2000001007c */
        /* <DEDUP_REMOVED lines=14> */
[----:B------:R-:W-:Y:S01]  /*1e70*/  FADD.FTZ R91, R91, R156 ;  /* 0x0000009c5b5b7221 */ /* 0x000fe20000010000 */
[----:B------:R-:W-:Y:S01]  /*1e80*/  FFMA.FTZ R123, R188, R156, R123 ;  /* 0x0000009cbc7b7223 */ /* 0x000fe2000001007b */
[----:B------:R-:W-:Y:S01]  /*1e90*/  FADD.FTZ R93, R93, R158 ;  /* 0x0000009e5d5d7221 */ /* 0x000fe20000010000 */
[----:B------:R-:W-:Y:S01]  /*1ea0*/  FFMA.FTZ R125, R190, R158, R125 ;  /* 0x0000009ebe7d7223 */ /* 0x000fe2000001007d */
[----:B------:R-:W-:Y:S01]  /*1eb0*/  FFMA.FTZ R126, R181, R159, R126 ;  /* 0x0000009fb57e7223 */ /* 0x000fe2000001007e */
[----:B------:R-:W-:Y:S01]  /*1ec0*/  FADD.FTZ R95, R95, R198 ;  /* 0x000000c65f5f7221 */ /* 0x000fe20000010000 */
[----:B------:R-:W-:Y:S01]  /*1ed0*/  FFMA.FTZ R127, R194, R198, R127 ;  /* 0x000000c6c27f7223 */ /* 0x000fe2000001007f */
[----:B------:R-:W-:Y:S01]  /*1ee0*/  FADD.FTZ R201, R154, R189 ;  /* 0x000000bd9ac97221 */ /* 0x000fe20000010000 */
[----:B------:R-:W-:Y:S01]  /*1ef0*/  FFMA.FTZ R200, R194, R189, R152 ;  /* 0x000000bdc2c87223 */ /* 0x000fe20000010098 */
[----:B------:R-:W-:Y:S06]  /*1f00*/  BRA `(.L_x_1217) ;  /* 0x0000001400dc7947 */ /* 0x000fec0003800000 */
.L_x_1210:
        /* <DEDUP_REMOVED lines=17> */
[----:B------:R-:W-:Y:S02]  /*2020*/  IADD3 R202, PT, PT, R0, 0x20, RZ ;  /* 0x0000002000ca7810 */ /* 0x000fe40007ffe0ff */
[C---:B---3--:R-:W-:Y:S02]  /*2030*/  SHF.L.U32 R153, R8.reuse, 0x10, RZ ;  /* 0x0000001008997819 */ /* 0x048fe400000006ff */
        /* <DEDUP_REMOVED lines=10> */
[----:B----4-:R-:W-:-:S02]  /*20e0*/  SHF.L.U32 R197, R12, 0x10, RZ ;  /* 0x000000100cc57819 */ /* 0x010fc400000006ff */
        /* <DEDUP_REMOVED lines=68> */
.L_x_1219:
[----:B------:R-:W-:Y:S05]  /*2530*/  BSYNC.RECONVERGENT B2 ;  /* 0x0000000000027941 */ /* 0x000fea0003800200 */
.L_x_1218:
        /* <DEDUP_REMOVED lines=12> */
[C---:B---3--:R-:W-:Y:S02]  /*2600*/  PRMT R17, R20.reuse, 0x7632, R17 ;  /* 0x0000763214117816 */ /* 0x048fe40000000011 */
[----:B------:R-:W-:Y:S02]  /*2610*/  SHF.L.U32 R19, R20, 0x10, RZ ;  /* 0x0000001014137819 */ /* 0x000fe400000006ff */
[C---:B------:R-:W-:Y:S02]  /*2620*/  PRMT R152, R23.reuse, 0x7632, R152 ;  /* 0x0000763217987816 */ /* 0x040fe40000000098 */
[----:B------:R-:W-:Y:S01]  /*2630*/  SHF.L.U32 R157, R23, 0x10, RZ ;  /* 0x00000010179d7819 */ /* 0x000fe200000006ff */
[----:B------:R-:W-:Y:S01]  /*2640*/  FADD.FTZ R19, -R198, R19 ;  /* 0x00000013c6137221 */ /* 0x000fe20000010100 */
[----:B----4-:R-:W-:-:S02]  /*2650*/  PRMT R20, R25, 0x7632, R20 ;  /* 0x0000763219147816 */ /* 0x010fc40000000014 */
        /* <DEDUP_REMOVED lines=74> */
.L_x_1221:
[----:B------:R-:W-:Y:S05]  /*2b00*/  BSYNC.RECONVERGENT B2 ;  /* 0x0000000000027941 */ /* 0x000fea0003800200 */
.L_x_1220:
        /* <DEDUP_REMOVED lines=92> */
.L_x_1223:
[----:B------:R-:W-:Y:S05]  /*30d0*/  BSYNC.RECONVERGENT B2 ;  /* 0x0000000000027941 */ /* 0x000fea0003800200 */
.L_x_1222:
        /* <DEDUP_REMOVED lines=10> */
[C---:B---3--:R-:W-:Y:S02]  /*3180*/  PRMT R179, R153.reuse, 0x7632, R179 ;  /* 0x0000763299b37816 */ /* 0x048fe400000000b3 */
[----:B------:R-:W-:Y:S02]  /*3190*/  SHF.L.U32 R181, R153, 0x10, RZ ;  /* 0x0000001099b57819 */ /* 0x000fe400000006ff */
[C---:B------:R-:W-:Y:S02]  /*31a0*/  SHF.L.U32 R153, R154.reuse, 0x10, RZ ;  /* 0x000000109a997819 */ /* 0x040fe400000006ff */
[----:B------:R-:W-:Y:S01]  /*31b0*/  PRMT R180, R154, 0x7632, R180 ;  /* 0x000076329ab47816 */ /* 0x000fe200000000b4 */
[----:B------:R-:W-:Y:S01]  /*31c0*/  FADD.FTZ R181, -R198, R181 ;  /* 0x000000b5c6b57221 */ /* 0x000fe20000010100 */
[----:B------:R-:W-:Y:S01]  /*31d0*/  PRMT R161, R152, 0x7632, R161 ;  /* 0x0000763298a17816 */ /* 0x000fe200000000a1 */
[----:B------:R-:W-:Y:S01]  /*31e0*/  FADD.FTZ R183, -R198, R153 ;  /* 0x00000099c6b77221 */ /* 0x000fe20000010100 */
[----:B------:R-:W-:-:S02]  /*31f0*/  SHF.L.U32 R177, R152, 0x10, RZ ;  /* 0x0000001098b17819 */ /* 0x000fc400000006ff */
[----:B------:R-:W-:Y:S02]  /*3200*/  SHF.L.U32 R153, R180, 0x10, RZ ;  /* 0x00000010b4997819 */ /* 0x000fe400000006ff */
[C---:B------:R-:W-:Y:S01]  /*3210*/  PRMT R152, R155.reuse, 0x7632, R152 ;  /* 0x000076329b987816 */ /* 0x040fe20000000098 */
[C---:B------:R-:W-:Y:S01]  /*3220*/  FADD.FTZ R177, -R198.reuse, R177 ;  /* 0x000000b1c6b17221 */ /* 0x040fe20000010100 */
[----:B------:R-:W-:Y:S01]  /*3230*/  SHF.L.U32 R155, R155, 0x10, RZ ;  /* 0x000000109b9b7819 */ /* 0x000fe200000006ff */
[----:B------:R-:W-:Y:S01]  /*3240*/  FADD.FTZ R189, -R198, R153 ;  /* 0x00000099c6bd7221 */ /* 0x000fe20000010100 */
[----:B------:R-:W-:Y:S02]  /*3250*/  SHF.L.U32 R161, R161, 0x10, RZ ;  /* 0x00000010a1a17819 */ /* 0x000fe400000006ff */
[----:B------:R-:W-:Y:S01]  /*3260*/  SHF.L.U32 R187, R152, 0x10, RZ ;  /* 0x0000001098bb7819 */ /* 0x000fe200000006ff */
[----:B------:R-:W-:Y:S01]  /*3270*/  FADD.FTZ R203, -R198, R155 ;  /* 0x0000009bc6cb7221 */ /* 0x000fe20000010100 */
[----:B----4-:R-:W-:Y:S01]  /*3280*/  PRMT R152, R156, 0x7632, R152 ;  /* 0x000076329c987816 */ /* 0x010fe20000000098 */
[----:B------:R-:W-:Y:S01]  /*3290*/  FADD.FTZ R155, -R198, R161 ;  /* 0x000000a1c69b7221 */ /* 0x000fe20000010100 */
[----:B------:R-:W-:Y:S01]  /*32a0*/  SHF.L.U32 R153, R156, 0x10, RZ ;  /* 0x000000109c997819 */ /* 0x000fe200000006ff */
[----:B-----5:R-:W-:Y:S01]  /*32b0*/  FMUL.FTZ R161, R6, R177 ;  /* 0x000000b106a17220 */ /* 0x020fe20000410000 */
[----:B------:R-:W-:Y:S01]  /*32c0*/  SHF.L.U32 R179, R179, 0x10, RZ ;  /* 0x00000010b3b37819 */ /* 0x000fe200000006ff */
[----:B------:R-:W-:Y:S01]  /*32d0*/  FADD.FTZ R205, -R198, R187 ;  /* 0x000000bbc6cd7221 */ /* 0x000fe20000010100 */
[----:B------:R-:W-:Y:S01]  /*32e0*/  SHF.L.U32 R154, R152, 0x10, RZ ;  /* 0x00000010989a7819 */ /* 0x000fe200000006ff */
[----:B------:R-:W-:Y:S01]  /*32f0*/  FMUL.FTZ R180, R56, R153 ;  /* 0x0000009938b47220 */ /* 0x000fe20000410000 */
        /* <DEDUP_REMOVED lines=32> */
[C---:B------:R-:W-:Y:S01]  /*3500*/  FMUL.FTZ R190, R6.reuse, R189 ;  /* 0x000000bd06be7220 */ /* 0x040fe20000410000 */
        /* <DEDUP_REMOVED lines=22> */
[----:B------:R-:W-:-:S07]  /*3670*/  FFMA.FTZ R200, R194, R189, R152 ;  /* 0x000000bdc2c87223 */ /* 0x000fce0000010098 */
.L_x_1217:
[----:B------:R-:W-:Y:S05]  /*3680*/  BSYNC.RECONVERGENT B0 ;  /* 0x0000000000007941 */ /* 0x000fea0003800200 */
.L_x_1209:
        /* <DEDUP_REMOVED lines=22> */
.L_x_1277:
        /* <DEDUP_REMOVED lines=12> */
[----:B------:R-:W-:Y:S02]  /*38b0*/  PRMT R153, R137, 0x7632, R153 ;  /* 0x0000763289997816 */ /* 0x000fe40000000099 */
[----:B------:R-:W-:Y:S02]  /*38c0*/  PRMT R200, R136, 0x7632, R200 ;  /* 0x0000763288c87816 */ /* 0x000fe400000000c8 */
[----:B------:R-:W-:-:S02]  /*38d0*/  PLOP3.LUT P2, PT, PT, PT, UP0, 0x80, 0x8 ;  /* 0x000000000008781c */ /* 0x000fc40003f4f008 */
[----:B------:R-:W-:-:S11]  /*38e0*/  PRMT R154, R136, 0x7632, R154 ;  /* 0x00007632889a7816 */ /* 0x000fd6000000009a */
        /* <DEDUP_REMOVED lines=38> */
.L_x_1229:
        /* <DEDUP_REMOVED lines=33> */
.L_x_1228:
        /* <DEDUP_REMOVED lines=36> */
.L_x_1231:
        /* <DEDUP_REMOVED lines=37> */
.L_x_1227:
        /* <DEDUP_REMOVED lines=9> */
[----:B0-----:R-:W-:Y:S01]  /*4280*/  SHF.L.U32 R159, R152, 0x10, RZ ;  /* 0x00000010989f7819 */ /* 0x001fe200000006ff */
[-CC-:B------:R-:W-:Y:S01]  /*4290*/  FFMA.FTZ R155, R7, R198.reuse, R203.reuse ;  /* 0x000000c6079b7223 */ /* 0x180fe200000100cb */
[-CC-:B------:R-:W-:Y:S01]  /*42a0*/  FFMA.FTZ R201, R9, R198.reuse, R203.reuse ;  /* 0x000000c609c97223 */ /* 0x180fe200000100cb */
[----:B------:R-:W-:Y:S01]  /*42b0*/  PRMT R152, R138, 0x7632, R152 ;  /* 0x000076328a987816 */ /* 0x000fe20000000098 */
[----:B------:R-:W-:Y:S01]  /*42c0*/  FFMA.FTZ R158, R14, R198, R203 ;  /* 0x000000c60e9e7223 */ /* 0x000fe200000100cb */
[----:B------:R-:W-:Y:S01]  /*42d0*/  FADD.FTZ R202, R15, -R154 ;  /* 0x8000009a0fca7221 */ /* 0x000fe20000010000 */
[----:B------:R-:W-:Y:S01]  /*42e0*/  SHF.L.U32 R157, R139, 0x10, RZ ;  /* 0x000000108b9d7819 */ /* 0x000fe200000006ff */
[----:B------:R-:W-:Y:S01]  /*42f0*/  FADD.FTZ R154, R8, -R155 ;  /* 0x8000009b089a7221 */ /* 0x000fe20000010000 */
[----:B------:R-:W-:Y:S01]  /*4300*/  FADD.FTZ R201, R10, -R201 ;  /* 0x800000c90ac97221 */ /* 0x000fe20000010000 */
[----:B------:R-:W-:Y:S01]  /*4310*/  SHF.L.U32 R155, R152, 0x10, RZ ;  /* 0x00000010989b7819 */ /* 0x000fe200000006ff */
[----:B------:R-:W-:Y:S01]  /*4320*/  FADD.FTZ R152, R13, -R158 ;  /* 0x8000009e0d987221 */ /* 0x000fe20000010000 */
[----:B------:R-:W-:Y:S01]  /*4330*/  SHF.L.U32 R153, R138, 0x10, RZ ;  /* 0x000000108a997819 */ /* 0x000fe200000006ff */
[C---:B-----5:R-:W-:Y:S01]  /*4340*/  FFMA.FTZ R158, R6.reuse, R201, R157 ;  /* 0x000000c9069e7223 */ /* 0x060fe2000001009d */
[C---:B------:R-:W-:Y:S01]  /*4350*/  FFMA.FTZ R205, R6.reuse, R202, R159 ;  /* 0x000000ca06cd7223 */ /* 0x040fe2000001009f */
[----:B------:R-:W-:Y:S01]  /*4360*/  FFMA.FTZ R201, R6, R152, R155 ;  /* 0x0000009806c97223 */ /* 0x000fe2000001009b */
[----:B------:R-:W-:Y:S01]  /*4370*/  SHF.L.U32 R155, R200, 0x10, RZ ;  /* 0x00000010c89b7819 */ /* 0x000fe200000006ff */
[-CC-:B------:R-:W-:Y:S01]  /*4380*/  FFMA.FTZ R200, R193, R198.reuse, R203.reuse ;  /* 0x000000c6c1c87223 */ /* 0x180fe200000100cb */
[----:B------:R-:W-:Y:S01]  /*4390*/  SHF.L.U32 R159, R156, 0x10, RZ ;  /* 0x000000109c9f7819 */ /* 0x000fe200000006ff */
        /* <DEDUP_REMOVED lines=19> */
.L_x_1233:
[-CC-:B------:R-:W-:Y:S01]  /*44d0*/  FFMA.FTZ R132, R199, R198.reuse, R203.reuse ;  /* 0x000000c6c7847223 */ /* 0x180fe200000100cb */
[----:B------:R-:W-:Y:S01]  /*44e0*/  SHF.L.U32 R135, R136, 0x10, RZ ;  /* 0x0000001088877819 */ /* 0x000fe200000006ff */
[-CC-:B------:R-:W-:Y:S01]  /*44f0*/  FFMA.FTZ R201, R9, R198.reuse, R203.reuse ;  /* 0x000000c609c97223 */ /* 0x180fe200000100cb */
[-C--:B------:R-:W-:Y:S01]  /*4500*/  FFMA.FTZ R134, R193, R198.reuse, R203 ;  /* 0x000000c6c1867223 */ /* 0x080fe200000100cb */
[----:B------:R-:W-:Y:S01]  /*4510*/  FADD.FTZ R133, R197, -R132 ;  /* 0x80000084c5857221 */ /* 0x000fe20000010000 */
[----:B------:R-:W-:Y:S01]  /*4520*/  SHF.L.U32 R200, R139, 0x10, RZ ;  /* 0x000000108bc87819 */ /* 0x000fe200000006ff */
[----:B------:R-:W-:Y:S01]  /*4530*/  FADD.FTZ R201, R10, -R201 ;  /* 0x800000c90ac97221 */ /* 0x000fe20000010000 */
[----:B------:R-:W-:Y:S01]  /*4540*/  FADD.FTZ R157, R191, -R134 ;  /* 0x80000086bf9d7221 */ /* 0x000fe20000010000 */
[----:B-----5:R-:W-:Y:S01]  /*4550*/  FFMA.FTZ R152, R6, R133, R135 ;  /* 0x0000008506987223 */ /* 0x020fe20000010087 */
[----:B------:R-:W-:Y:S01]  /*4560*/  SHF.L.U32 R135, R155, 0x10, RZ ;  /* 0x000000109b877819 */ /* 0x000fe200000006ff */
[-CC-:B0-----:R-:W-:Y:S01]  /*4570*/  FFMA.FTZ R159, R7, R198.reuse, R203.reuse ;  /* 0x000000c6079f7223 */ /* 0x181fe200000100cb */
[----:B------:R-:W-:Y:S01]  /*4580*/  SHF.L.U32 R133, R154, 0x10, RZ ;  /* 0x000000109a857819 */ /* 0x000fe200000006ff */
[-C--:B------:R-:W-:Y:S01]  /*4590*/  FFMA.FTZ R132, R196, R198.reuse, R203 ;  /* 0x000000c6c4847223 */ /* 0x080fe200000100cb */
[----:B------:R-:W-:Y:S01]  /*45a0*/  PRMT R155, R138, 0x7632, R155 ;  /* 0x000076328a9b7816 */ /* 0x000fe2000000009b */
[-CC-:B------:R-:W-:Y:S01]  /*45b0*/  FFMA.FTZ R204, R16, R198.reuse, R203.reuse ;  /* 0x000000c610cc7223 */ /* 0x180fe200000100cb */
[-CC-:B------:R-:W-:Y:S01]  /*45c0*/  FFMA.FTZ R154, R14, R198.reuse, R203.reuse ;  /* 0x000000c60e9a7223 */ /* 0x180fe200000100cb */
[----:B------:R-:W-:Y:S01]  /*45d0*/  FFMA.FTZ R134, R12, R198, R203 ;  /* 0x000000c60c867223 */ /* 0x000fe200000100cb */
[----:B------:R-:W-:Y:S01]  /*45e0*/  SHF.L.U32 R156, R137, 0x10, RZ ;  /* 0x00000010899c7819 */ /* 0x000fe200000006ff */
        /* <DEDUP_REMOVED lines=24> */
.L_x_1232:
[----:B------:R-:W-:-:S04]  /*4770*/  UISETP.NE.U32.AND UP0, UPT, UR6, URZ, UPT ;  /* 0x000000ff0600728c */ /* 0x000fc8000bf05070 */
[----:B------:R-:W-:-:S09]  /*4780*/  UISETP.NE.AND.EX UP0, UPT, UR7, URZ, UPT, UP0 ;  /* 0x000000ff0700728c */ /* 0x000fd2000bf05300 */
[----:B------:R-:W-:Y:S05]  /*4790*/  BRA.U UP0, `(.L_x_1234) ;  /* 0x0000000100a87547 */ /* 0x000fea000b800000 */
[-CC-:B------:R-:W-:Y:S01]  /*47a0*/  FFMA.FTZ R128, R199, R198.reuse, R203.reuse ;  /* 0x000000c6c7807223 */ /* 0x180fe200000100cb */
[-CC-:B------:R-:W-:Y:S01]  /*47b0*/  FFMA.FTZ R130, R193, R198.reuse, R203.reuse ;  /* 0x000000c6c1827223 */ /* 0x180fe200000100cb */
[----:B------:R-:W-:Y:S01]  /*47c0*/  SHF.L.U32 R131, R136, 0x10, RZ ;  /* 0x0000001088837819 */ /* 0x000fe200000006ff */
[-CC-:B0-----:R-:W-:Y:S01]  /*47d0*/  FFMA.FTZ R159, R9, R198.reuse, R203.reuse ;  /* 0x000000c6099f7223 */ /* 0x181fe200000100cb */
[----:B------:R-:W-:Y:S01]  /*47e0*/  SHF.L.U32 R152, R137, 0x10, RZ ;  /* 0x0000001089987819 */ /* 0x000fe200000006ff */
[----:B------:R-:W-:Y:S01]  /*47f0*/  FADD.FTZ R129, R197, -R128 ;  /* 0x80000080c5817221 */ /* 0x000fe20000010000 */
[-C--:B------:R-:W-:Y:S01]  /*4800*/  FFMA.FTZ R157, R7, R198.reuse, R203 ;  /* 0x000000c6079d7223 */ /* 0x080fe200000100cb */
[----:B------:R-:W-:Y:S01]  /*4810*/  FADD.FTZ R153, R191, -R130 ;  /* 0x80000082bf997221 */ /* 0x000fe20000010000 */
[----:B------:R-:W-:Y:S01]  /*4820*/  SHF.L.U32 R158, R139, 0x10, RZ ;  /* 0x000000108b9e7819 */ /* 0x000fe200000006ff */
[----:B------:R-:W-:Y:S01]  /*4830*/  FADD.FTZ R159, R10, -R159 ;  /* 0x8000009f0a9f7221 */ /* 0x000fe20000010000 */
[----:B------:R-:W-:Y:S01]  /*4840*/  SHF.L.U32 R154, R138, 0x10, RZ ;  /* 0x000000108a9a7819 */ /* 0x000fe200000006ff */
[----:B-----5:R-:W-:Y:S01]  /*4850*/  FFMA.FTZ R129, R6, R129, R131 ;  /* 0x0000008106817223 */ /* 0x020fe20000010083 */
[----:B------:R-:W-:Y:S01]  /*4860*/  FADD.FTZ R157, R8, -R157 ;  /* 0x8000009d089d7221 */ /* 0x000fe20000010000 */
[----:B------:R-:W-:Y:S01]  /*4870*/  FFMA.FTZ R153, R6, R153, R152 ;  /* 0x0000009906997223 */ /* 0x000fe20000010098 */
[----:B------:R-:W-:Y:S01]  /*4880*/  PRMT R131, R138, 0x7632, R131 ;  /* 0x000076328a837816 */ /* 0x000fe20000000083 */
[-CC-:B------:R-:W-:Y:S01]  /*4890*/  FFMA.FTZ R128, R196, R198.reuse, R203.reuse ;  /* 0x000000c6c4807223 */ /* 0x180fe200000100cb */
        /* <DEDUP_REMOVED lines=26> */
.L_x_1234:
[-CC-:B------:R-:W-:Y:S01]  /*4a40*/  FFMA.FTZ R128, R199, R198.reuse, R203.reuse ;  /* 0x000000c6c7807223 */ /* 0x180fe200000100cb */
[-CC-:B------:R-:W-:Y:S01]  /*4a50*/  FFMA.FTZ R153, R9, R198.reuse, R203.reuse ;  /* 0x000000c609997223 */ /* 0x180fe200000100cb */
[----:B------:R-:W-:Y:S01]  /*4a60*/  SHF.L.U32 R131, R136, 0x10, RZ ;  /* 0x0000001088837819 */ /* 0x000fe200000006ff */
[-CC-:B------:R-:W-:Y:S01]  /*4a70*/  FFMA.FTZ R130, R193, R198.reuse, R203.reuse ;  /* 0x000000c6c1827223 */ /* 0x180fe200000100cb */
[----:B------:R-:W-:Y:S01]  /*4a80*/  SHF.L.U32 R152, R139, 0x10, RZ ;  /* 0x000000108b987819 */ /* 0x000fe200000006ff */
[----:B------:R-:W-:Y:S01]  /*4a90*/  FADD.FTZ R129, R197, -R128 ;  /* 0x80000080c5817221 */ /* 0x000fe20000010000 */
[-C--:B------:R-:W-:Y:S01]  /*4aa0*/  FFMA.FTZ R135, R7, R198.reuse, R203 ;  /* 0x000000c607877223 */ /* 0x080fe200000100cb */
[----:B------:R-:W-:Y:S01]  /*4ab0*/  FADD.FTZ R153, R10, -R153 ;  /* 0x800000990a997221 */ /* 0x000fe20000010000 */
[----:B------:R-:W-:Y:S01]  /*4ac0*/  SHF.L.U32 R132, R137, 0x10, RZ ;  /* 0x0000001089847819 */ /* 0x000fe200000006ff */
[----:B-----5:R-:W-:Y:S01]  /*4ad0*/  FFMA.FTZ R129, R6, R129, R131 ;  /* 0x0000008106817223 */ /* 0x020fe20000010083 */
[----:B------:R-:W-:Y:S01]  /*4ae0*/  SHF.L.U32 R134, R138, 0x10, RZ ;  /* 0x000000108a867819 */ /* 0x000fe200000006ff */
[----:B------:R-:W-:Y:S01]  /*4af0*/  FADD.FTZ R133, R191, -R130 ;  /* 0x80000082bf857221 */ /* 0x000fe20000010000 */
[----:B------:R-:W-:Y:S01]  /*4b00*/  FADD.FTZ R135, R8, -R135 ;  /* 0x8000008708877221 */ /* 0x000fe20000010000 */
[----:B------:R-:W-:Y:S01]  /*4b10*/  FFMA.FTZ R153, R6, R153, R152 ;  /* 0x0000009906997223 */ /* 0x000fe20000010098 */
[----:B------:R-:W-:Y:S01]  /*4b20*/  PRMT R131, R138, 0x7632, R131 ;  /* 0x000076328a837816 */ /* 0x000fe20000000083 */
[-CC-:B0-----:R-:W-:Y:S01]  /*4b30*/  FFMA.FTZ R158, R16, R198.reuse, R203.reuse ;  /* 0x000000c6109e7223 */ /* 0x181fe200000100cb */
[-CC-:B------:R-:W-:Y:S01]  /*4b40*/  FFMA.FTZ R128, R196, R198.reuse, R203.reuse ;  /* 0x000000c6c4807223 */ /* 0x180fe200000100cb */
[-CC-:B------:R-:W-:Y:S01]  /*4b50*/  FFMA.FTZ R152, R14, R198.reuse, R203.reuse ;  /* 0x000000c60e987223 */ /* 0x180fe200000100cb */
[----:B------:R-:W-:Y:S01]  /*4b60*/  FFMA.FTZ R130, R12, R198, R203 ;  /* 0x000000c60c827223 */ /* 0x000fe200000100cb */
[----:B------:R-:W-:Y:S01]  /*4b70*/  SHF.L.U32 R157, R155, 0x10, RZ ;  /* 0x000000109b9d7819 */ /* 0x000fe200000006ff */
        /* <DEDUP_REMOVED lines=24> */
[----:B------:R-:W-:-:S07]  /*4d00*/  MOV R128, R152 ;  /* 0x0000009800807202 */ /* 0x000fce0000000f00 */
.L_x_1230:
        /* <DEDUP_REMOVED lines=14> */
.L_x_1226:
[----:B------:R-:W-:Y:S05]  /*4df0*/  BSYNC.RECONVERGENT B0 ;  /* 0x0000000000007941 */ /* 0x000fea0003800200 */
.L_x_1225:
        /* <DEDUP_REMOVED lines=28> */
[--C-:B------:R-:W-:Y:S01]  /*4fc0*/  FFMA.FTZ R133, R6, R133, R128.reuse ;  /* 0x0000008506857223 */ /* 0x100fe20000010080 */
[----:B------:R-:W-:Y:S01]  /*4fd0*/  PRMT R135, R142, 0x7632, R135 ;  /* 0x000076328e877816 */ /* 0x000fe20000000087 */
[-C--:B------:R-:W-:Y:S01]  /*4fe0*/  FFMA.FTZ R152, R30, R198.reuse, R203 ;  /* 0x000000c61e987223 */ /* 0x080fe200000100cb */
[----:B------:R-:W-:Y:S01]  /*4ff0*/  PRMT R153, R143, 0x7632, R153 ;  /* 0x000076328f997816 */ /* 0x000fe20000000099 */
[-CC-:B------:R-:W-:Y:S01]  /*5000*/  FFMA.FTZ R130, R26, R198.reuse, R203.reuse ;  /* 0x000000c61a827223 */ /* 0x180fe200000100cb */
[----:B------:R-:W-:Y:S01]  /*5010*/  PRMT R128, R140, 0x7632, R128 ;  /* 0x000076328c807816 */ /* 0x000fe20000000080 */
[-C--:B------:R-:W-:Y:S01]  /*5020*/  FFMA.FTZ R132, R28, R198.reuse, R203 ;  /* 0x000000c61c847223 */ /* 0x080fe200000100cb */
[----:B------:R-:W-:Y:S01]  /*5030*/  PRMT R131, R141, 0x7632, R131 ;  /* 0x000076328d837816 */ /* 0x000fe20000000083 */
        /* <DEDUP_REMOVED lines=26> */
.L_x_1239:
        /* <DEDUP_REMOVED lines=12> */
[C---:B0----5:R-:W-:Y:S01]  /*52a0*/  FFMA.FTZ R159, R6.reuse, R157, R152 ;  /* 0x0000009d069f7223 */ /* 0x061fe20000010098 */
[C---:B------:R-:W-:Y:S01]  /*52b0*/  FFMA.FTZ R129, R6.reuse, R129, R131 ;  /* 0x0000008106817223 */ /* 0x040fe20000010083 */
[C---:B------:R-:W-:Y:S01]  /*52c0*/  FFMA.FTZ R153, R6.reuse, R153, R128 ;  /* 0x0000009906997223 */ /* 0x040fe20000010080 */
[----:B------:R-:W-:Y:S01]  /*52d0*/  FFMA.FTZ R156, R6, R155, R130 ;  /* 0x0000009b069c7223 */ /* 0x000fe20000010082 */
[----:B------:R-:W-:Y:S01]  /*52e0*/  PRMT R157, R143, 0x7632, R157 ;  /* 0x000076328f9d7816 */ /* 0x000fe2000000009d */
[-CC-:B------:R-:W-:Y:S01]  /*52f0*/  FFMA.FTZ R202, R160, R198.reuse, R203.reuse ;  /* 0x000000c6a0ca7223 */ /* 0x180fe200000100cb */
[----:B------:R-:W-:Y:S01]  /*5300*/  PRMT R128, R140, 0x7632, R128 ;  /* 0x000076328c807816 */ /* 0x000fe20000000080 */
[-C--:B------:R-:W-:Y:S01]  /*5310*/  FFMA.FTZ R130, R26, R198.reuse, R203 ;  /* 0x000000c61a827223 */ /* 0x080fe200000100cb */
[----:B------:R-:W-:Y:S01]  /*5320*/  PRMT R131, R141, 0x7632, R131 ;  /* 0x000076328d837816 */ /* 0x000fe20000000083 */
[-C--:B------:R-:W-:Y:S01]  /*5330*/  FFMA.FTZ R152, R28, R198.reuse, R203 ;  /* 0x000000c61c987223 */ /* 0x080fe200000100cb */
        /* <DEDUP_REMOVED lines=23> */
.L_x_1238:
[----:B-1----:R-:W1:Y:S02]  /*54b0*/  LDC.64 R152, c[0x0][0x470] ;  /* 0x00011c00ff987b82 */ /* 0x002e640000000a00 */
[----:B-1----:R-:W-:-:S04]  /*54c0*/  ISETP.NE.U32.AND P1, PT, R152, RZ, PT ;  /* 0x000000ff9800720c */ /* 0x002fc80003f25070 */
[----:B------:R-:W-:-:S13]  /*54d0*/  ISETP.NE.AND.EX P1, PT, R153, RZ, PT, P1 ;  /* 0x000000ff9900720c */ /* 0x000fda0003f25310 */
[----:B------:R-:W-:Y:S05]  /*54e0*/  @!P1 BRA `(.L_x_1241) ;  /* 0x0000000000b49947 */ /* 0x000fea0003800000 */
[-CC-:B------:R-:W-:Y:S01]  /*54f0*/  FFMA.FTZ R157, R23, R198.reuse, R203.reuse ;  /* 0x000000c6179d7223 */ /* 0x180fe200000100cb */
        /* <DEDUP_REMOVED lines=44> */
.L_x_1241:
[----:B0-----:R-:W-:Y:S01]  /*57c0*/  PRMT R158, R143, 0x7632, R158 ;  /* 0x000076328f9e7816 */ /* 0x001fe2000000009e */
[-CC-:B------:R-:W-:Y:S01]  /*57d0*/  FFMA.FTZ R155, R23, R198.reuse, R203.reuse ;  /* 0x000000c6179b7223 */ /* 0x180fe200000100cb */
[-CC-:B------:R-:W-:Y:S01]  /*57e0*/  FFMA.FTZ R200, R160, R198.reuse, R203.reuse ;  /* 0x000000c6a0c87223 */ /* 0x180fe200000100cb */
[----:B------:R-:W-:Y:S01]  /*57f0*/  PRMT R152, R142, 0x7632, R152 ;  /* 0x000076328e987816 */ /* 0x000fe20000000098 */
[-CC-:B------:R-:W-:Y:S01]  /*5800*/  FFMA.FTZ R156, R30, R198.reuse, R203.reuse ;  /* 0x000000c61e9c7223 */ /* 0x180fe200000100cb */
[-C--:B------:R-:W-:Y:S01]  /*5810*/  FFMA.FTZ R153, R21, R198.reuse, R203 ;  /* 0x000000c615997223 */ /* 0x080fe200000100cb */
[----:B------:R-:W-:Y:S01]  /*5820*/  SHF.L.U32 R158, R158, 0x10, RZ ;  /* 0x000000109e9e7819 */ /* 0x000fe200000006ff */
[----:B------:R-:W-:Y:S01]  /*5830*/  FADD.FTZ R157, R24, -R155 ;  /* 0x8000009b189d7221 */ /* 0x000fe20000010000 */
[----:B------:R-:W-:Y:S01]  /*5840*/  FADD.FTZ R201, R31, -R200 ;  /* 0x800000c81fc97221 */ /* 0x000fe20000010000 */
[----:B------:R-:W-:Y:S01]  /*5850*/  SHF.L.U32 R152, R152, 0x10, RZ ;  /* 0x0000001098987819 */ /* 0x000fe200000006ff */
[----:B------:R-:W-:Y:S01]  /*5860*/  FADD.FTZ R155, R29, -R156 ;  /* 0x8000009c1d9b7221 */ /* 0x000fe20000010000 */
[----:B------:R-:W-:Y:S01]  /*5870*/  SHF.L.U32 R154, R142, 0x10, RZ ;  /* 0x000000108e9a7819 */ /* 0x000fe200000006ff */
[----:B------:R-:W-:Y:S01]  /*5880*/  FADD.FTZ R153, R22, -R153 ;  /* 0x8000009916997221 */ /* 0x000fe20000010000 */
[----:B------:R-:W-:Y:S01]  /*5890*/  SHF.L.U32 R159, R143, 0x10, RZ ;  /* 0x000000108f9f7819 */ /* 0x000fe200000006ff */
[----:B-----5:R-:W-:Y:S01]  /*58a0*/  FFMA.FTZ R207, R6, R201, R158 ;  /* 0x000000c906cf7223 */ /* 0x020fe2000001009e */
[-CC-:B------:R-:W-:Y:S01]  /*58b0*/  FFMA.FTZ R200, R28, R198.reuse, R203.reuse ;  /* 0x000000c61cc87223 */ /* 0x180fe200000100cb */
[C---:B------:R-:W-:Y:S01]  /*58c0*/  FFMA.FTZ R205, R6.reuse, R155, R152 ;  /* 0x0000009b06cd7223 */ /* 0x040fe20000010098 */
[----:B------:R-:W-:Y:S01]  /*58d0*/  PRMT R158, R141, 0x7632, R158 ;  /* 0x000076328d9e7816 */ /* 0x000fe2000000009e */
[----:B------:R-:W-:Y:S01]  /*58e0*/  FFMA.FTZ R202, R6, R153, R154 ;  /* 0x0000009906ca7223 */ /* 0x000fe2000001009a */
[-CC-:B------:R-:W-:Y:S01]  /*58f0*/  FFMA.FTZ R155, R19, R198.reuse, R203.reuse ;  /* 0x000000c6139b7223 */ /* 0x180fe200000100cb */
        /* <DEDUP_REMOVED lines=21> */
.L_x_1237:
        /* <DEDUP_REMOVED lines=45> */
.L_x_1243:
        /* <DEDUP_REMOVED lines=33> */
.L_x_1242:
        /* <DEDUP_REMOVED lines=37> */
.L_x_1244:
        /* <DEDUP_REMOVED lines=28> */
.L_x_1240:
        /* <DEDUP_REMOVED lines=10> */
.L_x_1236:
[----:B------:R-:W-:Y:S05]  /*63e0*/  BSYNC.RECONVERGENT B0 ;  /* 0x0000000000007941 */ /* 0x000fea0003800200 */
.L_x_1235:
        /* <DEDUP_REMOVED lines=36> */
[----:B------:R-:W-:Y:S01]  /*6630*/  FFMA.FTZ R157, R178, R198, R203 ;  /* 0x000000c6b29d7223 */ /* 0x000fe200000100cb */
[----:B------:R-:W-:Y:S01]  /*6640*/  SHF.L.U32 R156, R135, 0x10, RZ ;  /* 0x00000010879c7819 */ /* 0x000fe200000006ff */
[----:B------:R-:W-:Y:S01]  /*6650*/  FADD.FTZ R135, R173, -R132 ;  /* 0x80000084ad877221 */ /* 0x000fe20000010000 */
[----:B0-----:R-:W-:Y:S01]  /*6660*/  SHF.L.U32 R159, R153, 0x10, RZ ;  /* 0x00000010999f7819 */ /* 0x001fe200000006ff */
        /* <DEDUP_REMOVED lines=22> */
.L_x_1249:
        /* <DEDUP_REMOVED lines=45> */
.L_x_1248:
[----:B-1-3--:R-:W1:Y:S02]  /*6aa0*/  LDC.64 R152, c[0x0][0x470] ;  /* 0x00011c00ff987b82 */ /* 0x00ae640000000a00 */
        /* <DEDUP_REMOVED lines=48> */
.L_x_1251:
        /* <DEDUP_REMOVED lines=41> */
.L_x_1247:
        /* <DEDUP_REMOVED lines=45> */
.L_x_1253:
        /* <DEDUP_REMOVED lines=33> */
.L_x_1252:
        /* <DEDUP_REMOVED lines=37> */
.L_x_1254:
        /* <DEDUP_REMOVED lines=28> */
.L_x_1250:
        /* <DEDUP_REMOVED lines=10> */
.L_x_1246:
[----:B------:R-:W-:Y:S05]  /*79d0*/  BSYNC.RECONVERGENT B0 ;  /* 0x0000000000007941 */ /* 0x000fea0003800200 */
.L_x_1245:
        /* <DEDUP_REMOVED lines=15> */
[-C--:B------:R-:W-:Y:S01]  /*7ad0*/  FFMA.FTZ R133, R177, R198.reuse, R203 ;  /* 0x000000c6b1857223 */ /* 0x080fe200000100cb */
[----:B------:R-:W-:Y:S01]  /*7ae0*/  PRMT R153, R151, 0x7632, R153 ;  /* 0x0000763297997816 */ /* 0x000fe20000000099 */
        /* <DEDUP_REMOVED lines=11> */
[--C-:B------:R-:W-:Y:S01]  /*7ba0*/  FFMA.FTZ R133, R6, R133, R128.reuse ;  /* 0x0000008506857223 */ /* 0x100fe20000010080 */
[----:B------:R-:W-:Y:S01]  /*7bb0*/  PRMT R135, R150, 0x7632, R135 ;  /* 0x0000763296877816 */ /* 0x000fe20000000087 */
[-CC-:B------:R-:W-:Y:S01]  /*7bc0*/  FFMA.FTZ R130, R186, R198.reuse, R203.reuse ;  /* 0x000000c6ba827223 */ /* 0x180fe200000100cb */
[-CC-:B------:R-:W-:Y:S01]  /*7bd0*/  FFMA.FTZ R132, R188, R198.reuse, R203.reuse ;  /* 0x000000c6bc847223 */ /* 0x180fe200000100cb */
[-CC-:B------:R-:W-:Y:S01]  /*7be0*/  FFMA.FTZ R152, R190, R198.reuse, R203.reuse ;  /* 0x000000c6be987223 */ /* 0x180fe200000100cb */
[----:B------:R-:W-:Y:S01]  /*7bf0*/  PRMT R128, R148, 0x7632, R128 ;  /* 0x0000763294807816 */ /* 0x000fe20000000080 */
[----:B------:R-:W-:Y:S01]  /*7c00*/  FFMA.FTZ R203, R181, R198, R203 ;  /* 0x000000c6b5cb7223 */ /* 0x000fe200000100cb */
        /* <DEDUP_REMOVED lines=27> */
.L_x_1259:
[-CC-:B-1-34-:R-:W-:Y:S01]  /*7dc0*/  FFMA.FTZ R129, R161, R198.reuse, R203.reuse ;  /* 0x000000c6a1817223 */ /* 0x19afe200000100cb */
[-CC-:B------:R-:W-:Y:S01]  /*7dd0*/  FFMA.FTZ R153, R177, R198.reuse, R203.reuse ;  /* 0x000000c6b1997223 */ /* 0x180fe200000100cb */
[-CC-:B------:R-:W-:Y:S01]  /*7de0*/  FFMA.FTZ R155, R179, R198.reuse, R203.reuse ;  /* 0x000000c6b39b7223 */ /* 0x180fe200000100cb */
[----:B------:R-:W-:Y:S01]  /*7df0*/  SHF.L.U32 R131, R148, 0x10, RZ ;  /* 0x0000001094837819 */ /* 0x000fe200000006ff */
[-C--:B------:R-:W-:Y:S01]  /*7e00*/  FFMA.FTZ R200, R194, R198.reuse, R203 ;  /* 0x000000c6c2c87223 */ /* 0x080fe200000100cb */
[----:B------:R-:W-:Y:S01]  /*7e10*/  SHF.L.U32 R128, R149, 0x10, RZ ;  /* 0x0000001095807819 */ /* 0x000fe200000006ff */
[----:B------:R-:W-:Y:S01]  /*7e20*/  FADD.FTZ R129, R180, -R129 ;  /* 0x80000081b4817221 */ /* 0x000fe20000010000 */
[----:B------:R-:W-:Y:S01]  /*7e30*/  SHF.L.U32 R154, R150, 0x10, RZ ;  /* 0x00000010969a7819 */ /* 0x000fe200000006ff */
[----:B------:R-:W-:Y:S01]  /*7e40*/  FADD.FTZ R153, R182, -R153 ;  /* 0x80000099b6997221 */ /* 0x000fe20000010000 */
[----:B------:R-:W-:Y:S01]  /*7e50*/  PRMT R156, R151, 0x7632, R156 ;  /* 0x00007632979c7816 */ /* 0x000fe2000000009c */
[----:B------:R-:W-:Y:S01]  /*7e60*/  FADD.FTZ R155, R184, -R155 ;  /* 0x8000009bb89b7221 */ /* 0x000fe20000010000 */
[-CC-:B------:R-:W-:Y:S01]  /*7e70*/  FFMA.FTZ R130, R186, R198.reuse, R203.reuse ;  /* 0x000000c6ba827223 */ /* 0x180fe200000100cb */
[-CC-:B------:R-:W-:Y:S01]  /*7e80*/  FFMA.FTZ R152, R188, R198.reuse, R203.reuse ;  /* 0x000000c6bc987223 */ /* 0x180fe200000100cb */
[-CC-:B0-----:R-:W-:Y:S01]  /*7e90*/  FFMA.FTZ R158, R190, R198.reuse, R203.reuse ;  /* 0x000000c6be9e7223 */ /* 0x181fe200000100cb */
[----:B------:R-:W-:Y:S01]  /*7ea0*/  FFMA.FTZ R203, R181, R198, R203 ;  /* 0x000000c6b5cb7223 */ /* 0x000fe200000100cb */
[----:B------:R-:W-:Y:S01]  /*7eb0*/  SHF.L.U32 R198, R156, 0x10, RZ ;  /* 0x000000109cc67819 */ /* 0x000fe200000006ff */
[----:B------:R-:W-:Y:S01]  /*7ec0*/  FADD.FTZ R157, R189, -R200 ;  /* 0x800000c8bd9d7221 */ /* 0x000fe20000010000 */
[C-C-:B-----5:R-:W-:Y:S01]  /*7ed0*/  FFMA.FTZ R129, R6.reuse, R129, R131.reuse ;  /* 0x0000008106817223 */ /* 0x160fe20000010083 */
[C---:B------:R-:W-:Y:S01]  /*7ee0*/  FFMA.FTZ R153, R6.reuse, R153, R128 ;  /* 0x0000009906997223 */ /* 0x040fe20000010080 */
        /* <DEDUP_REMOVED lines=10> */
[----:B------:R-:W-:Y:S01]  /*7f90*/  FADD.FTZ R131, R183, -R130 ;  /* 0x80000082b7837221 */ /* 0x000fe20000010000 */
[----:B------:R-:W-:Y:S01]  /*7fa0*/  SHF.L.U32 R198, R155, 0x10, RZ ;  /* 0x000000109bc67819 */ /* 0x000fe200000006ff */
[----:B------:R-:W-:Y:S01]  /*7fb0*/  FADD.FTZ R155, R185, -R152 ;  /* 0x80000098b99b7221 */ /* 0x000fe20000010000 */
[C---:B------:R-:W-:Y:S01]  /*7fc0*/  FFMA.FTZ R159, R6.reuse, R203, R159 ;  /* 0x000000cb069f7223 */ /* 0x040fe2000001009f */
[C---:B------:R-:W-:Y:S02]  /*7fd0*/  FFMA.FTZ R128, R6.reuse, R131, R128 ;  /* 0x0000008306807223 */ /* 0x040fe40000010080 */
        /* <DEDUP_REMOVED lines=11> */
.L_x_1258:
[----:B-1-34-:R-:W1:Y:S02]  /*8090*/  LDC.64 R152, c[0x0][0x470] ;  /* 0x00011c00ff987b82 */ /* 0x01ae640000000a00 */
[----:B-1----:R-:W-:-:S04]  /*80a0*/  ISETP.NE.U32.AND P1, PT, R152, RZ, PT ;  /* 0x000000ff9800720c */ /* 0x002fc80003f25070 */
[----:B------:R-:W-:-:S13]  /*80b0*/  ISETP.NE.AND.EX P1, PT, R153, RZ, PT, P1 ;  /* 0x000000ff9900720c */ /* 0x000fda0003f25310 */
[----:B------:R-:W-:Y:S05]  /*80c0*/  @!P1 BRA `(.L_x_1261) ;  /* 0x0000000000b49947 */ /* 0x000fea0003800000 */
[-CC-:B------:R-:W-:Y:S01]  /*80d0*/  FFMA.FTZ R133, R161, R198.reuse, R203.reuse ;  /* 0x000000c6a1857223 */ /* 0x180fe200000100cb */
        /* <DEDUP_REMOVED lines=44> */
.L_x_1261:
[----:B------:R-:W-:Y:S01]  /*83a0*/  PRMT R200, R151, 0x7632, R200 ;  /* 0x0000763297c87816 */ /* 0x000fe200000000c8 */
[-CC-:B------:R-:W-:Y:S01]  /*83b0*/  FFMA.FTZ R204, R194, R198.reuse, R203.reuse ;  /* 0x000000c6c2cc7223 */ /* 0x180fe200000100cb */
[-CC-:B0-----:R-:W-:Y:S01]  /*83c0*/  FFMA.FTZ R159, R181, R198.reuse, R203.reuse ;  /* 0x000000c6b59f7223 */ /* 0x181fe200000100cb */
[----:B------:R-:W-:Y:S01]  /*83d0*/  PRMT R152, R150, 0x7632, R152 ;  /* 0x0000763296987816 */ /* 0x000fe20000000098 */
[-CC-:B------:R-:W-:Y:S01]  /*83e0*/  FFMA.FTZ R156, R190, R198.reuse, R203.reuse ;  /* 0x000000c6be9c7223 */ /* 0x180fe200000100cb */
[-CC-:B------:R-:W-:Y:S01]  /*83f0*/  FFMA.FTZ R157, R179, R198.reuse, R203.reuse ;  /* 0x000000c6b39d7223 */ /* 0x180fe200000100cb */
[-CC-:B------:R-:W-:Y:S01]  /*8400*/  FFMA.FTZ R155, R177, R198.reuse, R203.reuse ;  /* 0x000000c6b19b7223 */ /* 0x180fe200000100cb */
[-CC-:B------:R-:W-:Y:S01]  /*8410*/  FFMA.FTZ R158, R188, R198.reuse, R203.reuse ;  /* 0x000000c6bc9e7223 */ /* 0x180fe200000100cb */
[-CC-:B------:R-:W-:Y:S01]  /*8420*/  FFMA.FTZ R153, R161, R198.reuse, R203.reuse ;  /* 0x000000c6a1997223 */ /* 0x180fe200000100cb */
[----:B------:R-:W-:Y:S01]  /*8430*/  FFMA.FTZ R198, R186, R198, R203 ;  /* 0x000000c6bac67223 */ /* 0x000fe200000100cb */
[----:B------:R-:W-:Y:S01]  /*8440*/  SHF.L.U32 R205, R200, 0x10, RZ ;  /* 0x00000010c8cd7819 */ /* 0x000fe200000006ff */
[----:B------:R-:W-:Y:S01]  /*8450*/  FADD.FTZ R203, R189, -R204 ;  /* 0x800000ccbdcb7221 */ /* 0x000fe20000010000 */
[----:B------:R-:W-:Y:S01]  /*8460*/  FADD.FTZ R201, R192, -R159 ;  /* 0x8000009fc0c97221 */ /* 0x000fe20000010000 */
[----:B------:R-:W-:Y:S01]  /*8470*/  SHF.L.U32 R152, R152, 0x10, RZ ;  /* 0x0000001098987819 */ /* 0x000fe200000006ff */
[----:B------:R-:W-:Y:S01]  /*8480*/  FADD.FTZ R159, R187, -R156 ;  /* 0x8000009cbb9f7221 */ /* 0x000fe20000010000 */
[----:B------:R-:W-:Y:S01]  /*8490*/  SHF.L.U32 R202, R151, 0x10, RZ ;  /* 0x0000001097ca7819 */ /* 0x000fe200000006ff */
[----:B-----5:R-:W-:Y:S01]  /*84a0*/  FFMA.FTZ R205, R6, R203, R205 ;  /* 0x000000cb06cd7223 */ /* 0x020fe200000100cd */
[----:B------:R-:W-:Y:S01]  /*84b0*/  SHF.L.U32 R154, R150, 0x10, RZ ;  /* 0x00000010969a7819 */ /* 0x000fe200000006ff */
[----:B------:R-:W-:Y:S01]  /*84c0*/  FADD.FTZ R157, R184, -R157 ;  /* 0x8000009db89d7221 */ /* 0x000fe20000010000 */
[C---:B------:R-:W-:Y:S01]  /*84d0*/  FFMA.FTZ R203, R6.reuse, R159, R152 ;  /* 0x0000009f06cb7223 */ /* 0x040fe20000010098 */
        /* <DEDUP_REMOVED lines=21> */
.L_x_1257:
        /* <DEDUP_REMOVED lines=45> */
.L_x_1263:
        /* <DEDUP_REMOVED lines=14> */
[----:B0-----:R-:W-:Y:S01]  /*89e0*/  FADD.FTZ R159, R187, -R152 ;  /* 0x80000098bb9f7221 */ /* 0x001fe20000010000 */
        /* <DEDUP_REMOVED lines=18> */
.L_x_1262:
        /* <DEDUP_REMOVED lines=37> */
.L_x_1264:
        /* <DEDUP_REMOVED lines=28> */
.L_x_1260:
        /* <DEDUP_REMOVED lines=9> */
.L_x_1256:
[----:B------:R-:W-:Y:S05]  /*8fb0*/  BSYNC.RECONVERGENT B0 ;  /* 0x0000000000007941 */ /* 0x000fea0003800200 */
.L_x_1255:
[----:B01-34-:R-:W0:Y:S02]  /*8fc0*/  LDC.64 R152, c[0x0][0x380] ;  /* 0x0000e000ff987b82 */ /* 0x01be240000000a00 */
[----:B0-----:R-:W-:-:S04]  /*8fd0*/  LEA R2, R152, R2, 0x2 ;  /* 0x0000000298027211 */ /* 0x001fc800078e10ff */
[----:B------:R-:W-:-:S13]  /*8fe0*/  ISETP.GE.AND P0, PT, R2, R153, PT ;  /* 0x000000990200720c */ /* 0x000fda0003f06270 */
[----:B------:R-:W-:Y:S05]  /*8ff0*/  @!P0 BRA `(.L_x_1265) ;  /* 0xffffff7400dc8947 */ /* 0x000fea000383ffff */
.L_x_1208:
[----:B------:R-:W-:Y:S05]  /*9000*/  BSYNC B1 ;  /* 0x0000000000017941 */ /* 0x000fea0003800000 */
.L_x_1207:
        /* <DEDUP_REMOVED lines=10> */
[----:B------:R-:W-:Y:S02]  /*90b0*/  LOP3.LUT R32, R34, 0x7f, RZ, 0x3c, !PT ;  /* 0x0000007f22207812 */ /* 0x000fe400078e3cff */
[----:B-1----:R-:W-:Y:S02]  /*90c0*/  LEA R7, R7, R4, 0x18 ;  /* 0x0000000407077211 */ /* 0x002fe400078ec0ff */
[----:B------:R-:W-:Y:S02]  /*90d0*/  LOP3.LUT R0, R3, 0x3e0, R0, 0xf8, !PT ;  /* 0x000003e003007812 */ /* 0x000fe400078ef800 */
[----:B------:R-:W-:Y:S02]  /*90e0*/  IADD3 R32, PT, PT, R32, R5, RZ ;  /* 0x0000000520207210 */ /* 0x000fe40007ffe0ff */
[----:B------:R-:W-:-:S02]  /*90f0*/  IADD3 R0, PT, PT, R0, R7, RZ ;  /* 0x0000000700007210 */ /* 0x000fc40007ffe0ff */
[----:B------:R-:W-:Y:S02]  /*9100*/  LEA R7, R34, R7, 0x2 ;  /* 0x0000000722077211 */ /* 0x000fe400078e10ff */
[----:B------:R-:W-:Y:S01]  /*9110*/  IADD3 R49, P0, PT, R49, R34, RZ ;  /* 0x0000002231317210 */ /* 0x000fe20007f1e0ff */
[----:B------:R-:W-:Y:S01]  /*9120*/  STS.128 [R0], R96 ;  /* 0x0000006000007388 */ /* 0x000fe20000000c00 */
[C---:B------:R-:W-:Y:S02]  /*9130*/  ISETP.GE.U32.AND P5, PT, R32.reuse, 0x80, PT ;  /* 0x000000802000780c */ /* 0x040fe40003fa6070 */
        /* <DEDUP_REMOVED lines=51> */
[----:B----4-:R-:W-:-:S03]  /*9470*/  FADD.FTZ R13, RZ, R13 ;  /* 0x0000000dff0d7221 */ /* 0x010fc60000010000 */
[----:B------:R-:W4:Y:S01]  /*9480*/  LDS R35, [R7+0x3200] ;  /* 0x0032000007237984 */ /* 0x000f220000000800 */
[----:B---3--:R-:W-:-:S03]  /*9490*/  FADD.FTZ R13, R13, R18 ;  /* 0x000000120d0d7221 */ /* 0x008fc60000010000 */
[----:B------:R-:W3:Y:S01]  /*94a0*/  LDS R37, [R7+0x3400] ;  /* 0x0034000007257984 */ /* 0x000ee20000000800 */
[----:B------:R-:W-:-:S03]  /*94b0*/  FADD.FTZ R2, R2, R23 ;  /* 0x0000001702027221 */ /* 0x000fc60000010000 */
        /* <DEDUP_REMOVED lines=14> */
[----:B----4-:R-:W-:Y:S01]  /*95a0*/  FADD.FTZ R35, R6, R35 ;  /* 0x0000002306237221 */ /* 0x010fe20000010000 */
[----:B---3--:R-:W-:Y:S01]  /*95b0*/  FADD.FTZ R37, R8, R37 ;  /* 0x0000002508257221 */ /* 0x008fe20000010000 */
        /* <DEDUP_REMOVED lines=15> */
[C---:B------:R-:W-:Y:S02]  /*96b0*/  IADD3 R40, P0, PT, R38.reuse, UR18, RZ ;  /* 0x0000001226287c10 */ /* 0x040fe4000ff1e0ff */
[----:B------:R-:W-:Y:S02]  /*96c0*/  SHF.L.U64.HI R49, R49, 0x2, R0 ;  /* 0x0000000231317819 */ /* 0x000fe40000010200 */
[----:B------:R-:W-:Y:S02]  /*96d0*/  IADD3 R38, P1, PT, R38, UR16, RZ ;  /* 0x0000001026267c10 */ /* 0x000fe4000ff3e0ff */
[----:B------:R-:W-:Y:S02]  /*96e0*/  IADD3.X R51, PT, PT, R49, UR19, RZ, P0, !PT ;  /* 0x0000001331337c10 */ /* 0x000fe400087fe4ff */
[----:B------:R-:W-:Y:S01]  /*96f0*/  ISETP.GE.U32.AND P0, PT, R32, 0x100, PT ;  /* 0x000001002000780c */ /* 0x000fe20003f06070 */
[----:B------:R-:W0:Y:S01]  /*9700*/  LDS R4, [R7] ;  /* 0x0000000007047984 */ /* 0x000e220000000800 */
[----:B------:R-:W-:-:S02]  /*9710*/  @P5 MOV R2, R40 ;  /* 0x0000002800025202 */ /* 0x000fc40000000f00 */
[-C--:B------:R-:W-:Y:S01]  /*9720*/  @P5 MOV R3, R51.reuse ;  /* 0x0000003300035202 */ /* 0x080fe20000000f00 */
[----:B------:R-:W1:Y:S01]  /*9730*/  LDS R43, [R7+0x1000] ;  /* 0x00100000072b7984 */ /* 0x000e620000000800 */
[----:B------:R-:W-:Y:S02]  /*9740*/  IADD3.X R49, PT, PT, R49, UR17, RZ, P1, !PT ;  /* 0x0000001131317c10 */ /* 0x000fe40008ffe4ff */
[----:B------:R-:W-:Y:S01]  /*9750*/  @P5 IADD3 R40, P1, PT, R40, 0x200, RZ ;  /* 0x0000020028285810 */ /* 0x000fe20007f3e0ff */
[----:B------:R-:W2:Y:S03]  /*9760*/  LDS R45, [R7+0x2000] ;  /* 0x00200000072d7984 */ /* 0x000ea60000000800 */
[----:B------:R-:W-:Y:S01]  /*9770*/  @P5 IADD3.X R51, PT, PT, RZ, R51, RZ, P1, !PT ;  /* 0x00000033ff335210 */ /* 0x000fe20000ffe4ff */
[----:B------:R-:W3:Y:S01]  /*9780*/  LDS R47, [R7+0x3000] ;  /* 0x00300000072f7984 */ /* 0x000ee20000000800 */
[----:B------:R-:W-:-:S03]  /*9790*/  ISETP.GE.U32.AND P1, PT, R32, 0x300, PT ;  /* 0x000003002000780c */ /* 0x000fc60003f26070 */
        /* <DEDUP_REMOVED lines=32> */
[----:B0-----:R-:W-:Y:S02]  /*99a0*/  FADD.FTZ R14, R14, R21 ;  /* 0x000000150e0e7221 */ /* 0x001fe40000010000 */
[----:B------:R-:W-:Y:S02]  /*99b0*/  LDS R19, [R7+0x1a00] ;  /* 0x001a000007137984 */ /* 0x000fe40000000800 */
[----:B-1----:R-:W-:Y:S01]  /*99c0*/  FADD.FTZ R29, R14, R29 ;  /* 0x0000001d0e1d7221 */ /* 0x002fe20000010000 */
[----:B------:R-:W-:Y:S01]  /*99d0*/  @P0 MOV R2, R40 ;  /* 0x0000002800020202 */ /* 0x000fe20000000f00 */
[----:B------:R-:W0:Y:S01]  /*99e0*/  LDS R6, [R7+0xc00] ;  /* 0x000c000007067984 */ /* 0x000e220000000800 */
[----:B------:R-:W-:-:S02]  /*99f0*/  @P0 IADD3 R40, P6, PT, R40, 0x200, RZ ;  /* 0x0000020028280810 */ /* 0x000fc40007fde0ff */
[-C--:B------:R-:W-:Y:S01]  /*9a00*/  @P0 MOV R3, R51.reuse ;  /* 0x0000003300030202 */ /* 0x080fe20000000f00 */
[----:B------:R-:W1:Y:S01]  /*9a10*/  LDS R17, [R7+0x1c00] ;  /* 0x001c000007117984 */ /* 0x000e620000000800 */
[----:B------:R-:W-:Y:S02]  /*9a20*/  @P0 IADD3.X R51, PT, PT, RZ, R51, RZ, P6, !PT ;  /* 0x00000033ff330210 */ /* 0x000fe400037fe4ff */
[----:B------:R-:W-:Y:S01]  /*9a30*/  @P0 IADD3 R38, P6, PT, R38, 0x200, RZ ;  /* 0x0000020026260810 */ /* 0x000fe20007fde0ff */
[----:B------:R-:W-:Y:S01]  /*9a40*/  LDS R31, [R7+0x3a00] ;  /* 0x003a0000071f7984 */ /* 0x000fe20000000800 */
[----:B---3--:R-:W-:Y:S02]  /*9a50*/  FADD.FTZ R15, RZ, R15 ;  /* 0x0000000fff0f7221 */ /* 0x008fe40000010000 */
[----:B------:R-:W-:Y:S01]  /*9a60*/  @P0 IADD3.X R49, PT, PT, RZ, R49, RZ, P6, !PT ;  /* 0x00000031ff310210 */ /* 0x000fe200037fe4ff */
[----:B------:R-:W3:Y:S01]  /*9a70*/  LDS R25, [R7+0x2c00] ;  /* 0x002c000007197984 */ /* 0x000ee20000000800 */
[----:B------:R-:W-:Y:S01]  /*9a80*/  ISETP.GE.U32.AND P6, PT, R32, 0x400, PT ;  /* 0x000004002000780c */ /* 0x000fe20003fc6070 */
[----:B----4-:R-:W-:-:S02]  /*9a90*/  FADD.FTZ R15, R15, R16 ;  /* 0x000000100f0f7221 */ /* 0x010fc40000010000 */
[----:B------:R-:W4:Y:S02]  /*9aa0*/  LDS R32, [R7+0x1400] ;  /* 0x0014000007207984 */ /* 0x000f240000000800 */
[----:B--2---:R-:W-:Y:S02]  /*9ab0*/  FADD.FTZ R15, R15, R18 ;  /* 0x000000120f0f7221 */ /* 0x004fe40000010000 */
[----:B------:R-:W2:Y:S02]  /*9ac0*/  LDS R8, [R7+0xe00] ;  /* 0x000e000007087984 */ /* 0x000ea40000000800 */
[----:B------:R-:W-:Y:S02]  /*9ad0*/  FADD.FTZ R15, R15, R10 ;  /* 0x0000000a0f0f7221 */ /* 0x000fe40000010000 */
[----:B------:R-:W2:Y:S01]  /*9ae0*/  LDS R21, [R7+0x1e00] ;  /* 0x001e000007157984 */ /* 0x000ea20000000800 */
[----:B------:R-:W-:-:S03]  /*9af0*/  FADD.FTZ R0, R0, R33 ;  /* 0x0000002100007221 */ /* 0x000fc60000010000 */
[----:B------:R-:W2:Y:S01]  /*9b00*/  LDS R33, [R7+0x3c00] ;  /* 0x003c000007217984 */ /* 0x000ea20000000800 */
        /* <DEDUP_REMOVED lines=8> */
[----:B------:R-:W-:Y:S01]  /*9b90*/  LDS R35, [R7+0x3e00] ;  /* 0x003e000007237984 */ /* 0x000fe20000000800 */
[----:B----4-:R-:W-:Y:S01]  /*9ba0*/  FADD.FTZ R23, R23, R32 ;  /* 0x0000002017177221 */ /* 0x010fe20000010000 */
[----:B-1----:R-:W-:Y:S02]  /*9bb0*/  @P4 MOV R2, R40 ;  /* 0x0000002800024202 */ /* 0x002fe40000000f00 */
[-C--:B------:R-:W-:Y:S01]  /*9bc0*/  @P4 MOV R3, R51.reuse ;  /* 0x0000003300034202 */ /* 0x080fe20000000f00 */
[----:B------:R-:W-:Y:S01]  /*9bd0*/  FADD.FTZ R23, R23, R34 ;  /* 0x0000002217177221 */ /* 0x000fe20000010000 */
[----:B------:R-:W-:Y:S01]  /*9be0*/  @P4 IADD3 R40, P0, PT, R40, 0x200, RZ ;  /* 0x0000020028284810 */ /* 0x000fe20007f1e0ff */
[----:B--2---:R-:W-:Y:S02]  /*9bf0*/  FADD.FTZ R8, RZ, R8 ;  /* 0x00000008ff087221 */ /* 0x004fe40000010000 */
[----:B------:R-:W-:Y:S01]  /*9c00*/  FADD.FTZ R27, R23, R36 ;  /* 0x00000024171b7221 */ /* 0x000fe20000010000 */
[----:B------:R-:W-:Y:S01]  /*9c10*/  @P4 IADD3.X R51, PT, PT, RZ, R51, RZ, P0, !PT ;  /* 0x00000033ff334210 */ /* 0x000fe200007fe4ff */
[----:B------:R-:W1:Y:S01]  /*9c20*/  LDS R23, [R7+0x2a00] ;  /* 0x002a000007177984 */ /* 0x000e620000000800 */
[----:B------:R-:W-:-:S03]  /*9c30*/  FADD.FTZ R8, R8, R21 ;  /* 0x0000001508087221 */ /* 0x000fc60000010000 */
[----:B------:R2:W-:Y:S01]  /*9c40*/  @P4 STG.E desc[UR10][R2.64], R27 ;  /* 0x0000001b02004986 */ /* 0x0005e2000c10190a */
[----:B------:R-:W-:-:S03]  /*9c50*/  FADD.FTZ R33, R6, R33 ;  /* 0x0000002106217221 */ /* 0x000fc60000010000 */
[----:B------:R-:W3:Y:S01]  /*9c60*/  LDS R27, [R7+0x2e00] ;  /* 0x002e0000071b7984 */ /* 0x000ee20000000800 */
[----:B0-----:R-:W-:Y:S01]  /*9c70*/  FADD.FTZ R0, RZ, R0 ;  /* 0x00000000ff007221 */ /* 0x001fe20000010000 */
[----:B--2---:R-:W-:Y:S02]  /*9c80*/  @P4 MOV R2, R38 ;  /* 0x0000002600024202 */ /* 0x004fe40000000f00 */
[----:B------:R-:W-:Y:S01]  /*9c90*/  @P4 MOV R3, R49 ;  /* 0x0000003100034202 */ /* 0x000fe20000000f00 */
[----:B------:R-:W-:Y:S01]  /*9ca0*/  FADD.FTZ R0, R0, R19 ;  /* 0x0000001300007221 */ /* 0x000fe20000010000 */
[----:B------:R-:W-:-:S03]  /*9cb0*/  @P4 IADD3 R38, P0, PT, R38, 0x200, RZ ;  /* 0x0000020026264810 */ /* 0x000fc60007f1e0ff */
[----:B------:R0:W-:Y:S01]  /*9cc0*/  @P4 STG.E desc[UR10][R2.64], R37 ;  /* 0x0000002502004986 */ /* 0x0001e2000c10190a */
[----:B------:R-:W-:Y:S02]  /*9cd0*/  @P4 IADD3.X R49, PT, PT, RZ, R49, RZ, P0, !PT ;  /* 0x00000031ff314210 */ /* 0x000fe400007fe4ff */
[----:B0-----:R-:W-:Y:S02]  /*9ce0*/  @P3 MOV R2, R40 ;  /* 0x0000002800023202 */ /* 0x001fe40000000f00 */
[-C--:B------:R-:W-:Y:S02]  /*9cf0*/  @P3 MOV R3, R51.reuse ;  /* 0x0000003300033202 */ /* 0x080fe40000000f00 */
[----:B------:R-:W-:Y:S01]  /*9d00*/  @P3 IADD3 R40, P0, PT, R40, 0x200, RZ ;  /* 0x0000020028283810 */ /* 0x000fe20007f1e0ff */
[----:B-1----:R-:W-:Y:S02]  /*9d10*/  FADD.FTZ R0, R0, R23 ;  /* 0x0000001700007221 */ /* 0x002fe40000010000 */
[----:B------:R0:W-:Y:S01]  /*9d20*/  @P3 STG.E desc[UR10][R2.64], R29 ;  /* 0x0000001d02003986 */ /* 0x0001e2000c10190a */
[----:B------:R-:W-:Y:S01]  /*9d30*/  @P3 IADD3.X R51, PT, PT, RZ, R51, RZ, P0, !PT ;  /* 0x00000033ff333210 */ /* 0x000fe200007fe4ff */
[----:B------:R-:W-:Y:S01]  /*9d40*/  FADD.FTZ R31, R0, R31 ;  /* 0x0000001f001f7221 */ /* 0x000fe20000010000 */
[----:B---3--:R-:W-:-:S04]  /*9d50*/  FADD.FTZ R8, R8, R27 ;  /* 0x0000001b08087221 */ /* 0x008fc80000010000 */
[----:B------:R-:W-:Y:S01]  /*9d60*/  FADD.FTZ R35, R8, R35 ;  /* 0x0000002308237221 */ /* 0x000fe20000010000 */
        /* <DEDUP_REMOVED lines=43> */
.L_x_1224:
        /* <DEDUP_REMOVED lines=8> */
.L_x_1267:
[----:B------:R-:W-:Y:S05]  /*a0a0*/  BSYNC B0 ;  /* 0x0000000000007941 */ /* 0x000fea0003800000 */
.L_x_1266:
        /* <DEDUP_REMOVED lines=8> */
.L_x_1268:
[----:B------:R-:W-:-:S05]  /*a130*/  FADD.FTZ R152, R152, R201 ;  /* 0x000000c998987221 */ /* 0x000fca0000010000 */
[----:B------:R-:W-:Y:S01]  /*a140*/  MOV R203, R152 ;  /* 0x0000009800cb7202 */ /* 0x000fe20000000f00 */
[----:B------:R-:W-:Y:S01]  /*a150*/  HFMA2 R204, -RZ, RZ, 0, 1.1920928955078125e-07 ;  /* 0x00000002ffcc7431 */ /* 0x000fe200000001ff */
[----:B------:R-:W-:-:S07]  /*a160*/  MOV R153, R202 ;  /* 0x000000ca00997202 */ /* 0x000fce0000000f00 */
[----:B------:R-:W-:Y:S05]  /*a170*/  WARPSYNC.COLLECTIVE R198, `(.L_x_1269) ;  /* 0x00000000c6087348 */ /* 0x000fea0003c00000 */
[----:B------:R0:W1:Y:S02]  /*a180*/  SHFL.BFLY P1, R202, R203, R204, R205 ;  /* 0x0c0000cccbca7389 */ /* 0x00006400000200cd */
[----:B01----:R-:W-:Y:S05]  /*a190*/  ENDCOLLECTIVE ;  /* 0x000000000000791b */ /* 0x003fea0003800000 */
.L_x_1269:
[----:B------:R-:W-:-:S05]  /*a1a0*/  FADD.FTZ R153, R153, R200 ;  /* 0x000000c899997221 */ /* 0x000fca0000010000 */
[----:B------:R-:W-:Y:S02]  /*a1b0*/  MOV R203, R153 ;  /* 0x0000009900cb7202 */ /* 0x000fe40000000f00 */
[----:B------:R-:W-:-:S07]  /*a1c0*/  MOV R155, R202 ;  /* 0x000000ca009b7202 */ /* 0x000fce0000000f00 */
[----:B------:R-:W-:Y:S05]  /*a1d0*/  WARPSYNC.COLLECTIVE R198, `(.L_x_1270) ;  /* 0x00000000c6087348 */ /* 0x000fea0003c00000 */
[----:B------:R0:W1:Y:S02]  /*a1e0*/  SHFL.BFLY P1, R202, R203, R204, R205 ;  /* 0x0c0000cccbca7389 */ /* 0x00006400000200cd */
[----:B01----:R-:W-:Y:S05]  /*a1f0*/  ENDCOLLECTIVE ;  /* 0x000000000000791b */ /* 0x003fea0003800000 */
.L_x_1270:
[----:B------:R-:W-:-:S05]  /*a200*/  FADD.FTZ R155, R152, R155 ;  /* 0x0000009b989b7221 */ /* 0x000fca0000010000 */
[----:B------:R-:W-:Y:S01]  /*a210*/  MOV R203, R155 ;  /* 0x0000009b00cb7202 */ /* 0x000fe20000000f00 */
[----:B------:R-:W-:Y:S01]  /*a220*/  HFMA2 R204, -RZ, RZ, 0, 2.384185791015625e-07 ;  /* 0x00000004ffcc7431 */ /* 0x000fe200000001ff */
[----:B------:R-:W-:-:S07]  /*a230*/  MOV R154, R202 ;  /* 0x000000ca009a7202 */ /* 0x000fce0000000f00 */
[----:B------:R-:W-:Y:S05]  /*a240*/  WARPSYNC.COLLECTIVE R198, `(.L_x_1271) ;  /* 0x00000000c6087348 */ /* 0x000fea0003c00000 */
[----:B------:R0:W1:Y:S02]  /*a250*/  SHFL.BFLY P1, R202, R203, R204, R205 ;  /* 0x0c0000cccbca7389 */ /* 0x00006400000200cd */
[----:B01----:R-:W-:Y:S05]  /*a260*/  ENDCOLLECTIVE ;  /* 0x000000000000791b */ /* 0x003fea0003800000 */
.L_x_1271:
[----:B------:R-:W-:-:S05]  /*a270*/  FADD.FTZ R154, R153, R154 ;  /* 0x0000009a999a7221 */ /* 0x000fca0000010000 */
[----:B------:R-:W-:Y:S02]  /*a280*/  MOV R203, R154 ;  /* 0x0000009a00cb7202 */ /* 0x000fe40000000f00 */
[----:B------:R-:W-:-:S07]  /*a290*/  MOV R156, R202 ;  /* 0x000000ca009c7202 */ /* 0x000fce0000000f00 */
[----:B------:R-:W-:Y:S05]  /*a2a0*/  WARPSYNC.COLLECTIVE R198, `(.L_x_1272) ;  /* 0x00000000c6087348 */ /* 0x000fea0003c00000 */
[----:B------:R0:W1:Y:S02]  /*a2b0*/  SHFL.BFLY P1, R202, R203, R204, R205 ;  /* 0x0c0000cccbca7389 */ /* 0x00006400000200cd */
[----:B01----:R-:W-:Y:S05]  /*a2c0*/  ENDCOLLECTIVE ;  /* 0x000000000000791b */ /* 0x003fea0003800000 */
.L_x_1272:
[----:B------:R-:W-:-:S05]  /*a2d0*/  FADD.FTZ R156, R155, R156 ;  /* 0x0000009c9b9c7221 */ /* 0x000fca0000010000 */
[----:B------:R-:W-:Y:S01]  /*a2e0*/  MOV R203, R156 ;  /* 0x0000009c00cb7202 */ /* 0x000fe20000000f00 */
[----:B------:R-:W-:Y:S01]  /*a2f0*/  HFMA2 R204, -RZ, RZ, 0, 4.76837158203125e-07 ;  /* 0x00000008ffcc7431 */ /* 0x000fe200000001ff */
[----:B------:R-:W-:-:S07]  /*a300*/  MOV R157, R202 ;  /* 0x000000ca009d7202 */ /* 0x000fce0000000f00 */
[----:B------:R-:W-:Y:S05]  /*a310*/  WARPSYNC.COLLECTIVE R198, `(.L_x_1273) ;  /* 0x00000000c6087348 */ /* 0x000fea0003c00000 */
[----:B------:R0:W1:Y:S02]  /*a320*/  SHFL.BFLY P1, R202, R203, R204, R205 ;  /* 0x0c0000cccbca7389 */ /* 0x00006400000200cd */
[----:B01----:R-:W-:Y:S05]  /*a330*/  ENDCOLLECTIVE ;  /* 0x000000000000791b */ /* 0x003fea0003800000 */
.L_x_1273:
[----:B------:R-:W-:-:S05]  /*a340*/  FADD.FTZ R157, R154, R157 ;  /* 0x0000009d9a9d7221 */ /* 0x000fca0000010000 */
[----:B------:R-:W-:Y:S02]  /*a350*/  MOV R203, R157 ;  /* 0x0000009d00cb7202 */ /* 0x000fe40000000f00 */
[----:B------:R-:W-:-:S07]  /*a360*/  MOV R159, R202 ;  /* 0x000000ca009f7202 */ /* 0x000fce0000000f00 */
[----:B------:R-:W-:Y:S05]  /*a370*/  WARPSYNC.COLLECTIVE R198, `(.L_x_1274) ;  /* 0x00000000c6087348 */ /* 0x000fea0003c00000 */
[----:B------:R0:W1:Y:S02]  /*a380*/  SHFL.BFLY P1, R202, R203, R204, R205 ;  /* 0x0c0000cccbca7389 */ /* 0x00006400000200cd */
[----:B01----:R-:W-:Y:S05]  /*a390*/  ENDCOLLECTIVE ;  /* 0x000000000000791b */ /* 0x003fea0003800000 */
.L_x_1274:
[----:B------:R-:W-:-:S05]  /*a3a0*/  FADD.FTZ R159, R156, R159 ;  /* 0x0000009f9c9f7221 */ /* 0x000fca0000010000 */
[----:B------:R-:W-:Y:S01]  /*a3b0*/  MOV R203, R159 ;  /* 0x0000009f00cb7202 */ /* 0x000fe20000000f00 */
[----:B------:R-:W-:Y:S01]  /*a3c0*/  HFMA2 R204, -RZ, RZ, 0, 9.5367431640625e-07 ;  /* 0x00000010ffcc7431 */ /* 0x000fe200000001ff */
[----:B------:R-:W-:-:S07]  /*a3d0*/  MOV R158, R202 ;  /* 0x000000ca009e7202 */ /* 0x000fce0000000f00 */
[----:B------:R-:W-:Y:S05]  /*a3e0*/  WARPSYNC.COLLECTIVE R198, `(.L_x_1275) ;  /* 0x00000000c6087348 */ /* 0x000fea0003c00000 */
[----:B------:R0:W1:Y:S02]  /*a3f0*/  SHFL.BFLY P1, R202, R203, R204, R205 ;  /* 0x0c0000cccbca7389 */ /* 0x00006400000200cd */
[----:B01----:R-:W-:Y:S05]  /*a400*/  ENDCOLLECTIVE ;  /* 0x000000000000791b */ /* 0x003fea0003800000 */
.L_x_1275:
[----:B------:R-:W-:-:S05]  /*a410*/  FADD.FTZ R158, R157, R158 ;  /* 0x0000009e9d9e7221 */ /* 0x000fca0000010000 */
[----:B------:R-:W-:Y:S02]  /*a420*/  MOV R203, R158 ;  /* 0x0000009e00cb7202 */ /* 0x000fe40000000f00 */
[----:B------:R-:W-:-:S07]  /*a430*/  MOV R152, R202 ;  /* 0x000000ca00987202 */ /* 0x000fce0000000f00 */
[----:B------:R-:W-:Y:S05]  /*a440*/  WARPSYNC.COLLECTIVE R198, `(.L_x_1276) ;  /* 0x00000000c6087348 */ /* 0x000fea0003c00000 */
[----:B------:R0:W1:Y:S02]  /*a450*/  SHFL.BFLY P1, R202, R203, R204, R205 ;  /* 0x0c0000cccbca7389 */ /* 0x00006400000200cd */
[----:B01----:R-:W-:Y:S05]  /*a460*/  ENDCOLLECTIVE ;  /* 0x000000000000791b */ /* 0x003fea0003800000 */
.L_x_1276:
[----:B------:R-:W-:Y:S01]  /*a470*/  MOV R153, R202 ;  /* 0x000000ca00997202 */ /* 0x000fe20000000f00 */
[----:B------:R-:W-:Y:S06]  /*a480*/  BRA `(.L_x_1277) ;  /* 0xffffff9000d87947 */ /* 0x000fec000383ffff */
.L_x_1278:
        /* <DEDUP_REMOVED lines=15> */
.L_x_6036:


//--------------------- .text._ZN10layer_norm31ln_parallel_residual_bwd_kernelINS_13Kernel_traitsIf13__nv_bfloat16S2_S2_fjLj1024ELj1ELj4ELj1ELj16ENS_18Kernel_traits_baseILj1024EfS2_S2_S2_fjLj128EEEEELb0ELb1ELb1EEEvNS_9BwdParamsE --------------------------
	.section	.text._ZN10layer_norm31ln_parallel_residual_bwd_kernelINS_13Kernel_traitsIf13__nv_bfloat16S2_S2_fjLj1024ELj1ELj4ELj1ELj16ENS_18Kernel_traits_baseILj1024EfS2_S2_S2_fjLj128EEEEELb0ELb1ELb1EEEvNS_9BwdParamsE,"ax",@progbits
	.align	128
        .global         _ZN10layer_norm31ln_parallel_residual_bwd_kernelINS_13Kernel_traitsIf13__nv_bfloat16S2_S2_fjLj1024ELj1ELj4ELj1ELj16ENS_18Kernel_traits_baseILj1024EfS2_S2_S2_fjLj128EEEEELb0ELb1ELb1EEEvNS_9BwdParamsE
        .type           _ZN10layer_norm31ln_parallel_residual_bwd_kernelINS_13Kernel_traitsIf13__nv_bfloat16S2_S2_fjLj1024ELj1ELj4ELj1ELj16ENS_18Kernel_traits_baseILj1024EfS2_S2_S2_fjLj128EEEEELb0ELb1ELb1EEEvNS_9BwdParamsE,@function
        .size           _ZN10layer_norm31ln_parallel_residual_bwd_kernelINS_13Kernel_traitsIf13__nv_bfloat16S2_S2_fjLj1024ELj1ELj4ELj1ELj16ENS_18Kernel_traits_baseILj1024EfS2_S2_S2_fjLj128EEEEELb0ELb1ELb1EEEvNS_9BwdParamsE,(.L_x_6037 - _ZN10layer_norm31ln_parallel_residual_bwd_kernelINS_13Kernel_traitsIf13__nv_bfloat16S2_S2_fjLj1024ELj1ELj4ELj1ELj16ENS_18Kernel_traits_baseILj1024EfS2_S2_S2_fjLj128EEEEELb0ELb1ELb1EEEvNS_9BwdParamsE)
        .other          _ZN10layer_norm31ln_parallel_residual_bwd_kernelINS_13Kernel_traitsIf13__nv_bfloat16S2_S2_fjLj1024ELj1ELj4ELj1ELj16ENS_18Kernel_traits_baseILj1024EfS2_S2_S2_fjLj128EEEEELb0ELb1ELb1EEEvNS_9BwdParamsE,@"STO_CUDA_ENTRY STV_DEFAULT"
_ZN10layer_norm31ln_parallel_residual_bwd_kernelINS_13Kernel_traitsIf13__nv_bfloat16S2_S2_fjLj1024ELj1ELj4ELj1ELj16ENS_18Kernel_traits_baseILj1024EfS2_S2_S2_fjLj128EEEEELb0ELb1ELb1EEEvNS_9BwdParamsE:
.text._ZN10layer_norm31ln_parallel_residual_bwd_kernelINS_13Kernel_traitsIf13__nv_bfloat16S2_S2_fjLj1024ELj1ELj4ELj1ELj16ENS_18Kernel_traits_baseILj1024EfS2_S2_S2_fjLj128EEEEELb0ELb1ELb1EEEvNS_9BwdParamsE:
        /* <DEDUP_REMOVED lines=33> */
[----:B-1----:R-:W-:Y:S02]  /*0210*/  SHF.R.U32.HI R0, RZ, 0x5, R3 ;  /* 0x00000005ff007819 */ /* 0x002fe40000011603 */
[----:B------:R-:W-:Y:S02]  /*0220*/  CS2R R34, SRZ ;  /* 0x0000000000227805 */ /* 0x000fe4000001ff00 */
[----:B------:R-:W-:Y:S02]  /*0230*/  CS2R R32, SRZ ;  /* 0x0000000000207805 */ /* 0x000fe4000001ff00 */
[----:B------:R-:W-:-:S02]  /*0240*/  CS2R R38, SRZ ;  /* 0x0000000000267805 */ /* 0x000fc4000001ff00 */
[----:B------:R-:W-:Y:S02]  /*0250*/  LOP3.LUT R2, R0, UR4, RZ, 0xfc, !PT ;  /* 0x0000000400027c12 */ /* 0x000fe4000f8efcff */
[----:B------:R-:W-:Y:S02]  /*0260*/  CS2R R36, SRZ ;  /* 0x0000000000247805 */ /* 0x000fe4000001ff00 */
[----:B------:R-:W-:Y:S02]  /*0270*/  CS2R R42, SRZ ;  /* 0x00000000002a7805 */ /* 0x000fe4000001ff00 */
[----:B------:R-:W-:Y:S02]  /*0280*/  CS2R R40, SRZ ;  /* 0x0000000000287805 */ /* 0x000fe4000001ff00 */
[----:B---3--:R-:W-:Y:S02]  /*0290*/  ISETP.GE.AND P0, PT, R2, UR5, PT ;  /* 0x0000000502007c0c */ /* 0x008fe4000bf06270 */
[----:B------:R-:W-:-:S02]  /*02a0*/  CS2R R54, SRZ ;  /* 0x0000000000367805 */ /* 0x000fc4000001ff00 */
[----:B------:R-:W-:Y:S02]  /*02b0*/  CS2R R52, SRZ ;  /* 0x0000000000347805 */ /* 0x000fe4000001ff00 */
[----:B------:R-:W-:Y:S02]  /*02c0*/  CS2R R58, SRZ ;  /* 0x00000000003a7805 */ /* 0x000fe4000001ff00 */
[----:B------:R-:W-:Y:S02]  /*02d0*/  CS2R R56, SRZ ;  /* 0x0000000000387805 */ /* 0x000fe4000001ff00 */
[----:B------:R-:W-:Y:S02]  /*02e0*/  CS2R R150, SRZ ;  /* 0x0000000000967805 */ /* 0x000fe4000001ff00 */
[----:B------:R-:W-:Y:S01]  /*02f0*/  CS2R R148, SRZ ;  /* 0x0000000000947805 */ /* 0x000fe2000001ff00 */
[----:B0-2-4-:R-:W-:Y:S06]  /*0300*/  @P0 BRA `(.L_x_1280) ;  /* 0x0000008800180947 */ /* 0x015fec0003800000 */
[----:B------:R-:W0:Y:S01]  /*0310*/  LDC.64 R6, c[0x0][0x3d0] ;  /* 0x0000f400ff067b82 */ /* 0x000e220000000a00 */
[----:B------:R1:W-:Y:S01]  /*0320*/  STL [R1+0x14], RZ ;  /* 0x000014ff01007387 */ /* 0x0003e20000100800 */
[----:B------:R-:W-:-:S03]  /*0330*/  LOP3.LUT R0, R3, 0x1f, RZ, 0xc0, !PT ;  /* 0x0000001f03007812 */ /* 0x000fc600078ec0ff */
[----:B------:R1:W-:Y:S04]  /*0340*/  STL [R1+0x10], RZ ;  /* 0x000010ff01007387 */ /* 0x0003e80000100800 */
[----:B------:R1:W-:Y:S04]  /*0350*/  STL [R1+0xc], RZ ;  /* 0x00000cff01007387 */ /* 0x0003e80000100800 */
[----:B------:R1:W-:Y:S04]  /*0360*/  STL [R1+0x8], RZ ;  /* 0x000008ff01007387 */ /* 0x0003e80000100800 */
[----:B------:R1:W-:Y:S04]  /*0370*/  STL [R1+0x4], RZ ;  /* 0x000004ff01007387 */ /* 0x0003e80000100800 */
[----:B------:R1:W-:Y:S01]  /*0380*/  STL [R1], RZ ;  /* 0x000000ff01007387 */ /* 0x0003e20000100800 */
[----:B0-----:R-:W-:-:S04]  /*0390*/  IMAD.WIDE.U32 R6, R0, 0x20, R6 ;  /* 0x0000002000067825 */ /* 0x001fc800078e0006 */
[----:B------:R-:W-:Y:S01]  /*03a0*/  HFMA2 R3, -RZ, RZ, 0, 0 ;  /* 0x00000000ff037431 */ /* 0x000fe200000001ff */
[----:B------:R-:W-:Y:S01]  /*03b0*/  BSSY B1, `(.L_x_1281) ;  /* 0x000083c000017945 */ /* 0x000fe20003800000 */
        /* <DEDUP_REMOVED lines=30> */
[----:B------:R0:W5:Y:S01]  /*05a0*/  LDG.E.128 R72, desc[UR10][R6.64] ;  /* 0x0000000a06487981 */ /* 0x000162000c1e1d00 */
[----:B------:R-:W-:-:S02]  /*05b0*/  CS2R R140, SRZ ;  /* 0x00000000008c7805 */ /* 0x000fc4000001ff00 */
[----:B------:R-:W-:Y:S02]  /*05c0*/  CS2R R142, SRZ ;  /* 0x00000000008e7805 */ /* 0x000fe4000001ff00 */
[----:B------:R-:W-:Y:S02]  /*05d0*/  CS2R R144, SRZ ;  /* 0x0000000000907805 */ /* 0x000fe4000001ff00 */
[----:B------:R-:W-:Y:S02]  /*05e0*/  CS2R R146, SRZ ;  /* 0x0000000000927805 */ /* 0x000fe4000001ff00 */
[----:B------:R-:W-:Y:S02]  /*05f0*/  MOV R148, RZ ;  /* 0x000000ff00947202 */ /* 0x000fe40000000f00 */
[----:B01----:R-:W-:-:S07]  /*0600*/  CS2R R6, SRZ ;  /* 0x0000000000067805 */ /* 0x003fce000001ff00 */
.L_x_1317:
[----:B------:R-:W0:Y:S08]  /*0610*/  LDC.64 R100, c[0x0][0x3c0] ;  /* 0x0000f000ff647b82 */ /* 0x000e300000000a00 */
[----:B------:R-:W1:Y:S08]  /*0620*/  LDC.64 R102, c[0x0][0x3c8] ;  /* 0x0000f200ff667b82 */ /* 0x000e700000000a00 */
[----:B------:R-:W2:Y:S01]  /*0630*/  LDC.64 R152, c[0x0][0x438] ;  /* 0x00010e00ff987b82 */ /* 0x000ea20000000a00 */
[----:B0-----:R-:W-:-:S06]  /*0640*/  IMAD.WIDE R100, R2, 0x4, R100 ;  /* 0x0000000402647825 */ /* 0x001fcc00078e0264 */
[----:B------:R-:W3:Y:S01]  /*0650*/  LDG.E R100, desc[UR10][R100.64] ;  /* 0x0000000a64647981 */ /* 0x000ee2000c1e1900 */
[----:B-1----:R-:W-:-:S05]  /*0660*/  IMAD.WIDE R102, R2, 0x4, R102 ;  /* 0x0000000402667825 */ /* 0x002fca00078e0266 */
[----:B-----5:R0:W5:Y:S01]  /*0670*/  LDG.E R151, desc[UR10][R102.64] ;  /* 0x0000000a66977981 */ /* 0x020162000c1e1900 */
[----:B------:R-:W-:Y:S01]  /*0680*/  IMAD R0, R2, UR13, RZ ;  /* 0x0000000d02007c24 */ /* 0x000fe2000f8e02ff */
[----:B------:R-:W-:Y:S01]  /*0690*/  ISETP.NE.AND P1, PT, RZ, UR12, PT ;  /* 0x0000000cff007c0c */ /* 0x000fe2000bf25270 */
[----:B------:R-:W1:Y:S01]  /*06a0*/  S2R R104, SR_TID.X ;  /* 0x0000000000687919 */ /* 0x000e620000002100 */
[----:B--2---:R-:W-:Y:S02]  /*06b0*/  ISETP.NE.U32.AND P0, PT, R152, RZ, PT ;  /* 0x000000ff9800720c */ /* 0x004fe40003f05070 */
[----:B------:R-:W-:Y:S02]  /*06c0*/  SHF.R.S32.HI R105, RZ, 0x1f, R0 ;  /* 0x0000001fff697819 */ /* 0x000fe40000011400 */
[----:B------:R-:W-:Y:S02]  /*06d0*/  ISETP.NE.AND.EX P0, PT, R153, RZ, PT, P0 ;  /* 0x000000ff9900720c */ /* 0x000fe40003f05300 */
[----:B------:R-:W-:-:S02]  /*06e0*/  LEA.HI R105, R105, R0, RZ, 0x3 ;  /* 0x0000000069697211 */ /* 0x000fc400078f18ff */
[----:B-1----:R-:W-:-:S04]  /*06f0*/  LOP3.LUT R104, R104, 0x1f, RZ, 0xc0, !PT ;  /* 0x0000001f68687812 */ /* 0x002fc800078ec0ff */
[----:B------:R-:W-:Y:S02]  /*0700*/  LEA.HI.SX32 R155, R105, R104, 0x1d ;  /* 0x00000068699b7211 */ /* 0x000fe400078feaff */
[----:B---3--:R-:W-:-:S03]  /*0710*/  FSEL R190, R100, RZ, !P1 ;  /* 0x000000ff64be7208 */ /* 0x008fc60004800000 */
[----:B0-----:R-:W-:Y:S05]  /*0720*/  @P0 BRA `(.L_x_1282) ;  /* 0x0000001000d80947 */ /* 0x001fea0003800000 */
[----:B------:R-:W0:Y:S01]  /*0730*/  LDC.64 R112, c[0x0][0x3a8] ;  /* 0x0000ea00ff707b82 */ /* 0x000e220000000a00 */
[----:B------:R-:W-:-:S07]  /*0740*/  IADD3 R154, PT, PT, R155, 0x20, RZ ;  /* 0x000000209b9a7810 */ /* 0x000fce0007ffe0ff */
[----:B------:R-:W1:Y:S01]  /*0750*/  LDC.64 R128, c[0x0][0x428] ;  /* 0x00010a00ff807b82 */ /* 0x000e620000000a00 */
[C---:B------:R-:W-:Y:S01]  /*0760*/  IADD3 R150, PT, PT, R155.reuse, 0x40, RZ ;  /* 0x000000409b967810 */ /* 0x040fe20007ffe0ff */
[----:B0-----:R-:W-:-:S04]  /*0770*/  IMAD.WIDE.U32 R100, R155, 0x10, R112 ;  /* 0x000000109b647825 */ /* 0x001fc800078e0070 */
[----:B------:R-:W-:Y:S02]  /*0780*/  IMAD.WIDE.U32 R104, R154, 0x10, R112 ;  /* 0x000000109a687825 */ /* 0x000fe400078e0070 */
[----:B------:R-:W2:Y:S02]  /*0790*/  LDG.E.128 R100, desc[UR10][R100.64] ;  /* 0x0000000a64647981 */ /* 0x000ea4000c1e1d00 */
[C---:B-1----:R-:W-:Y:S02]  /*07a0*/  IMAD.WIDE.U32 R116, R155.reuse, 0x10, R128 ;  /* 0x000000109b747825 */ /* 0x042fe400078e0080 */
[----:B------:R-:W3:Y:S01]  /*07b0*/  LDG.E.128 R104, desc[UR10][R104.64] ;  /* 0x0000000a68687981 */ /* 0x000ee2000c1e1d00 */
[----:B------:R-:W-:Y:S01]  /*07c0*/  IADD3 R149, PT, PT, R155, 0x60, RZ ;  /* 0x000000609b957810 */ /* 0x000fe20007ffe0ff */
[--C-:B------:R-:W-:Y:S02]  /*07d0*/  IMAD.WIDE.U32 R108, R150, 0x10, R112.reuse ;  /* 0x00000010966c7825 */ /* 0x100fe400078e0070 */
[----:B------:R-:W4:Y:S04]  /*07e0*/  LDG.E.128 R116, desc[UR10][R116.64] ;  /* 0x0000000a74747981 */ /* 0x000f28000c1e1d00 */
[----:B------:R-:W4:Y:S01]  /*07f0*/  LDG.E.128 R108, desc[UR10][R108.64] ;  /* 0x0000000a6c6c7981 */ /* 0x000f22000c1e1d00 */
[----:B------:R-:W-:-:S04]  /*0800*/  IMAD.WIDE.U32 R112, R149, 0x10, R112 ;  /* 0x0000001095707825 */ /* 0x000fc800078e0070 */
[--C-:B------:R-:W-:Y:S02]  /*0810*/  IMAD.WIDE.U32 R120, R154, 0x10, R128.reuse ;  /* 0x000000109a787825 */ /* 0x100fe400078e0080 */
[----:B------:R-:W4:Y:S04]  /*0820*/  LDG.E.128 R112, desc[UR10][R112.64] ;  /* 0x0000000a70707981 */ /* 0x000f28000c1e1d00 */
[----:B------:R-:W4:Y:S01]  /*0830*/  LDG.E.128 R120, desc[UR10][R120.64] ;  /* 0x0000000a78787981 */ /* 0x000f22000c1e1d00 */
[----:B------:R-:W-:-:S04]  /*0840*/  IMAD.WIDE.U32 R124, R150, 0x10, R128 ;  /* 0x00000010967c7825 */ /* 0x000fc800078e0080 */
[----:B------:R-:W-:Y:S02]  /*0850*/  IMAD.WIDE.U32 R128, R149, 0x10, R128 ;  /* 0x0000001095807825 */ /* 0x000fe400078e0080 */
[----:B------:R-:W4:Y:S04]  /*0860*/  LDG.E.128 R124, desc[UR10][R124.64] ;  /* 0x0000000a7c7c7981 */ /* 0x000f28000c1e1d00 */
[----:B------:R-:W4:Y:S01]  /*0870*/  LDG.E.128 R128, desc[UR10][R128.64] ;  /* 0x0000000a80807981 */ /* 0x000f22000c1e1d00 */
[C---:B--2---:R-:W-:Y:S02]  /*0880*/  PRMT R156, R100.reuse, 0x7632, R156 ;  /* 0x00007632649c7816 */ /* 0x044fe4000000009c */
[----:B------:R-:W-:Y:S02]  /*0890*/  SHF.L.U32 R157, R100, 0x10, RZ ;  /* 0x00000010649d7819 */ /* 0x000fe400000006ff */
[----:B---3--:R-:W-:-:S02]  /*08a0*/  PRMT R160, R104, 0x7632, R160 ;  /* 0x0000763268a07816 */ /* 0x008fc400000000a0 */
[C---:B------:R-:W-:Y:S02]  /*08b0*/  PRMT R100, R101.reuse, 0x7632, R100 ;  /* 0x0000763265647816 */ /* 0x040fe40000000064 */
[C---:B----4-:R-:W-:Y:S02]  /*08c0*/  PRMT R245, R116.reuse, 0x7632, R245 ;  /* 0x0000763274f57816 */ /* 0x050fe400000000f5 */
[----:B------:R-:W-:Y:S02]  /*08d0*/  SHF.L.U32 R159, R101, 0x10, RZ ;  /* 0x00000010659f7819 */ /* 0x000fe400000006ff */
[----:B------:R-:W-:Y:S01]  /*08e0*/  SHF.L.U32 R116, R116, 0x10, RZ ;  /* 0x0000001074747819 */ /* 0x000fe200000006ff */
[----:B------:R-:W-:Y:S01]  /*08f0*/  FADD.FTZ R0, -R190, R157 ;  /* 0x0000009dbe007221 */ /* 0x000fe20000010100 */
[C---:B------:R-:W-:Y:S02]  /*0900*/  PRMT R164, R108.reuse, 0x7632, R164 ;  /* 0x000076326ca47816 */ /* 0x040fe400000000a4 */
[----:B------:R-:W-:-:S02]  /*0910*/  SHF.L.U32 R173, R108, 0x10, RZ ;  /* 0x000000106cad7819 */ /* 0x000fc400000006ff */
[----:B------:R-:W-:Y:S02]  /*0920*/  SHF.L.U32 R101, R156, 0x10, RZ ;  /* 0x000000109c657819 */ /* 0x000fe400000006ff */
[C---:B------:R-:W-:Y:S02]  /*0930*/  PRMT R108, R109.reuse, 0x7632, R108 ;  /* 0x000076326d6c7816 */ /* 0x040fe4000000006c */
[----:B------:R-:W-:Y:S02]  /*0940*/  SHF.L.U32 R175, R109, 0x10, RZ ;  /* 0x000000106daf7819 */ /* 0x000fe400000006ff */
[----:B------:R-:W-:Y:S01]  /*0950*/  SHF.L.U32 R109, R160, 0x10, RZ ;  /* 0x00000010a06d7819 */ /* 0x000fe200000006ff */
[----:B------:R-:W-:Y:S01]  /*0960*/  FMUL.FTZ R241, R72, R116 ;  /* 0x0000007448f17220 */ /* 0x000fe20000410000 */
[----:B------:R-:W-:Y:S01]  /*0970*/  SHF.L.U32 R245, R245, 0x10, RZ ;  /* 0x00000010f5f57819 */ /* 0x000fe200000006ff */
[----:B------:R-:W-:Y:S01]  /*0980*/  FADD.FTZ R220, -R190, R101 ;  /* 0x00000065bedc7221 */ /* 0x000fe20000010100 */
[C---:B------:R-:W-:Y:S01]  /*0990*/  PRMT R158, R102.reuse, 0x7632, R158 ;  /* 0x00007632669e7816 */ /* 0x040fe2000000009e */
[----:B-----5:R-:W-:Y:S01]  /*09a0*/  FMUL.FTZ R0, R151, R0 ;  /* 0x0000000097007220 */ /* 0x020fe20000410000 */
[----:B------:R-:W-:Y:S01]  /*09b0*/  SHF.L.U32 R161, R102, 0x10, RZ ;  /* 0x0000001066a17819 */ /* 0x000fe200000006ff */
[----:B------:R-:W-:Y:S01]  /*09c0*/  FADD.FTZ R180, -R190, R109 ;  /* 0x0000006dbeb47221 */ /* 0x000fe20000010100 */
[----:B------:R-:W-:-:S02]  /*09d0*/  PRMT R102, R103, 0x7632, R102 ;  /* 0x0000763267667816 */ /* 0x000fc40000000066 */
[----:B------:R-:W-:Y:S02]  /*09e0*/  SHF.L.U32 R163, R103, 0x10, RZ ;  /* 0x0000001067a37819 */ /* 0x000fe400000006ff */
[----:B------:R-:W-:Y:S01]  /*09f0*/  PRMT R244, R117, 0x7632, R244 ;  /* 0x0000763275f47816 */ /* 0x000fe200000000f4 */
[----:B------:R-:W-:Y:S01]  /*0a00*/  FADD.FTZ R109, RZ, R241 ;  /* 0x000000f1ff6d7221 */ /* 0x000fe20000010000 */
[----:B------:R-:W-:Y:S01]  /*0a10*/  SHF.L.U32 R103, R100, 0x10, RZ ;  /* 0x0000001064677819 */ /* 0x000fe200000006ff */
[----:B------:R-:W-:Y:S01]  /*0a20*/  FMUL.FTZ R222, R73, R245 ;  /* 0x000000f549de7220 */ /* 0x000fe20000410000 */
[----:B------:R-:W-:Y:S01]  /*0a30*/  SHF.L.U32 R117, R117, 0x10, RZ ;  /* 0x0000001075757819 */ /* 0x000fe200000006ff */
[----:B------:R-:W-:Y:S01]  /*0a40*/  FADD.FTZ R212, -R190, R159 ;  /* 0x0000009fbed47221 */ /* 0x000fe20000010100 */
[C---:B------:R-:W-:Y:S01]  /*0a50*/  PRMT R243, R118.reuse, 0x7632, R243 ;  /* 0x0000763276f37816 */ /* 0x040fe200000000f3 */
[----:B------:R-:W-:Y:S01]  /*0a60*/  FMUL.FTZ R221, R151, R220 ;  /* 0x000000dc97dd7220 */ /* 0x000fe20000410000 */
[----:B------:R-:W-:Y:S01]  /*0a70*/  SHF.L.U32 R100, R118, 0x10, RZ ;  /* 0x0000001076647819 */ /* 0x000fe200000006ff */
[----:B------:R-:W-:Y:S01]  /*0a80*/  FFMA.FTZ R118, R0, R241, RZ ;  /* 0x000000f100767223 */ /* 0x000fe200000100ff */
[----:B------:R-:W-:Y:S01]  /*0a90*/  SHF.L.U32 R244, R244, 0x10, RZ ;  /* 0x00000010f4f47819 */ /* 0x000fe200000006ff */
[----:B------:R-:W-:Y:S01]  /*0aa0*/  FMUL.FTZ R240, R74, R117 ;  /* 0x000000754af07220 */ /* 0x000fe20000410000 */
[----:B------:R-:W-:Y:S01]  /*0ab0*/  FADD.FTZ R109, R109, R222 ;  /* 0x000000de6d6d7221 */ /* 0x000fe20000010000 */
[----:B------:R-:W-:Y:S01]  /*0ac0*/  SHF.L.U32 R165, R104, 0x10, RZ ;  /* 0x0000001068a57819 */ /* 0x000fe200000006ff */
[----:B------:R-:W-:Y:S01]  /*0ad0*/  FADD.FTZ R218, -R190, R103 ;  /* 0x00000067beda7221 */ /* 0x000fe20000010100 */
[----:B------:R-:W-:Y:S01]  /*0ae0*/  FMUL.FTZ R225, R151, R212 ;  /* 0x000000d497e17220 */ /* 0x000fe20000410000 */
[----:B------:R-:W-:Y:S01]  /*0af0*/  FFMA.FTZ R118, R221, R222, R118 ;  /* 0x000000dedd767223 */ /* 0x000fe20000010076 */
[----:B------:R-:W-:Y:S01]  /*0b00*/  PRMT R104, R105, 0x7632, R104 ;  /* 0x0000763269687816 */ /* 0x000fe20000000068 */
[----:B------:R-:W-:Y:S01]  /*0b10*/  FMUL.FTZ R220, R75, R244 ;  /* 0x000000f44bdc7220 */ /* 0x000fe20000410000 */
[----:B------:R-:W-:Y:S01]  /*0b20*/  SHF.L.U32 R167, R105, 0x10, RZ ;  /* 0x0000001069a77819 */ /* 0x000fe200000006ff */
[----:B------:R-:W-:Y:S01]  /*0b30*/  FADD.FTZ R109, R109, R240 ;  /* 0x000000f06d6d7221 */ /* 0x000fe20000010000 */
[----:B------:R-:W-:Y:S01]  /*0b40*/  PRMT R162, R106, 0x7632, R162 ;  /* 0x000076326aa27816 */ /* 0x000fe200000000a2 */
[----:B------:R-:W-:Y:S01]  /*0b50*/  FADD.FTZ R224, -R190, R161 ;  /* 0x000000a1bee07221 */ /* 0x000fe20000010100 */
[----:B------:R-:W-:Y:S01]  /*0b60*/  SHF.L.U32 R169, R106, 0x10, RZ ;  /* 0x000000106aa97819 */ /* 0x000fe200000006ff */
[----:B------:R-:W-:Y:S01]  /*0b70*/  FMUL.FTZ R219, R151, R218 ;  /* 0x000000da97db7220 */ /* 0x000fe20000410000 */
[C---:B------:R-:W-:Y:S01]  /*0b80*/  PRMT R166, R110.reuse, 0x7632, R166 ;  /* 0x000076326ea67816 */ /* 0x040fe200000000a6 */
[----:B------:R-:W-:Y:S01]  /*0b90*/  FFMA.FTZ R118, R225, R240, R118 ;  /* 0x000000f0e1767223 */ /* 0x000fe20000010076 */
[----:B------:R-:W-:-:S02]  /*0ba0*/  SHF.L.U32 R177, R110, 0x10, RZ ;  /* 0x000000106eb17819 */ /* 0x000fc400000006ff */
[----:B------:R-:W-:Y:S02]  /*0bb0*/  SHF.L.U32 R105, R158, 0x10, RZ ;  /* 0x000000109e697819 */ /* 0x000fe400000006ff */
[C---:B------:R-:W-:Y:S02]  /*0bc0*/  PRMT R106, R107.reuse, 0x7632, R106 ;  /* 0x000076326b6a7816 */ /* 0x040fe4000000006a */
[----:B------:R-:W-:Y:S02]  /*0bd0*/  SHF.L.U32 R171, R107, 0x10, RZ ;  /* 0x000000106bab7819 */ /* 0x000fe400000006ff */
[C---:B------:R-:W-:Y:S02]  /*0be0*/  PRMT R110, R111.reuse, 0x7632, R110 ;  /* 0x000076326f6e7816 */ /* 0x040fe4000000006e */
[----:B------:R-:W-:Y:S02]  /*0bf0*/  SHF.L.U32 R179, R111, 0x10, RZ ;  /* 0x000000106fb37819 */ /* 0x000fe400000006ff */
[----:B------:R-:W-:-:S02]  /*0c00*/  PRMT R178, R114, 0x7632, R178 ;  /* 0x0000763272b27816 */ /* 0x000fc400000000b2 */
[----:B------:R-:W-:Y:S02]  /*0c10*/  SHF.L.U32 R107, R102, 0x10, RZ ;  /* 0x00000010666b7819 */ /* 0x000fe400000006ff */
[----:B------:R-:W-:Y:S01]  /*0c20*/  SHF.L.U32 R111, R104, 0x10, RZ ;  /* 0x00000010686f7819 */ /* 0x000fe200000006ff */
[----:B------:R-:W-:Y:S01]  /*0c30*/  FMUL.FTZ R239, R68, R100 ;  /* 0x0000006444ef7220 */ /* 0x000fe20000410000 */
[C---:B------:R-:W-:Y:S02]  /*0c40*/  PRMT R237, R120.reuse, 0x7632, R237 ;  /* 0x0000763278ed7816 */ /* 0x040fe400000000ed */
[----:B------:R-:W-:Y:S01]  /*0c50*/  SHF.L.U32 R102, R120, 0x10, RZ ;  /* 0x0000001078667819 */ /* 0x000fe200000006ff */
[----:B------:R-:W-:Y:S01]  /*0c60*/  FADD.FTZ R120, R109, R220 ;  /* 0x000000dc6d787221 */ /* 0x000fe20000010000 */
[----:B------:R-:W-:Y:S01]  /*0c70*/  SHF.L.U32 R243, R243, 0x10, RZ ;  /* 0x00000010f3f37819 */ /* 0x000fe200000006ff */
[C---:B------:R-:W-:Y:S01]  /*0c80*/  FADD.FTZ R172, -R190.reuse, R169 ;  /* 0x000000a9beac7221 */ /* 0x040fe20000010100 */
[----:B------:R-:W-:Y:S01]  /*0c90*/  FADD.FTZ R208, -R190, R105 ;  /* 0x00000069bed07221 */ /* 0x000fe20000010100 */
[----:B------:R-:W-:Y:S01]  /*0ca0*/  FMUL.FTZ R224, R151, R224 ;  /* 0x000000e097e07220 */ /* 0x000fe20000410000 */
[----:B------:R-:W-:Y:S01]  /*0cb0*/  FFMA.FTZ R109, R219, R220, R118 ;  /* 0x000000dcdb6d7223 */ /* 0x000fe20000010076 */
[----:B------:R-:W-:Y:S01]  /*0cc0*/  SHF.L.U32 R169, R178, 0x10, RZ ;  /* 0x00000010b2a97819 */ /* 0x000fe200000006ff */
[----:B------:R-:W-:Y:S01]  /*0cd0*/  FADD.FTZ R178, -R190, R111 ;  /* 0x0000006fbeb27221 */ /* 0x000fe20000010100 */
[----:B------:R-:W-:Y:S01]  /*0ce0*/  PRMT R242, R119, 0x7632, R242 ;  /* 0x0000763277f27816 */ /* 0x000fe200000000f2 */
[----:B------:R-:W-:Y:S01]  /*0cf0*/  FMUL.FTZ R218, R69, R243 ;  /* 0x000000f345da7220 */ /* 0x000fe20000410000 */
[----:B------:R-:W-:Y:S01]  /*0d00*/  SHF.L.U32 R101, R119, 0x10, RZ ;  /* 0x0000001077657819 */ /* 0x000fe200000006ff */
[----:B------:R-:W-:Y:S01]  /*0d10*/  FADD.FTZ R111, R120, R239 ;  /* 0x000000ef786f7221 */ /* 0x000fe20000010000 */
[----:B------:R-:W-:Y:S01]  /*0d20*/  FADD.FTZ R216, -R190, R163 ;  /* 0x000000a3bed87221 */ /* 0x000fe20000010100 */
[----:B------:R-:W-:Y:S01]  /*0d30*/  FMUL.FTZ R217, R151, R208 ;  /* 0x000000d097d97220 */ /* 0x000fe20000410000 */
[----:B------:R-:W-:Y:S01]  /*0d40*/  FFMA.FTZ R118, R224, R239, R109 ;  /* 0x000000efe0767223 */ /* 0x000fe2000001006d */
[----:B------:R-:W-:Y:S01]  /*0d50*/  SHF.L.U32 R242, R242, 0x10, RZ ;  /* 0x00000010f2f27819 */ /* 0x000fe200000006ff */
[----:B------:R-:W-:Y:S01]  /*0d60*/  FMUL.FTZ R238, R70, R101 ;  /* 0x0000006546ee7220 */ /* 0x000fe20000410000 */
[----:B------:R-:W-:Y:S01]  /*0d70*/  FADD.FTZ R111, R111, R218 ;  /* 0x000000da6f6f7221 */ /* 0x000fe20000010000 */
[----:B------:R-:W-:Y:S01]  /*0d80*/  FADD.FTZ R204, -R190, R107 ;  /* 0x0000006bbecc7221 */ /* 0x000fe20000010100 */
[----:B------:R-:W-:Y:S01]  /*0d90*/  FMUL.FTZ R223, R151, R216 ;  /* 0x000000d897df7220 */ /* 0x000fe20000410000 */
[----:B------:R-:W-:Y:S01]  /*0da0*/  FFMA.FTZ R118, R217, R218, R118 ;  /* 0x000000dad9767223 */ /* 0x000fe20000010076 */
[----:B------:R-:W-:Y:S01]  /*0db0*/  SHF.L.U32 R185, R114, 0x10, RZ ;  /* 0x0000001072b97819 */ /* 0x000fe200000006ff */
[----:B------:R-:W-:Y:S01]  /*0dc0*/  FMUL.FTZ R216, R71, R242 ;  /* 0x000000f247d87220 */ /* 0x000fe20000410000 */
[----:B------:R-:W-:Y:S01]  /*0dd0*/  FADD.FTZ R111, R111, R238 ;  /* 0x000000ee6f6f7221 */ /* 0x000fe20000010000 */
[----:B------:R-:W-:Y:S01]  /*0de0*/  PRMT R168, R112, 0x7632, R168 ;  /* 0x0000763270a87816 */ /* 0x000fe200000000a8 */
[----:B------:R-:W-:Y:S01]  /*0df0*/  FADD.FTZ R170, -R190, R165 ;  /* 0x000000a5beaa7221 */ /* 0x000fe20000010100 */
[----:B------:R-:W-:Y:S01]  /*0e00*/  SHF.L.U32 R181, R112, 0x10, RZ ;  /* 0x0000001070b57819 */ /* 0x000fe200000006ff */
[----:B------:R-:W-:Y:S01]  /*0e10*/  FMUL.FTZ R215, R151, R204 ;  /* 0x000000cc97d77220 */ /* 0x000fe20000410000 */
[----:B------:R-:W-:Y:S01]  /*0e20*/  FFMA.FTZ R118, R223, R238, R118 ;  /* 0x000000eedf767223 */ /* 0x000fe20000010076 */
[----:B------:R-:W-:Y:S01]  /*0e30*/  PRMT R112, R113, 0x7632, R112 ;  /* 0x0000763271707816 */ /* 0x000fe20000000070 */
[----:B------:R-:W-:Y:S01]  /*0e40*/  FADD.FTZ R174, -R190, R179 ;  /* 0x000000b3beae7221 */ /* 0x000fe20000010100 */
[----:B------:R-:W-:Y:S01]  /*0e50*/  PRMT R114, R115, 0x7632, R114 ;  /* 0x0000763273727816 */ /* 0x000fe20000000072 */
[----:B------:R-:W-:Y:S01]  /*0e60*/  FADD.FTZ R111, R111, R216 ;  /* 0x000000d86f6f7221 */ /* 0x000fe20000010000 */
[----:B------:R-:W-:Y:S01]  /*0e70*/  SHF.L.U32 R161, R166, 0x10, RZ ;  /* 0x00000010a6a17819 */ /* 0x000fe200000006ff */
[----:B------:R-:W-:Y:S01]  /*0e80*/  FMUL.FTZ R166, R64, R102 ;  /* 0x0000006640a67220 */ /* 0x000fe20000410000 */
[----:B------:R-:W-:Y:S01]  /*0e90*/  SHF.L.U32 R237, R237, 0x10, RZ ;  /* 0x00000010eded7819 */ /* 0x000fe200000006ff */
[----:B------:R-:W-:Y:S01]  /*0ea0*/  FADD.FTZ R214, -R190, R167 ;  /* 0x000000a7bed67221 */ /* 0x000fe20000010100 */
[----:B------:R-:W-:Y:S01]  /*0eb0*/  SHF.L.U32 R163, R110, 0x10, RZ ;  /* 0x000000106ea37819 */ /* 0x000fe200000006ff */
[----:B------:R-:W-:Y:S01]  /*0ec0*/  FADD.FTZ R110, -R190, R185 ;  /* 0x000000b9be6e7221 */ /* 0x000fe20000010100 */
[----:B------:R-:W-:Y:S01]  /*0ed0*/  SHF.L.U32 R183, R113, 0x10, RZ ;  /* 0x0000001071b77819 */ /* 0x000fe200000006ff */
[----:B------:R-:W-:Y:S01]  /*0ee0*/  FMUL.FTZ R170, R151, R170 ;  /* 0x000000aa97aa7220 */ /* 0x000fe20000410000 */
[----:B------:R-:W-:Y:S01]  /*0ef0*/  SHF.L.U32 R187, R115, 0x10, RZ ;  /* 0x0000001073bb7819 */ /* 0x000fe200000006ff */
[----:B------:R-:W-:Y:S01]  /*0f00*/  FFMA.FTZ R109, R215, R216, R118 ;  /* 0x000000d8d76d7223 */ /* 0x000fe20000010076 */
[----:B------:R-:W-:Y:S01]  /*0f10*/  SHF.L.U32 R113, R162, 0x10, RZ ;  /* 0x00000010a2717819 */ /* 0x000fe200000006ff */
[----:B------:R-:W-:Y:S01]  /*0f20*/  FADD.FTZ R210, -R190, R171 ;  /* 0x000000abbed27221 */ /* 0x000fe20000010100 */
[----:B------:R-:W-:-:S02]  /*0f30*/  SHF.L.U32 R115, R106, 0x10, RZ ;  /* 0x000000106a737819 */ /* 0x000fc400000006ff */
[----:B------:R-:W-:Y:S02]  /*0f40*/  SHF.L.U32 R157, R164, 0x10, RZ ;  /* 0x00000010a49d7819 */ /* 0x000fe400000006ff */
[----:B------:R-:W-:Y:S02]  /*0f50*/  SHF.L.U32 R159, R108, 0x10, RZ ;  /* 0x000000106c9f7819 */ /* 0x000fe400000006ff */
[----:B------:R-:W-:Y:S02]  /*0f60*/  SHF.L.U32 R165, R168, 0x10, RZ ;  /* 0x00000010a8a57819 */ /* 0x000fe400000006ff */
[----:B------:R-:W-:Y:S02]  /*0f70*/  SHF.L.U32 R167, R112, 0x10, RZ ;  /* 0x0000001070a77819 */ /* 0x000fe400000006ff */
[C---:B------:R-:W-:Y:S02]  /*0f80*/  PRMT R228, R129.reuse, 0x7632, R228 ;  /* 0x0000763281e47816 */ /* 0x040fe400000000e4 */
[----:B------:R-:W-:Y:S01]  /*0f90*/  SHF.L.U32 R185, R129, 0x10, RZ ;  /* 0x0000001081b97819 */ /* 0x000fe200000006ff */
[----:B------:R-:W-:Y:S01]  /*0fa0*/  FMUL.FTZ R129, R151, R174 ;  /* 0x000000ae97817220 */ /* 0x000fe20000410000 */
[----:B------:R-:W-:Y:S01]  /*0fb0*/  SHF.L.U32 R171, R114, 0x10, RZ ;  /* 0x0000001072ab7819 */ /* 0x000fe200000006ff */
[----:B------:R-:W-:Y:S01]  /*0fc0*/  FADD.FTZ R202, -R190, R175 ;  /* 0x000000afbeca7221 */ /* 0x000fe20000010100 */
[----:B------:R-:W-:Y:S01]  /*0fd0*/  PRMT R236, R121, 0x7632, R236 ;  /* 0x0000763279ec7816 */ /* 0x000fe200000000ec */
[----:B------:R-:W-:Y:S01]  /*0fe0*/  FMUL.FTZ R174, R65, R237 ;  /* 0x000000ed41ae7220 */ /* 0x000fe20000410000 */
[----:B------:R-:W-:Y:S01]  /*0ff0*/  SHF.L.U32 R103, R121, 0x10, RZ ;  /* 0x0000001079677819 */ /* 0x000fe200000006ff */
[----:B------:R-:W-:Y:S01]  /*1000*/  FADD.FTZ R111, R111, R166 ;  /* 0x000000a66f6f7221 */ /* 0x000fe20000010000 */
        /* <DEDUP_REMOVED lines=17> */
[----:B------:R-:W-:Y:S01]  /*1120*/  FADD.FTZ R190, -R190, R171 ;  /* 0x000000abbebe7221 */ /* 0x000fe20000010100 */
        /* <DEDUP_REMOVED lines=9> */
[----:B------:R-:W-:Y:S01]  /*11c0*/  FMUL.FTZ R177, R151, R178 ;  /* 0x000000b297b17220 */ /* 0x000fe20000410000 */
[----:B------:R-:W-:Y:S01]  /*11d0*/  FFMA.FTZ R118, R171, R167, R118 ;  /* 0x000000a7ab767223 */ /* 0x000fe20000010076 */
[----:B------:R-:W-:Y:S01]  /*11e0*/  SHF.L.U32 R235, R235, 0x10, RZ ;  /* 0x00000010ebeb7819 */ /* 0x000fe200000006ff */
[----:B------:R-:W-:Y:S01]  /*11f0*/  FMUL.FTZ R168, R60, R158 ;  /* 0x0000009e3ca87220 */ /* 0x000fe20000410000 */
[----:B------:R-:W-:Y:S01]  /*1200*/  FADD.FTZ R113, R113, R176 ;  /* 0x000000b071717221 */ /* 0x000fe20000010000 */
[----:B------:R-:W-:Y:S01]  /*1210*/  FMUL.FTZ R172, R151, R172 ;  /* 0x000000ac97ac7220 */ /* 0x000fe20000410000 */
[----:B------:R-:W-:Y:S01]  /*1220*/  FFMA.FTZ R115, R177, R176, R118 ;  /* 0x000000b0b1737223 */ /* 0x000fe20000010076 */
[----:B------:R-:W-:Y:S01]  /*1230*/  PRMT R234, R123, 0x7632, R234 ;  /* 0x000076327bea7816 */ /* 0x000fe200000000ea */
        /* <DEDUP_REMOVED lines=16> */
[----:B------:R-:W-:Y:S01]  /*1340*/  PRMT R232, R125, 0x7632, R232 ;  /* 0x000076327de87816 */ /* 0x000fe200000000e8 */
[----:B------:R-:W-:Y:S01]  /*1350*/  FADD.FTZ R118, R113, R180 ;  /* 0x000000b471767221 */ /* 0x000fe20000010000 */
[----:B------:R-:W-:Y:S01]  /*1360*/  SHF.L.U32 R161, R125, 0x10, RZ ;  /* 0x000000107da17819 */ /* 0x000fe200000006ff */
[----:B------:R-:W-:Y:S01]  /*1370*/  FMUL.FTZ R125, R56, R160 ;  /* 0x000000a0387d7220 */ /* 0x000fe20000410000 */
[C---:B------:R-:W-:Y:S01]  /*1380*/  PRMT R231, R126.reuse, 0x7632, R231 ;  /* 0x000076327ee77816 */ /* 0x040fe200000000e7 */
[----:B------:R-:W-:Y:S01]  /*1390*/  FFMA.FTZ R113, R181, R180, R114 ;  /* 0x000000b4b5717223 */ /* 0x000fe20000010072 */
[----:B------:R-:W-:Y:S01]  /*13a0*/  SHF.L.U32 R182, R126, 0x10, RZ ;  /* 0x000000107eb67819 */ /* 0x000fe200000006ff */
[----:B------:R-:W-:Y:S01]  /*13b0*/  FMUL.FTZ R126, R151, R206 ;  /* 0x000000ce977e7220 */ /* 0x000fe20000410000 */
[----:B------:R-:W-:Y:S01]  /*13c0*/  SHF.L.U32 R233, R233, 0x10, RZ ;  /* 0x00000010e9e97819 */ /* 0x000fe200000006ff */
[----:B------:R-:W-:Y:S01]  /*13d0*/  FMUL.FTZ R162, R151, R162 ;  /* 0x000000a297a27220 */ /* 0x000fe20000410000 */
[----:B------:R-:W-:Y:S01]  /*13e0*/  PRMT R227, R130, 0x7632, R227 ;  /* 0x0000763282e37816 */ /* 0x000fe200000000e3 */
[----:B------:R-:W-:Y:S01]  /*13f0*/  FFMA.FTZ R119, R126, R125, R113 ;  /* 0x0000007d7e777223 */ /* 0x000fe20000010071 */
[----:B------:R-:W-:Y:S01]  /*1400*/  SHF.L.U32 R186, R130, 0x10, RZ ;  /* 0x0000001082ba7819 */ /* 0x000fe200000006ff */
[----:B------:R-:W-:Y:S01]  /*1410*/  FMUL.FTZ R130, R57, R233 ;  /* 0x000000e939827220 */ /* 0x000fe20000410000 */
[----:B------:R-:W-:Y:S01]  /*1420*/  FADD.FTZ R115, R118, R125 ;  /* 0x0000007d76737221 */ /* 0x000fe20000010000 */
[C---:B------:R-:W-:Y:S01]  /*1430*/  PRMT R230, R127.reuse, 0x7632, R230 ;  /* 0x000076327fe67816 */ /* 0x040fe200000000e6 */
[----:B------:R-:W-:Y:S01]  /*1440*/  FMUL.FTZ R124, R58, R161 ;  /* 0x000000a13a7c7220 */ /* 0x000fe20000410000 */
[----:B------:R-:W-:Y:S01]  /*1450*/  SHF.L.U32 R183, R127, 0x10, RZ ;  /* 0x000000107fb77819 */ /* 0x000fe200000006ff */
[----:B------:R-:W-:Y:S01]  /*1460*/  FMUL.FTZ R127, R151, R202 ;  /* 0x000000ca977f7220 */ /* 0x000fe20000410000 */
[----:B------:R-:W-:Y:S01]  /*1470*/  SHF.L.U32 R232, R232, 0x10, RZ ;  /* 0x00000010e8e87819 */ /* 0x000fe200000006ff */
[----:B------:R-:W-:Y:S01]  /*1480*/  FFMA.FTZ R118, R162, R130, R119 ;  /* 0x00000082a2767223 */ /* 0x000fe20000010077 */
[----:B------:R-:W-:Y:S01]  /*1490*/  FADD.FTZ R121, R115, R130 ;  /* 0x0000008273797221 */ /* 0x000fe20000010000 */
[----:B------:R-:W-:Y:S01]  /*14a0*/  PRMT R226, R131, 0x7632, R226 ;  /* 0x0000763283e27816 */ /* 0x000fe200000000e2 */
[----:B------:R-:W-:Y:S01]  /*14b0*/  FMUL.FTZ R163, R151, R198 ;  /* 0x000000c697a37220 */ /* 0x000fe20000410000 */
[----:B------:R-:W-:Y:S01]  /*14c0*/  SHF.L.U32 R246, R131, 0x10, RZ ;  /* 0x0000001083f67819 */ /* 0x000fe200000006ff */
[----:B------:R-:W-:Y:S01]  /*14d0*/  FMUL.FTZ R131, R59, R232 ;  /* 0x000000e83b837220 */ /* 0x000fe20000410000 */
[----:B------:R-:W-:Y:S01]  /*14e0*/  FFMA.FTZ R118, R127, R124, R118 ;  /* 0x0000007c7f767223 */ /* 0x000fe20000010076 */
[----:B------:R-:W-:Y:S01]  /*14f0*/  FADD.FTZ R120, R121, R124 ;  /* 0x0000007c79787221 */ /* 0x000fe20000010000 */
[----:B------:R-:W-:Y:S01]  /*1500*/  PRMT R229, R128, 0x7632, R229 ;  /* 0x0000763280e57816 */ /* 0x000fe200000000e5 */
[----:B------:R-:W-:Y:S01]  /*1510*/  FMUL.FTZ R123, R52, R182 ;  /* 0x000000b6347b7220 */ /* 0x000fe20000410000 */
[----:B------:R-:W-:Y:S01]  /*1520*/  SHF.L.U32 R184, R128, 0x10, RZ ;  /* 0x0000001080b87819 */ /* 0x000fe200000006ff */
[----:B------:R-:W-:Y:S01]  /*1530*/  FMUL.FTZ R128, R151, R200 ;  /* 0x000000c897807220 */ /* 0x000fe20000410000 */
[----:B------:R-:W-:Y:S01]  /*1540*/  SHF.L.U32 R231, R231, 0x10, RZ ;  /* 0x00000010e7e77819 */ /* 0x000fe200000006ff */
[----:B------:R-:W-:Y:S01]  /*1550*/  FFMA.FTZ R121, R163, R131, R118 ;  /* 0x00000083a3797223 */ /* 0x000fe20000010076 */
[----:B------:R-:W-:Y:S01]  /*1560*/  FADD.FTZ R120, R120, R131 ;  /* 0x0000008378787221 */ /* 0x000fe20000010000 */
[C---:B------:R-:W-:Y:S01]  /*1570*/  FMUL.FTZ R111, R151.reuse, R156 ;  /* 0x0000009c976f7220 */ /* 0x040fe20000410000 */
[----:B------:R-:W-:Y:S01]  /*1580*/  FMUL.FTZ R164, R151, R164 ;  /* 0x000000a497a47220 */ /* 0x000fe20000410000 */
[----:B------:R-:W-:Y:S01]  /*1590*/  FMUL.FTZ R156, R53, R231 ;  /* 0x000000e7359c7220 */ /* 0x000fe20000410000 */
[----:B------:R-:W-:Y:S01]  /*15a0*/  FFMA.FTZ R189, R128, R123, R121 ;  /* 0x0000007b80bd7223 */ /* 0x000fe20000010079 */
[----:B------:R-:W-:Y:S01]  /*15b0*/  FADD.FTZ R187, R120, R123 ;  /* 0x0000007b78bb7221 */ /* 0x000fe20000010000 */
[----:B------:R-:W-:Y:S01]  /*15c0*/  SHF.L.U32 R230, R230, 0x10, RZ ;  /* 0x00000010e6e67819 */ /* 0x000fe200000006ff */
[----:B------:R-:W-:Y:S01]  /*15d0*/  FMUL.FTZ R120, R151, R188 ;  /* 0x000000bc97787220 */ /* 0x000fe20000410000 */
[----:B------:R-:W-:Y:S01]  /*15e0*/  FMUL.FTZ R122, R54, R183 ;  /* 0x000000b7367a7220 */ /* 0x000fe20000410000 */
[----:B------:R-:W-:Y:S01]  /*15f0*/  FFMA.FTZ R188, R164, R156, R189 ;  /* 0x0000009ca4bc7223 */ /* 0x000fe200000100bd */
[----:B------:R-:W-:Y:S01]  /*1600*/  FADD.FTZ R187, R187, R156 ;  /* 0x0000009cbbbb7221 */ /* 0x000fe20000010000 */
[----:B------:R-:W-:Y:S01]  /*1610*/  FMUL.FTZ R157, R55, R230 ;  /* 0x000000e6379d7220 */ /* 0x000fe20000410000 */
[C---:B------:R-:W-:Y:S01]  /*1620*/  FMUL.FTZ R165, R151.reuse, R196 ;  /* 0x000000c497a57220 */ /* 0x040fe20000410000 */
        /* <DEDUP_REMOVED lines=12> */
[----:B------:R-:W-:Y:S01]  /*16f0*/  SHF.L.U32 R228, R228, 0x10, RZ ;  /* 0x00000010e4e47819 */ /* 0x000fe200000006ff */
        /* <DEDUP_REMOVED lines=12> */
[----:B------:R-:W-:-:S02]  /*17c0*/  FMUL.FTZ R114, R45, R227 ;  /* 0x000000e32d727220 */ /* 0x000fc40000410000 */
[----:B------:R-:W-:Y:S01]  /*17d0*/  FFMA.FTZ R187, R110, R105, R187 ;  /* 0x000000696ebb7223 */ /* 0x000fe200000100bb */
[----:B------:R-:W-:Y:S01]  /*17e0*/  FADD.FTZ R189, R190, R105 ;  /* 0x00000069bebd7221 */ /* 0x000fe20000010000 */
[----:B------:R-:W-:Y:S01]  /*17f0*/  SHF.L.U32 R226, R226, 0x10, RZ ;  /* 0x00000010e2e27819 */ /* 0x000fe200000006ff */
[----:B------:R-:W-:Y:S01]  /*1800*/  FMUL.FTZ R104, R46, R246 ;  /* 0x000000f62e687220 */ /* 0x000fe20000410000 */
[----:B------:R-:W-:Y:S01]  /*1810*/  FFMA.FTZ R188, R120, R114, R187 ;  /* 0x0000007278bc7223 */ /* 0x000fe200000100bb */
[----:B------:R-:W-:Y:S02]  /*1820*/  FADD.FTZ R189, R189, R114 ;  /* 0x00000072bdbd7221 */ /* 0x000fe40000010000 */
        /* <DEDUP_REMOVED lines=38> */
.L_x_1282:
        /* <DEDUP_REMOVED lines=13> */
[----:B------:R-:W4:Y:S01]  /*1b60*/  LDG.E.128 R112, desc[UR10][R112.64] ;  /* 0x0000000a70707981 */ /* 0x000f22000c1e1d00 */
[----:B0-----:R-:W-:-:S06]  /*1b70*/  IMAD.WIDE.U32 R116, R155, 0x10, R76 ;  /* 0x000000109b747825 */ /* 0x001fcc00078e004c */
[----:B------:R-:W4:Y:S01]  /*1b80*/  LDG.E.128 R116, desc[UR10][R116.64] ;  /* 0x0000000a74747981 */ /* 0x000f22000c1e1d00 */
[----:B------:R-:W-:-:S06]  /*1b90*/  IMAD.WIDE.U32 R120, R154, 0x10, R76 ;  /* 0x000000109a787825 */ /* 0x000fcc00078e004c */
[----:B------:R-:W4:Y:S01]  /*1ba0*/  LDG.E.128 R120, desc[UR10][R120.64] ;  /* 0x0000000a78787981 */ /* 0x000f22000c1e1d00 */
[----:B------:R-:W-:-:S04]  /*1bb0*/  IMAD.WIDE.U32 R124, R150, 0x10, R76 ;  /* 0x00000010967c7825 */ /* 0x000fc800078e004c */
[----:B------:R-:W-:Y:S02]  /*1bc0*/  IMAD.WIDE.U32 R128, R149, 0x10, R76 ;  /* 0x0000001095807825 */ /* 0x000fe400078e004c */
[----:B------:R-:W4:Y:S04]  /*1bd0*/  LDG.E.128 R124, desc[UR10][R124.64] ;  /* 0x0000000a7c7c7981 */ /* 0x000f28000c1e1d00 */
[----:B------:R-:W4:Y:S01]  /*1be0*/  LDG.E.128 R128, desc[UR10][R128.64] ;  /* 0x0000000a80807981 */ /* 0x000f22000c1e1d00 */
        /* <DEDUP_REMOVED lines=8> */
[----:B--2---:R-:W-:-:S02]  /*1c70*/  PRMT R156, R100, 0x7632, R156 ;  /* 0x00007632649c7816 */ /* 0x004fc4000000009c */
[----:B------:R-:W-:Y:S02]  /*1c80*/  SHF.L.U32 R157, R100, 0x10, RZ ;  /* 0x00000010649d7819 */ /* 0x000fe400000006ff */
[----:B---3--:R-:W-:Y:S02]  /*1c90*/  PRMT R160, R104, 0x7632, R160 ;  /* 0x0000763268a07816 */ /* 0x008fe400000000a0 */
[C---:B------:R-:W-:Y:S02]  /*1ca0*/  PRMT R100, R101.reuse, 0x7632, R100 ;  /* 0x0000763265647816 */ /* 0x040fe40000000064 */
[----:B------:R-:W-:Y:S01]  /*1cb0*/  SHF.L.U32 R159, R101, 0x10, RZ ;  /* 0x00000010659f7819 */ /* 0x000fe200000006ff */
[----:B------:R-:W-:Y:S01]  /*1cc0*/  FADD.FTZ R0, -R190, R157 ;  /* 0x0000009dbe007221 */ /* 0x000fe20000010100 */
[C---:B----4-:R-:W-:Y:S02]  /*1cd0*/  PRMT R164, R108.reuse, 0x7632, R164 ;  /* 0x000076326ca47816 */ /* 0x050fe400000000a4 */
[----:B------:R-:W-:-:S02]  /*1ce0*/  SHF.L.U32 R173, R108, 0x10, RZ ;  /* 0x000000106cad7819 */ /* 0x000fc400000006ff */
[----:B------:R-:W-:Y:S02]  /*1cf0*/  SHF.L.U32 R101, R156, 0x10, RZ ;  /* 0x000000109c657819 */ /* 0x000fe400000006ff */
[C---:B------:R-:W-:Y:S02]  /*1d00*/  PRMT R108, R109.reuse, 0x7632, R108 ;  /* 0x000076326d6c7816 */ /* 0x040fe4000000006c */
[----:B------:R-:W-:Y:S02]  /*1d10*/  SHF.L.U32 R175, R109, 0x10, RZ ;  /* 0x000000106daf7819 */ /* 0x000fe400000006ff */
        /* <DEDUP_REMOVED lines=8> */
[C---:B------:R-:W-:Y:S02]  /*1da0*/  PRMT R245, R116.reuse, 0x7632, R245 ;  /* 0x0000763274f57816 */ /* 0x040fe400000000f5 */
[----:B------:R-:W-:Y:S02]  /*1db0*/  SHF.L.U32 R116, R116, 0x10, RZ ;  /* 0x0000001074747819 */ /* 0x000fe400000006ff */
[----:B------:R-:W-:-:S03]  /*1dc0*/  SHF.L.U32 R245, R245, 0x10, RZ ;  /* 0x00000010f5f57819 */ /* 0x000fc600000006ff */
[----:B------:R-:W-:Y:S01]  /*1dd0*/  FMUL.FTZ R241, R72, R116 ;  /* 0x0000007448f17220 */ /* 0x000fe20000410000 */
[----:B------:R-:W-:Y:S01]  /*1de0*/  PRMT R244, R117, 0x7632, R244 ;  /* 0x0000763275f47816 */ /* 0x000fe200000000f4 */
[----:B------:R-:W-:Y:S01]  /*1df0*/  FMUL.FTZ R222, R73, R245 ;  /* 0x000000f549de7220 */ /* 0x000fe20000410000 */
[----:B------:R-:W-:Y:S01]  /*1e00*/  SHF.L.U32 R103, R100, 0x10, RZ ;  /* 0x0000001064677819 */ /* 0x000fe200000006ff */
[----:B------:R-:W-:Y:S01]  /*1e10*/  FADD.FTZ R109, RZ, R241 ;  /* 0x000000f1ff6d7221 */ /* 0x000fe20000010000 */
[----:B------:R-:W-:Y:S01]  /*1e20*/  SHF.L.U32 R117, R117, 0x10, RZ ;  /* 0x0000001075757819 */ /* 0x000fe200000006ff */
[----:B------:R-:W-:Y:S01]  /*1e30*/  FADD.FTZ R170, -R190, R159 ;  /* 0x0000009fbeaa7221 */ /* 0x000fe20000010100 */
[C---:B------:R-:W-:Y:S01]  /*1e40*/  PRMT R243, R118.reuse, 0x7632, R243 ;  /* 0x0000763276f37816 */ /* 0x040fe200000000f3 */
[----:B------:R-:W-:Y:S01]  /*1e50*/  FMUL.FTZ R221, R151, R220 ;  /* 0x000000dc97dd7220 */ /* 0x000fe20000410000 */
[----:B------:R-:W-:Y:S01]  /*1e60*/  SHF.L.U32 R100, R118, 0x10, RZ ;  /* 0x0000001076647819 */ /* 0x000fe200000006ff */
[----:B------:R-:W-:Y:S01]  /*1e70*/  FFMA.FTZ R118, R0, R241, RZ ;  /* 0x000000f100767223 */ /* 0x000fe200000100ff */
[----:B------:R-:W-:-:S02]  /*1e80*/  SHF.L.U32 R165, R104, 0x10, RZ ;  /* 0x0000001068a57819 */ /* 0x000fc400000006ff */
[----:B------:R-:W-:Y:S02]  /*1e90*/  SHF.L.U32 R167, R105, 0x10, RZ ;  /* 0x0000001069a77819 */ /* 0x000fe400000006ff */
[----:B------:R-:W-:Y:S01]  /*1ea0*/  SHF.L.U32 R169, R106, 0x10, RZ ;  /* 0x000000106aa97819 */ /* 0x000fe200000006ff */
[----:B------:R-:W-:Y:S01]  /*1eb0*/  FMUL.FTZ R240, R74, R117 ;  /* 0x000000754af07220 */ /* 0x000fe20000410000 */
[----:B------:R-:W-:Y:S01]  /*1ec0*/  PRMT R162, R106, 0x7632, R162 ;  /* 0x000076326aa27816 */ /* 0x000fe200000000a2 */
[----:B------:R-:W-:Y:S01]  /*1ed0*/  FADD.FTZ R109, R109, R222 ;  /* 0x000000de6d6d7221 */ /* 0x000fe20000010000 */
[----:B------:R-:W-:Y:S02]  /*1ee0*/  SHF.L.U32 R171, R107, 0x10, RZ ;  /* 0x000000106bab7819 */ /* 0x000fe400000006ff */
[C---:B------:R-:W-:Y:S02]  /*1ef0*/  PRMT R166, R110.reuse, 0x7632, R166 ;  /* 0x000076326ea67816 */ /* 0x040fe400000000a6 */
[----:B------:R-:W-:-:S02]  /*1f00*/  SHF.L.U32 R177, R110, 0x10, RZ ;  /* 0x000000106eb17819 */ /* 0x000fc400000006ff */
[C---:B------:R-:W-:Y:S02]  /*1f10*/  PRMT R168, R112.reuse, 0x7632, R168 ;  /* 0x0000763270a87816 */ /* 0x040fe400000000a8 */
[----:B------:R-:W-:Y:S02]  /*1f20*/  SHF.L.U32 R181, R112, 0x10, RZ ;  /* 0x0000001070b57819 */ /* 0x000fe400000006ff */
[----:B------:R-:W-:Y:S01]  /*1f30*/  SHF.L.U32 R244, R244, 0x10, RZ ;  /* 0x00000010f4f47819 */ /* 0x000fe200000006ff */
[----:B------:R-:W-:Y:S01]  /*1f40*/  FADD.FTZ R210, -R190, R103 ;  /* 0x00000067bed27221 */ /* 0x000fe20000010100 */
[----:B------:R-:W-:Y:S01]  /*1f50*/  PRMT R104, R105, 0x7632, R104 ;  /* 0x0000763269687816 */ /* 0x000fe20000000068 */
[----:B------:R-:W-:Y:S01]  /*1f60*/  FMUL.FTZ R225, R151, R170 ;  /* 0x000000aa97e17220 */ /* 0x000fe20000410000 */
[----:B------:R-:W-:Y:S01]  /*1f70*/  PRMT R106, R107, 0x7632, R106 ;  /* 0x000076326b6a7816 */ /* 0x000fe2000000006a */
[----:B------:R-:W-:Y:S01]  /*1f80*/  FFMA.FTZ R118, R221, R222, R118 ;  /* 0x000000dedd767223 */ /* 0x000fe20000010076 */
[----:B------:R-:W-:-:S02]  /*1f90*/  PRMT R110, R111, 0x7632, R110 ;  /* 0x000076326f6e7816 */ /* 0x000fc4000000006e */
[----:B------:R-:W-:Y:S02]  /*1fa0*/  PRMT R112, R113, 0x7632, R112 ;  /* 0x0000763271707816 */ /* 0x000fe40000000070 */
[C---:B------:R-:W-:Y:S02]  /*1fb0*/  PRMT R176, R114.reuse, 0x7632, R176 ;  /* 0x0000763272b07816 */ /* 0x040fe400000000b0 */
[----:B------:R-:W-:Y:S02]  /*1fc0*/  SHF.L.U32 R185, R114, 0x10, RZ ;  /* 0x0000001072b97819 */ /* 0x000fe400000006ff */
[----:B------:R-:W-:Y:S01]  /*1fd0*/  PRMT R114, R115, 0x7632, R114 ;  /* 0x0000763273727816 */ /* 0x000fe20000000072 */
[C---:B------:R-:W-:Y:S01]  /*1fe0*/  FADD.FTZ R224, -R190.reuse, R161 ;  /* 0x000000a1bee07221 */ /* 0x040fe20000010100 */
[----:B------:R-:W-:Y:S01]  /*1ff0*/  SHF.L.U32 R179, R111, 0x10, RZ ;  /* 0x000000106fb37819 */ /* 0x000fe200000006ff */
[C---:B------:R-:W-:Y:S01]  /*2000*/  FADD.FTZ R212, -R190.reuse, R163 ;  /* 0x000000a3bed47221 */ /* 0x040fe20000010100 */
[----:B------:R-:W-:Y:S01]  /*2010*/  SHF.L.U32 R183, R113, 0x10, RZ ;  /* 0x0000001071b77819 */ /* 0x000fe200000006ff */
[C---:B------:R-:W-:Y:S01]  /*2020*/  FADD.FTZ R216, -R190.reuse, R165 ;  /* 0x000000a5bed87221 */ /* 0x040fe20000010100 */
[----:B------:R-:W-:Y:S01]  /*2030*/  SHF.L.U32 R187, R115, 0x10, RZ ;  /* 0x0000001073bb7819 */ /* 0x000fe200000006ff */
[C---:B------:R-:W-:Y:S01]  /*2040*/  FADD.FTZ R218, -R190.reuse, R167 ;  /* 0x000000a7beda7221 */ /* 0x040fe20000010100 */
[----:B------:R-:W-:Y:S01]  /*2050*/  FADD.FTZ R172, -R190, R169 ;  /* 0x000000a9beac7221 */ /* 0x000fe20000010100 */
[----:B------:R-:W-:Y:S01]  /*2060*/  SHF.L.U32 R105, R158, 0x10, RZ ;  /* 0x000000109e697819 */ /* 0x000fe200000006ff */
[----:B------:R-:W-:Y:S01]  /*2070*/  FADD.FTZ R214, -R190, R171 ;  /* 0x000000abbed67221 */ /* 0x000fe20000010100 */
[----:B------:R-:W-:Y:S01]  /*2080*/  SHF.L.U32 R107, R102, 0x10, RZ ;  /* 0x00000010666b7819 */ /* 0x000fe200000006ff */
[----:B------:R-:W-:Y:S01]  /*2090*/  FMUL.FTZ R220, R75, R244 ;  /* 0x000000f44bdc7220 */ /* 0x000fe20000410000 */
[----:B------:R-:W-:Y:S01]  /*20a0*/  SHF.L.U32 R111, R104, 0x10, RZ ;  /* 0x00000010686f7819 */ /* 0x000fe200000006ff */
[----:B------:R-:W-:Y:S01]  /*20b0*/  FADD.FTZ R109, R109, R240 ;  /* 0x000000f06d6d7221 */ /* 0x000fe20000010000 */
[----:B------:R-:W-:Y:S01]  /*20c0*/  SHF.L.U32 R113, R162, 0x10, RZ ;  /* 0x00000010a2717819 */ /* 0x000fe200000006ff */
[----:B------:R-:W-:Y:S01]  /*20d0*/  FMUL.FTZ R219, R151, R210 ;  /* 0x000000d297db7220 */ /* 0x000fe20000410000 */
[----:B------:R-:W-:Y:S01]  /*20e0*/  SHF.L.U32 R115, R106, 0x10, RZ ;  /* 0x000000106a737819 */ /* 0x000fe200000006ff */
[----:B------:R-:W-:Y:S01]  /*20f0*/  FFMA.FTZ R118, R225, R240, R118 ;  /* 0x000000f0e1767223 */ /* 0x000fe20000010076 */
[----:B------:R-:W-:-:S02]  /*2100*/  SHF.L.U32 R157, R164, 0x10, RZ ;  /* 0x00000010a49d7819 */ /* 0x000fc400000006ff */
[----:B------:R-:W-:Y:S02]  /*2110*/  SHF.L.U32 R159, R108, 0x10, RZ ;  /* 0x000000106c9f7819 */ /* 0x000fe400000006ff */
[----:B------:R-:W-:Y:S02]  /*2120*/  SHF.L.U32 R161, R166, 0x10, RZ ;  /* 0x00000010a6a17819 */ /* 0x000fe400000006ff */
[----:B------:R-:W-:Y:S02]  /*2130*/  SHF.L.U32 R163, R110, 0x10, RZ ;  /* 0x000000106ea37819 */ /* 0x000fe400000006ff */
[----:B------:R-:W-:Y:S02]  /*2140*/  SHF.L.U32 R165, R168, 0x10, RZ ;  /* 0x00000010a8a57819 */ /* 0x000fe400000006ff */
[----:B------:R-:W-:Y:S02]  /*2150*/  SHF.L.U32 R167, R112, 0x10, RZ ;  /* 0x0000001070a77819 */ /* 0x000fe400000006ff */
[----:B------:R-:W-:-:S02]  /*2160*/  SHF.L.U32 R169, R176, 0x10, RZ ;  /* 0x00000010b0a97819 */ /* 0x000fc400000006ff */
[----:B------:R-:W-:Y:S01]  /*2170*/  SHF.L.U32 R171, R114, 0x10, RZ ;  /* 0x0000001072ab7819 */ /* 0x000fe200000006ff */
[----:B------:R-:W-:Y:S01]  /*2180*/  FMUL.FTZ R239, R68, R100 ;  /* 0x0000006444ef7220 */ /* 0x000fe20000410000 */
[C---:B------:R-:W-:Y:S02]  /*2190*/  PRMT R237, R120.reuse, 0x7632, R237 ;  /* 0x0000763278ed7816 */ /* 0x040fe400000000ed */
[----:B------:R-:W-:Y:S01]  /*21a0*/  SHF.L.U32 R102, R120, 0x10, RZ ;  /* 0x0000001078667819 */ /* 0x000fe200000006ff */
[----:B------:R-:W-:Y:S01]  /*21b0*/  FADD.FTZ R120, R109, R220 ;  /* 0x000000dc6d787221 */ /* 0x000fe20000010000 */
        /* <DEDUP_REMOVED lines=21> */
[----:B------:R-:W-:Y:S01]  /*2310*/  FMUL.FTZ R224, R151, R224 ;  /* 0x000000e097e07220 */ /* 0x000fe20000410000 */
[----:B------:R-:W-:Y:S01]  /*2320*/  FFMA.FTZ R109, R219, R220, R118 ;  /* 0x000000dcdb6d7223 */ /* 0x000fe20000010076 */
[----:B------:R-:W-:Y:S01]  /*2330*/  FADD.FTZ R190, -R190, R171 ;  /* 0x000000abbebe7221 */ /* 0x000fe20000010100 */
[----:B------:R-:W-:Y:S01]  /*2340*/  PRMT R242, R119, 0x7632, R242 ;  /* 0x0000763277f27816 */ /* 0x000fe200000000f2 */
        /* <DEDUP_REMOVED lines=125> */
[----:B------:R-:W-:-:S02]  /*2b20*/  FADD.FTZ R189, R189, R112 ;  /* 0x00000070bdbd7221 */ /* 0x000fc40000010000 */
        /* <DEDUP_REMOVED lines=8> */
[----:B------:R-:W-:Y:S02]  /*2bb0*/  FMUL.FTZ R114, R45, R227 ;  /* 0x000000e32d727220 */ /* 0x000fe40000410000 */
        /* <DEDUP_REMOVED lines=43> */
.L_x_1283:
[----:B------:R-:W-:Y:S01]  /*2e70*/  FADD.FTZ R148, R252, R148 ;  /* 0x00000094fc947221 */ /* 0x000fe20000010000 */
[----:B------:R-:W-:Y:S01]  /*2e80*/  FADD.FTZ R147, R251, R147 ;  /* 0x00000093fb937221 */ /* 0x000fe20000010000 */
[----:B------:R-:W2:Y:S01]  /*2e90*/  LDL.LU R252, [R1+0x14] ;  /* 0x0000140001fc7983 */ /* 0x000ea20000300800 */
[----:B------:R-:W-:Y:S01]  /*2ea0*/  FADD.FTZ R146, R250, R146 ;  /* 0x00000092fa927221 */ /* 0x000fe20000010000 */
[----:B------:R-:W-:Y:S02]  /*2eb0*/  FADD.FTZ R145, R249, R145 ;  /* 0x00000091f9917221 */ /* 0x000fe40000010000 */
[----:B------:R-:W3:Y:S01]  /*2ec0*/  LDL.LU R251, [R1+0x10] ;  /* 0x0000100001fb7983 */ /* 0x000ee20000300800 */
[----:B------:R-:W-:Y:S01]  /*2ed0*/  FADD.FTZ R144, R248, R144 ;  /* 0x00000090f8907221 */ /* 0x000fe20000010000 */
[----:B------:R-:W-:Y:S02]  /*2ee0*/  FADD.FTZ R143, R247, R143 ;  /* 0x0000008ff78f7221 */ /* 0x000fe40000010000 */
[----:B------:R-:W4:Y:S04]  /*2ef0*/  LDL.LU R250, [R1+0xc] ;  /* 0x00000c0001fa7983 */ /* 0x000f280000300800 */
[----:B------:R-:W5:Y:S04]  /*2f00*/  LDL.LU R249, [R1+0x8] ;  /* 0x0000080001f97983 */ /* 0x000f680000300800 */
[----:B------:R-:W5:Y:S04]  /*2f10*/  LDL.LU R248, [R1+0x4] ;  /* 0x0000040001f87983 */ /* 0x000f680000300800 */
[----:B------:R-:W5:Y:S01]  /*2f20*/  LDL.LU R247, [R1] ;  /* 0x0000000001f77983 */ /* 0x000f620000300800 */
        /* <DEDUP_REMOVED lines=53> */
[----:B--2---:R-:W-:Y:S01]  /*3280*/  FADD.FTZ R116, R116, R252 ;  /* 0x000000fc74747221 */ /* 0x004fe20000010000 */
[----:B---3--:R-:W-:Y:S01]  /*3290*/  FADD.FTZ R245, R245, R251 ;  /* 0x000000fbf5f57221 */ /* 0x008fe20000010000 */
[----:B----4-:R-:W-:Y:S01]  /*32a0*/  FADD.FTZ R117, R117, R250 ;  /* 0x000000fa75757221 */ /* 0x010fe20000010000 */
[----:B-----5:R-:W-:Y:S01]  /*32b0*/  FADD.FTZ R244, R244, R249 ;  /* 0x000000f9f4f47221 */ /* 0x020fe20000010000 */
[----:B------:R-:W-:Y:S01]  /*32c0*/  FADD.FTZ R100, R100, R248 ;  /* 0x000000f864647221 */ /* 0x000fe20000010000 */
[----:B------:R-:W-:Y:S01]  /*32d0*/  FADD.FTZ R243, R243, R247 ;  /* 0x000000f7f3f37221 */ /* 0x000fe20000010000 */
[----:B------:R-:W-:Y:S06]  /*32e0*/  BRA.DIV UR4, `(.L_x_1284) ;  /* 0x0000006604107947 */ /* 0x000fec000b800000 */
[----:B------:R-:W0:Y:S01]  /*32f0*/  SHFL.BFLY PT, R101, R200, 0x1, 0x1f ;  /* 0x0c201f00c8657f89 */ /* 0x000e2200000e0000 */
[----:B------:R-:W-:-:S03]  /*3300*/  PRMT R103, R96, 0x7632, R103 ;  /* 0x0000763260677816 */ /* 0x000fc60000000067 */
[----:B------:R-:W1:Y:S04]  /*3310*/  SHFL.BFLY PT, R161, R199, 0x1, 0x1f ;  /* 0x0c201f00c7a17f89 */ /* 0x000e6800000e0000 */
[----:B------:R-:W-:Y:S04]  /*3320*/  STL [R1], R243 ;  /* 0x000000f301007387 */ /* 0x000fe80000100800 */
[----:B------:R2:W-:Y:S04]  /*3330*/  STL [R1+0x4], R100 ;  /* 0x0000046401007387 */ /* 0x0005e80000100800 */
[----:B------:R-:W-:Y:S04]  /*3340*/  STL [R1+0x8], R244 ;  /* 0x000008f401007387 */ /* 0x000fe80000100800 */
[----:B------:R3:W-:Y:S01]  /*3350*/  STL [R1+0xc], R117 ;  /* 0x00000c7501007387 */ /* 0x0007e20000100800 */
[----:B--2---:R-:W-:Y:S01]  /*3360*/  PRMT R100, R98, 0x7632, R100 ;  /* 0x0000763262647816 */ /* 0x004fe20000000064 */
[----:B0-----:R-:W-:-:S02]  /*3370*/  FADD.FTZ R101, R101, R200 ;  /* 0x000000c865657221 */ /* 0x001fc40000010000 */
[----:B------:R-:W-:Y:S01]  /*3380*/  STL [R1+0x10], R245 ;  /* 0x000010f501007387 */ /* 0x000fe20000100800 */
[----:B-1----:R-:W-:-:S03]  /*3390*/  FADD.FTZ R102, R161, R199 ;  /* 0x000000c7a1667221 */ /* 0x002fc60000010000 */
[----:B------:R-:W0:Y:S01]  /*33a0*/  SHFL.BFLY PT, R182, R101, 0x2, 0x1f ;  /* 0x0c401f0065b67f89 */ /* 0x000e2200000e0000 */
[----:B---3--:R-:W-:-:S03]  /*33b0*/  PRMT R117, R97, 0x7632, R117 ;  /* 0x0000763261757816 */ /* 0x008fc60000000075 */
[----:B------:R-:W1:Y:S04]  /*33c0*/  SHFL.BFLY PT, R161, R102, 0x2, 0x1f ;  /* 0x0c401f0066a17f89 */ /* 0x000e6800000e0000 */
[----:B------:R2:W-:Y:S02]  /*33d0*/  STL [R1+0x14], R116 ;  /* 0x0000147401007387 */ /* 0x0005e40000100800 */
[----:B--2---:R-:W-:Y:S01]  /*33e0*/  PRMT R116, R97, 0x7632, R116 ;  /* 0x0000763261747816 */ /* 0x004fe20000000074 */
        /* <DEDUP_REMOVED lines=12> */
.L_x_1329:
        /* <DEDUP_REMOVED lines=31> */
[C---:B0-----:R-:W-:Y:S01]  /*36a0*/  FMUL.FTZ R101, R151.reuse, R240 ;  /* 0x000000f097657220 */ /* 0x041fe20000410000 */
        /* <DEDUP_REMOVED lines=11> */
.L_x_1287:
        /* <DEDUP_REMOVED lines=33> */
.L_x_1286:
        /* <DEDUP_REMOVED lines=36> */
.L_x_1289:
        /* <DEDUP_REMOVED lines=37> */
.L_x_1285:
        /* <DEDUP_REMOVED lines=12> */
[----:B------:R-:W-:Y:S01]  /*3ec0*/  FADD.FTZ R241, -R0, R241 ;  /* 0x000000f100f17221 */ /* 0x000fe20000010100 */
[----:B------:R-:W-:Y:S01]  /*3ed0*/  SHF.L.U32 R0, R103, 0x10, RZ ;  /* 0x0000001067007819 */ /* 0x000fe200000006ff */
[----:B------:R-:W-:Y:S01]  /*3ee0*/  FADD.FTZ R221, -R221, R222 ;  /* 0x000000dedddd7221 */ /* 0x000fe20000010100 */
[----:B0-----:R-:W-:Y:S01]  /*3ef0*/  SHF.L.U32 R102, R117, 0x10, RZ ;  /* 0x0000001075667819 */ /* 0x001fe200000006ff */
[----:B------:R-:W-:Y:S01]  /*3f00*/  FADD.FTZ R159, -R217, R218 ;  /* 0x000000dad99f7221 */ /* 0x000fe20000010100 */
[----:B------:R-:W-:Y:S01]  /*3f10*/  SHF.L.U32 R100, R100, 0x10, RZ ;  /* 0x0000001064647819 */ /* 0x000fe200000006ff */
[----:B------:R-:W-:Y:S01]  /*3f20*/  FFMA.FTZ R117, R151, R221, R0 ;  /* 0x000000dd97757223 */ /* 0x000fe20000010000 */
[----:B------:R-:W-:Y:S01]  /*3f30*/  FADD.FTZ R101, -R219, R220 ;  /* 0x000000dcdb657221 */ /* 0x000fe20000010100 */
[----:B------:R-:W-:Y:S01]  /*3f40*/  PRMT R0, R99, 0x7632, R0 ;  /* 0x0000763263007816 */ /* 0x000fe20000000000 */
[C-C-:B------:R-:W-:Y:S01]  /*3f50*/  FFMA.FTZ R225, R184.reuse, R225, R185.reuse ;  /* 0x000000e1b8e17223 */ /* 0x140fe200000100b9 */
[C-C-:B------:R-:W-:Y:S01]  /*3f60*/  FFMA.FTZ R224, R184.reuse, R224, R185.reuse ;  /* 0x000000e0b8e07223 */ /* 0x140fe200000100b9 */
[C-C-:B------:R-:W-:Y:S01]  /*3f70*/  FFMA.FTZ R223, R184.reuse, R223, R185.reuse ;  /* 0x000000dfb8df7223 */ /* 0x140fe200000100b9 */
[----:B------:R-:W-:Y:S01]  /*3f80*/  FFMA.FTZ R215, R184, R215, R185 ;  /* 0x000000d7b8d77223 */ /* 0x000fe200000100b9 */
        /* <DEDUP_REMOVED lines=21> */
.L_x_1291:
[C-C-:B------:R-:W-:Y:S01]  /*40e0*/  FFMA.FTZ R221, R184.reuse, R221, R185.reuse ;  /* 0x000000ddb8dd7223 */ /* 0x140fe200000100b9 */
[----:B------:R-:W-:Y:S01]  /*40f0*/  SHF.L.U32 R92, R103, 0x10, RZ ;  /* 0x00000010675c7819 */ /* 0x000fe200000006ff */
[--C-:B------:R-:W-:Y:S01]  /*4100*/  FFMA.FTZ R217, R184, R217, R185.reuse ;  /* 0x000000d9b8d97223 */ /* 0x100fe200000100b9 */
[----:B------:R-:W-:Y:S01]  /*4110*/  SHF.L.U32 R93, R100, 0x10, RZ ;  /* 0x00000010645d7819 */ /* 0x000fe200000006ff */
[----:B------:R-:W-:Y:S01]  /*4120*/  FADD.FTZ R222, -R221, R222 ;  /* 0x000000deddde7221 */ /* 0x000fe20000010100 */
[C-C-:B------:R-:W-:Y:S01]  /*4130*/  FFMA.FTZ R0, R184.reuse, R0, R185.reuse ;  /* 0x00000000b8007223 */ /* 0x140fe200000100b9 */
[----:B------:R-:W-:Y:S01]  /*4140*/  FADD.FTZ R218, -R217, R218 ;  /* 0x000000dad9da7221 */ /* 0x000fe20000010100 */
[C-C-:B------:R-:W-:Y:S01]  /*4150*/  FFMA.FTZ R225, R184.reuse, R225, R185.reuse ;  /* 0x000000e1b8e17223 */ /* 0x140fe200000100b9 */
[--C-:B------:R-:W-:Y:S01]  /*4160*/  FFMA.FTZ R95, R151, R222, R92.reuse ;  /* 0x000000de975f7223 */ /* 0x100fe2000001005c */
[----:B------:R-:W-:Y:S01]  /*4170*/  PRMT R92, R99, 0x7632, R92 ;  /* 0x00007632635c7816 */ /* 0x000fe2000000005c */
[C-C-:B------:R-:W-:Y:S01]  /*4180*/  FFMA.FTZ R219, R184.reuse, R219, R185.reuse ;  /* 0x000000dbb8db7223 */ /* 0x140fe200000100b9 */
[C-C-:B------:R-:W-:Y:S01]  /*4190*/  FFMA.FTZ R224, R184.reuse, R224, R185.reuse ;  /* 0x000000e0b8e07223 */ /* 0x140fe200000100b9 */
[C-C-:B------:R-:W-:Y:S01]  /*41a0*/  FFMA.FTZ R223, R184.reuse, R223, R185.reuse ;  /* 0x000000dfb8df7223 */ /* 0x140fe200000100b9 */
[----:B------:R-:W-:Y:S01]  /*41b0*/  FFMA.FTZ R215, R184, R215, R185 ;  /* 0x000000d7b8d77223 */ /* 0x000fe200000100b9 */
[----:B------:R-:W-:Y:S01]  /*41c0*/  FFMA.FTZ R159, R151, R218, R93 ;  /* 0x000000da979f7223 */ /* 0x000fe2000001005d */
[----:B------:R-:W-:Y:S01]  /*41d0*/  SHF.L.U32 R116, R116, 0x10, RZ ;  /* 0x0000001074747819 */ /* 0x000fe200000006ff */
[----:B------:R-:W-:Y:S01]  /*41e0*/  FADD.FTZ R0, -R0, R241 ;  /* 0x000000f100007221 */ /* 0x000fe20000010100 */
[----:B------:R-:W-:Y:S01]  /*41f0*/  SHF.L.U32 R94, R99, 0x10, RZ ;  /* 0x00000010635e7819 */ /* 0x000fe200000006ff */
[----:B------:R-:W-:Y:S01]  /*4200*/  FADD.FTZ R240, -R225, R240 ;  /* 0x000000f0e1f07221 */ /* 0x000fe20000010100 */
[----:B------:R-:W-:Y:S01]  /*4210*/  SHF.L.U32 R161, R92, 0x10, RZ ;  /* 0x000000105ca17819 */ /* 0x000fe200000006ff */
[----:B0-----:R-:W-:Y:S01]  /*4220*/  FADD.FTZ R101, -R219, R220 ;  /* 0x000000dcdb657221 */ /* 0x001fe20000010100 */
        /* <DEDUP_REMOVED lines=21> */
.L_x_1290:
[----:B------:R-:W-:-:S04]  /*4380*/  UISETP.NE.U32.AND UP0, UPT, UR6, URZ, UPT ;  /* 0x000000ff0600728c */ /* 0x000fc8000bf05070 */
[----:B------:R-:W-:-:S09]  /*4390*/  UISETP.NE.AND.EX UP0, UPT, UR7, URZ, UPT, UP0 ;  /* 0x000000ff0700728c */ /* 0x000fd2000bf05300 */
[----:B------:R-:W-:Y:S05]  /*43a0*/  BRA.U UP0, `(.L_x_1292) ;  /* 0x0000000100a87547 */ /* 0x000fea000b800000 */
[C-C-:B------:R-:W-:Y:S01]  /*43b0*/  FFMA.FTZ R221, R184.reuse, R221, R185.reuse ;  /* 0x000000ddb8dd7223 */ /* 0x140fe200000100b9 */
[----:B------:R-:W-:Y:S01]  /*43c0*/  SHF.L.U32 R84, R103, 0x10, RZ ;  /* 0x0000001067547819 */ /* 0x000fe200000006ff */
[C-C-:B------:R-:W-:Y:S01]  /*43d0*/  FFMA.FTZ R219, R184.reuse, R219, R185.reuse ;  /* 0x000000dbb8db7223 */ /* 0x140fe200000100b9 */
[--C-:B------:R-:W-:Y:S01]  /*43e0*/  FFMA.FTZ R217, R184, R217, R185.reuse ;  /* 0x000000d9b8d97223 */ /* 0x100fe200000100b9 */
[----:B------:R-:W-:Y:S01]  /*43f0*/  FADD.FTZ R222, -R221, R222 ;  /* 0x000000deddde7221 */ /* 0x000fe20000010100 */
[----:B------:R-:W-:Y:S01]  /*4400*/  SHF.L.U32 R85, R116, 0x10, RZ ;  /* 0x0000001074557819 */ /* 0x000fe200000006ff */
[----:B------:R-:W-:Y:S01]  /*4410*/  FADD.FTZ R220, -R219, R220 ;  /* 0x000000dcdbdc7221 */ /* 0x000fe20000010100 */
[----:B0-----:R-:W-:Y:S01]  /*4420*/  SHF.L.U32 R101, R100, 0x10, RZ ;  /* 0x0000001064657819 */ /* 0x001fe200000006ff */
[----:B------:R-:W-:Y:S01]  /*4430*/  FADD.FTZ R218, -R217, R218 ;  /* 0x000000dad9da7221 */ /* 0x000fe20000010100 */
[--C-:B------:R-:W-:Y:S01]  /*4440*/  FFMA.FTZ R87, R151, R222, R84.reuse ;  /* 0x000000de97577223 */ /* 0x100fe20000010054 */
[----:B------:R-:W-:Y:S01]  /*4450*/  PRMT R84, R99, 0x7632, R84 ;  /* 0x0000763263547816 */ /* 0x000fe20000000054 */
[C-C-:B------:R-:W-:Y:S01]  /*4460*/  FFMA.FTZ R0, R184.reuse, R0, R185.reuse ;  /* 0x00000000b8007223 */ /* 0x140fe200000100b9 */
        /* <DEDUP_REMOVED lines=30> */
.L_x_1292:
[C-C-:B------:R-:W-:Y:S01]  /*4650*/  FFMA.FTZ R221, R184.reuse, R221, R185.reuse ;  /* 0x000000ddb8dd7223 */ /* 0x140fe200000100b9 */
[----:B------:R-:W-:Y:S01]  /*4660*/  SHF.L.U32 R84, R103, 0x10, RZ ;  /* 0x0000001067547819 */ /* 0x000fe200000006ff */
[C-C-:B------:R-:W-:Y:S01]  /*4670*/  FFMA.FTZ R219, R184.reuse, R219, R185.reuse ;  /* 0x000000dbb8db7223 */ /* 0x140fe200000100b9 */
[--C-:B------:R-:W-:Y:S01]  /*4680*/  FFMA.FTZ R217, R184, R217, R185.reuse ;  /* 0x000000d9b8d97223 */ /* 0x100fe200000100b9 */
[----:B------:R-:W-:Y:S01]  /*4690*/  FADD.FTZ R222, -R221, R222 ;  /* 0x000000deddde7221 */ /* 0x000fe20000010100 */
[----:B------:R-:W-:Y:S01]  /*46a0*/  SHF.L.U32 R85, R116, 0x10, RZ ;  /* 0x0000001074557819 */ /* 0x000fe200000006ff */
        /* <DEDUP_REMOVED lines=8> */
[C-C-:B------:R-:W-:Y:S01]  /*4730*/  FFMA.FTZ R225, R184.reuse, R225, R185.reuse ;  /* 0x000000e1b8e17223 */ /* 0x140fe200000100b9 */
[----:B------:R-:W-:Y:S01]  /*4740*/  FFMA.FTZ R224, R184, R224, R185 ;  /* 0x000000e0b8e07223 */ /* 0x000fe200000100b9 */
[C---:B------:R-:W-:Y:S01]  /*4750*/  FFMA.FTZ R220, R151.reuse, R220, R85 ;  /* 0x000000dc97dc7223 */ /* 0x040fe20000010055 */
        /* <DEDUP_REMOVED lines=28> */
.L_x_1288:
        /* <DEDUP_REMOVED lines=18> */
[C-C-:B0-----:R-:W-:Y:S01]  /*4a40*/  FFMA.FTZ R85, R184.reuse, R170, R185.reuse ;  /* 0x000000aab8557223 */ /* 0x141fe200000100b9 */
[--C-:B------:R-:W-:Y:S01]  /*4a50*/  FFMA.FTZ R0, R184, R171, R185.reuse ;  /* 0x000000abb8007223 */ /* 0x100fe200000100b9 */
[----:B------:R-:W-:Y:S01]  /*4a60*/  SHF.L.U32 R87, R82, 0x10, RZ ;  /* 0x0000001052577819 */ /* 0x000fe200000006ff */
[C-C-:B------:R-:W-:Y:S01]  /*4a70*/  FFMA.FTZ R175, R184.reuse, R175, R185.reuse ;  /* 0x000000afb8af7223 */ /* 0x140fe200000100b9 */
[----:B------:R-:W-:Y:S01]  /*4a80*/  FADD.FTZ R166, -R85, R166 ;  /* 0x000000a655a67221 */ /* 0x000fe20000010100 */
[----:B------:R-:W-:Y:S01]  /*4a90*/  FFMA.FTZ R85, R184, R172, R185 ;  /* 0x000000acb8557223 */ /* 0x000fe200000100b9 */
[----:B------:R-:W-:Y:S01]  /*4aa0*/  FADD.FTZ R84, -R0, R167 ;  /* 0x000000a700547221 */ /* 0x000fe20000010100 */
[----:B------:R-:W-:Y:S01]  /*4ab0*/  SHF.L.U32 R0, R80, 0x10, RZ ;  /* 0x0000001050007819 */ /* 0x000fe200000006ff */
[C-C-:B------:R-:W-:Y:S01]  /*4ac0*/  FFMA.FTZ R177, R184.reuse, R177, R185.reuse ;  /* 0x000000b1b8b17223 */ /* 0x140fe200000100b9 */
[----:B------:R-:W-:Y:S01]  /*4ad0*/  FADD.FTZ R168, -R85, R168 ;  /* 0x000000a855a87221 */ /* 0x000fe20000010100 */
[----:B------:R-:W-:Y:S01]  /*4ae0*/  SHF.L.U32 R85, R81, 0x10, RZ ;  /* 0x0000001051557819 */ /* 0x000fe200000006ff */
[----:B------:R-:W-:Y:S01]  /*4af0*/  FFMA.FTZ R179, R184, R179, R185 ;  /* 0x000000b3b8b37223 */ /* 0x000fe200000100b9 */
[C-C-:B------:R-:W-:Y:S01]  /*4b00*/  FFMA.FTZ R100, R151.reuse, R166, R0.reuse ;  /* 0x000000a697647223 */ /* 0x140fe20000010000 */
[--C-:B------:R-:W-:Y:S01]  /*4b10*/  FFMA.FTZ R102, R151, R168, R87.reuse ;  /* 0x000000a897667223 */ /* 0x100fe20000010057 */
[----:B------:R-:W-:Y:S01]  /*4b20*/  PRMT R87, R83, 0x7632, R87 ;  /* 0x0000763253577816 */ /* 0x000fe20000000057 */
[--C-:B------:R-:W-:Y:S01]  /*4b30*/  FFMA.FTZ R101, R151, R84, R85.reuse ;  /* 0x0000005497657223 */ /* 0x100fe20000010055 */
[----:B------:R-:W-:Y:S01]  /*4b40*/  PRMT R85, R82, 0x7632, R85 ;  /* 0x0000763252557816 */ /* 0x000fe20000000055 */
[--C-:B------:R-:W-:Y:S01]  /*4b50*/  FFMA.FTZ R86, R184, R173, R185.reuse ;  /* 0x000000adb8567223 */ /* 0x100fe200000100b9 */
[----:B------:R-:W-:Y:S01]  /*4b60*/  PRMT R0, R80, 0x7632, R0 ;  /* 0x0000763250007816 */ /* 0x000fe20000000000 */
[----:B------:R-:W-:Y:S01]  /*4b70*/  FFMA.FTZ R181, R184, R181, R185 ;  /* 0x000000b5b8b57223 */ /* 0x000fe200000100b9 */
[----:B------:R-:W-:Y:S01]  /*4b80*/  PRMT R84, R81, 0x7632, R84 ;  /* 0x0000763251547816 */ /* 0x000fe20000000054 */
        /* <DEDUP_REMOVED lines=28> */
.L_x_1295:
        /* <DEDUP_REMOVED lines=45> */
.L_x_1294:
        /* <DEDUP_REMOVED lines=46> */
.L_x_1297:
[C-C-:B0-----:R-:W-:Y:S01]  /*5300*/  FFMA.FTZ R101, R184.reuse, R170, R185.reuse ;  /* 0x000000aab8657223 */ /* 0x141fe200000100b9 */
[C-C-:B------:R-:W-:Y:S01]  /*5310*/  FFMA.FTZ R0, R184.reuse, R171, R185.reuse ;  /* 0x000000abb8007223 */ /* 0x140fe200000100b9 */
[C-C-:B------:R-:W-:Y:S01]  /*5320*/  FFMA.FTZ R102, R184.reuse, R173, R185.reuse ;  /* 0x000000adb8667223 */ /* 0x140fe200000100b9 */
[----:B------:R-:W-:Y:S01]  /*5330*/  SHF.L.U32 R116, R83, 0x10, RZ ;  /* 0x0000001053747819 */ /* 0x000fe200000006ff */
[----:B------:R-:W-:Y:S01]  /*5340*/  FADD.FTZ R166, -R101, R166 ;  /* 0x000000a665a67221 */ /* 0x000fe20000010100 */
[----:B------:R-:W-:Y:S01]  /*5350*/  FFMA.FTZ R101, R184, R172, R185 ;  /* 0x000000acb8657223 */ /* 0x000fe200000100b9 */
[----:B------:R-:W-:Y:S01]  /*5360*/  FADD.FTZ R100, -R0, R167 ;  /* 0x000000a700647221 */ /* 0x000fe20000010100 */
[----:B------:R-:W-:Y:S01]  /*5370*/  PRMT R0, R83, 0x7632, R0 ;  /* 0x0000763253007816 */ /* 0x000fe20000000000 */
[----:B------:R-:W-:Y:S01]  /*5380*/  FADD.FTZ R102, -R102, R169 ;  /* 0x000000a966667221 */ /* 0x000fe20000010100 */
[----:B------:R-:W-:Y:S01]  /*5390*/  FADD.FTZ R168, -R101, R168 ;  /* 0x000000a865a87221 */ /* 0x000fe20000010100 */
[----:B------:R-:W-:Y:S01]  /*53a0*/  SHF.L.U32 R101, R82, 0x10, RZ ;  /* 0x0000001052657819 */ /* 0x000fe200000006ff */
[----:B------:R-:W-:Y:S01]  /*53b0*/  FFMA.FTZ R181, R184, R181, R185 ;  /* 0x000000b5b8b57223 */ /* 0x000fe200000100b9 */
[----:B------:R-:W-:Y:S01]  /*53c0*/  SHF.L.U32 R103, R0, 0x10, RZ ;  /* 0x0000001000677819 */ /* 0x000fe200000006ff */
[C---:B------:R-:W-:Y:S01]  /*53d0*/  FFMA.FTZ R116, R151.reuse, R102, R116 ;  /* 0x0000006697747223 */ /* 0x040fe20000010074 */
[----:B------:R-:W-:Y:S01]  /*53e0*/  PRMT R102, R82, 0x7632, R102 ;  /* 0x0000763252667816 */ /* 0x000fe20000000066 */
[--C-:B------:R-:W-:Y:S01]  /*53f0*/  FFMA.FTZ R168, R151, R168, R101.reuse ;  /* 0x000000a897a87223 */ /* 0x100fe20000010065 */
[----:B------:R-:W-:Y:S01]  /*5400*/  FADD.FTZ R180, -R181, R180 ;  /* 0x000000b4b5b47221 */ /* 0x000fe20000010100 */
[----:B------:R-:W-:Y:S01]  /*5410*/  PRMT R101, R81, 0x7632, R101 ;  /* 0x0000763251657816 */ /* 0x000fe20000000065 */
[--C-:B------:R-:W-:Y:S01]  /*5420*/  FFMA.FTZ R175, R184, R175, R185.reuse ;  /* 0x000000afb8af7223 */ /* 0x100fe200000100b9 */
[----:B------:R-:W-:Y:S01]  /*5430*/  PRMT R0, R80, 0x7632, R0 ;  /* 0x0000763250007816 */ /* 0x000fe20000000000 */
        /* <DEDUP_REMOVED lines=19> */
[----:B------:R-:W-:Y:S01]  /*5570*/  F2FP.BF16.F32.PACK_AB R100, R117, R100 ;  /* 0x000000647564723e */ /* 0x000fe200000010ff */
[----:B------:R-:W-:Y:S06]  /*5580*/  BRA `(.L_x_1296) ;  /* 0x0000000800187947 */ /* 0x000fec0003800000 */
.L_x_1293:
[----:B------:R-:W-:Y:S05]  /*5590*/  @!P0 BRA `(.L_x_1298) ;  /* 0x00000004001c8947 */ /* 0x000fea0003800000 */
[----:B------:R-:W-:Y:S05]  /*55a0*/  @!P1 BRA `(.L_x_1299) ;  /* 0x0000000000949947 */ /* 0x000fea0003800000 */
[C-C-:B0-----:R-:W-:Y:S01]  /*55b0*/  FFMA.FTZ R85, R184.reuse, R170, R185.reuse ;  /* 0x000000aab8557223 */ /* 0x141fe200000100b9 */
[C-C-:B------:R-:W-:Y:S01]  /*55c0*/  FFMA.FTZ R0, R184.reuse, R171, R185.reuse ;  /* 0x000000abb8007223 */ /* 0x140fe200000100b9 */
[C-C-:B------:R-:W-:Y:S01]  /*55d0*/  FFMA.FTZ R84, R184.reuse, R173, R185.reuse ;  /* 0x000000adb8547223 */ /* 0x140fe200000100b9 */
[C-C-:B------:R-:W-:Y:S01]  /*55e0*/  FFMA.FTZ R175, R184.reuse, R175, R185.reuse ;  /* 0x000000afb8af7223 */ /* 0x140fe200000100b9 */
[----:B------:R-:W-:Y:S01]  /*55f0*/  FADD.FTZ R100, -R85, R166 ;  /* 0x000000a655647221 */ /* 0x000fe20000010100 */
        /* <DEDUP_REMOVED lines=32> */
.L_x_1299:
        /* <DEDUP_REMOVED lines=33> */
.L_x_1298:
        /* <DEDUP_REMOVED lines=34> */
.L_x_1300:
        /* <DEDUP_REMOVED lines=28> */
.L_x_1296:
        /* <DEDUP_REMOVED lines=17> */
[----:B------:R-:W-:Y:S01]  /*5f00*/  FFMA.FTZ R126, R184, R126, R185 ;  /* 0x0000007eb87e7223 */ /* 0x000fe200000100b9 */
[----:B------:R-:W-:Y:S01]  /*5f10*/  FADD.FTZ R86, -R0, R131 ;  /* 0x0000008300567221 */ /* 0x000fe20000010100 */
[----:B------:R-:W-:Y:S01]  /*5f20*/  SHF.L.U32 R87, R78, 0x10, RZ ;  /* 0x000000104e577819 */ /* 0x000fe200000006ff */
[----:B------:R-:W-:Y:S01]  /*5f30*/  FADD.FTZ R156, -R85, R156 ;  /* 0x0000009c559c7221 */ /* 0x000fe20000010100 */
[----:B------:R-:W-:Y:S01]  /*5f40*/  SHF.L.U32 R85, R77, 0x10, RZ ;  /* 0x000000104d557819 */ /* 0x000fe200000006ff */
[----:B------:R-:W-:Y:S01]  /*5f50*/  FADD.FTZ R124, -R127, R124 ;  /* 0x0000007c7f7c7221 */ /* 0x000fe20000010100 */
[----:B------:R-:W-:Y:S01]  /*5f60*/  FADD.FTZ R128, -R128, R123 ;  /* 0x0000007b80807221 */ /* 0x000fe20000010100 */
[----:B------:R-:W-:Y:S01]  /*5f70*/  SHF.L.U32 R0, R76, 0x10, RZ ;  /* 0x000000104c007819 */ /* 0x000fe200000006ff */
[----:B------:R-:W-:Y:S01]  /*5f80*/  FADD.FTZ R126, -R126, R125 ;  /* 0x0000007d7e7e7221 */ /* 0x000fe20000010100 */
[----:B------:R-:W-:Y:S01]  /*5f90*/  FFMA.FTZ R84, R184, R165, R185 ;  /* 0x000000a5b8547223 */ /* 0x000fe200000100b9 */
[C---:B------:R-:W-:Y:S01]  /*5fa0*/  FFMA.FTZ R101, R151.reuse, R124, R85 ;  /* 0x0000007c97657223 */ /* 0x040fe20000010055 */
[C---:B------:R-:W-:Y:S01]  /*5fb0*/  FFMA.FTZ R102, R151.reuse, R128, R87 ;  /* 0x0000008097667223 */ /* 0x040fe20000010057 */
[----:B------:R-:W-:Y:S01]  /*5fc0*/  FFMA.FTZ R100, R151, R126, R0 ;  /* 0x0000007e97647223 */ /* 0x000fe20000010000 */
[----:B------:R-:W-:Y:S01]  /*5fd0*/  FADD.FTZ R94, -R84, R157 ;  /* 0x0000009d545e7221 */ /* 0x000fe20000010100 */
[----:B------:R-:W-:Y:S01]  /*5fe0*/  PRMT R87, R79, 0x7632, R87 ;  /* 0x000076324f577816 */ /* 0x000fe20000000057 */
[----:B------:R-:W-:Y:S01]  /*5ff0*/  FFMA.FTZ R129, R184, R129, R185 ;  /* 0x00000081b8817223 */ /* 0x000fe200000100b9 */
[----:B------:R-:W-:-:S02]  /*6000*/  PRMT R85, R78, 0x7632, R85 ;  /* 0x000076324e557816 */ /* 0x000fc40000000055 */
[----:B------:R-:W-:Y:S01]  /*6010*/  PRMT R0, R76, 0x7632, R0 ;  /* 0x000076324c007816 */ /* 0x000fe20000000000 */
[----:B------:R-:W-:Y:S01]  /*6020*/  FADD.FTZ R122, -R129, R122 ;  /* 0x0000007a817a7221 */ /* 0x000fe20000010100 */
[----:B------:R-:W-:Y:S02]  /*6030*/  PRMT R84, R77, 0x7632, R84 ;  /* 0x000076324d547816 */ /* 0x000fe40000000054 */
[----:B------:R-:W-:Y:S02]  /*6040*/  SHF.L.U32 R95, R87, 0x10, RZ ;  /* 0x00000010575f7819 */ /* 0x000fe400000006ff */
[----:B------:R-:W-:Y:S02]  /*6050*/  SHF.L.U32 R93, R85, 0x10, RZ ;  /* 0x00000010555d7819 */ /* 0x000fe400000006ff */
[----:B------:R-:W-:Y:S01]  /*6060*/  SHF.L.U32 R92, R79, 0x10, RZ ;  /* 0x000000104f5c7819 */ /* 0x000fe200000006ff */
[C---:B------:R-:W-:Y:S01]  /*6070*/  FFMA.FTZ R95, R151.reuse, R94, R95 ;  /* 0x0000005e975f7223 */ /* 0x040fe2000001005f */
[----:B------:R-:W-:Y:S01]  /*6080*/  SHF.L.U32 R87, R84, 0x10, RZ ;  /* 0x0000001054577819 */ /* 0x000fe200000006ff */
[C---:B------:R-:W-:Y:S01]  /*6090*/  FFMA.FTZ R93, R151.reuse, R156, R93 ;  /* 0x0000009c975d7223 */ /* 0x040fe2000001005d */
[----:B------:R-:W-:Y:S01]  /*60a0*/  SHF.L.U32 R85, R0, 0x10, RZ ;  /* 0x0000001000557819 */ /* 0x000fe200000006ff */
[----:B------:R-:W-:-:S02]  /*60b0*/  FFMA.FTZ R92, R151, R122, R92 ;  /* 0x0000007a975c7223 */ /* 0x000fc4000001005c */
[----:B------:R-:W-:Y:S01]  /*60c0*/  FFMA.FTZ R86, R151, R86, R87 ;  /* 0x0000005697567223 */ /* 0x000fe20000010057 */
[----:B------:R-:W-:Y:S01]  /*60d0*/  F2FP.BF16.F32.PACK_AB R102, R93, R102 ;  /* 0x000000665d66723e */ /* 0x000fe200000010ff */
[----:B------:R-:W-:Y:S01]  /*60e0*/  FFMA.FTZ R85, R151, R130, R85 ;  /* 0x0000008297557223 */ /* 0x000fe20000010055 */
        /* <DEDUP_REMOVED lines=12> */
.L_x_1303:
        /* <DEDUP_REMOVED lines=45> */
.L_x_1302:
        /* <DEDUP_REMOVED lines=46> */
.L_x_1305:
[C-C-:B------:R-:W-:Y:S01]  /*6760*/  FFMA.FTZ R0, R184.reuse, R163, R185.reuse ;  /* 0x000000a3b8007223 */ /* 0x140fe200000100b9 */
[C-C-:B0-----:R-:W-:Y:S01]  /*6770*/  FFMA.FTZ R101, R184.reuse, R162, R185.reuse ;  /* 0x000000a2b8657223 */ /* 0x141fe200000100b9 */
[C-C-:B------:R-:W-:Y:S01]  /*6780*/  FFMA.FTZ R129, R184.reuse, R129, R185.reuse ;  /* 0x00000081b8817223 */ /* 0x140fe200000100b9 */
[----:B------:R-:W-:Y:S01]  /*6790*/  FFMA.FTZ R116, R184, R165, R185 ;  /* 0x000000a5b8747223 */ /* 0x000fe200000100b9 */
[----:B------:R-:W-:Y:S01]  /*67a0*/  FADD.FTZ R102, -R0, R131 ;  /* 0x0000008300667221 */ /* 0x000fe20000010100 */
[----:B------:R-:W-:Y:S01]  /*67b0*/  FADD.FTZ R130, -R101, R130 ;  /* 0x0000008265827221 */ /* 0x000fe20000010100 */
[C---:B------:R-:W-:Y:S01]  /*67c0*/  PRMT R0, R79.reuse, 0x7632, R0 ;  /* 0x000076324f007816 */ /* 0x040fe20000000000 */
[C-C-:B------:R-:W-:Y:S01]  /*67d0*/  FFMA.FTZ R101, R184.reuse, R164, R185.reuse ;  /* 0x000000a4b8657223 */ /* 0x140fe200000100b9 */
[----:B------:R-:W-:Y:S01]  /*67e0*/  SHF.L.U32 R100, R79, 0x10, RZ ;  /* 0x000000104f647819 */ /* 0x000fe200000006ff */
[C-C-:B------:R-:W-:Y:S01]  /*67f0*/  FFMA.FTZ R128, R184.reuse, R128, R185.reuse ;  /* 0x00000080b8807223 */ /* 0x140fe200000100b9 */
[----:B------:R-:W-:Y:S01]  /*6800*/  FADD.FTZ R122, -R129, R122 ;  /* 0x0000007a817a7221 */ /* 0x000fe20000010100 */
[----:B------:R-:W-:Y:S01]  /*6810*/  FFMA.FTZ R127, R184, R127, R185 ;  /* 0x0000007fb87f7223 */ /* 0x000fe200000100b9 */
[----:B------:R-:W-:Y:S01]  /*6820*/  SHF.L.U32 R117, R0, 0x10, RZ ;  /* 0x0000001000757819 */ /* 0x000fe200000006ff */
[----:B------:R-:W-:Y:S01]  /*6830*/  FADD.FTZ R116, -R116, R157 ;  /* 0x0000009d74747221 */ /* 0x000fe20000010100 */
[----:B------:R-:W-:Y:S01]  /*6840*/  SHF.L.U32 R103, R78, 0x10, RZ ;  /* 0x000000104e677819 */ /* 0x000fe200000006ff */
[----:B------:R-:W-:Y:S01]  /*6850*/  FADD.FTZ R156, -R101, R156 ;  /* 0x0000009c659c7221 */ /* 0x000fe20000010100 */
[----:B------:R-:W-:Y:S01]  /*6860*/  FADD.FTZ R128, -R128, R123 ;  /* 0x0000007b80807221 */ /* 0x000fe20000010100 */
[--C-:B------:R-:W-:Y:S01]  /*6870*/  FFMA.FTZ R122, R151, R122, R100.reuse ;  /* 0x0000007a977a7223 */ /* 0x100fe20000010064 */
[----:B------:R-:W-:Y:S01]  /*6880*/  PRMT R101, R78, 0x7632, R101 ;  /* 0x000076324e657816 */ /* 0x000fe20000000065 */
[----:B------:R-:W-:Y:S01]  /*6890*/  FFMA.FTZ R126, R184, R126, R185 ;  /* 0x0000007eb87e7223 */ /* 0x000fe200000100b9 */
[----:B------:R-:W-:Y:S01]  /*68a0*/  PRMT R100, R77, 0x7632, R100 ;  /* 0x000076324d647816 */ /* 0x000fe20000000064 */
[----:B------:R-:W-:Y:S01]  /*68b0*/  FADD.FTZ R124, -R127, R124 ;  /* 0x0000007c7f7c7221 */ /* 0x000fe20000010100 */
[----:B------:R-:W-:Y:S01]  /*68c0*/  PRMT R0, R76, 0x7632, R0 ;  /* 0x000076324c007816 */ /* 0x000fe20000000000 */
[C---:B------:R-:W-:Y:S01]  /*68d0*/  FFMA.FTZ R127, R151.reuse, R116, R117 ;  /* 0x00000074977f7223 */ /* 0x040fe20000010075 */
[----:B------:R-:W-:Y:S01]  /*68e0*/  FFMA.FTZ R128, R151, R128, R103 ;  /* 0x0000008097807223 */ /* 0x000fe20000010067 */
[----:B------:R-:W-:Y:S01]  /*68f0*/  SHF.L.U32 R116, R101, 0x10, RZ ;  /* 0x0000001065747819 */ /* 0x000fe200000006ff */
[----:B------:R-:W-:Y:S01]  /*6900*/  FADD.FTZ R126, -R126, R125 ;  /* 0x0000007d7e7e7221 */ /* 0x000fe20000010100 */
[----:B------:R-:W-:-:S02]  /*6910*/  SHF.L.U32 R117, R77, 0x10, RZ ;  /* 0x000000104d757819 */ /* 0x000fc400000006ff */
[----:B------:R-:W-:Y:S01]  /*6920*/  SHF.L.U32 R123, R100, 0x10, RZ ;  /* 0x00000010647b7819 */ /* 0x000fe200000006ff */
[C---:B------:R-:W-:Y:S01]  /*6930*/  FFMA.FTZ R125, R151.reuse, R156, R116 ;  /* 0x0000009c977d7223 */ /* 0x040fe20000010074 */
[----:B------:R-:W-:Y:S01]  /*6940*/  SHF.L.U32 R101, R76, 0x10, RZ ;  /* 0x000000104c657819 */ /* 0x000fe200000006ff */
[C---:B------:R-:W-:Y:S01]  /*6950*/  FFMA.FTZ R124, R151.reuse, R124, R117 ;  /* 0x0000007c977c7223 */ /* 0x040fe20000010075 */
[----:B------:R-:W-:Y:S01]  /*6960*/  SHF.L.U32 R103, R0, 0x10, RZ ;  /* 0x0000001000677819 */ /* 0x000fe200000006ff */
[----:B------:R-:W-:Y:S01]  /*6970*/  FFMA.FTZ R123, R151, R102, R123 ;  /* 0x00000066977b7223 */ /* 0x000fe2000001007b */
[----:B------:R-:W-:Y:S01]  /*6980*/  F2FP.BF16.F32.PACK_AB R102, R125, R128 ;  /* 0x000000807d66723e */ /* 0x000fe200000010ff */
[C---:B------:R-:W-:Y:S02]  /*6990*/  FFMA.FTZ R100, R151.reuse, R126, R101 ;  /* 0x0000007e97647223 */ /* 0x040fe40000010065 */
[----:B------:R-:W-:Y:S01]  /*69a0*/  FFMA.FTZ R117, R151, R130, R103 ;  /* 0x0000008297757223 */ /* 0x000fe20000010067 */
[----:B------:R-:W-:-:S02]  /*69b0*/  F2FP.BF16.F32.PACK_AB R103, R127, R122 ;  /* 0x0000007a7f67723e */ /* 0x000fc400000010ff */
[----:B------:R-:W-:Y:S02]  /*69c0*/  F2FP.BF16.F32.PACK_AB R101, R123, R124 ;  /* 0x0000007c7b65723e */ /* 0x000fe400000010ff */
[----:B------:R-:W-:Y:S01]  /*69d0*/  F2FP.BF16.F32.PACK_AB R100, R117, R100 ;  /* 0x000000647564723e */ /* 0x000fe200000010ff */
[----:B------:R-:W-:Y:S06]  /*69e0*/  BRA `(.L_x_1304) ;  /* 0x0000000800187947 */ /* 0x000fec0003800000 */
.L_x_1301:
        /* <DEDUP_REMOVED lines=39> */
.L_x_1307:
        /* <DEDUP_REMOVED lines=33> */
.L_x_1306:
        /* <DEDUP_REMOVED lines=34> */
.L_x_1308:
        /* <DEDUP_REMOVED lines=28> */
.L_x_1304:
        /* <DEDUP_REMOVED lines=60> */
.L_x_1311:
        /* <DEDUP_REMOVED lines=45> */
.L_x_1310:
        /* <DEDUP_REMOVED lines=46> */
.L_x_1313:
[C-C-:B0-----:R-:W-:Y:S01]  /*7bc0*/  FFMA.FTZ R101, R184.reuse, R118, R185.reuse ;  /* 0x00000076b8657223 */ /* 0x141fe200000100b9 */
[C-C-:B------:R-:W-:Y:S01]  /*7bd0*/  FFMA.FTZ R108, R184.reuse, R108, R185.reuse ;  /* 0x0000006cb86c7223 */ /* 0x140fe200000100b9 */
[C-C-:B------:R-:W-:Y:S01]  /*7be0*/  FFMA.FTZ R109, R184.reuse, R109, R185.reuse ;  /* 0x0000006db86d7223 */ /* 0x140fe200000100b9 */
[C-C-:B------:R-:W-:Y:S01]  /*7bf0*/  FFMA.FTZ R0, R184.reuse, R119, R185.reuse ;  /* 0x00000077b8007223 */ /* 0x140fe200000100b9 */
[C-C-:B------:R-:W-:Y:S01]  /*7c00*/  FFMA.FTZ R110, R184.reuse, R110, R185.reuse ;  /* 0x0000006eb86e7223 */ /* 0x140fe200000100b9 */
[C-C-:B------:R-:W-:Y:S01]  /*7c10*/  FFMA.FTZ R117, R184.reuse, R120, R185.reuse ;  /* 0x00000078b8757223 */ /* 0x140fe200000100b9 */
[C-C-:B------:R-:W-:Y:S01]  /*7c20*/  FFMA.FTZ R111, R184.reuse, R111, R185.reuse ;  /* 0x0000006fb86f7223 */ /* 0x140fe200000100b9 */
[----:B------:R-:W-:Y:S01]  /*7c30*/  PRMT R100, R91, 0x7632, R100 ;  /* 0x000076325b647816 */ /* 0x000fe20000000064 */
[----:B------:R-:W-:Y:S01]  /*7c40*/  FFMA.FTZ R184, R184, R121, R185 ;  /* 0x00000079b8b87223 */ /* 0x000fe200000100b9 */
[----:B------:R-:W-:Y:S01]  /*7c50*/  FADD.FTZ R112, -R101, R112 ;  /* 0x0000007065707221 */ /* 0x000fe20000010100 */
[----:B------:R-:W-:Y:S01]  /*7c60*/  SHF.L.U32 R101, R91, 0x10, RZ ;  /* 0x000000105b657819 */ /* 0x000fe200000006ff */
[----:B------:R-:W-:Y:S01]  /*7c70*/  FADD.FTZ R104, -R111, R104 ;  /* 0x000000686f687221 */ /* 0x000fe20000010100 */
[----:B------:R-:W-:Y:S01]  /*7c80*/  SHF.L.U32 R100, R100, 0x10, RZ ;  /* 0x0000001064647819 */ /* 0x000fe200000006ff */
[----:B------:R-:W-:Y:S01]  /*7c90*/  FADD.FTZ R184, -R184, R115 ;  /* 0x00000073b8b87221 */ /* 0x000fe20000010100 */
[C---:B------:R-:W-:Y:S01]  /*7ca0*/  SHF.L.U32 R103, R90.reuse, 0x10, RZ ;  /* 0x000000105a677819 */ /* 0x040fe200000006ff */
[C-C-:B------:R-:W-:Y:S01]  /*7cb0*/  FFMA.FTZ R111, R151.reuse, R104, R101.reuse ;  /* 0x00000068976f7223 */ /* 0x140fe20000010065 */
[----:B------:R-:W-:Y:S01]  /*7cc0*/  PRMT R101, R90, 0x7632, R101 ;  /* 0x000076325a657816 */ /* 0x000fe20000000065 */
[--C-:B------:R-:W-:Y:S01]  /*7cd0*/  FFMA.FTZ R184, R151, R184, R100.reuse ;  /* 0x000000b897b87223 */ /* 0x100fe20000010064 */
[----:B------:R-:W-:Y:S01]  /*7ce0*/  FADD.FTZ R102, -R0, R113 ;  /* 0x0000007100667221 */ /* 0x000fe20000010100 */
[----:B------:R-:W-:Y:S01]  /*7cf0*/  FADD.FTZ R110, -R110, R105 ;  /* 0x000000696e6e7221 */ /* 0x000fe20000010100 */
[----:B------:R-:W-:Y:S01]  /*7d00*/  PRMT R100, R89, 0x7632, R100 ;  /* 0x0000763259647816 */ /* 0x000fe20000000064 */
[----:B------:R-:W-:Y:S01]  /*7d10*/  FADD.FTZ R108, -R108, R107 ;  /* 0x0000006b6c6c7221 */ /* 0x000fe20000010100 */
[----:B------:R-:W-:Y:S01]  /*7d20*/  PRMT R0, R88, 0x7632, R0 ;  /* 0x0000763258007816 */ /* 0x000fe20000000000 */
[----:B------:R-:W-:Y:S01]  /*7d30*/  FFMA.FTZ R110, R151, R110, R103 ;  /* 0x0000006e976e7223 */ /* 0x000fe20000010067 */
[----:B------:R-:W-:Y:S01]  /*7d40*/  SHF.L.U32 R104, R101, 0x10, RZ ;  /* 0x0000001065687819 */ /* 0x000fe200000006ff */
        /* <DEDUP_REMOVED lines=8> */
[C---:B------:R-:W-:Y:S01]  /*7dd0*/  FFMA.FTZ R0, R151.reuse, R102, R107 ;  /* 0x0000006697007223 */ /* 0x040fe2000001006b */
[----:B------:R-:W-:Y:S01]  /*7de0*/  FFMA.FTZ R100, R151, R108, R101 ;  /* 0x0000006c97647223 */ /* 0x000fe20000010065 */
[----:B------:R-:W-:Y:S01]  /*7df0*/  F2FP.BF16.F32.PACK_AB R102, R109, R110 ;  /* 0x0000006e6d66723e */ /* 0x000fe200000010ff */
[----:B------:R-:W-:Y:S01]  /*7e00*/  FFMA.FTZ R151, R151, R112, R103 ;  /* 0x0000007097977223 */ /* 0x000fe20000010067 */
[----:B------:R-:W-:Y:S02]  /*7e10*/  F2FP.BF16.F32.PACK_AB R103, R184, R111 ;  /* 0x0000006fb867723e */ /* 0x000fe400000010ff */
[----:B------:R-:W-:-:S02]  /*7e20*/  F2FP.BF16.F32.PACK_AB R101, R0, R105 ;  /* 0x000000690065723e */ /* 0x000fc400000010ff */
[----:B------:R-:W-:Y:S01]  /*7e30*/  F2FP.BF16.F32.PACK_AB R100, R151, R100 ;  /* 0x000000649764723e */ /* 0x000fe200000010ff */
[----:B------:R-:W-:Y:S06]  /*7e40*/  BRA `(.L_x_1312) ;  /* 0x0000000800187947 */ /* 0x000fec0003800000 */
.L_x_1309:
[----:B------:R-:W-:Y:S05]  /*7e50*/  @!P0 BRA `(.L_x_1314) ;  /* 0x00000004001c8947 */ /* 0x000fea0003800000 */
[----:B------:R-:W-:Y:S05]  /*7e60*/  @!P1 BRA `(.L_x_1315) ;  /* 0x0000000000949947 */ /* 0x000fea0003800000 */
[C-C-:B------:R-:W-:Y:S01]  /*7e70*/  FFMA.FTZ R108, R184.reuse, R108, R185.reuse ;  /* 0x0000006cb86c7223 */ /* 0x140fe200000100b9 */
[C-C-:B0-----:R-:W-:Y:S01]  /*7e80*/  FFMA.FTZ R85, R184.reuse, R118, R185.reuse ;  /* 0x00000076b8557223 */ /* 0x141fe200000100b9 */
        /* <DEDUP_REMOVED lines=35> */
.L_x_1315:
        /* <DEDUP_REMOVED lines=33> */
.L_x_1314:
        /* <DEDUP_REMOVED lines=34> */
.L_x_1316:
        /* <DEDUP_REMOVED lines=28> */
.L_x_1312:
        /* <DEDUP_REMOVED lines=13> */
.L_x_1281:
[----:B------:R0:W5:Y:S04]  /*8780*/  LDL.LU R44, [R1+0x14] ;  /* 0x00001400012c7983 */ /* 0x0001680000300800 */
[----:B------:R0:W5:Y:S04]  /*8790*/  LDL.LU R45, [R1+0x10] ;  /* 0x00001000012d7983 */ /* 0x0001680000300800 */
[----:B------:R0:W5:Y:S04]  /*87a0*/  LDL.LU R46, [R1+0xc] ;  /* 0x00000c00012e7983 */ /* 0x0001680000300800 */
[----:B------:R0:W5:Y:S04]  /*87b0*/  LDL.LU R47, [R1+0x8] ;  /* 0x00000800012f7983 */ /* 0x0001680000300800 */
[----:B------:R0:W5:Y:S04]  /*87c0*/  LDL.LU R48, [R1+0x4] ;  /* 0x0000040001307983 */ /* 0x0001680000300800 */
[----:B------:R0:W5:Y:S01]  /*87d0*/  LDL.LU R49, [R1] ;  /* 0x0000000001317983 */ /* 0x0001620000300800 */
        /* <DEDUP_REMOVED lines=56> */
[----:B0-----:R-:W-:-:S07]  /*8b60*/  MOV R149, R147 ;  /* 0x0000009300957202 */ /* 0x001fce0000000f00 */
.L_x_1280:
[----:B------:R-:W-:Y:S05]  /*8b70*/  BSYNC B0 ;  /* 0x0000000000007941 */ /* 0x000fea0003800000 */
.L_x_1279:
        /* <DEDUP_REMOVED lines=13> */
[----:B-----5:R-:W-:Y:S04]  /*8c50*/  STS.128 [R0], R44 ;  /* 0x0000002c00007388 */ /* 0x020fe80000000c00 */
        /* <DEDUP_REMOVED lines=11> */
[----:B------:R-:W3:Y:S04]  /*8d10*/  LDS R7, [R65+0x1000] ;  /* 0x0010000041077984 */ /* 0x000ee80000000800 */
[----:B------:R-:W2:Y:S04]  /*8d20*/  LDS R6, [R65+0x1200] ;  /* 0x0012000041067984 */ /* 0x000ea80000000800 */
        /* <DEDUP_REMOVED lines=11> */
[----:B---3--:R-:W-:-:S03]  /*8de0*/  FADD.FTZ R7, R2, R7 ;  /* 0x0000000702077221 */ /* 0x008fc60000010000 */
[----:B------:R-:W1:Y:S01]  /*8df0*/  LDS R17, [R65+0x2200] ;  /* 0x0022000041117984 */ /* 0x000e620000000800 */
[----:B--2---:R-:W-:-:S03]  /*8e00*/  FADD.FTZ R8, R3, R6 ;  /* 0x0000000603087221 */ /* 0x004fc60000010000 */
[----:B------:R-:W2:Y:S01]  /*8e10*/  LDS R2, [R65+0x800] ;  /* 0x0008000041027984 */ /* 0x000ea20000000800 */
[----:B------:R-:W-:-:S03]  /*8e20*/  FADD.FTZ R9, R4, R9 ;  /* 0x0000000904097221 */ /* 0x000fc60000010000 */
[----:B------:R-:W3:Y:S01]  /*8e30*/  LDS R3, [R65+0xa00] ;  /* 0x000a000041037984 */ /* 0x000ee20000000800 */
[----:B------:R-:W-:-:S03]  /*8e40*/  FADD.FTZ R5, RZ, R5 ;  /* 0x00000005ff057221 */ /* 0x000fc60000010000 */
[----:B------:R-:W4:Y:S01]  /*8e50*/  LDS R4, [R65+0xc00] ;  /* 0x000c000041047984 */ /* 0x000f220000000800 */
[----:B------:R-:W-:-:S03]  /*8e60*/  FADD.FTZ R5, R5, R10 ;  /* 0x0000000a05057221 */ /* 0x000fc60000010000 */
[----:B------:R-:W4:Y:S04]  /*8e70*/  LDS R6, [R65+0xe00] ;  /* 0x000e000041067984 */ /* 0x000f280000000800 */
[----:B------:R-:W4:Y:S04]  /*8e80*/  LDS R16, [R65+0x2400] ;  /* 0x0024000041107984 */ /* 0x000f280000000800 */
[----:B------:R-:W4:Y:S04]  /*8e90*/  LDS R18, [R65+0x2600] ;  /* 0x0026000041127984 */ /* 0x000f280000000800 */
[----:B------:R-:W4:Y:S04]  /*8ea0*/  LDS R19, [R65+0x2800] ;  /* 0x0028000041137984 */ /* 0x000f280000000800 */
[----:B------:R-:W4:Y:S04]  /*8eb0*/  LDS R20, [R65+0x2a00] ;  /* 0x002a000041147984 */ /* 0x000f280000000800 */
[----:B------:R-:W4:Y:S01]  /*8ec0*/  LDS R21, [R65+0x2c00] ;  /* 0x002c000041157984 */ /* 0x000f220000000800 */
[----:B0-----:R-:W-:-:S03]  /*8ed0*/  FADD.FTZ R7, R7, R14 ;  /* 0x0000000e07077221 */ /* 0x001fc60000010000 */
[----:B------:R-:W0:Y:S01]  /*8ee0*/  LDS R23, [R65+0x2e00] ;  /* 0x002e000041177984 */ /* 0x000e220000000800 */
[----:B-1----:R-:W-:-:S03]  /*8ef0*/  FADD.FTZ R8, R8, R17 ;  /* 0x0000001108087221 */ /* 0x002fc60000010000 */
[----:B------:R-:W1:Y:S01]  /*8f00*/  LDS R22, [R65+0x3000] ;  /* 0x0030000041167984 */ /* 0x000e620000000800 */
[----:B--2---:R-:W-:-:S03]  /*8f10*/  FADD.FTZ R2, RZ, R2 ;  /* 0x00000002ff027221 */ /* 0x004fc60000010000 */
[----:B------:R-:W2:Y:S01]  /*8f20*/  LDS R45, [R65+0x3200] ;  /* 0x00320000412d7984 */ /* 0x000ea20000000800 */
[----:B---3--:R-:W-:Y:S01]  /*8f30*/  FADD.FTZ R3, RZ, R3 ;  /* 0x00000003ff037221 */ /* 0x008fe20000010000 */
[----:B------:R-:W-:Y:S02]  /*8f40*/  FADD.FTZ R2, R2, R11 ;  /* 0x0000000b02027221 */ /* 0x000fe40000010000 */
[----:B------:R-:W3:Y:S01]  /*8f50*/  LDS R44, [R65+0x3400] ;  /* 0x00340000412c7984 */ /* 0x000ee20000000800 */
[----:B------:R-:W-:Y:S01]  /*8f60*/  FADD.FTZ R3, R3, R12 ;  /* 0x0000000c03037221 */ /* 0x000fe20000010000 */
[----:B----4-:R-:W-:Y:S01]  /*8f70*/  FADD.FTZ R4, RZ, R4 ;  /* 0x00000004ff047221 */ /* 0x010fe20000010000 */
[----:B------:R-:W4:Y:S01]  /*8f80*/  LDC R12, c[0x0][0x388] ;  /* 0x0000e200ff0c7b82 */ /* 0x000f220000000800 */
[----:B------:R-:W3:Y:S01]  /*8f90*/  LDS R46, [R65+0x3600] ;  /* 0x00360000412e7984 */ /* 0x000ee20000000800 */
[----:B------:R-:W-:Y:S01]  /*8fa0*/  FADD.FTZ R6, RZ, R6 ;  /* 0x00000006ff067221 */ /* 0x000fe20000010000 */
[----:B------:R-:W-:-:S02]  /*8fb0*/  FADD.FTZ R4, R4, R13 ;  /* 0x0000000d04047221 */ /* 0x000fc40000010000 */
[----:B------:R-:W4:Y:S01]  /*8fc0*/  LDS R47, [R65+0x3800] ;  /* 0x00380000412f7984 */ /* 0x000f220000000800 */
[----:B------:R-:W-:Y:S01]  /*8fd0*/  FADD.FTZ R6, R6, R15 ;  /* 0x0000000f06067221 */ /* 0x000fe20000010000 */
[----:B------:R-:W-:Y:S02]  /*8fe0*/  FADD.FTZ R9, R9, R16 ;  /* 0x0000001009097221 */ /* 0x000fe40000010000 */
[----:B------:R-:W4:Y:S01]  /*8ff0*/  LDS R48, [R65+0x3a00] ;  /* 0x003a000041307984 */ /* 0x000f220000000800 */
[----:B------:R-:W-:-:S03]  /*9000*/  FADD.FTZ R5, R5, R18 ;  /* 0x0000001205057221 */ /* 0x000fc60000010000 */
[----:B------:R-:W4:Y:S01]  /*9010*/  LDS R49, [R65+0x3c00] ;  /* 0x003c000041317984 */ /* 0x000f220000000800 */
[----:B------:R-:W-:-:S03]  /*9020*/  FADD.FTZ R2, R2, R19 ;  /* 0x0000001302027221 */ /* 0x000fc60000010000 */
[----:B------:R-:W4:Y:S01]  /*9030*/  LDS R51, [R65+0x3e00] ;  /* 0x003e000041337984 */ /* 0x000f220000000800 */
[----:B------:R-:W-:Y:S01]  /*9040*/  FADD.FTZ R3, R3, R20 ;  /* 0x0000001403037221 */ /* 0x000fe20000010000 */
[----:B------:R-:W-:Y:S01]  /*9050*/  BAR.SYNC.DEFER_BLOCKING 0x0 ;  /* 0x0000000000007b1d */ /* 0x000fe20000010000 */
[----:B------:R-:W-:Y:S01]  /*9060*/  FADD.FTZ R4, R4, R21 ;  /* 0x0000001504047221 */ /* 0x000fe20000010000 */
[----:B0-----:R-:W-:Y:S01]  /*9070*/  FADD.FTZ R6, R6, R23 ;  /* 0x0000001706067221 */ /* 0x001fe20000010000 */
[----:B-1----:R-:W-:Y:S01]  /*9080*/  FADD.FTZ R7, R7, R22 ;  /* 0x0000001607077221 */ /* 0x002fe20000010000 */
[----:B--2---:R-:W-:Y:S01]  /*9090*/  FADD.FTZ R45, R8, R45 ;  /* 0x0000002d082d7221 */ /* 0x004fe20000010000 */
[----:B---3--:R-:W-:Y:S01]  /*90a0*/  FADD.FTZ R9, R9, R44 ;  /* 0x0000002c09097221 */ /* 0x008fe20000010000 */
[----:B------:R-:W-:Y:S01]  /*90b0*/  FADD.FTZ R11, R5, R46 ;  /* 0x0000002e050b7221 */ /* 0x000fe20000010000 */
[----:B------:R-:W-:Y:S01]  /*90c0*/  STS.128 [R0], R148 ;  /* 0x0000009400007388 */ /* 0x000fe20000000c00 */
[----:B----4-:R-:W-:-:S03]  /*90d0*/  FADD.FTZ R47, R2, R47 ;  /* 0x0000002f022f7221 */ /* 0x010fc60000010000 */
[----:B------:R-:W-:Y:S01]  /*90e0*/  STS.128 [R0+0x10], R56 ;  /* 0x0000103800007388 */ /* 0x000fe20000000c00 */
[----:B------:R-:W-:Y:S01]  /*90f0*/  FADD.FTZ R13, R3, R48 ;  /* 0x00000030030d7221 */ /* 0x000fe20000010000 */
[----:B------:R-:W-:Y:S02]  /*9100*/  IMAD R3, R12, UR4, RZ ;  /* 0x000000040c037c24 */ /* 0x000fe4000f8e02ff */
[----:B------:R-:W-:Y:S01]  /*9110*/  STS.128 [R0+0x400], R52 ;  /* 0x0004003400007388 */ /* 0x000fe20000000c00 */
[----:B------:R-:W-:Y:S02]  /*9120*/  FADD.FTZ R49, R4, R49 ;  /* 0x0000003104317221 */ /* 0x000fe40000010000 */
[----:B------:R-:W-:Y:S01]  /*9130*/  IADD3 R18, P0, PT, R3, R66, RZ ;  /* 0x0000004203127210 */ /* 0x000fe20007f1e0ff */
[----:B------:R-:W-:Y:S01]  /*9140*/  STS.128 [R0+0x410], R40 ;  /* 0x0004102800007388 */ /* 0x000fe20000000c00 */
[----:B------:R-:W-:Y:S02]  /*9150*/  FADD.FTZ R51, R6, R51 ;  /* 0x0000003306337221 */ /* 0x000fe40000010000 */
[----:B------:R-:W-:Y:S01]  /*9160*/  SHF.L.U32 R3, R18, 0x2, RZ ;  /* 0x0000000212037819 */ /* 0x000fe200000006ff */
        /* <DEDUP_REMOVED lines=22> */
[----:B------:R-:W3:Y:S01]  /*92d0*/  LDS R14, [R65+0x3000] ;  /* 0x00300000410e7984 */ /* 0x000ee20000000800 */
[----:B----4-:R-:W-:-:S03]  /*92e0*/  FADD.FTZ R37, R60, R37 ;  /* 0x000000253c257221 */ /* 0x010fc60000010000 */
[----:B------:R-:W4:Y:S01]  /*92f0*/  LDS R5, [R65+0x3200] ;  /* 0x0032000041057984 */ /* 0x000f220000000800 */
[----:B------:R-:W-:-:S03]  /*9300*/  FADD.FTZ R56, RZ, R56 ;  /* 0x00000038ff387221 */ /* 0x000fc60000010000 */
[----:B------:R-:W4:Y:S01]  /*9310*/  LDS R17, [R65+0x1800] ;  /* 0x0018000041117984 */ /* 0x000f220000000800 */
[----:B------:R-:W-:-:S03]  /*9320*/  FADD.FTZ R24, R37, R24 ;  /* 0x0000001825187221 */ /* 0x000fc60000010000 */
[----:B------:R-:W4:Y:S01]  /*9330*/  LDS R10, [R65+0xc00] ;  /* 0x000c0000410a7984 */ /* 0x000f220000000800 */
[----:B------:R-:W-:Y:S01]  /*9340*/  IADD3.X R37, PT, PT, RZ, RZ, RZ, P0, !PT ;  /* 0x000000ffff257210 */ /* 0x000fe200007fe4ff */
[----:B------:R-:W-:Y:S02]  /*9350*/  FADD.FTZ R33, R56, R33 ;  /* 0x0000002138217221 */ /* 0x000fe40000010000 */
[----:B------:R-:W4:Y:S01]  /*9360*/  LDS R25, [R65+0x2600] ;  /* 0x0026000041197984 */ /* 0x000f220000000800 */
[----:B------:R-:W-:Y:S01]  /*9370*/  SHF.L.U64.HI R18, R18, 0x2, R37 ;  /* 0x0000000212127819 */ /* 0x000fe20000010225 */
[----:B------:R-:W-:Y:S02]  /*9380*/  FADD.FTZ R0, RZ, R0 ;  /* 0x00000000ff007221 */ /* 0x000fe40000010000 */
[----:B------:R-:W4:Y:S01]  /*9390*/  LDS R19, [R65+0x1a00] ;  /* 0x001a000041137984 */ /* 0x000f220000000800 */
[----:B------:R-:W-:Y:S01]  /*93a0*/  IADD3 R2, P0, PT, R3, UR18, RZ ;  /* 0x0000001203027c10 */ /* 0x000fe2000ff1e0ff */
[----:B------:R-:W-:-:S02]  /*93b0*/  FADD.FTZ R33, R33, R4 ;  /* 0x0000000421217221 */ /* 0x000fc40000010000 */
[----:B------:R-:W4:Y:S01]  /*93c0*/  LDS R12, [R65+0xe00] ;  /* 0x000e0000410c7984 */ /* 0x000f220000000800 */
[----:B------:R-:W-:Y:S02]  /*93d0*/  IADD3 R4, P1, PT, R3, UR16, RZ ;  /* 0x0000001003047c10 */ /* 0x000fe4000ff3e0ff */
[----:B------:R-:W-:Y:S01]  /*93e0*/  IADD3.X R3, PT, PT, R18, UR19, RZ, P0, !PT ;  /* 0x0000001312037c10 */ /* 0x000fe200087fe4ff */
[----:B------:R-:W4:Y:S01]  /*93f0*/  LDS R16, [R65+0x3400] ;  /* 0x0034000041107984 */ /* 0x000f220000000800 */
        /* <DEDUP_REMOVED lines=8> */
[----:B----4-:R-:W-:Y:S01]  /*9480*/  FADD.FTZ R37, R24, R5 ;  /* 0x0000000518257221 */ /* 0x010fe20000010000 */
[----:B------:R-:W-:Y:S02]  /*9490*/  IADD3.X R5, PT, PT, R18, UR17, RZ, P1, !PT ;  /* 0x0000001112057c10 */ /* 0x000fe40008ffe4ff */
[----:B------:R-:W4:Y:S01]  /*94a0*/  LDS R23, [R65+0x1e00] ;  /* 0x001e000041177984 */ /* 0x000f220000000800 */
[----:B------:R-:W-:-:S03]  /*94b0*/  FADD.FTZ R6, R6, R17 ;  /* 0x0000001106067221 */ /* 0x000fc60000010000 */
[----:B------:R-:W4:Y:S01]  /*94c0*/  LDS R43, [R65+0x3800] ;  /* 0x00380000412b7984 */ /* 0x000f220000000800 */
[----:B------:R-:W-:-:S03]  /*94d0*/  FADD.FTZ R10, RZ, R10 ;  /* 0x0000000aff0a7221 */ /* 0x000fc60000010000 */
[----:B------:R-:W4:Y:S01]  /*94e0*/  LDS R31, [R65+0x2c00] ;  /* 0x002c0000411f7984 */ /* 0x000f220000000800 */
[----:B------:R-:W-:-:S03]  /*94f0*/  FADD.FTZ R0, R0, R25 ;  /* 0x0000001900007221 */ /* 0x000fc60000010000 */
[----:B------:R-:W4:Y:S01]  /*9500*/  LDS R53, [R65+0x3a00] ;  /* 0x003a000041357984 */ /* 0x000f220000000800 */
[----:B------:R-:W-:-:S03]  /*9510*/  FADD.FTZ R8, R8, R19 ;  /* 0x0000001308087221 */ /* 0x000fc60000010000 */
[----:B------:R-:W4:Y:S01]  /*9520*/  LDS R35, [R65+0x2e00] ;  /* 0x002e000041237984 */ /* 0x000f220000000800 */
[----:B------:R-:W-:-:S03]  /*9530*/  FADD.FTZ R12, RZ, R12 ;  /* 0x0000000cff0c7221 */ /* 0x000fc60000010000 */
[----:B------:R-:W4:Y:S01]  /*9540*/  LDS R55, [R65+0x3c00] ;  /* 0x003c000041377984 */ /* 0x000f220000000800 */
[----:B------:R-:W-:-:S03]  /*9550*/  FADD.FTZ R33, R33, R16 ;  /* 0x0000001021217221 */ /* 0x000fc60000010000 */
[----:B------:R-:W4:Y:S01]  /*9560*/  LDS R57, [R65+0x3e00] ;  /* 0x003e000041397984 */ /* 0x000f220000000800 */
[----:B0-----:R-:W-:Y:S01]  /*9570*/  FADD.FTZ R6, R6, R27 ;  /* 0x0000001b06067221 */ /* 0x001fe20000010000 */
[----:B-1----:R-:W-:Y:S02]  /*9580*/  FADD.FTZ R10, R10, R21 ;  /* 0x000000150a0a7221 */ /* 0x002fe40000010000 */
[----:B------:R-:W-:Y:S01]  /*9590*/  STG.E desc[UR10][R2.64], R41 ;  /* 0x0000002902007986 */ /* 0x000fe2000c10190a */
[----:B--2---:R-:W-:-:S03]  /*95a0*/  FADD.FTZ R39, R0, R39 ;  /* 0x0000002700277221 */ /* 0x004fc60000010000 */
        /* <DEDUP_REMOVED lines=24> */
.L_x_1284:
        /* <DEDUP_REMOVED lines=8> */
.L_x_1319:
[----:B------:R-:W-:Y:S05]  /*97b0*/  BSYNC B2 ;  /* 0x0000000000027941 */ /* 0x000fea0003800000 */
.L_x_1318:
[----:B------:R-:W-:Y:S01]  /*97c0*/  MOV R160, R199 ;  /* 0x000000c700a07202 */ /* 0x000fe20000000f00 */
[----:B------:R-:W-:Y:S01]  /*97d0*/  HFMA2 R159, -RZ, RZ, 0, 5.9604644775390625e-08 ;  /* 0x00000001ff9f7431 */ /* 0x000fe200000001ff */
[----:B------:R-:W-:Y:S01]  /*97e0*/  MOV R158, 0x1f ;  /* 0x0000001f009e7802 */ /* 0x000fe20000000f00 */
[----:B------:R0:W-:Y:S01]  /*97f0*/  STL [R1], R243 ;  /* 0x000000f301007387 */ /* 0x0001e20000100800 */
[----:B------:R-:W-:Y:S02]  /*9800*/  MOV R103, 0xffffffff ;  /* 0xffffffff00677802 */ /* 0x000fe40000000f00 */
[----:B------:R-:W-:Y:S01]  /*9810*/  MOV R101, R161 ;  /* 0x000000a100657202 */ /* 0x000fe20000000f00 */
[----:B------:R0:W-:Y:S06]  /*9820*/  STL [R1+0x4], R100 ;  /* 0x0000046401007387 */ /* 0x0001ec0000100800 */
[----:B0-----:R-:W-:Y:S05]  /*9830*/  WARPSYNC.COLLECTIVE R103, `(.L_x_1320) ;  /* 0x0000000067087348 */ /* 0x001fea0003c00000 */
[----:B------:R1:W2:Y:S02]  /*9840*/  SHFL.BFLY P2, R161, R160, R159, R158 ;  /* 0x0c00009fa0a17389 */ /* 0x0002a4000004009e */
[----:B012---:R-:W-:Y:S05]  /*9850*/  ENDCOLLECTIVE ;  /* 0x000000000000791b */ /* 0x007fea0003800000 */
.L_x_1320:
[----:B------:R-:W-:Y:S01]  /*9860*/  FADD.FTZ R101, R101, R200 ;  /* 0x000000c865657221 */ /* 0x000fe20000010000 */
[----:B------:R-:W-:Y:S01]  /*9870*/  STL [R1+0x8], R244 ;  /* 0x000008f401007387 */ /* 0x000fe20000100800 */
[----:B------:R-:W-:-:S03]  /*9880*/  PRMT R100, R98, 0x7632, R100 ;  /* 0x0000763262647816 */ /* 0x000fc60000000064 */
[----:B------:R0:W-:Y:S04]  /*9890*/  STL [R1+0xc], R117 ;  /* 0x00000c7501007387 */ /* 0x0001e80000100800 */
[----:B------:R1:W-:Y:S01]  /*98a0*/  STL [R1+0x10], R245 ;  /* 0x000010f501007387 */ /* 0x0003e20000100800 */
[----:B------:R-:W-:Y:S01]  /*98b0*/  MOV R160, R101 ;  /* 0x0000006500a07202 */ /* 0x000fe20000000f00 */
[----:B------:R-:W-:Y:S02]  /*98c0*/  HFMA2 R159, -RZ, RZ, 0, 1.1920928955078125e-07 ;  /* 0x00000002ff9f7431 */ /* 0x000fe400000001ff */
[----:B------:R1:W-:Y:S01]  /*98d0*/  STL [R1+0x14], R116 ;  /* 0x0000147401007387 */ /* 0x0003e20000100800 */
[----:B0-----:R-:W-:Y:S01]  /*98e0*/  PRMT R117, R97, 0x7632, R117 ;  /* 0x0000763261757816 */ /* 0x001fe20000000075 */
[----:B------:R-:W-:-:S07]  /*98f0*/  FADD.FTZ R102, R161, R199 ;  /* 0x000000c7a1667221 */ /* 0x000fce0000010000 */
[----:B-1----:R-:W-:Y:S05]  /*9900*/  WARPSYNC.COLLECTIVE R103, `(.L_x_1321) ;  /* 0x0000000067087348 */ /* 0x002fea0003c00000 */
[----:B------:R0:W2:Y:S02]  /*9910*/  SHFL.BFLY P2, R161, R160, R159, R158 ;  /* 0x0c00009fa0a17389 */ /* 0x0000a4000004009e */
[----:B012---:R-:W-:Y:S05]  /*9920*/  ENDCOLLECTIVE ;  /* 0x000000000000791b */ /* 0x007fea0003800000 */
.L_x_1321:
[----:B------:R-:W-:Y:S02]  /*9930*/  PRMT R116, R97, 0x7632, R116 ;  /* 0x0000763261747816 */ /* 0x000fe40000000074 */
[----:B------:R-:W-:Y:S02]  /*9940*/  MOV R160, R102 ;  /* 0x0000006600a07202 */ /* 0x000fe40000000f00 */
[----:B------:R-:W-:-:S07]  /*9950*/  MOV R182, R161 ;  /* 0x000000a100b67202 */ /* 0x000fce0000000f00 */
[----:B------:R-:W-:Y:S05]  /*9960*/  WARPSYNC.COLLECTIVE R103, `(.L_x_1322) ;  /* 0x0000000067087348 */ /* 0x000fea0003c00000 */
[----:B------:R0:W1:Y:S02]  /*9970*/  SHFL.BFLY P2, R161, R160, R159, R158 ;  /* 0x0c00009fa0a17389 */ /* 0x000064000004009e */
[----:B01----:R-:W-:Y:S05]  /*9980*/  ENDCOLLECTIVE ;  /* 0x000000000000791b */ /* 0x003fea0003800000 */
.L_x_1322:
[----:B------:R-:W-:-:S05]  /*9990*/  FADD.FTZ R182, R101, R182 ;  /* 0x000000b665b67221 */ /* 0x000fca0000010000 */
[----:B------:R-:W-:Y:S01]  /*99a0*/  MOV R160, R182 ;  /* 0x000000b600a07202 */ /* 0x000fe20000000f00 */
[----:B------:R-:W-:Y:S02]  /*99b0*/  HFMA2 R159, -RZ, RZ, 0, 2.384185791015625e-07 ;  /* 0x00000004ff9f7431 */ /* 0x000fe400000001ff */
[----:B------:R-:W-:-:S07]  /*99c0*/  FADD.FTZ R183, R102, R161 ;  /* 0x000000a166b77221 */ /* 0x000fce0000010000 */
[----:B------:R-:W-:Y:S05]  /*99d0*/  WARPSYNC.COLLECTIVE R103, `(.L_x_1323) ;  /* 0x0000000067087348 */ /* 0x000fea0003c00000 */
[----:B------:R0:W1:Y:S02]  /*99e0*/  SHFL.BFLY P2, R161, R160, R159, R158 ;  /* 0x0c00009fa0a17389 */ /* 0x000064000004009e */
[----:B01----:R-:W-:Y:S05]  /*99f0*/  ENDCOLLECTIVE ;  /* 0x000000000000791b */ /* 0x003fea0003800000 */
.L_x_1323:
[----:B------:R-:W-:Y:S02]  /*9a00*/  MOV R160, R183 ;  /* 0x000000b700a07202 */ /* 0x000fe40000000f00 */
[----:B------:R-:W-:-:S07]  /*9a10*/  MOV R185, R161 ;  /* 0x000000a100b97202 */ /* 0x000fce0000000f00 */
[----:B------:R-:W-:Y:S05]  /*9a20*/  WARPSYNC.COLLECTIVE R103, `(.L_x_1324) ;  /* 0x0000000067087348 */ /* 0x000fea0003c00000 */
[----:B------:R0:W1:Y:S02]  /*9a30*/  SHFL.BFLY P2, R161, R160, R159, R158 ;  /* 0x0c00009fa0a17389 */ /* 0x000064000004009e */
[----:B01----:R-:W-:Y:S05]  /*9a40*/  ENDCOLLECTIVE ;  /* 0x000000000000791b */ /* 0x003fea0003800000 */
.L_x_1324:
[----:B------:R-:W-:-:S05]  /*9a50*/  FADD.FTZ R185, R182, R185 ;  /* 0x000000b9b6b97221 */ /* 0x000fca0000010000 */
[----:B------:R-:W-:Y:S01]  /*9a60*/  MOV R160, R185 ;  /* 0x000000b900a07202 */ /* 0x000fe20000000f00 */
[----:B------:R-:W-:Y:S02]  /*9a70*/  HFMA2 R159, -RZ, RZ, 0, 4.76837158203125e-07 ;  /* 0x00000008ff9f7431 */ /* 0x000fe400000001ff */
[----:B------:R-:W-:-:S07]  /*9a80*/  FADD.FTZ R184, R183, R161 ;  /* 0x000000a1b7b87221 */ /* 0x000fce0000010000 */
[----:B------:R-:W-:Y:S05]  /*9a90*/  WARPSYNC.COLLECTIVE R103, `(.L_x_1325) ;  /* 0x0000000067087348 */ /* 0x000fea0003c00000 */
[----:B------:R0:W1:Y:S02]  /*9aa0*/  SHFL.BFLY P2, R161, R160, R159, R158 ;  /* 0x0c00009fa0a17389 */ /* 0x000064000004009e */
[----:B01----:R-:W-:Y:S05]  /*9ab0*/  ENDCOLLECTIVE ;  /* 0x000000000000791b */ /* 0x003fea0003800000 */
.L_x_1325:
[----:B------:R-:W-:Y:S02]  /*9ac0*/  MOV R160, R184 ;  /* 0x000000b800a07202 */ /* 0x000fe40000000f00 */
[----:B------:R-:W-:-:S07]  /*9ad0*/  MOV R186, R161 ;  /* 0x000000a100ba7202 */ /* 0x000fce0000000f00 */
[----:B------:R-:W-:Y:S05]  /*9ae0*/  WARPSYNC.COLLECTIVE R103, `(.L_x_1326) ;  /* 0x0000000067087348 */ /* 0x000fea0003c00000 */
[----:B------:R0:W1:Y:S02]  /*9af0*/  SHFL.BFLY P2, R161, R160, R159, R158 ;  /* 0x0c00009fa0a17389 */ /* 0x000064000004009e */
[----:B01----:R-:W-:Y:S05]  /*9b00*/  ENDCOLLECTIVE ;  /* 0x000000000000791b */ /* 0x003fea0003800000 */
.L_x_1326:
[----:B------:R-:W-:-:S05]  /*9b10*/  FADD.FTZ R101, R185, R186 ;  /* 0x000000bab9657221 */ /* 0x000fca0000010000 */
[----:B------:R-:W-:Y:S01]  /*9b20*/  MOV R160, R101 ;  /* 0x0000006500a07202 */ /* 0x000fe20000000f00 */
[----:B------:R-:W-:Y:S02]  /*9b30*/  HFMA2 R159, -RZ, RZ, 0, 9.5367431640625e-07 ;  /* 0x00000010ff9f7431 */ /* 0x000fe400000001ff */
[----:B------:R-:W-:-:S07]  /*9b40*/  FADD.FTZ R102, R184, R161 ;  /* 0x000000a1b8667221 */ /* 0x000fce0000010000 */
[----:B------:R-:W-:Y:S05]  /*9b50*/  WARPSYNC.COLLECTIVE R103, `(.L_x_1327) ;  /* 0x0000000067087348 */ /* 0x000fea0003c00000 */
[----:B------:R0:W1:Y:S02]  /*9b60*/  SHFL.BFLY P2, R161, R160, R159, R158 ;  /* 0x0c00009fa0a17389 */ /* 0x000064000004009e */
[----:B01----:R-:W-:Y:S05]  /*9b70*/  ENDCOLLECTIVE ;  /* 0x000000000000791b */ /* 0x003fea0003800000 */
.L_x_1327:
[----:B------:R-:W-:Y:S02]  /*9b80*/  MOV R160, R102 ;  /* 0x0000006600a07202 */ /* 0x000fe40000000f00 */
[----:B------:R-:W-:-:S07]  /*9b90*/  MOV R182, R161 ;  /* 0x000000a100b67202 */ /* 0x000fce0000000f00 */
[----:B------:R-:W-:Y:S05]  /*9ba0*/  WARPSYNC.COLLECTIVE R103, `(.L_x_1328) ;  /* 0x0000000067087348 */ /* 0x000fea0003c00000 */
[----:B------:R0:W1:Y:S02]  /*9bb0*/  SHFL.BFLY P2, R161, R160, R159, R158 ;  /* 0x0c00009fa0a17389 */ /* 0x000064000004009e */
[----:B01----:R-:W-:Y:S05]  /*9bc0*/  ENDCOLLECTIVE ;  /* 0x000000000000791b */ /* 0x003fea0003800000 */
.L_x_1328:
[----:B------:R-:W-:Y:S01]  /*9bd0*/  PRMT R103, R96, 0x7632, R103 ;  /* 0x0000763260677816 */ /* 0x000fe20000000067 */
[----:B------:R-:W-:Y:S06]  /*9be0*/  BRA `(.L_x_1329) ;  /* 0xffffff9800307947 */ /* 0x000fec000383ffff */
.L_x_1330:
        /* <DEDUP_REMOVED lines=9> */
.L_x_6037:


//--------------------- .text._ZN10layer_norm31ln_parallel_residual_bwd_kernelINS_13Kernel_traitsIf13__nv_bfloat16S2_S2_fjLj1024ELj1ELj4ELj1ELj16ENS_18Kernel_traits_baseILj1024EfS2_S2_S2_fjLj128EEEEELb1ELb0ELb0EEEvNS_9BwdParamsE --------------------------
	.section	.text._ZN10layer_norm31ln_parallel_residual_bwd_kernelINS_13Kernel_traitsIf13__nv_bfloat16S2_S2_fjLj1024ELj1ELj4ELj1ELj16ENS_18Kernel_traits_baseILj1024EfS2_S2_S2_fjLj128EEEEELb1ELb0ELb0EEEvNS_9BwdParamsE,"ax",@progbits
	.align	128
        .global         _ZN10layer_norm31ln_parallel_residual_bwd_kernelINS_13Kernel_traitsIf13__nv_bfloat16S2_S2_fjLj1024ELj1ELj4ELj1ELj16ENS_18Kernel_traits_baseILj1024EfS2_S2_S2_fjLj128EEEEELb1ELb0ELb0EEEvNS_9BwdParamsE
        .type           _ZN10layer_norm31ln_parallel_residual_bwd_kernelINS_13Kernel_traitsIf13__nv_bfloat16S2_S2_fjLj1024ELj1ELj4ELj1ELj16ENS_18Kernel_traits_baseILj1024EfS2_S2_S2_fjLj128EEEEELb1ELb0ELb0EEEvNS_9BwdParamsE,@function
        .size           _ZN10layer_norm31ln_parallel_residual_bwd_kernelINS_13Kernel_traitsIf13__nv_bfloat16S2_S2_fjLj1024ELj1ELj4ELj1ELj16ENS_18Kernel_traits_baseILj1024EfS2_S2_S2_fjLj128EEEEELb1ELb0ELb0EEEvNS_9BwdParamsE,(.L_x_6038 - _ZN10layer_norm31ln_parallel_residual_bwd_kernelINS_13Kernel_traitsIf13__nv_bfloat16S2_S2_fjLj1024ELj1ELj4ELj1ELj16ENS_18Kernel_traits_baseILj1024EfS2_S2_S2_fjLj128EEEEELb1ELb0ELb0EEEvNS_9BwdParamsE)
        .other          _ZN10layer_norm31ln_parallel_residual_bwd_kernelINS_13Kernel_traitsIf13__nv_bfloat16S2_S2_fjLj1024ELj1ELj4ELj1ELj16ENS_18Kernel_traits_baseILj1024EfS2_S2_S2_fjLj128EEEEELb1ELb0ELb0EEEvNS_9BwdParamsE,@"STO_CUDA_ENTRY STV_DEFAULT"
_ZN10layer_norm31ln_parallel_residual_bwd_kernelINS_13Kernel_traitsIf13__nv_bfloat16S2_S2_fjLj1024ELj1ELj4ELj1ELj16ENS_18Kernel_traits_baseILj1024EfS2_S2_S2_fjLj128EEEEELb1ELb0ELb0EEEvNS_9BwdParamsE:
.text._ZN10layer_norm31ln_parallel_residual_bwd_kernelINS_13Kernel_traitsIf13__nv_bfloat16S2_S2_fjLj1024ELj1ELj4ELj1ELj16ENS_18Kernel_traits_baseILj1024EfS2_S2_S2_fjLj128EEEEELb1ELb0ELb0EEEvNS_9BwdParamsE:
[----:B------:R-:W0:Y:S01]  /*0000*/  LDC R1, c[0x0][0x37c] ;  /* 0x0000df00ff017b82 */ /* 0x000e220000000800 */
[----:B------:R-:W1:Y:S01]  /*0010*/  LDCU UR4, c[0x0][0x388] ;  /* 0x00007100ff0477ac */ /* 0x000e620008000800 */
[----:B0-----:R-:W-:Y:S01]  /*0020*/  IADD3 R1, PT, PT, R1, -0x108, RZ ;  /* 0xfffffef801017810 */ /* 0x001fe20007ffe0ff */
[----:B------:R-:W0:Y:S05]  /*0030*/  S2R R227, SR_TID.X ;  /* 0x0000000000e37919 */ /* 0x000e2a0000002100 */
[----:B------:R-:W2:Y:S08]  /*0040*/  LDC.64 R2, c[0x0][0x3d0] ;  /* 0x0000f400ff027b82 */ /* 0x000eb00000000a00 */
[----:B------:R-:W3:Y:S01]  /*0050*/  LDC.64 R4, c[0x0][0x3d8] ;  /* 0x0000f600ff047b82 */ /* 0x000ee20000000a00 */
[----:B------:R-:W4:Y:S01]  /*0060*/  LDCU.64 UR8, c[0x0][0x358] ;  /* 0x00006b00ff0877ac */ /* 0x000f220008000a00 */
[----:B------:R-:W5:Y:S01]  /*0070*/  LDCU UR5, c[0x0][0x384] ;  /* 0x00007080ff0577ac */ /* 0x000f620008000800 */
[----:B-1----:R-:W-:-:S05]  /*0080*/  IMAD.U32 R6, RZ, RZ, UR4 ;  /* 0x00000004ff067e24 */ /* 0x002fca000f8e00ff */
[----:B------:R-:W1:Y:S01]  /*0090*/  LDC.64 R8, c[0x0][0x3d8] ;  /* 0x0000f600ff087b82 */ /* 0x000e620000000a00 */
[----:B------:R-:W1:Y:S01]  /*00a0*/  LDCU UR13, c[0x0][0x408] ;  /* 0x00008100ff0d77ac */ /* 0x000e620008000800 */
[----:B------:R4:W-:Y:S01]  /*00b0*/  STL [R1+0x100], R6 ;  /* 0x0001000601007387 */ /* 0x0009e20000100800 */
[----:B------:R-:W-:Y:S01]  /*00c0*/  SHF.R.S32.HI R0, RZ, 0x1f, R6 ;  /* 0x0000001fff007819 */ /* 0x000fe20000011406 */
[----:B------:R-:W1:Y:S02]  /*00d0*/  LDCU UR15, c[0x0][0x388] ;  /* 0x00007100ff0f77ac */ /* 0x000e640008000800 */
[----:B------:R1:W5:Y:S01]  /*00e0*/  LDL.64 R84, [R1+0xf0] ;  /* 0x0000f00001547983 */ /* 0x0003620000100a00 */
[----:B------:R-:W-:Y:S01]  /*00f0*/  LEA.HI R0, R0, R6, RZ, 0x3 ;  /* 0x0000000600007211 */ /* 0x000fe200078f18ff */
[----:B------:R-:W1:Y:S01]  /*0100*/  LDC.64 R14, c[0x0][0x3d0] ;  /* 0x0000f400ff0e7b82 */ /* 0x000e620000000a00 */
[----:B------:R-:W1:Y:S01]  /*0110*/  LDCU.U8 UR14, c[0x0][0x410] ;  /* 0x00008200ff0e77ac */ /* 0x000e620008000000 */
[----:B------:R1:W5:Y:S01]  /*0120*/  LDL.64 R86, [R1+0xf8] ;  /* 0x0000f80001567983 */ /* 0x0003620000100a00 */
[----:B0-----:R-:W-:-:S03]  /*0130*/  LOP3.LUT R7, R227, 0x1f, RZ, 0xc, !PT ;  /* 0x0000001fe3077812 */ /* 0x001fc600078e0cff */
[----:B------:R0:W5:Y:S01]  /*0140*/  LDL.64 R80, [R1+0xe0] ;  /* 0x0000e00001507983 */ /* 0x0001620000100a00 */
[----:B------:R-:W-:Y:S01]  /*0150*/  LOP3.LUT R10, R227, 0x1f, RZ, 0xc0, !PT ;  /* 0x0000001fe30a7812 */ /* 0x000fe200078ec0ff */
[----:B------:R-:W0:Y:S01]  /*0160*/  LDC.64 R16, c[0x0][0x3d8] ;  /* 0x0000f600ff107b82 */ /* 0x000e220000000a00 */
[----:B------:R-:W-:Y:S01]  /*0170*/  LEA.HI.SX32 R252, R0, R7, 0x1d ;  /* 0x0000000700fc7211 */ /* 0x000fe200078feaff */
[----:B------:R0:W5:Y:S01]  /*0180*/  LDL.64 R82, [R1+0xe8] ;  /* 0x0000e80001527983 */ /* 0x0001620000100a00 */
[----:B------:R-:W-:Y:S01]  /*0190*/  MOV R23, R10 ;  /* 0x0000000a00177202 */ /* 0x000fe20000000f00 */
[----:B------:R-:W0:Y:S01]  /*01a0*/  LDCU UR12, c[0x0][0x400] ;  /* 0x00008000ff0c77ac */ /* 0x000e220008000800 */
[C---:B------:R-:W-:Y:S01]  /*01b0*/  ISETP.GE.U32.AND P3, PT, R252.reuse, 0x20, PT ;  /* 0x00000020fc00780c */ /* 0x040fe20003f66070 */
[----:B------:R0:W5:Y:S01]  /*01c0*/  LDL.64 R76, [R1+0xd0] ;  /* 0x0000d000014c7983 */ /* 0x0001620000100a00 */
[C---:B------:R-:W-:Y:S01]  /*01d0*/  ISETP.GE.U32.AND P0, PT, R252.reuse, 0x40, PT ;  /* 0x00000040fc00780c */ /* 0x040fe20003f06070 */
[----:B----4-:R-:W4:Y:S01]  /*01e0*/  LDC.64 R6, c[0x0][0x3d0] ;  /* 0x0000f400ff067b82 */ /* 0x010f220000000a00 */
[----:B------:R-:W0:Y:S01]  /*01f0*/  LDCU.64 UR6, c[0x0][0x478] ;  /* 0x00008f00ff0677ac */ /* 0x000e220008000a00 */
[----:B------:R0:W5:Y:S01]  /*0200*/  LDL.64 R78, [R1+0xd8] ;  /* 0x0000d800014e7983 */ /* 0x0001620000100a00 */
[----:B------:R-:W0:Y:S03]  /*0210*/  LDCU.64 UR24, c[0x0][0x438] ;  /* 0x00008700ff1877ac */ /* 0x000e260008000a00 */
[----:B------:R0:W5:Y:S02]  /*0220*/  LDL.64 R72, [R1+0xc0] ;  /* 0x0000c00001487983 */ /* 0x0001640000100a00 */
[----:B------:R-:W0:Y:S01]  /*0230*/  LDC.64 R18, c[0x0][0x3d0] ;  /* 0x0000f400ff127b82 */ /* 0x000e220000000a00 */
[----:B------:R-:W0:Y:S01]  /*0240*/  LDCU.64 UR10, c[0x0][0x470] ;  /* 0x00008e00ff0a77ac */ /* 0x000e220008000a00 */
[----:B------:R0:W5:Y:S04]  /*0250*/  LDL.64 R74, [R1+0xc8] ;  /* 0x0000c800014a7983 */ /* 0x0001680000100a00 */
[----:B------:R0:W5:Y:S02]  /*0260*/  LDL.64 R68, [R1+0xb0] ;  /* 0x0000b00001447983 */ /* 0x0001640000100a00 */
[----:B------:R-:W0:Y:S02]  /*0270*/  LDC.64 R20, c[0x0][0x3d8] ;  /* 0x0000f600ff147b82 */ /* 0x000e240000000a00 */
[----:B------:R0:W5:Y:S04]  /*0280*/  LDL.64 R70, [R1+0xb8] ;  /* 0x0000b80001467983 */ /* 0x0001680000100a00 */
        /* <DEDUP_REMOVED lines=20> */
[----:B------:R0:W5:Y:S04]  /*03d0*/  LDL.64 R24, [R1] ;  /* 0x0000000001187983 */ /* 0x0001680000100a00 */
[----:B------:R0:W5:Y:S01]  /*03e0*/  LDL.64 R26, [R1+0x8] ;  /* 0x00000800011a7983 */ /* 0x0001620000100a00 */
[----:B--2---:R-:W-:Y:S01]  /*03f0*/  @P3 IMAD.WIDE.U32 R2, R23, 0x20, R2 ;  /* 0x0000002017023825 */ /* 0x004fe200078e0002 */
[----:B------:R-:W-:-:S03]  /*0400*/  ISETP.GE.U32.AND P1, PT, R252, 0x60, PT ;  /* 0x00000060fc00780c */ /* 0x000fc60003f26070 */
[C---:B---3--:R-:W-:Y:S01]  /*0410*/  @P3 IMAD.WIDE.U32 R4, R23.reuse, 0x20, R4 ;  /* 0x0000002017043825 */ /* 0x048fe200078e0004 */
[----:B------:R-:W-:Y:S02]  /*0420*/  @P3 LOP3.LUT R23, R23, 0x20, RZ, 0xfc, !PT ;  /* 0x0000002017173812 */ /* 0x000fe400078efcff */
[----:B------:R-:W-:-:S03]  /*0430*/  ISETP.GE.U32.AND P2, PT, R252, 0x80, PT ;  /* 0x00000080fc00780c */ /* 0x000fc60003f46070 */
[----:B----4-:R-:W-:-:S04]  /*0440*/  @P0 IMAD.WIDE.U32 R10, R23, 0x20, R6 ;  /* 0x00000020170a0825 */ /* 0x010fc800078e0006 */
[----:B-1----:R-:W-:-:S04]  /*0450*/  @P0 IMAD.WIDE.U32 R12, R23, 0x20, R8 ;  /* 0x00000020170c0825 */ /* 0x002fc800078e0008 */
[----:B------:R-:W-:-:S04]  /*0460*/  @P0 VIADD R23, R23, 0x20 ;  /* 0x0000002017170836 */ /* 0x000fc80000000000 */
[----:B------:R-:W-:-:S04]  /*0470*/  @P1 IMAD.WIDE.U32 R14, R23, 0x20, R14 ;  /* 0x00000020170e1825 */ /* 0x000fc800078e000e */
[C---:B0-----:R-:W-:Y:S01]  /*0480*/  @P1 IMAD.WIDE.U32 R16, R23.reuse, 0x20, R16 ;  /* 0x0000002017101825 */ /* 0x041fe200078e0010 */
[----:B------:R-:W-:-:S05]  /*0490*/  @P1 IADD3 R23, PT, PT, R23, 0x20, RZ ;  /* 0x0000002017171810 */ /* 0x000fca0007ffe0ff */
[----:B------:R-:W-:-:S04]  /*04a0*/  @P2 IMAD.WIDE.U32 R6, R23, 0x20, R18 ;  /* 0x0000002017062825 */ /* 0x000fc800078e0012 */
[----:B------:R-:W-:Y:S01]  /*04b0*/  @P2 IMAD.WIDE.U32 R8, R23, 0x20, R20 ;  /* 0x0000002017082825 */ /* 0x000fe200078e0014 */
[----:B-----5:R-:W2:Y:S04]  /*04c0*/  @P3 LDG.E.128 R84, desc[UR8][R2.64] ;  /* 0x0000000802543981 */ /* 0x020ea8000c1e1d00 */
[----:B------:R-:W3:Y:S04]  /*04d0*/  @P3 LDG.E.128 R80, desc[UR8][R2.64+0x10] ;  /* 0x0000100802503981 */ /* 0x000ee8000c1e1d00 */
[----:B------:R-:W4:Y:S04]  /*04e0*/  @P3 LDG.E.128 R76, desc[UR8][R4.64] ;  /* 0x00000008044c3981 */ /* 0x000f28000c1e1d00 */
[----:B------:R-:W5:Y:S04]  /*04f0*/  @P3 LDG.E.128 R72, desc[UR8][R4.64+0x10] ;  /* 0x0000100804483981 */ /* 0x000f68000c1e1d00 */
        /* <DEDUP_REMOVED lines=11> */
[----:B------:R-:W5:Y:S01]  /*05b0*/  @P2 LDG.E.128 R24, desc[UR8][R8.64+0x10] ;  /* 0x0000100808182981 */ /* 0x000f62000c1e1d00 */
[----:B------:R-:W0:Y:S01]  /*05c0*/  S2UR UR4, SR_CTAID.X ;  /* 0x00000000000479c3 */ /* 0x000e220000002500 */
[----:B------:R-:W-:Y:S01]  /*05d0*/  SHF.R.U32.HI R227, RZ, 0x5, R227 ;  /* 0x00000005ffe37819 */ /* 0x000fe200000116e3 */
[----:B------:R-:W-:Y:S01]  /*05e0*/  BSSY B0, `(.L_x_1331) ;  /* 0x0000cfe000007945 */ /* 0x000fe20003800000 */
[----:B0-----:R-:W-:-:S06]  /*05f0*/  USHF.L.U32 UR4, UR4, 0x2, URZ ;  /* 0x0000000204047899 */ /* 0x001fcc00080006ff */
        /* <DEDUP_REMOVED lines=40> */
[----:B------:R-:W-:Y:S04]  /*0880*/  @P3 STL.64 [R1+0xf8], R86 ;  /* 0x0000f85601003387 */ /* 0x000fe80000100a00 */
[----:B---3--:R-:W-:Y:S04]  /*0890*/  @P3 STL.64 [R1+0xe0], R80 ;  /* 0x0000e05001003387 */ /* 0x008fe80000100a00 */
[----:B------:R-:W-:Y:S04]  /*08a0*/  @P3 STL.64 [R1+0xe8], R82 ;  /* 0x0000e85201003387 */ /* 0x000fe80000100a00 */
[----:B----4-:R-:W-:Y:S04]  /*08b0*/  @P3 STL.64 [R1+0xd0], R76 ;  /* 0x0000d04c01003387 */ /* 0x010fe80000100a00 */
[----:B------:R-:W-:Y:S04]  /*08c0*/  @P3 STL.64 [R1+0xd8], R78 ;  /* 0x0000d84e01003387 */ /* 0x000fe80000100a00 */
[----:B-----5:R-:W-:Y:S04]  /*08d0*/  @P3 STL.64 [R1+0xc0], R72 ;  /* 0x0000c04801003387 */ /* 0x020fe80000100a00 */
[----:B------:R-:W-:Y:S04]  /*08e0*/  @P3 STL.64 [R1+0xc8], R74 ;  /* 0x0000c84a01003387 */ /* 0x000fe80000100a00 */
[----:B------:R-:W-:Y:S04]  /*08f0*/  @P0 STL.64 [R1+0xb0], R68 ;  /* 0x0000b04401000387 */ /* 0x000fe80000100a00 */
[----:B------:R-:W-:Y:S04]  /*0900*/  @P0 STL.64 [R1+0xb8], R70 ;  /* 0x0000b84601000387 */ /* 0x000fe80000100a00 */
[----:B------:R-:W-:Y:S04]  /*0910*/  @P0 STL.64 [R1+0xa0], R64 ;  /* 0x0000a04001000387 */ /* 0x000fe80000100a00 */
[----:B------:R-:W-:Y:S04]  /*0920*/  @P0 STL.64 [R1+0xa8], R66 ;  /* 0x0000a84201000387 */ /* 0x000fe80000100a00 */
[----:B------:R0:W-:Y:S04]  /*0930*/  @P0 STL.64 [R1+0x90], R60 ;  /* 0x0000903c01000387 */ /* 0x0001e80000100a00 */
[----:B------:R1:W-:Y:S04]  /*0940*/  @P0 STL.64 [R1+0x98], R62 ;  /* 0x0000983e01000387 */ /* 0x0003e80000100a00 */
[----:B------:R2:W-:Y:S04]  /*0950*/  @P0 STL.64 [R1+0x80], R56 ;  /* 0x0000803801000387 */ /* 0x0005e80000100a00 */
[----:B------:R3:W-:Y:S04]  /*0960*/  @P0 STL.64 [R1+0x88], R58 ;  /* 0x0000883a01000387 */ /* 0x0007e80000100a00 */
        /* <DEDUP_REMOVED lines=10> */
[----:B------:R0:W-:Y:S04]  /*0a10*/  @P2 STL.64 [R1+0x20], R32 ;  /* 0x0000202001002387 */ /* 0x0001e80000100a00 */
[----:B------:R0:W-:Y:S04]  /*0a20*/  @P2 STL.64 [R1+0x28], R34 ;  /* 0x0000282201002387 */ /* 0x0001e80000100a00 */
[----:B------:R0:W-:Y:S04]  /*0a30*/  @P2 STL.64 [R1+0x10], R28 ;  /* 0x0000101c01002387 */ /* 0x0001e80000100a00 */
[----:B------:R1:W-:Y:S04]  /*0a40*/  @P2 STL.64 [R1+0x18], R30 ;  /* 0x0000181e01002387 */ /* 0x0003e80000100a00 */
[----:B------:R3:W-:Y:S04]  /*0a50*/  @P2 STL.64 [R1], R24 ;  /* 0x0000001801002387 */ /* 0x0007e80000100a00 */
[----:B------:R5:W-:Y:S01]  /*0a60*/  @P2 STL.64 [R1+0x8], R26 ;  /* 0x0000081a01002387 */ /* 0x000be20000100a00 */
[----:B------:R-:W-:-:S02]  /*0a70*/  ISETP.GE.AND P0, PT, R227, UR5, PT ;  /* 0x00000005e3007c0c */ /* 0x000fc4000bf06270 */
[----:B0-----:R-:W-:Y:S02]  /*0a80*/  CS2R R60, SRZ ;  /* 0x00000000003c7805 */ /* 0x001fe4000001ff00 */
[----:B-1----:R-:W-:Y:S02]  /*0a90*/  CS2R R62, SRZ ;  /* 0x00000000003e7805 */ /* 0x002fe4000001ff00 */
[----:B--2---:R-:W-:Y:S02]  /*0aa0*/  CS2R R56, SRZ ;  /* 0x0000000000387805 */ /* 0x004fe4000001ff00 */
[----:B---3--:R-:W-:Y:S02]  /*0ab0*/  CS2R R58, SRZ ;  /* 0x00000000003a7805 */ /* 0x008fe4000001ff00 */
[----:B----4-:R-:W-:Y:S02]  /*0ac0*/  CS2R R44, SRZ ;  /* 0x00000000002c7805 */ /* 0x010fe4000001ff00 */
[----:B-----5:R-:W-:-:S02]  /*0ad0*/  CS2R R46, SRZ ;  /* 0x00000000002e7805 */ /* 0x020fc4000001ff00 */
        /* <DEDUP_REMOVED lines=88> */
.L_x_1382:
[----:B------:R-:W0:Y:S02]  /*1060*/  LDC.64 R152, c[0x0][0x3c0] ;  /* 0x0000f000ff987b82 */ /* 0x000e240000000a00 */
[----:B0-----:R-:W-:-:S05]  /*1070*/  IMAD.WIDE R152, R227, 0x4, R152 ;  /* 0x00000004e3987825 */ /* 0x001fca00078e0298 */
[----:B------:R0:W2:Y:S01]  /*1080*/  LDG.E R154, desc[UR8][R152.64] ;  /* 0x00000008989a7981 */ /* 0x0000a2000c1e1900 */
[----:B------:R-:W1:Y:S01]  /*1090*/  S2R R155, SR_TID.X ;  /* 0x00000000009b7919 */ /* 0x000e620000002100 */
[----:B0-----:R-:W0:Y:S01]  /*10a0*/  LDC.64 R152, c[0x0][0x3c8] ;  /* 0x0000f200ff987b82 */ /* 0x001e220000000a00 */
[----:B------:R-:W-:-:S05]  /*10b0*/  IMAD.U32 R21, RZ, RZ, UR15 ;  /* 0x0000000fff157e24 */ /* 0x000fca000f8e00ff */
        /* <DEDUP_REMOVED lines=48> */
[----:B--2---:R-:W-:-:S04]  /*13c0*/  IMAD.U32 R0, R152, 0x10000, RZ ;  /* 0x0001000098007824 */ /* 0x004fc800078e00ff */
[----:B------:R-:W-:Y:S01]  /*13d0*/  FADD.FTZ R0, -R211, R0 ;  /* 0x00000000d3007221 */ /* 0x000fe20000010100 */
[----:B---3--:R-:W-:-:S03]  /*13e0*/  SHF.L.U32 R14, R156, 0x10, RZ ;  /* 0x000000109c0e7819 */ /* 0x008fc600000006ff */
[----:B-----5:R-:W-:Y:S02]  /*13f0*/  FMUL.FTZ R0, R22, R0 ;  /* 0x0000000016007220 */ /* 0x020fe40000410000 */
[-C--:B------:R-:W-:Y:S01]  /*1400*/  FMUL.FTZ R16, R20, R14.reuse ;  /* 0x0000000e14107220 */ /* 0x080fe20000410000 */
[----:B------:R-:W-:Y:S01]  /*1410*/  FADD.FTZ R104, R104, R14 ;  /* 0x0000000e68687221 */ /* 0x000fe20000010000 */
[----:B------:R-:W-:Y:S01]  /*1420*/  FFMA.FTZ R80, R0, R14, R80 ;  /* 0x0000000e00507223 */ /* 0x000fe20000010050 */
[----:B------:R-:W-:-:S05]  /*1430*/  SHF.L.U32 R14, R153, 0x10, RZ ;  /* 0x00000010990e7819 */ /* 0x000fca00000006ff */
[----:B------:R-:W-:Y:S01]  /*1440*/  FADD.FTZ R19, -R211, R14 ;  /* 0x0000000ed3137221 */ /* 0x000fe20000010100 */
[----:B------:R-:W-:-:S03]  /*1450*/  IMAD.U32 R14, R157, 0x10000, RZ ;  /* 0x000100009d0e7824 */ /* 0x000fc600078e00ff */
[----:B------:R-:W-:Y:S01]  /*1460*/  FMUL.FTZ R19, R22, R19 ;  /* 0x0000001316137220 */ /* 0x000fe20000410000 */
[----:B----4-:R-:W-:Y:S02]  /*1470*/  IMAD.U32 R15, R160, 0x10000, RZ ;  /* 0x00010000a00f7824 */ /* 0x010fe400078e00ff */
[-C--:B------:R-:W-:Y:S01]  /*1480*/  FMUL.FTZ R18, R23, R14.reuse ;  /* 0x0000000e17127220 */ /* 0x080fe20000410000 */
[----:B------:R-:W-:Y:S01]  /*1490*/  FADD.FTZ R106, R106, R14 ;  /* 0x0000000e6a6a7221 */ /* 0x000fe20000010000 */
[----:B------:R-:W-:Y:S01]  /*14a0*/  FFMA.FTZ R82, R19, R14, R82 ;  /* 0x0000000e13527223 */ /* 0x000fe20000010052 */
[----:B------:R-:W-:Y:S02]  /*14b0*/  IMAD.U32 R14, R154, 0x10000, RZ ;  /* 0x000100009a0e7824 */ /* 0x000fe400078e00ff */
[----:B------:R-:W-:Y:S01]  /*14c0*/  FADD.FTZ R212, R212, R15 ;  /* 0x0000000fd4d47221 */ /* 0x000fe20000010000 */
[-C--:B------:R-:W-:Y:S01]  /*14d0*/  FFMA.FTZ R248, R0, R15.reuse, R248 ;  /* 0x0000000f00f87223 */ /* 0x080fe200000100f8 */
[----:B------:R-:W-:Y:S01]  /*14e0*/  FFMA.FTZ R20, R24, R15, R16 ;  /* 0x0000000f18147223 */ /* 0x000fe20000010010 */
[----:B------:R-:W-:Y:S01]  /*14f0*/  SHF.L.U32 R15, R161, 0x10, RZ ;  /* 0x00000010a10f7819 */ /* 0x000fe200000006ff */
[----:B------:R-:W-:Y:S01]  /*1500*/  FADD.FTZ R17, -R211, R14 ;  /* 0x0000000ed3117221 */ /* 0x000fe20000010100 */
[----:B------:R-:W-:-:S03]  /*1510*/  SHF.L.U32 R14, R158, 0x10, RZ ;  /* 0x000000109e0e7819 */ /* 0x000fc600000006ff */
[-C--:B------:R-:W-:Y:S01]  /*1520*/  FFMA.FTZ R18, R188, R15.reuse, R18 ;  /* 0x0000000fbc127223 */ /* 0x080fe20000010012 */
[----:B------:R-:W-:Y:S01]  /*1530*/  FADD.FTZ R214, R214, R15 ;  /* 0x0000000fd6d67221 */ /* 0x000fe20000010000 */
[----:B------:R-:W-:Y:S01]  /*1540*/  FFMA.FTZ R250, R19, R15, R250 ;  /* 0x0000000f13fa7223 */ /* 0x000fe200000100fa */
[----:B------:R-:W2:Y:S01]  /*1550*/  LDL R188, [R1+0xf4] ;  /* 0x0000f40001bc7983 */ /* 0x000ea20000100800 */
[----:B------:R-:W-:Y:S02]  /*1560*/  IMAD.U32 R15, R162, 0x10000, RZ ;  /* 0x00010000a20f7824 */ /* 0x000fe400078e00ff */
[----:B------:R-:W-:Y:S01]  /*1570*/  FMUL.FTZ R16, R187, R14 ;  /* 0x0000000ebb107220 */ /* 0x000fe20000410000 */
[----:B------:R-:W-:Y:S01]  /*1580*/  FMUL.FTZ R17, R22, R17 ;  /* 0x0000001116117220 */ /* 0x000fe20000410000 */
[----:B------:R-:W3:Y:S02]  /*1590*/  LDL R187, [R1+0xfc] ;  /* 0x0000fc0001bb7983 */ /* 0x000ee40000100800 */
[----:B------:R-:W-:-:S02]  /*15a0*/  FFMA.FTZ R16, R200, R15, R16 ;  /* 0x0000000fc8107223 */ /* 0x000fc40000010010 */
[----:B------:R-:W4:Y:S01]  /*15b0*/  LDL R200, [R1+0xdc] ;  /* 0x0000dc0001c87983 */ /* 0x000f220000100800 */
[----:B------:R-:W-:Y:S01]  /*15c0*/  FADD.FTZ R60, R60, R15 ;  /* 0x0000000f3c3c7221 */ /* 0x000fe20000010000 */
[----:B------:R-:W-:Y:S01]  /*15d0*/  FFMA.FTZ R244, R17, R15, R244 ;  /* 0x0000000f11f47223 */ /* 0x000fe200000100f4 */
[----:B------:R-:W-:Y:S01]  /*15e0*/  SHF.L.U32 R15, R155, 0x10, RZ ;  /* 0x000000109b0f7819 */ /* 0x000fe200000006ff */
[----:B------:R-:W-:Y:S02]  /*15f0*/  IMAD.U32 R23, R159, 0x10000, RZ ;  /* 0x000100009f177824 */ /* 0x000fe400078e00ff */
[----:B------:R-:W-:Y:S01]  /*1600*/  FADD.FTZ R108, R108, R14 ;  /* 0x0000000e6c6c7221 */ /* 0x000fe20000010000 */
[----:B------:R-:W-:Y:S01]  /*1610*/  FFMA.FTZ R84, R17, R14, R84 ;  /* 0x0000000e11547223 */ /* 0x000fe20000010054 */
[----:B------:R-:W-:Y:S01]  /*1620*/  FADD.FTZ R15, -R211, R15 ;  /* 0x0000000fd30f7221 */ /* 0x000fe20000010100 */
[----:B------:R-:W-:Y:S01]  /*1630*/  SHF.L.U32 R14, R163, 0x10, RZ ;  /* 0x00000010a30e7819 */ /* 0x000fe200000006ff */
[----:B------:R-:W-:-:S02]  /*1640*/  FMUL.FTZ R24, R199, R23 ;  /* 0x00000017c7187220 */ /* 0x000fc40000410000 */
[----:B------:R-:W-:Y:S01]  /*1650*/  FMUL.FTZ R15, R22, R15 ;  /* 0x0000000f160f7220 */ /* 0x000fe20000410000 */
[--C-:B------:R-:W-:Y:S01]  /*1660*/  FADD.FTZ R110, R110, R23.reuse ;  /* 0x000000176e6e7221 */ /* 0x100fe20000010000 */
[----:B------:R-:W-:Y:S01]  /*1670*/  FADD.FTZ R62, R62, R14 ;  /* 0x0000000e3e3e7221 */ /* 0x000fe20000010000 */
[----:B------:R-:W3:Y:S01]  /*1680*/  LDL R199, [R1+0xe4] ;  /* 0x0000e40001c77983 */ /* 0x000ee20000100800 */
[-C--:B------:R-:W-:Y:S01]  /*1690*/  FFMA.FTZ R246, R15, R14.reuse, R246 ;  /* 0x0000000e0ff67223 */ /* 0x080fe200000100f6 */
[----:B------:R-:W-:Y:S02]  /*16a0*/  FFMA.FTZ R14, R203, R14, R24 ;  /* 0x0000000ecb0e7223 */ /* 0x000fe40000010018 */
[----:B------:R-:W3:Y:S01]  /*16b0*/  LDL R203, [R1+0xc4] ;  /* 0x0000c40001cb7983 */ /* 0x000ee20000100800 */
[----:B------:R-:W-:Y:S01]  /*16c0*/  FFMA.FTZ R86, R15, R23, R86 ;  /* 0x000000170f567223 */ /* 0x000fe20000010056 */
[----:B------:R-:W-:Y:S02]  /*16d0*/  PRMT R23, R152, 0x7632, R23 ;  /* 0x0000763298177816 */ /* 0x000fe40000000017 */
[----:B------:R-:W-:-:S03]  /*16e0*/  PRMT R24, R156, 0x7632, R24 ;  /* 0x000076329c187816 */ /* 0x000fc60000000018 */
[----:B------:R-:W-:Y:S01]  /*16f0*/  IMAD.U32 R23, R23, 0x10000, RZ ;  /* 0x0001000017177824 */ /* 0x000fe200078e00ff */
[----:B------:R-:W-:-:S03]  /*1700*/  SHF.L.U32 R152, R24, 0x10, RZ ;  /* 0x0000001018987819 */ /* 0x000fc600000006ff */
[----:B------:R-:W-:-:S04]  /*1710*/  FADD.FTZ R24, -R211, R23 ;  /* 0x00000017d3187221 */ /* 0x000fc80000010100 */
[----:B------:R-:W-:Y:S01]  /*1720*/  FMUL.FTZ R24, R22, R24 ;  /* 0x0000001816187220 */ /* 0x000fe20000410000 */
[-C--:B------:R-:W-:Y:S01]  /*1730*/  FMUL.FTZ R156, R224, R152.reuse ;  /* 0x00000098e09c7220 */ /* 0x080fe20000410000 */
[--C-:B------:R-:W-:Y:S02]  /*1740*/  FADD.FTZ R105, R105, R152.reuse ;  /* 0x0000009869697221 */ /* 0x100fe40000010000 */
[----:B------:R-:W-:Y:S01]  /*1750*/  FFMA.FTZ R81, R24, R152, R81 ;  /* 0x0000009818517223 */ /* 0x000fe20000010051 */
[----:B------:R-:W-:Y:S02]  /*1760*/  PRMT R152, R157, 0x7632, R152 ;  /* 0x000076329d987816 */ /* 0x000fe40000000098 */
[----:B------:R-:W3:Y:S01]  /*1770*/  LDL R157, [R1+0xec] ;  /* 0x0000ec00019d7983 */ /* 0x000ee20000100800 */
[----:B------:R-:W-:-:S05]  /*1780*/  PRMT R153, R160, 0x7632, R153 ;  /* 0x00007632a0997816 */ /* 0x000fca0000000099 */
[C---:B------:R-:W-:Y:S01]  /*1790*/  IMAD.U32 R23, R153.reuse, 0x10000, RZ ;  /* 0x0001000099177824 */ /* 0x040fe200078e00ff */
[----:B------:R-:W-:-:S04]  /*17a0*/  PRMT R153, R153, 0x7632, R153 ;  /* 0x0000763299997816 */ /* 0x000fc80000000099 */
[----:B------:R-:W-:Y:S01]  /*17b0*/  SHF.L.U32 R153, R153, 0x10, RZ ;  /* 0x0000001099997819 */ /* 0x000fe200000006ff */
[----:B------:R-:W-:Y:S01]  /*17c0*/  FADD.FTZ R213, R213, R23 ;  /* 0x00000017d5d57221 */ /* 0x000fe20000010000 */
[----:B------:R-:W-:Y:S01]  /*17d0*/  FFMA.FTZ R249, R24, R23, R249 ;  /* 0x0000001718f97223 */ /* 0x000fe200000100f9 */
[----:B------:R-:W-:Y:S01]  /*17e0*/  PRMT R154, R161, 0x7632, R154 ;  /* 0x00007632a19a7816 */ /* 0x000fe2000000009a */
[----:B------:R-:W-:-:S04]  /*17f0*/  IMAD.U32 R152, R152, 0x10000, RZ ;  /* 0x0001000098987824 */ /* 0x000fc800078e00ff */
[----:B------:R-:W-:Y:S01]  /*1800*/  FADD.FTZ R107, R107, R152 ;  /* 0x000000986b6b7221 */ /* 0x000fe20000010000 */
[----:B------:R-:W-:Y:S01]  /*1810*/  PRMT R155, R162, 0x7632, R155 ;  /* 0x00007632a29b7816 */ /* 0x000fe2000000009b */
[----:B------:R-:W-:Y:S02]  /*1820*/  VIADD R226, R21, 0x20 ;  /* 0x0000002015e27836 */ /* 0x000fe40000000000 */
[----:B--2---:R-:W-:Y:S01]  /*1830*/  FFMA.FTZ R23, R188, R23, R156 ;  /* 0x00000017bc177223 */ /* 0x004fe2000001009c */
[----:B------:R-:W-:Y:S01]  /*1840*/  FADD.FTZ R156, -R211, R153 ;  /* 0x00000099d39c7221 */ /* 0x000fe20000010100 */
[----:B------:R-:W-:-:S03]  /*1850*/  SHF.L.U32 R153, R154, 0x10, RZ ;  /* 0x000000109a997819 */ /* 0x000fc600000006ff */
[----:B------:R-:W-:Y:S01]  /*1860*/  FMUL.FTZ R188, R22, R156 ;  /* 0x0000009c16bc7220 */ /* 0x000fe20000410000 */
[-C--:B----4-:R-:W-:Y:S01]  /*1870*/  FMUL.FTZ R156, R200, R152.reuse ;  /* 0x00000098c89c7220 */ /* 0x090fe20000410000 */
[----:B------:R-:W-:Y:S02]  /*1880*/  FADD.FTZ R215, R215, R153 ;  /* 0x00000099d7d77221 */ /* 0x000fe40000010000 */
[-C--:B------:R-:W-:Y:S01]  /*1890*/  FFMA.FTZ R251, R188, R153.reuse, R251 ;  /* 0x00000099bcfb7223 */ /* 0x080fe200000100fb */
[----:B---3--:R-:W-:Y:S01]  /*18a0*/  FFMA.FTZ R187, R187, R153, R156 ;  /* 0x00000099bbbb7223 */ /* 0x008fe2000001009c */
[----:B------:R-:W-:Y:S01]  /*18b0*/  PRMT R153, R154, 0x7632, R153 ;  /* 0x000076329a997816 */ /* 0x000fe20000000099 */
[----:B------:R-:W-:Y:S01]  /*18c0*/  FFMA.FTZ R83, R188, R152, R83 ;  /* 0x00000098bc537223 */ /* 0x000fe20000010053 */
[----:B------:R-:W-:-:S03]  /*18d0*/  PRMT R152, R158, 0x7632, R152 ;  /* 0x000076329e987816 */ /* 0x000fc60000000098 */
[----:B------:R-:W-:Y:S01]  /*18e0*/  IMAD.U32 R153, R153, 0x10000, RZ ;  /* 0x0001000099997824 */ /* 0x000fe200078e00ff */
[----:B------:R-:W-:-:S03]  /*18f0*/  SHF.L.U32 R152, R152, 0x10, RZ ;  /* 0x0000001098987819 */ /* 0x000fc600000006ff */
[----:B------:R-:W-:Y:S01]  /*1900*/  FADD.FTZ R154, -R211, R153 ;  /* 0x00000099d39a7221 */ /* 0x000fe20000010100 */
[----:B------:R-:W-:-:S03]  /*1910*/  IMAD.U32 R153, R155, 0x10000, RZ ;  /* 0x000100009b997824 */ /* 0x000fc600078e00ff */
[----:B------:R-:W-:Y:S01]  /*1920*/  FMUL.FTZ R200, R22, R154 ;  /* 0x0000009a16c87220 */ /* 0x000fe20000410000 */
[-C--:B------:R-:W-:Y:S01]  /*1930*/  FMUL.FTZ R154, R203, R152.reuse ;  /* 0x00000098cb9a7220 */ /* 0x080fe20000410000 */
[----:B------:R-:W-:Y:S02]  /*1940*/  FADD.FTZ R61, R61, R153 ;  /* 0x000000993d3d7221 */ /* 0x000fe40000010000 */
[CC--:B------:R-:W-:Y:S01]  /*1950*/  FFMA.FTZ R245, R200.reuse, R153.reuse, R245 ;  /* 0x00000099c8f57223 */ /* 0x0c0fe200000100f5 */
[----:B------:R-:W-:Y:S01]  /*1960*/  FFMA.FTZ R199, R199, R153, R154 ;  /* 0x00000099c7c77223 */ /* 0x000fe2000001009a */
[----:B------:R-:W-:Y:S01]  /*1970*/  PRMT R153, R155, 0x7632, R153 ;  /* 0x000076329b997816 */ /* 0x000fe20000000099 */
[--C-:B------:R-:W-:Y:S01]  /*1980*/  FADD.FTZ R109, R109, R152.reuse ;  /* 0x000000986d6d7221 */ /* 0x100fe20000010000 */
[----:B------:R-:W-:Y:S01]  /*1990*/  FFMA.FTZ R85, R200, R152, R85 ;  /* 0x00000098c8557223 */ /* 0x000fe20000010055 */
[----:B------:R-:W-:Y:S02]  /*19a0*/  PRMT R152, R159, 0x7632, R152 ;  /* 0x000076329f987816 */ /* 0x000fe40000000098 */
[----:B------:R-:W-:-:S02]  /*19b0*/  SHF.L.U32 R153, R153, 0x10, RZ ;  /* 0x0000001099997819 */ /* 0x000fc400000006ff */
[----:B------:R-:W-:Y:S01]  /*19c0*/  PRMT R154, R163, 0x7632, R154 ;  /* 0x00007632a39a7816 */ /* 0x000fe2000000009a */
[----:B------:R-:W-:Y:S02]  /*19d0*/  IMAD.U32 R152, R152, 0x10000, RZ ;  /* 0x0001000098987824 */ /* 0x000fe400078e00ff */
[----:B------:R-:W-:Y:S01]  /*19e0*/  FADD.FTZ R153, -R211, R153 ;  /* 0x00000099d3997221 */ /* 0x000fe20000010100 */
[----:B------:R-:W-:-:S03]  /*19f0*/  SHF.L.U32 R154, R154, 0x10, RZ ;  /* 0x000000109a9a7819 */ /* 0x000fc600000006ff */
[----:B------:R-:W-:Y:S01]  /*1a00*/  FMUL.FTZ R203, R22, R153 ;  /* 0x0000009916cb7220 */ /* 0x000fe20000410000 */
[-C--:B------:R-:W-:Y:S01]  /*1a10*/  FMUL.FTZ R153, R204, R152.reuse ;  /* 0x00000098cc997220 */ /* 0x080fe20000410000 */
        /* <DEDUP_REMOVED lines=21> */
.L_x_1334:
[----:B------:R-:W-:Y:S05]  /*1b70*/  BSYNC.RECONVERGENT B1 ;  /* 0x0000000000017941 */ /* 0x000fea0003800200 */
.L_x_1333:
        /* <DEDUP_REMOVED lines=19> */
[----:B------:R0:W4:Y:S04]  /*1cb0*/  LDG.E.128 R160, desc[UR8][R12.64] ;  /* 0x000000080ca07981 */ /* 0x000128000c1e1d00 */
[----:B------:R-:W4:Y:S01]  /*1cc0*/  LDL R206, [R1+0xa8] ;  /* 0x0000a80001ce7983 */ /* 0x000f220000100800 */
[----:B------:R-:W-:Y:S02]  /*1cd0*/  ISETP.NE.U32.AND P0, PT, RZ, UR24, PT ;  /* 0x00000018ff007c0c */ /* 0x000fe4000bf05070 */
[----:B--2---:R-:W-:-:S05]  /*1ce0*/  SHF.L.U32 R10, R152, 0x10, RZ ;  /* 0x00000010980a7819 */ /* 0x004fca00000006ff */
[----:B------:R-:W-:Y:S01]  /*1cf0*/  FADD.FTZ R10, -R211, R10 ;  /* 0x0000000ad30a7221 */ /* 0x000fe20000010100 */
[----:B------:R-:W-:Y:S02]  /*1d00*/  IMAD.U32 R11, R153, 0x10000, RZ ;  /* 0x00010000990b7824 */ /* 0x000fe400078e00ff */
[----:B---3--:R-:W-:Y:S02]  /*1d10*/  IMAD.U32 R8, R156, 0x10000, RZ ;  /* 0x000100009c087824 */ /* 0x008fe400078e00ff */
[----:B0----5:R-:W-:Y:S01]  /*1d20*/  FMUL.FTZ R13, R22, R10 ;  /* 0x0000000a160d7220 */ /* 0x021fe20000410000 */
[----:B------:R-:W-:Y:S01]  /*1d30*/  FADD.FTZ R11, -R211, R11 ;  /* 0x0000000bd30b7221 */ /* 0x000fe20000010100 */
[-C--:B------:R-:W-:Y:S01]  /*1d40*/  FMUL.FTZ R10, R26, R8.reuse ;  /* 0x000000081a0a7220 */ /* 0x080fe20000410000 */
[----:B------:R-:W-:Y:S01]  /*1d50*/  FADD.FTZ R52, R52, R8 ;  /* 0x0000000834347221 */ /* 0x000fe20000010000 */
[----:B------:R-:W-:Y:S01]  /*1d60*/  FFMA.FTZ R48, R13, R8, R48 ;  /* 0x000000080d307223 */ /* 0x000fe20000010030 */
[----:B----4-:R-:W-:-:S02]  /*1d70*/  SHF.L.U32 R9, R160, 0x10, RZ ;  /* 0x00000010a0097819 */ /* 0x010fc400000006ff */
[----:B------:R-:W-:Y:S01]  /*1d80*/  SHF.L.U32 R8, R157, 0x10, RZ ;  /* 0x000000109d087819 */ /* 0x000fe200000006ff */
[----:B------:R-:W-:Y:S02]  /*1d90*/  FMUL.FTZ R11, R22, R11 ;  /* 0x0000000b160b7220 */ /* 0x000fe40000410000 */
[-C--:B------:R-:W-:Y:S01]  /*1da0*/  FFMA.FTZ R12, R172, R9.reuse, R10 ;  /* 0x00000009ac0c7223 */ /* 0x080fe2000001000a */
[----:B------:R-:W-:Y:S01]  /*1db0*/  FADD.FTZ R56, R56, R9 ;  /* 0x0000000938387221 */ /* 0x000fe20000010000 */
[----:B------:R-:W-:Y:S01]  /*1dc0*/  FFMA.FTZ R240, R13, R9, R240 ;  /* 0x000000090df07223 */ /* 0x000fe200000100f0 */
[----:B------:R-:W-:Y:S02]  /*1dd0*/  IMAD.U32 R10, R161, 0x10000, RZ ;  /* 0x00010000a10a7824 */ /* 0x000fe400078e00ff */
[----:B------:R-:W-:Y:S02]  /*1de0*/  FMUL.FTZ R9, R34, R8 ;  /* 0x0000000822097220 */ /* 0x000fe40000410000 */
[----:B------:R-:W-:Y:S01]  /*1df0*/  FADD.FTZ R58, R58, R10 ;  /* 0x0000000a3a3a7221 */ /* 0x000fe20000010000 */
[-C--:B------:R-:W-:Y:S01]  /*1e00*/  FFMA.FTZ R242, R11, R10.reuse, R242 ;  /* 0x0000000a0bf27223 */ /* 0x080fe200000100f2 */
[----:B------:R-:W-:Y:S01]  /*1e10*/  FFMA.FTZ R10, R35, R10, R9 ;  /* 0x0000000a230a7223 */ /* 0x000fe20000010009 */
[----:B------:R-:W-:Y:S01]  /*1e20*/  SHF.L.U32 R9, R154, 0x10, RZ ;  /* 0x000000109a097819 */ /* 0x000fe200000006ff */
[----:B------:R-:W-:-:S02]  /*1e30*/  IMAD.U32 R25, R158, 0x10000, RZ ;  /* 0x000100009e197824 */ /* 0x000fc400078e00ff */
[----:B------:R-:W-:Y:S01]  /*1e40*/  FADD.FTZ R54, R54, R8 ;  /* 0x0000000836367221 */ /* 0x000fe20000010000 */
[----:B------:R-:W-:Y:S01]  /*1e50*/  FFMA.FTZ R50, R11, R8, R50 ;  /* 0x000000080b327223 */ /* 0x000fe20000010032 */
[----:B------:R-:W-:Y:S01]  /*1e60*/  FADD.FTZ R9, -R211, R9 ;  /* 0x00000009d3097221 */ /* 0x000fe20000010100 */
[----:B------:R-:W-:Y:S01]  /*1e70*/  SHF.L.U32 R8, R162, 0x10, RZ ;  /* 0x00000010a2087819 */ /* 0x000fe200000006ff */
[----:B------:R-:W-:Y:S02]  /*1e80*/  FMUL.FTZ R26, R186, R25 ;  /* 0x00000019ba1a7220 */ /* 0x000fe40000410000 */
[----:B------:R-:W-:Y:S02]  /*1e90*/  FMUL.FTZ R9, R22, R9 ;  /* 0x0000000916097220 */ /* 0x000fe40000410000 */
[----:B------:R-:W-:Y:S02]  /*1ea0*/  FADD.FTZ R44, R44, R8 ;  /* 0x000000082c2c7221 */ /* 0x000fe40000010000 */
[-C--:B------:R-:W-:Y:S01]  /*1eb0*/  FFMA.FTZ R236, R9, R8.reuse, R236 ;  /* 0x0000000809ec7223 */ /* 0x080fe200000100ec */
[----:B------:R-:W-:-:S02]  /*1ec0*/  FFMA.FTZ R8, R185, R8, R26 ;  /* 0x00000008b9087223 */ /* 0x000fc4000001001a */
[----:B------:R-:W2:Y:S01]  /*1ed0*/  LDL R185, [R1+0x9c] ;  /* 0x00009c0001b97983 */ /* 0x000ea20000100800 */
[----:B------:R-:W-:-:S03]  /*1ee0*/  PRMT R26, R160, 0x7632, R26 ;  /* 0x00007632a01a7816 */ /* 0x000fc6000000001a */
[----:B------:R-:W3:Y:S01]  /*1ef0*/  LDL R160, [R1+0xbc] ;  /* 0x0000bc0001a07983 */ /* 0x000ee20000100800 */
[--C-:B------:R-:W-:Y:S01]  /*1f00*/  FADD.FTZ R40, R40, R25.reuse ;  /* 0x0000001928287221 */ /* 0x100fe20000010000 */
[----:B------:R-:W-:Y:S01]  /*1f10*/  FFMA.FTZ R36, R9, R25, R36 ;  /* 0x0000001909247223 */ /* 0x000fe20000010024 */
[----:B------:R-:W-:Y:S02]  /*1f20*/  PRMT R25, R152, 0x7632, R25 ;  /* 0x0000763298197816 */ /* 0x000fe40000000019 */
[----:B------:R-:W-:-:S03]  /*1f30*/  PRMT R27, R156, 0x7632, R27 ;  /* 0x000076329c1b7816 */ /* 0x000fc6000000001b */
[----:B------:R-:W-:Y:S01]  /*1f40*/  IMAD.U32 R25, R25, 0x10000, RZ ;  /* 0x0001000019197824 */ /* 0x000fe200078e00ff */
[----:B------:R-:W-:-:S03]  /*1f50*/  SHF.L.U32 R152, R27, 0x10, RZ ;  /* 0x000000101b987819 */ /* 0x000fc600000006ff */
[----:B------:R-:W-:Y:S01]  /*1f60*/  FADD.FTZ R25, -R211, R25 ;  /* 0x00000019d3197221 */ /* 0x000fe20000010100 */
[----:B------:R-:W-:Y:S02]  /*1f70*/  IMAD.U32 R26, R26, 0x10000, RZ ;  /* 0x000100001a1a7824 */ /* 0x000fe400078e00ff */
[----:B------:R-:W-:Y:S01]  /*1f80*/  FMUL.FTZ R27, R198, R152 ;  /* 0x00000098c61b7220 */ /* 0x000fe20000410000 */
[----:B------:R-:W-:Y:S01]  /*1f90*/  FMUL.FTZ R25, R22, R25 ;  /* 0x0000001916197220 */ /* 0x000fe20000410000 */
[----:B------:R-:W-:-:S03]  /*1fa0*/  FADD.FTZ R57, R57, R26 ;  /* 0x0000001a39397221 */ /* 0x000fc60000010000 */
[-C--:B------:R-:W-:Y:S01]  /*1fb0*/  FFMA.FTZ R241, R25, R26.reuse, R241 ;  /* 0x0000001a19f17223 */ /* 0x080fe200000100f1 */
[----:B------:R-:W-:Y:S01]  /*1fc0*/  FFMA.FTZ R26, R197, R26, R27 ;  /* 0x0000001ac51a7223 */ /* 0x000fe2000001001b */
[----:B------:R-:W-:Y:S02]  /*1fd0*/  SHF.L.U32 R27, R155, 0x10, RZ ;  /* 0x000000109b1b7819 */ /* 0x000fe400000006ff */
[----:B------:R-:W-:Y:S01]  /*1fe0*/  ISETP.NE.AND.EX P0, PT, RZ, UR25, PT, P0 ;  /* 0x00000019ff007c0c */ /* 0x000fe2000bf05300 */
[----:B------:R-:W-:Y:S01]  /*1ff0*/  IMAD.U32 R34, R159, 0x10000, RZ ;  /* 0x000100009f227824 */ /* 0x000fe200078e00ff */
[----:B------:R-:W-:Y:S01]  /*2000*/  SHF.L.U32 R35, R163, 0x10, RZ ;  /* 0x00000010a3237819 */ /* 0x000fe200000006ff */
[----:B------:R-:W-:Y:S01]  /*2010*/  FADD.FTZ R27, -R211, R27 ;  /* 0x0000001bd31b7221 */ /* 0x000fe20000010100 */
[----:B------:R-:W-:Y:S01]  /*2020*/  ISETP.NE.U32.AND P3, PT, RZ, UR10, PT ;  /* 0x0000000aff007c0c */ /* 0x000fe2000bf65070 */
[-C--:B------:R-:W-:Y:S01]  /*2030*/  FMUL.FTZ R156, R205, R34.reuse ;  /* 0x00000022cd9c7220 */ /* 0x080fe20000410000 */
[----:B------:R-:W-:Y:S01]  /*2040*/  PRMT R153, R153, 0x7632, R153 ;  /* 0x0000763299997816 */ /* 0x000fe20000000099 */
[----:B------:R-:W-:Y:S01]  /*2050*/  FMUL.FTZ R27, R22, R27 ;  /* 0x0000001b161b7220 */ /* 0x000fe20000410000 */
[----:B------:R-:W-:Y:S01]  /*2060*/  FADD.FTZ R46, R46, R35 ;  /* 0x000000232e2e7221 */ /* 0x000fe20000010000 */
[-C--:B------:R-:W-:Y:S01]  /*2070*/  FFMA.FTZ R172, R206, R35.reuse, R156 ;  /* 0x00000023ceac7223 */ /* 0x080fe2000001009c */
[----:B------:R-:W-:Y:S01]  /*2080*/  FADD.FTZ R42, R42, R34 ;  /* 0x000000222a2a7221 */ /* 0x000fe20000010000 */
[C---:B------:R-:W-:Y:S01]  /*2090*/  FFMA.FTZ R238, R27.reuse, R35, R238 ;  /* 0x000000231bee7223 */ /* 0x040fe200000100ee */
[----:B------:R-:W-:Y:S01]  /*20a0*/  FFMA.FTZ R38, R27, R34, R38 ;  /* 0x000000221b267223 */ /* 0x000fe20000010026 */
[----:B------:R-:W-:Y:S01]  /*20b0*/  ISETP.NE.AND.EX P3, PT, RZ, UR11, PT, P3 ;  /* 0x0000000bff007c0c */ /* 0x000fe2000bf65330 */
[----:B------:R-:W0:Y:S01]  /*20c0*/  @P0 LDC.64 R34, c[0x0][0x438] ;  /* 0x00010e00ff220b82 */ /* 0x000e220000000a00 */
[----:B------:R-:W4:Y:S01]  /*20d0*/  LDL R205, [R1+0x84] ;  /* 0x0000840001cd7983 */ /* 0x000f220000100800 */
[--C-:B------:R-:W-:Y:S01]  /*20e0*/  FADD.FTZ R53, R53, R152.reuse ;  /* 0x0000009835357221 */ /* 0x100fe20000010000 */
[----:B------:R-:W-:Y:S01]  /*20f0*/  FFMA.FTZ R49, R25, R152, R49 ;  /* 0x0000009819317223 */ /* 0x000fe20000010031 */
[----:B------:R-:W-:Y:S01]  /*2100*/  PRMT R152, R157, 0x7632, R152 ;  /* 0x000076329d987816 */ /* 0x000fe20000000098 */
[----:B------:R-:W4:Y:S01]  /*2110*/  LDL R197, [R1+0xa4] ;  /* 0x0000a40001c57983 */ /* 0x000f220000100800 */
[----:B------:R-:W-:-:S02]  /*2120*/  IMAD.U32 R153, R153, 0x10000, RZ ;  /* 0x0001000099997824 */ /* 0x000fc400078e00ff */
[----:B0-----:R-:W-:Y:S01]  /*2130*/  @P0 IMAD.WIDE.U32 R34, R226, 0x10, R34 ;  /* 0x00000010e2220825 */ /* 0x001fe200078e0022 */
[----:B------:R-:W-:Y:S01]  /*2140*/  PRMT R154, R161, 0x7632, R154 ;  /* 0x00007632a19a7816 */ /* 0x000fe2000000009a */
[----:B------:R-:W4:Y:S04]  /*2150*/  LDL R157, [R1+0xac] ;  /* 0x0000ac00019d7983 */ /* 0x000f280000100800 */
[----:B------:R0:W5:Y:S02]  /*2160*/  @P0 LDG.E.128 R140, desc[UR8][R34.64] ;  /* 0x00000008228c0981 */ /* 0x000164000c1e1d00 */
[----:B0-----:R-:W0:Y:S01]  /*2170*/  @P3 LDC.64 R34, c[0x0][0x3b8] ;  /* 0x0000ee00ff223b82 */ /* 0x001e220000000a00 */
[----:B------:R-:W-:Y:S01]  /*2180*/  SHF.L.U32 R152, R152, 0x10, RZ ;  /* 0x0000001098987819 */ /* 0x000fe200000006ff */
[----:B------:R-:W-:Y:S01]  /*2190*/  FADD.FTZ R156, -R211, R153 ;  /* 0x00000099d39c7221 */ /* 0x000fe20000010100 */
[----:B------:R-:W-:-:S03]  /*21a0*/  IMAD.U32 R153, R154, 0x10000, RZ ;  /* 0x000100009a997824 */ /* 0x000fc600078e00ff */
[----:B------:R-:W-:Y:S01]  /*21b0*/  FMUL.FTZ R186, R22, R156 ;  /* 0x0000009c16ba7220 */ /* 0x000fe20000410000 */
[----:B0-----:R-:W-:-:S05]  /*21c0*/  @P3 IMAD.WIDE.U32 R34, R226, 0x8, R34 ;  /* 0x00000008e2223825 */ /* 0x001fca00078e0022 */
[----:B------:R0:W5:Y:S02]  /*21d0*/  @P3 LDG.E.64 R32, desc[UR8][R34.64] ;  /* 0x0000000822203981 */ /* 0x000164000c1e1b00 */
[----:B0-----:R-:W0:Y:S02]  /*21e0*/  LDC.64 R34, c[0x0][0x3b0] ;  /* 0x0000ec00ff227b82 */ /* 0x001e240000000a00 */
[----:B0-----:R-:W-:-:S06]  /*21f0*/  IMAD.WIDE.U32 R34, R226, 0x8, R34 ;  /* 0x00000008e2227825 */ /* 0x001fcc00078e0022 */
[----:B------:R-:W5:Y:S01]  /*2200*/  LDG.E.64 R34, desc[UR8][R34.64] ;  /* 0x0000000822227981 */ /* 0x000f62000c1e1b00 */
[----:B--2---:R-:W-:-:S04]  /*2210*/  FMUL.FTZ R156, R185, R152 ;  /* 0x00000098b99c7220 */ /* 0x004fc80000410000 */
[-C--:B---3--:R-:W-:Y:S02]  /*2220*/  FFMA.FTZ R185, R160, R153.reuse, R156 ;  /* 0x00000099a0b97223 */ /* 0x088fe4000001009c */
[----:B------:R-:W2:Y:S01]  /*2230*/  LDL R160, [R1+0x8c] ;  /* 0x00008c0001a07983 */ /* 0x000ea20000100800 */
[----:B------:R-:W-:Y:S01]  /*2240*/  FADD.FTZ R59, R59, R153 ;  /* 0x000000993b3b7221 */ /* 0x000fe20000010000 */
        /* <DEDUP_REMOVED lines=10> */
[----:B------:R-:W-:Y:S02]  /*22f0*/  FMUL.FTZ R198, R22, R154 ;  /* 0x0000009a16c67220 */ /* 0x000fe40000410000 */
[----:B------:R-:W-:Y:S02]  /*2300*/  FADD.FTZ R45, R45, R153 ;  /* 0x000000992d2d7221 */ /* 0x000fe40000010000 */
[C---:B------:R-:W-:Y:S01]  /*2310*/  FFMA.FTZ R237, R198.reuse, R153, R237 ;  /* 0x00000099c6ed7223 */ /* 0x040fe200000100ed */
[----:B------:R-:W-:Y:S01]  /*2320*/  FADD.FTZ R41, R41, R152 ;  /* 0x0000009829297221 */ /* 0x000fe20000010000 */
[-C--:B------:R-:W-:Y:S01]  /*2330*/  FFMA.FTZ R37, R198, R152.reuse, R37 ;  /* 0x00000098c6257223 */ /* 0x080fe20000010025 */
[----:B----4-:R-:W-:-:S04]  /*2340*/  FMUL.FTZ R154, R205, R152 ;  /* 0x00000098cd9a7220 */ /* 0x010fc80000410000 */
[----:B------:R-:W-:Y:S01]  /*2350*/  FFMA.FTZ R197, R197, R153, R154 ;  /* 0x00000099c5c57223 */ /* 0x000fe2000001009a */
[----:B------:R-:W-:Y:S02]  /*2360*/  PRMT R153, R155, 0x7632, R153 ;  /* 0x000076329b997816 */ /* 0x000fe40000000099 */
[----:B------:R-:W-:-:S03]  /*2370*/  PRMT R152, R159, 0x7632, R152 ;  /* 0x000076329f987816 */ /* 0x000fc60000000098 */
[----:B------:R-:W-:Y:S01]  /*2380*/  IMAD.U32 R153, R153, 0x10000, RZ ;  /* 0x0001000099997824 */ /* 0x000fe200078e00ff */
[----:B------:R-:W-:Y:S02]  /*2390*/  PRMT R154, R163, 0x7632, R154 ;  /* 0x00007632a39a7816 */ /* 0x000fe4000000009a */
[----:B------:R-:W-:Y:S01]  /*23a0*/  SHF.L.U32 R152, R152, 0x10, RZ ;  /* 0x0000001098987819 */ /* 0x000fe200000006ff */
[----:B------:R-:W-:Y:S02]  /*23b0*/  FADD.FTZ R153, -R211, R153 ;  /* 0x00000099d3997221 */ /* 0x000fe40000010100 */
[----:B------:R-:W-:Y:S02]  /*23c0*/  IMAD.U32 R154, R154, 0x10000, RZ ;  /* 0x000100009a9a7824 */ /* 0x000fe400078e00ff */
[----:B------:R-:W-:Y:S01]  /*23d0*/  FMUL.FTZ R205, R22, R153 ;  /* 0x0000009916cd7220 */ /* 0x000fe20000410000 */
[----:B------:R-:W-:-:S03]  /*23e0*/  FADD.FTZ R43, R43, R152 ;  /* 0x000000982b2b7221 */ /* 0x000fc60000010000 */
[----:B------:R-:W-:Y:S01]  /*23f0*/  FFMA.FTZ R39, R205, R152, R39 ;  /* 0x00000098cd277223 */ /* 0x000fe20000010027 */
[----:B------:R-:W-:Y:S01]  /*2400*/  FADD.FTZ R47, R47, R154 ;  /* 0x0000009a2f2f7221 */ /* 0x000fe20000010000 */
[----:B------:R-:W-:Y:S01]  /*2410*/  FFMA.FTZ R239, R205, R154, R239 ;  /* 0x0000009acdef7223 */ /* 0x000fe200000100ef */
[----:B------:R-:W-:Y:S01]  /*2420*/  IADD3 R226, PT, PT, R226, 0x20, RZ ;  /* 0x00000020e2e27810 */ /* 0x000fe20007ffe0ff */
[----:B--2---:R-:W-:Y:S01]  /*2430*/  FMUL.FTZ R153, R160, R152 ;  /* 0x00000098a0997220 */ /* 0x004fe20000410000 */
        /* <DEDUP_REMOVED lines=17> */
.L_x_1336:
[----:B------:R-:W-:Y:S05]  /*2550*/  BSYNC.RECONVERGENT B1 ;  /* 0x0000000000017941 */ /* 0x000fea0003800200 */
.L_x_1335:
        /* <DEDUP_REMOVED lines=19> */
[----:B------:R0:W4:Y:S04]  /*2690*/  LDG.E.128 R160, desc[UR8][R6.64] ;  /* 0x0000000806a07981 */ /* 0x000128000c1e1d00 */
[----:B------:R-:W4:Y:S01]  /*26a0*/  LDL R208, [R1+0x68] ;  /* 0x0000680001d07983 */ /* 0x000f220000100800 */
[----:B------:R-:W-:-:S04]  /*26b0*/  ISETP.NE.U32.AND P0, PT, RZ, UR24, PT ;  /* 0x00000018ff007c0c */ /* 0x000fc8000bf05070 */
[----:B------:R-:W-:Y:S02]  /*26c0*/  ISETP.NE.AND.EX P0, PT, RZ, UR25, PT, P0 ;  /* 0x00000019ff007c0c */ /* 0x000fe4000bf05300 */
[----:B------:R-:W-:-:S04]  /*26d0*/  ISETP.NE.U32.AND P3, PT, RZ, UR10, PT ;  /* 0x0000000aff007c0c */ /* 0x000fc8000bf65070 */
[----:B------:R-:W-:Y:S01]  /*26e0*/  ISETP.NE.AND.EX P3, PT, RZ, UR11, PT, P3 ;  /* 0x0000000bff007c0c */ /* 0x000fe2000bf65330 */
[----:B--2---:R-:W-:-:S04]  /*26f0*/  IMAD.U32 R2, R152, 0x10000, RZ ;  /* 0x0001000098027824 */ /* 0x004fc800078e00ff */
[----:B0-----:R-:W-:Y:S01]  /*2700*/  FADD.FTZ R7, -R211, R2 ;  /* 0x00000002d3077221 */ /* 0x001fe20000010100 */
[----:B---3--:R-:W-:-:S03]  /*2710*/  SHF.L.U32 R2, R156, 0x10, RZ ;  /* 0x000000109c027819 */ /* 0x008fc600000006ff */
[----:B-----5:R-:W-:Y:S02]  /*2720*/  FMUL.FTZ R7, R22, R7 ;  /* 0x0000000716077220 */ /* 0x020fe40000410000 */
[-C--:B------:R-:W-:Y:S01]  /*2730*/  FMUL.FTZ R6, R175, R2.reuse ;  /* 0x00000002af067220 */ /* 0x080fe20000410000 */
[----:B------:R-:W-:Y:S01]  /*2740*/  FADD.FTZ R112, R112, R2 ;  /* 0x0000000270707221 */ /* 0x000fe20000010000 */
[----:B------:R-:W-:Y:S01]  /*2750*/  FFMA.FTZ R88, R7, R2, R88 ;  /* 0x0000000207587223 */ /* 0x000fe20000010058 */
[----:B------:R-:W-:Y:S01]  /*2760*/  IMAD.U32 R2, R153, 0x10000, RZ ;  /* 0x0001000099027824 */ /* 0x000fe200078e00ff */
[----:B----4-:R-:W-:Y:S02]  /*2770*/  SHF.L.U32 R3, R160, 0x10, RZ ;  /* 0x00000010a0037819 */ /* 0x010fe400000006ff */
[----:B------:R-:W-:Y:S01]  /*2780*/  PRMT R153, R152, 0x7632, R153 ;  /* 0x0000763298997816 */ /* 0x000fe20000000099 */
[----:B------:R-:W-:Y:S01]  /*2790*/  FADD.FTZ R5, -R211, R2 ;  /* 0x00000002d3057221 */ /* 0x000fe20000010100 */
[----:B------:R-:W-:Y:S01]  /*27a0*/  SHF.L.U32 R2, R157, 0x10, RZ ;  /* 0x000000109d027819 */ /* 0x000fe200000006ff */
[----:B------:R-:W-:Y:S01]  /*27b0*/  FADD.FTZ R64, R64, R3 ;  /* 0x0000000340407221 */ /* 0x000fe20000010000 */
[-C--:B------:R-:W-:Y:S01]  /*27c0*/  FFMA.FTZ R232, R7, R3.reuse, R232 ;  /* 0x0000000307e87223 */ /* 0x080fe200000100e8 */
[----:B------:R-:W-:Y:S01]  /*27d0*/  FFMA.FTZ R6, R176, R3, R6 ;  /* 0x00000003b0067223 */ /* 0x000fe20000010006 */
[----:B------:R-:W-:Y:S01]  /*27e0*/  SHF.L.U32 R3, R161, 0x10, RZ ;  /* 0x00000010a1037819 */ /* 0x000fe200000006ff */
[----:B------:R-:W-:Y:S01]  /*27f0*/  FMUL.FTZ R5, R22, R5 ;  /* 0x0000000516057220 */ /* 0x000fe20000410000 */
[----:B------:R-:W-:Y:S01]  /*2800*/  PRMT R152, R156, 0x7632, R152 ;  /* 0x000076329c987816 */ /* 0x000fe20000000098 */
[----:B------:R-:W-:Y:S01]  /*2810*/  FMUL.FTZ R4, R166, R2 ;  /* 0x00000002a6047220 */ /* 0x000fe20000410000 */
[----:B------:R-:W-:Y:S01]  /*2820*/  IMAD.U32 R156, R153, 0x10000, RZ ;  /* 0x00010000999c7824 */ /* 0x000fe200078e00ff */
[----:B------:R-:W-:Y:S01]  /*2830*/  PRMT R153, R160, 0x7632, R153 ;  /* 0x00007632a0997816 */ /* 0x000fe20000000099 */
[----:B------:R-:W-:Y:S01]  /*2840*/  FADD.FTZ R66, R66, R3 ;  /* 0x0000000342427221 */ /* 0x000fe20000010000 */
[-C--:B------:R-:W-:Y:S01]  /*2850*/  FFMA.FTZ R234, R5, R3.reuse, R234 ;  /* 0x0000000305ea7223 */ /* 0x080fe200000100ea */
[----:B------:R-:W-:Y:S01]  /*2860*/  FFMA.FTZ R4, R167, R3, R4 ;  /* 0x00000003a7047223 */ /* 0x000fe20000010004 */
[----:B------:R-:W-:Y:S01]  /*2870*/  SHF.L.U32 R152, R152, 0x10, RZ ;  /* 0x0000001098987819 */ /* 0x000fe200000006ff */
[----:B------:R-:W-:Y:S01]  /*2880*/  FADD.FTZ R160, -R211, R156 ;  /* 0x0000009cd3a07221 */ /* 0x000fe20000010100 */
[----:B------:R-:W-:Y:S01]  /*2890*/  IMAD.U32 R3, R154, 0x10000, RZ ;  /* 0x000100009a037824 */ /* 0x000fe200078e00ff */
[----:B------:R-:W-:-:S02]  /*28a0*/  SHF.L.U32 R156, R153, 0x10, RZ ;  /* 0x00000010999c7819 */ /* 0x000fc400000006ff */
[----:B------:R-:W-:Y:S01]  /*28b0*/  FMUL.FTZ R173, R22, R160 ;  /* 0x000000a016ad7220 */ /* 0x000fe20000410000 */
[----:B------:R-:W-:Y:S01]  /*28c0*/  FADD.FTZ R3, -R211, R3 ;  /* 0x00000003d3037221 */ /* 0x000fe20000010100 */
[----:B------:R-:W-:Y:S01]  /*28d0*/  FMUL.FTZ R160, R196, R152 ;  /* 0x00000098c4a07220 */ /* 0x000fe20000410000 */
[----:B------:R-:W-:Y:S01]  /*28e0*/  SHF.L.U32 R166, R158, 0x10, RZ ;  /* 0x000000109ea67819 */ /* 0x000fe200000006ff */
[----:B------:R-:W-:Y:S01]  /*28f0*/  FADD.FTZ R65, R65, R156 ;  /* 0x0000009c41417221 */ /* 0x000fe20000010000 */
[----:B------:R-:W-:Y:S01]  /*2900*/  FMUL.FTZ R3, R22, R3 ;  /* 0x0000000316037220 */ /* 0x000fe20000410000 */
[-C--:B------:R-:W-:Y:S01]  /*2910*/  FFMA.FTZ R233, R173, R156.reuse, R233 ;  /* 0x0000009cade97223 */ /* 0x080fe200000100e9 */
[----:B------:R-:W-:Y:S01]  /*2920*/  FFMA.FTZ R174, R195, R156, R160 ;  /* 0x0000009cc3ae7223 */ /* 0x000fe200000100a0 */
        /* <DEDUP_REMOVED lines=16> */
[----:B------:R-:W-:Y:S01]  /*2a30*/  FFMA.FTZ R176, R208, R160, R166 ;  /* 0x000000a0d0b07223 */ /* 0x000fe200000100a6 */
[----:B------:R-:W3:Y:S01]  /*2a40*/  LDL R183, [R1+0x7c] ;  /* 0x00007c0001b77983 */ /* 0x000ee20000100800 */
[----:B------:R-:W0:Y:S03]  /*2a50*/  @P0 LDC.64 R166, c[0x0][0x438] ;  /* 0x00010e00ffa60b82 */ /* 0x000e260000000a00 */
[----:B------:R-:W4:Y:S04]  /*2a60*/  LDL R207, [R1+0x44] ;  /* 0x0000440001cf7983 */ /* 0x000f280000100800 */
[----:B------:R-:W4:Y:S01]  /*2a70*/  LDL R195, [R1+0x64] ;  /* 0x0000640001c37983 */ /* 0x000f220000100800 */
[----:B0-----:R-:W-:-:S05]  /*2a80*/  @P0 IMAD.WIDE.U32 R166, R226, 0x10, R166 ;  /* 0x00000010e2a60825 */ /* 0x001fca00078e00a6 */
[----:B------:R0:W5:Y:S02]  /*2a90*/  @P0 LDG.E.128 R144, desc[UR8][R166.64] ;  /* 0x00000008a6900981 */ /* 0x000164000c1e1d00 */
[----:B0-----:R-:W0:Y:S01]  /*2aa0*/  @P3 LDC.64 R166, c[0x0][0x3b8] ;  /* 0x0000ee00ffa63b82 */ /* 0x001e220000000a00 */
[----:B------:R-:W-:Y:S01]  /*2ab0*/  FADD.FTZ R70, R70, R160 ;  /* 0x000000a046467221 */ /* 0x000fe20000010000 */
[----:B------:R-:W-:Y:S02]  /*2ac0*/  FFMA.FTZ R230, R175, R160, R230 ;  /* 0x000000a0afe67223 */ /* 0x000fe400000100e6 */
[----:B------:R-:W4:Y:S01]  /*2ad0*/  LDL R160, [R1+0x4c] ;  /* 0x00004c0001a07983 */ /* 0x000f220000100800 */
[--C-:B------:R-:W-:Y:S01]  /*2ae0*/  FADD.FTZ R113, R113, R152.reuse ;  /* 0x0000009871717221 */ /* 0x100fe20000010000 */
[----:B------:R-:W-:Y:S01]  /*2af0*/  FFMA.FTZ R89, R173, R152, R89 ;  /* 0x00000098ad597223 */ /* 0x000fe20000010059 */
[----:B------:R-:W-:Y:S02]  /*2b00*/  PRMT R152, R157, 0x7632, R152 ;  /* 0x000076329d987816 */ /* 0x000fe40000000098 */
[----:B------:R-:W4:Y:S01]  /*2b10*/  LDL R157, [R1+0x6c] ;  /* 0x00006c00019d7983 */ /* 0x000f220000100800 */
[----:B0-----:R-:W-:-:S05]  /*2b20*/  @P3 IMAD.WIDE.U32 R166, R226, 0x8, R166 ;  /* 0x00000008e2a63825 */ /* 0x001fca00078e00a6 */
[----:B------:R0:W5:Y:S02]  /*2b30*/  @P3 LDG.E.64 R164, desc[UR8][R166.64] ;  /* 0x00000008a6a43981 */ /* 0x000164000c1e1b00 */
[----:B0-----:R-:W0:Y:S02]  /*2b40*/  LDC.64 R166, c[0x0][0x3b0] ;  /* 0x0000ec00ffa67b82 */ /* 0x001e240000000a00 */
[----:B0-----:R-:W-:-:S06]  /*2b50*/  IMAD.WIDE.U32 R166, R226, 0x8, R166 ;  /* 0x00000008e2a67825 */ /* 0x001fcc00078e00a6 */
[----:B------:R-:W5:Y:S01]  /*2b60*/  LDG.E.64 R166, desc[UR8][R166.64] ;  /* 0x00000008a6a67981 */ /* 0x000f62000c1e1b00 */
[----:B------:R-:W-:Y:S01]  /*2b70*/  PRMT R153, R153, 0x7632, R153 ;  /* 0x0000763299997816 */ /* 0x000fe20000000099 */
[----:B------:R-:W-:Y:S01]  /*2b80*/  FADD.FTZ R118, R118, R156 ;  /* 0x0000009c76767221 */ /* 0x000fe20000010000 */
[----:B------:R-:W-:-:S03]  /*2b90*/  FFMA.FTZ R94, R175, R156, R94 ;  /* 0x0000009caf5e7223 */ /* 0x000fc6000001005e */
[----:B------:R-:W-:Y:S01]  /*2ba0*/  IMAD.U32 R153, R153, 0x10000, RZ ;  /* 0x0001000099997824 */ /* 0x000fe200078e00ff */
[----:B------:R-:W-:Y:S02]  /*2bb0*/  PRMT R154, R161, 0x7632, R154 ;  /* 0x00007632a19a7816 */ /* 0x000fe4000000009a */
[----:B------:R-:W-:Y:S01]  /*2bc0*/  SHF.L.U32 R152, R152, 0x10, RZ ;  /* 0x0000001098987819 */ /* 0x000fe200000006ff */
[----:B------:R-:W-:Y:S01]  /*2bd0*/  FADD.FTZ R156, -R211, R153 ;  /* 0x00000099d39c7221 */ /* 0x000fe20000010100 */
[----:B------:R-:W-:-:S03]  /*2be0*/  SHF.L.U32 R153, R154, 0x10, RZ ;  /* 0x000000109a997819 */ /* 0x000fc600000006ff */
[----:B------:R-:W-:Y:S02]  /*2bf0*/  FMUL.FTZ R184, R22, R156 ;  /* 0x0000009c16b87220 */ /* 0x000fe40000410000 */
[----:B------:R-:W-:Y:S02]  /*2c00*/  FADD.FTZ R67, R67, R153 ;  /* 0x0000009943437221 */ /* 0x000fe40000010000 */
[C---:B------:R-:W-:Y:S01]  /*2c10*/  FFMA.FTZ R235, R184.reuse, R153, R235 ;  /* 0x00000099b8eb7223 */ /* 0x040fe200000100eb */
[----:B------:R-:W-:Y:S01]  /*2c20*/  FADD.FTZ R115, R115, R152 ;  /* 0x0000009873737221 */ /* 0x000fe20000010000 */
[-C--:B------:R-:W-:Y:S01]  /*2c30*/  FFMA.FTZ R91, R184, R152.reuse, R91 ;  /* 0x00000098b85b7223 */ /* 0x080fe2000001005b */
[----:B------:R-:W-:Y:S01]  /*2c40*/  PRMT R155, R162, 0x7632, R155 ;  /* 0x00007632a29b7816 */ /* 0x000fe2000000009b */
[----:B------:R-:W-:Y:S02]  /*2c50*/  VIADD R226, R226, 0x20 ;  /* 0x00000020e2e27836 */ /* 0x000fe40000000000 */
[----:B--2---:R-:W-:-:S04]  /*2c60*/  FMUL.FTZ R156, R196, R152 ;  /* 0x00000098c49c7220 */ /* 0x004fc80000410000 */
[----:B---3--:R-:W-:Y:S01]  /*2c70*/  FFMA.FTZ R183, R183, R153, R156 ;  /* 0x00000099b7b77223 */ /* 0x008fe2000001009c */
[----:B------:R-:W-:Y:S02]  /*2c80*/  PRMT R153, R154, 0x7632, R153 ;  /* 0x000076329a997816 */ /* 0x000fe40000000099 */
[----:B------:R-:W-:-:S03]  /*2c90*/  PRMT R152, R158, 0x7632, R152 ;  /* 0x000076329e987816 */ /* 0x000fc60000000098 */
[----:B------:R-:W-:Y:S01]  /*2ca0*/  IMAD.U32 R153, R153, 0x10000, RZ ;  /* 0x0001000099997824 */ /* 0x000fe200078e00ff */
[----:B------:R-:W-:-:S03]  /*2cb0*/  SHF.L.U32 R152, R152, 0x10, RZ ;  /* 0x0000001098987819 */ /* 0x000fc600000006ff */
[----:B------:R-:W-:Y:S01]  /*2cc0*/  FADD.FTZ R154, -R211, R153 ;  /* 0x00000099d39a7221 */ /* 0x000fe20000010100 */
[----:B------:R-:W-:-:S03]  /*2cd0*/  SHF.L.U32 R153, R155, 0x10, RZ ;  /* 0x000000109b997819 */ /* 0x000fc600000006ff */
[----:B------:R-:W-:Y:S01]  /*2ce0*/  FMUL.FTZ R196, R22, R154 ;  /* 0x0000009a16c47220 */ /* 0x000fe20000410000 */
[-C--:B----4-:R-:W-:Y:S01]  /*2cf0*/  FMUL.FTZ R154, R207, R152.reuse ;  /* 0x00000098cf9a7220 */ /* 0x090fe20000410000 */
[----:B------:R-:W-:Y:S02]  /*2d00*/  FADD.FTZ R69, R69, R153 ;  /* 0x0000009945457221 */ /* 0x000fe40000010000 */
[CC--:B------:R-:W-:Y:S01]  /*2d10*/  FFMA.FTZ R229, R196.reuse, R153.reuse, R229 ;  /* 0x00000099c4e57223 */ /* 0x0c0fe200000100e5 */
[----:B------:R-:W-:Y:S01]  /*2d20*/  FFMA.FTZ R195, R195, R153, R154 ;  /* 0x00000099c3c37223 */ /* 0x000fe2000001009a */
[----:B------:R-:W-:Y:S01]  /*2d30*/  PRMT R153, R155, 0x7632, R153 ;  /* 0x000076329b997816 */ /* 0x000fe20000000099 */
[--C-:B------:R-:W-:Y:S01]  /*2d40*/  FADD.FTZ R117, R117, R152.reuse ;  /* 0x0000009875757221 */ /* 0x100fe20000010000 */
[----:B------:R-:W-:Y:S01]  /*2d50*/  FFMA.FTZ R93, R196, R152, R93 ;  /* 0x00000098c45d7223 */ /* 0x000fe2000001005d */
[----:B------:R-:W-:Y:S02]  /*2d60*/  PRMT R152, R159, 0x7632, R152 ;  /* 0x000076329f987816 */ /* 0x000fe40000000098 */
[----:B------:R-:W-:Y:S01]  /*2d70*/  IMAD.U32 R153, R153, 0x10000, RZ ;  /* 0x0001000099997824 */ /* 0x000fe200078e00ff */
[----:B------:R-:W-:-:S02]  /*2d80*/  PRMT R154, R163, 0x7632, R154 ;  /* 0x00007632a39a7816 */ /* 0x000fc4000000009a */
[----:B------:R-:W-:Y:S01]  /*2d90*/  SHF.L.U32 R152, R152, 0x10, RZ ;  /* 0x0000001098987819 */ /* 0x000fe200000006ff */
[----:B------:R-:W-:Y:S01]  /*2da0*/  FADD.FTZ R153, -R211, R153 ;  /* 0x00000099d3997221 */ /* 0x000fe20000010100 */
[----:B------:R-:W-:-:S03]  /*2db0*/  SHF.L.U32 R154, R154, 0x10, RZ ;  /* 0x000000109a9a7819 */ /* 0x000fc600000006ff */
[----:B------:R-:W-:Y:S01]  /*2dc0*/  FMUL.FTZ R207, R22, R153 ;  /* 0x0000009916cf7220 */ /* 0x000fe20000410000 */
[----:B------:R-:W-:-:S03]  /*2dd0*/  FADD.FTZ R119, R119, R152 ;  /* 0x0000009877777221 */ /* 0x000fc60000010000 */
[-C--:B------:R-:W-:Y:S01]  /*2de0*/  FFMA.FTZ R95, R207, R152.reuse, R95 ;  /* 0x00000098cf5f7223 */ /* 0x080fe2000001005f */
        /* <DEDUP_REMOVED lines=17> */
[C---:B------:R-:W-:Y:S01]  /*2f00*/  FFMA.FTZ R231, R207.reuse, R154, R231 ;  /* 0x0000009acfe77223 */ /* 0x040fe200000100e7 */
[----:B------:R-:W-:Y:S01]  /*2f10*/  FADD.FTZ R224, R152, R208 ;  /* 0x000000d098e07221 */ /* 0x000fe20000010000 */
[----:B------:R-:W-:-:S07]  /*2f20*/  FFMA.FTZ R225, R207, R208, R153 ;  /* 0x000000d0cfe17223 */ /* 0x000fce0000010099 */
.L_x_1338:
[----:B------:R-:W-:Y:S05]  /*2f30*/  BSYNC.RECONVERGENT B1 ;  /* 0x0000000000017941 */ /* 0x000fea0003800200 */
.L_x_1337:
        /* <DEDUP_REMOVED lines=9> */
[----:B------:R-:W4:Y:S04]  /*2fd0*/  LDL R201, [R1] ;  /* 0x0000000001c97983 */ /* 0x000f280000100800 */
[----:B------:R-:W4:Y:S01]  /*2fe0*/  LDL R209, [R1+0x34] ;  /* 0x0000340001d17983 */ /* 0x000f220000100800 */
[C---:B0-----:R-:W-:Y:S01]  /*2ff0*/  IMAD.WIDE.U32 R152, R226.reuse, 0x10, R152 ;  /* 0x00000010e2987825 */ /* 0x041fe200078e0098 */
[----:B------:R-:W-:Y:S01]  /*3000*/  ISETP.NE.U32.AND P3, PT, RZ, UR10, PT ;  /* 0x0000000aff007c0c */ /* 0x000fe2000bf65070 */
[----:B------:R-:W0:Y:S01]  /*3010*/  LDC.64 R190, c[0x0][0x3b0] ;  /* 0x0000ec00ffbe7b82 */ /* 0x000e220000000a00 */
[----:B------:R-:W4:Y:S04]  /*3020*/  LDL R202, [R1+0x20] ;  /* 0x0000200001ca7983 */ /* 0x000f280000100800 */
[----:B------:R-:W2:Y:S01]  /*3030*/  LDG.E.128 R152, desc[UR8][R152.64] ;  /* 0x0000000898987981 */ /* 0x000ea2000c1e1d00 */
[----:B-1----:R-:W-:-:S03]  /*3040*/  IMAD.WIDE.U32 R156, R226, 0x10, R156 ;  /* 0x00000010e29c7825 */ /* 0x002fc600078e009c */
[----:B------:R-:W4:Y:S04]  /*3050*/  LDL R210, [R1+0x2c] ;  /* 0x00002c0001d27983 */ /* 0x000f280000100800 */
[----:B------:R-:W3:Y:S01]  /*3060*/  LDG.E.128 R156, desc[UR8][R156.64] ;  /* 0x000000089c9c7981 */ /* 0x000ee2000c1e1d00 */
[----:B------:R-:W-:-:S06]  /*3070*/  IMAD.WIDE.U32 R160, R226, 0x10, R160 ;  /* 0x00000010e2a07825 */ /* 0x000fcc00078e00a0 */
[----:B------:R-:W4:Y:S01]  /*3080*/  LDG.E.128 R160, desc[UR8][R160.64] ;  /* 0x00000008a0a07981 */ /* 0x000f22000c1e1d00 */
[----:B------:R-:W-:Y:S02]  /*3090*/  ISETP.NE.U32.AND P0, PT, RZ, UR24, PT ;  /* 0x00000018ff007c0c */ /* 0x000fe4000bf05070 */
[----:B------:R-:W-:Y:S02]  /*30a0*/  ISETP.NE.AND.EX P3, PT, RZ, UR11, PT, P3 ;  /* 0x0000000bff007c0c */ /* 0x000fe4000bf65330 */
[----:B------:R-:W-:-:S11]  /*30b0*/  ISETP.NE.AND.EX P0, PT, RZ, UR25, PT, P0 ;  /* 0x00000019ff007c0c */ /* 0x000fd6000bf05300 */
[----:B------:R-:W1:Y:S08]  /*30c0*/  @P3 LDC.64 R170, c[0x0][0x3b8] ;  /* 0x0000ee00ffaa3b82 */ /* 0x000e700000000a00 */
[----:B------:R-:W0:Y:S01]  /*30d0*/  @P0 LDC.64 R180, c[0x0][0x438] ;  /* 0x00010e00ffb40b82 */ /* 0x000e220000000a00 */
[----:B-1----:R-:W-:-:S05]  /*30e0*/  @P3 IMAD.WIDE.U32 R178, R226, 0x8, R170 ;  /* 0x00000008e2b23825 */ /* 0x002fca00078e00aa */
[----:B------:R2:W5:Y:S01]  /*30f0*/  @P3 LDG.E.64 R168, desc[UR8][R178.64] ;  /* 0x00000008b2a83981 */ /* 0x000562000c1e1b00 */
[----:B0-----:R-:W-:-:S05]  /*3100*/  @P0 IMAD.WIDE.U32 R180, R226, 0x10, R180 ;  /* 0x00000010e2b40825 */ /* 0x001fca00078e00b4 */
[----:B------:R0:W5:Y:S01]  /*3110*/  @P0 LDG.E.128 R148, desc[UR8][R180.64] ;  /* 0x00000008b4940981 */ /* 0x000162000c1e1d00 */
[----:B------:R-:W-:-:S03]  /*3120*/  IMAD.WIDE.U32 R170, R226, 0x8, R190 ;  /* 0x00000008e2aa7825 */ /* 0x000fc600078e00be */
[----:B------:R-:W4:Y:S04]  /*3130*/  LDL R226, [R1+0xc] ;  /* 0x00000c0001e27983 */ /* 0x000f280000100800 */
[----:B------:R-:W5:Y:S01]  /*3140*/  LDG.E.64 R170, desc[UR8][R170.64] ;  /* 0x00000008aaaa7981 */ /* 0x000f62000c1e1b00 */
[C---:B--2---:R-:W-:Y:S02]  /*3150*/  PRMT R178, R152.reuse, 0x7632, R178 ;  /* 0x0000763298b27816 */ /* 0x044fe400000000b2 */
[----:B------:R-:W-:Y:S02]  /*3160*/  SHF.L.U32 R177, R152, 0x10, RZ ;  /* 0x0000001098b17819 */ /* 0x000fe400000006ff */
[----:B0-----:R-:W-:Y:S02]  /*3170*/  PRMT R180, R153, 0x7632, R180 ;  /* 0x0000763299b47816 */ /* 0x001fe400000000b4 */
[----:B------:R-:W-:Y:S01]  /*3180*/  SHF.L.U32 R178, R178, 0x10, RZ ;  /* 0x00000010b2b27819 */ /* 0x000fe200000006ff */
[C---:B------:R-:W-:Y:S01]  /*3190*/  IMAD.U32 R181, R154.reuse, 0x10000, RZ ;  /* 0x000100009ab57824 */ /* 0x040fe200078e00ff */
[----:B------:R-:W-:Y:S01]  /*31a0*/  PRMT R152, R154, 0x7632, R152 ;  /* 0x000076329a987816 */ /* 0x000fe20000000098 */
[----:B------:R-:W-:Y:S01]  /*31b0*/  FADD.FTZ R177, -R211, R177 ;  /* 0x000000b1d3b17221 */ /* 0x000fe20000010100 */
[----:B------:R-:W-:-:S02]  /*31c0*/  IMAD.U32 R154, R180, 0x10000, RZ ;  /* 0x00010000b49a7824 */ /* 0x000fc400078e00ff */
[----:B------:R-:W-:Y:S01]  /*31d0*/  FADD.FTZ R189, -R211, R178 ;  /* 0x000000b2d3bd7221 */ /* 0x000fe20000010100 */
[----:B---3--:R-:W-:Y:S02]  /*31e0*/  IMAD.U32 R180, R156, 0x10000, RZ ;  /* 0x000100009cb47824 */ /* 0x008fe400078e00ff */
[----:B-----5:R-:W-:Y:S01]  /*31f0*/  FMUL.FTZ R177, R22, R177 ;  /* 0x000000b116b17220 */ /* 0x020fe20000410000 */
[----:B----4-:R-:W-:Y:S01]  /*3200*/  SHF.L.U32 R178, R160, 0x10, RZ ;  /* 0x00000010a0b27819 */ /* 0x010fe200000006ff */
[----:B------:R-:W-:Y:S01]  /*3210*/  FMUL.FTZ R182, R182, R180 ;  /* 0x000000b4b6b67220 */ /* 0x000fe20000410000 */
[----:B------:R-:W-:-:S03]  /*3220*/  SHF.L.U32 R179, R153, 0x10, RZ ;  /* 0x0000001099b37819 */ /* 0x000fc600000006ff */
[----:B------:R-:W-:Y:S01]  /*3230*/  FADD.FTZ R72, R72, R178 ;  /* 0x000000b248487221 */ /* 0x000fe20000010000 */
[-C--:B------:R-:W-:Y:S01]  /*3240*/  FFMA.FTZ R220, R177, R178.reuse, R220 ;  /* 0x000000b2b1dc7223 */ /* 0x080fe200000100dc */
[----:B------:R-:W-:Y:S01]  /*3250*/  FFMA.FTZ R178, R192, R178, R182 ;  /* 0x000000b2c0b27223 */ /* 0x000fe200000100b6 */
[----:B------:R-:W-:Y:S01]  /*3260*/  FADD.FTZ R179, -R211, R179 ;  /* 0x000000b3d3b37221 */ /* 0x000fe20000010100 */
[----:B------:R-:W-:Y:S01]  /*3270*/  SHF.L.U32 R182, R157, 0x10, RZ ;  /* 0x000000109db67819 */ /* 0x000fe200000006ff */
[----:B------:R-:W2:Y:S01]  /*3280*/  LDL R192, [R1+0x14] ;  /* 0x0000140001c07983 */ /* 0x000ea20000100800 */
[----:B------:R-:W-:Y:S01]  /*3290*/  FADD.FTZ R120, R120, R180 ;  /* 0x000000b478787221 */ /* 0x000fe20000010000 */
[----:B------:R-:W-:Y:S01]  /*32a0*/  FFMA.FTZ R96, R177, R180, R96 ;  /* 0x000000b4b1607223 */ /* 0x000fe20000010060 */
[----:B------:R-:W-:Y:S02]  /*32b0*/  IMAD.U32 R180, R161, 0x10000, RZ ;  /* 0x00010000a1b47824 */ /* 0x000fe400078e00ff */
[----:B------:R-:W-:Y:S01]  /*32c0*/  FMUL.FTZ R179, R22, R179 ;  /* 0x000000b316b37220 */ /* 0x000fe20000410000 */
[----:B------:R-:W-:Y:S01]  /*32d0*/  FMUL.FTZ R190, R194, R182 ;  /* 0x000000b6c2be7220 */ /* 0x000fe20000410000 */
[----:B------:R-:W-:-:S02]  /*32e0*/  FADD.FTZ R74, R74, R180 ;  /* 0x000000b44a4a7221 */ /* 0x000fc40000010000 */
[-C--:B------:R-:W-:Y:S01]  /*32f0*/  FFMA.FTZ R222, R179, R180.reuse, R222 ;  /* 0x000000b4b3de7223 */ /* 0x080fe200000100de */
[----:B------:R-:W-:Y:S01]  /*3300*/  FFMA.FTZ R180, R193, R180, R190 ;  /* 0x000000b4c1b47223 */ /* 0x000fe200000100be */
[----:B------:R-:W-:Y:S01]  /*3310*/  FADD.FTZ R181, -R211, R181 ;  /* 0x000000b5d3b57221 */ /* 0x000fe20000010100 */
[----:B------:R-:W3:Y:S01]  /*3320*/  LDL R193, [R1+0x8] ;  /* 0x0000080001c17983 */ /* 0x000ee20000100800 */
[----:B------:R-:W-:Y:S02]  /*3330*/  PRMT R156, R156, 0x7632, R156 ;  /* 0x000076329c9c7816 */ /* 0x000fe4000000009c */
[----:B------:R-:W-:Y:S01]  /*3340*/  SHF.L.U32 R190, R158, 0x10, RZ ;  /* 0x000000109ebe7819 */ /* 0x000fe200000006ff */
[----:B------:R-:W-:Y:S01]  /*3350*/  FMUL.FTZ R181, R22, R181 ;  /* 0x000000b516b57220 */ /* 0x000fe20000410000 */
[----:B------:R-:W-:Y:S01]  /*3360*/  PRMT R157, R160, 0x7632, R157 ;  /* 0x00007632a09d7816 */ /* 0x000fe2000000009d */
[----:B------:R-:W-:Y:S01]  /*3370*/  IMAD.U32 R156, R156, 0x10000, RZ ;  /* 0x000100009c9c7824 */ /* 0x000fe200078e00ff */
[----:B------:R-:W4:Y:S01]  /*3380*/  LDL R194, [R1+0x28] ;  /* 0x0000280001c27983 */ /* 0x000f220000100800 */
[----:B------:R-:W-:Y:S01]  /*3390*/  PRMT R153, R155, 0x7632, R153 ;  /* 0x000076329b997816 */ /* 0x000fe20000000099 */
[-C--:B------:R-:W-:Y:S01]  /*33a0*/  FMUL.FTZ R191, R201, R190.reuse ;  /* 0x000000bec9bf7220 */ /* 0x080fe20000410000 */
[----:B------:R-:W-:Y:S01]  /*33b0*/  FADD.FTZ R124, R124, R190 ;  /* 0x000000be7c7c7221 */ /* 0x000fe20000010000 */
[----:B------:R-:W-:Y:S01]  /*33c0*/  FFMA.FTZ R100, R181, R190, R100 ;  /* 0x000000beb5647223 */ /* 0x000fe20000010064 */
[----:B------:R-:W-:Y:S01]  /*33d0*/  SHF.L.U32 R160, R157, 0x10, RZ ;  /* 0x000000109da07819 */ /* 0x000fe200000006ff */
[----:B------:R-:W-:Y:S01]  /*33e0*/  FMUL.FTZ R189, R22, R189 ;  /* 0x000000bd16bd7220 */ /* 0x000fe20000410000 */
[----:B------:R-:W-:Y:S01]  /*33f0*/  SHF.L.U32 R155, R155, 0x10, RZ ;  /* 0x000000109b9b7819 */ /* 0x000fe200000006ff */
[----:B------:R-:W-:Y:S01]  /*3400*/  FADD.FTZ R122, R122, R182 ;  /* 0x000000b67a7a7221 */ /* 0x000fe20000010000 */
[----:B------:R-:W-:Y:S01]  /*3410*/  FFMA.FTZ R98, R179, R182, R98 ;  /* 0x000000b6b3627223 */ /* 0x000fe20000010062 */
[----:B------:R-:W-:Y:S01]  /*3420*/  SHF.L.U32 R182, R162, 0x10, RZ ;  /* 0x00000010a2b67819 */ /* 0x000fe200000006ff */
[----:B------:R-:W-:Y:S01]  /*3430*/  FADD.FTZ R73, R73, R160 ;  /* 0x000000a049497221 */ /* 0x000fe20000010000 */
[----:B------:R-:W-:Y:S01]  /*3440*/  FFMA.FTZ R221, R189, R160, R221 ;  /* 0x000000a0bddd7223 */ /* 0x000fe200000100dd */
[----:B------:R-:W-:Y:S01]  /*3450*/  FADD.FTZ R155, -R211, R155 ;  /* 0x0000009bd39b7221 */ /* 0x000fe20000010100 */
[----:B------:R-:W4:Y:S01]  /*3460*/  LDL R201, [R1+0x1c] ;  /* 0x00001c0001c97983 */ /* 0x000f220000100800 */
[----:B------:R-:W-:Y:S01]  /*3470*/  FADD.FTZ R76, R76, R182 ;  /* 0x000000b64c4c7221 */ /* 0x000fe20000010000 */
[-C--:B------:R-:W-:Y:S01]  /*3480*/  FFMA.FTZ R216, R181, R182.reuse, R216 ;  /* 0x000000b6b5d87223 */ /* 0x080fe200000100d8 */
[----:B------:R-:W-:Y:S01]  /*3490*/  FFMA.FTZ R182, R202, R182, R191 ;  /* 0x000000b6cab67223 */ /* 0x000fe200000100bf */
[----:B------:R-:W-:Y:S01]  /*34a0*/  FMUL.FTZ R191, R22, R155 ;  /* 0x0000009b16bf7220 */ /* 0x000fe20000410000 */
[----:B------:R-:W4:Y:S01]  /*34b0*/  LDL R202, [R1+0x24] ;  /* 0x0000240001ca7983 */ /* 0x000f220000100800 */
[----:B--2---:R-:W-:-:S04]  /*34c0*/  FMUL.FTZ R190, R192, R156 ;  /* 0x0000009cc0be7220 */ /* 0x004fc80000410000 */
[----:B------:R-:W-:Y:S01]  /*34d0*/  FFMA.FTZ R190, R209, R160, R190 ;  /* 0x000000a0d1be7223 */ /* 0x000fe200000100be */
[----:B------:R-:W-:Y:S01]  /*34e0*/  SHF.L.U32 R160, R159, 0x10, RZ ;  /* 0x000000109fa07819 */ /* 0x000fe200000006ff */
[----:B------:R-:W2:Y:S04]  /*34f0*/  LDL R209, [R1+0x4] ;  /* 0x0000040001d17983 */ /* 0x000ea80000100800 */
[----:B---3--:R-:W-:Y:S02]  /*3500*/  FMUL.FTZ R155, R193, R160 ;  /* 0x000000a0c19b7220 */ /* 0x008fe40000410000 */
[----:B------:R-:W3:Y:S01]  /*3510*/  LDL R193, [R1+0x3c] ;  /* 0x00003c0001c17983 */ /* 0x000ee20000100800 */
[----:B------:R-:W-:-:S04]  /*3520*/  IMAD.U32 R192, R163, 0x10000, RZ ;  /* 0x00010000a3c07824 */ /* 0x000fc800078e00ff */
[----:B------:R-:W-:Y:S01]  /*3530*/  FADD.FTZ R78, R78, R192 ;  /* 0x000000c04e4e7221 */ /* 0x000fe20000010000 */
[-C--:B------:R-:W-:Y:S01]  /*3540*/  FFMA.FTZ R218, R191, R192.reuse, R218 ;  /* 0x000000c0bfda7223 */ /* 0x080fe200000100da */
[--C-:B----4-:R-:W-:Y:S01]  /*3550*/  FFMA.FTZ R192, R194, R192, R155.reuse ;  /* 0x000000c0c2c07223 */ /* 0x110fe2000001009b */
        /* <DEDUP_REMOVED lines=9> */
[----:B------:R-:W-:Y:S01]  /*35f0*/  SHF.L.U32 R152, R152, 0x10, RZ ;  /* 0x0000001098987819 */ /* 0x000fe200000006ff */
[----:B------:R-:W-:Y:S01]  /*3600*/  FADD.FTZ R123, R123, R155 ;  /* 0x0000009b7b7b7221 */ /* 0x000fe20000010000 */
[----:B------:R-:W-:Y:S01]  /*3610*/  FFMA.FTZ R99, R194, R155, R99 ;  /* 0x0000009bc2637223 */ /* 0x000fe20000010063 */
[----:B------:R-:W-:Y:S02]  /*3620*/  PRMT R155, R162, 0x7632, R155 ;  /* 0x00007632a29b7816 */ /* 0x000fe4000000009b */
[----:B------:R-:W-:Y:S02]  /*3630*/  FADD.FTZ R152, -R211, R152 ;  /* 0x00000098d3987221 */ /* 0x000fe40000010100 */
[----:B------:R-:W-:Y:S02]  /*3640*/  SHF.L.U32 R155, R155, 0x10, RZ ;  /* 0x000000109b9b7819 */ /* 0x000fe400000006ff */
[----:B------:R-:W-:Y:S01]  /*3650*/  FMUL.FTZ R201, R22, R152 ;  /* 0x0000009816c97220 */ /* 0x000fe20000410000 */
[----:B------:R-:W-:-:S05]  /*3660*/  SHF.L.U32 R153, R153, 0x10, RZ ;  /* 0x0000001099997819 */ /* 0x000fca00000006ff */
[----:B------:R-:W-:Y:S01]  /*3670*/  FADD.FTZ R153, -R211, R153 ;  /* 0x00000099d3997221 */ /* 0x000fe20000010100 */
[----:B------:R-:W-:Y:S01]  /*3680*/  FADD.FTZ R126, R126, R160 ;  /* 0x000000a07e7e7221 */ /* 0x000fe20000010000 */
[----:B------:R-:W-:Y:S01]  /*3690*/  FFMA.FTZ R102, R191, R160, R102 ;  /* 0x000000a0bf667223 */ /* 0x000fe20000010066 */
[----:B------:R-:W-:Y:S01]  /*36a0*/  FADD.FTZ R75, R75, R156 ;  /* 0x0000009c4b4b7221 */ /* 0x000fe20000010000 */
[-C--:B------:R-:W-:Y:S01]  /*36b0*/  FFMA.FTZ R223, R194, R156.reuse, R223 ;  /* 0x0000009cc2df7223 */ /* 0x080fe200000100df */
[----:B------:R-:W-:Y:S01]  /*36c0*/  FADD.FTZ R77, R77, R155 ;  /* 0x0000009b4d4d7221 */ /* 0x000fe20000010000 */
[----:B------:R-:W-:Y:S01]  /*36d0*/  FFMA.FTZ R217, R201, R155, R217 ;  /* 0x0000009bc9d97223 */ /* 0x000fe200000100d9 */
[--C-:B---3--:R-:W-:Y:S01]  /*36e0*/  FFMA.FTZ R193, R193, R156, R154.reuse ;  /* 0x0000009cc1c17223 */ /* 0x108fe2000001009a */
[----:B------:R-:W-:-:S05]  /*36f0*/  PRMT R154, R158, 0x7632, R154 ;  /* 0x000076329e9a7816 */ /* 0x000fca000000009a */
[----:B------:R-:W-:-:S04]  /*3700*/  IMAD.U32 R154, R154, 0x10000, RZ ;  /* 0x000100009a9a7824 */ /* 0x000fc800078e00ff */
[----:B--2---:R-:W-:-:S04]  /*3710*/  FMUL.FTZ R152, R209, R154 ;  /* 0x0000009ad1987220 */ /* 0x004fc80000410000 */
[--C-:B------:R-:W-:Y:S01]  /*3720*/  FFMA.FTZ R202, R202, R155, R152.reuse ;  /* 0x0000009bcaca7223 */ /* 0x100fe20000010098 */
[----:B------:R-:W-:Y:S01]  /*3730*/  PRMT R152, R159, 0x7632, R152 ;  /* 0x000076329f987816 */ /* 0x000fe20000000098 */
[--C-:B------:R-:W-:Y:S01]  /*3740*/  FADD.FTZ R125, R125, R154.reuse ;  /* 0x0000009a7d7d7221 */ /* 0x100fe20000010000 */
[----:B------:R-:W-:Y:S01]  /*3750*/  FFMA.FTZ R101, R201, R154, R101 ;  /* 0x0000009ac9657223 */ /* 0x000fe20000010065 */
[----:B------:R-:W-:Y:S02]  /*3760*/  PRMT R154, R163, 0x7632, R154 ;  /* 0x00007632a39a7816 */ /* 0x000fe4000000009a */
[----:B------:R-:W-:Y:S01]  /*3770*/  SHF.L.U32 R152, R152, 0x10, RZ ;  /* 0x0000001098987819 */ /* 0x000fe200000006ff */
[----:B------:R-:W-:Y:S02]  /*3780*/  FMUL.FTZ R209, R22, R153 ;  /* 0x0000009916d17220 */ /* 0x000fe40000410000 */
[----:B------:R-:W-:Y:S02]  /*3790*/  IMAD.U32 R154, R154, 0x10000, RZ ;  /* 0x000100009a9a7824 */ /* 0x000fe400078e00ff */
[-C--:B------:R-:W-:Y:S01]  /*37a0*/  FMUL.FTZ R153, R226, R152.reuse ;  /* 0x00000098e2997220 */ /* 0x080fe20000410000 */
[----:B------:R-:W-:Y:S01]  /*37b0*/  FADD.FTZ R127, R127, R152 ;  /* 0x000000987f7f7221 */ /* 0x000fe20000010000 */
[----:B------:R-:W-:Y:S01]  /*37c0*/  FFMA.FTZ R103, R209, R152, R103 ;  /* 0x00000098d1677223 */ /* 0x000fe20000010067 */
[----:B------:R-:W-:Y:S01]  /*37d0*/  FADD.FTZ R152, R224, R178 ;  /* 0x000000b2e0987221 */ /* 0x000fe20000010000 */
[----:B------:R-:W-:Y:S01]  /*37e0*/  FFMA.FTZ R210, R210, R154, R153 ;  /* 0x0000009ad2d27223 */ /* 0x000fe20000010099 */
        /* <DEDUP_REMOVED lines=12> */
[----:B------:R-:W-:Y:S01]  /*38b0*/  FFMA.FTZ R153, R191, R192, R153 ;  /* 0x000000c0bf997223 */ /* 0x000fe20000010099 */
[----:B------:R-:W-:Y:S01]  /*38c0*/  FADD.FTZ R79, R79, R154 ;  /* 0x0000009a4f4f7221 */ /* 0x000fe20000010000 */
[C---:B------:R-:W-:Y:S01]  /*38d0*/  FFMA.FTZ R219, R209.reuse, R154, R219 ;  /* 0x0000009ad1db7223 */ /* 0x040fe200000100db */
[----:B------:R-:W-:Y:S01]  /*38e0*/  FADD.FTZ R224, R152, R210 ;  /* 0x000000d298e07221 */ /* 0x000fe20000010000 */
[----:B------:R-:W-:-:S07]  /*38f0*/  FFMA.FTZ R225, R209, R210, R153 ;  /* 0x000000d2d1e17223 */ /* 0x000fce0000010099 */
.L_x_1340:
[----:B------:R-:W-:Y:S05]  /*3900*/  BSYNC.RECONVERGENT B1 ;  /* 0x0000000000017941 */ /* 0x000fea0003800200 */
.L_x_1339:
        /* <DEDUP_REMOVED lines=23> */
.L_x_1408:
        /* <DEDUP_REMOVED lines=72> */
.L_x_1346:
        /* <DEDUP_REMOVED lines=58> */
.L_x_1345:
        /* <DEDUP_REMOVED lines=10> */
[----:B------:R-:W-:Y:S01]  /*4340*/  SHF.L.U32 R154, R154, 0x10, RZ ;  /* 0x000000109a9a7819 */ /* 0x000fe200000006ff */
[----:B-----5:R-:W-:Y:S01]  /*4350*/  FFMA.FTZ R152, R22, R152, R153 ;  /* 0x0000009816987223 */ /* 0x020fe20000010099 */
        /* <DEDUP_REMOVED lines=59> */
.L_x_1348:
[----:B------:R-:W-:Y:S01]  /*4710*/  PRMT R138, R135, 0x7632, R138 ;  /* 0x00007632878a7816 */ /* 0x000fe2000000008a */
[-C--:B------:R-:W-:Y:S01]  /*4720*/  FFMA.FTZ R139, R203, R156.reuse, R158 ;  /* 0x0000009ccb8b7223 */ /* 0x080fe2000001009e */
[----:B------:R-:W-:Y:S01]  /*4730*/  PRMT R136, R134, 0x7632, R136 ;  /* 0x0000763286887816 */ /* 0x000fe20000000088 */
[-C--:B------:R-:W-:Y:S01]  /*4740*/  FFMA.FTZ R137, R200, R156.reuse, R158 ;  /* 0x0000009cc8897223 */ /* 0x080fe2000001009e */
[----:B------:R-:W-:Y:S01]  /*4750*/  ISETP.GE.U32.AND P0, PT, R28, RZ, PT ;  /* 0x000000ff1c00720c */ /* 0x000fe20003f06070 */
[----:B------:R-:W-:Y:S01]  /*4760*/  FADD.FTZ R139, R204, -R139 ;  /* 0x8000008bcc8b7221 */ /* 0x000fe20000010000 */
[----:B------:R-:W-:Y:S01]  /*4770*/  IMAD.U32 R138, R138, 0x10000, RZ ;  /* 0x000100008a8a7824 */ /* 0x000fe200078e00ff */
[----:B------:R-:W-:Y:S01]  /*4780*/  SHF.L.U32 R136, R136, 0x10, RZ ;  /* 0x0000001088887819 */ /* 0x000fe200000006ff */
[----:B------:R-:W-:Y:S01]  /*4790*/  FADD.FTZ R137, R199, -R137 ;  /* 0x80000089c7897221 */ /* 0x000fe20000010000 */
[----:B------:R-:W-:Y:S01]  /*47a0*/  LOP3.LUT P6, RZ, R29, 0xff0000, RZ, 0xc0, !PT ;  /* 0x00ff00001dff7812 */ /* 0x000fe200078cc0ff */
[C---:B-----5:R-:W-:Y:S01]  /*47b0*/  FFMA.FTZ R139, R22.reuse, R139, R138 ;  /* 0x0000008b168b7223 */ /* 0x060fe2000001008a */
[-C--:B------:R-:W-:Y:S01]  /*47c0*/  FFMA.FTZ R138, R15, R156.reuse, R158 ;  /* 0x0000009c0f8a7223 */ /* 0x080fe2000001009e */
[----:B------:R-:W-:Y:S01]  /*47d0*/  FFMA.FTZ R154, R22, R137, R136 ;  /* 0x00000089169a7223 */ /* 0x000fe20000010088 */
[----:B------:R-:W-:Y:S01]  /*47e0*/  SHF.L.U32 R136, R135, 0x10, RZ ;  /* 0x0000001087887819 */ /* 0x000fe200000006ff */
[----:B------:R-:W-:Y:S01]  /*47f0*/  FFMA.FTZ R152, R188, R156, R158 ;  /* 0x0000009cbc987223 */ /* 0x000fe2000001009e */
[----:B------:R-:W-:Y:S01]  /*4800*/  FADD.FTZ R138, R14, -R138 ;  /* 0x8000008a0e8a7221 */ /* 0x000fe20000010000 */
[----:B------:R-:W-:-:S02]  /*4810*/  ISETP.GE.U32.AND.EX P0, PT, R29, 0x1000000, PT, P0 ;  /* 0x010000001d00780c */ /* 0x000fc40003f06100 */
        /* <DEDUP_REMOVED lines=15> */
[----:B------:R-:W-:-:S02]  /*4910*/  IMAD.U32 R136, R134, 0x10000, RZ ;  /* 0x0001000086887824 */ /* 0x000fc400078e00ff */
[----:B------:R-:W-:Y:S01]  /*4920*/  FFMA.FTZ R137, R19, R156, R158 ;  /* 0x0000009c13897223 */ /* 0x000fe2000001009e */
[----:B------:R-:W-:Y:S01]  /*4930*/  LOP3.LUT P6, RZ, R29, 0xff00, RZ, 0xc0, !PT ;  /* 0x0000ff001dff7812 */ /* 0x000fe200078cc0ff */
        /* <DEDUP_REMOVED lines=13> */
[----:B------:R-:W-:Y:S01]  /*4a10*/  F2FP.BF16.F32.PACK_AB R137, R152, R137 ;  /* 0x000000899889723e */ /* 0x000fe200000010ff */
[----:B------:R-:W-:Y:S01]  /*4a20*/  IMAD.U32 R152, R132, 0x10000, RZ ;  /* 0x0001000084987824 */ /* 0x000fe200078e00ff */
[----:B------:R-:W-:-:S02]  /*4a30*/  FSEL R136, R136, RZ, P0 ;  /* 0x000000ff88887208 */ /* 0x000fc40000000000 */
[----:B------:R-:W-:Y:S02]  /*4a40*/  FSEL R153, R153, RZ, P6 ;  /* 0x000000ff99997208 */ /* 0x000fe40003000000 */
[----:B------:R-:W-:Y:S02]  /*4a50*/  LOP3.LUT P0, RZ, R28, 0xff, RZ, 0xc0, !PT ;  /* 0x000000ff1cff7812 */ /* 0x000fe4000780c0ff */
[----:B------:R-:W-:Y:S01]  /*4a60*/  F2FP.BF16.F32.PACK_AB R153, R153, R136 ;  /* 0x000000889999723e */ /* 0x000fe200000010ff */
[----:B------:R-:W-:Y:S01]  /*4a70*/  FFMA.FTZ R136, R0, R156, R158 ;  /* 0x0000009c00887223 */ /* 0x000fe2000001009e */
[----:B------:R-:W-:-:S03]  /*4a80*/  LOP3.LUT P6, RZ, R28, 0xff00, RZ, 0xc0, !PT ;  /* 0x0000ff001cff7812 */ /* 0x000fc600078cc0ff */
[----:B------:R-:W-:-:S04]  /*4a90*/  FADD.FTZ R136, R20, -R136 ;  /* 0x8000008814887221 */ /* 0x000fc80000010000 */
[--C-:B------:R-:W-:Y:S01]  /*4aa0*/  FFMA.FTZ R157, R22, R136, R152.reuse ;  /* 0x00000088169d7223 */ /* 0x100fe20000010098 */
[----:B------:R-:W-:Y:S01]  /*4ab0*/  PRMT R152, R132, 0x7632, R152 ;  /* 0x0000763284987816 */ /* 0x000fe20000000098 */
[----:B------:R-:W-:Y:S02]  /*4ac0*/  FFMA.FTZ R136, R24, R156, R158 ;  /* 0x0000009c18887223 */ /* 0x000fe4000001009e */
[----:B------:R-:W-:Y:S01]  /*4ad0*/  FMUL.FTZ R159, R157, UR13 ;  /* 0x0000000d9d9f7c20 */ /* 0x000fe20008410000 */
[----:B------:R-:W-:Y:S01]  /*4ae0*/  SHF.L.U32 R152, R152, 0x10, RZ ;  /* 0x0000001098987819 */ /* 0x000fe200000006ff */
[----:B------:R-:W-:-:S03]  /*4af0*/  FADD.FTZ R136, R23, -R136 ;  /* 0x8000008817887221 */ /* 0x000fc60000010000 */
[----:B------:R-:W-:Y:S01]  /*4b00*/  FSEL R159, R159, RZ, P0 ;  /* 0x000000ff9f9f7208 */ /* 0x000fe20000000000 */
[----:B------:R-:W-:-:S04]  /*4b10*/  FFMA.FTZ R136, R22, R136, R152 ;  /* 0x0000008816887223 */ /* 0x000fc80000010098 */
[C---:B------:R-:W-:Y:S01]  /*4b20*/  FMUL.FTZ R152, R136.reuse, UR13 ;  /* 0x0000000d88987c20 */ /* 0x040fe20008410000 */
[----:B------:R-:W-:-:S04]  /*4b30*/  F2FP.BF16.F32.PACK_AB R136, R136, R157 ;  /* 0x0000009d8888723e */ /* 0x000fc800000010ff */
[----:B------:R-:W-:-:S04]  /*4b40*/  FSEL R152, R152, RZ, P6 ;  /* 0x000000ff98987208 */ /* 0x000fc80003000000 */
[----:B------:R-:W-:Y:S01]  /*4b50*/  F2FP.BF16.F32.PACK_AB R152, R152, R159 ;  /* 0x0000009f9898723e */ /* 0x000fe200000010ff */
[----:B------:R-:W-:Y:S06]  /*4b60*/  BRA `(.L_x_1347) ;  /* 0x0000001400607947 */ /* 0x000fec0003800000 */
.L_x_1344:
        /* <DEDUP_REMOVED lines=83> */
.L_x_1350:
        /* <DEDUP_REMOVED lines=79> */
.L_x_1349:
        /* <DEDUP_REMOVED lines=22> */
[----:B------:R-:W-:Y:S02]  /*56f0*/  SHF.L.U32 R154, R154, 0x10, RZ ;  /* 0x000000109a9a7819 */ /* 0x000fe400000006ff */
        /* <DEDUP_REMOVED lines=14> */
[----:B------:R-:W-:Y:S02]  /*57e0*/  SHF.L.U32 R128, R134, 0x10, RZ ;  /* 0x0000001086807819 */ /* 0x000fe400000006ff */
[C---:B------:R-:W-:Y:S01]  /*57f0*/  LOP3.LUT P0, RZ, R31.reuse, 0xff, RZ, 0xc0, !PT ;  /* 0x000000ff1fff7812 */ /* 0x040fe2000780c0ff */
[----:B------:R-:W-:Y:S01]  /*5800*/  FADD.FTZ R129, R16, -R129 ;  /* 0x8000008110817221 */ /* 0x000fe20000010000 */
[----:B------:R-:W-:-:S03]  /*5810*/  LOP3.LUT P6, RZ, R31, 0xff00, RZ, 0xc0, !PT ;  /* 0x0000ff001fff7812 */ /* 0x000fc600078cc0ff */
[----:B------:R-:W-:Y:S01]  /*5820*/  FFMA.FTZ R129, R22, R129, R128 ;  /* 0x0000008116817223 */ /* 0x000fe20000010080 */
[----:B------:R-:W-:-:S03]  /*5830*/  FFMA.FTZ R128, R19, R156, R158 ;  /* 0x0000009c13807223 */ /* 0x000fc6000001009e */
[----:B------:R-:W-:Y:S01]  /*5840*/  FMUL.FTZ R153, R129, UR13 ;  /* 0x0000000d81997c20 */ /* 0x000fe20008410000 */
[----:B------:R-:W-:Y:S01]  /*5850*/  FADD.FTZ R128, R18, -R128 ;  /* 0x8000008012807221 */ /* 0x000fe20000010000 */
[----:B------:R-:W-:-:S03]  /*5860*/  IMAD.U32 R129, R133, 0x10000, RZ ;  /* 0x0001000085817824 */ /* 0x000fc600078e00ff */
        /* <DEDUP_REMOVED lines=46> */
.L_x_1351:
[----:B------:R-:W-:Y:S01]  /*5b50*/  PRMT R130, R135, 0x7632, R130 ;  /* 0x0000763287827816 */ /* 0x000fe20000000082 */
        /* <DEDUP_REMOVED lines=89> */
.L_x_1347:
        /* <DEDUP_REMOVED lines=11> */
[----:B0-----:R-:W-:-:S04]  /*61a0*/  @P0 IMAD.WIDE.U32 R152, R21, 0x10, R152 ;  /* 0x0000001015980825 */ /* 0x001fc800078e0098 */
[----:B------:R-:W-:Y:S01]  /*61b0*/  VIADD R21, R21, 0x20 ;  /* 0x0000002015157836 */ /* 0x000fe20000000000 */
[----:B------:R0:W-:Y:S06]  /*61c0*/  @P0 STG.E.128 desc[UR8][R152.64], R128 ;  /* 0x0000008098000986 */ /* 0x0001ec000c101d08 */
.L_x_1343:
[----:B------:R-:W-:Y:S05]  /*61d0*/  BSYNC.RECONVERGENT B1 ;  /* 0x0000000000017941 */ /* 0x000fea0003800200 */
.L_x_1342:
        /* <DEDUP_REMOVED lines=12> */
[-CC-:B0-----:R-:W-:Y:S01]  /*62a0*/  FFMA.FTZ R130, R27, R156.reuse, R158.reuse ;  /* 0x0000009c1b827223 */ /* 0x181fe2000001009e */
[----:B-----5:R-:W-:Y:S01]  /*62b0*/  SHF.L.U32 R131, R143, 0x10, RZ ;  /* 0x000000108f837819 */ /* 0x020fe200000006ff */
[----:B------:R-:W-:Y:S01]  /*62c0*/  FFMA.FTZ R129, R205, R156, R158 ;  /* 0x0000009ccd817223 */ /* 0x000fe2000001009e */
[----:B------:R-:W-:Y:S01]  /*62d0*/  PRMT R128, R143, 0x7632, R128 ;  /* 0x000076328f807816 */ /* 0x000fe20000000080 */
[----:B------:R-:W-:Y:S01]  /*62e0*/  FADD.FTZ R130, R172, -R130 ;  /* 0x80000082ac827221 */ /* 0x000fe20000010000 */
[----:B------:R-:W-:Y:S01]  /*62f0*/  LOP3.LUT P6, RZ, R35, 0xff0000, RZ, 0xc0, !PT ;  /* 0x00ff000023ff7812 */ /* 0x000fe200078cc0ff */
[----:B------:R-:W-:Y:S01]  /*6300*/  FADD.FTZ R129, R206, -R129 ;  /* 0x80000081ce817221 */ /* 0x000fe20000010000 */
[----:B------:R-:W-:Y:S01]  /*6310*/  SHF.L.U32 R128, R128, 0x10, RZ ;  /* 0x0000001080807819 */ /* 0x000fe200000006ff */
[----:B------:R-:W-:Y:S01]  /*6320*/  FFMA.FTZ R139, R22, R130, R131 ;  /* 0x00000082168b7223 */ /* 0x000fe20000010083 */
[----:B------:R-:W-:Y:S01]  /*6330*/  FFMA.FTZ R130, R9, R156, R158 ;  /* 0x0000009c09827223 */ /* 0x000fe2000001009e */
[----:B------:R-:W-:-:S02]  /*6340*/  SHF.L.U32 R153, R142, 0x10, RZ ;  /* 0x000000108e997819 */ /* 0x000fc400000006ff */
        /* <DEDUP_REMOVED lines=39> */
[----:B------:R-:W-:Y:S01]  /*65c0*/  IMAD.U32 R136, R141, 0x10000, RZ ;  /* 0x000100008d887824 */ /* 0x000fe200078e00ff */
[----:B------:R-:W-:Y:S02]  /*65d0*/  FSEL R152, R152, RZ, P6 ;  /* 0x000000ff98987208 */ /* 0x000fe40003000000 */
[----:B------:R-:W-:Y:S01]  /*65e0*/  FADD.FTZ R129, R10, -R129 ;  /* 0x800000810a817221 */ /* 0x000fe20000010000 */
[----:B------:R-:W-:-:S02]  /*65f0*/  LOP3.LUT P6, RZ, R32, 0xff0000, RZ, 0xc0, !PT ;  /* 0x00ff000020ff7812 */ /* 0x000fc400078cc0ff */
[----:B------:R-:W-:Y:S01]  /*6600*/  F2FP.BF16.F32.PACK_AB R130, R152, R130 ;  /* 0x000000829882723e */ /* 0x000fe200000010ff */
[----:B------:R-:W-:Y:S01]  /*6610*/  FFMA.FTZ R129, R22, R129, R136 ;  /* 0x0000008116817223 */ /* 0x000fe20000010088 */
[----:B------:R-:W-:Y:S01]  /*6620*/  FFMA.FTZ R136, R13, R156, R158 ;  /* 0x0000009c0d887223 */ /* 0x000fe2000001009e */
[----:B------:R-:W-:Y:S02]  /*6630*/  SHF.L.U32 R152, R140, 0x10, RZ ;  /* 0x000000108c987819 */ /* 0x000fe400000006ff */
        /* <DEDUP_REMOVED lines=33> */
.L_x_1356:
[-C--:B0-----:R-:W-:Y:S01]  /*6850*/  FFMA.FTZ R129, R27, R156.reuse, R158 ;  /* 0x0000009c1b817223 */ /* 0x081fe2000001009e */
[C---:B-----5:R-:W-:Y:S01]  /*6860*/  IMAD.U32 R128, R143.reuse, 0x10000, RZ ;  /* 0x000100008f807824 */ /* 0x060fe200078e00ff */
[----:B------:R-:W-:Y:S01]  /*6870*/  PRMT R130, R143, 0x7632, R130 ;  /* 0x000076328f827816 */ /* 0x000fe20000000082 */
[----:B------:R-:W-:Y:S02]  /*6880*/  IMAD.U32 R153, R142, 0x10000, RZ ;  /* 0x000100008e997824 */ /* 0x000fe400078e00ff */
        /* <DEDUP_REMOVED lines=8> */
[----:B------:R-:W-:Y:S02]  /*6910*/  SHF.L.U32 R152, R152, 0x10, RZ ;  /* 0x0000001098987819 */ /* 0x000fe400000006ff */
        /* <DEDUP_REMOVED lines=20> */
[----:B------:R-:W-:Y:S02]  /*6a60*/  SHF.L.U32 R152, R141, 0x10, RZ ;  /* 0x000000108d987819 */ /* 0x000fe400000006ff */
        /* <DEDUP_REMOVED lines=53> */
.L_x_1355:
        /* <DEDUP_REMOVED lines=83> */
.L_x_1358:
        /* <DEDUP_REMOVED lines=75> */
.L_x_1354:
        /* <DEDUP_REMOVED lines=77> */
.L_x_1360:
        /* <DEDUP_REMOVED lines=66> */
.L_x_1359:
        /* <DEDUP_REMOVED lines=62> */
.L_x_1361:
        /* <DEDUP_REMOVED lines=53> */
.L_x_1357:
        /* <DEDUP_REMOVED lines=10> */
.L_x_1353:
[----:B------:R-:W-:Y:S05]  /*8860*/  BSYNC.RECONVERGENT B1 ;  /* 0x0000000000017941 */ /* 0x000fea0003800200 */
.L_x_1352:
        /* <DEDUP_REMOVED lines=103> */
.L_x_1366:
        /* <DEDUP_REMOVED lines=87> */
.L_x_1365:
        /* <DEDUP_REMOVED lines=83> */
.L_x_1368:
        /* <DEDUP_REMOVED lines=75> */
.L_x_1364:
        /* <DEDUP_REMOVED lines=77> */
.L_x_1370:
        /* <DEDUP_REMOVED lines=66> */
.L_x_1369:
        /* <DEDUP_REMOVED lines=62> */
.L_x_1371:
        /* <DEDUP_REMOVED lines=53> */
.L_x_1367:
        /* <DEDUP_REMOVED lines=10> */
.L_x_1363:
[----:B------:R-:W-:Y:S05]  /*aef0*/  BSYNC.RECONVERGENT B1 ;  /* 0x0000000000017941 */ /* 0x000fea0003800200 */
.L_x_1362:
        /* <DEDUP_REMOVED lines=14> */
[----:B------:R-:W-:Y:S01]  /*afe0*/  PRMT R129, R151, 0x7632, R129 ;  /* 0x0000763297817816 */ /* 0x000fe20000000081 */
        /* <DEDUP_REMOVED lines=9> */
[----:B-----5:R-:W-:Y:S01]  /*b080*/  FFMA.FTZ R130, R22, R130, R137 ;  /* 0x0000008216827223 */ /* 0x020fe20000010089 */
        /* <DEDUP_REMOVED lines=34> */
[C---:B------:R-:W-:Y:S02]  /*b2b0*/  LOP3.LUT P2, RZ, R171.reuse, 0xff, RZ, 0xc0, !PT ;  /* 0x000000ffabff7812 */ /* 0x040fe4000784c0ff */
        /* <DEDUP_REMOVED lines=43> */
.L_x_1376:
[----:B012---:R-:W-:Y:S01]  /*b570*/  PRMT R129, R151, 0x7632, R129 ;  /* 0x0000763297817816 */ /* 0x007fe20000000081 */
[-CC-:B------:R-:W-:Y:S01]  /*b580*/  FFMA.FTZ R128, R209, R156.reuse, R158.reuse ;  /* 0x0000009cd1807223 */ /* 0x180fe2000001009e */
[----:B------:R-:W-:Y:S01]  /*b590*/  FFMA.FTZ R130, R191, R156, R158 ;  /* 0x0000009cbf827223 */ /* 0x000fe2000001009e */
[----:B------:R-:W-:Y:S02]  /*b5a0*/  ISETP.GE.U32.AND P2, PT, R168, RZ, PT ;  /* 0x000000ffa800720c */ /* 0x000fe40003f46070 */
[----:B------:R-:W-:Y:S02]  /*b5b0*/  IMAD.U32 R129, R129, 0x10000, RZ ;  /* 0x0001000081817824 */ /* 0x000fe400078e00ff */
[----:B------:R-:W-:Y:S01]  /*b5c0*/  FADD.FTZ R128, R210, -R128 ;  /* 0x80000080d2807221 */ /* 0x000fe20000010000 */
[----:B------:R-:W-:Y:S01]  /*b5d0*/  FADD.FTZ R130, R192, -R130 ;  /* 0x80000082c0827221 */ /* 0x000fe20000010000 */
[----:B------:R-:W-:Y:S02]  /*b5e0*/  LOP3.LUT P5, RZ, R169, 0xff0000, RZ, 0xc0, !PT ;  /* 0x00ff0000a9ff7812 */ /* 0x000fe400078ac0ff */
[----:B-----5:R-:W-:Y:S01]  /*b5f0*/  FFMA.FTZ R129, R22, R128, R129 ;  /* 0x0000008016817223 */ /* 0x020fe20000010081 */
        /* <DEDUP_REMOVED lines=78> */
.L_x_1375:
[----:B012---:R-:W0:Y:S02]  /*bae0*/  LDC.64 R128, c[0x0][0x478] ;  /* 0x00011e00ff807b82 */ /* 0x007e240000000a00 */
[----:B0-----:R-:W-:-:S04]  /*baf0*/  ISETP.NE.U32.AND P1, PT, R128, RZ, PT ;  /* 0x000000ff8000720c */ /* 0x001fc80003f25070 */
        /* <DEDUP_REMOVED lines=81> */
.L_x_1378:
        /* <DEDUP_REMOVED lines=75> */
.L_x_1374:
[----:B------:R-:W-:-:S04]  /*c4c0*/  UISETP.NE.U32.AND UP0, UPT, UR24, URZ, UPT ;  /* 0x000000ff1800728c */ /* 0x000fc8000bf05070 */
[----:B------:R-:W-:-:S09]  /*c4d0*/  UISETP.NE.AND.EX UP0, UPT, UR25, URZ, UPT, UP0 ;  /* 0x000000ff1900728c */ /* 0x000fd2000bf05300 */
[----:B------:R-:W-:Y:S05]  /*c4e0*/  BRA.U !UP0, `(.L_x_1379) ;  /* 0x0000000908307547 */ /* 0x000fea000b800000 */
[----:B012---:R-:W0:Y:S02]  /*c4f0*/  LDC.64 R152, c[0x0][0x478] ;  /* 0x00011e00ff987b82 */ /* 0x007e240000000a00 */
[----:B0-----:R-:W-:-:S04]  /*c500*/  ISETP.NE.U32.AND P1, PT, R152, RZ, PT ;  /* 0x000000ff9800720c */ /* 0x001fc80003f25070 */
[----:B------:R-:W-:-:S13]  /*c510*/  ISETP.NE.AND.EX P1, PT, R153, RZ, PT, P1 ;  /* 0x000000ff9900720c */ /* 0x000fda0003f25310 */
[----:B------:R-:W-:Y:S05]  /*c520*/  @!P1 BRA `(.L_x_1380) ;  /* 0x0000000400189947 */ /* 0x000fea0003800000 */
[----:B------:R-:W-:Y:S01]  /*c530*/  PRMT R139, R151, 0x7632, R139 ;  /* 0x00007632978b7816 */ /* 0x000fe2000000008b */
        /* <DEDUP_REMOVED lines=8> */
[----:B-----5:R-:W-:Y:S01]  /*c5c0*/  FFMA.FTZ R139, R22, R136, R139 ;  /* 0x00000088168b7223 */ /* 0x020fe2000001008b */
        /* <DEDUP_REMOVED lines=60> */
.L_x_1380:
[----:B------:R-:W-:Y:S01]  /*c990*/  PRMT R153, R151, 0x7632, R153 ;  /* 0x0000763297997816 */ /* 0x000fe20000000099 */
[----:B------:R-:W-:Y:S01]  /*c9a0*/  FFMA.FTZ R152, R209, R156, R158 ;  /* 0x0000009cd1987223 */ /* 0x000fe2000001009e */
[----:B------:R-:W-:Y:S02]  /*c9b0*/  SHF.L.U32 R154, R151, 0x10, RZ ;  /* 0x00000010979a7819 */ /* 0x000fe400000006ff */
[----:B------:R-:W-:Y:S01]  /*c9c0*/  SHF.L.U32 R153, R153, 0x10, RZ ;  /* 0x0000001099997819 */ /* 0x000fe200000006ff */
[----:B------:R-:W-:Y:S01]  /*c9d0*/  FADD.FTZ R152, R210, -R152 ;  /* 0x80000098d2987221 */ /* 0x000fe20000010000 */
[----:B------:R-:W-:Y:S02]  /*c9e0*/  ISETP.GE.U32.AND P2, PT, R170, RZ, PT ;  /* 0x000000ffaa00720c */ /* 0x000fe40003f46070 */
[----:B------:R-:W-:Y:S01]  /*c9f0*/  LOP3.LUT P5, RZ, R171, 0xff0000, RZ, 0xc0, !PT ;  /* 0x00ff0000abff7812 */ /* 0x000fe200078ac0ff */
[----:B-----5:R-:W-:Y:S01]  /*ca00*/  FFMA.FTZ R152, R22, R152, R153 ;  /* 0x0000009816987223 */ /* 0x020fe20000010099 */
        /* <DEDUP_REMOVED lines=58> */
.L_x_1379:
        /* <DEDUP_REMOVED lines=62> */
.L_x_1381:
        /* <DEDUP_REMOVED lines=53> */
.L_x_1377:
        /* <DEDUP_REMOVED lines=9> */
.L_x_1373:
[----:B------:R-:W-:Y:S05]  /*d570*/  BSYNC.RECONVERGENT B1 ;  /* 0x0000000000017941 */ /* 0x000fea0003800200 */
.L_x_1372:
[----:B0123--:R-:W0:Y:S02]  /*d580*/  LDC.64 R152, c[0x0][0x380] ;  /* 0x0000e000ff987b82 */ /* 0x00fe240000000a00 */
[----:B0-----:R-:W-:-:S05]  /*d590*/  IMAD R227, R152, 0x4, R227 ;  /* 0x0000000498e37824 */ /* 0x001fca00078e02e3 */
[----:B------:R-:W-:-:S13]  /*d5a0*/  ISETP.GE.AND P0, PT, R227, R153, PT ;  /* 0x00000099e300720c */ /* 0x000fda0003f06270 */
[----:B------:R-:W-:Y:S05]  /*d5b0*/  @!P0 BRA `(.L_x_1382) ;  /* 0xffffff3800a88947 */ /* 0x000fea000383ffff */
.L_x_1332:
[----:B------:R-:W-:Y:S05]  /*d5c0*/  BSYNC B0 ;  /* 0x0000000000007941 */ /* 0x000fea0003800000 */
.L_x_1331:
        /* <DEDUP_REMOVED lines=211> */
.L_x_1384:
[----:B------:R-:W-:Y:S05]  /*e300*/  BSYNC.RECONVERGENT B0 ;  /* 0x0000000000007941 */ /* 0x000fea0003800200 */
.L_x_1383:
[----:B------:R-:W-:Y:S01]  /*e310*/  FADD.FTZ R64, RZ, R64 ;  /* 0x00000040ff407221 */ /* 0x000fe20000010000 */
        /* <DEDUP_REMOVED lines=34> */
[----:B------:R-:W-:Y:S01]  /*e540*/  FADD.FTZ R55, RZ, R55 ;  /* 0x00000037ff377221 */ /* 0x000fe20000010000 */
[----:B------:R-:W-:Y:S01]  /*e550*/  FADD.FTZ R138, R79, R138 ;  /* 0x0000008a4f8a7221 */ /* 0x000fe20000010000 */
[----:B------:R-:W2:Y:S01]  /*e560*/  LDS R30, [R0+0xe00] ;  /* 0x000e0000001e7984 */ /* 0x000ea20000000800 */
[----:B------:R-:W-:Y:S01]  /*e570*/  FADD.FTZ R140, R131, R140 ;  /* 0x0000008c838c7221 */ /* 0x000fe20000010000 */
[----:B------:R-:W-:Y:S01]  /*e580*/  FADD.FTZ R132, R132, R57 ;  /* 0x0000003984847221 */ /* 0x000fe20000010000 */
[----:B------:R-:W-:Y:S01]  /*e590*/  FADD.FTZ R144, R77, R144 ;  /* 0x000000904d907221 */ /* 0x000fe20000010000 */
[----:B------:R-:W3:Y:S01]  /*e5a0*/  LDS R8, [R0+0x400] ;  /* 0x0004000000087984 */ /* 0x000ee20000000800 */
[----:B------:R-:W-:Y:S01]  /*e5b0*/  FADD.FTZ R138, R138, R63 ;  /* 0x0000003f8a8a7221 */ /* 0x000fe20000010000 */
[----:B------:R-:W-:Y:S01]  /*e5c0*/  FADD.FTZ R140, R140, R59 ;  /* 0x0000003b8c8c7221 */ /* 0x000fe20000010000 */
[----:B------:R-:W-:Y:S01]  /*e5d0*/  FADD.FTZ R108, R55, R108 ;  /* 0x0000006c376c7221 */ /* 0x000fe20000010000 */
        /* <DEDUP_REMOVED lines=20> */
[----:B-1----:R-:W1:Y:S01]  /*e720*/  LDS R37, [R0+0x1200] ;  /* 0x0012000000257984 */ /* 0x002e620000000800 */
[----:B------:R-:W-:Y:S01]  /*e730*/  FADD.FTZ R53, R53, R106 ;  /* 0x0000006a35357221 */ /* 0x000fe20000010000 */
[----:B------:R-:W-:Y:S01]  /*e740*/  FADD.FTZ R54, R54, R113 ;  /* 0x0000007136367221 */ /* 0x000fe20000010000 */
[----:B------:R-:W-:Y:S01]  /*e750*/  FADD.FTZ R105, R105, R110 ;  /* 0x0000006e69697221 */ /* 0x000fe20000010000 */
[----:B------:R-:W1:Y:S01]  /*e760*/  LDS R39, [R0+0x1400] ;  /* 0x0014000000277984 */ /* 0x000e620000000800 */
[----:B------:R-:W-:Y:S01]  /*e770*/  FADD.FTZ R60, R129, R60 ;  /* 0x0000003c813c7221 */ /* 0x000fe20000010000 */
[----:B------:R-:W-:Y:S01]  /*e780*/  FADD.FTZ R76, R76, R141 ;  /* 0x0000008d4c4c7221 */ /* 0x000fe20000010000 */
[----:B------:R-:W-:Y:S01]  /*e790*/  FADD.FTZ R143, R78, R143 ;  /* 0x0000008f4e8f7221 */ /* 0x000fe20000010000 */
[----:B------:R-:W1:Y:S01]  /*e7a0*/  LDS R41, [R0+0x1600] ;  /* 0x0016000000297984 */ /* 0x000e620000000800 */
[----:B0-----:R-:W-:Y:S01]  /*e7b0*/  FADD.FTZ R2, RZ, R2 ;  /* 0x00000002ff027221 */ /* 0x001fe20000010000 */
[----:B------:R-:W-:Y:S01]  /*e7c0*/  FADD.FTZ R104, R104, R115 ;  /* 0x0000007368687221 */ /* 0x000fe20000010000 */
[----:B------:R-:W-:Y:S01]  /*e7d0*/  FADD.FTZ R117, R52, R117 ;  /* 0x0000007534757221 */ /* 0x000fe20000010000 */
[----:B------:R-:W0:Y:S01]  /*e7e0*/  LDS R43, [R0+0x1800] ;  /* 0x00180000002b7984 */ /* 0x000e220000000800 */
        /* <DEDUP_REMOVED lines=28> */
[----:B-1----:R-:W-:Y:S01]  /*e9b0*/  FADD.FTZ R2, R2, R37 ;  /* 0x0000002502027221 */ /* 0x002fe20000010000 */
[----:B------:R-:W-:Y:S01]  /*e9c0*/  ISETP.GE.U32.AND P4, PT, R48, 0x400, PT ;  /* 0x000004003000780c */ /* 0x000fe20003f86070 */
[----:B------:R-:W-:Y:S01]  /*e9d0*/  FADD.FTZ R33, R138, R33 ;  /* 0x000000218a217221 */ /* 0x000fe20000010000 */
[----:B------:R-:W1:Y:S01]  /*e9e0*/  LDS R77, [R0+0x2a00] ;  /* 0x002a0000004d7984 */ /* 0x000e620000000800 */
        /* <DEDUP_REMOVED lines=8> */
[----:B0-----:R-:W-:Y:S01]  /*ea70*/  FADD.FTZ R22, R22, R43 ;  /* 0x0000002b16167221 */ /* 0x001fe20000010000 */
[----:B------:R-:W-:Y:S01]  /*ea80*/  FADD.FTZ R15, R42, R15 ;  /* 0x0000000f2a0f7221 */ /* 0x000fe20000010000 */
[----:B------:R-:W-:Y:S01]  /*ea90*/  FADD.FTZ R53, R53, R14 ;  /* 0x0000000e35357221 */ /* 0x000fe20000010000 */
[----:B------:R-:W0:Y:S01]  /*eaa0*/  LDS R85, [R0+0x3400] ;  /* 0x0034000000557984 */ /* 0x000e220000000800 */
[----:B--2---:R-:W-:Y:S01]  /*eab0*/  FADD.FTZ R24, R24, R49 ;  /* 0x0000003118187221 */ /* 0x004fe20000010000 */
[----:B------:R-:W-:Y:S01]  /*eac0*/  FADD.FTZ R21, R54, R11 ;  /* 0x0000000b36157221 */ /* 0x000fe20000010000 */
[----:B------:R-:W-:Y:S01]  /*ead0*/  FADD.FTZ R23, R108, R9 ;  /* 0x000000096c177221 */ /* 0x000fe20000010000 */
[----:B------:R-:W2:Y:S01]  /*eae0*/  LDS R87, [R0+0x3600] ;  /* 0x0036000000577984 */ /* 0x000ea20000000800 */
[----:B---3--:R-:W-:Y:S01]  /*eaf0*/  FADD.FTZ R28, R28, R51 ;  /* 0x000000331c1c7221 */ /* 0x008fe20000010000 */
[----:B------:R-:W-:-:S02]  /*eb00*/  FADD.FTZ R27, R20, R3 ;  /* 0x00000003141b7221 */ /* 0x000fc40000010000 */
[----:B------:R-:W3:Y:S01]  /*eb10*/  LDS R89, [R0+0x3800] ;  /* 0x0038000000597984 */ /* 0x000ee20000000800 */
[----:B----4-:R-:W-:-:S03]  /*eb20*/  FADD.FTZ R30, R30, R81 ;  /* 0x000000511e1e7221 */ /* 0x010fc60000010000 */
[----:B------:R-:W4:Y:S01]  /*eb30*/  LDS R91, [R0+0x3a00] ;  /* 0x003a0000005b7984 */ /* 0x000f220000000800 */
[----:B-----5:R-:W-:-:S03]  /*eb40*/  FADD.FTZ R2, R2, R55 ;  /* 0x0000003702027221 */ /* 0x020fc60000010000 */
[----:B------:R-:W5:Y:S01]  /*eb50*/  LDS R93, [R0+0x3c00] ;  /* 0x003c0000005d7984 */ /* 0x000f620000000800 */
[----:B------:R-:W-:-:S03]  /*eb60*/  FADD.FTZ R8, R8, R59 ;  /* 0x0000003b08087221 */ /* 0x000fc60000010000 */
[----:B------:R-:W5:Y:S01]  /*eb70*/  LDS R83, [R0+0x3200] ;  /* 0x0032000000537984 */ /* 0x000f620000000800 */
[----:B------:R-:W-:Y:S01]  /*eb80*/  FADD.FTZ R10, R10, R63 ;  /* 0x0000003f0a0a7221 */ /* 0x000fe20000010000 */
[----:B------:R-:W-:Y:S01]  /*eb90*/  FADD.FTZ R22, R22, R75 ;  /* 0x0000004b16167221 */ /* 0x000fe20000010000 */
[----:B-1----:R-:W-:Y:S01]  /*eba0*/  FADD.FTZ R24, R24, R77 ;  /* 0x0000004d18187221 */ /* 0x002fe20000010000 */
[----:B------:R-:W-:Y:S01]  /*ebb0*/  FADD.FTZ R28, R28, R79 ;  /* 0x0000004f1c1c7221 */ /* 0x000fe20000010000 */
[----:B------:R-:W-:Y:S01]  /*ebc0*/  FADD.FTZ R95, R30, R95 ;  /* 0x0000005f1e5f7221 */ /* 0x000fe20000010000 */
[----:B0-----:R-:W-:Y:S01]  /*ebd0*/  FADD.FTZ R85, R8, R85 ;  /* 0x0000005508557221 */ /* 0x001fe20000010000 */
[----:B--2---:R-:W-:Y:S01]  /*ebe0*/  FADD.FTZ R87, R10, R87 ;  /* 0x000000570a577221 */ /* 0x004fe20000010000 */
[----:B---3--:R-:W-:Y:S01]  /*ebf0*/  FADD.FTZ R89, R22, R89 ;  /* 0x0000005916597221 */ /* 0x008fe20000010000 */
[----:B----4-:R-:W-:Y:S01]  /*ec00*/  FADD.FTZ R91, R24, R91 ;  /* 0x0000005b185b7221 */ /* 0x010fe20000010000 */
[----:B-----5:R-:W-:Y:S01]  /*ec10*/  FADD.FTZ R93, R28, R93 ;  /* 0x0000005d1c5d7221 */ /* 0x020fe20000010000 */
[----:B------:R-:W-:Y:S01]  /*ec20*/  FADD.FTZ R83, R2, R83 ;  /* 0x0000005302537221 */ /* 0x000fe20000010000 */
        /* <DEDUP_REMOVED lines=21> */
.L_x_1386:
[----:B------:R-:W-:Y:S05]  /*ed80*/  BSYNC.RECONVERGENT B0 ;  /* 0x0000000000007941 */ /* 0x000fea0003800200 */
.L_x_1385:
        /* <DEDUP_REMOVED lines=22> */
.L_x_1388:
[----:B------:R-:W-:Y:S05]  /*eef0*/  BSYNC.RECONVERGENT B0 ;  /* 0x0000000000007941 */ /* 0x000fea0003800200 */
.L_x_1387:
        /* <DEDUP_REMOVED lines=22> */
.L_x_1390:
[----:B------:R-:W-:Y:S05]  /*f060*/  BSYNC.RECONVERGENT B0 ;  /* 0x0000000000007941 */ /* 0x000fea0003800200 */
.L_x_1389:
        /* <DEDUP_REMOVED lines=22> */
.L_x_1392:
[----:B------:R-:W-:Y:S05]  /*f1d0*/  BSYNC.RECONVERGENT B0 ;  /* 0x0000000000007941 */ /* 0x000fea0003800200 */
.L_x_1391:
        /* <DEDUP_REMOVED lines=22> */
.L_x_1394:
[----:B------:R-:W-:Y:S05]  /*f340*/  BSYNC.RECONVERGENT B0 ;  /* 0x0000000000007941 */ /* 0x000fea0003800200 */
.L_x_1393:
        /* <DEDUP_REMOVED lines=22> */
.L_x_1396:
[----:B------:R-:W-:Y:S05]  /*f4b0*/  BSYNC.RECONVERGENT B0 ;  /* 0x0000000000007941 */ /* 0x000fea0003800200 */
.L_x_1395:
[----:B------:R-:W-:Y:S05]  /*f4c0*/  @!P4 EXIT ;  /* 0x000000000000c94d */ /* 0x000fea0003800000 */
[----:B------:R-:W-:Y:S04]  /*f4d0*/  STG.E desc[UR8][R16.64], R25 ;  /* 0x0000001910007986 */ /* 0x000fe8000c101908 */
[----:B------:R-:W-:Y:S04]  /*f4e0*/  STG.E desc[UR8][R12.64], R69 ;  /* 0x000000450c007986 */ /* 0x000fe8000c101908 */
[----:B------:R-:W-:Y:S04]  /*f4f0*/  STG.E desc[UR8][R6.64], R95 ;  /* 0x0000005f06007986 */ /* 0x000fe8000c101908 */
[----:B------:R-:W-:Y:S01]  /*f500*/  STG.E desc[UR8][R4.64], R27 ;  /* 0x0000001b04007986 */ /* 0x000fe2000c101908 */
[----:B------:R-:W-:Y:S05]  /*f510*/  EXIT ;  /* 0x000000000000794d */ /* 0x000fea0003800000 */
.L_x_1341:
        /* <DEDUP_REMOVED lines=8> */
.L_x_1398:
[----:B------:R-:W-:Y:S05]  /*f5a0*/  BSYNC B1 ;  /* 0x0000000000017941 */ /* 0x000fea0003800000 */
.L_x_1397:
        /* <DEDUP_REMOVED lines=9> */
.L_x_1399:
        /* <DEDUP_REMOVED lines=8> */
.L_x_1400:
[----:B------:R-:W-:Y:S01]  /*f6c0*/  MOV R155, R157 ;  /* 0x0000009d009b7202 */ /* 0x000fe20000000f00 */
[----:B------:R-:W-:-:S04]  /*f6d0*/  IMAD.MOV.U32 R152, RZ, RZ, R158 ;  /* 0x000000ffff987224 */ /* 0x000fc800078e009e */
[----:B------:R-:W-:Y:S01]  /*f6e0*/  FADD.FTZ R156, R156, R152 ;  /* 0x000000989c9c7221 */ /* 0x000fe20000010000 */
[----:B------:R-:W-:-:S07]  /*f6f0*/  MOV R152, 0xffffffff ;  /* 0xffffffff00987802 */ /* 0x000fce0000000f00 */
[----:B------:R-:W-:Y:S05]  /*f700*/  WARPSYNC.COLLECTIVE R152, `(.L_x_1401) ;  /* 0x0000000098087348 */ /* 0x000fea0003c00000 */
[----:B------:R0:W1:Y:S02]  /*f710*/  SHFL.BFLY P0, R158, R155, R154, R153 ;  /* 0x0c00009a9b9e7389 */ /* 0x0000640000000099 */
[----:B01----:R-:W-:Y:S05]  /*f720*/  ENDCOLLECTIVE ;  /* 0x000000000000791b */ /* 0x003fea0003800000 */
.L_x_1401:
        /* <DEDUP_REMOVED lines=8> */
.L_x_1402:
[----:B------:R-:W-:Y:S02]  /*f7b0*/  MOV R155, R157 ;  /* 0x0000009d009b7202 */ /* 0x000fe40000000f00 */
[----:B------:R-:W-:-:S05]  /*f7c0*/  MOV R152, R158 ;  /* 0x0000009e00987202 */ /* 0x000fca0000000f00 */
[----:B------:R-:W-:Y:S01]  /*f7d0*/  FADD.FTZ R156, R156, R152 ;  /* 0x000000989c9c7221 */ /* 0x000fe20000010000 */
[----:B------:R-:W-:-:S07]  /*f7e0*/  IMAD.MOV.U32 R152, RZ, RZ, -0x1 ;  /* 0xffffffffff987424 */ /* 0x000fce00078e00ff */
[----:B------:R-:W-:Y:S05]  /*f7f0*/  WARPSYNC.COLLECTIVE R152, `(.L_x_1403) ;  /* 0x0000000098087348 */ /* 0x000fea0003c00000 */
[----:B------:R0:W1:Y:S02]  /*f800*/  SHFL.BFLY P0, R158, R155, R154, R153 ;  /* 0x0c00009a9b9e7389 */ /* 0x0000640000000099 */
[----:B01----:R-:W-:Y:S05]  /*f810*/  ENDCOLLECTIVE ;  /* 0x000000000000791b */ /* 0x003fea0003800000 */
.L_x_1403:
        /* <DEDUP_REMOVED lines=8> */
.L_x_1404:
[----:B------:R-:W-:Y:S01]  /*f8a0*/  IMAD.MOV.U32 R155, RZ, RZ, R157 ;  /* 0x000000ffff9b7224 */ /* 0x000fe200078e009d */
[----:B------:R-:W-:-:S05]  /*f8b0*/  MOV R152, R158 ;  /* 0x0000009e00987202 */ /* 0x000fca0000000f00 */
[----:B------:R-:W-:Y:S01]  /*f8c0*/  FADD.FTZ R156, R156, R152 ;  /* 0x000000989c9c7221 */ /* 0x000fe20000010000 */
[----:B------:R-:W-:-:S07]  /*f8d0*/  MOV R152, 0xffffffff ;  /* 0xffffffff00987802 */ /* 0x000fce0000000f00 */
[----:B------:R-:W-:Y:S05]  /*f8e0*/  WARPSYNC.COLLECTIVE R152, `(.L_x_1405) ;  /* 0x0000000098087348 */ /* 0x000fea0003c00000 */
[----:B------:R0:W1:Y:S02]  /*f8f0*/  SHFL.BFLY P0, R158, R155, R154, R153 ;  /* 0x0c00009a9b9e7389 */ /* 0x0000640000000099 */
[----:B01----:R-:W-:Y:S05]  /*f900*/  ENDCOLLECTIVE ;  /* 0x000000000000791b */ /* 0x003fea0003800000 */
.L_x_1405:
        /* <DEDUP_REMOVED lines=8> */
.L_x_1406:
[----:B------:R-:W-:Y:S01]  /*f990*/  MOV R155, R157 ;  /* 0x0000009d009b7202 */ /* 0x000fe20000000f00 */
[----:B------:R-:W-:-:S07]  /*f9a0*/  IMAD.MOV.U32 R159, RZ, RZ, R158 ;  /* 0x000000ffff9f7224 */ /* 0x000fce00078e009e */
[----:B------:R-:W-:Y:S05]  /*f9b0*/  WARPSYNC.COLLECTIVE R152, `(.L_x_1407) ;  /* 0x0000000098087348 */ /* 0x000fea0003c00000 */
[----:B------:R0:W1:Y:S02]  /*f9c0*/  SHFL.BFLY P0, R158, R155, R154, R153 ;  /* 0x0c00009a9b9e7389 */ /* 0x0000640000000099 */
[----:B01----:R-:W-:Y:S05]  /*f9d0*/  ENDCOLLECTIVE ;  /* 0x000000000000791b */ /* 0x003fea0003800000 */
.L_x_1407:
[----:B------:R-:W-:Y:S01]  /*f9e0*/  MOV R152, R158 ;  /* 0x0000009e00987202 */ /* 0x000fe20000000f00 */
[----:B------:R-:W-:Y:S06]  /*f9f0*/  BRA `(.L_x_1408) ;  /* 0xffffff4000207947 */ /* 0x000fec000383ffff */
.L_x_1409:
        /* <DEDUP_REMOVED lines=16> */
.L_x_6038:


//--------------------- .text._ZN10layer_norm31ln_parallel_residual_bwd_kernelINS_13Kernel_traitsIf13__nv_bfloat16S2_S2_fjLj1024ELj1ELj4ELj1ELj16ENS_18Kernel_traits_baseILj1024EfS2_S2_S2_fjLj128EEEEELb1ELb0ELb1EEEvNS_9BwdParamsE --------------------------
	.section	.text._ZN10layer_norm31ln_parallel_residual_bwd_kernelINS_13Kernel_traitsIf13__nv_bfloat16S2_S2_fjLj1024ELj1ELj4ELj1ELj16ENS_18Kernel_traits_baseILj1024EfS2_S2_S2_fjLj128EEEEELb1ELb0ELb1EEEvNS_9BwdParamsE,"ax",@progbits
	.align	128
        .global         _ZN10layer_norm31ln_parallel_residual_bwd_kernelINS_13Kernel_traitsIf13__nv_bfloat16S2_S2_fjLj1024ELj1ELj4ELj1ELj16ENS_18Kernel_traits_baseILj1024EfS2_S2_S2_fjLj128EEEEELb1ELb0ELb1EEEvNS_9BwdParamsE
        .type           _ZN10layer_norm31ln_parallel_residual_bwd_kernelINS_13Kernel_traitsIf13__nv_bfloat16S2_S2_fjLj1024ELj1ELj4ELj1ELj16ENS_18Kernel_traits_baseILj1024EfS2_S2_S2_fjLj128EEEEELb1ELb0ELb1EEEvNS_9BwdParamsE,@function
        .size           _ZN10layer_norm31ln_parallel_residual_bwd_kernelINS_13Kernel_traitsIf13__nv_bfloat16S2_S2_fjLj1024ELj1ELj4ELj1ELj16ENS_18Kernel_traits_baseILj1024EfS2_S2_S2_fjLj128EEEEELb1ELb0ELb1EEEvNS_9BwdParamsE,(.L_x_6039 - _ZN10layer_norm31ln_parallel_residual_bwd_kernelINS_13Kernel_traitsIf13__nv_bfloat16S2_S2_fjLj1024ELj1ELj4ELj1ELj16ENS_18Kernel_traits_baseILj1024EfS2_S2_S2_fjLj128EEEEELb1ELb0ELb1EEEvNS_9BwdParamsE)
        .other          _ZN10layer_norm31ln_parallel_residual_bwd_kernelINS_13Kernel_traitsIf13__nv_bfloat16S2_S2_fjLj1024ELj1ELj4ELj1ELj16ENS_18Kernel_traits_baseILj1024EfS2_S2_S2_fjLj128EEEEELb1ELb0ELb1EEEvNS_9BwdParamsE,@"STO_CUDA_ENTRY STV_DEFAULT"
_ZN10layer_norm31ln_parallel_residual_bwd_kernelINS_13Kernel_traitsIf13__nv_bfloat16S2_S2_fjLj1024ELj1ELj4ELj1ELj16ENS_18Kernel_traits_baseILj1024EfS2_S2_S2_fjLj128EEEEELb1ELb0ELb1EEEvNS_9BwdParamsE:
.text._ZN10layer_norm31ln_parallel_residual_bwd_kernelINS_13Kernel_traitsIf13__nv_bfloat16S2_S2_fjLj1024ELj1ELj4ELj1ELj16ENS_18Kernel_traits_baseILj1024EfS2_S2_S2_fjLj128EEEEELb1ELb0ELb1EEEvNS_9BwdParamsE:
        /* <DEDUP_REMOVED lines=150> */
[----:B------:R-:W-:Y:S01]  /*0960*/  HFMA2 R252, -RZ, RZ, 0, 0 ;  /* 0x00000000fffc7431 */ /* 0x000fe200000001ff */
[----:B------:R-:W5:Y:S01]  /*0970*/  LDG.E.128 R48, desc[UR10][R6.64] ;  /* 0x0000000a06307981 */ /* 0x000f62000c1e1d00 */
[----:B------:R-:W-:Y:S01]  /*0980*/  HFMA2 R225, -RZ, RZ, 0, 0 ;  /* 0x00000000ffe17431 */ /* 0x000fe200000001ff */
[----:B------:R-:W-:-:S02]  /*0990*/  CS2R R4, SRZ ;  /* 0x0000000000047805 */ /* 0x000fc4000001ff00 */
[----:B------:R-:W-:Y:S01]  /*09a0*/  CS2R R156, SRZ ;  /* 0x00000000009c7805 */ /* 0x000fe2000001ff00 */
[----:B------:R-:W5:Y:S01]  /*09b0*/  LDG.E.128 R52, desc[UR10][R6.64+0x10] ;  /* 0x0000100a06347981 */ /* 0x000f62000c1e1d00 */
[----:B------:R-:W-:Y:S02]  /*09c0*/  CS2R R28, SRZ ;  /* 0x00000000001c7805 */ /* 0x000fe4000001ff00 */
[----:B------:R-:W-:Y:S02]  /*09d0*/  CS2R R166, SRZ ;  /* 0x0000000000a67805 */ /* 0x000fe4000001ff00 */
[----:B------:R-:W-:Y:S01]  /*09e0*/  CS2R R24, SRZ ;  /* 0x0000000000187805 */ /* 0x000fe2000001ff00 */
[----:B------:R-:W5:Y:S01]  /*09f0*/  LDG.E.128 R56, desc[UR10][R6.64+0x400] ;  /* 0x0004000a06387981 */ /* 0x000f62000c1e1d00 */
[----:B------:R-:W-:Y:S02]  /*0a00*/  CS2R R160, SRZ ;  /* 0x0000000000a07805 */ /* 0x000fe4000001ff00 */
[----:B------:R-:W-:-:S02]  /*0a10*/  CS2R R18, SRZ ;  /* 0x0000000000127805 */ /* 0x000fc4000001ff00 */
[----:B------:R-:W-:Y:S01]  /*0a20*/  CS2R R246, SRZ ;  /* 0x0000000000f67805 */ /* 0x000fe2000001ff00 */
[----:B------:R-:W5:Y:S01]  /*0a30*/  LDG.E.128 R60, desc[UR10][R6.64+0x410] ;  /* 0x0004100a063c7981 */ /* 0x000f62000c1e1d00 */
[----:B------:R-:W-:Y:S02]  /*0a40*/  CS2R R244, SRZ ;  /* 0x0000000000f47805 */ /* 0x000fe4000001ff00 */
[----:B------:R-:W-:Y:S02]  /*0a50*/  CS2R R242, SRZ ;  /* 0x0000000000f27805 */ /* 0x000fe4000001ff00 */
[----:B------:R-:W-:Y:S01]  /*0a60*/  MOV R3, RZ ;  /* 0x000000ff00037202 */ /* 0x000fe20000000f00 */
[----:B------:R-:W5:Y:S01]  /*0a70*/  LDG.E.128 R64, desc[UR10][R6.64+0x800] ;  /* 0x0008000a06407981 */ /* 0x000f62000c1e1d00 */
[----:B------:R-:W-:Y:S02]  /*0a80*/  CS2R R158, SRZ ;  /* 0x00000000009e7805 */ /* 0x000fe4000001ff00 */
[----:B------:R-:W-:-:S02]  /*0a90*/  CS2R R162, SRZ ;  /* 0x0000000000a27805 */ /* 0x000fc4000001ff00 */
[----:B------:R-:W-:Y:S01]  /*0aa0*/  CS2R R30, SRZ ;  /* 0x00000000001e7805 */ /* 0x000fe2000001ff00 */
[----:B------:R-:W5:Y:S01]  /*0ab0*/  LDG.E.128 R68, desc[UR10][R6.64+0x810] ;  /* 0x0008100a06447981 */ /* 0x000f62000c1e1d00 */
[----:B------:R-:W-:Y:S02]  /*0ac0*/  CS2R R20, SRZ ;  /* 0x0000000000147805 */ /* 0x000fe4000001ff00 */
[----:B------:R-:W-:Y:S01]  /*0ad0*/  CS2R R250, SRZ ;  /* 0x0000000000fa7805 */ /* 0x000fe2000001ff00 */
[----:B------:R-:W-:Y:S01]  /*0ae0*/  IMAD.MOV.U32 R241, RZ, RZ, RZ ;  /* 0x000000fffff17224 */ /* 0x000fe200078e00ff */
[----:B------:R-:W5:Y:S01]  /*0af0*/  LDG.E.128 R72, desc[UR10][R6.64+0xc00] ;  /* 0x000c000a06487981 */ /* 0x000f62000c1e1d00 */
[----:B------:R-:W-:Y:S02]  /*0b00*/  CS2R R238, SRZ ;  /* 0x0000000000ee7805 */ /* 0x000fe4000001ff00 */
[----:B------:R-:W-:Y:S02]  /*0b10*/  CS2R R14, SRZ ;  /* 0x00000000000e7805 */ /* 0x000fe4000001ff00 */
[----:B------:R-:W-:Y:S01]  /*0b20*/  CS2R R164, SRZ ;  /* 0x0000000000a47805 */ /* 0x000fe2000001ff00 */
[----:B------:R1:W5:Y:S01]  /*0b30*/  LDG.E.128 R76, desc[UR10][R6.64+0xc10] ;  /* 0x000c100a064c7981 */ /* 0x000362000c1e1d00 */
[----:B------:R-:W-:-:S02]  /*0b40*/  CS2R R22, SRZ ;  /* 0x0000000000167805 */ /* 0x000fc4000001ff00 */
[----:B------:R-:W-:Y:S02]  /*0b50*/  CS2R R248, SRZ ;  /* 0x0000000000f87805 */ /* 0x000fe4000001ff00 */
[----:B------:R-:W-:Y:S01]  /*0b60*/  MOV R237, RZ ;  /* 0x000000ff00ed7202 */ /* 0x000fe20000000f00 */
        /* <DEDUP_REMOVED lines=10> */
[----:B-1----:R-:W-:Y:S02]  /*0c10*/  CS2R R6, SRZ ;  /* 0x0000000000067805 */ /* 0x002fe4000001ff00 */
[----:B------:R-:W-:Y:S01]  /*0c20*/  CS2R R10, SRZ ;  /* 0x00000000000a7805 */ /* 0x000fe2000001ff00 */
[----:B------:R-:W5:Y:S01]  /*0c30*/  LDG.E.128 R92, desc[UR10][R8.64+0x410] ;  /* 0x0004100a085c7981 */ /* 0x000f62000c1e1d00 */
[----:B------:R-:W-:-:S03]  /*0c40*/  CS2R R12, SRZ ;  /* 0x00000000000c7805 */ /* 0x000fc6000001ff00 */
[----:B------:R-:W5:Y:S04]  /*0c50*/  LDG.E.128 R96, desc[UR10][R8.64+0x800] ;  /* 0x0008000a08607981 */ /* 0x000f68000c1e1d00 */
[----:B------:R-:W5:Y:S04]  /*0c60*/  LDG.E.128 R100, desc[UR10][R8.64+0x810] ;  /* 0x0008100a08647981 */ /* 0x000f68000c1e1d00 */
[----:B------:R-:W5:Y:S04]  /*0c70*/  LDG.E.128 R104, desc[UR10][R8.64+0xc00] ;  /* 0x000c000a08687981 */ /* 0x000f68000c1e1d00 */
[----:B------:R1:W5:Y:S02]  /*0c80*/  LDG.E.128 R108, desc[UR10][R8.64+0xc10] ;  /* 0x000c100a086c7981 */ /* 0x000364000c1e1d00 */
[----:B01----:R-:W-:-:S07]  /*0c90*/  CS2R R8, SRZ ;  /* 0x0000000000087805 */ /* 0x003fce000001ff00 */
.L_x_1446:
[----:B------:R-:W0:Y:S01]  /*0ca0*/  S2R R114, SR_TID.X ;  /* 0x0000000000727919 */ /* 0x000e220000002100 */
[----:B------:R-:W1:Y:S01]  /*0cb0*/  LDC.64 R206, c[0x0][0x3a8] ;  /* 0x0000ea00ffce7b82 */ /* 0x000e620000000a00 */
[----:B------:R-:W-:Y:S01]  /*0cc0*/  IMAD R0, R2, UR12, RZ ;  /* 0x0000000c02007c24 */ /* 0x000fe2000f8e02ff */
[----:B------:R-:W2:Y:S04]  /*0cd0*/  LDL.LU R193, [R1+0x8] ;  /* 0x0000080001c17983 */ /* 0x000ea80000300800 */
[----:B------:R-:W-:Y:S01]  /*0ce0*/  SHF.R.S32.HI R115, RZ, 0x1f, R0 ;  /* 0x0000001fff737819 */ /* 0x000fe20000011400 */
[----:B------:R-:W3:Y:S01]  /*0cf0*/  LDL.LU R195, [R1+0x10] ;  /* 0x0000100001c37983 */ /* 0x000ee20000300800 */
[----:B------:R-:W4:Y:S02]  /*0d00*/  LDC.64 R112, c[0x0][0x3c0] ;  /* 0x0000f000ff707b82 */ /* 0x000f240000000a00 */
[----:B------:R-:W-:Y:S01]  /*0d10*/  LEA.HI R115, R115, R0, RZ, 0x3 ;  /* 0x0000000073737211 */ /* 0x000fe200078f18ff */
[----:B------:R-:W3:Y:S04]  /*0d20*/  LDL.LU R194, [R1] ;  /* 0x0000000001c27983 */ /* 0x000ee80000300800 */
[----:B------:R-:W3:Y:S01]  /*0d30*/  LDL.LU R212, [R1+0xc] ;  /* 0x00000c0001d47983 */ /* 0x000ee20000300800 */
[----:B------:R-:W1:Y:S08]  /*0d40*/  LDC.64 R208, c[0x0][0x430] ;  /* 0x00010c00ffd07b82 */ /* 0x000e700000000a00 */
[----:B------:R-:W1:Y:S01]  /*0d50*/  LDC.64 R210, c[0x0][0x428] ;  /* 0x00010a00ffd27b82 */ /* 0x000e620000000a00 */
[----:B0-----:R-:W-:-:S07]  /*0d60*/  LOP3.LUT R114, R114, 0x1f, RZ, 0xc0, !PT ;  /* 0x0000001f72727812 */ /* 0x001fce00078ec0ff */
[----:B------:R-:W0:Y:S01]  /*0d70*/  LDC.64 R178, c[0x0][0x3c8] ;  /* 0x0000f200ffb27b82 */ /* 0x000e220000000a00 */
[----:B------:R-:W-:Y:S01]  /*0d80*/  LEA.HI.SX32 R181, R115, R114, 0x1d ;  /* 0x0000007273b57211 */ /* 0x000fe200078feaff */
[----:B----4-:R-:W-:-:S04]  /*0d90*/  IMAD.WIDE R112, R2, 0x4, R112 ;  /* 0x0000000402707825 */ /* 0x010fc800078e0270 */
[C---:B-1----:R-:W-:Y:S01]  /*0da0*/  IMAD.WIDE.U32 R144, R181.reuse, 0x10, R206 ;  /* 0x00000010b5907825 */ /* 0x042fe200078e00ce */
[----:B------:R-:W4:Y:S03]  /*0db0*/  LDG.E R197, desc[UR10][R112.64] ;  /* 0x0000000a70c57981 */ /* 0x000f26000c1e1900 */
[C---:B------:R-:W-:Y:S02]  /*0dc0*/  IMAD.WIDE.U32 R152, R181.reuse, 0x10, R208 ;  /* 0x00000010b5987825 */ /* 0x040fe400078e00d0 */
[----:B------:R-:W2:Y:S02]  /*0dd0*/  LDG.E.128 R144, desc[UR10][R144.64] ;  /* 0x0000000a90907981 */ /* 0x000ea4000c1e1d00 */
[----:B------:R-:W-:Y:S02]  /*0de0*/  IMAD.WIDE.U32 R148, R181, 0x10, R210 ;  /* 0x00000010b5947825 */ /* 0x000fe400078e00d2 */
[----:B------:R-:W3:Y:S04]  /*0df0*/  LDG.E.128 R152, desc[UR10][R152.64] ;  /* 0x0000000a98987981 */ /* 0x000ee8000c1e1d00 */
[----:B------:R-:W3:Y:S01]  /*0e00*/  LDG.E.128 R148, desc[UR10][R148.64] ;  /* 0x0000000a94947981 */ /* 0x000ee2000c1e1d00 */
[----:B0-----:R-:W-:-:S06]  /*0e10*/  IMAD.WIDE R178, R2, 0x4, R178 ;  /* 0x0000000402b27825 */ /* 0x001fcc00078e02b2 */
[----:B------:R0:W3:Y:S01]  /*0e20*/  LDG.E R178, desc[UR10][R178.64] ;  /* 0x0000000ab2b27981 */ /* 0x0000e2000c1e1900 */
[----:B------:R-:W-:Y:S02]  /*0e30*/  ISETP.NE.AND P3, PT, RZ, UR7, PT ;  /* 0x00000007ff007c0c */ /* 0x000fe4000bf65270 */
[----:B0-----:R-:W-:-:S05]  /*0e40*/  IADD3 R179, PT, PT, R181, 0x20, RZ ;  /* 0x00000020b5b37810 */ /* 0x001fca0007ffe0ff */
[----:B------:R-:W-:-:S04]  /*0e50*/  IMAD.WIDE.U32 R124, R179, 0x10, R210 ;  /* 0x00000010b37c7825 */ /* 0x000fc800078e00d2 */
[C---:B------:R-:W-:Y:S02]  /*0e60*/  IMAD.WIDE.U32 R116, R179.reuse, 0x10, R206 ;  /* 0x00000010b3747825 */ /* 0x040fe400078e00ce */
[----:B------:R-:W3:Y:S02]  /*0e70*/  LDG.E.128 R124, desc[UR10][R124.64] ;  /* 0x0000000a7c7c7981 */ /* 0x000ee4000c1e1d00 */
[----:B------:R-:W-:Y:S02]  /*0e80*/  IMAD.WIDE.U32 R120, R179, 0x10, R208 ;  /* 0x00000010b3787825 */ /* 0x000fe400078e00d0 */
[----:B------:R-:W3:Y:S04]  /*0e90*/  LDG.E.128 R116, desc[UR10][R116.64] ;  /* 0x0000000a74747981 */ /* 0x000ee8000c1e1d00 */
[----:B------:R-:W3:Y:S01]  /*0ea0*/  LDG.E.128 R120, desc[UR10][R120.64] ;  /* 0x0000000a78787981 */ /* 0x000ee2000c1e1d00 */
[----:B----4-:R-:W-:-:S02]  /*0eb0*/  FSEL R197, R197, RZ, !P3 ;  /* 0x000000ffc5c57208 */ /* 0x010fc40005800000 */
[----:B--2---:R-:W-:Y:S02]  /*0ec0*/  SHF.L.U32 R196, R145, 0x10, RZ ;  /* 0x0000001091c47819 */ /* 0x004fe400000006ff */
[----:B------:R-:W-:Y:S01]  /*0ed0*/  SHF.L.U32 R185, R147, 0x10, RZ ;  /* 0x0000001093b97819 */ /* 0x000fe200000006ff */
[----:B---3--:R-:W-:Y:S02]  /*0ee0*/  IMAD.U32 R191, R153, 0x10000, RZ ;  /* 0x0001000099bf7824 */ /* 0x008fe400078e00ff */
[----:B------:R-:W-:Y:S01]  /*0ef0*/  FADD.FTZ R196, -R197, R196 ;  /* 0x000000c4c5c47221 */ /* 0x000fe20000010100 */
[----:B------:R-:W-:Y:S01]  /*0f00*/  SHF.L.U32 R189, R149, 0x10, RZ ;  /* 0x0000001095bd7819 */ /* 0x000fe200000006ff */
[----:B-----5:R-:W-:Y:S01]  /*0f10*/  FMUL.FTZ R180, R82, R191 ;  /* 0x000000bf52b47220 */ /* 0x020fe20000410000 */
[----:B------:R-:W-:Y:S01]  /*0f20*/  FADD.FTZ R185, -R197, R185 ;  /* 0x000000b9c5b97221 */ /* 0x000fe20000010100 */
[----:B------:R-:W-:Y:S02]  /*0f30*/  FMUL.FTZ R196, R178, R196 ;  /* 0x000000c4b2c47220 */ /* 0x000fe40000410000 */
[----:B------:R-:W-:Y:S01]  /*0f40*/  FADD.FTZ R235, R189, R235 ;  /* 0x000000ebbdeb7221 */ /* 0x000fe20000010000 */
[----:B------:R-:W-:-:S02]  /*0f50*/  IMAD.U32 R190, R154, 0x10000, RZ ;  /* 0x000100009abe7824 */ /* 0x000fc400078e00ff */
[-C--:B------:R-:W-:Y:S01]  /*0f60*/  FFMA.FTZ R12, R196, R189.reuse, R12 ;  /* 0x000000bdc40c7223 */ /* 0x080fe2000001000c */
[----:B------:R-:W-:Y:S01]  /*0f70*/  FFMA.FTZ R189, R50, R189, R180 ;  /* 0x000000bd32bd7223 */ /* 0x000fe200000100b4 */
[----:B------:R-:W-:Y:S01]  /*0f80*/  SHF.L.U32 R180, R155, 0x10, RZ ;  /* 0x000000109bb47819 */ /* 0x000fe200000006ff */
[----:B------:R-:W-:Y:S01]  /*0f90*/  FMUL.FTZ R185, R178, R185 ;  /* 0x000000b9b2b97220 */ /* 0x000fe20000410000 */
[----:B------:R-:W-:-:S03]  /*0fa0*/  FADD.FTZ R193, R190, R193 ;  /* 0x000000c1bec17221 */ /* 0x000fc60000010000 */
[----:B------:R-:W-:Y:S01]  /*0fb0*/  FFMA.FTZ R194, R185, R180, R194 ;  /* 0x000000b4b9c27223 */ /* 0x000fe200000100c2 */
[----:B------:R-:W-:Y:S01]  /*0fc0*/  FADD.FTZ R195, R180, R195 ;  /* 0x000000c3b4c37221 */ /* 0x000fe20000010000 */
[----:B------:R-:W-:Y:S01]  /*0fd0*/  PRMT R154, R154, 0x7632, R154 ;  /* 0x000076329a9a7816 */ /* 0x000fe2000000009a */
[----:B------:R-:W-:Y:S04]  /*0fe0*/  STL [R1+0x8], R193 ;  /* 0x000008c101007387 */ /* 0x000fe80000100800 */
[----:B------:R-:W-:Y:S01]  /*0ff0*/  STL [R1], R194 ;  /* 0x000000c201007387 */ /* 0x000fe20000100800 */
[----:B------:R-:W-:-:S03]  /*1000*/  IMAD.U32 R154, R154, 0x10000, RZ ;  /* 0x000100009a9a7824 */ /* 0x000fc600078e00ff */
[----:B------:R-:W-:Y:S04]  /*1010*/  STL [R1+0x10], R195 ;  /* 0x000010c301007387 */ /* 0x000fe80000100800 */
[----:B------:R-:W2:Y:S01]  /*1020*/  LDL.LU R218, [R1+0x14] ;  /* 0x0000140001da7983 */ /* 0x000ea20000300800 */
[----:B------:R-:W-:-:S03]  /*1030*/  FADD.FTZ R212, R154, R212 ;  /* 0x000000d49ad47221 */ /* 0x000fc60000010000 */
[----:B------:R-:W3:Y:S04]  /*1040*/  LDL.LU R215, [R1+0x4] ;  /* 0x0000040001d77983 */ /* 0x000ee80000300800 */
[----:B------:R-:W4:Y:S04]  /*1050*/  LDL.LU R214, [R1+0x18] ;  /* 0x0000180001d67983 */ /* 0x000f280000300800 */
[----:B------:R0:W-:Y:S04]  /*1060*/  STL [R1+0xc], R212 ;  /* 0x00000cd401007387 */ /* 0x0001e80000100800 */
[----:B------:R-:W4:Y:S04]  /*1070*/  LDL.LU R213, [R1+0x38] ;  /* 0x0000380001d57983 */ /* 0x000f280000300800 */
[----:B0-----:R-:W4:Y:S01]  /*1080*/  LDL.LU R212, [R1+0x28] ;  /* 0x0000280001d47983 */ /* 0x001f220000300800 */
[----:B------:R-:W-:Y:S01]  /*1090*/  IMAD.U32 R0, R144, 0x10000, RZ ;  /* 0x0001000090007824 */ /* 0x000fe200078e00ff */
[----:B------:R-:W-:-:S02]  /*10a0*/  SHF.L.U32 R186, R152, 0x10, RZ ;  /* 0x0000001098ba7819 */ /* 0x000fc400000006ff */
[----:B------:R-:W-:Y:S01]  /*10b0*/  SHF.L.U32 R182, R148, 0x10, RZ ;  /* 0x0000001094b67819 */ /* 0x000fe200000006ff */
[----:B------:R-:W-:Y:S01]  /*10c0*/  FADD.FTZ R0, -R197, R0 ;  /* 0x00000000c5007221 */ /* 0x000fe20000010100 */
[----:B------:R-:W-:Y:S01]  /*10d0*/  FMUL.FTZ R187, R86, R180 ;  /* 0x000000b456bb7220 */ /* 0x000fe20000410000 */
[----:B------:R-:W-:Y:S01]  /*10e0*/  FMUL.FTZ R183, R80, R186 ;  /* 0x000000ba50b77220 */ /* 0x000fe20000410000 */
[----:B------:R-:W-:Y:S01]  /*10f0*/  ISETP.NE.U32.AND P0, PT, RZ, UR14, PT ;  /* 0x0000000eff007c0c */ /* 0x000fe2000bf05070 */
[----:B------:R-:W-:Y:S01]  /*1100*/  FMUL.FTZ R0, R178, R0 ;  /* 0x00000000b2007220 */ /* 0x000fe20000410000 */
[----:B------:R-:W-:Y:S01]  /*1110*/  FADD.FTZ R233, R182, R233 ;  /* 0x000000e9b6e97221 */ /* 0x000fe20000010000 */
[----:B------:R-:W-:Y:S01]  /*1120*/  PRMT R200, R145, 0x7632, R200 ;  /* 0x0000763291c87816 */ /* 0x000fe200000000c8 */
[----:B------:R-:W4:Y:S01]  /*1130*/  LDL.LU R220, [R1+0x20] ;  /* 0x0000200001dc7983 */ /* 0x000f220000300800 */
[-C--:B------:R-:W-:Y:S01]  /*1140*/  FFMA.FTZ R14, R0, R182.reuse, R14 ;  /* 0x000000b6000e7223 */ /* 0x080fe2000001000e */
[----:B------:R-:W-:Y:S01]  /*1150*/  FFMA.FTZ R182, R48, R182, R183 ;  /* 0x000000b630b67223 */ /* 0x000fe200000100b7 */
[----:B------:R-:W-:Y:S01]  /*1160*/  SHF.L.U32 R183, R151, 0x10, RZ ;  /* 0x0000001097b77819 */ /* 0x000fe200000006ff */
[----:B------:R-:W-:Y:S01]  /*1170*/  FADD.FTZ R243, R186, R243 ;  /* 0x000000f3baf37221 */ /* 0x000fe20000010000 */
[----:B------:R-:W-:Y:S01]  /*1180*/  FFMA.FTZ R238, R0, R186, R238 ;  /* 0x000000ba00ee7223 */ /* 0x000fe200000100ee */
[----:B------:R-:W-:Y:S01]  /*1190*/  PRMT R144, R144, 0x7632, R144 ;  /* 0x0000763290907816 */ /* 0x000fe20000000090 */
[----:B------:R-:W4:Y:S01]  /*11a0*/  LDL.LU R219, [R1+0x40] ;  /* 0x0000400001db7983 */ /* 0x000f220000300800 */
[----:B------:R-:W-:Y:S01]  /*11b0*/  FADD.FTZ R249, R183, R249 ;  /* 0x000000f9b7f97221 */ /* 0x000fe20000010000 */
[-C--:B------:R-:W-:Y:S01]  /*11c0*/  FFMA.FTZ R8, R185, R183.reuse, R8 ;  /* 0x000000b7b9087223 */ /* 0x080fe20000010008 */
[----:B------:R-:W-:-:S02]  /*11d0*/  FFMA.FTZ R183, R54, R183, R187 ;  /* 0x000000b736b77223 */ /* 0x000fc400000100bb */
[----:B------:R-:W0:Y:S01]  /*11e0*/  LDC.64 R186, c[0x0][0x438] ;  /* 0x00010e00ffba7b82 */ /* 0x000e220000000a00 */
[----:B------:R-:W-:Y:S02]  /*11f0*/  SHF.L.U32 R144, R144, 0x10, RZ ;  /* 0x0000001090907819 */ /* 0x000fe400000006ff */
[----:B------:R-:W-:Y:S02]  /*1200*/  PRMT R204, R152, 0x7632, R204 ;  /* 0x0000763298cc7816 */ /* 0x000fe400000000cc */
[----:B------:R-:W-:Y:S01]  /*1210*/  ISETP.NE.AND.EX P0, PT, RZ, UR15, PT, P0 ;  /* 0x0000000fff007c0c */ /* 0x000fe2000bf05300 */
[----:B------:R-:W-:Y:S01]  /*1220*/  FADD.FTZ R144, -R197, R144 ;  /* 0x00000090c5907221 */ /* 0x000fe20000010100 */
[----:B------:R-:W-:Y:S02]  /*1230*/  PRMT R199, R148, 0x7632, R199 ;  /* 0x0000763294c77816 */ /* 0x000fe400000000c7 */
[----:B------:R-:W-:Y:S02]  /*1240*/  SHF.L.U32 R204, R204, 0x10, RZ ;  /* 0x00000010cccc7819 */ /* 0x000fe400000006ff */
[----:B------:R-:W-:-:S02]  /*1250*/  SHF.L.U32 R200, R200, 0x10, RZ ;  /* 0x00000010c8c87819 */ /* 0x000fc400000006ff */
[----:B------:R-:W-:Y:S02]  /*1260*/  PRMT R205, R153, 0x7632, R205 ;  /* 0x0000763299cd7816 */ /* 0x000fe400000000cd */
[----:B0-----:R-:W-:Y:S01]  /*1270*/  ISETP.NE.U32.AND P1, PT, R186, RZ, PT ;  /* 0x000000ffba00720c */ /* 0x001fe20003f25070 */
[----:B------:R-:W-:Y:S01]  /*1280*/  IMAD.U32 R199, R199, 0x10000, RZ ;  /* 0x00010000c7c77824 */ /* 0x000fe200078e00ff */
[----:B------:R-:W-:Y:S01]  /*1290*/  PRMT R201, R149, 0x7632, R201 ;  /* 0x0000763295c97816 */ /* 0x000fe200000000c9 */
[----:B------:R-:W-:Y:S01]  /*12a0*/  FMUL.FTZ R198, R178, R144 ;  /* 0x00000090b2c67220 */ /* 0x000fe20000410000 */
[----:B------:R-:W-:Y:S01]  /*12b0*/  ISETP.NE.AND.EX P1, PT, R187, RZ, PT, P1 ;  /* 0x000000ffbb00720c */ /* 0x000fe20003f25310 */
[----:B------:R-:W-:Y:S01]  /*12c0*/  FMUL.FTZ R144, R81, R204 ;  /* 0x000000cc51907220 */ /* 0x000fe20000410000 */
[----:B------:R-:W-:Y:S01]  /*12d0*/  SHF.L.U32 R205, R205, 0x10, RZ ;  /* 0x00000010cdcd7819 */ /* 0x000fe200000006ff */
[----:B------:R-:W-:Y:S01]  /*12e0*/  FADD.FTZ R200, -R197, R200 ;  /* 0x000000c8c5c87221 */ /* 0x000fe20000010100 */
[----:B------:R-:W-:Y:S01]  /*12f0*/  FADD.FTZ R234, R199, R234 ;  /* 0x000000eac7ea7221 */ /* 0x000fe20000010000 */
[-C--:B------:R-:W-:Y:S01]  /*1300*/  FFMA.FTZ R13, R198, R199.reuse, R13 ;  /* 0x000000c7c60d7223 */ /* 0x080fe2000001000d */
[----:B------:R-:W-:Y:S01]  /*1310*/  SHF.L.U32 R201, R201, 0x10, RZ ;  /* 0x00000010c9c97819 */ /* 0x000fe200000006ff */
[----:B------:R-:W-:Y:S01]  /*1320*/  FFMA.FTZ R199, R49, R199, R144 ;  /* 0x000000c731c77223 */ /* 0x000fe20000010090 */
[----:B------:R-:W-:Y:S01]  /*1330*/  FMUL.FTZ R200, R178, R200 ;  /* 0x000000c8b2c87220 */ /* 0x000fe20000410000 */
[----:B------:R-:W-:Y:S01]  /*1340*/  FMUL.FTZ R144, R83, R205 ;  /* 0x000000cd53907220 */ /* 0x000fe20000410000 */
[----:B------:R-:W0:Y:S01]  /*1350*/  @P0 LDC.64 R148, c[0x0][0x3b8] ;  /* 0x0000ee00ff940b82 */ /* 0x000e220000000a00 */
[----:B------:R-:W-:Y:S01]  /*1360*/  FADD.FTZ R237, R201, R237 ;  /* 0x000000edc9ed7221 */ /* 0x000fe20000010000 */
[-C--:B------:R-:W-:Y:S01]  /*1370*/  FFMA.FTZ R11, R200, R201.reuse, R11 ;  /* 0x000000c9c80b7223 */ /* 0x080fe2000001000b */
[----:B------:R-:W-:-:S05]  /*1380*/  FFMA.FTZ R201, R51, R201, R144 ;  /* 0x000000c933c97223 */ /* 0x000fca0000010090 */
[----:B------:R-:W1:Y:S01]  /*1390*/  @P1 LDC.64 R194, c[0x0][0x438] ;  /* 0x00010e00ffc21b82 */ /* 0x000e620000000a00 */
[----:B------:R-:W-:-:S04]  /*13a0*/  PRMT R144, R146, 0x7632, R144 ;  /* 0x0000763292907816 */ /* 0x000fc80000000090 */
[----:B------:R-:W-:Y:S02]  /*13b0*/  SHF.L.U32 R144, R144, 0x10, RZ ;  /* 0x0000001090907819 */ /* 0x000fe400000006ff */
[C---:B------:R-:W-:Y:S02]  /*13c0*/  PRMT R202, R150.reuse, 0x7632, R202 ;  /* 0x0000763296ca7816 */ /* 0x040fe400000000ca */
[----:B------:R-:W-:Y:S01]  /*13d0*/  SHF.L.U32 R184, R150, 0x10, RZ ;  /* 0x0000001096b87819 */ /* 0x000fe200000006ff */
[----:B------:R-:W-:Y:S01]  /*13e0*/  FADD.FTZ R144, -R197, R144 ;  /* 0x00000090c5907221 */ /* 0x000fe20000010100 */
[----:B------:R-:W-:Y:S02]  /*13f0*/  PRMT R150, R147, 0x7632, R150 ;  /* 0x0000763293967816 */ /* 0x000fe40000000096 */
[----:B------:R-:W-:Y:S01]  /*1400*/  IADD3 R169, PT, PT, R181, 0x40, RZ ;  /* 0x00000040b5a97810 */ /* 0x000fe20007ffe0ff */
[----:B------:R-:W-:Y:S01]  /*1410*/  FMUL.FTZ R203, R178, R144 ;  /* 0x00000090b2cb7220 */ /* 0x000fe20000410000 */
[----:B------:R-:W-:Y:S01]  /*1420*/  SHF.L.U32 R202, R202, 0x10, RZ ;  /* 0x00000010caca7819 */ /* 0x000fe200000006ff */
[----:B------:R-:W-:Y:S01]  /*1430*/  FMUL.FTZ R144, R85, R154 ;  /* 0x0000009a55907220 */ /* 0x000fe20000410000 */
[----:B------:R-:W-:-:S02]  /*1440*/  IADD3 R180, PT, PT, R181, 0x60, RZ ;  /* 0x00000060b5b47810 */ /* 0x000fc40007ffe0ff */
[----:B------:R-:W-:Y:S02]  /*1450*/  PRMT R155, R155, 0x7632, R155 ;  /* 0x000076329b9b7816 */ /* 0x000fe4000000009b */
[----:B------:R-:W-:Y:S01]  /*1460*/  PRMT R151, R151, 0x7632, R151 ;  /* 0x0000763297977816 */ /* 0x000fe20000000097 */
[----:B------:R-:W-:Y:S01]  /*1470*/  FADD.FTZ R244, R204, R244 ;  /* 0x000000f4ccf47221 */ /* 0x000fe20000010000 */
[----:B------:R-:W-:Y:S01]  /*1480*/  SHF.L.U32 R150, R150, 0x10, RZ ;  /* 0x0000001096967819 */ /* 0x000fe200000006ff */
[----:B------:R-:W-:Y:S01]  /*1490*/  FADD.FTZ R248, R202, R248 ;  /* 0x000000f8caf87221 */ /* 0x000fe20000010000 */
[-C--:B------:R-:W-:Y:S01]  /*14a0*/  FFMA.FTZ R9, R203, R202.reuse, R9 ;  /* 0x000000cacb097223 */ /* 0x080fe20000010009 */
[----:B------:R-:W-:Y:S01]  /*14b0*/  FFMA.FTZ R202, R53, R202, R144 ;  /* 0x000000ca35ca7223 */ /* 0x000fe20000010090 */
[----:B------:R-:W-:Y:S01]  /*14c0*/  FADD.FTZ R246, R205, R246 ;  /* 0x000000f6cdf67221 */ /* 0x000fe20000010000 */
[----:B------:R-:W-:Y:S01]  /*14d0*/  FFMA.FTZ R242, R200, R205, R242 ;  /* 0x000000cdc8f27223 */ /* 0x000fe200000100f2 */
[----:B-1----:R-:W-:-:S04]  /*14e0*/  @P1 IMAD.WIDE.U32 R194, R181, 0x10, R194 ;  /* 0x00000010b5c21825 */ /* 0x002fc800078e00c2 */
[----:B------:R-:W-:Y:S01]  /*14f0*/  FADD.FTZ R205, -R197, R150 ;  /* 0x00000096c5cd7221 */ /* 0x000fe20000010100 */
[----:B------:R-:W1:Y:S01]  /*1500*/  @P0 LDC.64 R152, c[0x0][0x3b8] ;  /* 0x0000ee00ff980b82 */ /* 0x000e620000000a00 */
[----:B------:R-:W-:-:S04]  /*1510*/  IMAD.WIDE.U32 R112, R169, 0x10, R206 ;  /* 0x00000010a9707825 */ /* 0x000fc800078e00ce */
[----:B------:R-:W-:Y:S01]  /*1520*/  IMAD.WIDE.U32 R144, R180, 0x10, R206 ;  /* 0x00000010b4907825 */ /* 0x000fe200078e00ce */
[----:B------:R-:W-:-:S03]  /*1530*/  SHF.L.U32 R206, R155, 0x10, RZ ;  /* 0x000000109bce7819 */ /* 0x000fc600000006ff */
[----:B------:R-:W-:Y:S01]  /*1540*/  FFMA.FTZ R239, R198, R204, R239 ;  /* 0x000000ccc6ef7223 */ /* 0x000fe200000100ef */
[----:B0-----:R-:W-:-:S04]  /*1550*/  @P0 IMAD.WIDE.U32 R148, R181, 0x8, R148 ;  /* 0x00000008b5940825 */ /* 0x001fc800078e0094 */
[----:B------:R-:W-:Y:S01]  /*1560*/  FMUL.FTZ R205, R178, R205 ;  /* 0x000000cdb2cd7220 */ /* 0x000fe20000410000 */
[----:B------:R0:W5:Y:S01]  /*1570*/  @P1 LDG.E.128 R44, desc[UR10][R194.64] ;  /* 0x0000000ac22c1981 */ /* 0x000162000c1e1d00 */
[----:B------:R-:W-:Y:S01]  /*1580*/  SHF.L.U32 R204, R151, 0x10, RZ ;  /* 0x0000001097cc7819 */ /* 0x000fe200000006ff */
[----:B------:R-:W-:Y:S01]  /*1590*/  FMUL.FTZ R207, R87, R206 ;  /* 0x000000ce57cf7220 */ /* 0x000fe20000410000 */
[C---:B------:R-:W-:Y:S01]  /*15a0*/  IMAD.WIDE.U32 R136, R169.reuse, 0x10, R208 ;  /* 0x00000010a9887825 */ /* 0x040fe200078e00d0 */
[----:B------:R1:W5:Y:S03]  /*15b0*/  @P0 LDG.E.64 R170, desc[UR10][R148.64] ;  /* 0x0000000a94aa0981 */ /* 0x000366000c1e1b00 */
[----:B------:R-:W-:Y:S01]  /*15c0*/  IMAD.WIDE.U32 R132, R169, 0x10, R210 ;  /* 0x00000010a9847825 */ /* 0x000fe200078e00d2 */
[----:B------:R-:W-:-:S03]  /*15d0*/  SHF.L.U32 R188, R146, 0x10, RZ ;  /* 0x0000001092bc7819 */ /* 0x000fc600000006ff */
[----:B------:R-:W-:Y:S01]  /*15e0*/  FMUL.FTZ R192, R84, R190 ;  /* 0x000000be54c07220 */ /* 0x000fe20000410000 */
[----:B0-----:R-:W-:Y:S01]  /*15f0*/  SHF.L.U32 R194, R124, 0x10, RZ ;  /* 0x000000107cc27819 */ /* 0x001fe200000006ff */
[----:B------:R-:W-:Y:S01]  /*1600*/  FADD.FTZ R250, R204, R250 ;  /* 0x000000faccfa7221 */ /* 0x000fe20000010000 */
[----:B------:R-:W-:Y:S01]  /*1610*/  FFMA.FTZ R16, R205, R204, R16 ;  /* 0x000000cccd107223 */ /* 0x000fe20000010010 */
[----:B-1----:R-:W-:-:S04]  /*1620*/  @P0 IMAD.WIDE.U32 R152, R179, 0x8, R152 ;  /* 0x00000008b3980825 */ /* 0x002fc800078e0098 */
[----:B------:R-:W-:Y:S01]  /*1630*/  FFMA.FTZ R204, R55, R204, R207 ;  /* 0x000000cc37cc7223 */ /* 0x000fe200000100cf */
[----:B------:R-:W-:Y:S01]  /*1640*/  FADD.FTZ R245, R191, R245 ;  /* 0x000000f5bff57221 */ /* 0x000fe20000010000 */
[----:B------:R-:W-:Y:S01]  /*1650*/  FFMA.FTZ R241, R196, R191, R241 ;  /* 0x000000bfc4f17223 */ /* 0x000fe200000100f1 */
[----:B------:R-:W-:Y:S01]  /*1660*/  IMAD.WIDE.U32 R148, R180, 0x10, R208 ;  /* 0x00000010b4947825 */ /* 0x000fe200078e00d0 */
[----:B------:R-:W-:Y:S01]  /*1670*/  SHF.L.U32 R207, R120, 0x10, RZ ;  /* 0x0000001078cf7819 */ /* 0x000fe200000006ff */
[----:B------:R0:W5:Y:S02]  /*1680*/  @P0 LDG.E.64 R172, desc[UR10][R152.64] ;  /* 0x0000000a98ac0981 */ /* 0x000164000c1e1b00 */
[----:B------:R-:W-:Y:S02]  /*1690*/  IMAD.U32 R208, R116, 0x10000, RZ ;  /* 0x0001000074d07824 */ /* 0x000fe400078e00ff */
[----:B------:R-:W-:Y:S01]  /*16a0*/  FADD.FTZ R247, R184, R247 ;  /* 0x000000f7b8f77221 */ /* 0x000fe20000010000 */
[----:B------:R-:W4:Y:S01]  /*16b0*/  LDG.E.128 R112, desc[UR10][R112.64] ;  /* 0x0000000a70707981 */ /* 0x000f22000c1e1d00 */
[----:B------:R-:W-:Y:S01]  /*16c0*/  FADD.FTZ R195, -R197, R208 ;  /* 0x000000d0c5c37221 */ /* 0x000fe20000010100 */
[----:B--2---:R-:W-:Y:S01]  /*16d0*/  FADD.FTZ R218, R206, R218 ;  /* 0x000000daceda7221 */ /* 0x004fe20000010000 */
[----:B---3--:R-:W-:-:S04]  /*16e0*/  FFMA.FTZ R215, R205, R206, R215 ;  /* 0x000000cecdd77223 */ /* 0x008fc800000100d7 */
[----:B------:R1:W-:Y:S01]  /*16f0*/  STL [R1+0x14], R218 ;  /* 0x000014da01007387 */ /* 0x0003e20000100800 */
[----:B----4-:R-:W-:Y:S01]  /*1700*/  FADD.FTZ R214, R194, R214 ;  /* 0x000000d6c2d67221 */ /* 0x010fe20000010000 */
[----:B------:R-:W-:Y:S01]  /*1710*/  FMUL.FTZ R195, R178, R195 ;  /* 0x000000c3b2c37220 */ /* 0x000fe20000410000 */
[----:B------:R-:W-:Y:S01]  /*1720*/  FADD.FTZ R188, -R197, R188 ;  /* 0x000000bcc5bc7221 */ /* 0x000fe20000010100 */
[----:B------:R-:W-:Y:S01]  /*1730*/  PRMT R124, R116, 0x7632, R124 ;  /* 0x00007632747c7816 */ /* 0x000fe2000000007c */
[----:B------:R-:W2:Y:S04]  /*1740*/  LDG.E.128 R132, desc[UR10][R132.64] ;  /* 0x0000000a84847981 */ /* 0x000ea8000c1e1d00 */
[----:B-1----:R-:W3:Y:S04]  /*1750*/  LDL.LU R218, [R1+0x30] ;  /* 0x0000300001da7983 */ /* 0x002ee80000300800 */
[----:B------:R1:W-:Y:S01]  /*1760*/  STL [R1+0x4], R215 ;  /* 0x000004d701007387 */ /* 0x0003e20000100800 */
[----:B------:R-:W-:Y:S01]  /*1770*/  FADD.FTZ R213, R207, R213 ;  /* 0x000000d5cfd57221 */ /* 0x000fe20000010000 */
[----:B------:R-:W-:-:S02]  /*1780*/  FFMA.FTZ R212, R195, R207, R212 ;  /* 0x000000cfc3d47223 */ /* 0x000fc400000100d4 */
[----:B------:R-:W4:Y:S01]  /*1790*/  LDG.E.128 R136, desc[UR10][R136.64] ;  /* 0x0000000a88887981 */ /* 0x000f22000c1e1d00 */
[----:B------:R-:W-:Y:S02]  /*17a0*/  PRMT R216, R127, 0x7632, R216 ;  /* 0x000076327fd87816 */ /* 0x000fe400000000d8 */
[----:B------:R-:W-:Y:S01]  /*17b0*/  PRMT R217, R119, 0x7632, R217 ;  /* 0x0000763277d97816 */ /* 0x000fe200000000d9 */
[----:B------:R-:W4:Y:S04]  /*17c0*/  LDG.E.128 R144, desc[UR10][R144.64] ;  /* 0x0000000a90907981 */ /* 0x000f28000c1e1d00 */
[----:B-1----:R-:W2:Y:S04]  /*17d0*/  LDL.LU R215, [R1+0x48] ;  /* 0x0000480001d77983 */ /* 0x002ea80000300800 */
[----:B------:R1:W-:Y:S01]  /*17e0*/  STL [R1+0x18], R214 ;  /* 0x000018d601007387 */ /* 0x0003e20000100800 */
[----:B------:R-:W-:-:S03]  /*17f0*/  FFMA.FTZ R252, R203, R154, R252 ;  /* 0x0000009acbfc7223 */ /* 0x000fc600000100fc */
[----:B------:R-:W4:Y:S04]  /*1800*/  LDG.E.128 R148, desc[UR10][R148.64] ;  /* 0x0000000a94947981 */ /* 0x000f28000c1e1d00 */
[----:B-1----:R-:W4:Y:S04]  /*1810*/  LDL.LU R214, [R1+0x68] ;  /* 0x0000680001d67983 */ /* 0x002f280000300800 */
[----:B------:R-:W4:Y:S04]  /*1820*/  LDL.LU R209, [R1+0x58] ;  /* 0x0000580001d17983 */ /* 0x000f280000300800 */
[----:B------:R1:W-:Y:S04]  /*1830*/  STL [R1+0x38], R213 ;  /* 0x000038d501007387 */ /* 0x0003e80000100800 */
[----:B-1----:R-:W4:Y:S04]  /*1840*/  LDL.LU R213, [R1+0x50] ;  /* 0x0000500001d57983 */ /* 0x002f280000300800 */
[----:B------:R1:W-:Y:S04]  /*1850*/  STL [R1+0x28], R212 ;  /* 0x000028d401007387 */ /* 0x0003e80000100800 */
[----:B-1----:R-:W4:Y:S01]  /*1860*/  LDL.LU R212, [R1+0x70] ;  /* 0x0000700001d47983 */ /* 0x002f220000300800 */
[----:B0-----:R-:W-:-:S03]  /*1870*/  IMAD.WIDE.U32 R152, R180, 0x10, R210 ;  /* 0x00000010b4987825 */ /* 0x001fc600078e00d2 */
[----:B------:R-:W4:Y:S01]  /*1880*/  LDL.LU R211, [R1+0x60] ;  /* 0x0000600001d37983 */ /* 0x000f220000300800 */
[----:B------:R-:W-:Y:S01]  /*1890*/  FMUL.FTZ R188, R178, R188 ;  /* 0x000000bcb2bc7220 */ /* 0x000fe20000410000 */
[----:B------:R-:W-:Y:S01]  /*18a0*/  FMUL.FTZ R206, R88, R207 ;  /* 0x000000cf58ce7220 */ /* 0x000fe20000410000 */
[----:B------:R-:W-:Y:S01]  /*18b0*/  SHF.L.U32 R208, R117, 0x10, RZ ;  /* 0x0000001075d07819 */ /* 0x000fe200000006ff */
[----:B------:R-:W-:Y:S01]  /*18c0*/  FFMA.FTZ R7, R195, R194, R7 ;  /* 0x000000c2c3077223 */ /* 0x000fe20000010007 */
[----:B------:R-:W-:Y:S01]  /*18d0*/  FFMA.FTZ R251, R188, R190, R251 ;  /* 0x000000bebcfb7223 */ /* 0x000fe200000100fb */
[----:B------:R-:W-:Y:S01]  /*18e0*/  PRMT R116, R120, 0x7632, R116 ;  /* 0x0000763278747816 */ /* 0x000fe20000000074 */
[----:B------:R-:W0:Y:S01]  /*18f0*/  @P0 LDC.64 R190, c[0x0][0x3b8] ;  /* 0x0000ee00ffbe0b82 */ /* 0x000e220000000a00 */
[-C--:B------:R-:W-:Y:S01]  /*1900*/  FFMA.FTZ R10, R188, R184.reuse, R10 ;  /* 0x000000b8bc0a7223 */ /* 0x080fe2000001000a */
[----:B------:R-:W-:Y:S01]  /*1910*/  FFMA.FTZ R184, R52, R184, R192 ;  /* 0x000000b834b87223 */ /* 0x000fe200000100c0 */
[----:B------:R-:W-:Y:S01]  /*1920*/  PRMT R210, R118, 0x7632, R210 ;  /* 0x0000763276d27816 */ /* 0x000fe200000000d2 */
[----:B------:R-:W4:Y:S04]  /*1930*/  LDG.E.128 R152, desc[UR10][R152.64] ;  /* 0x0000000a98987981 */ /* 0x000f28000c1e1d00 */
[----:B------:R-:W1:Y:S01]  /*1940*/  @P0 LDC.64 R192, c[0x0][0x3b8] ;  /* 0x0000ee00ffc00b82 */ /* 0x000e620000000a00 */
[----:B0-----:R-:W-:-:S05]  /*1950*/  @P0 IMAD.WIDE.U32 R190, R169, 0x8, R190 ;  /* 0x00000008a9be0825 */ /* 0x001fca00078e00be */
[----:B------:R0:W5:Y:S01]  /*1960*/  @P0 LDG.E.64 R174, desc[UR10][R190.64] ;  /* 0x0000000abeae0981 */ /* 0x000162000c1e1b00 */
[----:B-1----:R-:W-:-:S05]  /*1970*/  @P0 IMAD.WIDE.U32 R192, R180, 0x8, R192 ;  /* 0x00000008b4c00825 */ /* 0x002fca00078e00c0 */
[----:B------:R1:W5:Y:S01]  /*1980*/  @P0 LDG.E.64 R176, desc[UR10][R192.64] ;  /* 0x0000000ac0b00981 */ /* 0x000362000c1e1b00 */
[----:B0-----:R-:W0:Y:S08]  /*1990*/  @P1 LDC.64 R190, c[0x0][0x438] ;  /* 0x00010e00ffbe1b82 */ /* 0x001e300000000a00 */
[----:B-1----:R-:W1:Y:S01]  /*19a0*/  @P1 LDC.64 R192, c[0x0][0x438] ;  /* 0x00010e00ffc01b82 */ /* 0x002e620000000a00 */
[----:B------:R-:W-:Y:S01]  /*19b0*/  FFMA.FTZ R194, R56, R194, R206 ;  /* 0x000000c238c27223 */ /* 0x000fe200000100ce */
[----:B------:R-:W-:Y:S01]  /*19c0*/  SHF.L.U32 R206, R121, 0x10, RZ ;  /* 0x0000001079ce7819 */ /* 0x000fe200000006ff */
[----:B------:R-:W-:Y:S01]  /*19d0*/  FADD.FTZ R208, -R197, R208 ;  /* 0x000000d0c5d07221 */ /* 0x000fe20000010100 */
[----:B------:R-:W-:-:S05]  /*19e0*/  SHF.L.U32 R207, R118, 0x10, RZ ;  /* 0x0000001076cf7819 */ /* 0x000fca00000006ff */
[----:B------:R-:W-:Y:S01]  /*19f0*/  FADD.FTZ R207, -R197, R207 ;  /* 0x000000cfc5cf7221 */ /* 0x000fe20000010100 */
[----:B0-----:R-:W-:-:S05]  /*1a00*/  @P1 IMAD.WIDE.U32 R190, R179, 0x10, R190 ;  /* 0x00000010b3be1825 */ /* 0x001fca00078e00be */
[----:B------:R0:W5:Y:S01]  /*1a10*/  @P1 LDG.E.128 R40, desc[UR10][R190.64] ;  /* 0x0000000abe281981 */ /* 0x000162000c1e1d00 */
[----:B-1----:R-:W-:-:S04]  /*1a20*/  @P1 IMAD.WIDE.U32 R192, R169, 0x10, R192 ;  /* 0x00000010a9c01825 */ /* 0x002fc800078e00c0 */
[C---:B------:R-:W-:Y:S01]  /*1a30*/  FMUL.FTZ R207, R178.reuse, R207 ;  /* 0x000000cfb2cf7220 */ /* 0x040fe20000410000 */
[----:B------:R1:W5:Y:S01]  /*1a40*/  @P1 LDG.E.128 R36, desc[UR10][R192.64] ;  /* 0x0000000ac0241981 */ /* 0x000362000c1e1d00 */
[----:B0-----:R-:W-:Y:S02]  /*1a50*/  IMAD.U32 R191, R125, 0x10000, RZ ;  /* 0x000100007dbf7824 */ /* 0x001fe400078e00ff */
[----:B------:R-:W-:Y:S01]  /*1a60*/  FMUL.FTZ R190, R178, R208 ;  /* 0x000000d0b2be7220 */ /* 0x000fe20000410000 */
[----:B------:R-:W-:Y:S01]  /*1a70*/  FMUL.FTZ R208, R90, R206 ;  /* 0x000000ce5ad07220 */ /* 0x000fe20000410000 */
[----:B------:R-:W-:Y:S02]  /*1a80*/  FADD.FTZ R220, R191, R220 ;  /* 0x000000dcbfdc7221 */ /* 0x000fe40000010000 */
[-C--:B------:R-:W-:Y:S01]  /*1a90*/  FFMA.FTZ R225, R190, R191.reuse, R225 ;  /* 0x000000bfbee17223 */ /* 0x080fe200000100e1 */
[----:B------:R-:W-:Y:S01]  /*1aa0*/  FFMA.FTZ R191, R58, R191, R208 ;  /* 0x000000bf3abf7223 */ /* 0x000fe200000100d0 */
[----:B-1----:R-:W-:-:S02]  /*1ab0*/  SHF.L.U32 R192, R122, 0x10, RZ ;  /* 0x000000107ac07819 */ /* 0x002fc400000006ff */
[----:B------:R-:W-:Y:S01]  /*1ac0*/  SHF.L.U32 R208, R126, 0x10, RZ ;  /* 0x000000107ed07819 */ /* 0x000fe200000006ff */
[----:B------:R-:W-:Y:S01]  /*1ad0*/  FADD.FTZ R219, R206, R219 ;  /* 0x000000dbcedb7221 */ /* 0x000fe20000010000 */
[----:B------:R-:W-:Y:S03]  /*1ae0*/  STL [R1+0x20], R220 ;  /* 0x000020dc01007387 */ /* 0x000fe60000100800 */
[----:B------:R-:W-:Y:S01]  /*1af0*/  FFMA.FTZ R227, R207, R208, R227 ;  /* 0x000000d0cfe37223 */ /* 0x000fe200000100e3 */
[----:B------:R-:W-:Y:S01]  /*1b00*/  STL [R1+0x40], R219 ;  /* 0x000040db01007387 */ /* 0x000fe20000100800 */
[----:B------:R-:W-:-:S05]  /*1b10*/  SHF.L.U32 R193, R119, 0x10, RZ ;  /* 0x0000001077c17819 */ /* 0x000fca00000006ff */
[----:B------:R-:W-:-:S04]  /*1b20*/  FADD.FTZ R193, -R197, R193 ;  /* 0x000000c1c5c17221 */ /* 0x000fc80000010100 */
[----:B------:R-:W-:Y:S01]  /*1b30*/  FMUL.FTZ R193, R178, R193 ;  /* 0x000000c1b2c17220 */ /* 0x000fe20000410000 */
[----:B---3--:R-:W-:Y:S01]  /*1b40*/  FFMA.FTZ R218, R190, R206, R218 ;  /* 0x000000cebeda7223 */ /* 0x008fe200000100da */
[----:B------:R-:W-:-:S04]  /*1b50*/  FMUL.FTZ R206, R92, R192 ;  /* 0x000000c05cce7220 */ /* 0x000fc80000410000 */
[----:B------:R-:W-:Y:S01]  /*1b60*/  FFMA.FTZ R206, R60, R208, R206 ;  /* 0x000000d03cce7223 */ /* 0x000fe200000100ce */
[----:B------:R0:W-:Y:S01]  /*1b70*/  STL [R1+0x30], R218 ;  /* 0x000030da01007387 */ /* 0x0001e20000100800 */
[----:B--2---:R-:W-:Y:S01]  /*1b80*/  FADD.FTZ R215, R208, R215 ;  /* 0x000000d7d0d77221 */ /* 0x004fe20000010000 */
[----:B------:R-:W-:-:S04]  /*1b90*/  IMAD.U32 R208, R123, 0x10000, RZ ;  /* 0x000100007bd07824 */ /* 0x000fc800078e00ff */
[----:B------:R-:W-:Y:S04]  /*1ba0*/  STL [R1+0x48], R215 ;  /* 0x000048d701007387 */ /* 0x000fe80000100800 */
[----:B0-----:R-:W2:Y:S01]  /*1bb0*/  LDL.LU R218, [R1+0x1c] ;  /* 0x00001c0001da7983 */ /* 0x001ea20000300800 */
[----:B----4-:R-:W-:Y:S01]  /*1bc0*/  FADD.FTZ R214, R192, R214 ;  /* 0x000000d6c0d67221 */ /* 0x010fe20000010000 */
[----:B------:R-:W-:Y:S01]  /*1bd0*/  FFMA.FTZ R209, R207, R192, R209 ;  /* 0x000000c0cfd17223 */ /* 0x000fe200000100d1 */
[----:B------:R-:W-:-:S03]  /*1be0*/  SHF.L.U32 R192, R127, 0x10, RZ ;  /* 0x000000107fc07819 */ /* 0x000fc600000006ff */
[----:B------:R-:W-:Y:S04]  /*1bf0*/  STL [R1+0x68], R214 ;  /* 0x000068d601007387 */ /* 0x000fe80000100800 */
[----:B------:R-:W-:Y:S01]  /*1c00*/  STL [R1+0x58], R209 ;  /* 0x000058d101007387 */ /* 0x000fe20000100800 */
[----:B------:R-:W-:-:S05]  /*1c10*/  FADD.FTZ R213, R192, R213 ;  /* 0x000000d5c0d57221 */ /* 0x000fca0000010000 */
[----:B------:R0:W-:Y:S01]  /*1c20*/  STL [R1+0x50], R213 ;  /* 0x000050d501007387 */ /* 0x0001e20000100800 */
[----:B------:R-:W-:-:S03]  /*1c30*/  FADD.FTZ R212, R208, R212 ;  /* 0x000000d4d0d47221 */ /* 0x000fc60000010000 */
[----:B0-----:R-:W3:Y:S04]  /*1c40*/  LDL.LU R213, [R1+0x24] ;  /* 0x0000240001d57983 */ /* 0x001ee80000300800 */
[----:B------:R-:W4:Y:S04]  /*1c50*/  LDL.LU R219, [R1+0x3c] ;  /* 0x00003c0001db7983 */ /* 0x000f280000300800 */
[----:B------:R-:W4:Y:S04]  /*1c60*/  LDL.LU R215, [R1+0x2c] ;  /* 0x00002c0001d77983 */ /* 0x000f280000300800 */
[----:B------:R0:W-:Y:S04]  /*1c70*/  STL [R1+0x70], R212 ;  /* 0x000070d401007387 */ /* 0x0001e80000100800 */
[----:B0-----:R-:W4:Y:S01]  /*1c80*/  LDL.LU R212, [R1+0x44] ;  /* 0x0000440001d47983 */ /* 0x001f220000300800 */
[----:B------:R-:W-:-:S05]  /*1c90*/  FFMA.FTZ R211, R193, R208, R211 ;  /* 0x000000d0c1d37223 */ /* 0x000fca00000100d3 */
[----:B------:R0:W-:Y:S04]  /*1ca0*/  STL [R1+0x60], R211 ;  /* 0x000060d301007387 */ /* 0x0001e80000100800 */
[----:B0-----:R-:W4:Y:S01]  /*1cb0*/  LDL.LU R211, [R1+0x34] ;  /* 0x0000340001d37983 */ /* 0x001f220000300800 */
[----:B------:R-:W-:Y:S01]  /*1cc0*/  FMUL.FTZ R209, R94, R208 ;  /* 0x000000d05ed17220 */ /* 0x000fe20000410000 */
[C---:B------:R-:W-:Y:S01]  /*1cd0*/  PRMT R125, R124.reuse, 0x7632, R125 ;  /* 0x000076327c7d7816 */ /* 0x040fe2000000007d */
[-C--:B------:R-:W-:Y:S01]  /*1ce0*/  FFMA.FTZ R229, R193, R192.reuse, R229 ;  /* 0x000000c0c1e57223 */ /* 0x080fe200000100e5 */
[----:B------:R-:W-:Y:S01]  /*1cf0*/  SHF.L.U32 R124, R124, 0x10, RZ ;  /* 0x000000107c7c7819 */ /* 0x000fe200000006ff */
[--C-:B------:R-:W-:Y:S01]  /*1d00*/  FFMA.FTZ R192, R62, R192, R209.reuse ;  /* 0x000000c03ec07223 */ /* 0x100fe200000100d1 */
[C---:B------:R-:W-:Y:S01]  /*1d10*/  PRMT R209, R125.reuse, 0x7632, R209 ;  /* 0x000076327dd17816 */ /* 0x040fe200000000d1 */
[----:B------:R-:W4:Y:S01]  /*1d20*/  LDL.LU R214, [R1+0x4c] ;  /* 0x00004c0001d67983 */ /* 0x000f220000300800 */
[----:B------:R-:W-:Y:S01]  /*1d30*/  IMAD.U32 R125, R125, 0x10000, RZ ;  /* 0x000100007d7d7824 */ /* 0x000fe200078e00ff */
[----:B------:R-:W-:Y:S01]  /*1d40*/  PRMT R120, R121, 0x7632, R120 ;  /* 0x0000763279787816 */ /* 0x000fe20000000078 */
[----:B------:R-:W-:Y:S01]  /*1d50*/  FADD.FTZ R124, -R197, R124 ;  /* 0x0000007cc57c7221 */ /* 0x000fe20000010100 */
[----:B------:R-:W-:-:S02]  /*1d60*/  SHF.L.U32 R209, R209, 0x10, RZ ;  /* 0x00000010d1d17819 */ /* 0x000fc400000006ff */
[----:B------:R-:W-:Y:S01]  /*1d70*/  SHF.L.U32 R116, R116, 0x10, RZ ;  /* 0x0000001074747819 */ /* 0x000fe200000006ff */
[----:B------:R-:W-:Y:S01]  /*1d80*/  FMUL.FTZ R124, R178, R124 ;  /* 0x0000007cb27c7220 */ /* 0x000fe20000410000 */
[----:B------:R-:W-:Y:S02]  /*1d90*/  SHF.L.U32 R120, R120, 0x10, RZ ;  /* 0x0000001078787819 */ /* 0x000fe400000006ff */
[----:B------:R-:W-:-:S04]  /*1da0*/  PRMT R208, R117, 0x7632, R208 ;  /* 0x0000763275d07816 */ /* 0x000fc800000000d0 */
[----:B------:R-:W-:-:S05]  /*1db0*/  SHF.L.U32 R208, R208, 0x10, RZ ;  /* 0x00000010d0d07819 */ /* 0x000fca00000006ff */
[----:B------:R-:W-:-:S04]  /*1dc0*/  FADD.FTZ R208, -R197, R208 ;  /* 0x000000d0c5d07221 */ /* 0x000fc80000010100 */
[----:B------:R-:W-:Y:S01]  /*1dd0*/  FMUL.FTZ R208, R178, R208 ;  /* 0x000000d0b2d07220 */ /* 0x000fe20000410000 */
[----:B--2---:R-:W-:-:S05]  /*1de0*/  FADD.FTZ R218, R125, R218 ;  /* 0x000000da7dda7221 */ /* 0x004fca0000010000 */
[----:B------:R0:W-:Y:S04]  /*1df0*/  STL [R1+0x1c], R218 ;  /* 0x00001cda01007387 */ /* 0x0001e80000100800 */
[----:B0-----:R-:W2:Y:S01]  /*1e00*/  LDL.LU R218, [R1+0x6c] ;  /* 0x00006c0001da7983 */ /* 0x001ea20000300800 */
[----:B---3--:R-:W-:Y:S01]  /*1e10*/  FADD.FTZ R213, R209, R213 ;  /* 0x000000d5d1d57221 */ /* 0x008fe20000010000 */
[----:B----4-:R-:W-:-:S04]  /*1e20*/  FADD.FTZ R219, R116, R219 ;  /* 0x000000db74db7221 */ /* 0x010fc80000010000 */
[----:B------:R0:W-:Y:S01]  /*1e30*/  STL [R1+0x24], R213 ;  /* 0x000024d501007387 */ /* 0x0001e20000100800 */
[----:B------:R-:W-:-:S03]  /*1e40*/  FFMA.FTZ R215, R124, R116, R215 ;  /* 0x000000747cd77223 */ /* 0x000fc600000100d7 */
[----:B0-----:R-:W3:Y:S04]  /*1e50*/  LDL.LU R213, [R1+0x5c] ;  /* 0x00005c0001d57983 */ /* 0x001ee80000300800 */
[----:B------:R-:W-:Y:S01]  /*1e60*/  STL [R1+0x3c], R219 ;  /* 0x00003cdb01007387 */ /* 0x000fe20000100800 */
[----:B------:R-:W-:-:S03]  /*1e70*/  FADD.FTZ R212, R120, R212 ;  /* 0x000000d478d47221 */ /* 0x000fc60000010000 */
[----:B------:R-:W-:Y:S04]  /*1e80*/  STL [R1+0x2c], R215 ;  /* 0x00002cd701007387 */ /* 0x000fe80000100800 */
[----:B------:R0:W-:Y:S04]  /*1e90*/  STL [R1+0x44], R212 ;  /* 0x000044d401007387 */ /* 0x0001e80000100800 */
[----:B0-----:R-:W4:Y:S01]  /*1ea0*/  LDL.LU R212, [R1+0x54] ;  /* 0x0000540001d47983 */ /* 0x001f220000300800 */
[----:B------:R-:W-:-:S05]  /*1eb0*/  FFMA.FTZ R211, R208, R120, R211 ;  /* 0x00000078d0d37223 */ /* 0x000fca00000100d3 */
[----:B------:R0:W-:Y:S04]  /*1ec0*/  STL [R1+0x34], R211 ;  /* 0x000034d301007387 */ /* 0x0001e80000100800 */
[----:B0-----:R-:W4:Y:S01]  /*1ed0*/  LDL.LU R211, [R1+0x74] ;  /* 0x0000740001d37983 */ /* 0x001f220000300800 */
[----:B------:R-:W-:Y:S02]  /*1ee0*/  PRMT R126, R126, 0x7632, R126 ;  /* 0x000076327e7e7816 */ /* 0x000fe4000000007e */
[----:B------:R-:W-:Y:S01]  /*1ef0*/  SHF.L.U32 R210, R210, 0x10, RZ ;  /* 0x00000010d2d27819 */ /* 0x000fe200000006ff */
[----:B------:R-:W-:Y:S01]  /*1f00*/  FMUL.FTZ R117, R89, R116 ;  /* 0x0000007459757220 */ /* 0x000fe20000410000 */
[----:B------:R-:W4:Y:S01]  /*1f10*/  LDL.LU R221, [R1+0x64] ;  /* 0x0000640001dd7983 */ /* 0x000f220000300800 */
[----:B------:R-:W-:Y:S01]  /*1f20*/  IMAD.U32 R126, R126, 0x10000, RZ ;  /* 0x000100007e7e7824 */ /* 0x000fe200078e00ff */
[----:B------:R-:W-:-:S02]  /*1f30*/  PRMT R122, R122, 0x7632, R122 ;  /* 0x000076327a7a7816 */ /* 0x000fc4000000007a */
[----:B------:R-:W4:Y:S01]  /*1f40*/  LDL.LU R215, [R1+0x80] ;  /* 0x0000800001d77983 */ /* 0x000f220000300800 */
[----:B------:R-:W-:Y:S01]  /*1f50*/  FADD.FTZ R214, R126, R214 ;  /* 0x000000d67ed67221 */ /* 0x000fe20000010000 */
[-C--:B------:R-:W-:Y:S01]  /*1f60*/  FFMA.FTZ R6, R124, R125.reuse, R6 ;  /* 0x0000007d7c067223 */ /* 0x080fe20000010006 */
[----:B------:R-:W-:Y:S01]  /*1f70*/  FADD.FTZ R210, -R197, R210 ;  /* 0x000000d2c5d27221 */ /* 0x000fe20000010100 */
[----:B------:R-:W-:Y:S02]  /*1f80*/  FFMA.FTZ R125, R57, R125, R117 ;  /* 0x0000007d397d7223 */ /* 0x000fe40000010075 */
[----:B------:R0:W-:Y:S01]  /*1f90*/  STL [R1+0x4c], R214 ;  /* 0x00004cd601007387 */ /* 0x0001e20000100800 */
[----:B------:R-:W-:Y:S01]  /*1fa0*/  FMUL.FTZ R117, R91, R120 ;  /* 0x000000785b757220 */ /* 0x000fe20000410000 */
[----:B------:R-:W-:Y:S01]  /*1fb0*/  SHF.L.U32 R120, R122, 0x10, RZ ;  /* 0x000000107a787819 */ /* 0x000fe200000006ff */
[----:B------:R-:W-:Y:S01]  /*1fc0*/  FMUL.FTZ R210, R178, R210 ;  /* 0x000000d2b2d27220 */ /* 0x000fe20000410000 */
[----:B0-----:R-:W4:Y:S04]  /*1fd0*/  LDL.LU R214, [R1+0x9c] ;  /* 0x00009c0001d67983 */ /* 0x001f280000300800 */
[----:B------:R-:W4:Y:S01]  /*1fe0*/  LDL.LU R121, [R1+0x90] ;  /* 0x0000900001797983 */ /* 0x000f220000300800 */
[----:B------:R-:W-:-:S03]  /*1ff0*/  SHF.L.U32 R216, R216, 0x10, RZ ;  /* 0x00000010d8d87819 */ /* 0x000fc600000006ff */
[----:B------:R-:W4:Y:S01]  /*2000*/  LDL.LU R220, [R1+0x88] ;  /* 0x0000880001dc7983 */ /* 0x000f220000300800 */
[----:B------:R-:W-:-:S04]  /*2010*/  PRMT R118, R123, 0x7632, R118 ;  /* 0x000076327b767816 */ /* 0x000fc80000000076 */
[----:B------:R-:W-:Y:S01]  /*2020*/  SHF.L.U32 R118, R118, 0x10, RZ ;  /* 0x0000001076767819 */ /* 0x000fe200000006ff */
[----:B--2---:R-:W-:Y:S01]  /*2030*/  FADD.FTZ R218, R120, R218 ;  /* 0x000000da78da7221 */ /* 0x004fe20000010000 */
[----:B---3--:R-:W-:-:S05]  /*2040*/  FFMA.FTZ R213, R210, R120, R213 ;  /* 0x00000078d2d57223 */ /* 0x008fca00000100d5 */
[----:B------:R0:W-:Y:S04]  /*2050*/  STL [R1+0x5c], R213 ;  /* 0x00005cd501007387 */ /* 0x0001e80000100800 */
[----:B------:R-:W-:Y:S04]  /*2060*/  STL [R1+0x6c], R218 ;  /* 0x00006cda01007387 */ /* 0x000fe80000100800 */
[----:B0-----:R-:W2:Y:S04]  /*2070*/  LDL.LU R213, [R1+0x78] ;  /* 0x0000780001d57983 */ /* 0x001ea80000300800 */
[----:B------:R-:W3:Y:S01]  /*2080*/  LDL.LU R219, [R1+0xa4] ;  /* 0x0000a40001db7983 */ /* 0x000ee20000300800 */
[----:B----4-:R-:W-:-:S05]  /*2090*/  FADD.FTZ R212, R216, R212 ;  /* 0x000000d4d8d47221 */ /* 0x010fca0000010000 */
[----:B------:R0:W-:Y:S04]  /*20a0*/  STL [R1+0x54], R212 ;  /* 0x000054d401007387 */ /* 0x0001e80000100800 */
[----:B0-----:R-:W4:Y:S04]  /*20b0*/  LDL.LU R212, [R1+0x98] ;  /* 0x0000980001d47983 */ /* 0x001f280000300800 */
[----:B------:R-:W4:Y:S01]  /*20c0*/  LDL.LU R218, [R1+0xbc] ;  /* 0x0000bc0001da7983 */ /* 0x000f220000300800 */
[----:B------:R-:W-:-:S05]  /*20d0*/  FADD.FTZ R211, R118, R211 ;  /* 0x000000d376d37221 */ /* 0x000fca0000010000 */
[----:B------:R0:W-:Y:S04]  /*20e0*/  STL [R1+0x74], R211 ;  /* 0x000074d301007387 */ /* 0x0001e80000100800 */
[----:B0-----:R-:W4:Y:S01]  /*20f0*/  LDL.LU R211, [R1+0xb0] ;  /* 0x0000b00001d37983 */ /* 0x001f220000300800 */
[-C--:B------:R-:W-:Y:S01]  /*2100*/  FFMA.FTZ R226, R208, R209.reuse, R226 ;  /* 0x000000d1d0e27223 */ /* 0x080fe200000100e2 */
[----:B------:R-:W-:Y:S02]  /*2110*/  FFMA.FTZ R209, R59, R209, R117 ;  /* 0x000000d13bd17223 */ /* 0x000fe40000010075 */
[----:B------:R-:W0:Y:S01]  /*2120*/  @P1 LDC.64 R116, c[0x0][0x438] ;  /* 0x00010e00ff741b82 */ /* 0x000e220000000a00 */
[----:B------:R-:W-:Y:S01]  /*2130*/  FMUL.FTZ R119, R93, R120 ;  /* 0x000000785d777220 */ /* 0x000fe20000410000 */
[----:B------:R-:W-:Y:S01]  /*2140*/  SHF.L.U32 R217, R217, 0x10, RZ ;  /* 0x00000010d9d97819 */ /* 0x000fe200000006ff */
[-C--:B------:R-:W-:Y:S01]  /*2150*/  FFMA.FTZ R228, R210, R126.reuse, R228 ;  /* 0x0000007ed2e47223 */ /* 0x080fe200000100e4 */
[----:B------:R-:W-:Y:S01]  /*2160*/  SHF.L.U32 R122, R132, 0x10, RZ ;  /* 0x00000010847a7819 */ /* 0x000fe200000006ff */
[----:B------:R-:W-:Y:S01]  /*2170*/  FFMA.FTZ R126, R61, R126, R119 ;  /* 0x0000007e3d7e7223 */ /* 0x000fe20000010077 */
[----:B------:R-:W-:Y:S01]  /*2180*/  SHF.L.U32 R119, R112, 0x10, RZ ;  /* 0x0000001070777819 */ /* 0x000fe200000006ff */
[C---:B------:R-:W-:Y:S01]  /*2190*/  FADD.FTZ R217, -R197.reuse, R217 ;  /* 0x000000d9c5d97221 */ /* 0x040fe20000010100 */
[----:B------:R-:W4:Y:S03]  /*21a0*/  LDL.LU R127, [R1+0xd0] ;  /* 0x0000d000017f7983 */ /* 0x000f260000300800 */
[----:B------:R-:W-:Y:S01]  /*21b0*/  FADD.FTZ R119, -R197, R119 ;  /* 0x00000077c5777221 */ /* 0x000fe20000010100 */
[----:B------:R-:W-:-:S03]  /*21c0*/  FMUL.FTZ R217, R178, R217 ;  /* 0x000000d9b2d97220 */ /* 0x000fc60000410000 */
[----:B------:R-:W-:Y:S01]  /*21d0*/  FMUL.FTZ R123, R178, R119 ;  /* 0x00000077b27b7220 */ /* 0x000fe20000410000 */
[----:B------:R-:W-:Y:S01]  /*21e0*/  FFMA.FTZ R221, R217, R118, R221 ;  /* 0x00000076d9dd7223 */ /* 0x000fe200000100dd */
[----:B0-----:R-:W-:-:S04]  /*21f0*/  @P1 IMAD.WIDE.U32 R116, R180, 0x10, R116 ;  /* 0x00000010b4741825 */ /* 0x001fc800078e0074 */
[----:B------:R-:W-:Y:S01]  /*2200*/  FADD.FTZ R215, R122, R215 ;  /* 0x000000d77ad77221 */ /* 0x000fe20000010000 */
[----:B------:R0:W5:Y:S02]  /*2210*/  @P1 LDG.E.128 R32, desc[UR10][R116.64] ;  /* 0x0000000a74201981 */ /* 0x000164000c1e1d00 */
[----:B0-----:R-:W-:Y:S01]  /*2220*/  IMAD.U32 R116, R136, 0x10000, RZ ;  /* 0x0001000088747824 */ /* 0x001fe200078e00ff */
[----:B------:R-:W-:-:S03]  /*2230*/  SHF.L.U32 R117, R113, 0x10, RZ ;  /* 0x0000001071757819 */ /* 0x000fc600000006ff */
[----:B------:R-:W-:Y:S01]  /*2240*/  FFMA.FTZ R121, R123, R116, R121 ;  /* 0x000000747b797223 */ /* 0x000fe20000010079 */
[----:B------:R-:W-:Y:S01]  /*2250*/  FADD.FTZ R214, R116, R214 ;  /* 0x000000d674d67221 */ /* 0x000fe20000010000 */
[----:B------:R-:W-:Y:S01]  /*2260*/  STL [R1+0x64], R221 ;  /* 0x000064dd01007387 */ /* 0x000fe20000100800 */
[----:B------:R-:W-:-:S03]  /*2270*/  FADD.FTZ R117, -R197, R117 ;  /* 0x00000075c5757221 */ /* 0x000fc60000010100 */
[----:B------:R0:W-:Y:S04]  /*2280*/  STL [R1+0x80], R215 ;  /* 0x000080d701007387 */ /* 0x0001e80000100800 */
[----:B------:R1:W-:Y:S01]  /*2290*/  STL [R1+0x90], R121 ;  /* 0x0000907901007387 */ /* 0x0003e20000100800 */
[----:B------:R-:W-:Y:S01]  /*22a0*/  FMUL.FTZ R120, R95, R118 ;  /* 0x000000765f787220 */ /* 0x000fe20000410000 */
[----:B------:R-:W-:Y:S01]  /*22b0*/  FMUL.FTZ R118, R96, R116 ;  /* 0x0000007460767220 */ /* 0x000fe20000410000 */
[----:B------:R-:W-:Y:S01]  /*22c0*/  SHF.L.U32 R116, R137, 0x10, RZ ;  /* 0x0000001089747819 */ /* 0x000fe200000006ff */
[----:B0-----:R-:W-:Y:S01]  /*22d0*/  FMUL.FTZ R215, R178, R117 ;  /* 0x00000075b2d77220 */ /* 0x001fe20000410000 */
[----:B-1----:R-:W4:Y:S04]  /*22e0*/  LDL.LU R121, [R1+0xc8] ;  /* 0x0000c80001797983 */ /* 0x002f280000300800 */
[----:B------:R0:W-:Y:S01]  /*22f0*/  STL [R1+0x9c], R214 ;  /* 0x00009cd601007387 */ /* 0x0001e20000100800 */
[-C--:B------:R-:W-:Y:S01]  /*2300*/  FFMA.FTZ R230, R217, R216.reuse, R230 ;  /* 0x000000d8d9e67223 */ /* 0x080fe200000100e6 */
[----:B------:R-:W-:-:S02]  /*2310*/  FFMA.FTZ R216, R63, R216, R120 ;  /* 0x000000d83fd87223 */ /* 0x000fc40000010078 */
[----:B------:R-:W4:Y:S01]  /*2320*/  LDL.LU R120, [R1+0xc4] ;  /* 0x0000c40001787983 */ /* 0x000f220000300800 */
[-C--:B------:R-:W-:Y:S01]  /*2330*/  FFMA.FTZ R231, R123, R122.reuse, R231 ;  /* 0x0000007a7be77223 */ /* 0x080fe200000100e7 */
[----:B0-----:R-:W-:Y:S02]  /*2340*/  SHF.L.U32 R214, R133, 0x10, RZ ;  /* 0x0000001085d67819 */ /* 0x001fe400000006ff */
[----:B------:R-:W4:Y:S03]  /*2350*/  LDL.LU R119, [R1+0xb8] ;  /* 0x0000b80001777983 */ /* 0x000f260000300800 */
[----:B------:R-:W-:Y:S01]  /*2360*/  FADD.FTZ R220, R214, R220 ;  /* 0x000000dcd6dc7221 */ /* 0x000fe20000010000 */
[----:B------:R-:W-:-:S04]  /*2370*/  FFMA.FTZ R122, R64, R122, R118 ;  /* 0x0000007a407a7223 */ /* 0x000fc80000010076 */
[----:B------:R-:W-:Y:S01]  /*2380*/  STL [R1+0x88], R220 ;  /* 0x000088dc01007387 */ /* 0x000fe20000100800 */
[----:B--2---:R-:W-:Y:S01]  /*2390*/  FFMA.FTZ R213, R215, R214, R213 ;  /* 0x000000d6d7d57223 */ /* 0x004fe200000100d5 */
[----:B---3--:R-:W-:-:S04]  /*23a0*/  FADD.FTZ R219, R116, R219 ;  /* 0x000000db74db7221 */ /* 0x008fc80000010000 */
[----:B------:R0:W-:Y:S04]  /*23b0*/  STL [R1+0x78], R213 ;  /* 0x000078d501007387 */ /* 0x0001e80000100800 */
[----:B------:R-:W2:Y:S04]  /*23c0*/  LDL.LU R118, [R1+0xdc] ;  /* 0x0000dc0001767983 */ /* 0x000ea80000300800 */
[----:B------:R-:W-:Y:S01]  /*23d0*/  STL [R1+0xa4], R219 ;  /* 0x0000a4db01007387 */ /* 0x000fe20000100800 */
[----:B----4-:R-:W-:-:S05]  /*23e0*/  FFMA.FTZ R212, R215, R116, R212 ;  /* 0x00000074d7d47223 */ /* 0x010fca00000100d4 */
[----:B------:R1:W-:Y:S01]  /*23f0*/  STL [R1+0x98], R212 ;  /* 0x000098d401007387 */ /* 0x0003e20000100800 */
[----:B0-----:R-:W-:Y:S01]  /*2400*/  IMAD.U32 R213, R114, 0x10000, RZ ;  /* 0x0001000072d57824 */ /* 0x001fe200078e00ff */
[----:B-1----:R-:W-:-:S05]  /*2410*/  SHF.L.U32 R212, R134, 0x10, RZ ;  /* 0x0000001086d47819 */ /* 0x002fca00000006ff */
[----:B------:R-:W-:Y:S01]  /*2420*/  FADD.FTZ R218, R212, R218 ;  /* 0x000000dad4da7221 */ /* 0x000fe20000010000 */
[----:B------:R-:W-:-:S04]  /*2430*/  FADD.FTZ R213, -R197, R213 ;  /* 0x000000d5c5d57221 */ /* 0x000fc80000010100 */
[----:B------:R0:W-:Y:S01]  /*2440*/  STL [R1+0xbc], R218 ;  /* 0x0000bcda01007387 */ /* 0x0001e20000100800 */
[----:B------:R-:W-:-:S03]  /*2450*/  FMUL.FTZ R213, R178, R213 ;  /* 0x000000d5b2d57220 */ /* 0x000fc60000410000 */
[----:B0-----:R-:W3:Y:S01]  /*2460*/  LDL.LU R218, [R1+0xd8] ;  /* 0x0000d80001da7983 */ /* 0x001ee20000300800 */
[----:B------:R-:W-:-:S05]  /*2470*/  FFMA.FTZ R211, R213, R212, R211 ;  /* 0x000000d4d5d37223 */ /* 0x000fca00000100d3 */
[----:B------:R0:W-:Y:S04]  /*2480*/  STL [R1+0xb0], R211 ;  /* 0x0000b0d301007387 */ /* 0x0001e80000100800 */
[----:B------:R-:W4:Y:S04]  /*2490*/  LDL.LU R221, [R1+0x84] ;  /* 0x0000840001dd7983 */ /* 0x000f280000300800 */
[----:B------:R-:W4:Y:S04]  /*24a0*/  LDL.LU R220, [R1+0xa0] ;  /* 0x0000a00001dc7983 */ /* 0x000f280000300800 */
[----:B------:R-:W4:Y:S01]  /*24b0*/  LDL.LU R219, [R1+0x94] ;  /* 0x0000940001db7983 */ /* 0x000f220000300800 */
[----:B------:R-:W-:Y:S01]  /*24c0*/  FMUL.FTZ R117, R98, R116 ;  /* 0x0000007462757220 */ /* 0x000fe20000410000 */
[----:B------:R-:W-:-:S02]  /*24d0*/  SHF.L.U32 R116, R138, 0x10, RZ ;  /* 0x000000108a747819 */ /* 0x000fc400000006ff */
[----:B0-----:R-:W-:Y:S01]  /*24e0*/  SHF.L.U32 R211, R115, 0x10, RZ ;  /* 0x0000001073d37819 */ /* 0x001fe200000006ff */
[----:B------:R-:W-:Y:S02]  /*24f0*/  FFMA.FTZ R214, R66, R214, R117 ;  /* 0x000000d642d67223 */ /* 0x000fe40000010075 */
[----:B------:R-:W-:Y:S02]  /*2500*/  FADD.FTZ R127, R116, R127 ;  /* 0x0000007f747f7221 */ /* 0x000fe40000010000 */
[----:B------:R-:W-:Y:S01]  /*2510*/  FADD.FTZ R211, -R197, R211 ;  /* 0x000000d3c5d37221 */ /* 0x000fe20000010100 */
[----:B------:R-:W-:Y:S02]  /*2520*/  FMUL.FTZ R117, R100, R116 ;  /* 0x0000007464757220 */ /* 0x000fe40000410000 */
[----:B------:R0:W-:Y:S01]  /*2530*/  STL [R1+0xd0], R127 ;  /* 0x0000d07f01007387 */ /* 0x0001e20000100800 */
[----:B------:R-:W-:Y:S01]  /*2540*/  FMUL.FTZ R211, R178, R211 ;  /* 0x000000d3b2d37220 */ /* 0x000fe20000410000 */
[----:B------:R-:W-:Y:S01]  /*2550*/  FFMA.FTZ R212, R68, R212, R117 ;  /* 0x000000d444d47223 */ /* 0x000fe20000010075 */
[----:B0-----:R-:W-:-:S02]  /*2560*/  IMAD.U32 R127, R135, 0x10000, RZ ;  /* 0x00010000877f7824 */ /* 0x001fc400078e00ff */
[----:B------:R-:W-:Y:S01]  /*2570*/  FFMA.FTZ R121, R213, R116, R121 ;  /* 0x00000074d5797223 */ /* 0x000fe20000010079 */
[----:B------:R-:W-:-:S05]  /*2580*/  SHF.L.U32 R116, R139, 0x10, RZ ;  /* 0x000000108b747819 */ /* 0x000fca00000006ff */
[----:B------:R-:W-:Y:S01]  /*2590*/  FMUL.FTZ R117, R102, R116 ;  /* 0x0000007466757220 */ /* 0x000fe20000410000 */
[----:B------:R-:W-:Y:S01]  /*25a0*/  FADD.FTZ R120, R127, R120 ;  /* 0x000000787f787221 */ /* 0x000fe20000010000 */
[----:B------:R0:W-:Y:S01]  /*25b0*/  STL [R1+0xc8], R121 ;  /* 0x0000c87901007387 */ /* 0x0001e20000100800 */
[----:B------:R-:W-:-:S03]  /*25c0*/  FFMA.FTZ R119, R211, R127, R119 ;  /* 0x0000007fd3777223 */ /* 0x000fc60000010077 */
[----:B0-----:R-:W4:Y:S04]  /*25d0*/  LDL.LU R121, [R1+0x8c] ;  /* 0x00008c0001797983 */ /* 0x001f280000300800 */
[----:B------:R0:W-:Y:S04]  /*25e0*/  STL [R1+0xc4], R120 ;  /* 0x0000c47801007387 */ /* 0x0001e80000100800 */
[----:B0-----:R-:W4:Y:S04]  /*25f0*/  LDL.LU R120, [R1+0x7c] ;  /* 0x00007c0001787983 */ /* 0x001f280000300800 */
[----:B------:R0:W-:Y:S04]  /*2600*/  STL [R1+0xb8], R119 ;  /* 0x0000b87701007387 */ /* 0x0001e80000100800 */
[----:B0-----:R-:W4:Y:S01]  /*2610*/  LDL.LU R119, [R1+0xac] ;  /* 0x0000ac0001777983 */ /* 0x001f220000300800 */
[----:B--2---:R-:W-:-:S05]  /*2620*/  FADD.FTZ R118, R116, R118 ;  /* 0x0000007674767221 */ /* 0x004fca0000010000 */
[----:B------:R0:W-:Y:S04]  /*2630*/  STL [R1+0xdc], R118 ;  /* 0x0000dc7601007387 */ /* 0x0001e80000100800 */
[----:B0-----:R-:W2:Y:S01]  /*2640*/  LDL.LU R118, [R1+0xa8] ;  /* 0x0000a80001767983 */ /* 0x001ea20000300800 */
[----:B---3--:R-:W-:Y:S01]  /*2650*/  FFMA.FTZ R218, R211, R116, R218 ;  /* 0x00000074d3da7223 */ /* 0x008fe200000100da */
[----:B------:R-:W-:Y:S02]  /*2660*/  PRMT R116, R112, 0x7632, R116 ;  /* 0x0000763270747816 */ /* 0x000fe40000000074 */
[----:B------:R-:W-:Y:S02]  /*2670*/  PRMT R112, R136, 0x7632, R112 ;  /* 0x0000763288707816 */ /* 0x000fe40000000070 */
[----:B------:R-:W-:-:S02]  /*2680*/  SHF.L.U32 R116, R116, 0x10, RZ ;  /* 0x0000001074747819 */ /* 0x000fc400000006ff */
[----:B------:R-:W-:-:S03]  /*2690*/  PRMT R136, R132, 0x7632, R136 ;  /* 0x0000763284887816 */ /* 0x000fc60000000088 */
[----:B------:R-:W-:Y:S01]  /*26a0*/  FADD.FTZ R116, -R197, R116 ;  /* 0x00000074c5747221 */ /* 0x000fe20000010100 */
[----:B------:R-:W-:Y:S01]  /*26b0*/  SHF.L.U32 R136, R136, 0x10, RZ ;  /* 0x0000001088887819 */ /* 0x000fe200000006ff */
[----:B------:R0:W-:Y:S01]  /*26c0*/  STL [R1+0xd8], R218 ;  /* 0x0000d8da01007387 */ /* 0x0001e20000100800 */
[----:B------:R-:W-:-:S03]  /*26d0*/  SHF.L.U32 R112, R112, 0x10, RZ ;  /* 0x0000001070707819 */ /* 0x000fc600000006ff */
[----:B----4-:R-:W-:Y:S02]  /*26e0*/  FADD.FTZ R221, R136, R221 ;  /* 0x000000dd88dd7221 */ /* 0x010fe40000010000 */
[----:B------:R-:W-:Y:S01]  /*26f0*/  FADD.FTZ R220, R112, R220 ;  /* 0x000000dc70dc7221 */ /* 0x000fe20000010000 */
[----:B0-----:R-:W-:Y:S02]  /*2700*/  FMUL.FTZ R218, R178, R116 ;  /* 0x00000074b2da7220 */ /* 0x001fe40000410000 */
[----:B------:R-:W-:Y:S02]  /*2710*/  STL [R1+0x84], R221 ;  /* 0x000084dd01007387 */ /* 0x000fe40000100800 */
[-C--:B------:R-:W-:Y:S02]  /*2720*/  FFMA.FTZ R219, R218, R112.reuse, R219 ;  /* 0x00000070dadb7223 */ /* 0x080fe400000100db */
[----:B------:R0:W-:Y:S04]  /*2730*/  STL [R1+0xa0], R220 ;  /* 0x0000a0dc01007387 */ /* 0x0001e80000100800 */
[----:B------:R1:W-:Y:S04]  /*2740*/  STL [R1+0x94], R219 ;  /* 0x000094db01007387 */ /* 0x0003e80000100800 */
[----:B0-----:R-:W3:Y:S01]  /*2750*/  LDL.LU R220, [R1+0xc0] ;  /* 0x0000c00001dc7983 */ /* 0x001ee20000300800 */
[----:B------:R-:W-:Y:S01]  /*2760*/  PRMT R113, R113, 0x7632, R113 ;  /* 0x0000763271717816 */ /* 0x000fe20000000071 */
[----:B------:R-:W-:Y:S01]  /*2770*/  FMUL.FTZ R116, R97, R112 ;  /* 0x0000007061747220 */ /* 0x000fe20000410000 */
[----:B------:R-:W-:-:S02]  /*2780*/  PRMT R112, R137, 0x7632, R112 ;  /* 0x0000763289707816 */ /* 0x000fc40000000070 */
[----:B------:R-:W-:Y:S02]  /*2790*/  SHF.L.U32 R113, R113, 0x10, RZ ;  /* 0x0000001071717819 */ /* 0x000fe400000006ff */
[----:B------:R-:W-:-:S03]  /*27a0*/  PRMT R137, R133, 0x7632, R137 ;  /* 0x0000763285897816 */ /* 0x000fc60000000089 */
[----:B------:R-:W-:Y:S01]  /*27b0*/  FADD.FTZ R113, -R197, R113 ;  /* 0x00000071c5717221 */ /* 0x000fe20000010100 */
[----:B------:R-:W-:-:S03]  /*27c0*/  SHF.L.U32 R137, R137, 0x10, RZ ;  /* 0x0000001089897819 */ /* 0x000fc600000006ff */
[----:B-1----:R-:W-:Y:S01]  /*27d0*/  FMUL.FTZ R219, R178, R113 ;  /* 0x00000071b2db7220 */ /* 0x002fe20000410000 */
[----:B------:R-:W-:Y:S01]  /*27e0*/  IMAD.U32 R112, R112, 0x10000, RZ ;  /* 0x0001000070707824 */ /* 0x000fe200078e00ff */
[----:B------:R-:W-:-:S04]  /*27f0*/  PRMT R134, R134, 0x7632, R134 ;  /* 0x0000763286867816 */ /* 0x000fc80000000086 */
[----:B------:R-:W-:Y:S01]  /*2800*/  SHF.L.U32 R134, R134, 0x10, RZ ;  /* 0x0000001086867819 */ /* 0x000fe200000006ff */
[----:B------:R-:W-:-:S05]  /*2810*/  FADD.FTZ R121, R137, R121 ;  /* 0x0000007989797221 */ /* 0x000fca0000010000 */
[----:B------:R-:W-:Y:S01]  /*2820*/  STL [R1+0x8c], R121 ;  /* 0x00008c7901007387 */ /* 0x000fe20000100800 */
[----:B------:R-:W-:-:S05]  /*2830*/  FFMA.FTZ R120, R219, R137, R120 ;  /* 0x00000089db787223 */ /* 0x000fca0000010078 */
[----:B------:R-:W-:Y:S04]  /*2840*/  STL [R1+0x7c], R120 ;  /* 0x00007c7801007387 */ /* 0x000fe80000100800 */
[----:B------:R-:W4:Y:S04]  /*2850*/  LDL.LU R240, [R1+0xb4] ;  /* 0x0000b40001f07983 */ /* 0x000f280000300800 */
[----:B------:R-:W4:Y:S01]  /*2860*/  LDL.LU R236, [R1+0xd4] ;  /* 0x0000d40001ec7983 */ /* 0x000f220000300800 */
[----:B------:R-:W-:-:S05]  /*2870*/  FADD.FTZ R119, R112, R119 ;  /* 0x0000007770777221 */ /* 0x000fca0000010000 */
[----:B------:R-:W-:Y:S04]  /*2880*/  STL [R1+0xac], R119 ;  /* 0x0000ac7701007387 */ /* 0x000fe80000100800 */
[----:B------:R-:W4:Y:S01]  /*2890*/  LDL.LU R224, [R1+0xcc] ;  /* 0x0000cc0001e07983 */ /* 0x000f220000300800 */
[----:B--2---:R-:W-:-:S05]  /*28a0*/  FFMA.FTZ R118, R219, R112, R118 ;  /* 0x00000070db767223 */ /* 0x004fca0000010076 */
[----:B------:R-:W-:Y:S04]  /*28b0*/  STL [R1+0xa8], R118 ;  /* 0x0000a87601007387 */ /* 0x000fe80000100800 */
[----:B------:R-:W2:Y:S04]  /*28c0*/  LDL.LU R223, [R1+0xe4] ;  /* 0x0000e40001df7983 */ /* 0x000ea80000300800 */
[----:B------:R-:W2:Y:S04]  /*28d0*/  LDL.LU R222, [R1+0xe0] ;  /* 0x0000e00001de7983 */ /* 0x000ea80000300800 */
[----:B------:R-:W2:Y:S01]  /*28e0*/  LDL.LU R221, [R1+0xec] ;  /* 0x0000ec0001dd7983 */ /* 0x000ea20000300800 */
[----:B---3--:R-:W-:-:S05]  /*28f0*/  FADD.FTZ R220, R134, R220 ;  /* 0x000000dc86dc7221 */ /* 0x008fca0000010000 */
[----:B------:R0:W-:Y:S04]  /*2900*/  STL [R1+0xc0], R220 ;  /* 0x0000c0dc01007387 */ /* 0x0001e80000100800 */
[----:B0-----:R-:W3:Y:S01]  /*2910*/  LDL.LU R220, [R1+0xe8] ;  /* 0x0000e80001dc7983 */ /* 0x001ee20000300800 */
[-C--:B------:R-:W-:Y:S01]  /*2920*/  FFMA.FTZ R232, R218, R136.reuse, R232 ;  /* 0x00000088dae87223 */ /* 0x080fe200000100e8 */
[----:B------:R-:W-:Y:S01]  /*2930*/  FFMA.FTZ R127, R70, R127, R117 ;  /* 0x0000007f467f7223 */ /* 0x000fe20000010075 */
[----:B------:R-:W-:Y:S02]  /*2940*/  FFMA.FTZ R136, R65, R136, R116 ;  /* 0x0000008841887223 */ /* 0x000fe40000010074 */
[----:B------:R-:W0:Y:S01]  /*2950*/  LDC.64 R116, c[0x0][0x3b0] ;  /* 0x0000ec00ff747b82 */ /* 0x000e220000000a00 */
[----:B------:R-:W-:-:S04]  /*2960*/  FMUL.FTZ R113, R99, R112 ;  /* 0x0000007063717220 */ /* 0x000fc80000410000 */
        /* <DEDUP_REMOVED lines=9> */
[----:B------:R-:W-:-:S02]  /*2a00*/  PRMT R114, R114, 0x7632, R114 ;  /* 0x0000763272727816 */ /* 0x000fc40000000072 */
[----:B------:R-:W-:Y:S02]  /*2a10*/  PRMT R132, R138, 0x7632, R132 ;  /* 0x000076328a847816 */ /* 0x000fe40000000084 */
[----:B------:R-:W-:Y:S02]  /*2a20*/  SHF.L.U32 R114, R114, 0x10, RZ ;  /* 0x0000001072727819 */ /* 0x000fe400000006ff */
[----:B------:R-:W-:-:S03]  /*2a30*/  SHF.L.U32 R132, R132, 0x10, RZ ;  /* 0x0000001084847819 */ /* 0x000fc600000006ff */
[----:B------:R-:W-:Y:S01]  /*2a40*/  FADD.FTZ R114, -R197, R114 ;  /* 0x00000072c5727221 */ /* 0x000fe20000010100 */
[----:B------:R-:W-:-:S03]  /*2a50*/  PRMT R115, R115, 0x7632, R115 ;  /* 0x0000763273737816 */ /* 0x000fc60000000073 */
[----:B------:R-:W-:Y:S01]  /*2a60*/  FMUL.FTZ R138, R178, R114 ;  /* 0x00000072b28a7220 */ /* 0x000fe20000410000 */
[----:B------:R-:W-:Y:S01]  /*2a70*/  FMUL.FTZ R114, R101, R132 ;  /* 0x0000008465727220 */ /* 0x000fe20000410000 */
[----:B------:R-:W-:Y:S02]  /*2a80*/  IMAD.U32 R115, R115, 0x10000, RZ ;  /* 0x0001000073737824 */ /* 0x000fe400078e00ff */
[-C--:B----4-:R-:W-:Y:S01]  /*2a90*/  FFMA.FTZ R240, R138, R134.reuse, R240 ;  /* 0x000000868af07223 */ /* 0x090fe200000100f0 */
[--C-:B------:R-:W-:Y:S01]  /*2aa0*/  FFMA.FTZ R134, R69, R134, R114.reuse ;  /* 0x0000008645867223 */ /* 0x100fe20000010072 */
[----:B------:R-:W-:Y:S02]  /*2ab0*/  PRMT R114, R139, 0x7632, R114 ;  /* 0x000076328b727816 */ /* 0x000fe40000000072 */
[----:B------:R-:W-:Y:S01]  /*2ac0*/  PRMT R135, R135, 0x7632, R135 ;  /* 0x0000763287877816 */ /* 0x000fe20000000087 */
[----:B------:R-:W-:Y:S01]  /*2ad0*/  FADD.FTZ R115, -R197, R115 ;  /* 0x00000073c5737221 */ /* 0x000fe20000010100 */
[----:B------:R-:W-:-:S02]  /*2ae0*/  SHF.L.U32 R114, R114, 0x10, RZ ;  /* 0x0000001072727819 */ /* 0x000fc400000006ff */
[----:B------:R-:W-:Y:S01]  /*2af0*/  SHF.L.U32 R135, R135, 0x10, RZ ;  /* 0x0000001087877819 */ /* 0x000fe200000006ff */
[----:B------:R-:W-:Y:S01]  /*2b00*/  FMUL.FTZ R139, R178, R115 ;  /* 0x00000073b28b7220 */ /* 0x000fe20000410000 */
[----:B------:R-:W-:Y:S01]  /*2b10*/  FADD.FTZ R236, R132, R236 ;  /* 0x000000ec84ec7221 */ /* 0x000fe20000010000 */
[----:B------:R-:W-:Y:S01]  /*2b20*/  FFMA.FTZ R224, R138, R132, R224 ;  /* 0x000000848ae07223 */ /* 0x000fe200000100e0 */
[----:B------:R-:W-:Y:S01]  /*2b30*/  FMUL.FTZ R115, R103, R114 ;  /* 0x0000007267737220 */ /* 0x000fe20000410000 */
[----:B------:R-:W-:Y:S01]  /*2b40*/  STL [R1+0xb4], R240 ;  /* 0x0000b4f001007387 */ /* 0x000fe20000100800 */
[C---:B------:R-:W-:Y:S02]  /*2b50*/  PRMT R133, R144.reuse, 0x7632, R133 ;  /* 0x0000763290857816 */ /* 0x040fe40000000085 */
[----:B------:R-:W-:Y:S01]  /*2b60*/  SHF.L.U32 R144, R144, 0x10, RZ ;  /* 0x0000001090907819 */ /* 0x000fe200000006ff */
[----:B------:R-:W-:Y:S01]  /*2b70*/  STL [R1+0xd4], R236 ;  /* 0x0000d4ec01007387 */ /* 0x000fe20000100800 */
[----:B------:R-:W-:-:S03]  /*2b80*/  PRMT R132, R145, 0x7632, R132 ;  /* 0x0000763291847816 */ /* 0x000fc60000000084 */
[----:B------:R-:W-:Y:S01]  /*2b90*/  STL [R1+0xcc], R224 ;  /* 0x0000cce001007387 */ /* 0x000fe20000100800 */
[----:B------:R-:W-:Y:S01]  /*2ba0*/  SHF.L.U32 R145, R145, 0x10, RZ ;  /* 0x0000001091917819 */ /* 0x000fe200000006ff */
[----:B------:R-:W-:Y:S01]  /*2bb0*/  FADD.FTZ R144, -R197, R144 ;  /* 0x00000090c5907221 */ /* 0x000fe20000010100 */
[----:B------:R-:W-:Y:S02]  /*2bc0*/  SHF.L.U32 R133, R133, 0x10, RZ ;  /* 0x0000001085857819 */ /* 0x000fe400000006ff */
[----:B------:R-:W-:Y:S01]  /*2bd0*/  SHF.L.U32 R132, R132, 0x10, RZ ;  /* 0x0000001084847819 */ /* 0x000fe200000006ff */
[----:B------:R-:W-:Y:S02]  /*2be0*/  FMUL.FTZ R144, R178, R144 ;  /* 0x00000090b2907220 */ /* 0x000fe40000410000 */
[C---:B------:R-:W-:Y:S02]  /*2bf0*/  FADD.FTZ R133, -R197.reuse, R133 ;  /* 0x00000085c5857221 */ /* 0x040fe40000010100 */
[----:B------:R-:W-:Y:S01]  /*2c00*/  FADD.FTZ R132, -R197, R132 ;  /* 0x00000084c5847221 */ /* 0x000fe20000010100 */
[----:B--2---:R-:W-:Y:S01]  /*2c10*/  FADD.FTZ R223, R135, R223 ;  /* 0x000000df87df7221 */ /* 0x004fe20000010000 */
[-C--:B------:R-:W-:Y:S01]  /*2c20*/  FFMA.FTZ R222, R139, R135.reuse, R222 ;  /* 0x000000878bde7223 */ /* 0x080fe200000100de */
[--C-:B------:R-:W-:Y:S01]  /*2c30*/  FFMA.FTZ R135, R71, R135, R115.reuse ;  /* 0x0000008747877223 */ /* 0x100fe20000010073 */
[----:B------:R-:W-:Y:S01]  /*2c40*/  PRMT R115, R146, 0x7632, R115 ;  /* 0x0000763292737816 */ /* 0x000fe20000000073 */
[----:B------:R-:W-:Y:S01]  /*2c50*/  FADD.FTZ R221, R114, R221 ;  /* 0x000000dd72dd7221 */ /* 0x000fe20000010000 */
[----:B------:R-:W-:Y:S02]  /*2c60*/  STL [R1+0xe4], R223 ;  /* 0x0000e4df01007387 */ /* 0x000fe40000100800 */
[----:B------:R-:W-:-:S02]  /*2c70*/  SHF.L.U32 R115, R115, 0x10, RZ ;  /* 0x0000001073737819 */ /* 0x000fc400000006ff */
[----:B------:R-:W-:Y:S04]  /*2c80*/  STL [R1+0xe0], R222 ;  /* 0x0000e0de01007387 */ /* 0x000fe80000100800 */
[----:B------:R0:W-:Y:S01]  /*2c90*/  STL [R1+0xec], R221 ;  /* 0x0000ecdd01007387 */ /* 0x0001e20000100800 */
[----:B------:R-:W-:Y:S01]  /*2ca0*/  FADD.FTZ R115, -R197, R115 ;  /* 0x00000073c5737221 */ /* 0x000fe20000010100 */
[----:B0-----:R-:W-:-:S05]  /*2cb0*/  SHF.L.U32 R221, R147, 0x10, RZ ;  /* 0x0000001093dd7819 */ /* 0x001fca00000006ff */
[----:B------:R-:W-:Y:S01]  /*2cc0*/  FADD.FTZ R221, -R197, R221 ;  /* 0x000000ddc5dd7221 */ /* 0x000fe20000010100 */
[----:B------:R-:W-:-:S03]  /*2cd0*/  SHF.L.U32 R223, R154, 0x10, RZ ;  /* 0x000000109adf7819 */ /* 0x000fc600000006ff */
[----:B------:R-:W-:Y:S02]  /*2ce0*/  FMUL.FTZ R221, R178, R221 ;  /* 0x000000ddb2dd7220 */ /* 0x000fe40000410000 */
[----:B------:R-:W-:Y:S01]  /*2cf0*/  FADD.FTZ R28, R223, R28 ;  /* 0x0000001cdf1c7221 */ /* 0x000fe20000010000 */
[----:B---3--:R-:W-:Y:S01]  /*2d00*/  FFMA.FTZ R220, R139, R114, R220 ;  /* 0x000000728bdc7223 */ /* 0x008fe200000100dc */
[----:B------:R-:W-:Y:S02]  /*2d10*/  PRMT R114, R147, 0x7632, R114 ;  /* 0x0000763293727816 */ /* 0x000fe40000000072 */
[----:B------:R-:W-:Y:S02]  /*2d20*/  SHF.L.U32 R147, R148, 0x10, RZ ;  /* 0x0000001094937819 */ /* 0x000fe400000006ff */
[----:B------:R0:W-:Y:S01]  /*2d30*/  STL [R1+0xe8], R220 ;  /* 0x0000e8dc01007387 */ /* 0x0001e20000100800 */
[----:B------:R-:W-:-:S04]  /*2d40*/  IMAD.U32 R114, R114, 0x10000, RZ ;  /* 0x0001000072727824 */ /* 0x000fc800078e00ff */
[C---:B------:R-:W-:Y:S01]  /*2d50*/  FADD.FTZ R114, -R197.reuse, R114 ;  /* 0x00000072c5727221 */ /* 0x040fe20000010100 */
[----:B0-----:R-:W-:Y:S02]  /*2d60*/  IMAD.U32 R220, R146, 0x10000, RZ ;  /* 0x0001000092dc7824 */ /* 0x001fe400078e00ff */
[C---:B------:R-:W-:Y:S01]  /*2d70*/  FADD.FTZ R146, -R197.reuse, R145 ;  /* 0x00000091c5927221 */ /* 0x040fe20000010100 */
[----:B------:R-:W-:Y:S01]  /*2d80*/  SHF.L.U32 R145, R152, 0x10, RZ ;  /* 0x0000001098917819 */ /* 0x000fe200000006ff */
[----:B------:R-:W-:Y:S01]  /*2d90*/  FADD.FTZ R220, -R197, R220 ;  /* 0x000000dcc5dc7221 */ /* 0x000fe20000010100 */
[----:B------:R-:W-:-:S03]  /*2da0*/  FMUL.FTZ R197, R104, R147 ;  /* 0x0000009368c57220 */ /* 0x000fc60000410000 */
[----:B------:R-:W-:Y:S01]  /*2db0*/  FADD.FTZ R18, R145, R18 ;  /* 0x0000001291127221 */ /* 0x000fe20000010000 */
[-C--:B------:R-:W-:Y:S01]  /*2dc0*/  FFMA.FTZ R17, R144, R145.reuse, R17 ;  /* 0x0000009190117223 */ /* 0x080fe20000010011 */
[----:B------:R-:W-:Y:S01]  /*2dd0*/  FFMA.FTZ R145, R72, R145, R197 ;  /* 0x0000009148917223 */ /* 0x000fe200000100c5 */
[----:B------:R-:W-:Y:S01]  /*2de0*/  SHF.L.U32 R197, R149, 0x10, RZ ;  /* 0x0000001095c57819 */ /* 0x000fe200000006ff */
[----:B------:R-:W-:Y:S01]  /*2df0*/  FADD.FTZ R19, R147, R19 ;  /* 0x0000001393137221 */ /* 0x000fe20000010000 */
[----:B------:R-:W-:Y:S01]  /*2e00*/  FFMA.FTZ R20, R144, R147, R20 ;  /* 0x0000009390147223 */ /* 0x000fe20000010014 */
[----:B------:R-:W-:Y:S01]  /*2e10*/  SHF.L.U32 R147, R153, 0x10, RZ ;  /* 0x0000001099937819 */ /* 0x000fe200000006ff */
[----:B------:R-:W-:Y:S01]  /*2e20*/  FMUL.FTZ R146, R178, R146 ;  /* 0x00000092b2927220 */ /* 0x000fe20000410000 */
[----:B------:R-:W-:-:S03]  /*2e30*/  FMUL.FTZ R222, R106, R197 ;  /* 0x000000c56ade7220 */ /* 0x000fc60000410000 */
[----:B------:R-:W-:Y:S01]  /*2e40*/  FADD.FTZ R23, R147, R23 ;  /* 0x0000001793177221 */ /* 0x000fe20000010000 */
[-C--:B------:R-:W-:Y:S01]  /*2e50*/  FFMA.FTZ R22, R146, R147.reuse, R22 ;  /* 0x0000009392167223 */ /* 0x080fe20000010016 */
[----:B------:R-:W-:Y:S01]  /*2e60*/  FFMA.FTZ R147, R74, R147, R222 ;  /* 0x000000934a937223 */ /* 0x000fe200000100de */
[----:B------:R-:W-:Y:S02]  /*2e70*/  IMAD.U32 R222, R150, 0x10000, RZ ;  /* 0x0001000096de7824 */ /* 0x000fe400078e00ff */
[----:B------:R-:W-:Y:S01]  /*2e80*/  FADD.FTZ R24, R197, R24 ;  /* 0x00000018c5187221 */ /* 0x000fe20000010000 */
[----:B------:R-:W-:Y:S01]  /*2e90*/  FFMA.FTZ R25, R146, R197, R25 ;  /* 0x000000c592197223 */ /* 0x000fe20000010019 */
[----:B------:R-:W-:Y:S01]  /*2ea0*/  FMUL.FTZ R197, R178, R220 ;  /* 0x000000dcb2c57220 */ /* 0x000fe20000410000 */
[----:B------:R-:W-:-:S03]  /*2eb0*/  FMUL.FTZ R220, R108, R222 ;  /* 0x000000de6cdc7220 */ /* 0x000fc60000410000 */
[-C--:B------:R-:W-:Y:S01]  /*2ec0*/  FFMA.FTZ R27, R197, R223.reuse, R27 ;  /* 0x000000dfc51b7223 */ /* 0x080fe2000001001b */
[----:B------:R-:W-:Y:S01]  /*2ed0*/  FFMA.FTZ R220, R76, R223, R220 ;  /* 0x000000df4cdc7223 */ /* 0x000fe200000100dc */
[----:B------:R-:W-:-:S05]  /*2ee0*/  SHF.L.U32 R223, R151, 0x10, RZ ;  /* 0x0000001097df7819 */ /* 0x000fca00000006ff */
[-C--:B------:R-:W-:Y:S01]  /*2ef0*/  FMUL.FTZ R224, R110, R223.reuse ;  /* 0x000000df6ee07220 */ /* 0x080fe20000410000 */
[----:B------:R-:W-:Y:S01]  /*2f00*/  FADD.FTZ R157, R223, R157 ;  /* 0x0000009ddf9d7221 */ /* 0x000fe20000010000 */
[----:B------:R-:W-:Y:S01]  /*2f10*/  FFMA.FTZ R158, R221, R223, R158 ;  /* 0x000000dfdd9e7223 */ /* 0x000fe2000001009e */
        /* <DEDUP_REMOVED lines=10> */
[----:B------:R-:W-:-:S03]  /*2fc0*/  PRMT R149, R153, 0x7632, R149 ;  /* 0x0000763299957816 */ /* 0x000fc60000000095 */
[----:B------:R-:W-:Y:S01]  /*2fd0*/  IMAD.U32 R133, R133, 0x10000, RZ ;  /* 0x0001000085857824 */ /* 0x000fe200078e00ff */
[----:B------:R-:W-:Y:S01]  /*2fe0*/  SHF.L.U32 R149, R149, 0x10, RZ ;  /* 0x0000001095957819 */ /* 0x000fe200000006ff */
[----:B------:R-:W-:Y:S02]  /*2ff0*/  FMUL.FTZ R153, R178, R132 ;  /* 0x00000084b2997220 */ /* 0x000fe40000410000 */
[----:B------:R-:W-:Y:S02]  /*3000*/  FMUL.FTZ R132, R107, R133 ;  /* 0x000000856b847220 */ /* 0x000fe40000410000 */
[----:B------:R-:W-:Y:S01]  /*3010*/  FADD.FTZ R165, R149, R165 ;  /* 0x000000a595a57221 */ /* 0x000fe20000010000 */
[-C--:B------:R-:W-:Y:S01]  /*3020*/  FFMA.FTZ R164, R153, R149.reuse, R164 ;  /* 0x0000009599a47223 */ /* 0x080fe200000100a4 */
[--C-:B------:R-:W-:Y:S01]  /*3030*/  FFMA.FTZ R149, R75, R149, R132.reuse ;  /* 0x000000954b957223 */ /* 0x100fe20000010084 */
[----:B------:R-:W-:Y:S02]  /*3040*/  PRMT R132, R150, 0x7632, R132 ;  /* 0x0000763296847816 */ /* 0x000fe40000000084 */
[----:B------:R-:W-:-:S02]  /*3050*/  PRMT R150, R154, 0x7632, R150 ;  /* 0x000076329a967816 */ /* 0x000fc40000000096 */
[----:B------:R-:W-:Y:S01]  /*3060*/  SHF.L.U32 R132, R132, 0x10, RZ ;  /* 0x0000001084847819 */ /* 0x000fe200000006ff */
[----:B------:R-:W-:Y:S01]  /*3070*/  FMUL.FTZ R154, R178, R115 ;  /* 0x00000073b29a7220 */ /* 0x000fe20000410000 */
[----:B------:R-:W-:-:S03]  /*3080*/  SHF.L.U32 R150, R150, 0x10, RZ ;  /* 0x0000001096967819 */ /* 0x000fc600000006ff */
[----:B------:R-:W-:Y:S02]  /*3090*/  FMUL.FTZ R115, R109, R132 ;  /* 0x000000846d737220 */ /* 0x000fe40000410000 */
[----:B------:R-:W-:Y:S01]  /*30a0*/  FADD.FTZ R21, R150, R21 ;  /* 0x0000001596157221 */ /* 0x000fe20000010000 */
[-C--:B------:R-:W-:Y:S01]  /*30b0*/  FFMA.FTZ R4, R154, R150.reuse, R4 ;  /* 0x000000969a047223 */ /* 0x080fe20000010004 */
[--C-:B------:R-:W-:Y:S01]  /*30c0*/  FFMA.FTZ R150, R77, R150, R115.reuse ;  /* 0x000000964d967223 */ /* 0x100fe20000010073 */
[----:B------:R-:W-:Y:S01]  /*30d0*/  PRMT R115, R151, 0x7632, R115 ;  /* 0x0000763297737816 */ /* 0x000fe20000000073 */
[----:B------:R-:W-:Y:S01]  /*30e0*/  FADD.FTZ R29, R222, R29 ;  /* 0x0000001dde1d7221 */ /* 0x000fe20000010000 */
[----:B------:R-:W-:Y:S01]  /*30f0*/  FFMA.FTZ R30, R197, R222, R30 ;  /* 0x000000dec51e7223 */ /* 0x000fe2000001001e */
[C---:B------:R-:W-:Y:S02]  /*3100*/  SHF.L.U32 R222, R155.reuse, 0x10, RZ ;  /* 0x000000109bde7819 */ /* 0x040fe400000006ff */
[----:B------:R-:W-:-:S02]  /*3110*/  PRMT R155, R155, 0x7632, R155 ;  /* 0x000076329b9b7816 */ /* 0x000fc4000000009b */
        /* <DEDUP_REMOVED lines=104> */
.L_x_1458:
        /* <DEDUP_REMOVED lines=68> */
.L_x_1416:
[-CC-:B------:R-:W-:Y:S01]  /*3be0*/  FFMA.FTZ R188, R188, R224.reuse, R223.reuse ;  /* 0x000000e0bcbc7223 */ /* 0x180fe200000100df */
[-CC-:B------:R-:W-:Y:S01]  /*3bf0*/  FFMA.FTZ R203, R203, R224.reuse, R223.reuse ;  /* 0x000000e0cbcb7223 */ /* 0x180fe200000100df */
[-CC-:B------:R-:W-:Y:S01]  /*3c00*/  FFMA.FTZ R185, R185, R224.reuse, R223.reuse ;  /* 0x000000e0b9b97223 */ /* 0x180fe200000100df */
[-C--:B------:R-:W-:Y:S01]  /*3c10*/  FFMA.FTZ R205, R205, R224.reuse, R223 ;  /* 0x000000e0cdcd7223 */ /* 0x080fe200000100df */
[----:B------:R-:W-:Y:S01]  /*3c20*/  FADD.FTZ R184, R184, -R188 ;  /* 0x800000bcb8b87221 */ /* 0x000fe20000010000 */
[----:B------:R-:W-:Y:S01]  /*3c30*/  FADD.FTZ R203, R202, -R203 ;  /* 0x800000cbcacb7221 */ /* 0x000fe20000010000 */
[----:B------:R-:W-:Y:S01]  /*3c40*/  FADD.FTZ R132, R183, -R185 ;  /* 0x800000b9b7847221 */ /* 0x000fe20000010000 */
[----:B------:R-:W-:Y:S01]  /*3c50*/  FADD.FTZ R143, R204, -R205 ;  /* 0x800000cdcc8f7221 */ /* 0x000fe20000010000 */
[--C-:B------:R-:W-:Y:S01]  /*3c60*/  FFMA.FTZ R0, R0, R224, R223.reuse ;  /* 0x000000e000007223 */ /* 0x100fe200000100df */
[C---:B------:R-:W-:Y:S01]  /*3c70*/  FMUL.FTZ R142, R178.reuse, R184 ;  /* 0x000000b8b28e7220 */ /* 0x040fe20000410000 */
[----:B------:R-:W-:Y:S01]  /*3c80*/  FMUL.FTZ R203, R178, R203 ;  /* 0x000000cbb2cb7220 */ /* 0x000fe20000410000 */
[-CC-:B------:R-:W-:Y:S01]  /*3c90*/  FFMA.FTZ R198, R198, R224.reuse, R223.reuse ;  /* 0x000000e0c6c67223 */ /* 0x180fe200000100df */
[-CC-:B------:R-:W-:Y:S01]  /*3ca0*/  FFMA.FTZ R196, R196, R224.reuse, R223.reuse ;  /* 0x000000e0c4c47223 */ /* 0x180fe200000100df */
[----:B------:R-:W-:Y:S01]  /*3cb0*/  FFMA.FTZ R200, R200, R224, R223 ;  /* 0x000000e0c8c87223 */ /* 0x000fe200000100df */
[----:B-----5:R-:W-:Y:S01]  /*3cc0*/  ISETP.GE.U32.AND P2, PT, R112, RZ, PT ;  /* 0x000000ff7000720c */ /* 0x020fe20003f46070 */
[C---:B------:R-:W-:Y:S01]  /*3cd0*/  FMUL.FTZ R143, R178.reuse, R143 ;  /* 0x0000008fb28f7220 */ /* 0x040fe20000410000 */
[----:B------:R-:W-:Y:S01]  /*3ce0*/  FMUL.FTZ R132, R178, R132 ;  /* 0x00000084b2847220 */ /* 0x000fe20000410000 */
[----:B------:R-:W-:Y:S01]  /*3cf0*/  FADD.FTZ R182, R182, -R0 ;  /* 0x80000000b6b67221 */ /* 0x000fe20000010000 */
[----:B-1----:R-:W-:Y:S01]  /*3d00*/  FMUL.FTZ R114, R142, UR6 ;  /* 0x000000068e727c20 */ /* 0x002fe20008410000 */
[----:B------:R-:W-:Y:S01]  /*3d10*/  FMUL.FTZ R0, R203, UR6 ;  /* 0x00000006cb007c20 */ /* 0x000fe20008410000 */
[----:B------:R-:W-:Y:S01]  /*3d20*/  LOP3.LUT P4, RZ, R113, 0xff, RZ, 0xc0, !PT ;  /* 0x000000ff71ff7812 */ /* 0x000fe2000788c0ff */
[----:B------:R-:W-:Y:S01]  /*3d30*/  FADD.FTZ R199, R199, -R198 ;  /* 0x800000c6c7c77221 */ /* 0x000fe20000010000 */
[----:B------:R-:W-:Y:S01]  /*3d40*/  LOP3.LUT P3, RZ, R113, 0xff00, RZ, 0xc0, !PT ;  /* 0x0000ff0071ff7812 */ /* 0x000fe2000786c0ff */
[----:B------:R-:W-:Y:S01]  /*3d50*/  FADD.FTZ R189, R189, -R196 ;  /* 0x800000c4bdbd7221 */ /* 0x000fe20000010000 */
[----:B------:R-:W-:Y:S01]  /*3d60*/  FADD.FTZ R201, R201, -R200 ;  /* 0x800000c8c9c97221 */ /* 0x000fe20000010000 */
[----:B------:R-:W-:Y:S01]  /*3d70*/  LOP3.LUT P5, RZ, R113, 0xff0000, RZ, 0xc0, !PT ;  /* 0x00ff000071ff7812 */ /* 0x000fe200078ac0ff */
[----:B------:R-:W-:Y:S01]  /*3d80*/  FMUL.FTZ R115, R143, UR6 ;  /* 0x000000068f737c20 */ /* 0x000fe20008410000 */
[----:B------:R-:W-:Y:S01]  /*3d90*/  ISETP.GE.U32.AND.EX P2, PT, R113, 0x1000000, PT, P2 ;  /* 0x010000007100780c */ /* 0x000fe20003f46120 */
[----:B------:R-:W-:Y:S01]  /*3da0*/  FMUL.FTZ R113, R132, UR6 ;  /* 0x0000000684717c20 */ /* 0x000fe20008410000 */
[----:B------:R-:W-:Y:S01]  /*3db0*/  FSEL R114, R114, RZ, P4 ;  /* 0x000000ff72727208 */ /* 0x000fe20002000000 */
[----:B------:R-:W-:Y:S01]  /*3dc0*/  FMUL.FTZ R141, R178, R189 ;  /* 0x000000bdb28d7220 */ /* 0x000fe20000410000 */
[----:B------:R-:W-:Y:S01]  /*3dd0*/  FSEL R0, R0, RZ, P3 ;  /* 0x000000ff00007208 */ /* 0x000fe20001800000 */
[C---:B------:R-:W-:Y:S01]  /*3de0*/  FMUL.FTZ R201, R178.reuse, R201 ;  /* 0x000000c9b2c97220 */ /* 0x040fe20000410000 */
[C---:B------:R-:W-:Y:S01]  /*3df0*/  FMUL.FTZ R199, R178.reuse, R199 ;  /* 0x000000c7b2c77220 */ /* 0x040fe20000410000 */
[----:B------:R-:W-:Y:S01]  /*3e00*/  FMUL.FTZ R140, R178, R182 ;  /* 0x000000b6b28c7220 */ /* 0x000fe20000410000 */
[----:B------:R-:W-:-:S02]  /*3e10*/  FSEL R115, R115, RZ, P2 ;  /* 0x000000ff73737208 */ /* 0x000fc40001000000 */
[----:B------:R-:W-:Y:S02]  /*3e20*/  FSEL R113, R113, RZ, P5 ;  /* 0x000000ff71717208 */ /* 0x000fe40002800000 */
[C---:B------:R-:W-:Y:S02]  /*3e30*/  LOP3.LUT P6, RZ, R112.reuse, 0xff0000, RZ, 0xc0, !PT ;  /* 0x00ff000070ff7812 */ /* 0x040fe400078cc0ff */
[C---:B------:R-:W-:Y:S02]  /*3e40*/  LOP3.LUT P2, RZ, R112.reuse, 0xff000000, RZ, 0xc0, !PT ;  /* 0xff00000070ff7812 */ /* 0x040fe4000784c0ff */
[C---:B------:R-:W-:Y:S02]  /*3e50*/  LOP3.LUT P5, RZ, R112.reuse, 0xff, RZ, 0xc0, !PT ;  /* 0x000000ff70ff7812 */ /* 0x040fe400078ac0ff */
[----:B------:R-:W-:Y:S01]  /*3e60*/  LOP3.LUT P4, RZ, R112, 0xff00, RZ, 0xc0, !PT ;  /* 0x0000ff0070ff7812 */ /* 0x000fe2000788c0ff */
[----:B------:R-:W-:Y:S01]  /*3e70*/  FMUL.FTZ R112, R140, UR6 ;  /* 0x000000068c707c20 */ /* 0x000fe20008410000 */
        /* <DEDUP_REMOVED lines=16> */
.L_x_1415:
[----:B------:R-:W-:Y:S01]  /*3f80*/  UMOV UR4, UR8 ;  /* 0x0000000800047c82 */ /* 0x000fe20008000000 */
[----:B------:R-:W-:Y:S01]  /*3f90*/  UMOV UR5, UR9 ;  /* 0x0000000900057c82 */ /* 0x000fe20008000000 */
[----:B------:R-:W-:-:S04]  /*3fa0*/  UISETP.NE.U32.AND UP0, UPT, UR4, URZ, UPT ;  /* 0x000000ff0400728c */ /* 0x000fc8000bf05070 */
[----:B------:R-:W-:-:S09]  /*3fb0*/  UISETP.NE.AND.EX UP0, UPT, UR5, URZ, UPT, UP0 ;  /* 0x000000ff0500728c */ /* 0x000fd2000bf05300 */
[----:B------:R-:W-:Y:S05]  /*3fc0*/  BRA.U UP0, `(.L_x_1418) ;  /* 0x0000000500087547 */ /* 0x000fea000b800000 */
[----:B-1---5:R-:W-:Y:S01]  /*3fd0*/  PRMT R114, R47, 0x7632, R114 ;  /* 0x000076322f727816 */ /* 0x022fe20000000072 */
[-CC-:B------:R-:W-:Y:S01]  /*3fe0*/  FFMA.FTZ R205, R205, R224.reuse, R223.reuse ;  /* 0x000000e0cdcd7223 */ /* 0x180fe200000100df */
[-CC-:B------:R-:W-:Y:S01]  /*3ff0*/  FFMA.FTZ R188, R188, R224.reuse, R223.reuse ;  /* 0x000000e0bcbc7223 */ /* 0x180fe200000100df */
[----:B------:R-:W-:Y:S01]  /*4000*/  FFMA.FTZ R185, R185, R224, R223 ;  /* 0x000000e0b9b97223 */ /* 0x000fe200000100df */
[----:B------:R-:W-:Y:S01]  /*4010*/  SHF.L.U32 R115, R47, 0x10, RZ ;  /* 0x000000102f737819 */ /* 0x000fe200000006ff */
[----:B------:R-:W-:Y:S01]  /*4020*/  FADD.FTZ R204, R204, -R205 ;  /* 0x800000cdcccc7221 */ /* 0x000fe20000010000 */
[----:B------:R-:W-:Y:S01]  /*4030*/  SHF.L.U32 R132, R46, 0x10, RZ ;  /* 0x000000102e847819 */ /* 0x000fe200000006ff */
[----:B------:R-:W-:Y:S02]  /*4040*/  IMAD.U32 R114, R114, 0x10000, RZ ;  /* 0x0001000072727824 */ /* 0x000fe400078e00ff */
        /* <DEDUP_REMOVED lines=10> */
[C---:B------:R-:W-:Y:S01]  /*40f0*/  LOP3.LUT P4, RZ, R113.reuse, 0xff, RZ, 0xc0, !PT ;  /* 0x000000ff71ff7812 */ /* 0x040fe2000788c0ff */
[-CC-:B------:R-:W-:Y:S01]  /*4100*/  FFMA.FTZ R196, R196, R224.reuse, R223.reuse ;  /* 0x000000e0c4c47223 */ /* 0x180fe200000100df */
[----:B------:R-:W-:Y:S01]  /*4110*/  ISETP.GE.U32.AND.EX P2, PT, R113, 0x1000000, PT, P2 ;  /* 0x010000007100780c */ /* 0x000fe20003f46120 */
[-CC-:B------:R-:W-:Y:S01]  /*4120*/  FFMA.FTZ R0, R0, R224.reuse, R223.reuse ;  /* 0x000000e000007223 */ /* 0x180fe200000100df */
[----:B------:R-:W-:Y:S01]  /*4130*/  FSEL R115, R115, RZ, P5 ;  /* 0x000000ff73737208 */ /* 0x000fe20002800000 */
[-C--:B------:R-:W-:Y:S01]  /*4140*/  FFMA.FTZ R203, R203, R224.reuse, R223 ;  /* 0x000000e0cbcb7223 */ /* 0x080fe200000100df */
[----:B------:R-:W-:Y:S01]  /*4150*/  FSEL R114, R114, RZ, P2 ;  /* 0x000000ff72727208 */ /* 0x000fe20001000000 */
[----:B------:R-:W-:Y:S01]  /*4160*/  FADD.FTZ R196, R189, -R196 ;  /* 0x800000c4bdc47221 */ /* 0x000fe20000010000 */
[----:B------:R-:W-:Y:S01]  /*4170*/  FSEL R132, R132, RZ, P4 ;  /* 0x000000ff84847208 */ /* 0x000fe20002000000 */
[----:B------:R-:W-:Y:S01]  /*4180*/  FADD.FTZ R182, R182, -R0 ;  /* 0x80000000b6b67221 */ /* 0x000fe20000010000 */
[----:B------:R-:W-:Y:S01]  /*4190*/  LOP3.LUT P6, RZ, R112, 0xff0000, RZ, 0xc0, !PT ;  /* 0x00ff000070ff7812 */ /* 0x000fe200078cc0ff */
[----:B------:R-:W-:Y:S01]  /*41a0*/  FADD.FTZ R202, R202, -R203 ;  /* 0x800000cbcaca7221 */ /* 0x000fe20000010000 */
[----:B------:R-:W-:Y:S01]  /*41b0*/  LOP3.LUT P2, RZ, R112, 0xff000000, RZ, 0xc0, !PT ;  /* 0xff00000070ff7812 */ /* 0x000fe2000784c0ff */
[-CC-:B------:R-:W-:Y:S01]  /*41c0*/  FFMA.FTZ R198, R198, R224.reuse, R223.reuse ;  /* 0x000000e0c6c67223 */ /* 0x180fe200000100df */
[----:B------:R-:W-:Y:S01]  /*41d0*/  LOP3.LUT P5, RZ, R112, 0xff, RZ, 0xc0, !PT ;  /* 0x000000ff70ff7812 */ /* 0x000fe200078ac0ff */
[----:B------:R-:W-:Y:S01]  /*41e0*/  FFMA.FTZ R200, R200, R224, R223 ;  /* 0x000000e0c8c87223 */ /* 0x000fe200000100df */
[----:B------:R-:W-:Y:S01]  /*41f0*/  LOP3.LUT P4, RZ, R112, 0xff00, RZ, 0xc0, !PT ;  /* 0x0000ff0070ff7812 */ /* 0x000fe2000788c0ff */
[----:B------:R-:W-:Y:S01]  /*4200*/  FADD.FTZ R198, R199, -R198 ;  /* 0x800000c6c7c67221 */ /* 0x000fe20000010000 */
[----:B------:R-:W-:Y:S01]  /*4210*/  PRMT R112, R46, 0x7632, R112 ;  /* 0x000076322e707816 */ /* 0x000fe20000000070 */
[----:B------:R-:W-:Y:S01]  /*4220*/  FADD.FTZ R200, R201, -R200 ;  /* 0x800000c8c9c87221 */ /* 0x000fe20000010000 */
[----:B------:R-:W-:Y:S01]  /*4230*/  F2FP.BF16.F32.PACK_AB R115, R114, R115 ;  /* 0x000000737273723e */ /* 0x000fe200000010ff */
[----:B------:R-:W-:Y:S01]  /*4240*/  IMAD.U32 R114, R45, 0x10000, RZ ;  /* 0x000100002d727824 */ /* 0x000fe200078e00ff */
[----:B------:R-:W-:-:S02]  /*4250*/  LOP3.LUT P3, RZ, R113, 0xff00, RZ, 0xc0, !PT ;  /* 0x0000ff0071ff7812 */ /* 0x000fc4000786c0ff */
[----:B------:R-:W-:Y:S01]  /*4260*/  SHF.L.U32 R112, R112, 0x10, RZ ;  /* 0x0000001070707819 */ /* 0x000fe200000006ff */
[----:B------:R-:W-:Y:S01]  /*4270*/  FFMA.FTZ R196, R178, R196, R114 ;  /* 0x000000c4b2c47223 */ /* 0x000fe20000010072 */
[----:B------:R-:W-:Y:S02]  /*4280*/  PRMT R0, R45, 0x7632, R0 ;  /* 0x000076322d007816 */ /* 0x000fe40000000000 */
[----:B------:R-:W-:Y:S01]  /*4290*/  PRMT R113, R44, 0x7632, R113 ;  /* 0x000076322c717816 */ /* 0x000fe20000000071 */
[----:B------:R-:W-:Y:S01]  /*42a0*/  FFMA.FTZ R112, R178, R202, R112 ;  /* 0x000000cab2707223 */ /* 0x000fe20000010070 */
[----:B------:R-:W-:Y:S01]  /*42b0*/  SHF.L.U32 R0, R0, 0x10, RZ ;  /* 0x0000001000007819 */ /* 0x000fe200000006ff */
[----:B------:R-:W-:Y:S01]  /*42c0*/  FMUL.FTZ R196, R196, UR6 ;  /* 0x00000006c4c47c20 */ /* 0x000fe20008410000 */
[----:B------:R-:W-:Y:S01]  /*42d0*/  SHF.L.U32 R113, R113, 0x10, RZ ;  /* 0x0000001071717819 */ /* 0x000fe200000006ff */
[----:B------:R-:W-:Y:S01]  /*42e0*/  FMUL.FTZ R112, R112, UR6 ;  /* 0x0000000670707c20 */ /* 0x000fe20008410000 */
[----:B------:R-:W-:Y:S01]  /*42f0*/  SHF.L.U32 R114, R44, 0x10, RZ ;  /* 0x000000102c727819 */ /* 0x000fe200000006ff */
[----:B------:R-:W-:Y:S01]  /*4300*/  FFMA.FTZ R0, R178, R200, R0 ;  /* 0x000000c8b2007223 */ /* 0x000fe20000010000 */
[----:B------:R-:W-:Y:S01]  /*4310*/  FSEL R196, R196, RZ, P6 ;  /* 0x000000ffc4c47208 */ /* 0x000fe20003000000 */
[----:B------:R-:W-:Y:S01]  /*4320*/  FFMA.FTZ R113, R178, R198, R113 ;  /* 0x000000c6b2717223 */ /* 0x000fe20000010071 */
[----:B------:R-:W-:Y:S01]  /*4330*/  FSEL R112, R112, RZ, P3 ;  /* 0x000000ff70707208 */ /* 0x000fe20001800000 */
[----:B------:R-:W-:Y:S01]  /*4340*/  FFMA.FTZ R182, R178, R182, R114 ;  /* 0x000000b6b2b67223 */ /* 0x000fe20000010072 */
[----:B------:R-:W-:Y:S01]  /*4350*/  FMUL.FTZ R0, R0, UR6 ;  /* 0x0000000600007c20 */ /* 0x000fe20008410000 */
[----:B------:R-:W-:Y:S01]  /*4360*/  FMUL.FTZ R113, R113, UR6 ;  /* 0x0000000671717c20 */ /* 0x000fe20008410000 */
[----:B------:R-:W-:Y:S01]  /*4370*/  F2FP.BF16.F32.PACK_AB R114, R112, R132 ;  /* 0x000000847072723e */ /* 0x000fe200000010ff */
[----:B------:R-:W-:-:S02]  /*4380*/  FMUL.FTZ R182, R182, UR6 ;  /* 0x00000006b6b67c20 */ /* 0x000fc40008410000 */
[----:B------:R-:W-:Y:S02]  /*4390*/  FSEL R0, R0, RZ, P2 ;  /* 0x000000ff00007208 */ /* 0x000fe40001000000 */
[----:B------:R-:W-:Y:S02]  /*43a0*/  FSEL R132, R113, RZ, P4 ;  /* 0x000000ff71847208 */ /* 0x000fe40002000000 */
[----:B------:R-:W-:Y:S02]  /*43b0*/  FSEL R112, R182, RZ, P5 ;  /* 0x000000ffb6707208 */ /* 0x000fe40002800000 */
[----:B------:R-:W-:Y:S02]  /*43c0*/  F2FP.BF16.F32.PACK_AB R113, R0, R196 ;  /* 0x000000c40071723e */ /* 0x000fe400000010ff */
[----:B------:R-:W-:Y:S01]  /*43d0*/  F2FP.BF16.F32.PACK_AB R112, R132, R112 ;  /* 0x000000708470723e */ /* 0x000fe200000010ff */
[----:B------:R-:W-:Y:S06]  /*43e0*/  BRA `(.L_x_1417) ;  /* 0x0000001800787947 */ /* 0x000fec0003800000 */
.L_x_1418:
[----:B-1---5:R-:W-:Y:S01]  /*43f0*/  PRMT R114, R47, 0x7632, R114 ;  /* 0x000076322f727816 */ /* 0x022fe20000000072 */
[-CC-:B------:R-:W-:Y:S01]  /*4400*/  FFMA.FTZ R205, R205, R224.reuse, R223.reuse ;  /* 0x000000e0cdcd7223 */ /* 0x180fe200000100df */
[-CC-:B------:R-:W-:Y:S01]  /*4410*/  FFMA.FTZ R188, R188, R224.reuse, R223.reuse ;  /* 0x000000e0bcbc7223 */ /* 0x180fe200000100df */
[----:B------:R-:W-:Y:S01]  /*4420*/  FFMA.FTZ R185, R185, R224, R223 ;  /* 0x000000e0b9b97223 */ /* 0x000fe200000100df */
[----:B------:R-:W-:Y:S01]  /*4430*/  SHF.L.U32 R114, R114, 0x10, RZ ;  /* 0x0000001072727819 */ /* 0x000fe200000006ff */
[----:B------:R-:W-:Y:S01]  /*4440*/  FADD.FTZ R204, R204, -R205 ;  /* 0x800000cdcccc7221 */ /* 0x000fe20000010000 */
[----:B------:R-:W-:Y:S01]  /*4450*/  SHF.L.U32 R115, R47, 0x10, RZ ;  /* 0x000000102f737819 */ /* 0x000fe200000006ff */
[----:B------:R-:W-:Y:S01]  /*4460*/  FADD.FTZ R142, R184, -R188 ;  /* 0x800000bcb88e7221 */ /* 0x000fe20000010000 */
[----:B------:R-:W-:Y:S01]  /*4470*/  FADD.FTZ R132, R183, -R185 ;  /* 0x800000b9b7847221 */ /* 0x000fe20000010000 */
[----:B------:R-:W-:Y:S01]  /*4480*/  FFMA.FTZ R143, R178, R204, R114 ;  /* 0x000000ccb28f7223 */ /* 0x000fe20000010072 */
[----:B------:R-:W-:Y:S01]  /*4490*/  SHF.L.U32 R114, R46, 0x10, RZ ;  /* 0x000000102e727819 */ /* 0x000fe200000006ff */
[----:B------:R-:W-:Y:S01]  /*44a0*/  FFMA.FTZ R203, R203, R224, R223 ;  /* 0x000000e0cbcb7223 */ /* 0x000fe200000100df */
[----:B------:R-:W-:Y:S01]  /*44b0*/  ISETP.GE.U32.AND P2, PT, R112, RZ, PT ;  /* 0x000000ff7000720c */ /* 0x000fe20003f46070 */
[C---:B------:R-:W-:Y:S01]  /*44c0*/  FFMA.FTZ R132, R178.reuse, R132, R115 ;  /* 0x00000084b2847223 */ /* 0x040fe20000010073 */
[C---:B------:R-:W-:Y:S01]  /*44d0*/  LOP3.LUT P3, RZ, R113.reuse, 0xff0000, RZ, 0xc0, !PT ;  /* 0x00ff000071ff7812 */ /* 0x040fe2000786c0ff */
[----:B------:R-:W-:Y:S01]  /*44e0*/  FFMA.FTZ R142, R178, R142, R114 ;  /* 0x0000008eb28e7223 */ /* 0x000fe20000010072 */
[----:B------:R-:W-:Y:S01]  /*44f0*/  ISETP.GE.U32.AND.EX P2, PT, R113, 0x1000000, PT, P2 ;  /* 0x010000007100780c */ /* 0x000fe20003f46120 */
[----:B------:R-:W-:Y:S01]  /*4500*/  FMUL.FTZ R115, R143, UR6 ;  /* 0x000000068f737c20 */ /* 0x000fe20008410000 */
[C---:B------:R-:W-:Y:S01]  /*4510*/  LOP3.LUT P5, RZ, R113.reuse, 0xff, RZ, 0xc0, !PT ;  /* 0x000000ff71ff7812 */ /* 0x040fe200078ac0ff */
[----:B------:R-:W-:Y:S01]  /*4520*/  FMUL.FTZ R114, R142, UR6 ;  /* 0x000000068e727c20 */ /* 0x000fe20008410000 */
[----:B------:R-:W-:Y:S01]  /*4530*/  LOP3.LUT P4, RZ, R113, 0xff00, RZ, 0xc0, !PT ;  /* 0x0000ff0071ff7812 */ /* 0x000fe2000788c0ff */
[----:B------:R-:W-:Y:S01]  /*4540*/  FMUL.FTZ R113, R132, UR6 ;  /* 0x0000000684717c20 */ /* 0x000fe20008410000 */
[----:B------:R-:W-:Y:S01]  /*4550*/  FSEL R115, R115, RZ, P2 ;  /* 0x000000ff73737208 */ /* 0x000fe20001000000 */
[-CC-:B------:R-:W-:Y:S01]  /*4560*/  FFMA.FTZ R198, R198, R224.reuse, R223.reuse ;  /* 0x000000e0c6c67223 */ /* 0x180fe200000100df */
[----:B------:R-:W-:Y:S01]  /*4570*/  FSEL R114, R114, RZ, P5 ;  /* 0x000000ff72727208 */ /* 0x000fe20002800000 */
[-CC-:B------:R-:W-:Y:S01]  /*4580*/  FFMA.FTZ R196, R196, R224.reuse, R223.reuse ;  /* 0x000000e0c4c47223 */ /* 0x180fe200000100df */
[----:B------:R-:W-:Y:S01]  /*4590*/  FSEL R113, R113, RZ, P3 ;  /* 0x000000ff71717208 */ /* 0x000fe20001800000 */
[----:B------:R-:W-:Y:S01]  /*45a0*/  FADD.FTZ R198, R199, -R198 ;  /* 0x800000c6c7c67221 */ /* 0x000fe20000010000 */
[----:B------:R-:W-:Y:S01]  /*45b0*/  LOP3.LUT P6, RZ, R112, 0xff0000, RZ, 0xc0, !PT ;  /* 0x00ff000070ff7812 */ /* 0x000fe200078cc0ff */
[-CC-:B------:R-:W-:Y:S01]  /*45c0*/  FFMA.FTZ R200, R200, R224.reuse, R223.reuse ;  /* 0x000000e0c8c87223 */ /* 0x180fe200000100df */
[C---:B------:R-:W-:Y:S01]  /*45d0*/  LOP3.LUT P2, RZ, R112.reuse, 0xff000000, RZ, 0xc0, !PT ;  /* 0xff00000070ff7812 */ /* 0x040fe2000784c0ff */
        /* <DEDUP_REMOVED lines=8> */
[--C-:B------:R-:W-:Y:S01]  /*4660*/  FADD.FTZ R182, R182, -R112.reuse ;  /* 0x80000070b6b67221 */ /* 0x100fe20000010000 */
[----:B------:R-:W-:-:S02]  /*4670*/  PRMT R112, R44, 0x7632, R112 ;  /* 0x000076322c707816 */ /* 0x000fc40000000070 */
[----:B------:R-:W-:Y:S01]  /*4680*/  SHF.L.U32 R140, R140, 0x10, RZ ;  /* 0x000000108c8c7819 */ /* 0x000fe200000006ff */
[----:B------:R-:W-:Y:S01]  /*4690*/  IMAD.U32 R133, R133, 0x10000, RZ ;  /* 0x0001000085857824 */ /* 0x000fe200078e00ff */
[----:B------:R-:W-:Y:S02]  /*46a0*/  SHF.L.U32 R112, R112, 0x10, RZ ;  /* 0x0000001070707819 */ /* 0x000fe400000006ff */
[----:B------:R-:W-:Y:S01]  /*46b0*/  SHF.L.U32 R141, R45, 0x10, RZ ;  /* 0x000000102d8d7819 */ /* 0x000fe200000006ff */
[----:B------:R-:W-:Y:S01]  /*46c0*/  FFMA.FTZ R0, R178, R0, R140 ;  /* 0x00000000b2007223 */ /* 0x000fe2000001008c */
[----:B------:R-:W-:Y:S01]  /*46d0*/  SHF.L.U32 R140, R44, 0x10, RZ ;  /* 0x000000102c8c7819 */ /* 0x000fe200000006ff */
[C---:B------:R-:W-:Y:S01]  /*46e0*/  FFMA.FTZ R198, R178.reuse, R198, R112 ;  /* 0x000000c6b2c67223 */ /* 0x040fe20000010070 */
[----:B------:R-:W-:Y:S01]  /*46f0*/  FFMA.FTZ R200, R178, R200, R133 ;  /* 0x000000c8b2c87223 */ /* 0x000fe20000010085 */
[----:B------:R-:W-:Y:S01]  /*4700*/  FMUL.FTZ R112, R0, UR6 ;  /* 0x0000000600707c20 */ /* 0x000fe20008410000 */
[C---:B------:R-:W-:Y:S01]  /*4710*/  FFMA.FTZ R141, R178.reuse, R189, R141 ;  /* 0x000000bdb28d7223 */ /* 0x040fe2000001008d */
[----:B------:R-:W-:Y:S01]  /*4720*/  FFMA.FTZ R140, R178, R182, R140 ;  /* 0x000000b6b28c7223 */ /* 0x000fe2000001008c */
[----:B------:R-:W-:-:S02]  /*4730*/  F2FP.BF16.F32.PACK_AB R142, R0, R142 ;  /* 0x0000008e008e723e */ /* 0x000fc400000010ff */
[----:B------:R-:W-:Y:S01]  /*4740*/  FSEL R112, R112, RZ, P4 ;  /* 0x000000ff70707208 */ /* 0x000fe20002000000 */
[----:B------:R-:W-:Y:S01]  /*4750*/  FMUL.FTZ R0, R141, UR6 ;  /* 0x000000068d007c20 */ /* 0x000fe20008410000 */
[C---:B------:R-:W-:Y:S01]  /*4760*/  F2FP.BF16.F32.PACK_AB R141, R200.reuse, R141 ;  /* 0x0000008dc88d723e */ /* 0x040fe200000010ff */
[----:B------:R-:W-:Y:S01]  /*4770*/  FMUL.FTZ R200, R200, UR6 ;  /* 0x00000006c8c87c20 */ /* 0x000fe20008410000 */
[----:B------:R-:W-:Y:S01]  /*4780*/  F2FP.BF16.F32.PACK_AB R114, R112, R114 ;  /* 0x000000727072723e */ /* 0x000fe200000010ff */
        /* <DEDUP_REMOVED lines=12> */
.L_x_1414:
        /* <DEDUP_REMOVED lines=11> */
[----:B-----5:R-:W-:Y:S01]  /*4900*/  ISETP.GE.U32.AND P2, PT, R112, RZ, PT ;  /* 0x000000ff7000720c */ /* 0x020fe20003f46070 */
[----:B------:R-:W-:Y:S01]  /*4910*/  FADD.FTZ R205, R204, -R205 ;  /* 0x800000cdcccd7221 */ /* 0x000fe20000010000 */
[----:B------:R-:W-:Y:S01]  /*4920*/  FADD.FTZ R185, R183, -R185 ;  /* 0x800000b9b7b97221 */ /* 0x000fe20000010000 */
[----:B------:R-:W-:Y:S01]  /*4930*/  FADD.FTZ R188, R184, -R188 ;  /* 0x800000bcb8bc7221 */ /* 0x000fe20000010000 */
[----:B------:R-:W-:Y:S01]  /*4940*/  ISETP.GE.U32.AND.EX P4, PT, R113, 0x1000000, PT, P2 ;  /* 0x010000007100780c */ /* 0x000fe20003f86120 */
[C---:B-1----:R-:W-:Y:S01]  /*4950*/  FMUL.FTZ R114, R178.reuse, R205 ;  /* 0x000000cdb2727220 */ /* 0x042fe20000410000 */
[----:B------:R-:W-:Y:S01]  /*4960*/  FMUL.FTZ R131, R178, R185 ;  /* 0x000000b9b2837220 */ /* 0x000fe20000410000 */
[----:B------:R-:W-:Y:S01]  /*4970*/  ISETP.GE.U32.AND P2, PT, R170, RZ, PT ;  /* 0x000000ffaa00720c */ /* 0x000fe20003f46070 */
[----:B------:R-:W-:Y:S01]  /*4980*/  FMUL.FTZ R130, R178, R188 ;  /* 0x000000bcb2827220 */ /* 0x000fe20000410000 */
[----:B------:R-:W-:Y:S01]  /*4990*/  FMUL.FTZ R114, R114, UR6 ;  /* 0x0000000672727c20 */ /* 0x000fe20008410000 */
[----:B------:R-:W-:Y:S01]  /*49a0*/  FMUL.FTZ R131, R131, UR6 ;  /* 0x0000000683837c20 */ /* 0x000fe20008410000 */
[----:B------:R-:W-:Y:S01]  /*49b0*/  LOP3.LUT P3, RZ, R113, 0xff0000, RZ, 0xc0, !PT ;  /* 0x00ff000071ff7812 */ /* 0x000fe2000786c0ff */
[-C--:B------:R-:W-:Y:S01]  /*49c0*/  FFMA.FTZ R203, R203, R224.reuse, R223 ;  /* 0x000000e0cbcb7223 */ /* 0x080fe200000100df */
[----:B------:R-:W-:Y:S01]  /*49d0*/  ISETP.GE.U32.AND.EX P2, PT, R171, 0x1000000, PT, P2 ;  /* 0x01000000ab00780c */ /* 0x000fe20003f46120 */
[----:B------:R-:W-:Y:S01]  /*49e0*/  FMUL.FTZ R130, R130, UR6 ;  /* 0x0000000682827c20 */ /* 0x000fe20008410000 */
[----:B------:R-:W-:Y:S01]  /*49f0*/  LOP3.LUT P5, RZ, R113, 0xff, RZ, 0xc0, !PT ;  /* 0x000000ff71ff7812 */ /* 0x000fe200078ac0ff */
[----:B------:R-:W-:Y:S01]  /*4a00*/  FADD.FTZ R203, R202, -R203 ;  /* 0x800000cbcacb7221 */ /* 0x000fe20000010000 */
[----:B------:R-:W-:Y:S01]  /*4a10*/  FSEL R115, R114, RZ, P4 ;  /* 0x000000ff72737208 */ /* 0x000fe20002000000 */
[-CC-:B------:R-:W-:Y:S01]  /*4a20*/  FFMA.FTZ R196, R196, R224.reuse, R223.reuse ;  /* 0x000000e0c4c47223 */ /* 0x180fe200000100df */
[C---:B------:R-:W-:Y:S01]  /*4a30*/  LOP3.LUT P6, RZ, R171.reuse, 0xff0000, RZ, 0xc0, !PT ;  /* 0x00ff0000abff7812 */ /* 0x040fe200078cc0ff */
[-CC-:B------:R-:W-:Y:S01]  /*4a40*/  FFMA.FTZ R0, R0, R224.reuse, R223.reuse ;  /* 0x000000e000007223 */ /* 0x180fe200000100df */
[----:B------:R-:W-:Y:S01]  /*4a50*/  LOP3.LUT P4, RZ, R171, 0xff, RZ, 0xc0, !PT ;  /* 0x000000ffabff7812 */ /* 0x000fe2000788c0ff */
[----:B------:R-:W-:Y:S01]  /*4a60*/  FADD.FTZ R189, R189, -R196 ;  /* 0x800000c4bdbd7221 */ /* 0x000fe20000010000 */
[----:B------:R-:W-:Y:S01]  /*4a70*/  FSEL R128, R131, RZ, P3 ;  /* 0x000000ff83807208 */ /* 0x000fe20001800000 */
[-CC-:B------:R-:W-:Y:S01]  /*4a80*/  FFMA.FTZ R200, R200, R224.reuse, R223.reuse ;  /* 0x000000e0c8c87223 */ /* 0x180fe200000100df */
[----:B------:R-:W-:Y:S01]  /*4a90*/  LOP3.LUT P3, RZ, R113, 0xff00, RZ, 0xc0, !PT ;  /* 0x0000ff0071ff7812 */ /* 0x000fe2000786c0ff */
[----:B------:R-:W-:Y:S01]  /*4aa0*/  FADD.FTZ R182, R182, -R0 ;  /* 0x80000000b6b67221 */ /* 0x000fe20000010000 */
[----:B------:R-:W-:Y:S01]  /*4ab0*/  FSEL R113, R114, RZ, P2 ;  /* 0x000000ff72717208 */ /* 0x000fe20001000000 */
[----:B------:R-:W-:Y:S01]  /*4ac0*/  FMUL.FTZ R129, R178, R189 ;  /* 0x000000bdb2817220 */ /* 0x000fe20000410000 */
[C---:B------:R-:W-:Y:S01]  /*4ad0*/  FSEL R114, R130.reuse, RZ, P5 ;  /* 0x000000ff82727208 */ /* 0x040fe20002800000 */
[----:B------:R-:W-:Y:S01]  /*4ae0*/  FADD.FTZ R201, R201, -R200 ;  /* 0x800000c8c9c97221 */ /* 0x000fe20000010000 */
[----:B------:R-:W-:Y:S01]  /*4af0*/  FSEL R131, R131, RZ, P6 ;  /* 0x000000ff83837208 */ /* 0x000fe20003000000 */
[----:B------:R-:W-:Y:S01]  /*4b00*/  FMUL.FTZ R129, R129, UR6 ;  /* 0x0000000681817c20 */ /* 0x000fe20008410000 */
[----:B------:R-:W-:Y:S01]  /*4b10*/  FSEL R130, R130, RZ, P4 ;  /* 0x000000ff82827208 */ /* 0x000fe20002000000 */
[----:B------:R-:W-:Y:S01]  /*4b20*/  FFMA.FTZ R198, R198, R224, R223 ;  /* 0x000000e0c6c67223 */ /* 0x000fe200000100df */
[----:B------:R-:W-:-:S02]  /*4b30*/  LOP3.LUT P6, RZ, R112, 0xff0000, RZ, 0xc0, !PT ;  /* 0x00ff000070ff7812 */ /* 0x000fc400078cc0ff */
[C---:B------:R-:W-:Y:S01]  /*4b40*/  LOP3.LUT P2, RZ, R112.reuse, 0xff000000, RZ, 0xc0, !PT ;  /* 0xff00000070ff7812 */ /* 0x040fe2000784c0ff */
[----:B------:R-:W-:Y:S01]  /*4b50*/  FADD.FTZ R199, R199, -R198 ;  /* 0x800000c6c7c77221 */ /* 0x000fe20000010000 */
[C---:B------:R-:W-:Y:S02]  /*4b60*/  LOP3.LUT P5, RZ, R112.reuse, 0xff00, RZ, 0xc0, !PT ;  /* 0x0000ff0070ff7812 */ /* 0x040fe400078ac0ff */
[----:B------:R-:W-:Y:S01]  /*4b70*/  LOP3.LUT P4, RZ, R112, 0xff, RZ, 0xc0, !PT ;  /* 0x000000ff70ff7812 */ /* 0x000fe2000788c0ff */
[----:B------:R-:W-:Y:S01]  /*4b80*/  FMUL.FTZ R112, R178, R203 ;  /* 0x000000cbb2707220 */ /* 0x000fe20000410000 */
[----:B------:R-:W-:Y:S02]  /*4b90*/  F2FP.BF16.F32.PACK_AB R131, R113, R131 ;  /* 0x000000837183723e */ /* 0x000fe400000010ff */
[----:B------:R-:W-:Y:S01]  /*4ba0*/  FSEL R113, R129, RZ, P6 ;  /* 0x000000ff81717208 */ /* 0x000fe20003000000 */
[----:B------:R-:W-:Y:S01]  /*4bb0*/  FMUL.FTZ R112, R112, UR6 ;  /* 0x0000000670707c20 */ /* 0x000fe20008410000 */
[----:B------:R-:W-:-:S02]  /*4bc0*/  LOP3.LUT P6, RZ, R170, 0xff000000, RZ, 0xc0, !PT ;  /* 0xff000000aaff7812 */ /* 0x000fc400078cc0ff */
[----:B------:R-:W-:Y:S01]  /*4bd0*/  F2FP.BF16.F32.PACK_AB R115, R115, R128 ;  /* 0x000000807373723e */ /* 0x000fe200000010ff */
[----:B------:R-:W-:Y:S01]  /*4be0*/  FMUL.FTZ R128, R178, R199 ;  /* 0x000000c7b2807220 */ /* 0x000fe20000410000 */
[----:B------:R-:W-:Y:S02]  /*4bf0*/  FSEL R0, R112, RZ, P3 ;  /* 0x000000ff70007208 */ /* 0x000fe40001800000 */
[----:B------:R-:W-:Y:S01]  /*4c00*/  LOP3.LUT P3, RZ, R171, 0xff00, RZ, 0xc0, !PT ;  /* 0x0000ff00abff7812 */ /* 0x000fe2000786c0ff */
[----:B------:R-:W-:Y:S01]  /*4c10*/  FMUL.FTZ R128, R128, UR6 ;  /* 0x0000000680807c20 */ /* 0x000fe20008410000 */
[----:B------:R-:W-:Y:S01]  /*4c20*/  F2FP.BF16.F32.PACK_AB R114, R0, R114 ;  /* 0x000000720072723e */ /* 0x000fe200000010ff */
[----:B------:R-:W-:Y:S01]  /*4c30*/  FMUL.FTZ R0, R178, R201 ;  /* 0x000000c9b2007220 */ /* 0x000fe20000410000 */
[----:B------:R-:W-:Y:S02]  /*4c40*/  FSEL R112, R112, RZ, P3 ;  /* 0x000000ff70707208 */ /* 0x000fe40001800000 */
[----:B------:R-:W-:Y:S01]  /*4c50*/  LOP3.LUT P3, RZ, R170, 0xff0000, RZ, 0xc0, !PT ;  /* 0x00ff0000aaff7812 */ /* 0x000fe2000786c0ff */
[----:B------:R-:W-:Y:S01]  /*4c60*/  FMUL.FTZ R0, R0, UR6 ;  /* 0x0000000600007c20 */ /* 0x000fe20008410000 */
[----:B------:R-:W-:-:S02]  /*4c70*/  F2FP.BF16.F32.PACK_AB R130, R112, R130 ;  /* 0x000000827082723e */ /* 0x000fc400000010ff */
[----:B------:R-:W-:Y:S02]  /*4c80*/  FSEL R129, R129, RZ, P3 ;  /* 0x000000ff81817208 */ /* 0x000fe40001800000 */
[C---:B------:R-:W-:Y:S02]  /*4c90*/  FSEL R112, R0.reuse, RZ, P6 ;  /* 0x000000ff00707208 */ /* 0x040fe40003000000 */
[----:B------:R-:W-:Y:S02]  /*4ca0*/  FSEL R0, R0, RZ, P2 ;  /* 0x000000ff00007208 */ /* 0x000fe40001000000 */
[----:B------:R-:W-:Y:S02]  /*4cb0*/  LOP3.LUT P2, RZ, R170, 0xff, RZ, 0xc0, !PT ;  /* 0x000000ffaaff7812 */ /* 0x000fe4000784c0ff */
[----:B------:R-:W-:Y:S01]  /*4cc0*/  F2FP.BF16.F32.PACK_AB R113, R0, R113 ;  /* 0x000000710071723e */ /* 0x000fe200000010ff */
[----:B------:R-:W-:Y:S01]  /*4cd0*/  FMUL.FTZ R0, R178, R182 ;  /* 0x000000b6b2007220 */ /* 0x000fe20000410000 */
[----:B------:R-:W-:-:S02]  /*4ce0*/  LOP3.LUT P3, RZ, R170, 0xff00, RZ, 0xc0, !PT ;  /* 0x0000ff00aaff7812 */ /* 0x000fc4000786c0ff */
[----:B------:R-:W-:Y:S01]  /*4cf0*/  F2FP.BF16.F32.PACK_AB R129, R112, R129 ;  /* 0x000000817081723e */ /* 0x000fe200000010ff */
[----:B------:R-:W-:Y:S01]  /*4d00*/  FMUL.FTZ R0, R0, UR6 ;  /* 0x0000000600007c20 */ /* 0x000fe20008410000 */
[C---:B------:R-:W-:Y:S02]  /*4d10*/  FSEL R112, R128.reuse, RZ, P5 ;  /* 0x000000ff80707208 */ /* 0x040fe40002800000 */
[----:B------:R-:W-:Y:S02]  /*4d20*/  FSEL R128, R128, RZ, P3 ;  /* 0x000000ff80807208 */ /* 0x000fe40001800000 */
[C---:B------:R-:W-:Y:S02]  /*4d30*/  FSEL R132, R0.reuse, RZ, P2 ;  /* 0x000000ff00847208 */ /* 0x040fe40001000000 */
[----:B------:R-:W-:Y:S02]  /*4d40*/  FSEL R0, R0, RZ, P4 ;  /* 0x000000ff00007208 */ /* 0x000fe40002000000 */
[----:B------:R-:W-:-:S02]  /*4d50*/  F2FP.BF16.F32.PACK_AB R128, R128, R132 ;  /* 0x000000848080723e */ /* 0x000fc400000010ff */
[----:B------:R-:W-:Y:S01]  /*4d60*/  F2FP.BF16.F32.PACK_AB R112, R112, R0 ;  /* 0x000000007070723e */ /* 0x000fe200000010ff */
[----:B------:R-:W-:Y:S06]  /*4d70*/  BRA `(.L_x_1417) ;  /* 0x0000001000147947 */ /* 0x000fec0003800000 */
.L_x_1420:
[-CC-:B------:R-:W-:Y:S01]  /*4d80*/  FFMA.FTZ R185, R185, R224.reuse, R223.reuse ;  /* 0x000000e0b9b97223 */ /* 0x180fe200000100df */
[-CC-:B------:R-:W-:Y:S01]  /*4d90*/  FFMA.FTZ R142, R188, R224.reuse, R223.reuse ;  /* 0x000000e0bc8e7223 */ /* 0x180fe200000100df */
[-CC-:B------:R-:W-:Y:S01]  /*4da0*/  FFMA.FTZ R205, R205, R224.reuse, R223.reuse ;  /* 0x000000e0cdcd7223 */ /* 0x180fe200000100df */
[----:B------:R-:W-:Y:S01]  /*4db0*/  FFMA.FTZ R203, R203, R224, R223 ;  /* 0x000000e0cbcb7223 */ /* 0x000fe200000100df */
[----:B------:R-:W-:Y:S01]  /*4dc0*/  FADD.FTZ R143, R183, -R185 ;  /* 0x800000b9b78f7221 */ /* 0x000fe20000010000 */
[----:B------:R-:W-:Y:S01]  /*4dd0*/  FADD.FTZ R142, R184, -R142 ;  /* 0x8000008eb88e7221 */ /* 0x000fe20000010000 */
[----:B------:R-:W-:Y:S01]  /*4de0*/  FADD.FTZ R129, R204, -R205 ;  /* 0x800000cdcc817221 */ /* 0x000fe20000010000 */
[----:B-----5:R-:W-:Y:S01]  /*4df0*/  ISETP.GE.U32.AND P2, PT, R112, RZ, PT ;  /* 0x000000ff7000720c */ /* 0x020fe20003f46070 */
[C---:B------:R-:W-:Y:S01]  /*4e00*/  FMUL.FTZ R143, R178.reuse, R143 ;  /* 0x0000008fb28f7220 */ /* 0x040fe20000410000 */
[C---:B------:R-:W-:Y:S01]  /*4e10*/  FMUL.FTZ R142, R178.reuse, R142 ;  /* 0x0000008eb28e7220 */ /* 0x040fe20000410000 */
[----:B------:R-:W-:Y:S01]  /*4e20*/  FMUL.FTZ R129, R178, R129 ;  /* 0x00000081b2817220 */ /* 0x000fe20000410000 */
[----:B------:R-:W-:Y:S01]  /*4e30*/  LOP3.LUT P5, RZ, R113, 0xff0000, RZ, 0xc0, !PT ;  /* 0x00ff000071ff7812 */ /* 0x000fe200078ac0ff */
[----:B------:R-:W-:Y:S01]  /*4e40*/  FMUL.FTZ R131, R143, UR6 ;  /* 0x000000068f837c20 */ /* 0x000fe20008410000 */
[----:B------:R-:W-:Y:S01]  /*4e50*/  ISETP.GE.U32.AND P3, PT, R170, RZ, PT ;  /* 0x000000ffaa00720c */ /* 0x000fe20003f66070 */
[----:B------:R-:W-:Y:S01]  /*4e60*/  FADD.FTZ R202, R202, -R203 ;  /* 0x800000cbcaca7221 */ /* 0x000fe20000010000 */
[----:B------:R-:W-:Y:S01]  /*4e70*/  LOP3.LUT P4, RZ, R171, 0xff0000, RZ, 0xc0, !PT ;  /* 0x00ff0000abff7812 */ /* 0x000fe2000788c0ff */
[----:B------:R-:W-:Y:S01]  /*4e80*/  FMUL.FTZ R128, R129, UR6 ;  /* 0x0000000681807c20 */ /* 0x000fe20008410000 */
[----:B------:R-:W-:Y:S01]  /*4e90*/  FMUL.FTZ R130, R142, UR6 ;  /* 0x000000068e827c20 */ /* 0x000fe20008410000 */
[--C-:B------:R-:W-:Y:S01]  /*4ea0*/  FFMA.FTZ R196, R196, R224, R223.reuse ;  /* 0x000000e0c4c47223 */ /* 0x100fe200000100df */
[----:B------:R-:W-:Y:S01]  /*4eb0*/  LOP3.LUT P6, RZ, R113, 0xff, RZ, 0xc0, !PT ;  /* 0x000000ff71ff7812 */ /* 0x000fe200078cc0ff */
[----:B------:R-:W-:Y:S01]  /*4ec0*/  FMUL.FTZ R202, R178, R202 ;  /* 0x000000cab2ca7220 */ /* 0x000fe20000410000 */
[----:B-1----:R-:W-:Y:S01]  /*4ed0*/  FSEL R115, R131, RZ, P5 ;  /* 0x000000ff83737208 */ /* 0x002fe20002800000 */
[----:B------:R-:W-:Y:S01]  /*4ee0*/  FADD.FTZ R189, R189, -R196 ;  /* 0x800000c4bdbd7221 */ /* 0x000fe20000010000 */
[----:B------:R-:W-:Y:S01]  /*4ef0*/  ISETP.GE.U32.AND.EX P2, PT, R113, 0x1000000, PT, P2 ;  /* 0x010000007100780c */ /* 0x000fe20003f46120 */
[-CC-:B------:R-:W-:Y:S01]  /*4f00*/  FFMA.FTZ R200, R200, R224.reuse, R223.reuse ;  /* 0x000000e0c8c87223 */ /* 0x180fe200000100df */
[C---:B------:R-:W-:Y:S01]  /*4f10*/  LOP3.LUT P5, RZ, R171.reuse, 0xff, RZ, 0xc0, !PT ;  /* 0x000000ffabff7812 */ /* 0x040fe200078ac0ff */
[----:B------:R-:W-:Y:S01]  /*4f20*/  FMUL.FTZ R141, R178, R189 ;  /* 0x000000bdb28d7220 */ /* 0x000fe20000410000 */
[----:B------:R-:W-:Y:S01]  /*4f30*/  ISETP.GE.U32.AND.EX P3, PT, R171, 0x1000000, PT, P3 ;  /* 0x01000000ab00780c */ /* 0x000fe20003f66130 */
[----:B------:R-:W-:Y:S01]  /*4f40*/  FADD.FTZ R201, R201, -R200 ;  /* 0x800000c8c9c97221 */ /* 0x000fe20000010000 */
[----:B------:R-:W-:Y:S01]  /*4f50*/  FSEL R131, R131, RZ, P4 ;  /* 0x000000ff83837208 */ /* 0x000fe20002000000 */
[----:B------:R-:W-:Y:S01]  /*4f60*/  FFMA.FTZ R198, R198, R224, R223 ;  /* 0x000000e0c6c67223 */ /* 0x000fe200000100df */
[----:B------:R-:W-:Y:S01]  /*4f70*/  LOP3.LUT P4, RZ, R113, 0xff00, RZ, 0xc0, !PT ;  /* 0x0000ff0071ff7812 */ /* 0x000fe2000788c0ff */
[----:B------:R-:W-:Y:S01]  /*4f80*/  FMUL.FTZ R201, R178, R201 ;  /* 0x000000c9b2c97220 */ /* 0x000fe20000410000 */
[----:B------:R-:W-:Y:S01]  /*4f90*/  FSEL R113, R128, RZ, P2 ;  /* 0x000000ff80717208 */ /* 0x000fe20001000000 */
[----:B------:R-:W-:Y:S01]  /*4fa0*/  FADD.FTZ R199, R199, -R198 ;  /* 0x800000c6c7c77221 */ /* 0x000fe20000010000 */
[----:B------:R-:W-:-:S02]  /*4fb0*/  FSEL R114, R130, RZ, P6 ;  /* 0x000000ff82727208 */ /* 0x000fc40003000000 */
[----:B------:R-:W-:Y:S01]  /*4fc0*/  FSEL R128, R128, RZ, P3 ;  /* 0x000000ff80807208 */ /* 0x000fe20001800000 */
[----:B------:R-:W-:Y:S01]  /*4fd0*/  FMUL.FTZ R140, R178, R199 ;  /* 0x000000c7b28c7220 */ /* 0x000fe20000410000 */
[----:B------:R-:W-:Y:S02]  /*4fe0*/  FSEL R130, R130, RZ, P5 ;  /* 0x000000ff82827208 */ /* 0x000fe40002800000 */
[C---:B------:R-:W-:Y:S02]  /*4ff0*/  LOP3.LUT P2, RZ, R112.reuse, 0xff0000, RZ, 0xc0, !PT ;  /* 0x00ff000070ff7812 */ /* 0x040fe4000784c0ff */
[C---:B------:R-:W-:Y:S02]  /*5000*/  LOP3.LUT P3, RZ, R112.reuse, 0xff000000, RZ, 0xc0, !PT ;  /* 0xff00000070ff7812 */ /* 0x040fe4000786c0ff */
[C---:B------:R-:W-:Y:S02]  /*5010*/  LOP3.LUT P6, RZ, R112.reuse, 0xff00, RZ, 0xc0, !PT ;  /* 0x0000ff0070ff7812 */ /* 0x040fe400078cc0ff */
[----:B------:R-:W-:Y:S01]  /*5020*/  LOP3.LUT P5, RZ, R112, 0xff, RZ, 0xc0, !PT ;  /* 0x000000ff70ff7812 */ /* 0x000fe200078ac0ff */
[----:B------:R-:W-:Y:S01]  /*5030*/  FMUL.FTZ R112, R202, UR6 ;  /* 0x00000006ca707c20 */ /* 0x000fe20008410000 */
[----:B------:R-:W-:Y:S01]  /*5040*/  F2FP.BF16.F32.PACK_AB R115, R113, R115 ;  /* 0x000000737173723e */ /* 0x000fe200000010ff */
[----:B------:R-:W-:Y:S01]  /*5050*/  FFMA.FTZ R113, R0, R224, R223 ;  /* 0x000000e000717223 */ /* 0x000fe200000100df */
[----:B------:R-:W-:Y:S01]  /*5060*/  F2FP.BF16.F32.PACK_AB R143, R129, R143 ;  /* 0x0000008f818f723e */ /* 0x000fe200000010ff */
[----:B------:R-:W-:Y:S01]  /*5070*/  FMUL.FTZ R129, R141, UR6 ;  /* 0x000000068d817c20 */ /* 0x000fe20008410000 */
[----:B------:R-:W-:Y:S01]  /*5080*/  FSEL R0, R112, RZ, P4 ;  /* 0x000000ff70007208 */ /* 0x000fe20002000000 */
[----:B------:R-:W-:Y:S01]  /*5090*/  FADD.FTZ R182, R182, -R113 ;  /* 0x80000071b6b67221 */ /* 0x000fe20000010000 */
[----:B------:R-:W-:-:S02]  /*50a0*/  LOP3.LUT P4, RZ, R171, 0xff00, RZ, 0xc0, !PT ;  /* 0x0000ff00abff7812 */ /* 0x000fc4000788c0ff */
[----:B------:R-:W-:Y:S01]  /*50b0*/  F2FP.BF16.F32.PACK_AB R114, R0, R114 ;  /* 0x000000720072723e */ /* 0x000fe200000010ff */
[----:B------:R-:W-:Y:S01]  /*50c0*/  FMUL.FTZ R0, R201, UR6 ;  /* 0x00000006c9007c20 */ /* 0x000fe20008410000 */
[----:B------:R-:W-:Y:S01]  /*50d0*/  FSEL R112, R112, RZ, P4 ;  /* 0x000000ff70707208 */ /* 0x000fe20002000000 */
[----:B------:R-:W-:Y:S01]  /*50e0*/  FMUL.FTZ R182, R178, R182 ;  /* 0x000000b6b2b67220 */ /* 0x000fe20000410000 */
[----:B------:R-:W-:Y:S02]  /*50f0*/  FSEL R113, R129, RZ, P2 ;  /* 0x000000ff81717208 */ /* 0x000fe40001000000 */
[----:B------:R-:W-:Y:S02]  /*5100*/  LOP3.LUT P2, RZ, R170, 0xff000000, RZ, 0xc0, !PT ;  /* 0xff000000aaff7812 */ /* 0x000fe4000784c0ff */
[----:B------:R-:W-:Y:S02]  /*5110*/  F2FP.BF16.F32.PACK_AB R130, R112, R130 ;  /* 0x000000827082723e */ /* 0x000fe400000010ff */
[----:B------:R-:W-:-:S02]  /*5120*/  FSEL R112, R0, RZ, P2 ;  /* 0x000000ff00707208 */ /* 0x000fc40001000000 */
[----:B------:R-:W-:Y:S02]  /*5130*/  FSEL R0, R0, RZ, P3 ;  /* 0x000000ff00007208 */ /* 0x000fe40001800000 */
[----:B------:R-:W-:Y:S02]  /*5140*/  LOP3.LUT P4, RZ, R170, 0xff0000, RZ, 0xc0, !PT ;  /* 0x00ff0000aaff7812 */ /* 0x000fe4000788c0ff */
[----:B------:R-:W-:Y:S01]  /*5150*/  F2FP.BF16.F32.PACK_AB R131, R128, R131 ;  /* 0x000000838083723e */ /* 0x000fe200000010ff */
[----:B------:R-:W-:Y:S01]  /*5160*/  FMUL.FTZ R128, R140, UR6 ;  /* 0x000000068c807c20 */ /* 0x000fe20008410000 */
[----:B------:R-:W-:Y:S01]  /*5170*/  F2FP.BF16.F32.PACK_AB R113, R0, R113 ;  /* 0x000000710071723e */ /* 0x000fe200000010ff */
[----:B------:R-:W-:Y:S01]  /*5180*/  FMUL.FTZ R0, R182, UR6 ;  /* 0x00000006b6007c20 */ /* 0x000fe20008410000 */
[----:B------:R-:W-:Y:S02]  /*5190*/  FSEL R129, R129, RZ, P4 ;  /* 0x000000ff81817208 */ /* 0x000fe40002000000 */
        /* <DEDUP_REMOVED lines=9> */
[----:B------:R-:W-:Y:S02]  /*5230*/  F2FP.BF16.F32.PACK_AB R140, R140, R182 ;  /* 0x000000b68c8c723e */ /* 0x000fe400000010ff */
[----:B------:R-:W-:Y:S02]  /*5240*/  F2FP.BF16.F32.PACK_AB R128, R128, R132 ;  /* 0x000000848080723e */ /* 0x000fe400000010ff */
[----:B------:R-:W-:Y:S01]  /*5250*/  F2FP.BF16.F32.PACK_AB R112, R112, R0 ;  /* 0x000000007070723e */ /* 0x000fe200000010ff */
[----:B------:R-:W-:Y:S06]  /*5260*/  BRA `(.L_x_1417) ;  /* 0x0000000800d87947 */ /* 0x000fec0003800000 */
.L_x_1419:
[----:B------:R-:W-:Y:S01]  /*5270*/  UMOV UR4, UR8 ;  /* 0x0000000800047c82 */ /* 0x000fe20008000000 */
[----:B------:R-:W-:Y:S01]  /*5280*/  UMOV UR5, UR9 ;  /* 0x0000000900057c82 */ /* 0x000fe20008000000 */
[----:B------:R-:W-:-:S04]  /*5290*/  UISETP.NE.U32.AND UP0, UPT, UR4, URZ, UPT ;  /* 0x000000ff0400728c */ /* 0x000fc8000bf05070 */
[----:B------:R-:W-:-:S09]  /*52a0*/  UISETP.NE.AND.EX UP0, UPT, UR5, URZ, UPT, UP0 ;  /* 0x000000ff0500728c */ /* 0x000fd2000bf05300 */
[----:B------:R-:W-:Y:S05]  /*52b0*/  BRA.U UP0, `(.L_x_1421) ;  /* 0x00000005005c7547 */ /* 0x000fea000b800000 */
[-C--:B------:R-:W-:Y:S01]  /*52c0*/  FFMA.FTZ R185, R185, R224.reuse, R223 ;  /* 0x000000e0b9b97223 */ /* 0x080fe200000100df */
[----:B-1---5:R-:W-:Y:S01]  /*52d0*/  PRMT R115, R47, 0x7632, R115 ;  /* 0x000076322f737816 */ /* 0x022fe20000000073 */
[-C--:B------:R-:W-:Y:S01]  /*52e0*/  FFMA.FTZ R205, R205, R224.reuse, R223 ;  /* 0x000000e0cdcd7223 */ /* 0x080fe200000100df */
[----:B------:R-:W-:Y:S02]  /*52f0*/  IMAD.U32 R128, R47, 0x10000, RZ ;  /* 0x000100002f807824 */ /* 0x000fe400078e00ff */
        /* <DEDUP_REMOVED lines=9> */
[----:B------:R-:W-:Y:S01]  /*5390*/  SHF.L.U32 R114, R114, 0x10, RZ ;  /* 0x0000001072727819 */ /* 0x000fe200000006ff */
[----:B------:R-:W-:Y:S01]  /*53a0*/  FFMA.FTZ R115, R178, R205, R115 ;  /* 0x000000cdb2737223 */ /* 0x000fe20000010073 */
[----:B------:R-:W-:Y:S01]  /*53b0*/  FADD.FTZ R203, R202, -R203 ;  /* 0x800000cbcacb7221 */ /* 0x000fe20000010000 */
[----:B------:R-:W-:Y:S01]  /*53c0*/  ISETP.GE.U32.AND P2, PT, R112, RZ, PT ;  /* 0x000000ff7000720c */ /* 0x000fe20003f46070 */
[----:B------:R-:W-:Y:S01]  /*53d0*/  FMUL.FTZ R128, R128, UR6 ;  /* 0x0000000680807c20 */ /* 0x000fe20008410000 */
[----:B------:R-:W-:Y:S01]  /*53e0*/  LOP3.LUT P4, RZ, R171, 0xff0000, RZ, 0xc0, !PT ;  /* 0x00ff0000abff7812 */ /* 0x000fe2000788c0ff */
[C---:B------:R-:W-:Y:S01]  /*53f0*/  FFMA.FTZ R130, R178.reuse, R188, R130 ;  /* 0x000000bcb2827223 */ /* 0x040fe20000010082 */
[----:B------:R-:W-:Y:S01]  /*5400*/  FMUL.FTZ R132, R115, UR6 ;  /* 0x0000000673847c20 */ /* 0x000fe20008410000 */
[----:B------:R-:W-:Y:S01]  /*5410*/  FFMA.FTZ R114, R178, R203, R114 ;  /* 0x000000cbb2727223 */ /* 0x000fe20000010072 */
[C---:B------:R-:W-:Y:S01]  /*5420*/  LOP3.LUT P5, RZ, R113.reuse, 0xff0000, RZ, 0xc0, !PT ;  /* 0x00ff000071ff7812 */ /* 0x040fe200078ac0ff */
[-C--:B------:R-:W-:Y:S01]  /*5430*/  FFMA.FTZ R198, R198, R224.reuse, R223 ;  /* 0x000000e0c6c67223 */ /* 0x080fe200000100df */
[----:B------:R-:W-:Y:S01]  /*5440*/  ISETP.GE.U32.AND.EX P2, PT, R113, 0x1000000, PT, P2 ;  /* 0x010000007100780c */ /* 0x000fe20003f46120 */
[----:B------:R-:W-:Y:S01]  /*5450*/  FMUL.FTZ R130, R130, UR6 ;  /* 0x0000000682827c20 */ /* 0x000fe20008410000 */
[----:B------:R-:W-:Y:S01]  /*5460*/  PRMT R133, R44, 0x7632, R133 ;  /* 0x000076322c857816 */ /* 0x000fe20000000085 */
[-CC-:B------:R-:W-:Y:S01]  /*5470*/  FFMA.FTZ R183, R0, R224.reuse, R223.reuse ;  /* 0x000000e000b77223 */ /* 0x180fe200000100df */
[----:B------:R-:W-:Y:S01]  /*5480*/  ISETP.GE.U32.AND P3, PT, R170, RZ, PT ;  /* 0x000000ffaa00720c */ /* 0x000fe20003f66070 */
[----:B------:R-:W-:Y:S01]  /*5490*/  FADD.FTZ R198, R199, -R198 ;  /* 0x800000c6c7c67221 */ /* 0x000fe20000010000 */
[----:B------:R-:W-:Y:S01]  /*54a0*/  FSEL R131, R128, RZ, P4 ;  /* 0x000000ff80837208 */ /* 0x000fe20002000000 */
[-CC-:B------:R-:W-:Y:S01]  /*54b0*/  FFMA.FTZ R196, R196, R224.reuse, R223.reuse ;  /* 0x000000e0c4c47223 */ /* 0x180fe200000100df */
[C---:B------:R-:W-:Y:S01]  /*54c0*/  LOP3.LUT P6, RZ, R113.reuse, 0xff, RZ, 0xc0, !PT ;  /* 0x000000ff71ff7812 */ /* 0x040fe200078cc0ff */
[----:B------:R-:W-:Y:S01]  /*54d0*/  FFMA.FTZ R200, R200, R224, R223 ;  /* 0x000000e0c8c87223 */ /* 0x000fe200000100df */
[----:B------:R-:W-:Y:S01]  /*54e0*/  LOP3.LUT P4, RZ, R113, 0xff00, RZ, 0xc0, !PT ;  /* 0x0000ff0071ff7812 */ /* 0x000fe2000788c0ff */
[----:B------:R-:W-:Y:S01]  /*54f0*/  FMUL.FTZ R113, R114, UR6 ;  /* 0x0000000672717c20 */ /* 0x000fe20008410000 */
[----:B------:R-:W-:Y:S01]  /*5500*/  FSEL R129, R128, RZ, P5 ;  /* 0x000000ff80817208 */ /* 0x000fe20002800000 */
[----:B------:R-:W-:Y:S01]  /*5510*/  FADD.FTZ R196, R189, -R196 ;  /* 0x800000c4bdc47221 */ /* 0x000fe20000010000 */
[----:B------:R-:W-:Y:S01]  /*5520*/  FSEL R115, R132, RZ, P2 ;  /* 0x000000ff84737208 */ /* 0x000fe20001000000 */
[----:B------:R-:W-:Y:S01]  /*5530*/  FADD.FTZ R201, R201, -R200 ;  /* 0x800000c8c9c97221 */ /* 0x000fe20000010000 */
[----:B------:R-:W-:Y:S01]  /*5540*/  SHF.L.U32 R0, R133, 0x10, RZ ;  /* 0x0000001085007819 */ /* 0x000fe200000006ff */
[----:B------:R-:W-:Y:S01]  /*5550*/  FADD.FTZ R182, R182, -R183 ;  /* 0x800000b7b6b67221 */ /* 0x000fe20000010000 */
[----:B------:R-:W-:-:S02]  /*5560*/  LOP3.LUT P5, RZ, R171, 0xff, RZ, 0xc0, !PT ;  /* 0x000000ffabff7812 */ /* 0x000fc400078ac0ff */
[C---:B------:R-:W-:Y:S01]  /*5570*/  ISETP.GE.U32.AND.EX P3, PT, R171.reuse, 0x1000000, PT, P3 ;  /* 0x01000000ab00780c */ /* 0x040fe20003f66130 */
[----:B------:R-:W-:Y:S01]  /*5580*/  FFMA.FTZ R198, R178, R198, R0 ;  /* 0x000000c6b2c67223 */ /* 0x000fe20000010000 */
[----:B------:R-:W-:Y:S02]  /*5590*/  LOP3.LUT P2, RZ, R171, 0xff00, RZ, 0xc0, !PT ;  /* 0x0000ff00abff7812 */ /* 0x000fe4000784c0ff */
[----:B------:R-:W-:Y:S01]  /*55a0*/  FSEL R114, R130, RZ, P6 ;  /* 0x000000ff82727208 */ /* 0x000fe20003000000 */
[----:B------:R-:W-:Y:S01]  /*55b0*/  FMUL.FTZ R198, R198, UR6 ;  /* 0x00000006c6c67c20 */ /* 0x000fe20008410000 */
[----:B------:R-:W-:Y:S02]  /*55c0*/  FSEL R132, R132, RZ, P3 ;  /* 0x000000ff84847208 */ /* 0x000fe40001800000 */
[----:B------:R-:W-:Y:S02]  /*55d0*/  FSEL R130, R130, RZ, P5 ;  /* 0x000000ff82827208 */ /* 0x000fe40002800000 */
[----:B------:R-:W-:-:S02]  /*55e0*/  FSEL R128, R113, RZ, P2 ;  /* 0x000000ff71807208 */ /* 0x000fc40001000000 */
[C---:B------:R-:W-:Y:S02]  /*55f0*/  LOP3.LUT P3, RZ, R112.reuse, 0xff0000, RZ, 0xc0, !PT ;  /* 0x00ff000070ff7812 */ /* 0x040fe4000786c0ff */
[C---:B------:R-:W-:Y:S02]  /*5600*/  LOP3.LUT P6, RZ, R112.reuse, 0xff000000, RZ, 0xc0, !PT ;  /* 0xff00000070ff7812 */ /* 0x040fe400078cc0ff */
[C---:B------:R-:W-:Y:S02]  /*5610*/  LOP3.LUT P5, RZ, R112.reuse, 0xff00, RZ, 0xc0, !PT ;  /* 0x0000ff0070ff7812 */ /* 0x040fe400078ac0ff */
[----:B------:R-:W-:Y:S02]  /*5620*/  LOP3.LUT P2, RZ, R112, 0xff, RZ, 0xc0, !PT ;  /* 0x000000ff70ff7812 */ /* 0x000fe4000784c0ff */
[C---:B------:R-:W-:Y:S02]  /*5630*/  SHF.L.U32 R0, R45.reuse, 0x10, RZ ;  /* 0x000000102d007819 */ /* 0x040fe400000006ff */
[----:B------:R-:W-:-:S02]  /*5640*/  PRMT R112, R45, 0x7632, R112 ;  /* 0x000076322d707816 */ /* 0x000fc40000000070 */
[----:B------:R-:W-:Y:S01]  /*5650*/  FSEL R113, R113, RZ, P4 ;  /* 0x000000ff71717208 */ /* 0x000fe20002000000 */
[----:B------:R-:W-:Y:S01]  /*5660*/  FFMA.FTZ R196, R178, R196, R0 ;  /* 0x000000c4b2c47223 */ /* 0x000fe20000010000 */
[----:B------:R-:W-:Y:S02]  /*5670*/  SHF.L.U32 R112, R112, 0x10, RZ ;  /* 0x0000001070707819 */ /* 0x000fe400000006ff */
[----:B------:R-:W-:Y:S01]  /*5680*/  LOP3.LUT P4, RZ, R170, 0xff0000, RZ, 0xc0, !PT ;  /* 0x00ff0000aaff7812 */ /* 0x000fe2000788c0ff */
[----:B------:R-:W-:Y:S01]  /*5690*/  FMUL.FTZ R196, R196, UR6 ;  /* 0x00000006c4c47c20 */ /* 0x000fe20008410000 */
[----:B------:R-:W-:Y:S01]  /*56a0*/  F2FP.BF16.F32.PACK_AB R115, R115, R129 ;  /* 0x000000817373723e */ /* 0x000fe200000010ff */
[----:B------:R-:W-:Y:S01]  /*56b0*/  FFMA.FTZ R201, R178, R201, R112 ;  /* 0x000000c9b2c97223 */ /* 0x000fe20000010070 */
[----:B------:R-:W-:Y:S02]  /*56c0*/  F2FP.BF16.F32.PACK_AB R114, R113, R114 ;  /* 0x000000727172723e */ /* 0x000fe400000010ff */
[----:B------:R-:W-:Y:S01]  /*56d0*/  FSEL R129, R196, RZ, P4 ;  /* 0x000000ffc4817208 */ /* 0x000fe20002000000 */
[----:B------:R-:W-:Y:S01]  /*56e0*/  FMUL.FTZ R201, R201, UR6 ;  /* 0x00000006c9c97c20 */ /* 0x000fe20008410000 */
[----:B------:R-:W-:-:S02]  /*56f0*/  LOP3.LUT P4, RZ, R170, 0xff000000, RZ, 0xc0, !PT ;  /* 0xff000000aaff7812 */ /* 0x000fc4000788c0ff */
[----:B------:R-:W-:Y:S02]  /*5700*/  FSEL R113, R196, RZ, P3 ;  /* 0x000000ffc4717208 */ /* 0x000fe40001800000 */
[----:B------:R-:W-:Y:S02]  /*5710*/  FSEL R0, R201, RZ, P4 ;  /* 0x000000ffc9007208 */ /* 0x000fe40002000000 */
[----:B------:R-:W-:Y:S02]  /*5720*/  LOP3.LUT P3, RZ, R170, 0xff, RZ, 0xc0, !PT ;  /* 0x000000ffaaff7812 */ /* 0x000fe4000786c0ff */
[----:B------:R-:W-:Y:S02]  /*5730*/  F2FP.BF16.F32.PACK_AB R129, R0, R129 ;  /* 0x000000810081723e */ /* 0x000fe400000010ff */
[----:B------:R-:W-:Y:S02]  /*5740*/  SHF.L.U32 R0, R44, 0x10, RZ ;  /* 0x000000102c007819 */ /* 0x000fe400000006ff */
[----:B------:R-:W-:-:S02]  /*5750*/  LOP3.LUT P4, RZ, R170, 0xff00, RZ, 0xc0, !PT ;  /* 0x0000ff00aaff7812 */ /* 0x000fc4000788c0ff */
[----:B------:R-:W-:Y:S01]  /*5760*/  F2FP.BF16.F32.PACK_AB R131, R132, R131 ;  /* 0x000000838483723e */ /* 0x000fe200000010ff */
[----:B------:R-:W-:Y:S01]  /*5770*/  FFMA.FTZ R0, R178, R182, R0 ;  /* 0x000000b6b2007223 */ /* 0x000fe20000010000 */
[----:B------:R-:W-:Y:S02]  /*5780*/  F2FP.BF16.F32.PACK_AB R130, R128, R130 ;  /* 0x000000828082723e */ /* 0x000fe400000010ff */
[----:B------:R-:W-:Y:S01]  /*5790*/  FSEL R201, R201, RZ, P6 ;  /* 0x000000ffc9c97208 */ /* 0x000fe20003000000 */
[----:B------:R-:W-:Y:S01]  /*57a0*/  FMUL.FTZ R0, R0, UR6 ;  /* 0x0000000600007c20 */ /* 0x000fe20008410000 */
[C---:B------:R-:W-:Y:S02]  /*57b0*/  FSEL R112, R198.reuse, RZ, P5 ;  /* 0x000000ffc6707208 */ /* 0x040fe40002800000 */
[----:B------:R-:W-:Y:S02]  /*57c0*/  FSEL R128, R198, RZ, P4 ;  /* 0x000000ffc6807208 */ /* 0x000fe40002000000 */
[----:B------:R-:W-:-:S02]  /*57d0*/  FSEL R132, R0, RZ, P3 ;  /* 0x000000ff00847208 */ /* 0x000fc40001800000 */
[----:B------:R-:W-:Y:S02]  /*57e0*/  FSEL R0, R0, RZ, P2 ;  /* 0x000000ff00007208 */ /* 0x000fe40001000000 */
[----:B------:R-:W-:Y:S02]  /*57f0*/  F2FP.BF16.F32.PACK_AB R113, R201, R113 ;  /* 0x00000071c971723e */ /* 0x000fe400000010ff */
[----:B------:R-:W-:Y:S02]  /*5800*/  F2FP.BF16.F32.PACK_AB R128, R128, R132 ;  /* 0x000000848080723e */ /* 0x000fe400000010ff */
[----:B------:R-:W-:Y:S01]  /*5810*/  F2FP.BF16.F32.PACK_AB R112, R112, R0 ;  /* 0x000000007070723e */ /* 0x000fe200000010ff */
[----:B------:R-:W-:Y:S06]  /*5820*/  BRA `(.L_x_1417) ;  /* 0x0000000400687947 */ /* 0x000fec0003800000 */
.L_x_1421:
[-CC-:B------:R-:W-:Y:S01]  /*5830*/  FFMA.FTZ R0, R0, R224.reuse, R223.reuse ;  /* 0x000000e000007223 */ /* 0x180fe200000100df */
[----:B-1---5:R-:W-:Y:S01]  /*5840*/  PRMT R114, R47, 0x7632, R114 ;  /* 0x000076322f727816 */ /* 0x022fe20000000072 */
[-CC-:B------:R-:W-:Y:S01]  /*5850*/  FFMA.FTZ R205, R205, R224.reuse, R223.reuse ;  /* 0x000000e0cdcd7223 */ /* 0x180fe200000100df */
[-CC-:B------:R-:W-:Y:S01]  /*5860*/  FFMA.FTZ R203, R203, R224.reuse, R223.reuse ;  /* 0x000000e0cbcb7223 */ /* 0x180fe200000100df */
[--C-:B------:R-:W-:Y:S01]  /*5870*/  FADD.FTZ R182, R182, -R0.reuse ;  /* 0x80000000b6b67221 */ /* 0x100fe20000010000 */
[----:B------:R-:W-:Y:S01]  /*5880*/  PRMT R0, R46, 0x7632, R0 ;  /* 0x000076322e007816 */ /* 0x000fe20000000000 */
[-C--:B------:R-:W-:Y:S01]  /*5890*/  FFMA.FTZ R185, R185, R224.reuse, R223 ;  /* 0x000000e0b9b97223 */ /* 0x080fe200000100df */
[----:B------:R-:W-:Y:S01]  /*58a0*/  FADD.FTZ R143, R204, -R205 ;  /* 0x800000cdcc8f7221 */ /* 0x000fe20000010000 */
[----:B------:R-:W-:Y:S01]  /*58b0*/  IMAD.U32 R114, R114, 0x10000, RZ ;  /* 0x0001000072727824 */ /* 0x000fe200078e00ff */
[----:B------:R-:W-:Y:S01]  /*58c0*/  SHF.L.U32 R115, R47, 0x10, RZ ;  /* 0x000000102f737819 */ /* 0x000fe200000006ff */
[----:B------:R-:W-:Y:S01]  /*58d0*/  FFMA.FTZ R142, R188, R224, R223 ;  /* 0x000000e0bc8e7223 */ /* 0x000fe200000100df */
[----:B------:R-:W-:Y:S01]  /*58e0*/  SHF.L.U32 R0, R0, 0x10, RZ ;  /* 0x0000001000007819 */ /* 0x000fe200000006ff */
[----:B------:R-:W-:Y:S01]  /*58f0*/  FADD.FTZ R202, R202, -R203 ;  /* 0x800000cbcaca7221 */ /* 0x000fe20000010000 */
[----:B------:R-:W-:Y:S01]  /*5900*/  FADD.FTZ R129, R183, -R185 ;  /* 0x800000b9b7817221 */ /* 0x000fe20000010000 */
[----:B------:R-:W-:Y:S01]  /*5910*/  FFMA.FTZ R143, R178, R143, R114 ;  /* 0x0000008fb28f7223 */ /* 0x000fe20000010072 */
[----:B------:R-:W-:Y:S01]  /*5920*/  SHF.L.U32 R114, R46, 0x10, RZ ;  /* 0x000000102e727819 */ /* 0x000fe200000006ff */
[----:B------:R-:W-:Y:S01]  /*5930*/  FADD.FTZ R142, R184, -R142 ;  /* 0x8000008eb88e7221 */ /* 0x000fe20000010000 */
[C---:B------:R-:W-:Y:S01]  /*5940*/  FFMA.FTZ R129, R178.reuse, R129, R115 ;  /* 0x00000081b2817223 */ /* 0x040fe20000010073 */
[--C-:B------:R-:W-:Y:S01]  /*5950*/  FFMA.FTZ R202, R178, R202, R0.reuse ;  /* 0x000000cab2ca7223 */ /* 0x100fe20000010000 */
[----:B------:R-:W-:Y:S01]  /*5960*/  PRMT R0, R45, 0x7632, R0 ;  /* 0x000076322d007816 */ /* 0x000fe20000000000 */
[--C-:B------:R-:W-:Y:S01]  /*5970*/  FFMA.FTZ R200, R200, R224, R223.reuse ;  /* 0x000000e0c8c87223 */ /* 0x100fe200000100df */
[----:B------:R-:W-:Y:S01]  /*5980*/  FFMA.FTZ R142, R178, R142, R114 ;  /* 0x0000008eb28e7223 */ /* 0x000fe20000010072 */
[----:B------:R-:W-:Y:S01]  /*5990*/  FMUL.FTZ R131, R129, UR6 ;  /* 0x0000000681837c20 */ /* 0x000fe20008410000 */
[----:B------:R-:W-:Y:S01]  /*59a0*/  ISETP.GE.U32.AND P2, PT, R112, RZ, PT ;  /* 0x000000ff7000720c */ /* 0x000fe20003f46070 */
[----:B------:R-:W-:Y:S01]  /*59b0*/  FADD.FTZ R201, R201, -R200 ;  /* 0x800000c8c9c97221 */ /* 0x000fe20000010000 */
[----:B------:R-:W-:Y:S01]  /*59c0*/  LOP3.LUT P5, RZ, R113, 0xff0000, RZ, 0xc0, !PT ;  /* 0x00ff000071ff7812 */ /* 0x000fe200078ac0ff */
[----:B------:R-:W-:Y:S01]  /*59d0*/  FMUL.FTZ R128, R143, UR6 ;  /* 0x000000068f807c20 */ /* 0x000fe20008410000 */
[----:B------:R-:W-:Y:S01]  /*59e0*/  SHF.L.U32 R0, R0, 0x10, RZ ;  /* 0x0000001000007819 */ /* 0x000fe200000006ff */
[----:B------:R-:W-:Y:S01]  /*59f0*/  FMUL.FTZ R130, R142, UR6 ;  /* 0x000000068e827c20 */ /* 0x000fe20008410000 */
[----:B------:R-:W-:Y:S01]  /*5a00*/  ISETP.GE.U32.AND P3, PT, R170, RZ, PT ;  /* 0x000000ffaa00720c */ /* 0x000fe20003f66070 */
[-CC-:B------:R-:W-:Y:S01]  /*5a10*/  FFMA.FTZ R196, R196, R224.reuse, R223.reuse ;  /* 0x000000e0c4c47223 */ /* 0x180fe200000100df */
[----:B------:R-:W-:Y:S01]  /*5a20*/  LOP3.LUT P4, RZ, R171, 0xff0000, RZ, 0xc0, !PT ;  /* 0x00ff0000abff7812 */ /* 0x000fe2000788c0ff */
[----:B------:R-:W-:Y:S01]  /*5a30*/  FFMA.FTZ R201, R178, R201, R0 ;  /* 0x000000c9b2c97223 */ /* 0x000fe20000010000 */
[----:B------:R-:W-:Y:S01]  /*5a40*/  LOP3.LUT P6, RZ, R113, 0xff, RZ, 0xc0, !PT ;  /* 0x000000ff71ff7812 */ /* 0x000fe200078cc0ff */
[----:B------:R-:W-:Y:S01]  /*5a50*/  FFMA.FTZ R198, R198, R224, R223 ;  /* 0x000000e0c6c67223 */ /* 0x000fe200000100df */
[----:B------:R-:W-:Y:S01]  /*5a60*/  FSEL R115, R131, RZ, P5 ;  /* 0x000000ff83737208 */ /* 0x000fe20002800000 */
[----:B------:R-:W-:Y:S01]  /*5a70*/  FADD.FTZ R189, R189, -R196 ;  /* 0x800000c4bdbd7221 */ /* 0x000fe20000010000 */
[----:B------:R-:W-:Y:S01]  /*5a80*/  ISETP.GE.U32.AND.EX P2, PT, R113, 0x1000000, PT, P2 ;  /* 0x010000007100780c */ /* 0x000fe20003f46120 */
[----:B------:R-:W-:Y:S01]  /*5a90*/  IMAD.U32 R141, R45, 0x10000, RZ ;  /* 0x000100002d8d7824 */ /* 0x000fe200078e00ff */
[----:B------:R-:W-:Y:S01]  /*5aa0*/  LOP3.LUT P5, RZ, R171, 0xff, RZ, 0xc0, !PT ;  /* 0x000000ffabff7812 */ /* 0x000fe200078ac0ff */
[----:B------:R-:W-:Y:S01]  /*5ab0*/  FADD.FTZ R199, R199, -R198 ;  /* 0x800000c6c7c77221 */ /* 0x000fe20000010000 */
[----:B------:R-:W-:Y:S01]  /*5ac0*/  ISETP.GE.U32.AND.EX P3, PT, R171, 0x1000000, PT, P3 ;  /* 0x01000000ab00780c */ /* 0x000fe20003f66130 */
[----:B------:R-:W-:Y:S01]  /*5ad0*/  FFMA.FTZ R141, R178, R189, R141 ;  /* 0x000000bdb28d7223 */ /* 0x000fe2000001008d */
[----:B------:R-:W-:-:S02]  /*5ae0*/  FSEL R131, R131, RZ, P4 ;  /* 0x000000ff83837208 */ /* 0x000fc40002000000 */
[----:B------:R-:W-:Y:S02]  /*5af0*/  PRMT R0, R44, 0x7632, R0 ;  /* 0x000076322c007816 */ /* 0x000fe40000000000 */
        /* <DEDUP_REMOVED lines=9> */
[----:B------:R-:W-:Y:S01]  /*5b90*/  FMUL.FTZ R112, R202, UR6 ;  /* 0x00000006ca707c20 */ /* 0x000fe20008410000 */
[----:B------:R-:W-:Y:S02]  /*5ba0*/  SHF.L.U32 R0, R0, 0x10, RZ ;  /* 0x0000001000007819 */ /* 0x000fe400000006ff */
[----:B------:R-:W-:Y:S01]  /*5bb0*/  F2FP.BF16.F32.PACK_AB R143, R143, R129 ;  /* 0x000000818f8f723e */ /* 0x000fe200000010ff */
[----:B------:R-:W-:Y:S01]  /*5bc0*/  FMUL.FTZ R129, R141, UR6 ;  /* 0x000000068d817c20 */ /* 0x000fe20008410000 */
[----:B------:R-:W-:Y:S01]  /*5bd0*/  F2FP.BF16.F32.PACK_AB R115, R113, R115 ;  /* 0x000000737173723e */ /* 0x000fe200000010ff */
[----:B------:R-:W-:Y:S01]  /*5be0*/  FFMA.FTZ R140, R178, R199, R0 ;  /* 0x000000c7b28c7223 */ /* 0x000fe20000010000 */
[----:B------:R-:W-:-:S02]  /*5bf0*/  FSEL R0, R112, RZ, P4 ;  /* 0x000000ff70007208 */ /* 0x000fc40002000000 */
[----:B------:R-:W-:Y:S02]  /*5c00*/  LOP3.LUT P4, RZ, R171, 0xff00, RZ, 0xc0, !PT ;  /* 0x0000ff00abff7812 */ /* 0x000fe4000788c0ff */
[----:B------:R-:W-:Y:S01]  /*5c10*/  F2FP.BF16.F32.PACK_AB R114, R0, R114 ;  /* 0x000000720072723e */ /* 0x000fe200000010ff */
[----:B------:R-:W-:Y:S01]  /*5c20*/  FMUL.FTZ R0, R201, UR6 ;  /* 0x00000006c9007c20 */ /* 0x000fe20008410000 */
[----:B------:R-:W-:Y:S02]  /*5c30*/  FSEL R112, R112, RZ, P4 ;  /* 0x000000ff70707208 */ /* 0x000fe40002000000 */
[----:B------:R-:W-:Y:S02]  /*5c40*/  FSEL R113, R129, RZ, P2 ;  /* 0x000000ff81717208 */ /* 0x000fe40001000000 */
[----:B------:R-:W-:Y:S02]  /*5c50*/  F2FP.BF16.F32.PACK_AB R131, R128, R131 ;  /* 0x000000838083723e */ /* 0x000fe400000010ff */
[----:B------:R-:W-:-:S02]  /*5c60*/  LOP3.LUT P2, RZ, R170, 0xff000000, RZ, 0xc0, !PT ;  /* 0xff000000aaff7812 */ /* 0x000fc4000784c0ff */
[----:B------:R-:W-:Y:S02]  /*5c70*/  SHF.L.U32 R128, R44, 0x10, RZ ;  /* 0x000000102c807819 */ /* 0x000fe400000006ff */
[----:B------:R-:W-:Y:S02]  /*5c80*/  F2FP.BF16.F32.PACK_AB R130, R112, R130 ;  /* 0x000000827082723e */ /* 0x000fe400000010ff */
[----:B------:R-:W-:Y:S01]  /*5c90*/  FSEL R112, R0, RZ, P2 ;  /* 0x000000ff00707208 */ /* 0x000fe20001000000 */
[----:B------:R-:W-:Y:S01]  /*5ca0*/  FFMA.FTZ R182, R178, R182, R128 ;  /* 0x000000b6b2b67223 */ /* 0x000fe20000010080 */
[----:B------:R-:W-:Y:S01]  /*5cb0*/  FSEL R0, R0, RZ, P3 ;  /* 0x000000ff00007208 */ /* 0x000fe20001800000 */
[----:B------:R-:W-:Y:S01]  /*5cc0*/  FMUL.FTZ R128, R140, UR6 ;  /* 0x000000068c807c20 */ /* 0x000fe20008410000 */
[----:B------:R-:W-:Y:S02]  /*5cd0*/  LOP3.LUT P4, RZ, R170, 0xff0000, RZ, 0xc0, !PT ;  /* 0x00ff0000aaff7812 */ /* 0x000fe4000788c0ff */
[----:B------:R-:W-:Y:S01]  /*5ce0*/  F2FP.BF16.F32.PACK_AB R113, R0, R113 ;  /* 0x000000710071723e */ /* 0x000fe200000010ff */
[----:B------:R-:W-:Y:S01]  /*5cf0*/  FMUL.FTZ R0, R182, UR6 ;  /* 0x00000006b6007c20 */ /* 0x000fe20008410000 */
[----:B------:R-:W-:-:S02]  /*5d00*/  FSEL R129, R129, RZ, P4 ;  /* 0x000000ff81817208 */ /* 0x000fc40002000000 */
[C---:B------:R-:W-:Y:S02]  /*5d10*/  LOP3.LUT P2, RZ, R170.reuse, 0xff, RZ, 0xc0, !PT ;  /* 0x000000ffaaff7812 */ /* 0x040fe4000784c0ff */
[----:B------:R-:W-:Y:S02]  /*5d20*/  LOP3.LUT P3, RZ, R170, 0xff00, RZ, 0xc0, !PT ;  /* 0x0000ff00aaff7812 */ /* 0x000fe4000786c0ff */
        /* <DEDUP_REMOVED lines=9> */
[----:B------:R-:W-:-:S07]  /*5dc0*/  F2FP.BF16.F32.PACK_AB R112, R112, R0 ;  /* 0x000000007070723e */ /* 0x000fce00000010ff */
.L_x_1417:
[----:B------:R-:W-:-:S04]  /*5dd0*/  ISETP.NE.U32.AND P2, PT, RZ, UR4, PT ;  /* 0x00000004ff007c0c */ /* 0x000fc8000bf45070 */
[----:B------:R-:W-:-:S13]  /*5de0*/  ISETP.NE.AND.EX P2, PT, RZ, UR5, PT, P2 ;  /* 0x00000005ff007c0c */ /* 0x000fda000bf45320 */
[----:B------:R-:W0:Y:S02]  /*5df0*/  @P2 LDC.64 R132, c[0x0][0x478] ;  /* 0x00011e00ff842b82 */ /* 0x000e240000000a00 */
[----:B0-----:R-:W-:-:S05]  /*5e00*/  @P2 IMAD.WIDE.U32 R132, R181, 0x10, R132 ;  /* 0x00000010b5842825 */ /* 0x001fca00078e0084 */
[----:B------:R0:W-:Y:S02]  /*5e10*/  @P2 STG.E.128 desc[UR10][R132.64], R140 ;  /* 0x0000008c84002986 */ /* 0x0001e4000c101d0a */
[----:B0-----:R-:W-:-:S05]  /*5e20*/  HFMA2 R132, -RZ, RZ, 0, 9.5367431640625e-07 ;  /* 0x00000010ff847431 */ /* 0x001fca00000001ff */
        /* <DEDUP_REMOVED lines=16> */
[----:B0-----:R-:W-:Y:S01]  /*5f30*/  PRMT R112, R42, 0x7632, R112 ;  /* 0x000076322a707816 */ /* 0x001fe20000000070 */
[----:B------:R-:W-:Y:S01]  /*5f40*/  FADD.FTZ R142, R126, -R210 ;  /* 0x800000d27e8e7221 */ /* 0x000fe20000010000 */
[C---:B------:R-:W-:Y:S01]  /*5f50*/  FFMA.FTZ R0, R178.reuse, R217, R0 ;  /* 0x000000d9b2007223 */ /* 0x040fe20000010000 */
[----:B------:R-:W-:Y:S01]  /*5f60*/  FFMA.FTZ R143, R178, R193, R143 ;  /* 0x000000c1b28f7223 */ /* 0x000fe2000001008f */
[----:B------:R-:W-:Y:S01]  /*5f70*/  ISETP.GE.U32.AND P3, PT, R172, RZ, PT ;  /* 0x000000ffac00720c */ /* 0x000fe20003f66070 */
[----:B------:R-:W-:Y:S01]  /*5f80*/  FFMA.FTZ R113, R207, R224, R223 ;  /* 0x000000e0cf717223 */ /* 0x000fe200000100df */
[----:B------:R-:W-:Y:S01]  /*5f90*/  SHF.L.U32 R112, R112, 0x10, RZ ;  /* 0x0000001070707819 */ /* 0x000fe200000006ff */
[----:B------:R-:W-:Y:S01]  /*5fa0*/  FMUL.FTZ R115, R143, UR6 ;  /* 0x000000068f737c20 */ /* 0x000fe20008410000 */
[C---:B------:R-:W-:Y:S01]  /*5fb0*/  F2FP.BF16.F32.PACK_AB R143, R0.reuse, R143 ;  /* 0x0000008f008f723e */ /* 0x040fe200000010ff */
[----:B------:R-:W-:Y:S01]  /*5fc0*/  FMUL.FTZ R0, R0, UR6 ;  /* 0x0000000600007c20 */ /* 0x000fe20008410000 */
[C---:B------:R-:W-:Y:S01]  /*5fd0*/  LOP3.LUT P5, RZ, R173.reuse, 0xff0000, RZ, 0xc0, !PT ;  /* 0x00ff0000adff7812 */ /* 0x040fe200078ac0ff */
[----:B------:R-:W-:Y:S01]  /*5fe0*/  FFMA.FTZ R142, R178, R142, R112 ;  /* 0x0000008eb28e7223 */ /* 0x000fe20000010070 */
[----:B------:R-:W-:Y:S01]  /*5ff0*/  ISETP.GE.U32.AND.EX P3, PT, R173, 0x1000000, PT, P3 ;  /* 0x01000000ad00780c */ /* 0x000fe20003f66130 */
[----:B------:R-:W-:Y:S01]  /*6000*/  FADD.FTZ R113, R206, -R113 ;  /* 0x80000071ce717221 */ /* 0x000fe20000010000 */
[----:B------:R-:W-:Y:S01]  /*6010*/  FSEL R131, R115, RZ, P5 ;  /* 0x000000ff73837208 */ /* 0x000fe20002800000 */
[-CC-:B------:R-:W-:Y:S01]  /*6020*/  FFMA.FTZ R190, R190, R224.reuse, R223.reuse ;  /* 0x000000e0bebe7223 */ /* 0x180fe200000100df */
[----:B------:R-:W-:Y:S01]  /*6030*/  FSEL R112, R0, RZ, P3 ;  /* 0x000000ff00707208 */ /* 0x000fe20001800000 */
[----:B------:R-:W-:Y:S01]  /*6040*/  FMUL.FTZ R130, R142, UR6 ;  /* 0x000000068e827c20 */ /* 0x000fe20008410000 */
[----:B------:R-:W-:Y:S01]  /*6050*/  ISETP.GE.U32.AND P4, PT, R120, RZ, PT ;  /* 0x000000ff7800720c */ /* 0x000fe20003f86070 */
[----:B------:R-:W-:Y:S01]  /*6060*/  FADD.FTZ R191, R191, -R190 ;  /* 0x800000bebfbf7221 */ /* 0x000fe20000010000 */
[----:B------:R-:W-:Y:S01]  /*6070*/  F2FP.BF16.F32.PACK_AB R131, R112, R131 ;  /* 0x000000837083723e */ /* 0x000fe200000010ff */
[----:B------:R-:W-:Y:S01]  /*6080*/  IMAD.U32 R112, R42, 0x10000, RZ ;  /* 0x000100002a707824 */ /* 0x000fe200078e00ff */
[C---:B------:R-:W-:Y:S01]  /*6090*/  LOP3.LUT P5, RZ, R121.reuse, 0xff0000, RZ, 0xc0, !PT ;  /* 0x00ff000079ff7812 */ /* 0x040fe200078ac0ff */
[-C--:B------:R-:W-:Y:S01]  /*60a0*/  FFMA.FTZ R208, R208, R224.reuse, R223 ;  /* 0x000000e0d0d07223 */ /* 0x080fe200000100df */
        /* <DEDUP_REMOVED lines=8> */
[C---:B------:R-:W-:Y:S01]  /*6130*/  LOP3.LUT P4, RZ, R121.reuse, 0xff, RZ, 0xc0, !PT ;  /* 0x000000ff79ff7812 */ /* 0x040fe2000788c0ff */
[-CC-:B------:R-:W-:Y:S01]  /*6140*/  FFMA.FTZ R124, R124, R224.reuse, R223.reuse ;  /* 0x000000e07c7c7223 */ /* 0x180fe200000100df */
[----:B------:R-:W-:Y:S01]  /*6150*/  LOP3.LUT P6, RZ, R121, 0xff00, RZ, 0xc0, !PT ;  /* 0x0000ff0079ff7812 */ /* 0x000fe200078cc0ff */
[----:B------:R-:W-:Y:S01]  /*6160*/  FMUL.FTZ R129, R141, UR6 ;  /* 0x000000068d817c20 */ /* 0x000fe20008410000 */
[----:B------:R-:W-:Y:S01]  /*6170*/  LOP3.LUT P5, RZ, R173, 0xff, RZ, 0xc0, !PT ;  /* 0x000000ffadff7812 */ /* 0x000fe200078ac0ff */
[----:B------:R-:W-:Y:S01]  /*6180*/  FADD.FTZ R125, R125, -R124 ;  /* 0x8000007c7d7d7221 */ /* 0x000fe20000010000 */
[----:B------:R-:W-:Y:S01]  /*6190*/  LOP3.LUT P3, RZ, R173, 0xff00, RZ, 0xc0, !PT ;  /* 0x0000ff00adff7812 */ /* 0x000fe2000786c0ff */
[----:B------:R-:W-:Y:S01]  /*61a0*/  FFMA.FTZ R195, R195, R224, R223 ;  /* 0x000000e0c3c37223 */ /* 0x000fe200000100df */
[----:B------:R-:W-:-:S02]  /*61b0*/  PRMT R121, R41, 0x7632, R121 ;  /* 0x0000763229797816 */ /* 0x000fc40000000079 */
[----:B------:R-:W-:Y:S01]  /*61c0*/  F2FP.BF16.F32.PACK_AB R115, R0, R115 ;  /* 0x000000730073723e */ /* 0x000fe200000010ff */
[----:B------:R-:W-:Y:S01]  /*61d0*/  FADD.FTZ R194, R194, -R195 ;  /* 0x800000c3c2c27221 */ /* 0x000fe20000010000 */
[----:B------:R-:W-:Y:S02]  /*61e0*/  FSEL R114, R112, RZ, P4 ;  /* 0x000000ff70727208 */ /* 0x000fe40002000000 */
[----:B------:R-:W-:Y:S02]  /*61f0*/  FSEL R0, R130, RZ, P6 ;  /* 0x000000ff82007208 */ /* 0x000fe40003000000 */
[----:B------:R-:W-:Y:S02]  /*6200*/  FSEL R112, R112, RZ, P5 ;  /* 0x000000ff70707208 */ /* 0x000fe40002800000 */
[----:B------:R-:W-:Y:S02]  /*6210*/  FSEL R130, R130, RZ, P3 ;  /* 0x000000ff82827208 */ /* 0x000fe40001800000 */
[----:B------:R-:W-:-:S02]  /*6220*/  LOP3.LUT P4, RZ, R120, 0xff0000, RZ, 0xc0, !PT ;  /* 0x00ff000078ff7812 */ /* 0x000fc4000788c0ff */
[C---:B------:R-:W-:Y:S02]  /*6230*/  LOP3.LUT P5, RZ, R120.reuse, 0xff000000, RZ, 0xc0, !PT ;  /* 0xff00000078ff7812 */ /* 0x040fe400078ac0ff */
[C---:B------:R-:W-:Y:S02]  /*6240*/  LOP3.LUT P6, RZ, R120.reuse, 0xff00, RZ, 0xc0, !PT ;  /* 0x0000ff0078ff7812 */ /* 0x040fe400078cc0ff */
[----:B------:R-:W-:Y:S02]  /*6250*/  LOP3.LUT P3, RZ, R120, 0xff, RZ, 0xc0, !PT ;  /* 0x000000ff78ff7812 */ /* 0x000fe4000786c0ff */
[----:B------:R-:W-:Y:S02]  /*6260*/  SHF.L.U32 R121, R121, 0x10, RZ ;  /* 0x0000001079797819 */ /* 0x000fe400000006ff */
[----:B------:R-:W-:Y:S02]  /*6270*/  PRMT R120, R40, 0x7632, R120 ;  /* 0x0000763228787816 */ /* 0x000fe40000000078 */
[----:B------:R-:W-:Y:S01]  /*6280*/  F2FP.BF16.F32.PACK_AB R142, R142, R113 ;  /* 0x000000718e8e723e */ /* 0x000fe200000010ff */
[----:B------:R-:W-:Y:S01]  /*6290*/  FFMA.FTZ R209, R178, R209, R121 ;  /* 0x000000d1b2d17223 */ /* 0x000fe20000010079 */
[----:B------:R-:W-:-:S02]  /*62a0*/  FSEL R113, R129, RZ, P4 ;  /* 0x000000ff81717208 */ /* 0x000fc40002000000 */
[----:B------:R-:W-:Y:S02]  /*62b0*/  SHF.L.U32 R120, R120, 0x10, RZ ;  /* 0x0000001078787819 */ /* 0x000fe400000006ff */
[----:B------:R-:W-:Y:S02]  /*62c0*/  LOP3.LUT P4, RZ, R172, 0xff0000, RZ, 0xc0, !PT ;  /* 0x00ff0000acff7812 */ /* 0x000fe4000788c0ff */
[----:B------:R-:W-:Y:S01]  /*62d0*/  F2FP.BF16.F32.PACK_AB R114, R0, R114 ;  /* 0x000000720072723e */ /* 0x000fe200000010ff */
[----:B------:R-:W-:Y:S01]  /*62e0*/  FMUL.FTZ R0, R209, UR6 ;  /* 0x00000006d1007c20 */ /* 0x000fe20008410000 */
[----:B------:R-:W-:Y:S01]  /*62f0*/  FSEL R129, R129, RZ, P4 ;  /* 0x000000ff81817208 */ /* 0x000fe20002000000 */
[----:B------:R-:W-:Y:S01]  /*6300*/  FFMA.FTZ R125, R178, R125, R120 ;  /* 0x0000007db27d7223 */ /* 0x000fe20000010078 */
[----:B------:R-:W-:Y:S02]  /*6310*/  LOP3.LUT P4, RZ, R172, 0xff000000, RZ, 0xc0, !PT ;  /* 0xff000000acff7812 */ /* 0x000fe4000788c0ff */
[----:B------:R-:W-:Y:S01]  /*6320*/  SHF.L.U32 R120, R40, 0x10, RZ ;  /* 0x0000001028787819 */ /* 0x000fe200000006ff */
[----:B------:R-:W-:Y:S01]  /*6330*/  FMUL.FTZ R128, R125, UR6 ;  /* 0x000000067d807c20 */ /* 0x000fe20008410000 */
[----:B------:R-:W-:-:S02]  /*6340*/  F2FP.BF16.F32.PACK_AB R130, R130, R112 ;  /* 0x000000708282723e */ /* 0x000fc400000010ff */
[----:B------:R-:W-:Y:S01]  /*6350*/  FSEL R112, R0, RZ, P4 ;  /* 0x000000ff00707208 */ /* 0x000fe20002000000 */
[----:B------:R-:W-:Y:S01]  /*6360*/  FFMA.FTZ R194, R178, R194, R120 ;  /* 0x000000c2b2c27223 */ /* 0x000fe20000010078 */
        /* <DEDUP_REMOVED lines=15> */
.L_x_1424:
[----:B------:R-:W-:Y:S01]  /*6460*/  PRMT R0, R41, 0x7632, R0 ;  /* 0x0000763229007816 */ /* 0x000fe20000000000 */
[-CC-:B------:R-:W-:Y:S01]  /*6470*/  FFMA.FTZ R208, R208, R224.reuse, R223.reuse ;  /* 0x000000e0d0d07223 */ /* 0x180fe200000100df */
[-C--:B------:R-:W-:Y:S01]  /*6480*/  FFMA.FTZ R193, R193, R224.reuse, R223 ;  /* 0x000000e0c1c17223 */ /* 0x080fe200000100df */
[----:B------:R-:W-:Y:S01]  /*6490*/  PRMT R115, R43, 0x7632, R115 ;  /* 0x000076322b737816 */ /* 0x000fe20000000073 */
[-C--:B0-----:R-:W-:Y:S01]  /*64a0*/  FFMA.FTZ R113, R217, R224.reuse, R223 ;  /* 0x000000e0d9717223 */ /* 0x081fe200000100df */
[----:B------:R-:W-:Y:S01]  /*64b0*/  SHF.L.U32 R0, R0, 0x10, RZ ;  /* 0x0000001000007819 */ /* 0x000fe200000006ff */
[----:B------:R-:W-:Y:S01]  /*64c0*/  FADD.FTZ R112, R209, -R208 ;  /* 0x800000d0d1707221 */ /* 0x000fe20000010000 */
[----:B------:R-:W-:Y:S01]  /*64d0*/  FADD.FTZ R192, R192, -R193 ;  /* 0x800000c1c0c07221 */ /* 0x000fe20000010000 */
[----:B------:R-:W-:Y:S01]  /*64e0*/  SHF.L.U32 R115, R115, 0x10, RZ ;  /* 0x0000001073737819 */ /* 0x000fe200000006ff */
[--C-:B------:R-:W-:Y:S01]  /*64f0*/  FFMA.FTZ R124, R124, R224, R223.reuse ;  /* 0x000000e07c7c7223 */ /* 0x100fe200000100df */
[----:B------:R-:W-:Y:S01]  /*6500*/  FFMA.FTZ R112, R178, R112, R0 ;  /* 0x00000070b2707223 */ /* 0x000fe20000010000 */
        /* <DEDUP_REMOVED lines=8> */
[----:B------:R-:W-:Y:S01]  /*6590*/  FADD.FTZ R207, R206, -R207 ;  /* 0x800000cfcecf7221 */ /* 0x000fe20000010000 */
[----:B------:R-:W-:Y:S01]  /*65a0*/  FFMA.FTZ R113, R178, R113, R115 ;  /* 0x00000071b2717223 */ /* 0x000fe20000010073 */
[----:B------:R-:W-:Y:S01]  /*65b0*/  FADD.FTZ R124, R126, -R210 ;  /* 0x800000d27e7c7221 */ /* 0x000fe20000010000 */
[----:B------:R-:W-:Y:S01]  /*65c0*/  IMAD.U32 R114, R114, 0x10000, RZ ;  /* 0x0001000072727824 */ /* 0x000fe200078e00ff */
[----:B------:R-:W-:Y:S01]  /*65d0*/  ISETP.GE.U32.AND P3, PT, R120, RZ, PT ;  /* 0x000000ff7800720c */ /* 0x000fe20003f66070 */
[--C-:B------:R-:W-:Y:S01]  /*65e0*/  FFMA.FTZ R190, R190, R224, R223.reuse ;  /* 0x000000e0bebe7223 */ /* 0x100fe200000100df */
[----:B------:R-:W-:Y:S01]  /*65f0*/  FMUL.FTZ R192, R192, UR6 ;  /* 0x00000006c0c07c20 */ /* 0x000fe20008410000 */
[C---:B------:R-:W-:Y:S01]  /*6600*/  FFMA.FTZ R130, R178.reuse, R207, R130 ;  /* 0x000000cfb2827223 */ /* 0x040fe20000010082 */
[----:B------:R-:W-:Y:S01]  /*6610*/  LOP3.LUT P6, RZ, R121, 0xff0000, RZ, 0xc0, !PT ;  /* 0x00ff000079ff7812 */ /* 0x000fe200078cc0ff */
[----:B------:R-:W-:Y:S01]  /*6620*/  FMUL.FTZ R113, R113, UR6 ;  /* 0x0000000671717c20 */ /* 0x000fe20008410000 */
[----:B------:R-:W-:Y:S01]  /*6630*/  FFMA.FTZ R124, R178, R124, R114 ;  /* 0x0000007cb27c7223 */ /* 0x000fe20000010072 */
[----:B------:R-:W-:Y:S01]  /*6640*/  SHF.L.U32 R0, R41, 0x10, RZ ;  /* 0x0000001029007819 */ /* 0x000fe200000006ff */
[----:B------:R-:W-:Y:S01]  /*6650*/  FADD.FTZ R190, R191, -R190 ;  /* 0x800000bebfbe7221 */ /* 0x000fe20000010000 */
[----:B------:R-:W-:Y:S01]  /*6660*/  LOP3.LUT P5, RZ, R173, 0xff0000, RZ, 0xc0, !PT ;  /* 0x00ff0000adff7812 */ /* 0x000fe200078ac0ff */
[----:B------:R-:W-:Y:S01]  /*6670*/  FMUL.FTZ R130, R130, UR6 ;  /* 0x0000000682827c20 */ /* 0x000fe20008410000 */
[C---:B------:R-:W-:Y:S01]  /*6680*/  ISETP.GE.U32.AND.EX P3, PT, R121.reuse, 0x1000000, PT, P3 ;  /* 0x010000007900780c */ /* 0x040fe20003f66130 */
[----:B------:R-:W-:Y:S01]  /*6690*/  FMUL.FTZ R124, R124, UR6 ;  /* 0x000000067c7c7c20 */ /* 0x000fe20008410000 */
[----:B------:R-:W-:Y:S01]  /*66a0*/  ISETP.GE.U32.AND P4, PT, R172, RZ, PT ;  /* 0x000000ffac00720c */ /* 0x000fe20003f86070 */
[----:B------:R-:W-:Y:S01]  /*66b0*/  FFMA.FTZ R0, R178, R190, R0 ;  /* 0x000000beb2007223 */ /* 0x000fe20000010000 */
[----:B------:R-:W-:Y:S01]  /*66c0*/  FSEL R126, R192, RZ, P6 ;  /* 0x000000ffc07e7208 */ /* 0x000fe20003000000 */
[----:B------:R-:W-:Y:S01]  /*66d0*/  FMUL.FTZ R112, R112, UR6 ;  /* 0x0000000670707c20 */ /* 0x000fe20008410000 */
[----:B------:R-:W-:Y:S01]  /*66e0*/  LOP3.LUT P6, RZ, R121, 0xff, RZ, 0xc0, !PT ;  /* 0x000000ff79ff7812 */ /* 0x000fe200078cc0ff */
[----:B------:R-:W-:Y:S01]  /*66f0*/  FMUL.FTZ R0, R0, UR6 ;  /* 0x0000000600007c20 */ /* 0x000fe20008410000 */
[----:B------:R-:W-:Y:S01]  /*6700*/  FSEL R131, R192, RZ, P5 ;  /* 0x000000ffc0837208 */ /* 0x000fe20002800000 */
[----:B------:R-:W-:Y:S01]  /*6710*/  FFMA.FTZ R195, R195, R224, R223 ;  /* 0x000000e0c3c37223 */ /* 0x000fe200000100df */
[----:B------:R-:W-:-:S02]  /*6720*/  FSEL R115, R113, RZ, P3 ;  /* 0x000000ff71737208 */ /* 0x000fc40001800000 */
[C---:B------:R-:W-:Y:S01]  /*6730*/  LOP3.LUT P5, RZ, R173.reuse, 0xff, RZ, 0xc0, !PT ;  /* 0x000000ffadff7812 */ /* 0x040fe200078ac0ff */
[----:B------:R-:W-:Y:S01]  /*6740*/  FADD.FTZ R194, R194, -R195 ;  /* 0x800000c3c2c27221 */ /* 0x000fe20000010000 */
[----:B------:R-:W-:Y:S02]  /*6750*/  ISETP.GE.U32.AND.EX P4, PT, R173, 0x1000000, PT, P4 ;  /* 0x01000000ad00780c */ /* 0x000fe40003f86140 */
[----:B------:R-:W-:Y:S02]  /*6760*/  LOP3.LUT P3, RZ, R121, 0xff00, RZ, 0xc0, !PT ;  /* 0x0000ff0079ff7812 */ /* 0x000fe4000786c0ff */
[C---:B------:R-:W-:Y:S02]  /*6770*/  FSEL R121, R130.reuse, RZ, P6 ;  /* 0x000000ff82797208 */ /* 0x040fe40003000000 */
[----:B------:R-:W-:Y:S02]  /*6780*/  FSEL R128, R113, RZ, P4 ;  /* 0x000000ff71807208 */ /* 0x000fe40002000000 */
[----:B------:R-:W-:-:S02]  /*6790*/  FSEL R130, R130, RZ, P5 ;  /* 0x000000ff82827208 */ /* 0x000fc40002800000 */
[----:B------:R-:W-:Y:S02]  /*67a0*/  FSEL R114, R124, RZ, P3 ;  /* 0x000000ff7c727208 */ /* 0x000fe40001800000 */
[----:B------:R-:W-:Y:S02]  /*67b0*/  LOP3.LUT P4, RZ, R173, 0xff00, RZ, 0xc0, !PT ;  /* 0x0000ff00adff7812 */ /* 0x000fe4000788c0ff */
[C---:B------:R-:W-:Y:S02]  /*67c0*/  LOP3.LUT P5, RZ, R172.reuse, 0xff0000, RZ, 0xc0, !PT ;  /* 0x00ff0000acff7812 */ /* 0x040fe400078ac0ff */
[----:B------:R-:W-:Y:S02]  /*67d0*/  LOP3.LUT P3, RZ, R172, 0xff000000, RZ, 0xc0, !PT ;  /* 0xff000000acff7812 */ /* 0x000fe4000786c0ff */
[----:B------:R-:W-:Y:S02]  /*67e0*/  FSEL R124, R124, RZ, P4 ;  /* 0x000000ff7c7c7208 */ /* 0x000fe40002000000 */
[----:B------:R-:W-:-:S02]  /*67f0*/  FSEL R113, R0, RZ, P5 ;  /* 0x000000ff00717208 */ /* 0x000fc40002800000 */
[----:B------:R-:W-:Y:S02]  /*6800*/  FSEL R129, R112, RZ, P3 ;  /* 0x000000ff70817208 */ /* 0x000fe40001800000 */
[C---:B------:R-:W-:Y:S02]  /*6810*/  LOP3.LUT P6, RZ, R120.reuse, 0xff0000, RZ, 0xc0, !PT ;  /* 0x00ff000078ff7812 */ /* 0x040fe400078cc0ff */
[C---:B------:R-:W-:Y:S02]  /*6820*/  LOP3.LUT P4, RZ, R120.reuse, 0xff000000, RZ, 0xc0, !PT ;  /* 0xff00000078ff7812 */ /* 0x040fe4000788c0ff */
[C---:B------:R-:W-:Y:S02]  /*6830*/  LOP3.LUT P5, RZ, R120.reuse, 0xff00, RZ, 0xc0, !PT ;  /* 0x0000ff0078ff7812 */ /* 0x040fe400078ac0ff */
[----:B------:R-:W-:Y:S02]  /*6840*/  LOP3.LUT P3, RZ, R120, 0xff, RZ, 0xc0, !PT ;  /* 0x000000ff78ff7812 */ /* 0x000fe4000786c0ff */
[----:B------:R-:W-:-:S02]  /*6850*/  PRMT R120, R40, 0x7632, R120 ;  /* 0x0000763228787816 */ /* 0x000fc40000000078 */
[----:B------:R-:W-:Y:S02]  /*6860*/  F2FP.BF16.F32.PACK_AB R129, R129, R113 ;  /* 0x000000718181723e */ /* 0x000fe400000010ff */
[----:B------:R-:W-:Y:S01]  /*6870*/  FSEL R113, R0, RZ, P6 ;  /* 0x000000ff00717208 */ /* 0x000fe20003000000 */
[----:B------:R-:W-:Y:S01]  /*6880*/  IMAD.U32 R0, R40, 0x10000, RZ ;  /* 0x0001000028007824 */ /* 0x000fe200078e00ff */
[----:B------:R-:W-:Y:S02]  /*6890*/  SHF.L.U32 R120, R120, 0x10, RZ ;  /* 0x0000001078787819 */ /* 0x000fe400000006ff */
[----:B------:R-:W-:Y:S01]  /*68a0*/  FSEL R112, R112, RZ, P4 ;  /* 0x000000ff70707208 */ /* 0x000fe20002000000 */
[----:B------:R-:W-:Y:S01]  /*68b0*/  FFMA.FTZ R0, R178, R194, R0 ;  /* 0x000000c2b2007223 */ /* 0x000fe20000010000 */
[----:B------:R-:W-:Y:S01]  /*68c0*/  LOP3.LUT P4, RZ, R172, 0xff, RZ, 0xc0, !PT ;  /* 0x000000ffacff7812 */ /* 0x000fe2000788c0ff */
[----:B------:R-:W-:Y:S01]  /*68d0*/  FFMA.FTZ R125, R178, R125, R120 ;  /* 0x0000007db27d7223 */ /* 0x000fe20000010078 */
[----:B------:R-:W-:Y:S01]  /*68e0*/  LOP3.LUT P6, RZ, R172, 0xff00, RZ, 0xc0, !PT ;  /* 0x0000ff00acff7812 */ /* 0x000fe200078cc0ff */
[----:B------:R-:W-:Y:S01]  /*68f0*/  FMUL.FTZ R0, R0, UR6 ;  /* 0x0000000600007c20 */ /* 0x000fe20008410000 */
[----:B------:R-:W-:Y:S01]  /*6900*/  F2FP.BF16.F32.PACK_AB R131, R128, R131 ;  /* 0x000000838083723e */ /* 0x000fe200000010ff */
[----:B------:R-:W-:Y:S01]  /*6910*/  FMUL.FTZ R125, R125, UR6 ;  /* 0x000000067d7d7c20 */ /* 0x000fe20008410000 */
[----:B------:R-:W-:-:S02]  /*6920*/  F2FP.BF16.F32.PACK_AB R113, R112, R113 ;  /* 0x000000717071723e */ /* 0x000fc400000010ff */
[C---:B------:R-:W-:Y:S02]  /*6930*/  FSEL R120, R0.reuse, RZ, P4 ;  /* 0x000000ff00787208 */ /* 0x040fe40002000000 */
[C---:B------:R-:W-:Y:S02]  /*6940*/  FSEL R112, R125.reuse, RZ, P5 ;  /* 0x000000ff7d707208 */ /* 0x040fe40002800000 */
        /* <DEDUP_REMOVED lines=8> */
.L_x_1423:
        /* <DEDUP_REMOVED lines=8> */
[----:B------:R-:W-:Y:S01]  /*6a50*/  ISETP.GE.U32.AND P4, PT, R120, RZ, PT ;  /* 0x000000ff7800720c */ /* 0x000fe20003f86070 */
[C---:B------:R-:W-:Y:S01]  /*6a60*/  FMUL.FTZ R143, R178.reuse, R193 ;  /* 0x000000c1b28f7220 */ /* 0x040fe20000410000 */
[----:B------:R-:W-:Y:S01]  /*6a70*/  FMUL.FTZ R217, R178, R217 ;  /* 0x000000d9b2d97220 */ /* 0x000fe20000410000 */
[-CC-:B------:R-:W-:Y:S01]  /*6a80*/  FFMA.FTZ R190, R190, R224.reuse, R223.reuse ;  /* 0x000000e0bebe7223 */ /* 0x180fe200000100df */
[----:B0-----:R-:W-:Y:S01]  /*6a90*/  FFMA.FTZ R113, R210, R224, R223 ;  /* 0x000000e0d2717223 */ /* 0x001fe200000100df */
[----:B------:R-:W-:Y:S01]  /*6aa0*/  FMUL.FTZ R131, R143, UR6 ;  /* 0x000000068f837c20 */ /* 0x000fe20008410000 */
[----:B------:R-:W-:Y:S01]  /*6ab0*/  FMUL.FTZ R0, R217, UR6 ;  /* 0x00000006d9007c20 */ /* 0x000fe20008410000 */
[----:B------:R-:W-:Y:S01]  /*6ac0*/  LOP3.LUT P6, RZ, R121, 0xff0000, RZ, 0xc0, !PT ;  /* 0x00ff000079ff7812 */ /* 0x000fe200078cc0ff */
[----:B------:R-:W-:Y:S01]  /*6ad0*/  FMUL.FTZ R142, R178, R142 ;  /* 0x0000008eb28e7220 */ /* 0x000fe20000410000 */
[----:B------:R-:W-:Y:S01]  /*6ae0*/  ISETP.GE.U32.AND.EX P3, PT, R173, 0x1000000, PT, P3 ;  /* 0x01000000ad00780c */ /* 0x000fe20003f66130 */
[----:B------:R-:W-:Y:S01]  /*6af0*/  FADD.FTZ R191, R191, -R190 ;  /* 0x800000bebfbf7221 */ /* 0x000fe20000010000 */
[----:B------:R-:W-:Y:S01]  /*6b00*/  LOP3.LUT P5, RZ, R173, 0xff0000, RZ, 0xc0, !PT ;  /* 0x00ff0000adff7812 */ /* 0x000fe200078ac0ff */
[----:B------:R-:W-:Y:S01]  /*6b10*/  FADD.FTZ R113, R126, -R113 ;  /* 0x800000717e717221 */ /* 0x000fe20000010000 */
[----:B------:R-:W-:Y:S01]  /*6b20*/  ISETP.GE.U32.AND.EX P4, PT, R121, 0x1000000, PT, P4 ;  /* 0x010000007900780c */ /* 0x000fe20003f86140 */
[----:B------:R-:W-:Y:S01]  /*6b30*/  FMUL.FTZ R130, R142, UR6 ;  /* 0x000000068e827c20 */ /* 0x000fe20008410000 */
[C---:B------:R-:W-:Y:S01]  /*6b40*/  FSEL R115, R131.reuse, RZ, P6 ;  /* 0x000000ff83737208 */ /* 0x040fe20003000000 */
[----:B------:R-:W-:Y:S01]  /*6b50*/  FMUL.FTZ R113, R178, R113 ;  /* 0x00000071b2717220 */ /* 0x000fe20000410000 */
[----:B------:R-:W-:Y:S01]  /*6b60*/  FSEL R112, R0, RZ, P3 ;  /* 0x000000ff00707208 */ /* 0x000fe20001800000 */
[----:B------:R-:W-:Y:S01]  /*6b70*/  FMUL.FTZ R141, R178, R191 ;  /* 0x000000bfb28d7220 */ /* 0x000fe20000410000 */
[----:B------:R-:W-:Y:S01]  /*6b80*/  FSEL R131, R131, RZ, P5 ;  /* 0x000000ff83837208 */ /* 0x000fe20002800000 */
[-CC-:B------:R-:W-:Y:S01]  /*6b90*/  FFMA.FTZ R208, R208, R224.reuse, R223.reuse ;  /* 0x000000e0d0d07223 */ /* 0x180fe200000100df */
[----:B------:R-:W-:Y:S01]  /*6ba0*/  FSEL R0, R0, RZ, P4 ;  /* 0x000000ff00007208 */ /* 0x000fe20002000000 */
[----:B------:R-:W-:Y:S01]  /*6bb0*/  FMUL.FTZ R129, R141, UR6 ;  /* 0x000000068d817c20 */ /* 0x000fe20008410000 */
[----:B------:R-:W-:Y:S01]  /*6bc0*/  LOP3.LUT P4, RZ, R121, 0xff, RZ, 0xc0, !PT ;  /* 0x000000ff79ff7812 */ /* 0x000fe2000788c0ff */
[----:B------:R-:W-:Y:S01]  /*6bd0*/  FADD.FTZ R209, R209, -R208 ;  /* 0x800000d0d1d17221 */ /* 0x000fe20000010000 */
[----:B------:R-:W-:Y:S01]  /*6be0*/  F2FP.BF16.F32.PACK_AB R131, R112, R131 ;  /* 0x000000837083723e */ /* 0x000fe200000010ff */
[----:B------:R-:W-:Y:S01]  /*6bf0*/  FMUL.FTZ R112, R113, UR6 ;  /* 0x0000000671707c20 */ /* 0x000fe20008410000 */
[----:B------:R-:W-:Y:S01]  /*6c00*/  FSEL R114, R130, RZ, P4 ;  /* 0x000000ff82727208 */ /* 0x000fe20002000000 */
[----:B------:R-:W-:Y:S01]  /*6c10*/  FMUL.FTZ R209, R178, R209 ;  /* 0x000000d1b2d17220 */ /* 0x000fe20000410000 */
[----:B------:R-:W-:Y:S01]  /*6c20*/  LOP3.LUT P6, RZ, R121, 0xff00, RZ, 0xc0, !PT ;  /* 0x0000ff0079ff7812 */ /* 0x000fe200078cc0ff */
[-CC-:B------:R-:W-:Y:S01]  /*6c30*/  FFMA.FTZ R124, R124, R224.reuse, R223.reuse ;  /* 0x000000e07c7c7223 */ /* 0x180fe200000100df */
[----:B------:R-:W-:Y:S01]  /*6c40*/  LOP3.LUT P4, RZ, R120, 0xff0000, RZ, 0xc0, !PT ;  /* 0x00ff000078ff7812 */ /* 0x000fe2000788c0ff */
[----:B------:R-:W-:Y:S01]  /*6c50*/  FFMA.FTZ R195, R195, R224, R223 ;  /* 0x000000e0c3c37223 */ /* 0x000fe200000100df */
[----:B------:R-:W-:Y:S01]  /*6c60*/  F2FP.BF16.F32.PACK_AB R115, R0, R115 ;  /* 0x000000730073723e */ /* 0x000fe200000010ff */
[----:B------:R-:W-:Y:S01]  /*6c70*/  FADD.FTZ R125, R125, -R124 ;  /* 0x8000007c7d7d7221 */ /* 0x000fe20000010000 */
[----:B------:R-:W-:Y:S01]  /*6c80*/  F2FP.BF16.F32.PACK_AB R142, R113, R142 ;  /* 0x0000008e718e723e */ /* 0x000fe200000010ff */
[----:B------:R-:W-:Y:S01]  /*6c90*/  FADD.FTZ R194, R194, -R195 ;  /* 0x800000c3c2c27221 */ /* 0x000fe20000010000 */
[----:B------:R-:W-:Y:S01]  /*6ca0*/  FSEL R0, R112, RZ, P6 ;  /* 0x000000ff70007208 */ /* 0x000fe20003000000 */
[C---:B------:R-:W-:Y:S01]  /*6cb0*/  FMUL.FTZ R125, R178.reuse, R125 ;  /* 0x0000007db27d7220 */ /* 0x040fe20000410000 */
[----:B------:R-:W-:Y:S01]  /*6cc0*/  FSEL R113, R129, RZ, P4 ;  /* 0x000000ff81717208 */ /* 0x000fe20002000000 */
[----:B------:R-:W-:Y:S01]  /*6cd0*/  FMUL.FTZ R194, R178, R194 ;  /* 0x000000c2b2c27220 */ /* 0x000fe20000410000 */
[----:B------:R-:W-:Y:S01]  /*6ce0*/  LOP3.LUT P5, RZ, R173, 0xff, RZ, 0xc0, !PT ;  /* 0x000000ffadff7812 */ /* 0x000fe200078ac0ff */
[----:B------:R-:W-:Y:S01]  /*6cf0*/  FMUL.FTZ R128, R125, UR6 ;  /* 0x000000067d807c20 */ /* 0x000fe20008410000 */
[----:B------:R-:W-:-:S02]  /*6d00*/  LOP3.LUT P3, RZ, R173, 0xff00, RZ, 0xc0, !PT ;  /* 0x0000ff00adff7812 */ /* 0x000fc4000786c0ff */
[----:B------:R-:W-:Y:S02]  /*6d10*/  LOP3.LUT P4, RZ, R172, 0xff0000, RZ, 0xc0, !PT ;  /* 0x00ff0000acff7812 */ /* 0x000fe4000788c0ff */
[----:B------:R-:W-:Y:S01]  /*6d20*/  F2FP.BF16.F32.PACK_AB R114, R0, R114 ;  /* 0x000000720072723e */ /* 0x000fe200000010ff */
[----:B------:R-:W-:Y:S01]  /*6d30*/  FMUL.FTZ R0, R209, UR6 ;  /* 0x00000006d1007c20 */ /* 0x000fe20008410000 */
[----:B------:R-:W-:Y:S02]  /*6d40*/  FSEL R130, R130, RZ, P5 ;  /* 0x000000ff82827208 */ /* 0x000fe40002800000 */
[----:B------:R-:W-:Y:S02]  /*6d50*/  FSEL R112, R112, RZ, P3 ;  /* 0x000000ff70707208 */ /* 0x000fe40001800000 */
[----:B------:R-:W-:Y:S02]  /*6d60*/  FSEL R129, R129, RZ, P4 ;  /* 0x000000ff81817208 */ /* 0x000fe40002000000 */
[----:B------:R-:W-:-:S02]  /*6d70*/  LOP3.LUT P4, RZ, R172, 0xff000000, RZ, 0xc0, !PT ;  /* 0xff000000acff7812 */ /* 0x000fc4000788c0ff */
[----:B------:R-:W-:Y:S02]  /*6d80*/  LOP3.LUT P5, RZ, R120, 0xff000000, RZ, 0xc0, !PT ;  /* 0xff00000078ff7812 */ /* 0x000fe400078ac0ff */
[----:B------:R-:W-:Y:S02]  /*6d90*/  F2FP.BF16.F32.PACK_AB R130, R112, R130 ;  /* 0x000000827082723e */ /* 0x000fe400000010ff */
[C---:B------:R-:W-:Y:S02]  /*6da0*/  FSEL R112, R0.reuse, RZ, P4 ;  /* 0x000000ff00707208 */ /* 0x040fe40002000000 */
[----:B------:R-:W-:Y:S02]  /*6db0*/  FSEL R0, R0, RZ, P5 ;  /* 0x000000ff00007208 */ /* 0x000fe40002800000 */
[----:B------:R-:W-:Y:S02]  /*6dc0*/  LOP3.LUT P6, RZ, R120, 0xff00, RZ, 0xc0, !PT ;  /* 0x0000ff0078ff7812 */ /* 0x000fe400078cc0ff */
[----:B------:R-:W-:Y:S01]  /*6dd0*/  F2FP.BF16.F32.PACK_AB R113, R0, R113 ;  /* 0x000000710071723e */ /* 0x000fe200000010ff */
[----:B------:R-:W-:Y:S01]  /*6de0*/  FMUL.FTZ R0, R194, UR6 ;  /* 0x00000006c2007c20 */ /* 0x000fe20008410000 */
[----:B------:R-:W-:-:S02]  /*6df0*/  LOP3.LUT P4, RZ, R172, 0xff, RZ, 0xc0, !PT ;  /* 0x000000ffacff7812 */ /* 0x000fc4000788c0ff */
[----:B------:R-:W-:Y:S02]  /*6e00*/  LOP3.LUT P3, RZ, R120, 0xff, RZ, 0xc0, !PT ;  /* 0x000000ff78ff7812 */ /* 0x000fe4000786c0ff */
        /* <DEDUP_REMOVED lines=12> */
.L_x_1426:
[-CC-:B------:R-:W-:Y:S01]  /*6ed0*/  FFMA.FTZ R193, R193, R224.reuse, R223.reuse ;  /* 0x000000e0c1c17223 */ /* 0x180fe200000100df */
[-CC-:B------:R-:W-:Y:S01]  /*6ee0*/  FFMA.FTZ R217, R217, R224.reuse, R223.reuse ;  /* 0x000000e0d9d97223 */ /* 0x180fe200000100df */
[-CC-:B------:R-:W-:Y:S01]  /*6ef0*/  FFMA.FTZ R207, R207, R224.reuse, R223.reuse ;  /* 0x000000e0cfcf7223 */ /* 0x180fe200000100df */
[-C--:B0-----:R-:W-:Y:S01]  /*6f00*/  FFMA.FTZ R112, R210, R224.reuse, R223 ;  /* 0x000000e0d2707223 */ /* 0x081fe200000100df */
        /* <DEDUP_REMOVED lines=8> */
[--C-:B------:R-:W-:Y:S01]  /*6f90*/  FFMA.FTZ R190, R190, R224, R223.reuse ;  /* 0x000000e0bebe7223 */ /* 0x100fe200000100df */
[----:B------:R-:W-:Y:S01]  /*6fa0*/  FMUL.FTZ R131, R131, UR6 ;  /* 0x0000000683837c20 */ /* 0x000fe20008410000 */
[----:B------:R-:W-:Y:S01]  /*6fb0*/  ISETP.GE.U32.AND P3, PT, R172, RZ, PT ;  /* 0x000000ffac00720c */ /* 0x000fe20003f66070 */
[----:B------:R-:W-:Y:S01]  /*6fc0*/  FMUL.FTZ R0, R0, UR6 ;  /* 0x0000000600007c20 */ /* 0x000fe20008410000 */
[----:B------:R-:W-:Y:S01]  /*6fd0*/  LOP3.LUT P4, RZ, R121, 0xff0000, RZ, 0xc0, !PT ;  /* 0x00ff000079ff7812 */ /* 0x000fe2000788c0ff */
[C---:B------:R-:W-:Y:S01]  /*6fe0*/  FMUL.FTZ R130, R178.reuse, R207 ;  /* 0x000000cfb2827220 */ /* 0x040fe20000410000 */
[----:B------:R-:W-:Y:S01]  /*6ff0*/  LOP3.LUT P6, RZ, R173, 0xff0000, RZ, 0xc0, !PT ;  /* 0x00ff0000adff7812 */ /* 0x000fe200078cc0ff */
[----:B------:R-:W-:Y:S01]  /*7000*/  FMUL.FTZ R112, R178, R112 ;  /* 0x00000070b2707220 */ /* 0x000fe20000410000 */
[----:B------:R-:W-:Y:S01]  /*7010*/  FADD.FTZ R191, R191, -R190 ;  /* 0x800000bebfbf7221 */ /* 0x000fe20000010000 */
[----:B------:R-:W-:Y:S01]  /*7020*/  ISETP.GE.U32.AND.EX P3, PT, R173, 0x1000000, PT, P3 ;  /* 0x01000000ad00780c */ /* 0x000fe20003f66130 */
[----:B------:R-:W-:Y:S01]  /*7030*/  FMUL.FTZ R130, R130, UR6 ;  /* 0x0000000682827c20 */ /* 0x000fe20008410000 */
[C---:B------:R-:W-:Y:S01]  /*7040*/  FSEL R113, R131.reuse, RZ, P4 ;  /* 0x000000ff83717208 */ /* 0x040fe20002000000 */
[----:B------:R-:W-:Y:S01]  /*7050*/  FMUL.FTZ R112, R112, UR6 ;  /* 0x0000000670707c20 */ /* 0x000fe20008410000 */
[----:B------:R-:W-:Y:S01]  /*7060*/  FSEL R115, R0, RZ, P5 ;  /* 0x000000ff00737208 */ /* 0x000fe20002800000 */
[----:B------:R-:W-:Y:S01]  /*7070*/  FMUL.FTZ R191, R178, R191 ;  /* 0x000000bfb2bf7220 */ /* 0x000fe20000410000 */
[----:B------:R-:W-:Y:S01]  /*7080*/  FSEL R131, R131, RZ, P6 ;  /* 0x000000ff83837208 */ /* 0x000fe20003000000 */
[-CC-:B------:R-:W-:Y:S01]  /*7090*/  FFMA.FTZ R208, R208, R224.reuse, R223.reuse ;  /* 0x000000e0d0d07223 */ /* 0x180fe200000100df */
[----:B------:R-:W-:Y:S01]  /*70a0*/  LOP3.LUT P5, RZ, R121, 0xff, RZ, 0xc0, !PT ;  /* 0x000000ff79ff7812 */ /* 0x000fe200078ac0ff */
[----:B------:R-:W-:Y:S01]  /*70b0*/  FMUL.FTZ R191, R191, UR6 ;  /* 0x00000006bfbf7c20 */ /* 0x000fe20008410000 */
[----:B------:R-:W-:Y:S01]  /*70c0*/  LOP3.LUT P6, RZ, R121, 0xff00, RZ, 0xc0, !PT ;  /* 0x0000ff0079ff7812 */ /* 0x000fe200078cc0ff */
[----:B------:R-:W-:Y:S01]  /*70d0*/  FADD.FTZ R209, R209, -R208 ;  /* 0x800000d0d1d17221 */ /* 0x000fe20000010000 */
[----:B------:R-:W-:Y:S01]  /*70e0*/  FSEL R121, R0, RZ, P3 ;  /* 0x000000ff00797208 */ /* 0x000fe20001800000 */
[-CC-:B------:R-:W-:Y:S01]  /*70f0*/  FFMA.FTZ R124, R124, R224.reuse, R223.reuse ;  /* 0x000000e07c7c7223 */ /* 0x180fe200000100df */
[----:B------:R-:W-:Y:S01]  /*7100*/  LOP3.LUT P4, RZ, R173, 0xff, RZ, 0xc0, !PT ;  /* 0x000000ffadff7812 */ /* 0x000fe2000788c0ff */
[----:B------:R-:W-:Y:S01]  /*7110*/  FFMA.FTZ R195, R195, R224, R223 ;  /* 0x000000e0c3c37223 */ /* 0x000fe200000100df */
[----:B------:R-:W-:Y:S01]  /*7120*/  LOP3.LUT P3, RZ, R173, 0xff00, RZ, 0xc0, !PT ;  /* 0x0000ff00adff7812 */ /* 0x000fe2000786c0ff */
[----:B------:R-:W-:Y:S01]  /*7130*/  FADD.FTZ R125, R125, -R124 ;  /* 0x8000007c7d7d7221 */ /* 0x000fe20000010000 */
[----:B------:R-:W-:Y:S01]  /*7140*/  FSEL R114, R130, RZ, P5 ;  /* 0x000000ff82727208 */ /* 0x000fe20002800000 */
[----:B------:R-:W-:Y:S01]  /*7150*/  FADD.FTZ R194, R194, -R195 ;  /* 0x800000c3c2c27221 */ /* 0x000fe20000010000 */
[----:B------:R-:W-:Y:S01]  /*7160*/  FSEL R0, R112, RZ, P6 ;  /* 0x000000ff70007208 */ /* 0x000fe20003000000 */
[----:B------:R-:W-:Y:S01]  /*7170*/  FMUL.FTZ R125, R178, R125 ;  /* 0x0000007db27d7220 */ /* 0x000fe20000410000 */
[----:B------:R-:W-:-:S02]  /*7180*/  LOP3.LUT P5, RZ, R120, 0xff0000, RZ, 0xc0, !PT ;  /* 0x00ff000078ff7812 */ /* 0x000fc400078ac0ff */
[----:B------:R-:W-:Y:S01]  /*7190*/  FSEL R130, R130, RZ, P4 ;  /* 0x000000ff82827208 */ /* 0x000fe20002000000 */
[----:B------:R-:W-:Y:S01]  /*71a0*/  FMUL.FTZ R128, R125, UR6 ;  /* 0x000000067d807c20 */ /* 0x000fe20008410000 */
[----:B------:R-:W-:Y:S02]  /*71b0*/  FSEL R112, R112, RZ, P3 ;  /* 0x000000ff70707208 */ /* 0x000fe40001800000 */
[----:B------:R-:W-:Y:S02]  /*71c0*/  F2FP.BF16.F32.PACK_AB R115, R115, R113 ;  /* 0x000000717373723e */ /* 0x000fe400000010ff */
[----:B------:R-:W-:Y:S01]  /*71d0*/  F2FP.BF16.F32.PACK_AB R130, R112, R130 ;  /* 0x000000827082723e */ /* 0x000fe200000010ff */
[----:B------:R-:W-:Y:S01]  /*71e0*/  FMUL.FTZ R112, R178, R209 ;  /* 0x000000d1b2707220 */ /* 0x000fe20000410000 */
[----:B------:R-:W-:Y:S02]  /*71f0*/  FSEL R113, R191, RZ, P5 ;  /* 0x000000ffbf717208 */ /* 0x000fe40002800000 */
[----:B------:R-:W-:Y:S01]  /*7200*/  LOP3.LUT P5, RZ, R172, 0xff0000, RZ, 0xc0, !PT ;  /* 0x00ff0000acff7812 */ /* 0x000fe200078ac0ff */
[----:B------:R-:W-:Y:S01]  /*7210*/  FMUL.FTZ R112, R112, UR6 ;  /* 0x0000000670707c20 */ /* 0x000fe20008410000 */
[----:B------:R-:W-:-:S02]  /*7220*/  F2FP.BF16.F32.PACK_AB R114, R0, R114 ;  /* 0x000000720072723e */ /* 0x000fc400000010ff */
[----:B------:R-:W-:Y:S02]  /*7230*/  FSEL R129, R191, RZ, P5 ;  /* 0x000000ffbf817208 */ /* 0x000fe40002800000 */
[----:B------:R-:W-:Y:S02]  /*7240*/  LOP3.LUT P5, RZ, R172, 0xff000000, RZ, 0xc0, !PT ;  /* 0xff000000acff7812 */ /* 0x000fe400078ac0ff */
[----:B------:R-:W-:Y:S02]  /*7250*/  LOP3.LUT P4, RZ, R120, 0xff000000, RZ, 0xc0, !PT ;  /* 0xff00000078ff7812 */ /* 0x000fe4000788c0ff */
[C---:B------:R-:W-:Y:S02]  /*7260*/  FSEL R0, R112.reuse, RZ, P5 ;  /* 0x000000ff70007208 */ /* 0x040fe40002800000 */
[----:B------:R-:W-:Y:S02]  /*7270*/  FSEL R112, R112, RZ, P4 ;  /* 0x000000ff70707208 */ /* 0x000fe40002000000 */
[----:B------:R-:W-:Y:S01]  /*7280*/  F2FP.BF16.F32.PACK_AB R129, R0, R129 ;  /* 0x000000810081723e */ /* 0x000fe200000010ff */
[----:B------:R-:W-:Y:S01]  /*7290*/  FMUL.FTZ R0, R178, R194 ;  /* 0x000000c2b2007220 */ /* 0x000fe20000410000 */
[----:B------:R-:W-:-:S02]  /*72a0*/  LOP3.LUT P6, RZ, R120, 0xff00, RZ, 0xc0, !PT ;  /* 0x0000ff0078ff7812 */ /* 0x000fc400078cc0ff */
[----:B------:R-:W-:Y:S01]  /*72b0*/  LOP3.LUT P4, RZ, R172, 0xff, RZ, 0xc0, !PT ;  /* 0x000000ffacff7812 */ /* 0x000fe2000788c0ff */
[----:B------:R-:W-:Y:S01]  /*72c0*/  FMUL.FTZ R0, R0, UR6 ;  /* 0x0000000600007c20 */ /* 0x000fe20008410000 */
[----:B------:R-:W-:Y:S02]  /*72d0*/  LOP3.LUT P3, RZ, R120, 0xff, RZ, 0xc0, !PT ;  /* 0x000000ff78ff7812 */ /* 0x000fe4000786c0ff */
        /* <DEDUP_REMOVED lines=8> */
[----:B------:R-:W-:Y:S01]  /*7360*/  F2FP.BF16.F32.PACK_AB R112, R112, R0 ;  /* 0x000000007070723e */ /* 0x000fe200000010ff */
[----:B------:R-:W-:Y:S06]  /*7370*/  BRA `(.L_x_1425) ;  /* 0x0000000c00e87947 */ /* 0x000fec0003800000 */
.L_x_1422:
[----:B------:R-:W-:Y:S05]  /*7380*/  @!P1 BRA `(.L_x_1427) ;  /* 0x0000000800249947 */ /* 0x000fea0003800000 */
[----:B------:R-:W-:Y:S05]  /*7390*/  @!P2 BRA `(.L_x_1428) ;  /* 0x000000040018a947 */ /* 0x000fea0003800000 */
[----:B0-----:R-:W-:Y:S01]  /*73a0*/  PRMT R112, R43, 0x7632, R112 ;  /* 0x000076322b707816 */ /* 0x001fe20000000070 */
[-CC-:B------:R-:W-:Y:S01]  /*73b0*/  FFMA.FTZ R142, R210, R224.reuse, R223.reuse ;  /* 0x000000e0d28e7223 */ /* 0x180fe200000100df */
[----:B------:R-:W-:Y:S01]  /*73c0*/  PRMT R0, R42, 0x7632, R0 ;  /* 0x000076322a007816 */ /* 0x000fe20000000000 */
[-C--:B------:R-:W-:Y:S01]  /*73d0*/  FFMA.FTZ R143, R217, R224.reuse, R223 ;  /* 0x000000e0d98f7223 */ /* 0x080fe200000100df */
[----:B------:R-:W-:Y:S01]  /*73e0*/  SHF.L.U32 R112, R112, 0x10, RZ ;  /* 0x0000001070707819 */ /* 0x000fe200000006ff */
[----:B------:R-:W-:Y:S01]  /*73f0*/  FADD.FTZ R142, R126, -R142 ;  /* 0x8000008e7e8e7221 */ /* 0x000fe20000010000 */
[----:B------:R-:W-:Y:S01]  /*7400*/  SHF.L.U32 R0, R0, 0x10, RZ ;  /* 0x0000001000007819 */ /* 0x000fe200000006ff */
[----:B------:R-:W-:Y:S01]  /*7410*/  FADD.FTZ R143, R216, -R143 ;  /* 0x8000008fd88f7221 */ /* 0x000fe20000010000 */
[-CC-:B------:R-:W-:Y:S01]  /*7420*/  FFMA.FTZ R124, R124, R224.reuse, R223.reuse ;  /* 0x000000e07c7c7223 */ /* 0x180fe200000100df */
[-CC-:B------:R-:W-:Y:S01]  /*7430*/  FFMA.FTZ R113, R207, R224.reuse, R223.reuse ;  /* 0x000000e0cf717223 */ /* 0x180fe200000100df */
[----:B------:R-:W-:Y:S01]  /*7440*/  FFMA.FTZ R193, R193, R224, R223 ;  /* 0x000000e0c1c17223 */ /* 0x000fe200000100df */
[C---:B------:R-:W-:Y:S01]  /*7450*/  FFMA.FTZ R143, R178.reuse, R143, R112 ;  /* 0x0000008fb28f7223 */ /* 0x040fe20000010070 */
[----:B------:R-:W-:Y:S01]  /*7460*/  FFMA.FTZ R142, R178, R142, R0 ;  /* 0x0000008eb28e7223 */ /* 0x000fe20000010000 */
[----:B------:R-:W-:Y:S01]  /*7470*/  FADD.FTZ R125, R125, -R124 ;  /* 0x8000007c7d7d7221 */ /* 0x000fe20000010000 */
[----:B------:R-:W-:Y:S01]  /*7480*/  SHF.L.U32 R112, R43, 0x10, RZ ;  /* 0x000000102b707819 */ /* 0x000fe200000006ff */
[----:B------:R-:W-:Y:S01]  /*7490*/  FADD.FTZ R113, R206, -R113 ;  /* 0x80000071ce717221 */ /* 0x000fe20000010000 */
[----:B------:R-:W-:Y:S01]  /*74a0*/  SHF.L.U32 R0, R42, 0x10, RZ ;  /* 0x000000102a007819 */ /* 0x000fe200000006ff */
[----:B------:R-:W-:Y:S01]  /*74b0*/  FADD.FTZ R124, R192, -R193 ;  /* 0x800000c1c07c7221 */ /* 0x000fe20000010000 */
[----:B------:R-:W-:Y:S01]  /*74c0*/  ISETP.GE.U32.AND P3, PT, R120, RZ, PT ;  /* 0x000000ff7800720c */ /* 0x000fe20003f66070 */
[----:B------:R-:W-:Y:S01]  /*74d0*/  FMUL.FTZ R115, R143, UR6 ;  /* 0x000000068f737c20 */ /* 0x000fe20008410000 */
[----:B------:R-:W-:Y:S01]  /*74e0*/  FMUL.FTZ R114, R142, UR6 ;  /* 0x000000068e727c20 */ /* 0x000fe20008410000 */
[C---:B------:R-:W-:Y:S01]  /*74f0*/  FFMA.FTZ R124, R178.reuse, R124, R112 ;  /* 0x0000007cb27c7223 */ /* 0x040fe20000010070 */
[----:B------:R-:W-:Y:S01]  /*7500*/  FFMA.FTZ R113, R178, R113, R0 ;  /* 0x00000071b2717223 */ /* 0x000fe20000010000 */
[----:B------:R-:W-:Y:S01]  /*7510*/  LOP3.LUT P4, RZ, R121, 0xff0000, RZ, 0xc0, !PT ;  /* 0x00ff000079ff7812 */ /* 0x000fe2000788c0ff */
[-CC-:B------:R-:W-:Y:S01]  /*7520*/  FFMA.FTZ R190, R190, R224.reuse, R223.reuse ;  /* 0x000000e0bebe7223 */ /* 0x180fe200000100df */
[----:B------:R-:W-:Y:S01]  /*7530*/  FMUL.FTZ R112, R124, UR6 ;  /* 0x000000067c707c20 */ /* 0x000fe20008410000 */
[----:B------:R-:W-:Y:S01]  /*7540*/  FMUL.FTZ R0, R113, UR6 ;  /* 0x0000000671007c20 */ /* 0x000fe20008410000 */
[C---:B------:R-:W-:Y:S01]  /*7550*/  LOP3.LUT P5, RZ, R121.reuse, 0xff, RZ, 0xc0, !PT ;  /* 0x000000ff79ff7812 */ /* 0x040fe200078ac0ff */
[-CC-:B------:R-:W-:Y:S01]  /*7560*/  FFMA.FTZ R208, R208, R224.reuse, R223.reuse ;  /* 0x000000e0d0d07223 */ /* 0x180fe200000100df */
[----:B------:R-:W-:Y:S01]  /*7570*/  ISETP.GE.U32.AND.EX P3, PT, R121, 0x1000000, PT, P3 ;  /* 0x010000007900780c */ /* 0x000fe20003f66130 */
[----:B------:R-:W-:Y:S01]  /*7580*/  FFMA.FTZ R195, R195, R224, R223 ;  /* 0x000000e0c3c37223 */ /* 0x000fe200000100df */
[----:B------:R-:W-:Y:S01]  /*7590*/  LOP3.LUT P6, RZ, R121, 0xff00, RZ, 0xc0, !PT ;  /* 0x0000ff0079ff7812 */ /* 0x000fe200078cc0ff */
[----:B------:R-:W-:Y:S01]  /*75a0*/  FADD.FTZ R191, R191, -R190 ;  /* 0x800000bebfbf7221 */ /* 0x000fe20000010000 */
[----:B------:R-:W-:Y:S01]  /*75b0*/  FSEL R115, R115, RZ, P3 ;  /* 0x000000ff73737208 */ /* 0x000fe20001800000 */
[----:B------:R-:W-:Y:S01]  /*75c0*/  FADD.FTZ R209, R209, -R208 ;  /* 0x800000d0d1d17221 */ /* 0x000fe20000010000 */
[----:B------:R-:W-:Y:S01]  /*75d0*/  FSEL R112, R112, RZ, P4 ;  /* 0x000000ff70707208 */ /* 0x000fe20002000000 */
[----:B------:R-:W-:Y:S01]  /*75e0*/  FADD.FTZ R194, R194, -R195 ;  /* 0x800000c3c2c27221 */ /* 0x000fe20000010000 */
[----:B------:R-:W-:-:S02]  /*75f0*/  FSEL R0, R0, RZ, P5 ;  /* 0x000000ff00007208 */ /* 0x000fc40002800000 */
[----:B------:R-:W-:Y:S02]  /*7600*/  FSEL R114, R114, RZ, P6 ;  /* 0x000000ff72727208 */ /* 0x000fe40003000000 */
[C---:B------:R-:W-:Y:S02]  /*7610*/  LOP3.LUT P3, RZ, R120.reuse, 0xff0000, RZ, 0xc0, !PT ;  /* 0x00ff000078ff7812 */ /* 0x040fe4000786c0ff */
[C---:B------:R-:W-:Y:S02]  /*7620*/  LOP3.LUT P4, RZ, R120.reuse, 0xff000000, RZ, 0xc0, !PT ;  /* 0xff00000078ff7812 */ /* 0x040fe4000788c0ff */
[C---:B------:R-:W-:Y:S02]  /*7630*/  LOP3.LUT P5, RZ, R120.reuse, 0xff, RZ, 0xc0, !PT ;  /* 0x000000ff78ff7812 */ /* 0x040fe400078ac0ff */
[----:B------:R-:W-:Y:S02]  /*7640*/  LOP3.LUT P6, RZ, R120, 0xff00, RZ, 0xc0, !PT ;  /* 0x0000ff0078ff7812 */ /* 0x000fe400078cc0ff */
[----:B------:R-:W-:-:S02]  /*7650*/  PRMT R121, R41, 0x7632, R121 ;  /* 0x0000763229797816 */ /* 0x000fc40000000079 */
[----:B------:R-:W-:Y:S02]  /*7660*/  PRMT R120, R40, 0x7632, R120 ;  /* 0x0000763228787816 */ /* 0x000fe40000000078 */
[----:B------:R-:W-:Y:S02]  /*7670*/  SHF.L.U32 R121, R121, 0x10, RZ ;  /* 0x0000001079797819 */ /* 0x000fe400000006ff */
[----:B------:R-:W-:Y:S01]  /*7680*/  SHF.L.U32 R141, R41, 0x10, RZ ;  /* 0x00000010298d7819 */ /* 0x000fe200000006ff */
[----:B------:R-:W-:Y:S01]  /*7690*/  IMAD.U32 R120, R120, 0x10000, RZ ;  /* 0x0001000078787824 */ /* 0x000fe200078e00ff */
[----:B------:R-:W-:Y:S01]  /*76a0*/  SHF.L.U32 R140, R40, 0x10, RZ ;  /* 0x00000010288c7819 */ /* 0x000fe200000006ff */
[C---:B------:R-:W-:Y:S01]  /*76b0*/  FFMA.FTZ R209, R178.reuse, R209, R121 ;  /* 0x000000d1b2d17223 */ /* 0x040fe20000010079 */
[----:B------:R-:W-:Y:S01]  /*76c0*/  F2FP.BF16.F32.PACK_AB R115, R115, R112 ;  /* 0x000000707373723e */ /* 0x000fe200000010ff */
[C---:B------:R-:W-:Y:S01]  /*76d0*/  FFMA.FTZ R125, R178.reuse, R125, R120 ;  /* 0x0000007db27d7223 */ /* 0x040fe20000010078 */
[C---:B------:R-:W-:Y:S01]  /*76e0*/  FFMA.FTZ R141, R178.reuse, R191, R141 ;  /* 0x000000bfb28d7223 */ /* 0x040fe2000001008d */
[----:B------:R-:W-:Y:S01]  /*76f0*/  FFMA.FTZ R140, R178, R194, R140 ;  /* 0x000000c2b28c7223 */ /* 0x000fe2000001008c */
[----:B------:R-:W-:-:S02]  /*7700*/  F2FP.BF16.F32.PACK_AB R114, R114, R0 ;  /* 0x000000007272723e */ /* 0x000fc400000010ff */
[----:B------:R-:W-:Y:S01]  /*7710*/  FMUL.FTZ R0, R141, UR6 ;  /* 0x000000068d007c20 */ /* 0x000fe20008410000 */
[----:B------:R-:W-:Y:S01]  /*7720*/  FMUL.FTZ R112, R140, UR6 ;  /* 0x000000068c707c20 */ /* 0x000fe20008410000 */
[C---:B------:R-:W-:Y:S01]  /*7730*/  F2FP.BF16.F32.PACK_AB R141, R209.reuse, R141 ;  /* 0x0000008dd18d723e */ /* 0x040fe200000010ff */
[----:B------:R-:W-:Y:S01]  /*7740*/  FMUL.FTZ R209, R209, UR6 ;  /* 0x00000006d1d17c20 */ /* 0x000fe20008410000 */
[C---:B------:R-:W-:Y:S01]  /*7750*/  F2FP.BF16.F32.PACK_AB R140, R125.reuse, R140 ;  /* 0x0000008c7d8c723e */ /* 0x040fe200000010ff */
[----:B------:R-:W-:Y:S01]  /*7760*/  FMUL.FTZ R125, R125, UR6 ;  /* 0x000000067d7d7c20 */ /* 0x000fe20008410000 */
        /* <DEDUP_REMOVED lines=9> */
.L_x_1428:
[----:B0-----:R-:W-:Y:S01]  /*7800*/  PRMT R112, R43, 0x7632, R112 ;  /* 0x000076322b707816 */ /* 0x001fe20000000070 */
[-CC-:B------:R-:W-:Y:S01]  /*7810*/  FFMA.FTZ R217, R217, R224.reuse, R223.reuse ;  /* 0x000000e0d9d97223 */ /* 0x180fe200000100df */
[-CC-:B------:R-:W-:Y:S01]  /*7820*/  FFMA.FTZ R193, R193, R224.reuse, R223.reuse ;  /* 0x000000e0c1c17223 */ /* 0x180fe200000100df */
[----:B------:R-:W-:Y:S01]  /*7830*/  SHF.L.U32 R113, R43, 0x10, RZ ;  /* 0x000000102b717819 */ /* 0x000fe200000006ff */
[-C--:B------:R-:W-:Y:S01]  /*7840*/  FFMA.FTZ R207, R207, R224.reuse, R223 ;  /* 0x000000e0cfcf7223 */ /* 0x080fe200000100df */
[----:B------:R-:W-:Y:S01]  /*7850*/  SHF.L.U32 R112, R112, 0x10, RZ ;  /* 0x0000001070707819 */ /* 0x000fe200000006ff */
[----:B------:R-:W-:Y:S01]  /*7860*/  FADD.FTZ R217, R216, -R217 ;  /* 0x800000d9d8d97221 */ /* 0x000fe20000010000 */
[----:B------:R-:W-:Y:S01]  /*7870*/  PRMT R0, R42, 0x7632, R0 ;  /* 0x000076322a007816 */ /* 0x000fe20000000000 */
[----:B------:R-:W-:Y:S01]  /*7880*/  FADD.FTZ R193, R192, -R193 ;  /* 0x800000c1c0c17221 */ /* 0x000fe20000010000 */
[-C--:B------:R-:W-:Y:S01]  /*7890*/  FFMA.FTZ R210, R210, R224.reuse, R223 ;  /* 0x000000e0d2d27223 */ /* 0x080fe200000100df */
[----:B------:R-:W-:Y:S01]  /*78a0*/  FFMA.FTZ R112, R178, R217, R112 ;  /* 0x000000d9b2707223 */ /* 0x000fe20000010070 */
[----:B------:R-:W-:Y:S01]  /*78b0*/  SHF.L.U32 R0, R0, 0x10, RZ ;  /* 0x0000001000007819 */ /* 0x000fe200000006ff */
[----:B------:R-:W-:Y:S01]  /*78c0*/  FFMA.FTZ R113, R178, R193, R113 ;  /* 0x000000c1b2717223 */ /* 0x000fe20000010071 */
[----:B------:R-:W-:Y:S01]  /*78d0*/  FADD.FTZ R207, R206, -R207 ;  /* 0x800000cfcecf7221 */ /* 0x000fe20000010000 */
[----:B------:R-:W-:Y:S01]  /*78e0*/  FADD.FTZ R210, R126, -R210 ;  /* 0x800000d27ed27221 */ /* 0x000fe20000010000 */
[----:B------:R-:W-:Y:S01]  /*78f0*/  IMAD.U32 R114, R42, 0x10000, RZ ;  /* 0x000100002a727824 */ /* 0x000fe200078e00ff */
[----:B------:R-:W-:Y:S01]  /*7900*/  ISETP.GE.U32.AND P3, PT, R120, RZ, PT ;  /* 0x000000ff7800720c */ /* 0x000fe20003f66070 */
[----:B------:R-:W-:Y:S01]  /*7910*/  FFMA.FTZ R124, R124, R224, R223 ;  /* 0x000000e07c7c7223 */ /* 0x000fe200000100df */
[----:B------:R-:W-:Y:S01]  /*7920*/  PRMT R115, R40, 0x7632, R115 ;  /* 0x0000763228737816 */ /* 0x000fe20000000073 */
[----:B------:R-:W-:Y:S01]  /*7930*/  FMUL.FTZ R112, R112, UR6 ;  /* 0x0000000670707c20 */ /* 0x000fe20008410000 */
[----:B------:R-:W-:Y:S01]  /*7940*/  FMUL.FTZ R113, R113, UR6 ;  /* 0x0000000671717c20 */ /* 0x000fe20008410000 */
[C---:B------:R-:W-:Y:S01]  /*7950*/  FFMA.FTZ R0, R178.reuse, R210, R0 ;  /* 0x000000d2b2007223 */ /* 0x040fe20000010000 */
[----:B------:R-:W-:Y:S01]  /*7960*/  FFMA.FTZ R114, R178, R207, R114 ;  /* 0x000000cfb2727223 */ /* 0x000fe20000010072 */
[----:B------:R-:W-:Y:S01]  /*7970*/  LOP3.LUT P4, RZ, R121, 0xff0000, RZ, 0xc0, !PT ;  /* 0x00ff000079ff7812 */ /* 0x000fe2000788c0ff */
[----:B------:R-:W-:Y:S01]  /*7980*/  FADD.FTZ R124, R125, -R124 ;  /* 0x8000007c7d7c7221 */ /* 0x000fe20000010000 */
[----:B------:R-:W-:Y:S01]  /*7990*/  ISETP.GE.U32.AND.EX P3, PT, R121, 0x1000000, PT, P3 ;  /* 0x010000007900780c */ /* 0x000fe20003f66130 */
[----:B------:R-:W-:Y:S01]  /*79a0*/  FMUL.FTZ R114, R114, UR6 ;  /* 0x0000000672727c20 */ /* 0x000fe20008410000 */
[----:B------:R-:W-:Y:S01]  /*79b0*/  SHF.L.U32 R115, R115, 0x10, RZ ;  /* 0x0000001073737819 */ /* 0x000fe200000006ff */
[----:B------:R-:W-:Y:S01]  /*79c0*/  FMUL.FTZ R0, R0, UR6 ;  /* 0x0000000600007c20 */ /* 0x000fe20008410000 */
[----:B------:R-:W-:Y:S01]  /*79d0*/  FSEL R112, R112, RZ, P3 ;  /* 0x000000ff70707208 */ /* 0x000fe20001800000 */
[----:B------:R-:W-:Y:S01]  /*79e0*/  FFMA.FTZ R190, R190, R224, R223 ;  /* 0x000000e0bebe7223 */ /* 0x000fe200000100df */
[----:B------:R-:W-:Y:S01]  /*79f0*/  FSEL R113, R113, RZ, P4 ;  /* 0x000000ff71717208 */ /* 0x000fe20002000000 */
[----:B------:R-:W-:Y:S01]  /*7a00*/  FFMA.FTZ R124, R178, R124, R115 ;  /* 0x0000007cb27c7223 */ /* 0x000fe20000010073 */
[----:B------:R-:W-:Y:S01]  /*7a10*/  LOP3.LUT P5, RZ, R121, 0xff, RZ, 0xc0, !PT ;  /* 0x000000ff79ff7812 */ /* 0x000fe200078ac0ff */
[----:B------:R-:W-:Y:S01]  /*7a20*/  FADD.FTZ R190, R191, -R190 ;  /* 0x800000bebfbe7221 */ /* 0x000fe20000010000 */
[----:B------:R-:W-:Y:S01]  /*7a30*/  LOP3.LUT P6, RZ, R121, 0xff00, RZ, 0xc0, !PT ;  /* 0x0000ff0079ff7812 */ /* 0x000fe200078cc0ff */
[-CC-:B------:R-:W-:Y:S01]  /*7a40*/  FFMA.FTZ R208, R208, R224.reuse, R223.reuse ;  /* 0x000000e0d0d07223 */ /* 0x180fe200000100df */
[----:B------:R-:W-:Y:S01]  /*7a50*/  F2FP.BF16.F32.PACK_AB R115, R112, R113 ;  /* 0x000000717073723e */ /* 0x000fe200000010ff */
[----:B------:R-:W-:Y:S01]  /*7a60*/  FFMA.FTZ R195, R195, R224, R223 ;  /* 0x000000e0c3c37223 */ /* 0x000fe200000100df */
[----:B------:R-:W-:Y:S01]  /*7a70*/  FSEL R114, R114, RZ, P5 ;  /* 0x000000ff72727208 */ /* 0x000fe20002800000 */
[----:B------:R-:W-:Y:S01]  /*7a80*/  FADD.FTZ R208, R209, -R208 ;  /* 0x800000d0d1d07221 */ /* 0x000fe20000010000 */
[----:B------:R-:W-:Y:S01]  /*7a90*/  FSEL R0, R0, RZ, P6 ;  /* 0x000000ff00007208 */ /* 0x000fe20003000000 */
[----:B------:R-:W-:Y:S01]  /*7aa0*/  FADD.FTZ R195, R194, -R195 ;  /* 0x800000c3c2c37221 */ /* 0x000fe20000010000 */
[----:B------:R-:W-:Y:S01]  /*7ab0*/  SHF.L.U32 R112, R41, 0x10, RZ ;  /* 0x0000001029707819 */ /* 0x000fe200000006ff */
[----:B------:R-:W-:Y:S01]  /*7ac0*/  FMUL.FTZ R124, R124, UR6 ;  /* 0x000000067c7c7c20 */ /* 0x000fe20008410000 */
[----:B------:R-:W-:-:S02]  /*7ad0*/  LOP3.LUT P3, RZ, R120, 0xff0000, RZ, 0xc0, !PT ;  /* 0x00ff000078ff7812 */ /* 0x000fc4000786c0ff */
[----:B------:R-:W-:Y:S01]  /*7ae0*/  LOP3.LUT P4, RZ, R120, 0xff000000, RZ, 0xc0, !PT ;  /* 0xff00000078ff7812 */ /* 0x000fe2000788c0ff */
[----:B------:R-:W-:Y:S01]  /*7af0*/  FFMA.FTZ R190, R178, R190, R112 ;  /* 0x000000beb2be7223 */ /* 0x000fe20000010070 */
[C---:B------:R-:W-:Y:S02]  /*7b00*/  LOP3.LUT P5, RZ, R120.reuse, 0xff, RZ, 0xc0, !PT ;  /* 0x000000ff78ff7812 */ /* 0x040fe400078ac0ff */
[----:B------:R-:W-:Y:S01]  /*7b10*/  LOP3.LUT P6, RZ, R120, 0xff00, RZ, 0xc0, !PT ;  /* 0x0000ff0078ff7812 */ /* 0x000fe200078cc0ff */
[----:B------:R-:W-:Y:S01]  /*7b20*/  FMUL.FTZ R190, R190, UR6 ;  /* 0x00000006bebe7c20 */ /* 0x000fe20008410000 */
[----:B------:R-:W-:Y:S02]  /*7b30*/  PRMT R120, R41, 0x7632, R120 ;  /* 0x0000763229787816 */ /* 0x000fe40000000078 */
[----:B------:R-:W-:Y:S02]  /*7b40*/  SHF.L.U32 R112, R40, 0x10, RZ ;  /* 0x0000001028707819 */ /* 0x000fe400000006ff */
[----:B------:R-:W-:-:S02]  /*7b50*/  SHF.L.U32 R120, R120, 0x10, RZ ;  /* 0x0000001078787819 */ /* 0x000fc400000006ff */
[----:B------:R-:W-:Y:S01]  /*7b60*/  FSEL R113, R190, RZ, P3 ;  /* 0x000000ffbe717208 */ /* 0x000fe20001800000 */
[----:B------:R-:W-:Y:S01]  /*7b70*/  FFMA.FTZ R112, R178, R195, R112 ;  /* 0x000000c3b2707223 */ /* 0x000fe20000010070 */
[----:B------:R-:W-:Y:S01]  /*7b80*/  FSEL R124, R124, RZ, P6 ;  /* 0x000000ff7c7c7208 */ /* 0x000fe20003000000 */
[----:B------:R-:W-:Y:S01]  /*7b90*/  FFMA.FTZ R120, R178, R208, R120 ;  /* 0x000000d0b2787223 */ /* 0x000fe20000010078 */
[----:B------:R-:W-:Y:S01]  /*7ba0*/  F2FP.BF16.F32.PACK_AB R114, R0, R114 ;  /* 0x000000720072723e */ /* 0x000fe200000010ff */
[----:B------:R-:W-:Y:S02]  /*7bb0*/  FMUL.FTZ R112, R112, UR6 ;  /* 0x0000000670707c20 */ /* 0x000fe40008410000 */
[----:B------:R-:W-:-:S03]  /*7bc0*/  FMUL.FTZ R120, R120, UR6 ;  /* 0x0000000678787c20 */ /* 0x000fc60008410000 */
[----:B------:R-:W-:Y:S02]  /*7bd0*/  FSEL R112, R112, RZ, P5 ;  /* 0x000000ff70707208 */ /* 0x000fe40002800000 */
[----:B------:R-:W-:Y:S02]  /*7be0*/  FSEL R120, R120, RZ, P4 ;  /* 0x000000ff78787208 */ /* 0x000fe40002000000 */
[----:B------:R-:W-:Y:S02]  /*7bf0*/  F2FP.BF16.F32.PACK_AB R112, R124, R112 ;  /* 0x000000707c70723e */ /* 0x000fe400000010ff */
[----:B------:R-:W-:Y:S01]  /*7c00*/  F2FP.BF16.F32.PACK_AB R113, R120, R113 ;  /* 0x000000717871723e */ /* 0x000fe200000010ff */
[----:B------:R-:W-:Y:S06]  /*7c10*/  BRA `(.L_x_1425) ;  /* 0x0000000400c07947 */ /* 0x000fec0003800000 */
.L_x_1427:
[----:B------:R-:W-:Y:S05]  /*7c20*/  @!P2 BRA `(.L_x_1429) ;  /* 0x0000000000e8a947 */ /* 0x000fea0003800000 */
        /* <DEDUP_REMOVED lines=8> */
[C---:B------:R-:W-:Y:S01]  /*7cb0*/  FMUL.FTZ R142, R178.reuse, R142 ;  /* 0x0000008eb28e7220 */ /* 0x040fe20000410000 */
[C---:B------:R-:W-:Y:S01]  /*7cc0*/  FMUL.FTZ R126, R178.reuse, R126 ;  /* 0x0000007eb27e7220 */ /* 0x040fe20000410000 */
[C---:B------:R-:W-:Y:S01]  /*7cd0*/  FMUL.FTZ R113, R178.reuse, R113 ;  /* 0x00000071b2717220 */ /* 0x040fe20000410000 */
[----:B------:R-:W-:Y:S01]  /*7ce0*/  FMUL.FTZ R143, R178, R143 ;  /* 0x0000008fb28f7220 */ /* 0x000fe20000410000 */
[----:B------:R-:W-:Y:S01]  /*7cf0*/  ISETP.GE.U32.AND P3, PT, R120, RZ, PT ;  /* 0x000000ff7800720c */ /* 0x000fe20003f66070 */
[-CC-:B------:R-:W-:Y:S01]  /*7d00*/  FFMA.FTZ R124, R124, R224.reuse, R223.reuse ;  /* 0x000000e07c7c7223 */ /* 0x180fe200000100df */
[-CC-:B------:R-:W-:Y:S01]  /*7d10*/  FFMA.FTZ R190, R190, R224.reuse, R223.reuse ;  /* 0x000000e0bebe7223 */ /* 0x180fe200000100df */
[-CC-:B------:R-:W-:Y:S01]  /*7d20*/  FFMA.FTZ R208, R208, R224.reuse, R223.reuse ;  /* 0x000000e0d0d07223 */ /* 0x180fe200000100df */
[----:B------:R-:W-:Y:S01]  /*7d30*/  FFMA.FTZ R195, R195, R224, R223 ;  /* 0x000000e0c3c37223 */ /* 0x000fe200000100df */
[----:B------:R-:W-:Y:S01]  /*7d40*/  FMUL.FTZ R115, R143, UR6 ;  /* 0x000000068f737c20 */ /* 0x000fe20008410000 */
[----:B------:R-:W-:Y:S01]  /*7d50*/  FMUL.FTZ R112, R113, UR6 ;  /* 0x0000000671707c20 */ /* 0x000fe20008410000 */
[----:B------:R-:W-:Y:S01]  /*7d60*/  FMUL.FTZ R114, R142, UR6 ;  /* 0x000000068e727c20 */ /* 0x000fe20008410000 */
[----:B------:R-:W-:Y:S01]  /*7d70*/  FMUL.FTZ R0, R126, UR6 ;  /* 0x000000067e007c20 */ /* 0x000fe20008410000 */
[----:B------:R-:W-:Y:S01]  /*7d80*/  LOP3.LUT P4, RZ, R121, 0xff0000, RZ, 0xc0, !PT ;  /* 0x00ff000079ff7812 */ /* 0x000fe2000788c0ff */
[----:B------:R-:W-:Y:S01]  /*7d90*/  FADD.FTZ R125, R125, -R124 ;  /* 0x8000007c7d7d7221 */ /* 0x000fe20000010000 */
[----:B------:R-:W-:Y:S01]  /*7da0*/  LOP3.LUT P6, RZ, R121, 0xff, RZ, 0xc0, !PT ;  /* 0x000000ff79ff7812 */ /* 0x000fe200078cc0ff */
[----:B------:R-:W-:Y:S01]  /*7db0*/  FADD.FTZ R191, R191, -R190 ;  /* 0x800000bebfbf7221 */ /* 0x000fe20000010000 */
[----:B------:R-:W-:Y:S01]  /*7dc0*/  LOP3.LUT P5, RZ, R121, 0xff00, RZ, 0xc0, !PT ;  /* 0x0000ff0079ff7812 */ /* 0x000fe200078ac0ff */
[----:B------:R-:W-:Y:S01]  /*7dd0*/  FADD.FTZ R209, R209, -R208 ;  /* 0x800000d0d1d17221 */ /* 0x000fe20000010000 */
[----:B------:R-:W-:Y:S01]  /*7de0*/  ISETP.GE.U32.AND.EX P3, PT, R121, 0x1000000, PT, P3 ;  /* 0x010000007900780c */ /* 0x000fe20003f66130 */
        /* <DEDUP_REMOVED lines=9> */
[----:B------:R-:W-:-:S02]  /*7e80*/  F2FP.BF16.F32.PACK_AB R115, R115, R112 ;  /* 0x000000707373723e */ /* 0x000fc400000010ff */
[----:B------:R-:W-:Y:S01]  /*7e90*/  F2FP.BF16.F32.PACK_AB R114, R0, R114 ;  /* 0x000000720072723e */ /* 0x000fe200000010ff */
[----:B------:R-:W-:Y:S01]  /*7ea0*/  FMUL.FTZ R0, R141, UR6 ;  /* 0x000000068d007c20 */ /* 0x000fe20008410000 */
[----:B------:R-:W-:Y:S01]  /*7eb0*/  FMUL.FTZ R112, R140, UR6 ;  /* 0x000000068c707c20 */ /* 0x000fe20008410000 */
[C---:B------:R-:W-:Y:S01]  /*7ec0*/  F2FP.BF16.F32.PACK_AB R141, R209.reuse, R141 ;  /* 0x0000008dd18d723e */ /* 0x040fe200000010ff */
[----:B------:R-:W-:Y:S01]  /*7ed0*/  FMUL.FTZ R209, R209, UR6 ;  /* 0x00000006d1d17c20 */ /* 0x000fe20008410000 */
[C---:B------:R-:W-:Y:S01]  /*7ee0*/  F2FP.BF16.F32.PACK_AB R140, R125.reuse, R140 ;  /* 0x0000008c7d8c723e */ /* 0x040fe200000010ff */
[----:B------:R-:W-:Y:S01]  /*7ef0*/  FMUL.FTZ R125, R125, UR6 ;  /* 0x000000067d7d7c20 */ /* 0x000fe20008410000 */
[C---:B------:R-:W-:Y:S02]  /*7f00*/  LOP3.LUT P3, RZ, R120.reuse, 0xff0000, RZ, 0xc0, !PT ;  /* 0x00ff000078ff7812 */ /* 0x040fe4000786c0ff */
[C---:B------:R-:W-:Y:S02]  /*7f10*/  LOP3.LUT P4, RZ, R120.reuse, 0xff000000, RZ, 0xc0, !PT ;  /* 0xff00000078ff7812 */ /* 0x040fe4000788c0ff */
        /* <DEDUP_REMOVED lines=9> */
[----:B------:R-:W-:Y:S01]  /*7fb0*/  F2FP.BF16.F32.PACK_AB R112, R125, R112 ;  /* 0x000000707d70723e */ /* 0x000fe200000010ff */
[----:B------:R-:W-:Y:S06]  /*7fc0*/  BRA `(.L_x_1425) ;  /* 0x0000000000d47947 */ /* 0x000fec0003800000 */
.L_x_1429:
        /* <DEDUP_REMOVED lines=25> */
[C---:B------:R-:W-:Y:S01]  /*8160*/  LOP3.LUT P4, RZ, R121.reuse, 0xff0000, RZ, 0xc0, !PT ;  /* 0x00ff000079ff7812 */ /* 0x040fe2000788c0ff */
[C---:B------:R-:W-:Y:S01]  /*8170*/  FMUL.FTZ R191, R178.reuse, R191 ;  /* 0x000000bfb2bf7220 */ /* 0x040fe20000410000 */
[C---:B------:R-:W-:Y:S01]  /*8180*/  LOP3.LUT P6, RZ, R121.reuse, 0xff, RZ, 0xc0, !PT ;  /* 0x000000ff79ff7812 */ /* 0x040fe200078cc0ff */
[C---:B------:R-:W-:Y:S01]  /*8190*/  FMUL.FTZ R209, R178.reuse, R209 ;  /* 0x000000d1b2d17220 */ /* 0x040fe20000410000 */
[C---:B------:R-:W-:Y:S01]  /*81a0*/  LOP3.LUT P5, RZ, R121.reuse, 0xff00, RZ, 0xc0, !PT ;  /* 0x0000ff0079ff7812 */ /* 0x040fe200078ac0ff */
[C---:B------:R-:W-:Y:S01]  /*81b0*/  FMUL.FTZ R125, R178.reuse, R125 ;  /* 0x0000007db27d7220 */ /* 0x040fe20000410000 */
        /* <DEDUP_REMOVED lines=14> */
[----:B0-----:R-:W-:Y:S02]  /*82a0*/  FSEL R113, R191, RZ, P3 ;  /* 0x000000ffbf717208 */ /* 0x001fe40001800000 */
[----:B------:R-:W-:Y:S02]  /*82b0*/  FSEL R209, R209, RZ, P4 ;  /* 0x000000ffd1d17208 */ /* 0x000fe40002000000 */
[----:B------:R-:W-:-:S02]  /*82c0*/  FSEL R112, R125, RZ, P6 ;  /* 0x000000ff7d707208 */ /* 0x000fc40003000000 */
[----:B------:R-:W-:Y:S02]  /*82d0*/  FSEL R194, R194, RZ, P5 ;  /* 0x000000ffc2c27208 */ /* 0x000fe40002800000 */
[----:B------:R-:W-:Y:S02]  /*82e0*/  F2FP.BF16.F32.PACK_AB R115, R0, R115 ;  /* 0x000000730073723e */ /* 0x000fe400000010ff */
[----:B------:R-:W-:Y:S02]  /*82f0*/  F2FP.BF16.F32.PACK_AB R114, R210, R114 ;  /* 0x00000072d272723e */ /* 0x000fe400000010ff */
[----:B------:R-:W-:Y:S02]  /*8300*/  F2FP.BF16.F32.PACK_AB R113, R209, R113 ;  /* 0x00000071d171723e */ /* 0x000fe400000010ff */
[----:B------:R-:W-:-:S07]  /*8310*/  F2FP.BF16.F32.PACK_AB R112, R112, R194 ;  /* 0x000000c27070723e */ /* 0x000fce00000010ff */
.L_x_1425:
[----:B------:R-:W0:Y:S02]  /*8320*/  @P2 LDC.64 R120, c[0x0][0x478] ;  /* 0x00011e00ff782b82 */ /* 0x000e240000000a00 */
[----:B0-----:R-:W-:-:S05]  /*8330*/  @P2 IMAD.WIDE.U32 R120, R179, 0x10, R120 ;  /* 0x00000010b3782825 */ /* 0x001fca00078e0078 */
[----:B------:R0:W-:Y:S02]  /*8340*/  @P2 STG.E.128 desc[UR10][R120.64], R140 ;  /* 0x0000008c78002986 */ /* 0x0001e4000c101d0a */
[----:B0-----:R-:W-:-:S05]  /*8350*/  MOV R120, 0x10 ;  /* 0x0000001000787802 */ /* 0x001fca0000000f00 */
        /* <DEDUP_REMOVED lines=12> */
[-C--:B0-----:R-:W-:Y:S01]  /*8420*/  FFMA.FTZ R113, R213, R224.reuse, R223 ;  /* 0x000000e0d5717223 */ /* 0x081fe200000100df */
[----:B------:R-:W-:Y:S01]  /*8430*/  FADD.FTZ R139, R135, -R139 ;  /* 0x8000008b878b7221 */ /* 0x000fe20000010000 */
[----:B------:R-:W-:Y:S02]  /*8440*/  IMAD.U32 R0, R0, 0x10000, RZ ;  /* 0x0001000000007824 */ /* 0x000fe400078e00ff */
[----:B------:R-:W-:Y:S01]  /*8450*/  FADD.FTZ R211, R127, -R211 ;  /* 0x800000d37fd37221 */ /* 0x000fe20000010000 */
[----:B------:R-:W-:Y:S01]  /*8460*/  ISETP.GE.U32.AND P3, PT, R174, RZ, PT ;  /* 0x000000ffae00720c */ /* 0x000fe20003f66070 */
[-C--:B------:R-:W-:Y:S01]  /*8470*/  FFMA.FTZ R138, R138, R224.reuse, R223 ;  /* 0x000000e08a8a7223 */ /* 0x080fe200000100df */
[C---:B------:R-:W-:Y:S01]  /*8480*/  FFMA.FTZ R0, R178.reuse, R139, R0 ;  /* 0x0000008bb2007223 */ /* 0x040fe20000010000 */
[----:B------:R-:W-:Y:S01]  /*8490*/  FFMA.FTZ R143, R178, R211, R143 ;  /* 0x000000d3b28f7223 */ /* 0x000fe2000001008f */
[C---:B------:R-:W-:Y:S01]  /*84a0*/  LOP3.LUT P5, RZ, R175.reuse, 0xff0000, RZ, 0xc0, !PT ;  /* 0x00ff0000afff7812 */ /* 0x040fe200078ac0ff */
[----:B------:R-:W-:Y:S01]  /*84b0*/  FADD.FTZ R113, R212, -R113 ;  /* 0x80000071d4717221 */ /* 0x000fe20000010000 */
[----:B------:R-:W-:Y:S01]  /*84c0*/  ISETP.GE.U32.AND.EX P3, PT, R175, 0x1000000, PT, P3 ;  /* 0x01000000af00780c */ /* 0x000fe20003f66130 */
[----:B------:R-:W-:Y:S01]  /*84d0*/  FMUL.FTZ R115, R143, UR6 ;  /* 0x000000068f737c20 */ /* 0x000fe20008410000 */
[C---:B------:R-:W-:Y:S01]  /*84e0*/  F2FP.BF16.F32.PACK_AB R143, R0.reuse, R143 ;  /* 0x0000008f008f723e */ /* 0x040fe200000010ff */
[----:B------:R-:W-:Y:S01]  /*84f0*/  FMUL.FTZ R0, R0, UR6 ;  /* 0x0000000600007c20 */ /* 0x000fe20008410000 */
[----:B------:R-:W-:Y:S01]  /*8500*/  PRMT R142, R38, 0x7632, R142 ;  /* 0x00007632268e7816 */ /* 0x000fe2000000008e */
[----:B------:R-:W-:Y:S01]  /*8510*/  FADD.FTZ R138, R134, -R138 ;  /* 0x8000008a868a7221 */ /* 0x000fe20000010000 */
[----:B------:R-:W-:Y:S01]  /*8520*/  FSEL R131, R115, RZ, P5 ;  /* 0x000000ff73837208 */ /* 0x000fe20002800000 */
[-C--:B------:R-:W-:Y:S01]  /*8530*/  FFMA.FTZ R215, R215, R224.reuse, R223 ;  /* 0x000000e0d7d77223 */ /* 0x080fe200000100df */
[----:B------:R-:W-:Y:S01]  /*8540*/  FSEL R112, R0, RZ, P3 ;  /* 0x000000ff00707208 */ /* 0x000fe20001800000 */
[----:B------:R-:W-:Y:S01]  /*8550*/  IMAD.U32 R141, R37, 0x10000, RZ ;  /* 0x00010000258d7824 */ /* 0x000fe200078e00ff */
[----:B------:R-:W-:Y:S01]  /*8560*/  SHF.L.U32 R142, R142, 0x10, RZ ;  /* 0x000000108e8e7819 */ /* 0x000fe200000006ff */
[----:B------:R-:W-:Y:S01]  /*8570*/  FADD.FTZ R214, R214, -R215 ;  /* 0x800000d7d6d67221 */ /* 0x000fe20000010000 */
[----:B------:R-:W-:Y:S01]  /*8580*/  F2FP.BF16.F32.PACK_AB R131, R112, R131 ;  /* 0x000000837083723e */ /* 0x000fe200000010ff */
        /* <DEDUP_REMOVED lines=9> */
[----:B------:R-:W-:Y:S01]  /*8620*/  FSEL R115, R115, RZ, P5 ;  /* 0x000000ff73737208 */ /* 0x000fe20002800000 */
[----:B------:R-:W-:Y:S01]  /*8630*/  FMUL.FTZ R112, R113, UR6 ;  /* 0x0000000671707c20 */ /* 0x000fe20008410000 */
[----:B------:R-:W-:Y:S01]  /*8640*/  FSEL R0, R0, RZ, P3 ;  /* 0x000000ff00007208 */ /* 0x000fe20001800000 */
[----:B------:R-:W-:Y:S01]  /*8650*/  FMUL.FTZ R129, R141, UR6 ;  /* 0x000000068d817c20 */ /* 0x000fe20008410000 */
        /* <DEDUP_REMOVED lines=10> */
[----:B------:R-:W-:-:S02]  /*8700*/  F2FP.BF16.F32.PACK_AB R115, R0, R115 ;  /* 0x000000730073723e */ /* 0x000fc400000010ff */
        /* <DEDUP_REMOVED lines=40> */
.L_x_1432:
        /* <DEDUP_REMOVED lines=9> */
[----:B------:R-:W-:Y:S01]  /*8a20*/  FFMA.FTZ R213, R213, R224, R223 ;  /* 0x000000e0d5d57223 */ /* 0x000fe200000100df */
[----:B------:R-:W-:Y:S01]  /*8a30*/  FFMA.FTZ R112, R178, R112, R0 ;  /* 0x00000070b2707223 */ /* 0x000fe20000010000 */
[----:B------:R-:W-:Y:S01]  /*8a40*/  SHF.L.U32 R0, R39, 0x10, RZ ;  /* 0x0000001027007819 */ /* 0x000fe200000006ff */
[----:B------:R-:W-:Y:S01]  /*8a50*/  FADD.FTZ R113, R135, -R113 ;  /* 0x8000007187717221 */ /* 0x000fe20000010000 */
[----:B------:R-:W-:Y:S01]  /*8a60*/  PRMT R114, R38, 0x7632, R114 ;  /* 0x0000763226727816 */ /* 0x000fe20000000072 */
[----:B------:R-:W-:Y:S01]  /*8a70*/  FFMA.FTZ R138, R138, R224, R223 ;  /* 0x000000e08a8a7223 */ /* 0x000fe200000100df */
[----:B------:R-:W-:Y:S01]  /*8a80*/  FADD.FTZ R213, R212, -R213 ;  /* 0x800000d5d4d57221 */ /* 0x000fe20000010000 */
[----:B------:R-:W-:Y:S01]  /*8a90*/  FFMA.FTZ R127, R178, R127, R0 ;  /* 0x0000007fb27f7223 */ /* 0x000fe20000010000 */
[----:B------:R-:W-:Y:S01]  /*8aa0*/  SHF.L.U32 R114, R114, 0x10, RZ ;  /* 0x0000001072727819 */ /* 0x000fe200000006ff */
[----:B------:R-:W-:Y:S01]  /*8ab0*/  FFMA.FTZ R113, R178, R113, R115 ;  /* 0x00000071b2717223 */ /* 0x000fe20000010073 */
[----:B------:R-:W-:-:S02]  /*8ac0*/  IMAD.U32 R130, R38, 0x10000, RZ ;  /* 0x0001000026827824 */ /* 0x000fc400078e00ff */
[----:B------:R-:W-:Y:S01]  /*8ad0*/  FADD.FTZ R120, R134, -R138 ;  /* 0x8000008a86787221 */ /* 0x000fe20000010000 */
[----:B------:R-:W-:Y:S01]  /*8ae0*/  ISETP.GE.U32.AND P3, PT, R118, RZ, PT ;  /* 0x000000ff7600720c */ /* 0x000fe20003f66070 */
[----:B------:R-:W-:Y:S01]  /*8af0*/  FFMA.FTZ R215, R215, R224, R223 ;  /* 0x000000e0d7d77223 */ /* 0x000fe200000100df */
        /* <DEDUP_REMOVED lines=9> */
[----:B------:R-:W-:Y:S01]  /*8b90*/  ISETP.GE.U32.AND.EX P3, PT, R119, 0x1000000, PT, P3 ;  /* 0x010000007700780c */ /* 0x000fe20003f66130 */
        /* <DEDUP_REMOVED lines=13> */
[----:B------:R-:W-:Y:S01]  /*8c70*/  LOP3.LUT P3, RZ, R119, 0xff00, RZ, 0xc0, !PT ;  /* 0x0000ff0077ff7812 */ /* 0x000fe2000786c0ff */
[----:B------:R-:W-:Y:S01]  /*8c80*/  FADD.FTZ R136, R136, -R218 ;  /* 0x800000da88887221 */ /* 0x000fe20000010000 */
[----:B------:R-:W-:-:S02]  /*8c90*/  ISETP.GE.U32.AND.EX P4, PT, R175, 0x1000000, PT, P4 ;  /* 0x01000000af00780c */ /* 0x000fc40003f86140 */
[C---:B------:R-:W-:Y:S02]  /*8ca0*/  FSEL R119, R130.reuse, RZ, P6 ;  /* 0x000000ff82777208 */ /* 0x040fe40003000000 */
[----:B------:R-:W-:Y:S02]  /*8cb0*/  FSEL R130, R130, RZ, P5 ;  /* 0x000000ff82827208 */ /* 0x000fe40002800000 */
[----:B------:R-:W-:Y:S02]  /*8cc0*/  FSEL R114, R120, RZ, P3 ;  /* 0x000000ff78727208 */ /* 0x000fe40001800000 */
[----:B------:R-:W-:Y:S02]  /*8cd0*/  FSEL R124, R113, RZ, P4 ;  /* 0x000000ff717c7208 */ /* 0x000fe40002000000 */
[C---:B------:R-:W-:Y:S02]  /*8ce0*/  LOP3.LUT P5, RZ, R174.reuse, 0xff0000, RZ, 0xc0, !PT ;  /* 0x00ff0000aeff7812 */ /* 0x040fe400078ac0ff */
[----:B------:R-:W-:-:S02]  /*8cf0*/  LOP3.LUT P3, RZ, R174, 0xff000000, RZ, 0xc0, !PT ;  /* 0xff000000aeff7812 */ /* 0x000fc4000786c0ff */
[----:B------:R-:W-:Y:S02]  /*8d00*/  LOP3.LUT P4, RZ, R175, 0xff00, RZ, 0xc0, !PT ;  /* 0x0000ff00afff7812 */ /* 0x000fe4000788c0ff */
[----:B------:R-:W-:Y:S02]  /*8d10*/  FSEL R113, R0, RZ, P5 ;  /* 0x000000ff00717208 */ /* 0x000fe40002800000 */
[----:B------:R-:W-:Y:S02]  /*8d20*/  FSEL R129, R112, RZ, P3 ;  /* 0x000000ff70817208 */ /* 0x000fe40001800000 */
[----:B------:R-:W-:Y:S02]  /*8d30*/  LOP3.LUT P6, RZ, R118, 0xff0000, RZ, 0xc0, !PT ;  /* 0x00ff000076ff7812 */ /* 0x000fe400078cc0ff */
[----:B------:R-:W-:Y:S02]  /*8d40*/  FSEL R120, R120, RZ, P4 ;  /* 0x000000ff78787208 */ /* 0x000fe40002000000 */
[----:B------:R-:W-:-:S02]  /*8d50*/  LOP3.LUT P4, RZ, R118, 0xff000000, RZ, 0xc0, !PT ;  /* 0xff00000076ff7812 */ /* 0x000fc4000788c0ff */
[C---:B------:R-:W-:Y:S02]  /*8d60*/  LOP3.LUT P5, RZ, R118.reuse, 0xff00, RZ, 0xc0, !PT ;  /* 0x0000ff0076ff7812 */ /* 0x040fe400078ac0ff */
[----:B------:R-:W-:Y:S02]  /*8d70*/  LOP3.LUT P3, RZ, R118, 0xff, RZ, 0xc0, !PT ;  /* 0x000000ff76ff7812 */ /* 0x000fe4000786c0ff */
[----:B------:R-:W-:Y:S02]  /*8d80*/  PRMT R118, R36, 0x7632, R118 ;  /* 0x0000763224767816 */ /* 0x000fe40000000076 */
[----:B------:R-:W-:Y:S02]  /*8d90*/  F2FP.BF16.F32.PACK_AB R129, R129, R113 ;  /* 0x000000718181723e */ /* 0x000fe400000010ff */
[----:B------:R-:W-:Y:S02]  /*8da0*/  FSEL R113, R0, RZ, P6 ;  /* 0x000000ff00717208 */ /* 0x000fe40003000000 */
[----:B------:R-:W-:-:S02]  /*8db0*/  SHF.L.U32 R0, R36, 0x10, RZ ;  /* 0x0000001024007819 */ /* 0x000fc400000006ff */
        /* <DEDUP_REMOVED lines=10> */
[----:B------:R-:W-:Y:S02]  /*8e60*/  FSEL R118, R0, RZ, P4 ;  /* 0x000000ff00767208 */ /* 0x000fe40002000000 */
        /* <DEDUP_REMOVED lines=9> */
.L_x_1431:
        /* <DEDUP_REMOVED lines=17> */
[C---:B------:R-:W-:Y:S01]  /*9010*/  ISETP.GE.U32.AND.EX P3, PT, R175.reuse, 0x1000000, PT, P3 ;  /* 0x01000000af00780c */ /* 0x040fe20003f66130 */
        /* <DEDUP_REMOVED lines=10> */
[-C--:B------:R-:W-:Y:S01]  /*90c0*/  FFMA.FTZ R219, R219, R224.reuse, R223 ;  /* 0x000000e0dbdb7223 */ /* 0x080fe200000100df */
        /* <DEDUP_REMOVED lines=20> */
[C---:B------:R-:W-:Y:S01]  /*9210*/  LOP3.LUT P5, RZ, R175.reuse, 0xff, RZ, 0xc0, !PT ;  /* 0x000000ffafff7812 */ /* 0x040fe200078ac0ff */
        /* <DEDUP_REMOVED lines=30> */
.L_x_1434:
        /* <DEDUP_REMOVED lines=12> */
[----:B------:R-:W-:Y:S01]  /*94c0*/  FFMA.FTZ R215, R215, R224, R223 ;  /* 0x000000e0d7d77223 */ /* 0x000fe200000100df */
[----:B------:R-:W-:Y:S01]  /*94d0*/  FMUL.FTZ R131, R131, UR6 ;  /* 0x0000000683837c20 */ /* 0x000fe20008410000 */
[----:B------:R-:W-:Y:S01]  /*94e0*/  ISETP.GE.U32.AND P3, PT, R174, RZ, PT ;  /* 0x000000ffae00720c */ /* 0x000fe20003f66070 */
[----:B------:R-:W-:Y:S01]  /*94f0*/  FMUL.FTZ R0, R0, UR6 ;  /* 0x0000000600007c20 */ /* 0x000fe20008410000 */
[----:B------:R-:W-:Y:S01]  /*9500*/  LOP3.LUT P4, RZ, R119, 0xff0000, RZ, 0xc0, !PT ;  /* 0x00ff000077ff7812 */ /* 0x000fe2000788c0ff */
[C---:B------:R-:W-:Y:S01]  /*9510*/  FMUL.FTZ R130, R178.reuse, R213 ;  /* 0x000000d5b2827220 */ /* 0x040fe20000410000 */
[C---:B------:R-:W-:Y:S01]  /*9520*/  LOP3.LUT P6, RZ, R175.reuse, 0xff0000, RZ, 0xc0, !PT ;  /* 0x00ff0000afff7812 */ /* 0x040fe200078cc0ff */
        /* <DEDUP_REMOVED lines=9> */
[-C--:B------:R-:W-:Y:S01]  /*95c0*/  FFMA.FTZ R219, R219, R224.reuse, R223 ;  /* 0x000000e0dbdb7223 */ /* 0x080fe200000100df */
[C---:B------:R-:W-:Y:S01]  /*95d0*/  LOP3.LUT P5, RZ, R119.reuse, 0xff, RZ, 0xc0, !PT ;  /* 0x000000ff77ff7812 */ /* 0x040fe200078ac0ff */
        /* <DEDUP_REMOVED lines=45> */
.L_x_1430:
[----:B------:R-:W-:Y:S05]  /*98b0*/  @!P1 BRA `(.L_x_1435) ;  /* 0x0000000800249947 */ /* 0x000fea0003800000 */
[----:B------:R-:W-:Y:S05]  /*98c0*/  @!P2 BRA `(.L_x_1436) ;  /* 0x000000040018a947 */ /* 0x000fea0003800000 */
[----:B------:R-:W-:Y:S01]  /*98d0*/  PRMT R0, R38, 0x7632, R0 ;  /* 0x0000763226007816 */ /* 0x000fe20000000000 */
[-CC-:B------:R-:W-:Y:S01]  /*98e0*/  FFMA.FTZ R142, R138, R224.reuse, R223.reuse ;  /* 0x000000e08a8e7223 */ /* 0x180fe200000100df */
[----:B0-----:R-:W-:Y:S01]  /*98f0*/  PRMT R112, R39, 0x7632, R112 ;  /* 0x0000763227707816 */ /* 0x001fe20000000070 */
[-C--:B------:R-:W-:Y:S01]  /*9900*/  FFMA.FTZ R143, R139, R224.reuse, R223 ;  /* 0x000000e08b8f7223 */ /* 0x080fe200000100df */
[----:B------:R-:W-:Y:S01]  /*9910*/  SHF.L.U32 R0, R0, 0x10, RZ ;  /* 0x0000001000007819 */ /* 0x000fe200000006ff */
[----:B------:R-:W-:Y:S01]  /*9920*/  FADD.FTZ R142, R134, -R142 ;  /* 0x8000008e868e7221 */ /* 0x000fe20000010000 */
[----:B------:R-:W-:Y:S01]  /*9930*/  SHF.L.U32 R112, R112, 0x10, RZ ;  /* 0x0000001070707819 */ /* 0x000fe200000006ff */
[----:B------:R-:W-:Y:S01]  /*9940*/  FADD.FTZ R143, R135, -R143 ;  /* 0x8000008f878f7221 */ /* 0x000fe20000010000 */
[-CC-:B------:R-:W-:Y:S01]  /*9950*/  FFMA.FTZ R113, R213, R224.reuse, R223.reuse ;  /* 0x000000e0d5717223 */ /* 0x180fe200000100df */
[----:B------:R-:W-:Y:S01]  /*9960*/  FFMA.FTZ R211, R211, R224, R223 ;  /* 0x000000e0d3d37223 */ /* 0x000fe200000100df */
[C---:B------:R-:W-:Y:S01]  /*9970*/  FFMA.FTZ R142, R178.reuse, R142, R0 ;  /* 0x0000008eb28e7223 */ /* 0x040fe20000010000 */
[----:B------:R-:W-:Y:S01]  /*9980*/  FFMA.FTZ R143, R178, R143, R112 ;  /* 0x0000008fb28f7223 */ /* 0x000fe20000010070 */
[----:B------:R-:W-:Y:S01]  /*9990*/  SHF.L.U32 R0, R38, 0x10, RZ ;  /* 0x0000001026007819 */ /* 0x000fe200000006ff */
[----:B------:R-:W-:Y:S01]  /*99a0*/  FADD.FTZ R113, R212, -R113 ;  /* 0x80000071d4717221 */ /* 0x000fe20000010000 */
[----:B------:R-:W-:Y:S01]  /*99b0*/  FADD.FTZ R120, R127, -R211 ;  /* 0x800000d37f787221 */ /* 0x000fe20000010000 */
[----:B------:R-:W-:Y:S01]  /*99c0*/  IMAD.U32 R112, R39, 0x10000, RZ ;  /* 0x0001000027707824 */ /* 0x000fe200078e00ff */
[----:B------:R-:W-:Y:S01]  /*99d0*/  ISETP.GE.U32.AND P3, PT, R118, RZ, PT ;  /* 0x000000ff7600720c */ /* 0x000fe20003f66070 */
[C---:B------:R-:W-:Y:S01]  /*99e0*/  FFMA.FTZ R113, R178.reuse, R113, R0 ;  /* 0x00000071b2717223 */ /* 0x040fe20000010000 */
[----:B------:R-:W-:Y:S01]  /*99f0*/  FMUL.FTZ R115, R143, UR6 ;  /* 0x000000068f737c20 */ /* 0x000fe20008410000 */
[----:B------:R-:W-:Y:S01]  /*9a00*/  FFMA.FTZ R120, R178, R120, R112 ;  /* 0x00000078b2787223 */ /* 0x000fe20000010070 */
[----:B------:R-:W-:Y:S01]  /*9a10*/  FMUL.FTZ R114, R142, UR6 ;  /* 0x000000068e727c20 */ /* 0x000fe20008410000 */
[----:B------:R-:W-:Y:S01]  /*9a20*/  FMUL.FTZ R0, R113, UR6 ;  /* 0x0000000671007c20 */ /* 0x000fe20008410000 */
[C---:B------:R-:W-:Y:S01]  /*9a30*/  LOP3.LUT P4, RZ, R119.reuse, 0xff0000, RZ, 0xc0, !PT ;  /* 0x00ff000077ff7812 */ /* 0x040fe2000788c0ff */
[----:B------:R-:W-:Y:S01]  /*9a40*/  FMUL.FTZ R112, R120, UR6 ;  /* 0x0000000678707c20 */ /* 0x000fe20008410000 */
[C---:B------:R-:W-:Y:S01]  /*9a50*/  LOP3.LUT P5, RZ, R119.reuse, 0xff, RZ, 0xc0, !PT ;  /* 0x000000ff77ff7812 */ /* 0x040fe200078ac0ff */
[-CC-:B------:R-:W-:Y:S01]  /*9a60*/  FFMA.FTZ R218, R218, R224.reuse, R223.reuse ;  /* 0x000000e0dada7223 */ /* 0x180fe200000100df */
[----:B------:R-:W-:Y:S01]  /*9a70*/  ISETP.GE.U32.AND.EX P3, PT, R119, 0x1000000, PT, P3 ;  /* 0x010000007700780c */ /* 0x000fe20003f66130 */
        /* <DEDUP_REMOVED lines=18> */
[----:B------:R-:W-:Y:S02]  /*9ba0*/  F2FP.BF16.F32.PACK_AB R114, R114, R0 ;  /* 0x000000007272723e */ /* 0x000fe400000010ff */
[----:B------:R-:W-:-:S02]  /*9bb0*/  SHF.L.U32 R119, R119, 0x10, RZ ;  /* 0x0000001077777819 */ /* 0x000fc400000006ff */
[----:B------:R-:W-:Y:S02]  /*9bc0*/  SHF.L.U32 R118, R118, 0x10, RZ ;  /* 0x0000001076767819 */ /* 0x000fe400000006ff */
[----:B------:R-:W-:Y:S01]  /*9bd0*/  SHF.L.U32 R141, R37, 0x10, RZ ;  /* 0x00000010258d7819 */ /* 0x000fe200000006ff */
[----:B------:R-:W-:Y:S01]  /*9be0*/  FFMA.FTZ R137, R178, R137, R119 ;  /* 0x00000089b2897223 */ /* 0x000fe20000010077 */
[----:B------:R-:W-:Y:S01]  /*9bf0*/  SHF.L.U32 R0, R36, 0x10, RZ ;  /* 0x0000001024007819 */ /* 0x000fe200000006ff */
[C---:B------:R-:W-:Y:S01]  /*9c00*/  FFMA.FTZ R136, R178.reuse, R136, R118 ;  /* 0x00000088b2887223 */ /* 0x040fe20000010076 */
[----:B------:R-:W-:Y:S01]  /*9c10*/  F2FP.BF16.F32.PACK_AB R115, R115, R112 ;  /* 0x000000707373723e */ /* 0x000fe200000010ff */
[----:B------:R-:W-:Y:S01]  /*9c20*/  FFMA.FTZ R141, R178, R214, R141 ;  /* 0x000000d6b28d7223 */ /* 0x000fe2000001008d */
[----:B------:R-:W-:Y:S01]  /*9c30*/  F2FP.BF16.F32.PACK_AB R142, R142, R113 ;  /* 0x000000718e8e723e */ /* 0x000fe200000010ff */
        /* <DEDUP_REMOVED lines=13> */
[----:B------:R-:W-:Y:S01]  /*9d10*/  F2FP.BF16.F32.PACK_AB R112, R136, R112 ;  /* 0x000000708870723e */ /* 0x000fe200000010ff */
[----:B------:R-:W-:Y:S06]  /*9d20*/  BRA `(.L_x_1433) ;  /* 0x0000000800c87947 */ /* 0x000fec0003800000 */
.L_x_1436:
[----:B0-----:R-:W-:Y:S01]  /*9d30*/  PRMT R112, R39, 0x7632, R112 ;  /* 0x0000763227707816 */ /* 0x001fe20000000070 */
[-CC-:B------:R-:W-:Y:S01]  /*9d40*/  FFMA.FTZ R139, R139, R224.reuse, R223.reuse ;  /* 0x000000e08b8b7223 */ /* 0x180fe200000100df */
[-CC-:B------:R-:W-:Y:S01]  /*9d50*/  FFMA.FTZ R211, R211, R224.reuse, R223.reuse ;  /* 0x000000e0d3d37223 */ /* 0x180fe200000100df */
[----:B------:R-:W-:Y:S01]  /*9d60*/  PRMT R0, R38, 0x7632, R0 ;  /* 0x0000763226007816 */ /* 0x000fe20000000000 */
[-CC-:B------:R-:W-:Y:S01]  /*9d70*/  FFMA.FTZ R213, R213, R224.reuse, R223.reuse ;  /* 0x000000e0d5d57223 */ /* 0x180fe200000100df */
[----:B------:R-:W-:Y:S01]  /*9d80*/  SHF.L.U32 R113, R39, 0x10, RZ ;  /* 0x0000001027717819 */ /* 0x000fe200000006ff */
[-C--:B------:R-:W-:Y:S01]  /*9d90*/  FFMA.FTZ R138, R138, R224.reuse, R223 ;  /* 0x000000e08a8a7223 */ /* 0x080fe200000100df */
[----:B------:R-:W-:Y:S01]  /*9da0*/  FADD.FTZ R139, R135, -R139 ;  /* 0x8000008b878b7221 */ /* 0x000fe20000010000 */
[----:B------:R-:W-:Y:S02]  /*9db0*/  IMAD.U32 R112, R112, 0x10000, RZ ;  /* 0x0001000070707824 */ /* 0x000fe400078e00ff */
[----:B------:R-:W-:Y:S01]  /*9dc0*/  FADD.FTZ R211, R127, -R211 ;  /* 0x800000d37fd37221 */ /* 0x000fe20000010000 */
[----:B------:R-:W-:Y:S01]  /*9dd0*/  SHF.L.U32 R0, R0, 0x10, RZ ;  /* 0x0000001000007819 */ /* 0x000fe200000006ff */
[----:B------:R-:W-:Y:S01]  /*9de0*/  FADD.FTZ R213, R212, -R213 ;  /* 0x800000d5d4d57221 */ /* 0x000fe20000010000 */
[----:B------:R-:W-:Y:S01]  /*9df0*/  SHF.L.U32 R114, R38, 0x10, RZ ;  /* 0x0000001026727819 */ /* 0x000fe200000006ff */
[----:B------:R-:W-:Y:S01]  /*9e00*/  FADD.FTZ R138, R134, -R138 ;  /* 0x8000008a868a7221 */ /* 0x000fe20000010000 */
[C---:B------:R-:W-:Y:S01]  /*9e10*/  FFMA.FTZ R112, R178.reuse, R139, R112 ;  /* 0x0000008bb2707223 */ /* 0x040fe20000010070 */
[----:B------:R-:W-:Y:S01]  /*9e20*/  FFMA.FTZ R113, R178, R211, R113 ;  /* 0x000000d3b2717223 */ /* 0x000fe20000010071 */
[----:B------:R-:W-:Y:S01]  /*9e30*/  ISETP.GE.U32.AND P3, PT, R118, RZ, PT ;  /* 0x000000ff7600720c */ /* 0x000fe20003f66070 */
[----:B------:R-:W-:Y:S01]  /*9e40*/  FFMA.FTZ R218, R218, R224, R223 ;  /* 0x000000e0dada7223 */ /* 0x000fe200000100df */
[----:B------:R-:W-:Y:S01]  /*9e50*/  PRMT R115, R36, 0x7632, R115 ;  /* 0x0000763224737816 */ /* 0x000fe20000000073 */
[C---:B------:R-:W-:Y:S01]  /*9e60*/  FFMA.FTZ R0, R178.reuse, R138, R0 ;  /* 0x0000008ab2007223 */ /* 0x040fe20000010000 */
[----:B------:R-:W-:Y:S01]  /*9e70*/  FFMA.FTZ R114, R178, R213, R114 ;  /* 0x000000d5b2727223 */ /* 0x000fe20000010072 */
[----:B------:R-:W-:Y:S01]  /*9e80*/  FMUL.FTZ R112, R112, UR6 ;  /* 0x0000000670707c20 */ /* 0x000fe20008410000 */
[----:B------:R-:W-:Y:S01]  /*9e90*/  FMUL.FTZ R113, R113, UR6 ;  /* 0x0000000671717c20 */ /* 0x000fe20008410000 */
[C---:B------:R-:W-:Y:S01]  /*9ea0*/  LOP3.LUT P4, RZ, R119.reuse, 0xff0000, RZ, 0xc0, !PT ;  /* 0x00ff000077ff7812 */ /* 0x040fe2000788c0ff */
[----:B------:R-:W-:Y:S01]  /*9eb0*/  FADD.FTZ R218, R136, -R218 ;  /* 0x800000da88da7221 */ /* 0x000fe20000010000 */
[----:B------:R-:W-:Y:S01]  /*9ec0*/  ISETP.GE.U32.AND.EX P3, PT, R119, 0x1000000, PT, P3 ;  /* 0x010000007700780c */ /* 0x000fe20003f66130 */
[----:B------:R-:W-:Y:S01]  /*9ed0*/  FMUL.FTZ R114, R114, UR6 ;  /* 0x0000000672727c20 */ /* 0x000fe20008410000 */
[----:B------:R-:W-:Y:S01]  /*9ee0*/  SHF.L.U32 R115, R115, 0x10, RZ ;  /* 0x0000001073737819 */ /* 0x000fe200000006ff */
[----:B------:R-:W-:Y:S01]  /*9ef0*/  FMUL.FTZ R0, R0, UR6 ;  /* 0x0000000600007c20 */ /* 0x000fe20008410000 */
[----:B------:R-:W-:Y:S01]  /*9f00*/  LOP3.LUT P5, RZ, R119, 0xff, RZ, 0xc0, !PT ;  /* 0x000000ff77ff7812 */ /* 0x000fe200078ac0ff */
[----:B------:R-:W-:Y:S01]  /*9f10*/  FFMA.FTZ R215, R215, R224, R223 ;  /* 0x000000e0d7d77223 */ /* 0x000fe200000100df */
[----:B------:R-:W-:Y:S01]  /*9f20*/  LOP3.LUT P6, RZ, R119, 0xff00, RZ, 0xc0, !PT ;  /* 0x0000ff0077ff7812 */ /* 0x000fe200078cc0ff */
[----:B------:R-:W-:Y:S01]  /*9f30*/  FFMA.FTZ R218, R178, R218, R115 ;  /* 0x000000dab2da7223 */ /* 0x000fe20000010073 */
        /* <DEDUP_REMOVED lines=8> */
[----:B------:R-:W-:Y:S01]  /*9fc0*/  F2FP.BF16.F32.PACK_AB R115, R112, R113 ;  /* 0x000000717073723e */ /* 0x000fe200000010ff */
[----:B------:R-:W-:Y:S01]  /*9fd0*/  IMAD.U32 R112, R37, 0x10000, RZ ;  /* 0x0001000025707824 */ /* 0x000fe200078e00ff */
[----:B------:R-:W-:Y:S01]  /*9fe0*/  LOP3.LUT P3, RZ, R118, 0xff0000, RZ, 0xc0, !PT ;  /* 0x00ff000076ff7812 */ /* 0x000fe2000786c0ff */
[----:B------:R-:W-:Y:S01]  /*9ff0*/  FADD.FTZ R123, R122, -R123 ;  /* 0x8000007b7a7b7221 */ /* 0x000fe20000010000 */
[----:B------:R-:W-:Y:S01]  /*a000*/  LOP3.LUT P4, RZ, R118, 0xff000000, RZ, 0xc0, !PT ;  /* 0xff00000076ff7812 */ /* 0x000fe2000788c0ff */
[----:B------:R-:W-:Y:S01]  /*a010*/  FFMA.FTZ R215, R178, R215, R112 ;  /* 0x000000d7b2d77223 */ /* 0x000fe20000010070 */
[----:B------:R-:W-:Y:S01]  /*a020*/  LOP3.LUT P5, RZ, R118, 0xff, RZ, 0xc0, !PT ;  /* 0x000000ff76ff7812 */ /* 0x000fe200078ac0ff */
[----:B------:R-:W-:Y:S01]  /*a030*/  FMUL.FTZ R218, R218, UR6 ;  /* 0x00000006dada7c20 */ /* 0x000fe20008410000 */
[----:B------:R-:W-:Y:S01]  /*a040*/  LOP3.LUT P6, RZ, R118, 0xff00, RZ, 0xc0, !PT ;  /* 0x0000ff0076ff7812 */ /* 0x000fe200078cc0ff */
[----:B------:R-:W-:Y:S01]  /*a050*/  FMUL.FTZ R215, R215, UR6 ;  /* 0x00000006d7d77c20 */ /* 0x000fe20008410000 */
[----:B------:R-:W-:-:S02]  /*a060*/  PRMT R118, R37, 0x7632, R118 ;  /* 0x0000763225767816 */ /* 0x000fc40000000076 */
[----:B------:R-:W-:Y:S02]  /*a070*/  SHF.L.U32 R112, R36, 0x10, RZ ;  /* 0x0000001024707819 */ /* 0x000fe400000006ff */
[----:B------:R-:W-:Y:S02]  /*a080*/  SHF.L.U32 R118, R118, 0x10, RZ ;  /* 0x0000001076767819 */ /* 0x000fe400000006ff */
        /* <DEDUP_REMOVED lines=12> */
.L_x_1435:
        /* <DEDUP_REMOVED lines=10> */
[----:B------:R-:W-:Y:S01]  /*a1f0*/  FMUL.FTZ R134, R178, R134 ;  /* 0x00000086b2867220 */ /* 0x000fe20000410000 */
[-CC-:B------:R-:W-:Y:S01]  /*a200*/  FFMA.FTZ R218, R218, R224.reuse, R223.reuse ;  /* 0x000000e0dada7223 */ /* 0x180fe200000100df */
[-CC-:B------:R-:W-:Y:S01]  /*a210*/  FFMA.FTZ R215, R215, R224.reuse, R223.reuse ;  /* 0x000000e0d7d77223 */ /* 0x180fe200000100df */
[-CC-:B------:R-:W-:Y:S01]  /*a220*/  FFMA.FTZ R219, R219, R224.reuse, R223.reuse ;  /* 0x000000e0dbdb7223 */ /* 0x180fe200000100df */
[C---:B------:R-:W-:Y:S01]  /*a230*/  FMUL.FTZ R143, R178.reuse, R139 ;  /* 0x0000008bb28f7220 */ /* 0x040fe20000410000 */
[----:B------:R-:W-:Y:S01]  /*a240*/  FMUL.FTZ R113, R178, R113 ;  /* 0x00000071b2717220 */ /* 0x000fe20000410000 */
[----:B------:R-:W-:Y:S01]  /*a250*/  FFMA.FTZ R123, R123, R224, R223 ;  /* 0x000000e07b7b7223 */ /* 0x000fe200000100df */
[----:B------:R-:W-:Y:S01]  /*a260*/  ISETP.GE.U32.AND P3, PT, R118, RZ, PT ;  /* 0x000000ff7600720c */ /* 0x000fe20003f66070 */
[----:B------:R-:W-:Y:S01]  /*a270*/  FMUL.FTZ R114, R142, UR6 ;  /* 0x000000068e727c20 */ /* 0x000fe20008410000 */
[----:B------:R-:W-:Y:S01]  /*a280*/  FMUL.FTZ R0, R134, UR6 ;  /* 0x0000000686007c20 */ /* 0x000fe20008410000 */
[C---:B------:R-:W-:Y:S01]  /*a290*/  LOP3.LUT P6, RZ, R119.reuse, 0xff, RZ, 0xc0, !PT ;  /* 0x000000ff77ff7812 */ /* 0x040fe200078cc0ff */
[----:B------:R-:W-:Y:S01]  /*a2a0*/  FADD.FTZ R136, R136, -R218 ;  /* 0x800000da88887221 */ /* 0x000fe20000010000 */
[----:B------:R-:W-:Y:S01]  /*a2b0*/  LOP3.LUT P5, RZ, R119, 0xff00, RZ, 0xc0, !PT ;  /* 0x0000ff0077ff7812 */ /* 0x000fe200078ac0ff */
[----:B------:R-:W-:Y:S01]  /*a2c0*/  FADD.FTZ R214, R214, -R215 ;  /* 0x800000d7d6d67221 */ /* 0x000fe20000010000 */
[----:B------:R-:W-:Y:S01]  /*a2d0*/  FADD.FTZ R137, R137, -R219 ;  /* 0x800000db89897221 */ /* 0x000fe20000010000 */
[----:B------:R-:W-:Y:S01]  /*a2e0*/  FMUL.FTZ R115, R143, UR6 ;  /* 0x000000068f737c20 */ /* 0x000fe20008410000 */
[----:B------:R-:W-:Y:S01]  /*a2f0*/  FMUL.FTZ R112, R113, UR6 ;  /* 0x0000000671707c20 */ /* 0x000fe20008410000 */
[----:B------:R-:W-:Y:S01]  /*a300*/  FADD.FTZ R122, R122, -R123 ;  /* 0x8000007b7a7a7221 */ /* 0x000fe20000010000 */
[C---:B------:R-:W-:Y:S01]  /*a310*/  LOP3.LUT P4, RZ, R119.reuse, 0xff0000, RZ, 0xc0, !PT ;  /* 0x00ff000077ff7812 */ /* 0x040fe2000788c0ff */
[C---:B------:R-:W-:Y:S01]  /*a320*/  FMUL.FTZ R141, R178.reuse, R214 ;  /* 0x000000d6b28d7220 */ /* 0x040fe20000410000 */
[----:B------:R-:W-:Y:S01]  /*a330*/  ISETP.GE.U32.AND.EX P3, PT, R119, 0x1000000, PT, P3 ;  /* 0x010000007700780c */ /* 0x000fe20003f66130 */
[----:B------:R-:W-:Y:S01]  /*a340*/  FMUL.FTZ R137, R178, R137 ;  /* 0x00000089b2897220 */ /* 0x000fe20000410000 */
[----:B------:R-:W-:Y:S01]  /*a350*/  FSEL R114, R114, RZ, P6 ;  /* 0x000000ff72727208 */ /* 0x000fe20003000000 */
[----:B------:R-:W-:Y:S01]  /*a360*/  FMUL.FTZ R136, R178, R136 ;  /* 0x00000088b2887220 */ /* 0x000fe20000410000 */
[----:B------:R-:W-:Y:S01]  /*a370*/  FSEL R0, R0, RZ, P5 ;  /* 0x000000ff00007208 */ /* 0x000fe20002800000 */
[----:B------:R-:W-:Y:S01]  /*a380*/  FMUL.FTZ R122, R178, R122 ;  /* 0x0000007ab27a7220 */ /* 0x000fe20000410000 */
[----:B------:R-:W-:-:S02]  /*a390*/  FSEL R115, R115, RZ, P3 ;  /* 0x000000ff73737208 */ /* 0x000fc40001800000 */
[----:B------:R-:W-:Y:S02]  /*a3a0*/  FSEL R112, R112, RZ, P4 ;  /* 0x000000ff70707208 */ /* 0x000fe40002000000 */
        /* <DEDUP_REMOVED lines=21> */
.L_x_1437:
        /* <DEDUP_REMOVED lines=53> */
.L_x_1433:
        /* <DEDUP_REMOVED lines=14> */
[----:B------:R-:W-:Y:S01]  /*a930*/  SHF.L.U32 R120, R35, 0x10, RZ ;  /* 0x0000001023787819 */ /* 0x000fe200000006ff */
[-C--:B------:R-:W-:Y:S01]  /*a940*/  FFMA.FTZ R197, R197, R224.reuse, R223 ;  /* 0x000000e0c5c57223 */ /* 0x080fe200000100df */
[--C-:B------:R-:W-:Y:S01]  /*a950*/  FADD.FTZ R143, R155, -R0.reuse ;  /* 0x800000009b8f7221 */ /* 0x100fe20000010000 */
[----:B------:R-:W-:Y:S01]  /*a960*/  PRMT R0, R35, 0x7632, R0 ;  /* 0x0000763223007816 */ /* 0x000fe20000000000 */
[----:B------:R-:W-:Y:S01]  /*a970*/  FADD.FTZ R221, R222, -R221 ;  /* 0x800000dddedd7221 */ /* 0x000fe20000010000 */
[----:B------:R-:W-:Y:S01]  /*a980*/  SHF.L.U32 R142, R34, 0x10, RZ ;  /* 0x00000010228e7819 */ /* 0x000fe200000006ff */
[----:B------:R-:W-:Y:S01]  /*a990*/  FADD.FTZ R197, R220, -R197 ;  /* 0x800000c5dcc57221 */ /* 0x000fe20000010000 */
[----:B------:R-:W-:Y:S01]  /*a9a0*/  SHF.L.U32 R115, R0, 0x10, RZ ;  /* 0x0000001000737819 */ /* 0x000fe200000006ff */
[----:B------:R-:W-:Y:S01]  /*a9b0*/  FFMA.FTZ R120, R178, R221, R120 ;  /* 0x000000ddb2787223 */ /* 0x000fe20000010078 */
[----:B------:R-:W-:Y:S01]  /*a9c0*/  ISETP.GE.U32.AND P1, PT, R116, RZ, PT ;  /* 0x000000ff7400720c */ /* 0x000fe20003f26070 */
[C---:B------:R-:W-:Y:S01]  /*a9d0*/  FFMA.FTZ R142, R178.reuse, R197, R142 ;  /* 0x000000c5b28e7223 */ /* 0x040fe2000001008e */
[----:B------:R-:W-:Y:S01]  /*a9e0*/  LOP3.LUT P6, RZ, R117, 0xff0000, RZ, 0xc0, !PT ;  /* 0x00ff000075ff7812 */ /* 0x000fe200078cc0ff */
[----:B------:R-:W-:Y:S01]  /*a9f0*/  FFMA.FTZ R143, R178, R143, R115 ;  /* 0x0000008fb28f7223 */ /* 0x000fe20000010073 */
[----:B0-----:R-:W-:Y:S01]  /*aa00*/  FMUL.FTZ R131, R120, UR6 ;  /* 0x0000000678837c20 */ /* 0x001fe20008410000 */
[----:B------:R-:W-:Y:S01]  /*aa10*/  ISETP.GE.U32.AND P3, PT, R176, RZ, PT ;  /* 0x000000ffb000720c */ /* 0x000fe20003f66070 */
[----:B------:R-:W-:Y:S01]  /*aa20*/  FMUL.FTZ R130, R142, UR6 ;  /* 0x000000068e827c20 */ /* 0x000fe20008410000 */
[----:B------:R-:W-:Y:S01]  /*aa30*/  FMUL.FTZ R118, R143, UR6 ;  /* 0x000000068f767c20 */ /* 0x000fe20008410000 */
[----:B------:R-:W-:Y:S01]  /*aa40*/  LOP3.LUT P5, RZ, R117, 0xff, RZ, 0xc0, !PT ;  /* 0x000000ff75ff7812 */ /* 0x000fe200078ac0ff */
[-CC-:B------:R-:W-:Y:S01]  /*aa50*/  FFMA.FTZ R112, R153, R224.reuse, R223.reuse ;  /* 0x000000e099707223 */ /* 0x180fe200000100df */
[----:B------:R-:W-:Y:S01]  /*aa60*/  FSEL R115, R131, RZ, P6 ;  /* 0x000000ff83737208 */ /* 0x000fe20003000000 */
[-C--:B------:R-:W-:Y:S01]  /*aa70*/  FFMA.FTZ R119, R154, R224.reuse, R223 ;  /* 0x000000e09a777223 */ /* 0x080fe200000100df */
[----:B------:R-:W-:Y:S01]  /*aa80*/  ISETP.GE.U32.AND.EX P1, PT, R117, 0x1000000, PT, P1 ;  /* 0x010000007500780c */ /* 0x000fe20003f26110 */
[----:B------:R-:W-:Y:S01]  /*aa90*/  FADD.FTZ R149, R149, -R112 ;  /* 0x8000007095957221 */ /* 0x000fe20000010000 */
[C---:B------:R-:W-:Y:S01]  /*aaa0*/  LOP3.LUT P6, RZ, R177.reuse, 0xff, RZ, 0xc0, !PT ;  /* 0x000000ffb1ff7812 */ /* 0x040fe200078cc0ff */
[----:B------:R-:W-:Y:S01]  /*aab0*/  FADD.FTZ R119, R150, -R119 ;  /* 0x8000007796777221 */ /* 0x000fe20000010000 */
        /* <DEDUP_REMOVED lines=8> */
[----:B------:R-:W-:Y:S01]  /*ab40*/  FSEL R130, R130, RZ, P6 ;  /* 0x000000ff82827208 */ /* 0x000fe20003000000 */
[----:B------:R-:W-:Y:S01]  /*ab50*/  FFMA.FTZ R144, R144, R224, R223 ;  /* 0x000000e090907223 */ /* 0x000fe200000100df */
[----:B------:R-:W-:-:S02]  /*ab60*/  LOP3.LUT P4, RZ, R177, 0xff0000, RZ, 0xc0, !PT ;  /* 0x00ff0000b1ff7812 */ /* 0x000fc4000788c0ff */
[C---:B------:R-:W-:Y:S01]  /*ab70*/  LOP3.LUT P1, RZ, R116.reuse, 0xff0000, RZ, 0xc0, !PT ;  /* 0x00ff000074ff7812 */ /* 0x040fe2000782c0ff */
[----:B------:R-:W-:Y:S01]  /*ab80*/  FADD.FTZ R145, R145, -R144 ;  /* 0x8000009091917221 */ /* 0x000fe20000010000 */
[C---:B------:R-:W-:Y:S02]  /*ab90*/  LOP3.LUT P3, RZ, R116.reuse, 0xff000000, RZ, 0xc0, !PT ;  /* 0xff00000074ff7812 */ /* 0x040fe4000786c0ff */
[C---:B------:R-:W-:Y:S02]  /*aba0*/  LOP3.LUT P5, RZ, R116.reuse, 0xff00, RZ, 0xc0, !PT ;  /* 0x0000ff0074ff7812 */ /* 0x040fe400078ac0ff */
[----:B------:R-:W-:Y:S02]  /*abb0*/  LOP3.LUT P6, RZ, R116, 0xff, RZ, 0xc0, !PT ;  /* 0x000000ff74ff7812 */ /* 0x000fe400078cc0ff */
[----:B------:R-:W-:Y:S02]  /*abc0*/  PRMT R116, R34, 0x7632, R116 ;  /* 0x0000763222747816 */ /* 0x000fe40000000074 */
[----:B------:R-:W-:-:S02]  /*abd0*/  FSEL R131, R131, RZ, P4 ;  /* 0x000000ff83837208 */ /* 0x000fc40002000000 */
[----:B------:R-:W-:Y:S02]  /*abe0*/  PRMT R112, R33, 0x7632, R112 ;  /* 0x0000763221707816 */ /* 0x000fe40000000070 */
[----:B------:R-:W-:Y:S01]  /*abf0*/  LOP3.LUT P4, RZ, R117, 0xff00, RZ, 0xc0, !PT ;  /* 0x0000ff0075ff7812 */ /* 0x000fe2000788c0ff */
[----:B------:R-:W-:Y:S01]  /*ac00*/  IMAD.U32 R117, R116, 0x10000, RZ ;  /* 0x0001000074757824 */ /* 0x000fe200078e00ff */
[----:B------:R-:W-:Y:S02]  /*ac10*/  SHF.L.U32 R112, R112, 0x10, RZ ;  /* 0x0000001070707819 */ /* 0x000fe400000006ff */
[----:B------:R-:W-:Y:S01]  /*ac20*/  F2FP.BF16.F32.PACK_AB R115, R0, R115 ;  /* 0x000000730073723e */ /* 0x000fe200000010ff */
[C---:B------:R-:W-:Y:S01]  /*ac30*/  FFMA.FTZ R119, R178.reuse, R119, R117 ;  /* 0x00000077b2777223 */ /* 0x040fe20000010075 */
[----:B------:R-:W-:Y:S01]  /*ac40*/  SHF.L.U32 R117, R33, 0x10, RZ ;  /* 0x0000001021757819 */ /* 0x000fe200000006ff */
[--C-:B------:R-:W-:Y:S01]  /*ac50*/  FFMA.FTZ R122, R178, R149, R112.reuse ;  /* 0x00000095b27a7223 */ /* 0x100fe20000010070 */
[----:B------:R-:W-:Y:S01]  /*ac60*/  PRMT R112, R32, 0x7632, R112 ;  /* 0x0000763220707816 */ /* 0x000fe20000000070 */
[C---:B------:R-:W-:Y:S01]  /*ac70*/  FMUL.FTZ R121, R119.reuse, UR6 ;  /* 0x0000000677797c20 */ /* 0x040fe20008410000 */
[----:B------:R-:W-:Y:S01]  /*ac80*/  F2FP.BF16.F32.PACK_AB R142, R119, R142 ;  /* 0x0000008e778e723e */ /* 0x000fe200000010ff */
[----:B------:R-:W-:Y:S01]  /*ac90*/  FFMA.FTZ R117, R178, R147, R117 ;  /* 0x00000093b2757223 */ /* 0x000fe20000010075 */
[----:B------:R-:W-:-:S02]  /*aca0*/  SHF.L.U32 R116, R112, 0x10, RZ ;  /* 0x0000001070747819 */ /* 0x000fc400000006ff */
[----:B------:R-:W-:Y:S02]  /*acb0*/  FSEL R119, R121, RZ, P4 ;  /* 0x000000ff79777208 */ /* 0x000fe40002000000 */
[----:B------:R-:W-:Y:S01]  /*acc0*/  LOP3.LUT P4, RZ, R177, 0xff00, RZ, 0xc0, !PT ;  /* 0x0000ff00b1ff7812 */ /* 0x000fe2000788c0ff */
[----:B------:R-:W-:Y:S01]  /*acd0*/  FFMA.FTZ R113, R178, R113, R116 ;  /* 0x00000071b2717223 */ /* 0x000fe20000010074 */
[----:B------:R-:W-:Y:S01]  /*ace0*/  FMUL.FTZ R116, R117, UR6 ;  /* 0x0000000675747c20 */ /* 0x000fe20008410000 */
[C---:B------:R-:W-:Y:S01]  /*acf0*/  F2FP.BF16.F32.PACK_AB R141, R122.reuse, R117 ;  /* 0x000000757a8d723e */ /* 0x040fe200000010ff */
[----:B------:R-:W-:Y:S01]  /*ad00*/  FMUL.FTZ R122, R122, UR6 ;  /* 0x000000067a7a7c20 */ /* 0x000fe20008410000 */
[----:B------:R-:W-:Y:S02]  /*ad10*/  FSEL R121, R121, RZ, P4 ;  /* 0x000000ff79797208 */ /* 0x000fe40002000000 */
[----:B------:R-:W-:Y:S02]  /*ad20*/  LOP3.LUT P4, RZ, R176, 0xff0000, RZ, 0xc0, !PT ;  /* 0x00ff0000b0ff7812 */ /* 0x000fe4000788c0ff */
[----:B------:R-:W-:-:S02]  /*ad30*/  SHF.L.U32 R112, R32, 0x10, RZ ;  /* 0x0000001020707819 */ /* 0x000fc400000006ff */
[----:B------:R-:W-:Y:S02]  /*ad40*/  FSEL R129, R116, RZ, P4 ;  /* 0x000000ff74817208 */ /* 0x000fe40002000000 */
[----:B------:R-:W-:Y:S01]  /*ad50*/  LOP3.LUT P4, RZ, R176, 0xff000000, RZ, 0xc0, !PT ;  /* 0xff000000b0ff7812 */ /* 0x000fe2000788c0ff */
[----:B------:R-:W-:Y:S01]  /*ad60*/  FFMA.FTZ R112, R178, R145, R112 ;  /* 0x00000091b2707223 */ /* 0x000fe20000010070 */
[----:B------:R-:W-:Y:S02]  /*ad70*/  F2FP.BF16.F32.PACK_AB R114, R119, R114 ;  /* 0x000000727772723e */ /* 0x000fe400000010ff */
[----:B------:R-:W-:Y:S02]  /*ad80*/  FSEL R0, R122, RZ, P4 ;  /* 0x000000ff7a007208 */ /* 0x000fe40002000000 */
[C---:B------:R-:W-:Y:S01]  /*ad90*/  F2FP.BF16.F32.PACK_AB R140, R113.reuse, R112 ;  /* 0x00000070718c723e */ /* 0x040fe200000010ff */
[----:B------:R-:W-:Y:S01]  /*ada0*/  FMUL.FTZ R112, R112, UR6 ;  /* 0x0000000670707c20 */ /* 0x000fe20008410000 */
[----:B------:R-:W-:Y:S01]  /*adb0*/  F2FP.BF16.F32.PACK_AB R129, R0, R129 ;  /* 0x000000810081723e */ /* 0x000fe200000010ff */
[----:B------:R-:W-:Y:S01]  /*adc0*/  FMUL.FTZ R0, R113, UR6 ;  /* 0x0000000671007c20 */ /* 0x000fe20008410000 */
[----:B------:R-:W-:-:S02]  /*add0*/  FSEL R113, R116, RZ, P1 ;  /* 0x000000ff74717208 */ /* 0x000fc40000800000 */
[C---:B------:R-:W-:Y:S02]  /*ade0*/  LOP3.LUT P1, RZ, R176.reuse, 0xff, RZ, 0xc0, !PT ;  /* 0x000000ffb0ff7812 */ /* 0x040fe4000782c0ff */
[----:B------:R-:W-:Y:S02]  /*adf0*/  LOP3.LUT P4, RZ, R176, 0xff00, RZ, 0xc0, !PT ;  /* 0x0000ff00b0ff7812 */ /* 0x000fe4000788c0ff */
[----:B------:R-:W-:Y:S02]  /*ae00*/  FSEL R128, R112, RZ, P1 ;  /* 0x000000ff70807208 */ /* 0x000fe40000800000 */
[----:B------:R-:W-:Y:S02]  /*ae10*/  FSEL R122, R122, RZ, P3 ;  /* 0x000000ff7a7a7208 */ /* 0x000fe40001800000 */
[C---:B------:R-:W-:Y:S02]  /*ae20*/  FSEL R117, R0.reuse, RZ, P5 ;  /* 0x000000ff00757208 */ /* 0x040fe40002800000 */
        /* <DEDUP_REMOVED lines=9> */
.L_x_1440:
[-CC-:B0-----:R-:W-:Y:S01]  /*aec0*/  FFMA.FTZ R112, R151, R224.reuse, R223.reuse ;  /* 0x000000e097707223 */ /* 0x181fe200000100df */
[-CC-:B------:R-:W-:Y:S01]  /*aed0*/  FFMA.FTZ R221, R221, R224.reuse, R223.reuse ;  /* 0x000000e0dddd7223 */ /* 0x180fe200000100df */
[-C--:B------:R-:W-:Y:S01]  /*aee0*/  FFMA.FTZ R197, R197, R224.reuse, R223 ;  /* 0x000000e0c5c57223 */ /* 0x080fe200000100df */
[----:B------:R-:W-:Y:S02]  /*aef0*/  IMAD.U32 R114, R35, 0x10000, RZ ;  /* 0x0001000023727824 */ /* 0x000fe400078e00ff */
[--C-:B------:R-:W-:Y:S01]  /*af00*/  FADD.FTZ R155, R155, -R112.reuse ;  /* 0x800000709b9b7221 */ /* 0x100fe20000010000 */
[----:B------:R-:W-:Y:S01]  /*af10*/  PRMT R112, R35, 0x7632, R112 ;  /* 0x0000763223707816 */ /* 0x000fe20000000070 */
[----:B------:R-:W-:Y:S01]  /*af20*/  FADD.FTZ R221, R222, -R221 ;  /* 0x800000dddedd7221 */ /* 0x000fe20000010000 */
[----:B------:R-:W-:Y:S01]  /*af30*/  FADD.FTZ R197, R220, -R197 ;  /* 0x800000c5dcc57221 */ /* 0x000fe20000010000 */
[----:B------:R-:W-:Y:S01]  /*af40*/  ISETP.GE.U32.AND P1, PT, R116, RZ, PT ;  /* 0x000000ff7400720c */ /* 0x000fe20003f26070 */
[-CC-:B------:R-:W-:Y:S01]  /*af50*/  FFMA.FTZ R119, R154, R224.reuse, R223.reuse ;  /* 0x000000e09a777223 */ /* 0x180fe200000100df */
[----:B------:R-:W-:Y:S01]  /*af60*/  SHF.L.U32 R115, R112, 0x10, RZ ;  /* 0x0000001070737819 */ /* 0x000fe200000006ff */
[----:B------:R-:W-:Y:S01]  /*af70*/  FFMA.FTZ R114, R178, R221, R114 ;  /* 0x000000ddb2727223 */ /* 0x000fe20000010072 */
[----:B------:R-:W-:Y:S01]  /*af80*/  SHF.L.U32 R112, R34, 0x10, RZ ;  /* 0x0000001022707819 */ /* 0x000fe200000006ff */
[-C--:B------:R-:W-:Y:S01]  /*af90*/  FFMA.FTZ R0, R153, R224.reuse, R223 ;  /* 0x000000e099007223 */ /* 0x080fe200000100df */
[----:B------:R-:W-:Y:S01]  /*afa0*/  ISETP.GE.U32.AND.EX P5, PT, R117, 0x1000000, PT, P1 ;  /* 0x010000007500780c */ /* 0x000fe20003fa6110 */
[----:B------:R-:W-:Y:S01]  /*afb0*/  FFMA.FTZ R115, R178, R155, R115 ;  /* 0x0000009bb2737223 */ /* 0x000fe20000010073 */
[----:B------:R-:W-:Y:S01]  /*afc0*/  ISETP.GE.U32.AND P1, PT, R176, RZ, PT ;  /* 0x000000ffb000720c */ /* 0x000fe20003f26070 */
[----:B------:R-:W-:Y:S01]  /*afd0*/  FFMA.FTZ R197, R178, R197, R112 ;  /* 0x000000c5b2c57223 */ /* 0x000fe20000010070 */
[----:B------:R-:W-:Y:S01]  /*afe0*/  FMUL.FTZ R114, R114, UR6 ;  /* 0x0000000672727c20 */ /* 0x000fe20008410000 */
[----:B------:R-:W-:Y:S01]  /*aff0*/  FMUL.FTZ R131, R115, UR6 ;  /* 0x0000000673837c20 */ /* 0x000fe20008410000 */
[----:B------:R-:W-:Y:S01]  /*b000*/  LOP3.LUT P3, RZ, R117, 0xff0000, RZ, 0xc0, !PT ;  /* 0x00ff000075ff7812 */ /* 0x000fe2000786c0ff */
[----:B------:R-:W-:Y:S01]  /*b010*/  FMUL.FTZ R197, R197, UR6 ;  /* 0x00000006c5c57c20 */ /* 0x000fe20008410000 */
[----:B------:R-:W-:Y:S01]  /*b020*/  LOP3.LUT P6, RZ, R177, 0xff0000, RZ, 0xc0, !PT ;  /* 0x00ff0000b1ff7812 */ /* 0x000fe200078cc0ff */
[----:B------:R-:W-:Y:S01]  /*b030*/  FADD.FTZ R119, R150, -R119 ;  /* 0x8000007796777221 */ /* 0x000fe20000010000 */
[----:B------:R-:W-:Y:S01]  /*b040*/  FSEL R112, R131, RZ, P5 ;  /* 0x000000ff83707208 */ /* 0x000fe20002800000 */
[----:B------:R-:W-:Y:S01]  /*b050*/  FADD.FTZ R149, R149, -R0 ;  /* 0x8000000095957221 */ /* 0x000fe20000010000 */
[----:B------:R-:W-:Y:S01]  /*b060*/  LOP3.LUT P4, RZ, R117, 0xff, RZ, 0xc0, !PT ;  /* 0x000000ff75ff7812 */ /* 0x000fe2000788c0ff */
[-CC-:B------:R-:W-:Y:S01]  /*b070*/  FFMA.FTZ R146, R146, R224.reuse, R223.reuse ;  /* 0x000000e092927223 */ /* 0x180fe200000100df */
[C---:B------:R-:W-:Y:S01]  /*b080*/  LOP3.LUT P5, RZ, R177.reuse, 0xff, RZ, 0xc0, !PT ;  /* 0x000000ffb1ff7812 */ /* 0x040fe200078ac0ff */
[-CC-:B------:R-:W-:Y:S01]  /*b090*/  FFMA.FTZ R113, R152, R224.reuse, R223.reuse ;  /* 0x000000e098717223 */ /* 0x180fe200000100df */
[----:B------:R-:W-:Y:S01]  /*b0a0*/  ISETP.GE.U32.AND.EX P1, PT, R177, 0x1000000, PT, P1 ;  /* 0x01000000b100780c */ /* 0x000fe20003f26110 */
[----:B------:R-:W-:Y:S01]  /*b0b0*/  FADD.FTZ R147, R147, -R146 ;  /* 0x8000009293937221 */ /* 0x000fe20000010000 */
[----:B------:R-:W-:Y:S01]  /*b0c0*/  FSEL R115, R114, RZ, P3 ;  /* 0x000000ff72737208 */ /* 0x000fe20001800000 */
[----:B------:R-:W-:Y:S01]  /*b0d0*/  FFMA.FTZ R144, R144, R224, R223 ;  /* 0x000000e090907223 */ /* 0x000fe200000100df */
        /* <DEDUP_REMOVED lines=11> */
[----:B------:R-:W-:Y:S02]  /*b190*/  LOP3.LUT P3, RZ, R117, 0xff00, RZ, 0xc0, !PT ;  /* 0x0000ff0075ff7812 */ /* 0x000fe4000786c0ff */
[----:B------:R-:W-:Y:S02]  /*b1a0*/  SHF.L.U32 R117, R116, 0x10, RZ ;  /* 0x0000001074757819 */ /* 0x000fe400000006ff */
[C---:B------:R-:W-:Y:S02]  /*b1b0*/  PRMT R0, R33.reuse, 0x7632, R0 ;  /* 0x0000763221007816 */ /* 0x040fe40000000000 */
[----:B------:R-:W-:Y:S01]  /*b1c0*/  F2FP.BF16.F32.PACK_AB R115, R112, R115 ;  /* 0x000000737073723e */ /* 0x000fe200000010ff */
[----:B------:R-:W-:Y:S01]  /*b1d0*/  FFMA.FTZ R119, R178, R119, R117 ;  /* 0x00000077b2777223 */ /* 0x000fe20000010075 */
[----:B------:R-:W-:Y:S02]  /*b1e0*/  SHF.L.U32 R0, R0, 0x10, RZ ;  /* 0x0000001000007819 */ /* 0x000fe400000006ff */
[----:B------:R-:W-:Y:S01]  /*b1f0*/  SHF.L.U32 R117, R33, 0x10, RZ ;  /* 0x0000001021757819 */ /* 0x000fe200000006ff */
[----:B------:R-:W-:Y:S01]  /*b200*/  FMUL.FTZ R119, R119, UR6 ;  /* 0x0000000677777c20 */ /* 0x000fe20008410000 */
[----:B------:R-:W-:Y:S01]  /*b210*/  F2FP.BF16.F32.PACK_AB R131, R131, R118 ;  /* 0x000000768383723e */ /* 0x000fe200000010ff */
[--C-:B------:R-:W-:Y:S01]  /*b220*/  FFMA.FTZ R149, R178, R149, R0.reuse ;  /* 0x00000095b2957223 */ /* 0x100fe20000010000 */
[----:B------:R-:W-:Y:S01]  /*b230*/  PRMT R0, R32, 0x7632, R0 ;  /* 0x0000763220007816 */ /* 0x000fe20000000000 */
[----:B------:R-:W-:Y:S01]  /*b240*/  FFMA.FTZ R117, R178, R147, R117 ;  /* 0x00000093b2757223 */ /* 0x000fe20000010075 */
[----:B------:R-:W-:Y:S01]  /*b250*/  FSEL R121, R119, RZ, P3 ;  /* 0x000000ff77797208 */ /* 0x000fe20001800000 */
[----:B------:R-:W-:Y:S01]  /*b260*/  FMUL.FTZ R149, R149, UR6 ;  /* 0x0000000695957c20 */ /* 0x000fe20008410000 */
[----:B------:R-:W-:Y:S01]  /*b270*/  LOP3.LUT P3, RZ, R177, 0xff00, RZ, 0xc0, !PT ;  /* 0x0000ff00b1ff7812 */ /* 0x000fe2000786c0ff */
[----:B------:R-:W-:Y:S01]  /*b280*/  FMUL.FTZ R117, R117, UR6 ;  /* 0x0000000675757c20 */ /* 0x000fe20008410000 */
[----:B------:R-:W-:Y:S01]  /*b290*/  SHF.L.U32 R116, R0, 0x10, RZ ;  /* 0x0000001000747819 */ /* 0x000fe200000006ff */
[----:B------:R-:W-:Y:S01]  /*b2a0*/  IMAD.U32 R0, R32, 0x10000, RZ ;  /* 0x0001000020007824 */ /* 0x000fe200078e00ff */
[----:B------:R-:W-:-:S02]  /*b2b0*/  FSEL R119, R119, RZ, P3 ;  /* 0x000000ff77777208 */ /* 0x000fc40001800000 */
[----:B------:R-:W-:Y:S01]  /*b2c0*/  LOP3.LUT P3, RZ, R176, 0xff0000, RZ, 0xc0, !PT ;  /* 0x00ff0000b0ff7812 */ /* 0x000fe2000786c0ff */
[C---:B------:R-:W-:Y:S01]  /*b2d0*/  FFMA.FTZ R0, R178.reuse, R145, R0 ;  /* 0x00000091b2007223 */ /* 0x040fe20000010000 */
[----:B------:R-:W-:Y:S01]  /*b2e0*/  FFMA.FTZ R113, R178, R113, R116 ;  /* 0x00000071b2717223 */ /* 0x000fe20000010074 */
[C---:B------:R-:W-:Y:S02]  /*b2f0*/  FSEL R116, R117.reuse, RZ, P6 ;  /* 0x000000ff75747208 */ /* 0x040fe40003000000 */
[----:B------:R-:W-:Y:S01]  /*b300*/  FSEL R129, R117, RZ, P3 ;  /* 0x000000ff75817208 */ /* 0x000fe20001800000 */
[----:B------:R-:W-:Y:S01]  /*b310*/  FMUL.FTZ R113, R113, UR6 ;  /* 0x0000000671717c20 */ /* 0x000fe20008410000 */
[----:B------:R-:W-:Y:S01]  /*b320*/  LOP3.LUT P3, RZ, R176, 0xff000000, RZ, 0xc0, !PT ;  /* 0xff000000b0ff7812 */ /* 0x000fe2000786c0ff */
[----:B------:R-:W-:Y:S01]  /*b330*/  FMUL.FTZ R0, R0, UR6 ;  /* 0x0000000600007c20 */ /* 0x000fe20008410000 */
[----:B------:R-:W-:Y:S02]  /*b340*/  LOP3.LUT P6, RZ, R176, 0xff, RZ, 0xc0, !PT ;  /* 0x000000ffb0ff7812 */ /* 0x000fe400078cc0ff */
[----:B------:R-:W-:-:S02]  /*b350*/  FSEL R112, R149, RZ, P3 ;  /* 0x000000ff95707208 */ /* 0x000fc40001800000 */
[----:B------:R-:W-:Y:S02]  /*b360*/  LOP3.LUT P3, RZ, R176, 0xff00, RZ, 0xc0, !PT ;  /* 0x0000ff00b0ff7812 */ /* 0x000fe4000786c0ff */
[----:B------:R-:W-:Y:S02]  /*b370*/  F2FP.BF16.F32.PACK_AB R130, R119, R130 ;  /* 0x000000827782723e */ /* 0x000fe400000010ff */
        /* <DEDUP_REMOVED lines=11> */
.L_x_1439:
[----:B------:R-:W-:Y:S05]  /*b430*/  @!P2 BRA `(.L_x_1442) ;  /* 0x00000004003ca947 */ /* 0x000fea0003800000 */
[-CC-:B------:R-:W-:Y:S01]  /*b440*/  FFMA.FTZ R221, R221, R224.reuse, R223.reuse ;  /* 0x000000e0dddd7223 */ /* 0x180fe200000100df */
[----:B------:R-:W-:Y:S01]  /*b450*/  LOP3.LUT P6, RZ, R117, 0xff0000, RZ, 0xc0, !PT ;  /* 0x00ff000075ff7812 */ /* 0x000fe200078cc0ff */
[-C--:B0-----:R-:W-:Y:S01]  /*b460*/  FFMA.FTZ R113, R152, R224.reuse, R223 ;  /* 0x000000e098717223 */ /* 0x081fe200000100df */
[----:B------:R-:W-:Y:S01]  /*b470*/  LOP3.LUT P4, RZ, R177, 0xff0000, RZ, 0xc0, !PT ;  /* 0x00ff0000b1ff7812 */ /* 0x000fe2000788c0ff */
[----:B------:R-:W-:Y:S01]  /*b480*/  FADD.FTZ R143, R222, -R221 ;  /* 0x800000ddde8f7221 */ /* 0x000fe20000010000 */
[----:B------:R-:W-:Y:S01]  /*b490*/  ISETP.GE.U32.AND P1, PT, R116, RZ, PT ;  /* 0x000000ff7400720c */ /* 0x000fe20003f26070 */
[-CC-:B------:R-:W-:Y:S01]  /*b4a0*/  FFMA.FTZ R119, R154, R224.reuse, R223.reuse ;  /* 0x000000e09a777223 */ /* 0x180fe200000100df */
[C---:B------:R-:W-:Y:S01]  /*b4b0*/  LOP3.LUT P5, RZ, R117.reuse, 0xff, RZ, 0xc0, !PT ;  /* 0x000000ff75ff7812 */ /* 0x040fe200078ac0ff */
[----:B------:R-:W-:Y:S01]  /*b4c0*/  FMUL.FTZ R143, R178, R143 ;  /* 0x0000008fb28f7220 */ /* 0x000fe20000410000 */
[----:B------:R-:W-:Y:S01]  /*b4d0*/  ISETP.GE.U32.AND.EX P1, PT, R117, 0x1000000, PT, P1 ;  /* 0x010000007500780c */ /* 0x000fe20003f26110 */
[-CC-:B------:R-:W-:Y:S01]  /*b4e0*/  FFMA.FTZ R197, R197, R224.reuse, R223.reuse ;  /* 0x000000e0c5c57223 */ /* 0x180fe200000100df */
[-C--:B------:R-:W-:Y:S01]  /*b4f0*/  FFMA.FTZ R0, R151, R224.reuse, R223 ;  /* 0x000000e097007223 */ /* 0x080fe200000100df */
[----:B------:R-:W-:Y:S01]  /*b500*/  FMUL.FTZ R131, R143, UR6 ;  /* 0x000000068f837c20 */ /* 0x000fe20008410000 */
[----:B------:R-:W-:Y:S01]  /*b510*/  FADD.FTZ R119, R150, -R119 ;  /* 0x8000007796777221 */ /* 0x000fe20000010000 */
[----:B------:R-:W-:Y:S01]  /*b520*/  FADD.FTZ R197, R220, -R197 ;  /* 0x800000c5dcc57221 */ /* 0x000fe20000010000 */
[----:B------:R-:W-:Y:S01]  /*b530*/  FADD.FTZ R155, R155, -R0 ;  /* 0x800000009b9b7221 */ /* 0x000fe20000010000 */
[-C--:B------:R-:W-:Y:S01]  /*b540*/  FFMA.FTZ R146, R146, R224.reuse, R223 ;  /* 0x000000e092927223 */ /* 0x080fe200000100df */
[C---:B------:R-:W-:Y:S01]  /*b550*/  FSEL R115, R131.reuse, RZ, P6 ;  /* 0x000000ff83737208 */ /* 0x040fe20003000000 */
[C---:B------:R-:W-:Y:S01]  /*b560*/  FMUL.FTZ R142, R178.reuse, R197 ;  /* 0x000000c5b28e7220 */ /* 0x040fe20000410000 */
[----:B------:R-:W-:Y:S01]  /*b570*/  FSEL R131, R131, RZ, P4 ;  /* 0x000000ff83837208 */ /* 0x000fe20002000000 */
[----:B------:R-:W-:Y:S01]  /*b580*/  FMUL.FTZ R120, R178, R155 ;  /* 0x0000009bb2787220 */ /* 0x000fe20000410000 */
[----:B------:R-:W-:Y:S01]  /*b590*/  LOP3.LUT P4, RZ, R117, 0xff00, RZ, 0xc0, !PT ;  /* 0x0000ff0075ff7812 */ /* 0x000fe2000788c0ff */
[----:B------:R-:W-:Y:S01]  /*b5a0*/  FADD.FTZ R117, R148, -R113 ;  /* 0x8000007194757221 */ /* 0x000fe20000010000 */
[----:B------:R-:W-:Y:S01]  /*b5b0*/  ISETP.GE.U32.AND P3, PT, R176, RZ, PT ;  /* 0x000000ffb000720c */ /* 0x000fe20003f66070 */
[----:B------:R-:W-:Y:S01]  /*b5c0*/  FADD.FTZ R141, R147, -R146 ;  /* 0x80000092938d7221 */ /* 0x000fe20000010000 */
[-CC-:B------:R-:W-:Y:S01]  /*b5d0*/  FFMA.FTZ R112, R153, R224.reuse, R223.reuse ;  /* 0x000000e099707223 */ /* 0x180fe200000100df */
[C---:B------:R-:W-:Y:S01]  /*b5e0*/  FMUL.FTZ R140, R178.reuse, R117 ;  /* 0x00000075b28c7220 */ /* 0x040fe20000410000 */
[----:B------:R-:W-:Y:S01]  /*b5f0*/  FMUL.FTZ R117, R178, R119 ;  /* 0x00000077b2757220 */ /* 0x000fe20000410000 */
[----:B------:R-:W-:Y:S01]  /*b600*/  FMUL.FTZ R118, R120, UR6 ;  /* 0x0000000678767c20 */ /* 0x000fe20008410000 */
[----:B------:R-:W-:Y:S01]  /*b610*/  FMUL.FTZ R130, R142, UR6 ;  /* 0x000000068e827c20 */ /* 0x000fe20008410000 */
[----:B------:R-:W-:Y:S01]  /*b620*/  LOP3.LUT P6, RZ, R177, 0xff, RZ, 0xc0, !PT ;  /* 0x000000ffb1ff7812 */ /* 0x000fe200078cc0ff */
[----:B------:R-:W-:Y:S01]  /*b630*/  FMUL.FTZ R119, R117, UR6 ;  /* 0x0000000675777c20 */ /* 0x000fe20008410000 */
[----:B------:R-:W-:Y:S01]  /*b640*/  ISETP.GE.U32.AND.EX P3, PT, R177, 0x1000000, PT, P3 ;  /* 0x01000000b100780c */ /* 0x000fe20003f66130 */
[----:B------:R-:W-:Y:S01]  /*b650*/  FMUL.FTZ R141, R178, R141 ;  /* 0x0000008db28d7220 */ /* 0x000fe20000410000 */
[----:B------:R-:W-:Y:S01]  /*b660*/  FADD.FTZ R149, R149, -R112 ;  /* 0x8000007095957221 */ /* 0x000fe20000010000 */
[----:B------:R-:W-:Y:S01]  /*b670*/  FSEL R0, R118, RZ, P1 ;  /* 0x000000ff76007208 */ /* 0x000fe20000800000 */
[----:B------:R-:W-:Y:S01]  /*b680*/  FFMA.FTZ R144, R144, R224, R223 ;  /* 0x000000e090907223 */ /* 0x000fe200000100df */
[----:B------:R-:W-:Y:S01]  /*b690*/  FSEL R121, R119, RZ, P4 ;  /* 0x000000ff77797208 */ /* 0x000fe20002000000 */
[----:B------:R-:W-:Y:S01]  /*b6a0*/  FMUL.FTZ R112, R141, UR6 ;  /* 0x000000068d707c20 */ /* 0x000fe20008410000 */
[----:B------:R-:W-:Y:S01]  /*b6b0*/  LOP3.LUT P4, RZ, R177, 0xff00, RZ, 0xc0, !PT ;  /* 0x0000ff00b1ff7812 */ /* 0x000fe2000788c0ff */
        /* <DEDUP_REMOVED lines=9> */
[----:B------:R-:W-:Y:S01]  /*b750*/  FMUL.FTZ R116, R178, R149 ;  /* 0x00000095b2747220 */ /* 0x000fe20000410000 */
[----:B------:R-:W-:-:S02]  /*b760*/  FSEL R119, R119, RZ, P4 ;  /* 0x000000ff77777208 */ /* 0x000fc40002000000 */
[----:B------:R-:W-:Y:S02]  /*b770*/  LOP3.LUT P4, RZ, R176, 0xff0000, RZ, 0xc0, !PT ;  /* 0x00ff0000b0ff7812 */ /* 0x000fe4000788c0ff */
[----:B------:R-:W-:Y:S01]  /*b780*/  F2FP.BF16.F32.PACK_AB R142, R117, R142 ;  /* 0x0000008e758e723e */ /* 0x000fe200000010ff */
[----:B------:R-:W-:Y:S01]  /*b790*/  FMUL.FTZ R117, R116, UR6 ;  /* 0x0000000674757c20 */ /* 0x000fe20008410000 */
[----:B------:R-:W-:Y:S02]  /*b7a0*/  FSEL R129, R112, RZ, P4 ;  /* 0x000000ff70817208 */ /* 0x000fe40002000000 */
[----:B------:R-:W-:Y:S02]  /*b7b0*/  LOP3.LUT P4, RZ, R176, 0xff000000, RZ, 0xc0, !PT ;  /* 0xff000000b0ff7812 */ /* 0x000fe4000788c0ff */
[----:B------:R-:W-:Y:S02]  /*b7c0*/  F2FP.BF16.F32.PACK_AB R115, R0, R115 ;  /* 0x000000730073723e */ /* 0x000fe400000010ff */
[----:B------:R-:W-:-:S02]  /*b7d0*/  FSEL R0, R117, RZ, P4 ;  /* 0x000000ff75007208 */ /* 0x000fc40002000000 */
[----:B------:R-:W-:Y:S02]  /*b7e0*/  F2FP.BF16.F32.PACK_AB R141, R116, R141 ;  /* 0x0000008d748d723e */ /* 0x000fe400000010ff */
[----:B------:R-:W-:Y:S01]  /*b7f0*/  F2FP.BF16.F32.PACK_AB R129, R0, R129 ;  /* 0x000000810081723e */ /* 0x000fe200000010ff */
[C---:B------:R-:W-:Y:S01]  /*b800*/  FMUL.FTZ R0, R140.reuse, UR6 ;  /* 0x000000068c007c20 */ /* 0x040fe20008410000 */
[----:B------:R-:W-:Y:S01]  /*b810*/  F2FP.BF16.F32.PACK_AB R140, R140, R113 ;  /* 0x000000718c8c723e */ /* 0x000fe200000010ff */
[----:B------:R-:W-:Y:S01]  /*b820*/  FMUL.FTZ R113, R113, UR6 ;  /* 0x0000000671717c20 */ /* 0x000fe20008410000 */
        /* <DEDUP_REMOVED lines=16> */
.L_x_1442:
[-CC-:B------:R-:W-:Y:S01]  /*b930*/  FFMA.FTZ R221, R221, R224.reuse, R223.reuse ;  /* 0x000000e0dddd7223 */ /* 0x180fe200000100df */
[-CC-:B------:R-:W-:Y:S01]  /*b940*/  FFMA.FTZ R119, R154, R224.reuse, R223.reuse ;  /* 0x000000e09a777223 */ /* 0x180fe200000100df */
[-C--:B0-----:R-:W-:Y:S01]  /*b950*/  FFMA.FTZ R112, R151, R224.reuse, R223 ;  /* 0x000000e097707223 */ /* 0x081fe200000100df */
        /* <DEDUP_REMOVED lines=10> */
[----:B------:R-:W-:Y:S01]  /*ba00*/  FMUL.FTZ R119, R119, UR6 ;  /* 0x0000000677777c20 */ /* 0x000fe20008410000 */
[-CC-:B------:R-:W-:Y:S01]  /*ba10*/  FFMA.FTZ R0, R153, R224.reuse, R223.reuse ;  /* 0x000000e099007223 */ /* 0x180fe200000100df */
[-C--:B------:R-:W-:Y:S01]  /*ba20*/  FFMA.FTZ R197, R197, R224.reuse, R223 ;  /* 0x000000e0c5c57223 */ /* 0x080fe200000100df */
[----:B------:R-:W-:Y:S01]  /*ba30*/  ISETP.GE.U32.AND.EX P5, PT, R117, 0x1000000, PT, P1 ;  /* 0x010000007500780c */ /* 0x000fe20003fa6110 */
[C---:B------:R-:W-:Y:S01]  /*ba40*/  FMUL.FTZ R155, R178.reuse, R155 ;  /* 0x0000009bb29b7220 */ /* 0x040fe20000410000 */
[----:B------:R-:W-:Y:S01]  /*ba50*/  FSEL R112, R221, RZ, P3 ;  /* 0x000000ffdd707208 */ /* 0x000fe20001800000 */
[----:B------:R-:W-:Y:S01]  /*ba60*/  FMUL.FTZ R147, R178, R147 ;  /* 0x00000093b2937220 */ /* 0x000fe20000410000 */
[C---:B------:R-:W-:Y:S01]  /*ba70*/  LOP3.LUT P3, RZ, R117.reuse, 0xff00, RZ, 0xc0, !PT ;  /* 0x0000ff0075ff7812 */ /* 0x040fe2000786c0ff */
[----:B------:R-:W-:Y:S01]  /*ba80*/  FADD.FTZ R197, R220, -R197 ;  /* 0x800000c5dcc57221 */ /* 0x000fe20000010000 */
[----:B------:R-:W-:Y:S01]  /*ba90*/  LOP3.LUT P4, RZ, R117, 0xff, RZ, 0xc0, !PT ;  /* 0x000000ff75ff7812 */ /* 0x000fe2000788c0ff */
[----:B------:R-:W-:Y:S01]  /*baa0*/  FADD.FTZ R149, R149, -R0 ;  /* 0x8000000095957221 */ /* 0x000fe20000010000 */
[----:B------:R-:W-:Y:S01]  /*bab0*/  FSEL R117, R119, RZ, P3 ;  /* 0x000000ff77757208 */ /* 0x000fe20001800000 */
[-CC-:B------:R-:W-:Y:S01]  /*bac0*/  FFMA.FTZ R113, R152, R224.reuse, R223.reuse ;  /* 0x000000e098717223 */ /* 0x180fe200000100df */
[----:B------:R-:W-:Y:S01]  /*bad0*/  LOP3.LUT P3, RZ, R177, 0xff00, RZ, 0xc0, !PT ;  /* 0x0000ff00b1ff7812 */ /* 0x000fe2000786c0ff */
[----:B------:R-:W-:Y:S01]  /*bae0*/  FFMA.FTZ R144, R144, R224, R223 ;  /* 0x000000e090907223 */ /* 0x000fe200000100df */
[----:B------:R-:W-:Y:S01]  /*baf0*/  FMUL.FTZ R155, R155, UR6 ;  /* 0x000000069b9b7c20 */ /* 0x000fe20008410000 */
[----:B------:R-:W-:Y:S01]  /*bb00*/  FMUL.FTZ R147, R147, UR6 ;  /* 0x0000000693937c20 */ /* 0x000fe20008410000 */
[----:B------:R-:W-:Y:S01]  /*bb10*/  FSEL R119, R119, RZ, P3 ;  /* 0x000000ff77777208 */ /* 0x000fe20001800000 */
[C---:B------:R-:W-:Y:S01]  /*bb20*/  FMUL.FTZ R197, R178.reuse, R197 ;  /* 0x000000c5b2c57220 */ /* 0x040fe20000410000 */
[----:B------:R-:W-:Y:S01]  /*bb30*/  LOP3.LUT P6, RZ, R177, 0xff0000, RZ, 0xc0, !PT ;  /* 0x00ff0000b1ff7812 */ /* 0x000fe200078cc0ff */
[----:B------:R-:W-:Y:S01]  /*bb40*/  FMUL.FTZ R149, R178, R149 ;  /* 0x00000095b2957220 */ /* 0x000fe20000410000 */
[----:B------:R-:W-:Y:S01]  /*bb50*/  LOP3.LUT P3, RZ, R176, 0xff0000, RZ, 0xc0, !PT ;  /* 0x00ff0000b0ff7812 */ /* 0x000fe2000786c0ff */
[----:B------:R-:W-:Y:S01]  /*bb60*/  FADD.FTZ R113, R148, -R113 ;  /* 0x8000007194717221 */ /* 0x000fe20000010000 */
[----:B------:R-:W-:Y:S01]  /*bb70*/  ISETP.GE.U32.AND P1, PT, R176, RZ, PT ;  /* 0x000000ffb000720c */ /* 0x000fe20003f26070 */
[----:B------:R-:W-:Y:S01]  /*bb80*/  FADD.FTZ R145, R145, -R144 ;  /* 0x8000009091917221 */ /* 0x000fe20000010000 */
[----:B------:R-:W-:Y:S01]  /*bb90*/  FSEL R115, R155, RZ, P5 ;  /* 0x000000ff9b737208 */ /* 0x000fe20002800000 */
[----:B------:R-:W-:Y:S01]  /*bba0*/  FMUL.FTZ R197, R197, UR6 ;  /* 0x00000006c5c57c20 */ /* 0x000fe20008410000 */
[----:B------:R-:W-:Y:S01]  /*bbb0*/  FSEL R118, R221, RZ, P6 ;  /* 0x000000ffdd767208 */ /* 0x000fe20003000000 */
[----:B------:R-:W-:Y:S01]  /*bbc0*/  FMUL.FTZ R149, R149, UR6 ;  /* 0x0000000695957c20 */ /* 0x000fe20008410000 */
[----:B------:R-:W-:Y:S01]  /*bbd0*/  FSEL R129, R147, RZ, P3 ;  /* 0x000000ff93817208 */ /* 0x000fe20001800000 */
[C---:B------:R-:W-:Y:S01]  /*bbe0*/  FMUL.FTZ R113, R178.reuse, R113 ;  /* 0x00000071b2717220 */ /* 0x040fe20000410000 */
[C---:B------:R-:W-:Y:S01]  /*bbf0*/  LOP3.LUT P5, RZ, R177.reuse, 0xff, RZ, 0xc0, !PT ;  /* 0x000000ffb1ff7812 */ /* 0x040fe200078ac0ff */
[----:B------:R-:W-:Y:S01]  /*bc00*/  FMUL.FTZ R145, R178, R145 ;  /* 0x00000091b2917220 */ /* 0x000fe20000410000 */
[----:B------:R-:W-:Y:S01]  /*bc10*/  ISETP.GE.U32.AND.EX P1, PT, R177, 0x1000000, PT, P1 ;  /* 0x01000000b100780c */ /* 0x000fe20003f26110 */
[----:B------:R-:W-:Y:S01]  /*bc20*/  FMUL.FTZ R113, R113, UR6 ;  /* 0x0000000671717c20 */ /* 0x000fe20008410000 */
[----:B------:R-:W-:Y:S01]  /*bc30*/  LOP3.LUT P6, RZ, R116, 0xff0000, RZ, 0xc0, !PT ;  /* 0x00ff000074ff7812 */ /* 0x000fe200078cc0ff */
[----:B------:R-:W-:Y:S01]  /*bc40*/  FMUL.FTZ R145, R145, UR6 ;  /* 0x0000000691917c20 */ /* 0x000fe20008410000 */
[----:B------:R-:W-:-:S02]  /*bc50*/  LOP3.LUT P3, RZ, R176, 0xff000000, RZ, 0xc0, !PT ;  /* 0xff000000b0ff7812 */ /* 0x000fc4000786c0ff */
[----:B------:R-:W-:Y:S02]  /*bc60*/  FSEL R131, R155, RZ, P1 ;  /* 0x000000ff9b837208 */ /* 0x000fe40000800000 */
[C---:B------:R-:W-:Y:S02]  /*bc70*/  FSEL R114, R197.reuse, RZ, P4 ;  /* 0x000000ffc5727208 */ /* 0x040fe40002000000 */
[----:B------:R-:W-:Y:S02]  /*bc80*/  FSEL R130, R197, RZ, P5 ;  /* 0x000000ffc5827208 */ /* 0x000fe40002800000 */
[----:B------:R-:W-:Y:S02]  /*bc90*/  FSEL R0, R149, RZ, P3 ;  /* 0x000000ff95007208 */ /* 0x000fe40001800000 */
[----:B------:R-:W-:Y:S02]  /*bca0*/  FSEL R147, R147, RZ, P6 ;  /* 0x000000ff93937208 */ /* 0x000fe40003000000 */
[----:B------:R-:W-:-:S02]  /*bcb0*/  LOP3.LUT P1, RZ, R116, 0xff000000, RZ, 0xc0, !PT ;  /* 0xff00000074ff7812 */ /* 0x000fc4000782c0ff */
[C---:B------:R-:W-:Y:S02]  /*bcc0*/  LOP3.LUT P4, RZ, R116.reuse, 0xff00, RZ, 0xc0, !PT ;  /* 0x0000ff0074ff7812 */ /* 0x040fe4000788c0ff */
[----:B------:R-:W-:Y:S02]  /*bcd0*/  LOP3.LUT P5, RZ, R116, 0xff, RZ, 0xc0, !PT ;  /* 0x000000ff74ff7812 */ /* 0x000fe400078ac0ff */
[C---:B------:R-:W-:Y:S02]  /*bce0*/  LOP3.LUT P3, RZ, R176.reuse, 0xff00, RZ, 0xc0, !PT ;  /* 0x0000ff00b0ff7812 */ /* 0x040fe4000786c0ff */
[----:B------:R-:W-:Y:S02]  /*bcf0*/  LOP3.LUT P6, RZ, R176, 0xff, RZ, 0xc0, !PT ;  /* 0x000000ffb0ff7812 */ /* 0x000fe400078cc0ff */
[----:B------:R-:W-:Y:S02]  /*bd00*/  F2FP.BF16.F32.PACK_AB R115, R115, R112 ;  /* 0x000000707373723e */ /* 0x000fe400000010ff */
[----:B------:R-:W-:-:S02]  /*bd10*/  F2FP.BF16.F32.PACK_AB R130, R119, R130 ;  /* 0x000000827782723e */ /* 0x000fc400000010ff */
        /* <DEDUP_REMOVED lines=12> */
.L_x_1438:
[----:B------:R-:W-:Y:S05]  /*bde0*/  @!P1 BRA `(.L_x_1443) ;  /* 0x0000000800249947 */ /* 0x000fea0003800000 */
[----:B------:R-:W-:Y:S05]  /*bdf0*/  @!P2 BRA `(.L_x_1444) ;  /* 0x000000040018a947 */ /* 0x000fea0003800000 */
[-CC-:B0-----:R-:W-:Y:S01]  /*be00*/  FFMA.FTZ R112, R151, R224.reuse, R223.reuse ;  /* 0x000000e097707223 */ /* 0x181fe200000100df */
[-CC-:B------:R-:W-:Y:S01]  /*be10*/  FFMA.FTZ R197, R197, R224.reuse, R223.reuse ;  /* 0x000000e0c5c57223 */ /* 0x180fe200000100df */
[-C--:B------:R-:W-:Y:S01]  /*be20*/  FFMA.FTZ R221, R221, R224.reuse, R223 ;  /* 0x000000e0dddd7223 */ /* 0x080fe200000100df */
[----:B------:R-:W-:Y:S01]  /*be30*/  SHF.L.U32 R118, R35, 0x10, RZ ;  /* 0x0000001023767819 */ /* 0x000fe200000006ff */
[--C-:B------:R-:W-:Y:S01]  /*be40*/  FADD.FTZ R143, R155, -R112.reuse ;  /* 0x800000709b8f7221 */ /* 0x100fe20000010000 */
[----:B------:R-:W-:Y:S01]  /*be50*/  PRMT R112, R35, 0x7632, R112 ;  /* 0x0000763223707816 */ /* 0x000fe20000000070 */
[----:B------:R-:W-:Y:S01]  /*be60*/  FADD.FTZ R197, R220, -R197 ;  /* 0x800000c5dcc57221 */ /* 0x000fe20000010000 */
[----:B------:R-:W-:Y:S01]  /*be70*/  SHF.L.U32 R142, R34, 0x10, RZ ;  /* 0x00000010228e7819 */ /* 0x000fe200000006ff */
[----:B------:R-:W-:Y:S01]  /*be80*/  FADD.FTZ R221, R222, -R221 ;  /* 0x800000dddedd7221 */ /* 0x000fe20000010000 */
[----:B------:R-:W-:Y:S01]  /*be90*/  SHF.L.U32 R115, R112, 0x10, RZ ;  /* 0x0000001070737819 */ /* 0x000fe200000006ff */
[-C--:B------:R-:W-:Y:S01]  /*bea0*/  FFMA.FTZ R0, R153, R224.reuse, R223 ;  /* 0x000000e099007223 */ /* 0x080fe200000100df */
[----:B------:R-:W-:Y:S01]  /*beb0*/  ISETP.GE.U32.AND P1, PT, R116, RZ, PT ;  /* 0x000000ff7400720c */ /* 0x000fe20003f26070 */
[C---:B------:R-:W-:Y:S01]  /*bec0*/  FFMA.FTZ R118, R178.reuse, R221, R118 ;  /* 0x000000ddb2767223 */ /* 0x040fe20000010076 */
[C---:B------:R-:W-:Y:S01]  /*bed0*/  FFMA.FTZ R142, R178.reuse, R197, R142 ;  /* 0x000000c5b28e7223 */ /* 0x040fe2000001008e */
[----:B------:R-:W-:Y:S01]  /*bee0*/  FFMA.FTZ R143, R178, R143, R115 ;  /* 0x0000008fb28f7223 */ /* 0x000fe20000010073 */
[--C-:B------:R-:W-:Y:S01]  /*bef0*/  FADD.FTZ R149, R149, -R0.reuse ;  /* 0x8000000095957221 */ /* 0x100fe20000010000 */
[----:B------:R-:W-:Y:S01]  /*bf00*/  FMUL.FTZ R112, R118, UR6 ;  /* 0x0000000676707c20 */ /* 0x000fe20008410000 */
[----:B------:R-:W-:Y:S01]  /*bf10*/  FMUL.FTZ R114, R142, UR6 ;  /* 0x000000068e727c20 */ /* 0x000fe20008410000 */
[----:B------:R-:W-:Y:S01]  /*bf20*/  FMUL.FTZ R115, R143, UR6 ;  /* 0x000000068f737c20 */ /* 0x000fe20008410000 */
[C---:B------:R-:W-:Y:S01]  /*bf30*/  LOP3.LUT P3, RZ, R117.reuse, 0xff0000, RZ, 0xc0, !PT ;  /* 0x00ff000075ff7812 */ /* 0x040fe2000786c0ff */
[-CC-:B------:R-:W-:Y:S01]  /*bf40*/  FFMA.FTZ R119, R154, R224.reuse, R223.reuse ;  /* 0x000000e09a777223 */ /* 0x180fe200000100df */
[C---:B------:R-:W-:Y:S01]  /*bf50*/  ISETP.GE.U32.AND.EX P1, PT, R117.reuse, 0x1000000, PT, P1 ;  /* 0x010000007500780c */ /* 0x040fe20003f26110 */
[-C--:B------:R-:W-:Y:S01]  /*bf60*/  FFMA.FTZ R113, R152, R224.reuse, R223 ;  /* 0x000000e098717223 */ /* 0x080fe200000100df */
[----:B------:R-:W-:Y:S01]  /*bf70*/  LOP3.LUT P5, RZ, R117, 0xff, RZ, 0xc0, !PT ;  /* 0x000000ff75ff7812 */ /* 0x000fe200078ac0ff */
[----:B------:R-:W-:Y:S01]  /*bf80*/  FADD.FTZ R119, R150, -R119 ;  /* 0x8000007796777221 */ /* 0x000fe20000010000 */
[----:B------:R-:W-:Y:S01]  /*bf90*/  PRMT R0, R33, 0x7632, R0 ;  /* 0x0000763221007816 */ /* 0x000fe20000000000 */
[-CC-:B------:R-:W-:Y:S01]  /*bfa0*/  FFMA.FTZ R146, R146, R224.reuse, R223.reuse ;  /* 0x000000e092927223 */ /* 0x180fe200000100df */
[----:B------:R-:W-:Y:S01]  /*bfb0*/  FSEL R115, R115, RZ, P1 ;  /* 0x000000ff73737208 */ /* 0x000fe20000800000 */
[----:B------:R-:W-:Y:S01]  /*bfc0*/  FFMA.FTZ R144, R144, R224, R223 ;  /* 0x000000e090907223 */ /* 0x000fe200000100df */
[----:B------:R-:W-:Y:S01]  /*bfd0*/  FSEL R112, R112, RZ, P3 ;  /* 0x000000ff70707208 */ /* 0x000fe20001800000 */
[----:B------:R-:W-:Y:S01]  /*bfe0*/  FADD.FTZ R113, R148, -R113 ;  /* 0x8000007194717221 */ /* 0x000fe20000010000 */
[----:B------:R-:W-:Y:S01]  /*bff0*/  FSEL R114, R114, RZ, P5 ;  /* 0x000000ff72727208 */ /* 0x000fe20002800000 */
[----:B------:R-:W-:Y:S01]  /*c000*/  FADD.FTZ R147, R147, -R146 ;  /* 0x8000009293937221 */ /* 0x000fe20000010000 */
[----:B------:R-:W-:Y:S01]  /*c010*/  SHF.L.U32 R0, R0, 0x10, RZ ;  /* 0x0000001000007819 */ /* 0x000fe200000006ff */
[----:B------:R-:W-:Y:S01]  /*c020*/  FADD.FTZ R145, R145, -R144 ;  /* 0x8000009091917221 */ /* 0x000fe20000010000 */
[----:B------:R-:W-:-:S02]  /*c030*/  LOP3.LUT P6, RZ, R116, 0xff0000, RZ, 0xc0, !PT ;  /* 0x00ff000074ff7812 */ /* 0x000fc400078cc0ff */
[----:B------:R-:W-:Y:S01]  /*c040*/  LOP3.LUT P1, RZ, R116, 0xff000000, RZ, 0xc0, !PT ;  /* 0xff00000074ff7812 */ /* 0x000fe2000782c0ff */
[----:B------:R-:W-:Y:S01]  /*c050*/  FFMA.FTZ R120, R178, R149, R0 ;  /* 0x00000095b2787223 */ /* 0x000fe20000010000 */
[C---:B------:R-:W-:Y:S02]  /*c060*/  LOP3.LUT P3, RZ, R116.reuse, 0xff, RZ, 0xc0, !PT ;  /* 0x000000ff74ff7812 */ /* 0x040fe4000786c0ff */
[----:B------:R-:W-:Y:S02]  /*c070*/  LOP3.LUT P5, RZ, R116, 0xff00, RZ, 0xc0, !PT ;  /* 0x0000ff0074ff7812 */ /* 0x000fe400078ac0ff */
[----:B------:R-:W-:Y:S02]  /*c080*/  PRMT R116, R34, 0x7632, R116 ;  /* 0x0000763222747816 */ /* 0x000fe40000000074 */
[----:B------:R-:W-:Y:S02]  /*c090*/  LOP3.LUT P4, RZ, R117, 0xff00, RZ, 0xc0, !PT ;  /* 0x0000ff0075ff7812 */ /* 0x000fe4000788c0ff */
[----:B------:R-:W-:-:S02]  /*c0a0*/  SHF.L.U32 R117, R116, 0x10, RZ ;  /* 0x0000001074757819 */ /* 0x000fc400000006ff */
[----:B------:R-:W-:Y:S02]  /*c0b0*/  PRMT R0, R32, 0x7632, R0 ;  /* 0x0000763220007816 */ /* 0x000fe40000000000 */
[----:B------:R-:W-:Y:S01]  /*c0c0*/  F2FP.BF16.F32.PACK_AB R115, R115, R112 ;  /* 0x000000707373723e */ /* 0x000fe200000010ff */
[----:B------:R-:W-:Y:S01]  /*c0d0*/  FFMA.FTZ R119, R178, R119, R117 ;  /* 0x00000077b2777223 */ /* 0x000fe20000010075 */
[----:B------:R-:W-:Y:S01]  /*c0e0*/  SHF.L.U32 R117, R33, 0x10, RZ ;  /* 0x0000001021757819 */ /* 0x000fe200000006ff */
[----:B------:R-:W-:Y:S01]  /*c0f0*/  IMAD.U32 R116, R0, 0x10000, RZ ;  /* 0x0001000000747824 */ /* 0x000fe200078e00ff */
[----:B------:R-:W-:Y:S02]  /*c100*/  SHF.L.U32 R0, R32, 0x10, RZ ;  /* 0x0000001020007819 */ /* 0x000fe400000006ff */
[C---:B------:R-:W-:Y:S01]  /*c110*/  F2FP.BF16.F32.PACK_AB R142, R119.reuse, R142 ;  /* 0x0000008e778e723e */ /* 0x040fe200000010ff */
[C---:B------:R-:W-:Y:S01]  /*c120*/  FFMA.FTZ R117, R178.reuse, R147, R117 ;  /* 0x00000093b2757223 */ /* 0x040fe20000010075 */
[C---:B------:R-:W-:Y:S01]  /*c130*/  FFMA.FTZ R113, R178.reuse, R113, R116 ;  /* 0x00000071b2717223 */ /* 0x040fe20000010074 */
[----:B------:R-:W-:Y:S01]  /*c140*/  FFMA.FTZ R0, R178, R145, R0 ;  /* 0x00000091b2007223 */ /* 0x000fe20000010000 */
[----:B------:R-:W-:Y:S01]  /*c150*/  FMUL.FTZ R119, R119, UR6 ;  /* 0x0000000677777c20 */ /* 0x000fe20008410000 */
        /* <DEDUP_REMOVED lines=16> */
.L_x_1444:
[-CC-:B0-----:R-:W-:Y:S01]  /*c260*/  FFMA.FTZ R112, R151, R224.reuse, R223.reuse ;  /* 0x000000e097707223 */ /* 0x181fe200000100df */
[-CC-:B------:R-:W-:Y:S01]  /*c270*/  FFMA.FTZ R221, R221, R224.reuse, R223.reuse ;  /* 0x000000e0dddd7223 */ /* 0x180fe200000100df */
[-C--:B------:R-:W-:Y:S01]  /*c280*/  FFMA.FTZ R197, R197, R224.reuse, R223 ;  /* 0x000000e0c5c57223 */ /* 0x080fe200000100df */
[----:B------:R-:W-:Y:S01]  /*c290*/  SHF.L.U32 R114, R35, 0x10, RZ ;  /* 0x0000001023727819 */ /* 0x000fe200000006ff */
        /* <DEDUP_REMOVED lines=10> */
[C---:B------:R-:W-:Y:S01]  /*c340*/  ISETP.GE.U32.AND.EX P1, PT, R117.reuse, 0x1000000, PT, P1 ;  /* 0x010000007500780c */ /* 0x040fe20003f26110 */
[C---:B------:R-:W-:Y:S01]  /*c350*/  FFMA.FTZ R119, R178.reuse, R155, R119 ;  /* 0x0000009bb2777223 */ /* 0x040fe20000010077 */
[C---:B------:R-:W-:Y:S01]  /*c360*/  LOP3.LUT P5, RZ, R117.reuse, 0xff0000, RZ, 0xc0, !PT ;  /* 0x00ff000075ff7812 */ /* 0x040fe200078ac0ff */
[----:B------:R-:W-:Y:S01]  /*c370*/  FFMA.FTZ R112, R178, R197, R112 ;  /* 0x000000c5b2707223 */ /* 0x000fe20000010070 */
[----:B------:R-:W-:Y:S01]  /*c380*/  LOP3.LUT P4, RZ, R117, 0xff, RZ, 0xc0, !PT ;  /* 0x000000ff75ff7812 */ /* 0x000fe2000788c0ff */
[----:B------:R-:W-:Y:S01]  /*c390*/  FMUL.FTZ R119, R119, UR6 ;  /* 0x0000000677777c20 */ /* 0x000fe20008410000 */
[----:B------:R-:W-:Y:S01]  /*c3a0*/  LOP3.LUT P3, RZ, R117, 0xff00, RZ, 0xc0, !PT ;  /* 0x0000ff0075ff7812 */ /* 0x000fe2000786c0ff */
[--C-:B------:R-:W-:Y:S01]  /*c3b0*/  FADD.FTZ R149, R149, -R0.reuse ;  /* 0x8000000095957221 */ /* 0x100fe20000010000 */
[----:B------:R-:W-:Y:S01]  /*c3c0*/  FMUL.FTZ R117, R114, UR6 ;  /* 0x0000000672757c20 */ /* 0x000fe20008410000 */
[----:B------:R-:W-:Y:S01]  /*c3d0*/  PRMT R0, R33, 0x7632, R0 ;  /* 0x0000763221007816 */ /* 0x000fe20000000000 */
[----:B------:R-:W-:Y:S01]  /*c3e0*/  FMUL.FTZ R114, R112, UR6 ;  /* 0x0000000670727c20 */ /* 0x000fe20008410000 */
[----:B------:R-:W-:Y:S01]  /*c3f0*/  FSEL R112, R119, RZ, P1 ;  /* 0x000000ff77707208 */ /* 0x000fe20000800000 */
[--C-:B------:R-:W-:Y:S01]  /*c400*/  FADD.FTZ R119, R150, -R115.reuse ;  /* 0x8000007396777221 */ /* 0x100fe20000010000 */
[----:B------:R-:W-:Y:S01]  /*c410*/  PRMT R115, R34, 0x7632, R115 ;  /* 0x0000763222737816 */ /* 0x000fe20000000073 */
[-CC-:B------:R-:W-:Y:S01]  /*c420*/  FFMA.FTZ R146, R146, R224.reuse, R223.reuse ;  /* 0x000000e092927223 */ /* 0x180fe200000100df */
[----:B------:R-:W-:Y:S01]  /*c430*/  SHF.L.U32 R0, R0, 0x10, RZ ;  /* 0x0000001000007819 */ /* 0x000fe200000006ff */
[-CC-:B------:R-:W-:Y:S01]  /*c440*/  FFMA.FTZ R113, R152, R224.reuse, R223.reuse ;  /* 0x000000e098717223 */ /* 0x180fe200000100df */
[----:B------:R-:W-:Y:S01]  /*c450*/  FFMA.FTZ R144, R144, R224, R223 ;  /* 0x000000e090907223 */ /* 0x000fe200000100df */
[----:B------:R-:W-:Y:S01]  /*c460*/  IMAD.U32 R115, R115, 0x10000, RZ ;  /* 0x0001000073737824 */ /* 0x000fe200078e00ff */
[----:B------:R-:W-:Y:S01]  /*c470*/  FSEL R117, R117, RZ, P5 ;  /* 0x000000ff75757208 */ /* 0x000fe20002800000 */
[--C-:B------:R-:W-:Y:S01]  /*c480*/  FFMA.FTZ R149, R178, R149, R0.reuse ;  /* 0x00000095b2957223 */ /* 0x100fe20000010000 */
[----:B------:R-:W-:Y:S01]  /*c490*/  PRMT R0, R32, 0x7632, R0 ;  /* 0x0000763220007816 */ /* 0x000fe20000000000 */
[----:B------:R-:W-:Y:S01]  /*c4a0*/  FFMA.FTZ R119, R178, R119, R115 ;  /* 0x00000077b2777223 */ /* 0x000fe20000010073 */
[----:B------:R-:W-:Y:S01]  /*c4b0*/  FSEL R114, R114, RZ, P4 ;  /* 0x000000ff72727208 */ /* 0x000fe20002000000 */
[----:B------:R-:W-:Y:S01]  /*c4c0*/  FADD.FTZ R147, R147, -R146 ;  /* 0x8000009293937221 */ /* 0x000fe20000010000 */
[----:B------:R-:W-:Y:S01]  /*c4d0*/  LOP3.LUT P6, RZ, R116, 0xff0000, RZ, 0xc0, !PT ;  /* 0x00ff000074ff7812 */ /* 0x000fe200078cc0ff */
[----:B------:R-:W-:Y:S01]  /*c4e0*/  FADD.FTZ R113, R148, -R113 ;  /* 0x8000007194717221 */ /* 0x000fe20000010000 */
[C---:B------:R-:W-:Y:S01]  /*c4f0*/  LOP3.LUT P1, RZ, R116.reuse, 0xff000000, RZ, 0xc0, !PT ;  /* 0xff00000074ff7812 */ /* 0x040fe2000782c0ff */
[----:B------:R-:W-:Y:S01]  /*c500*/  FADD.FTZ R145, R145, -R144 ;  /* 0x8000009091917221 */ /* 0x000fe20000010000 */
[C---:B------:R-:W-:Y:S01]  /*c510*/  LOP3.LUT P5, RZ, R116.reuse, 0xff, RZ, 0xc0, !PT ;  /* 0x000000ff74ff7812 */ /* 0x040fe200078ac0ff */
[----:B------:R-:W-:Y:S01]  /*c520*/  FMUL.FTZ R149, R149, UR6 ;  /* 0x0000000695957c20 */ /* 0x000fe20008410000 */
[----:B------:R-:W-:Y:S01]  /*c530*/  LOP3.LUT P4, RZ, R116, 0xff00, RZ, 0xc0, !PT ;  /* 0x0000ff0074ff7812 */ /* 0x000fe2000788c0ff */
[----:B------:R-:W-:Y:S01]  /*c540*/  FMUL.FTZ R119, R119, UR6 ;  /* 0x0000000677777c20 */ /* 0x000fe20008410000 */
[----:B------:R-:W-:-:S02]  /*c550*/  SHF.L.U32 R116, R0, 0x10, RZ ;  /* 0x0000001000747819 */ /* 0x000fc400000006ff */
[----:B------:R-:W-:Y:S02]  /*c560*/  SHF.L.U32 R115, R33, 0x10, RZ ;  /* 0x0000001021737819 */ /* 0x000fe400000006ff */
[----:B------:R-:W-:Y:S01]  /*c570*/  SHF.L.U32 R0, R32, 0x10, RZ ;  /* 0x0000001020007819 */ /* 0x000fe200000006ff */
[C---:B------:R-:W-:Y:S01]  /*c580*/  FFMA.FTZ R113, R178.reuse, R113, R116 ;  /* 0x00000071b2717223 */ /* 0x040fe20000010074 */
[----:B------:R-:W-:Y:S01]  /*c590*/  FSEL R119, R119, RZ, P3 ;  /* 0x000000ff77777208 */ /* 0x000fe20001800000 */
[----:B------:R-:W-:Y:S01]  /*c5a0*/  FFMA.FTZ R147, R178, R147, R115 ;  /* 0x00000093b2937223 */ /* 0x000fe20000010073 */
[----:B------:R-:W-:Y:S01]  /*c5b0*/  F2FP.BF16.F32.PACK_AB R115, R112, R117 ;  /* 0x000000757073723e */ /* 0x000fe200000010ff */
[----:B------:R-:W-:Y:S01]  /*c5c0*/  FFMA.FTZ R0, R178, R145, R0 ;  /* 0x00000091b2007223 */ /* 0x000fe20000010000 */
[----:B------:R-:W-:Y:S01]  /*c5d0*/  FMUL.FTZ R113, R113, UR6 ;  /* 0x0000000671717c20 */ /* 0x000fe20008410000 */
[----:B------:R-:W-:Y:S01]  /*c5e0*/  FMUL.FTZ R147, R147, UR6 ;  /* 0x0000000693937c20 */ /* 0x000fe20008410000 */
[----:B------:R-:W-:Y:S01]  /*c5f0*/  FSEL R112, R149, RZ, P1 ;  /* 0x000000ff95707208 */ /* 0x000fe20000800000 */
[----:B------:R-:W-:Y:S01]  /*c600*/  FMUL.FTZ R0, R0, UR6 ;  /* 0x0000000600007c20 */ /* 0x000fe20008410000 */
[----:B------:R-:W-:-:S02]  /*c610*/  F2FP.BF16.F32.PACK_AB R114, R119, R114 ;  /* 0x000000727772723e */ /* 0x000fc400000010ff */
[----:B------:R-:W-:Y:S02]  /*c620*/  FSEL R147, R147, RZ, P6 ;  /* 0x000000ff93937208 */ /* 0x000fe40003000000 */
[----:B------:R-:W-:Y:S02]  /*c630*/  FSEL R0, R0, RZ, P5 ;  /* 0x000000ff00007208 */ /* 0x000fe40002800000 */
[----:B------:R-:W-:Y:S02]  /*c640*/  FSEL R117, R113, RZ, P4 ;  /* 0x000000ff71757208 */ /* 0x000fe40002000000 */
[----:B------:R-:W-:Y:S02]  /*c650*/  F2FP.BF16.F32.PACK_AB R113, R112, R147 ;  /* 0x000000937071723e */ /* 0x000fe400000010ff */
[----:B------:R-:W-:Y:S01]  /*c660*/  F2FP.BF16.F32.PACK_AB R112, R117, R0 ;  /* 0x000000007570723e */ /* 0x000fe200000010ff */
[----:B------:R-:W-:Y:S06]  /*c670*/  BRA `(.L_x_1441) ;  /* 0x0000000400c07947 */ /* 0x000fec0003800000 */
.L_x_1443:
[----:B------:R-:W-:Y:S05]  /*c680*/  @!P2 BRA `(.L_x_1445) ;  /* 0x0000000000e8a947 */ /* 0x000fea0003800000 */
[-CC-:B0-----:R-:W-:Y:S01]  /*c690*/  FFMA.FTZ R112, R151, R224.reuse, R223.reuse ;  /* 0x000000e097707223 */ /* 0x181fe200000100df */
        /* <DEDUP_REMOVED lines=9> */
[-CC-:B------:R-:W-:Y:S01]  /*c730*/  FFMA.FTZ R0, R153, R224.reuse, R223.reuse ;  /* 0x000000e099007223 */ /* 0x180fe200000100df */
[-CC-:B------:R-:W-:Y:S01]  /*c740*/  FFMA.FTZ R115, R154, R224.reuse, R223.reuse ;  /* 0x000000e09a737223 */ /* 0x180fe200000100df */
[C---:B------:R-:W-:Y:S01]  /*c750*/  LOP3.LUT P5, RZ, R117.reuse, 0xff0000, RZ, 0xc0, !PT ;  /* 0x00ff000075ff7812 */ /* 0x040fe200078ac0ff */
[-CC-:B------:R-:W-:Y:S01]  /*c760*/  FFMA.FTZ R113, R152, R224.reuse, R223.reuse ;  /* 0x000000e098717223 */ /* 0x180fe200000100df */
[C---:B------:R-:W-:Y:S01]  /*c770*/  LOP3.LUT P4, RZ, R117.reuse, 0xff, RZ, 0xc0, !PT ;  /* 0x000000ff75ff7812 */ /* 0x040fe2000788c0ff */
[----:B------:R-:W-:Y:S01]  /*c780*/  FFMA.FTZ R144, R144, R224, R223 ;  /* 0x000000e090907223 */ /* 0x000fe200000100df */
[----:B------:R-:W-:Y:S01]  /*c790*/  LOP3.LUT P3, RZ, R117, 0xff00, RZ, 0xc0, !PT ;  /* 0x0000ff0075ff7812 */ /* 0x000fe2000786c0ff */
[----:B------:R-:W-:Y:S01]  /*c7a0*/  FMUL.FTZ R112, R143, UR6 ;  /* 0x000000068f707c20 */ /* 0x000fe20008410000 */
[----:B------:R-:W-:Y:S01]  /*c7b0*/  ISETP.GE.U32.AND.EX P1, PT, R117, 0x1000000, PT, P1 ;  /* 0x010000007500780c */ /* 0x000fe20003f26110 */
[----:B------:R-:W-:Y:S01]  /*c7c0*/  FMUL.FTZ R142, R178, R197 ;  /* 0x000000c5b28e7220 */ /* 0x000fe20000410000 */
[----:B------:R-:W-:Y:S01]  /*c7d0*/  FMUL.FTZ R117, R118, UR6 ;  /* 0x0000000676757c20 */ /* 0x000fe20008410000 */
[----:B------:R-:W-:Y:S01]  /*c7e0*/  FADD.FTZ R147, R147, -R146 ;  /* 0x8000009293937221 */ /* 0x000fe20000010000 */
[----:B------:R-:W-:Y:S01]  /*c7f0*/  FADD.FTZ R149, R149, -R0 ;  /* 0x8000000095957221 */ /* 0x000fe20000010000 */
        /* <DEDUP_REMOVED lines=9> */
[C---:B------:R-:W-:Y:S01]  /*c890*/  FMUL.FTZ R113, R178.reuse, R113 ;  /* 0x00000071b2717220 */ /* 0x040fe20000410000 */
[----:B------:R-:W-:Y:S01]  /*c8a0*/  FMUL.FTZ R140, R178, R145 ;  /* 0x00000091b28c7220 */ /* 0x000fe20000410000 */
[----:B------:R-:W-:-:S02]  /*c8b0*/  FSEL R114, R114, RZ, P4 ;  /* 0x000000ff72727208 */ /* 0x000fc40002000000 */
[----:B------:R-:W-:Y:S01]  /*c8c0*/  F2FP.BF16.F32.PACK_AB R115, R112, R117 ;  /* 0x000000757073723e */ /* 0x000fe200000010ff */
[----:B------:R-:W-:Y:S01]  /*c8d0*/  FMUL.FTZ R112, R141, UR6 ;  /* 0x000000068d707c20 */ /* 0x000fe20008410000 */
[C---:B------:R-:W-:Y:S02]  /*c8e0*/  LOP3.LUT P6, RZ, R116.reuse, 0xff0000, RZ, 0xc0, !PT ;  /* 0x00ff000074ff7812 */ /* 0x040fe400078cc0ff */
[C---:B------:R-:W-:Y:S02]  /*c8f0*/  LOP3.LUT P1, RZ, R116.reuse, 0xff000000, RZ, 0xc0, !PT ;  /* 0xff00000074ff7812 */ /* 0x040fe4000782c0ff */
[C---:B------:R-:W-:Y:S02]  /*c900*/  LOP3.LUT P5, RZ, R116.reuse, 0xff, RZ, 0xc0, !PT ;  /* 0x000000ff74ff7812 */ /* 0x040fe400078ac0ff */
[----:B------:R-:W-:Y:S01]  /*c910*/  LOP3.LUT P4, RZ, R116, 0xff00, RZ, 0xc0, !PT ;  /* 0x0000ff0074ff7812 */ /* 0x000fe2000788c0ff */
        /* <DEDUP_REMOVED lines=17> */
.L_x_1445:
        /* <DEDUP_REMOVED lines=11> */
[----:B------:R-:W-:Y:S01]  /*cae0*/  ISETP.GE.U32.AND P1, PT, R116, RZ, PT ;  /* 0x000000ff7400720c */ /* 0x000fe20003f26070 */
[C---:B------:R-:W-:Y:S01]  /*caf0*/  FMUL.FTZ R155, R178.reuse, R155 ;  /* 0x0000009bb29b7220 */ /* 0x040fe20000410000 */
[C---:B------:R-:W-:Y:S01]  /*cb00*/  FMUL.FTZ R221, R178.reuse, R221 ;  /* 0x000000ddb2dd7220 */ /* 0x040fe20000410000 */
[----:B------:R-:W-:Y:S01]  /*cb10*/  FMUL.FTZ R197, R178, R197 ;  /* 0x000000c5b2c57220 */ /* 0x000fe20000410000 */
[----:B------:R-:W-:Y:S01]  /*cb20*/  FADD.FTZ R115, R150, -R115 ;  /* 0x8000007396737221 */ /* 0x000fe20000010000 */
[----:B------:R-:W-:Y:S01]  /*cb30*/  FADD.FTZ R113, R148, -R113 ;  /* 0x8000007194717221 */ /* 0x000fe20000010000 */
[----:B------:R-:W-:Y:S01]  /*cb40*/  FADD.FTZ R147, R147, -R146 ;  /* 0x8000009293937221 */ /* 0x000fe20000010000 */
[----:B------:R-:W-:Y:S01]  /*cb50*/  FADD.FTZ R149, R149, -R0 ;  /* 0x8000000095957221 */ /* 0x000fe20000010000 */
[----:B------:R-:W-:Y:S01]  /*cb60*/  FADD.FTZ R145, R145, -R144 ;  /* 0x8000009091917221 */ /* 0x000fe20000010000 */
[----:B------:R-:W-:Y:S01]  /*cb70*/  LOP3.LUT P5, RZ, R117, 0xff0000, RZ, 0xc0, !PT ;  /* 0x00ff000075ff7812 */ /* 0x000fe200078ac0ff */
[----:B------:R-:W-:Y:S01]  /*cb80*/  FMUL.FTZ R112, R155, UR6 ;  /* 0x000000069b707c20 */ /* 0x000fe20008410000 */
[----:B------:R-:W-:Y:S01]  /*cb90*/  LOP3.LUT P4, RZ, R117, 0xff, RZ, 0xc0, !PT ;  /* 0x000000ff75ff7812 */ /* 0x000fe2000788c0ff */
[----:B------:R-:W-:Y:S01]  /*cba0*/  FMUL.FTZ R114, R197, UR6 ;  /* 0x00000006c5727c20 */ /* 0x000fe20008410000 */
[C---:B------:R-:W-:Y:S01]  /*cbb0*/  LOP3.LUT P3, RZ, R117.reuse, 0xff00, RZ, 0xc0, !PT ;  /* 0x0000ff0075ff7812 */ /* 0x040fe2000786c0ff */
[C---:B------:R-:W-:Y:S01]  /*cbc0*/  FMUL.FTZ R0, R178.reuse, R115 ;  /* 0x00000073b2007220 */ /* 0x040fe20000410000 */
[----:B------:R-:W-:Y:S01]  /*cbd0*/  ISETP.GE.U32.AND.EX P1, PT, R117, 0x1000000, PT, P1 ;  /* 0x010000007500780c */ /* 0x000fe20003f26110 */
[----:B------:R-:W-:Y:S01]  /*cbe0*/  FMUL.FTZ R117, R221, UR6 ;  /* 0x00000006dd757c20 */ /* 0x000fe20008410000 */
[C---:B------:R-:W-:Y:S01]  /*cbf0*/  FMUL.FTZ R113, R178.reuse, R113 ;  /* 0x00000071b2717220 */ /* 0x040fe20000410000 */
[C---:B------:R-:W-:Y:S01]  /*cc00*/  FMUL.FTZ R147, R178.reuse, R147 ;  /* 0x00000093b2937220 */ /* 0x040fe20000410000 */
[C---:B------:R-:W-:Y:S01]  /*cc10*/  FMUL.FTZ R149, R178.reuse, R149 ;  /* 0x00000095b2957220 */ /* 0x040fe20000410000 */
[----:B------:R-:W-:Y:S01]  /*cc20*/  FMUL.FTZ R145, R178, R145 ;  /* 0x00000091b2917220 */ /* 0x000fe20000410000 */
[----:B------:R-:W-:Y:S01]  /*cc30*/  FMUL.FTZ R0, R0, UR6 ;  /* 0x0000000600007c20 */ /* 0x000fe20008410000 */
[----:B------:R-:W-:Y:S01]  /*cc40*/  FSEL R112, R112, RZ, P1 ;  /* 0x000000ff70707208 */ /* 0x000fe20000800000 */
        /* <DEDUP_REMOVED lines=15> */
[----:B------:R-:W-:Y:S02]  /*cd40*/  FSEL R117, R113, RZ, P4 ;  /* 0x000000ff71757208 */ /* 0x000fe40002000000 */
[----:B------:R-:W-:Y:S02]  /*cd50*/  F2FP.BF16.F32.PACK_AB R114, R119, R114 ;  /* 0x000000727772723e */ /* 0x000fe400000010ff */
[----:B------:R-:W-:Y:S02]  /*cd60*/  F2FP.BF16.F32.PACK_AB R113, R0, R147 ;  /* 0x000000930071723e */ /* 0x000fe400000010ff */
[----:B------:R-:W-:-:S07]  /*cd70*/  F2FP.BF16.F32.PACK_AB R112, R117, R112 ;  /* 0x000000707570723e */ /* 0x000fce00000010ff */
.L_x_1441:
[----:B------:R-:W0:Y:S01]  /*cd80*/  @P2 LDC.64 R118, c[0x0][0x478] ;  /* 0x00011e00ff762b82 */ /* 0x000e220000000a00 */
[----:B------:R-:W-:-:S05]  /*cd90*/  MOV R121, 0x10 ;  /* 0x0000001000797802 */ /* 0x000fca0000000f00 */
[C---:B------:R-:W-:Y:S02]  /*cda0*/  IMAD.WIDE.U32 R120, R180.reuse, R121, UR16 ;  /* 0x00000010b4787e25 */ /* 0x040fe4000f8e0079 */
[----:B------:R-:W1:Y:S02]  /*cdb0*/  @P0 LDC.64 R116, c[0x0][0x470] ;  /* 0x00011c00ff740b82 */ /* 0x000e640000000a00 */
[----:B0-----:R-:W-:-:S05]  /*cdc0*/  @P2 IMAD.WIDE.U32 R118, R180, 0x10, R118 ;  /* 0x00000010b4762825 */ /* 0x001fca00078e0076 */
[----:B------:R0:W-:Y:S01]  /*cdd0*/  @P2 STG.E.128 desc[UR10][R118.64], R140 ;  /* 0x0000008c76002986 */ /* 0x0001e2000c101d0a */
[----:B-1----:R-:W-:-:S03]  /*cde0*/  @P0 IMAD.WIDE.U32 R116, R180, 0x10, R116 ;  /* 0x00000010b4740825 */ /* 0x002fc600078e0074 */
[----:B------:R1:W-:Y:S04]  /*cdf0*/  STG.E.128 desc[UR10][R120.64], R112 ;  /* 0x0000007078007986 */ /* 0x0003e8000c101d0a */
[----:B------:R1:W-:Y:S01]  /*ce00*/  @P0 STG.E.128 desc[UR10][R116.64], R128 ;  /* 0x0000008074000986 */ /* 0x0003e2000c101d0a */
[----:B0-----:R-:W0:Y:S02]  /*ce10*/  LDC.64 R118, c[0x0][0x380] ;  /* 0x0000e000ff767b82 */ /* 0x001e240000000a00 */
[----:B0-----:R-:W-:-:S05]  /*ce20*/  IMAD R2, R118, 0x4, R2 ;  /* 0x0000000476027824 */ /* 0x001fca00078e0202 */
[----:B------:R-:W-:-:S13]  /*ce30*/  ISETP.GE.AND P0, PT, R2, R119, PT ;  /* 0x000000770200720c */ /* 0x000fda0003f06270 */
[----:B-1----:R-:W-:Y:S05]  /*ce40*/  @!P0 BRA `(.L_x_1446) ;  /* 0xffffff3c00948947 */ /* 0x002fea000383ffff */
[----:B------:R-:W-:Y:S05]  /*ce50*/  BSYNC B1 ;  /* 0x0000000000017941 */ /* 0x000fea0003800000 */
.L_x_1412:
[----:B------:R0:W5:Y:S01]  /*ce60*/  LDL.LU R60, [R1+0x8] ;  /* 0x00000800013c7983 */ /* 0x0001620000300800 */
[----:B------:R-:W-:Y:S01]  /*ce70*/  MOV R34, R12 ;  /* 0x0000000c00227202 */ /* 0x000fe20000000f00 */
[----:B------:R-:W-:Y:S01]  /*ce80*/  IMAD.MOV.U32 R37, RZ, RZ, R234 ;  /* 0x000000ffff257224 */ /* 0x000fe200078e00ea */
[----:B------:R-:W-:Y:S01]  /*ce90*/  MOV R32, R14 ;  /* 0x0000000e00207202 */ /* 0x000fe20000000f00 */
[----:B------:R0:W5:Y:S01]  /*cea0*/  LDL.LU R61, [R1+0xc] ;  /* 0x00000c00013d7983 */ /* 0x0001620000300800 */
[----:B------:R-:W-:Y:S01]  /*ceb0*/  MOV R33, R13 ;  /* 0x0000000d00217202 */ /* 0x000fe20000000f00 */
[----:B------:R-:W-:Y:S01]  /*cec0*/  IMAD.MOV.U32 R46, RZ, RZ, R245 ;  /* 0x000000ffff2e7224 */ /* 0x000fe200078e00f5 */
[----:B------:R-:W-:Y:S01]  /*ced0*/  MOV R35, R11 ;  /* 0x0000000b00237202 */ /* 0x000fe20000000f00 */
[----:B------:R0:W5:Y:S01]  /*cee0*/  LDL.LU R58, [R1] ;  /* 0x00000000013a7983 */ /* 0x0001620000300800 */
[----:B------:R-:W-:Y:S01]  /*cef0*/  MOV R48, R10 ;  /* 0x0000000a00307202 */ /* 0x000fe20000000f00 */
[----:B------:R-:W-:Y:S01]  /*cf00*/  IMAD.MOV.U32 R52, RZ, RZ, R247 ;  /* 0x000000ffff347224 */ /* 0x000fe200078e00f7 */
        /* <DEDUP_REMOVED lines=68> */
[----:B------:R-:W-:Y:S01]  /*d350*/  MOV R128, R20 ;  /* 0x0000001400807202 */ /* 0x000fe20000000f00 */
[----:B------:R-:W-:Y:S01]  /*d360*/  IMAD.MOV.U32 R138, RZ, RZ, R31 ;  /* 0x000000ffff8a7224 */ /* 0x000fe200078e001f */
[----:B------:R-:W-:Y:S01]  /*d370*/  MOV R51, R16 ;  /* 0x0000001000337202 */ /* 0x000fe20000000f00 */
[----:B------:R-:W-:Y:S01]  /*d380*/  IMAD.MOV.U32 R12, RZ, RZ, R30 ;  /* 0x000000ffff0c7224 */ /* 0x000fe200078e001e */
[----:B------:R-:W-:-:S02]  /*d390*/  MOV R124, R18 ;  /* 0x00000012007c7202 */ /* 0x000fc40000000f00 */
        /* <DEDUP_REMOVED lines=42> */
[----:B0-----:R-:W-:-:S07]  /*d640*/  MOV R23, R5 ;  /* 0x0000000500177202 */ /* 0x001fce0000000f00 */
.L_x_1411:
[----:B------:R-:W-:Y:S05]  /*d650*/  BSYNC B0 ;  /* 0x0000000000007941 */ /* 0x000fea0003800000 */
.L_x_1410:
        /* <DEDUP_REMOVED lines=16> */
[----:B-----5:R-:W-:Y:S04]  /*d760*/  STS.128 [R2+0x400], R64 ;  /* 0x0004004002007388 */ /* 0x020fe80000000c00 */
        /* <DEDUP_REMOVED lines=48> */
[----:B------:R-:W-:Y:S01]  /*da70*/  LDS R31, [R3+0x3400] ;  /* 0x00340000031f7984 */ /* 0x000fe20000000800 */
[----:B------:R-:W-:-:S03]  /*da80*/  FADD.FTZ R4, R4, R53 ;  /* 0x0000003504047221 */ /* 0x000fc60000010000 */
[----:B------:R-:W2:Y:S01]  /*da90*/  LDS R30, [R3+0x3600] ;  /* 0x00360000031e7984 */ /* 0x000ea20000000800 */
[----:B------:R-:W-:-:S03]  /*daa0*/  FADD.FTZ R5, R5, R52 ;  /* 0x0000003405057221 */ /* 0x000fc60000010000 */
[----:B------:R-:W4:Y:S01]  /*dab0*/  LDS R37, [R3+0x3800] ;  /* 0x0038000003257984 */ /* 0x000f220000000800 */
[----:B------:R-:W-:-:S03]  /*dac0*/  FADD.FTZ R6, R6, R55 ;  /* 0x0000003706067221 */ /* 0x000fc60000010000 */
[----:B------:R-:W4:Y:S01]  /*dad0*/  LDS R36, [R3+0x3a00] ;  /* 0x003a000003247984 */ /* 0x000f220000000800 */
[----:B------:R-:W-:-:S03]  /*dae0*/  FADD.FTZ R7, R7, R54 ;  /* 0x0000003607077221 */ /* 0x000fc60000010000 */
[----:B------:R-:W-:Y:S01]  /*daf0*/  LDS R39, [R3+0x3c00] ;  /* 0x003c000003277984 */ /* 0x000fe20000000800 */
[----:B------:R-:W-:-:S03]  /*db00*/  FADD.FTZ R24, R24, R65 ;  /* 0x0000004118187221 */ /* 0x000fc60000010000 */
[----:B------:R-:W4:Y:S01]  /*db10*/  LDS R38, [R3+0x3e00] ;  /* 0x003e000003267984 */ /* 0x000f220000000800 */
[----:B0-----:R-:W-:Y:S01]  /*db20*/  FADD.FTZ R25, R25, R64 ;  /* 0x0000004019197221 */ /* 0x001fe20000010000 */
[----:B------:R-:W-:Y:S01]  /*db30*/  BAR.SYNC.DEFER_BLOCKING 0x0 ;  /* 0x0000000000007b1d */ /* 0x000fe20000010000 */
[----:B-1----:R-:W-:Y:S01]  /*db40*/  FADD.FTZ R26, R26, R67 ;  /* 0x000000431a1a7221 */ /* 0x002fe20000010000 */
[----:B---3--:R-:W-:-:S04]  /*db50*/  FADD.FTZ R27, R27, R66 ;  /* 0x000000421b1b7221 */ /* 0x008fc80000010000 */
[----:B------:R-:W-:Y:S04]  /*db60*/  STS.128 [R2], R32 ;  /* 0x0000002002007388 */ /* 0x000fe80000000c00 */
[----:B------:R-:W-:Y:S04]  /*db70*/  STS.128 [R2+0x10], R48 ;  /* 0x0000103002007388 */ /* 0x000fe80000000c00 */
[----:B------:R2:W-:Y:S04]  /*db80*/  STS.128 [R2+0x400], R8 ;  /* 0x0004000802007388 */ /* 0x0005e80000000c00 */
[----:B------:R-:W-:Y:S04]  /*db90*/  STS.128 [R2+0x410], R76 ;  /* 0x0004104c02007388 */ /* 0x000fe80000000c00 */
[----:B------:R-:W-:Y:S04]  /*dba0*/  STS.128 [R2+0x800], R92 ;  /* 0x0008005c02007388 */ /* 0x000fe80000000c00 */
[----:B------:R-:W-:Y:S04]  /*dbb0*/  STS.128 [R2+0x810], R108 ;  /* 0x0008106c02007388 */ /* 0x000fe80000000c00 */
[----:B------:R-:W-:Y:S01]  /*dbc0*/  STS.128 [R2+0xc00], R16 ;  /* 0x000c001002007388 */ /* 0x000fe20000000c00 */
[----:B--2---:R-:W-:Y:S01]  /*dbd0*/  FADD.FTZ R8, R7, R30 ;  /* 0x0000001e07087221 */ /* 0x004fe20000010000 */
[----:B----4-:R-:W-:Y:S01]  /*dbe0*/  FADD.FTZ R7, R24, R37 ;  /* 0x0000002518077221 */ /* 0x010fe20000010000 */
[----:B------:R-:W-:Y:S01]  /*dbf0*/  FADD.FTZ R11, R4, R29 ;  /* 0x0000001d040b7221 */ /* 0x000fe20000010000 */
[----:B------:R-:W-:Y:S01]  /*dc00*/  STS.128 [R2+0xc10], R136 ;  /* 0x000c108802007388 */ /* 0x000fe20000000c00 */
[----:B------:R-:W-:Y:S01]  /*dc10*/  FADD.FTZ R10, R5, R28 ;  /* 0x0000001c050a7221 */ /* 0x000fe20000010000 */
[----:B------:R-:W-:Y:S01]  /*dc20*/  FADD.FTZ R5, R6, R31 ;  /* 0x0000001f06057221 */ /* 0x000fe20000010000 */
[----:B------:R-:W-:Y:S01]  /*dc30*/  FADD.FTZ R4, R25, R36 ;  /* 0x0000002419047221 */ /* 0x000fe20000010000 */
[----:B------:R-:W-:Y:S01]  /*dc40*/  BAR.SYNC.DEFER_BLOCKING 0x0 ;  /* 0x0000000000007b1d */ /* 0x000fe20000010000 */
[----:B------:R-:W-:Y:S01]  /*dc50*/  FADD.FTZ R9, R27, R38 ;  /* 0x000000261b097221 */ /* 0x000fe20000010000 */
[----:B------:R-:W-:-:S04]  /*dc60*/  FADD.FTZ R6, R26, R39 ;  /* 0x000000271a067221 */ /* 0x000fc80000010000 */
[----:B------:R-:W0:Y:S04]  /*dc70*/  LDS R53, [R3+0x200] ;  /* 0x0002000003357984 */ /* 0x000e280000000800 */
[----:B------:R-:W1:Y:S04]  /*dc80*/  LDS R32, [R3+0x400] ;  /* 0x0004000003207984 */ /* 0x000e680000000800 */
[----:B------:R-:W2:Y:S04]  /*dc90*/  LDS R16, [R3+0x800] ;  /* 0x0008000003107984 */ /* 0x000ea80000000800 */
[----:B------:R-:W3:Y:S04]  /*dca0*/  LDS R17, [R3+0xa00] ;  /* 0x000a000003117984 */ /* 0x000ee80000000800 */
[----:B------:R-:W4:Y:S04]  /*dcb0*/  LDS R18, [R3+0xc00] ;  /* 0x000c000003127984 */ /* 0x000f280000000800 */
[----:B------:R-:W4:Y:S04]  /*dcc0*/  LDS R19, [R3+0xe00] ;  /* 0x000e000003137984 */ /* 0x000f280000000800 */
[----:B------:R-:W4:Y:S04]  /*dcd0*/  LDS R52, [R3] ;  /* 0x0000000003347984 */ /* 0x000f280000000800 */
        /* <DEDUP_REMOVED lines=149> */
[----:B------:R-:W0:Y:S02]  /*e630*/  LDS R24, [R3+0x1200] ;  /* 0x0012000003187984 */ /* 0x000e240000000800 */
[----:B------:R-:W-:Y:S01]  /*e640*/  SHF.L.U32 R18, R19, 0x2, RZ ;  /* 0x0000000213127819 */ /* 0x000fe200000006ff */
[----:B------:R-:W-:Y:S01]  /*e650*/  IMAD.X R12, RZ, RZ, RZ, P0 ;  /* 0x000000ffff0c7224 */ /* 0x000fe200000e06ff */
[----:B------:R-:W0:Y:S02]  /*e660*/  LDS R15, [R3+0x2200] ;  /* 0x00220000030f7984 */ /* 0x000e240000000800 */
[----:B------:R-:W-:-:S02]  /*e670*/  IADD3 R14, P1, PT, R18, UR20, RZ ;  /* 0x00000014120e7c10 */ /* 0x000fc4000ff3e0ff */
[----:B------:R-:W0:Y:S01]  /*e680*/  LDS R26, [R3+0x3200] ;  /* 0x00320000031a7984 */ /* 0x000e220000000800 */
[----:B------:R-:W-:Y:S02]  /*e690*/  SHF.L.U64.HI R19, R19, 0x2, R12 ;  /* 0x0000000213137819 */ /* 0x000fe4000001020c */
[----:B------:R-:W-:Y:S01]  /*e6a0*/  IADD3 R12, P0, PT, R18, UR22, RZ ;  /* 0x00000016120c7c10 */ /* 0x000fe2000ff1e0ff */
[----:B------:R-:W0:Y:S04]  /*e6b0*/  LDS R0, [R3+0x400] ;  /* 0x0004000003007984 */ /* 0x000e280000000800 */
[----:B------:R-:W0:Y:S01]  /*e6c0*/  LDS R37, [R3+0x1400] ;  /* 0x0014000003257984 */ /* 0x000e220000000800 */
[----:B-1----:R-:W-:-:S03]  /*e6d0*/  FADD.FTZ R40, RZ, R40 ;  /* 0x00000028ff287221 */ /* 0x002fc60000010000 */
[----:B------:R-:W1:Y:S01]  /*e6e0*/  LDS R47, [R3+0x2400] ;  /* 0x00240000032f7984 */ /* 0x000e620000000800 */
[----:B--2---:R-:W-:-:S03]  /*e6f0*/  FADD.FTZ R40, R40, R43 ;  /* 0x0000002b28287221 */ /* 0x004fc60000010000 */
[----:B------:R-:W-:Y:S01]  /*e700*/  LDS R39, [R3+0x1600] ;  /* 0x0016000003277984 */ /* 0x000fe20000000800 */
[----:B---3--:R-:W-:-:S03]  /*e710*/  FADD.FTZ R13, R40, R13 ;  /* 0x0000000d280d7221 */ /* 0x008fc60000010000 */
[----:B------:R-:W2:Y:S01]  /*e720*/  LDS R20, [R3+0x800] ;  /* 0x0008000003147984 */ /* 0x000ea20000000800 */
[----:B----4-:R-:W-:-:S03]  /*e730*/  FADD.FTZ R59, R13, R2 ;  /* 0x000000020d3b7221 */ /* 0x010fc60000010000 */
[----:B------:R-:W3:Y:S01]  /*e740*/  LDS R67, [R3+0x3400] ;  /* 0x0034000003437984 */ /* 0x000ee20000000800 */
[----:B------:R-:W-:Y:S01]  /*e750*/  IADD3.X R13, PT, PT, R19, UR23, RZ, P0, !PT ;  /* 0x00000017130d7c10 */ /* 0x000fe200087fe4ff */
[----:B0-----:R-:W-:Y:S02]  /*e760*/  FADD.FTZ R41, RZ, R41 ;  /* 0x00000029ff297221 */ /* 0x001fe40000010000 */
[----:B------:R-:W0:Y:S01]  /*e770*/  LDS R2, [R3+0x600] ;  /* 0x0006000003027984 */ /* 0x000e220000000800 */
[----:B------:R-:W-:Y:S01]  /*e780*/  IADD3 R16, P0, PT, R18, UR26, RZ ;  /* 0x0000001a12107c10 */ /* 0x000fe2000ff1e0ff */
[----:B------:R-:W-:Y:S02]  /*e790*/  FADD.FTZ R24, R41, R24 ;  /* 0x0000001829187221 */ /* 0x000fe40000010000 */
[----:B------:R-:W4:Y:S01]  /*e7a0*/  LDS R49, [R3+0x2600] ;  /* 0x0026000003317984 */ /* 0x000f220000000800 */
[----:B------:R-:W-:Y:S01]  /*e7b0*/  IADD3.X R17, PT, PT, R19, UR27, RZ, P0, !PT ;  /* 0x0000001b13117c10 */ /* 0x000fe200087fe4ff */
[----:B------:R-:W-:-:S02]  /*e7c0*/  FADD.FTZ R15, R24, R15 ;  /* 0x0000000f180f7221 */ /* 0x000fc40000010000 */
[----:B------:R-:W4:Y:S02]  /*e7d0*/  LDS R41, [R3+0x1800] ;  /* 0x0018000003297984 */ /* 0x000f240000000800 */
[----:B------:R-:W-:Y:S02]  /*e7e0*/  FADD.FTZ R65, R15, R26 ;  /* 0x0000001a0f417221 */ /* 0x000fe40000010000 */
[----:B------:R-:W4:Y:S01]  /*e7f0*/  LDS R22, [R3+0xa00] ;  /* 0x000a000003167984 */ /* 0x000f220000000800 */
[----:B------:R-:W-:Y:S01]  /*e800*/  IADD3.X R15, PT, PT, R19, UR21, RZ, P1, !PT ;  /* 0x00000015130f7c10 */ /* 0x000fe20008ffe4ff */
[----:B------:R-:W-:Y:S02]  /*e810*/  FADD.FTZ R0, RZ, R0 ;  /* 0x00000000ff007221 */ /* 0x000fe40000010000 */
[----:B------:R-:W4:Y:S01]  /*e820*/  LDS R69, [R3+0x3600] ;  /* 0x0036000003457984 */ /* 0x000f220000000800 */
[----:B------:R-:W-:Y:S01]  /*e830*/  IADD3 R18, P1, PT, R18, UR24, RZ ;  /* 0x0000001812127c10 */ /* 0x000fe2000ff3e0ff */
[----:B------:R-:W-:-:S02]  /*e840*/  FADD.FTZ R0, R0, R37 ;  /* 0x0000002500007221 */ /* 0x000fc40000010000 */
[----:B------:R-:W4:Y:S01]  /*e850*/  LDS R51, [R3+0x2800] ;  /* 0x0028000003337984 */ /* 0x000f220000000800 */
[----:B------:R-:W-:-:S03]  /*e860*/  IADD3.X R19, PT, PT, R19, UR25, RZ, P1, !PT ;  /* 0x0000001913137c10 */ /* 0x000fc60008ffe4ff */
[----:B------:R-:W4:Y:S01]  /*e870*/  LDS R43, [R3+0x1a00] ;  /* 0x001a0000032b7984 */ /* 0x000f220000000800 */
[----:B-1----:R-:W-:-:S03]  /*e880*/  FADD.FTZ R0, R0, R47 ;  /* 0x0000002f00007221 */ /* 0x002fc60000010000 */
[----:B------:R-:W1:Y:S04]  /*e890*/  LDS R24, [R3+0xc00] ;  /* 0x000c000003187984 */ /* 0x000e680000000800 */
[----:B------:R-:W1:Y:S01]  /*e8a0*/  LDS R71, [R3+0x3800] ;  /* 0x0038000003477984 */ /* 0x000e620000000800 */
[----:B--2---:R-:W-:-:S03]  /*e8b0*/  FADD.FTZ R20, RZ, R20 ;  /* 0x00000014ff147221 */ /* 0x004fc60000010000 */
[----:B------:R-:W2:Y:S01]  /*e8c0*/  LDS R57, [R3+0x2a00] ;  /* 0x002a000003397984 */ /* 0x000ea20000000800 */
[----:B---3--:R-:W-:-:S03]  /*e8d0*/  FADD.FTZ R67, R0, R67 ;  /* 0x0000004300437221 */ /* 0x008fc60000010000 */
[----:B------:R-:W3:Y:S01]  /*e8e0*/  LDS R45, [R3+0x1c00] ;  /* 0x001c0000032d7984 */ /* 0x000ee20000000800 */
[----:B0-----:R-:W-:-:S03]  /*e8f0*/  FADD.FTZ R2, RZ, R2 ;  /* 0x00000002ff027221 */ /* 0x001fc60000010000 */
[----:B------:R-:W0:Y:S01]  /*e900*/  LDS R26, [R3+0xe00] ;  /* 0x000e0000031a7984 */ /* 0x000e220000000800 */
[----:B------:R-:W-:-:S03]  /*e910*/  FADD.FTZ R2, R2, R39 ;  /* 0x0000002702027221 */ /* 0x000fc60000010000 */
[----:B------:R-:W-:Y:S01]  /*e920*/  STG.E desc[UR10][R12.64], R35 ;  /* 0x000000230c007986 */ /* 0x000fe2000c10190a */
[----:B----4-:R-:W-:Y:S01]  /*e930*/  FADD.FTZ R2, R2, R49 ;  /* 0x0000003102027221 */ /* 0x010fe20000010000 */
[----:B------:R-:W-:Y:S02]  /*e940*/  FADD.FTZ R20, R20, R41 ;  /* 0x0000002914147221 */ /* 0x000fe40000010000 */
[----:B------:R-:W-:Y:S01]  /*e950*/  STG.E desc[UR10][R14.64], R11 ;  /* 0x0000000b0e007986 */ /* 0x000fe2000c10190a */
        /* <DEDUP_REMOVED lines=16> */
[----:B0-----:R-:W-:-:S03]  /*ea60*/  FADD.FTZ R26, RZ, R26 ;  /* 0x0000001aff1a7221 */ /* 0x001fc60000010000 */
[----:B------:R-:W-:Y:S04]  /*ea70*/  STG.E desc[UR10][R12.64+0x200], R81 ;  /* 0x000200510c007986 */ /* 0x000fe8000c10190a */
[----:B------:R-:W-:Y:S04]  /*ea80*/  STG.E desc[UR10][R14.64+0x200], R10 ;  /* 0x0002000a0e007986 */ /* 0x000fe8000c10190a */
        /* <DEDUP_REMOVED lines=33> */
.L_x_1413:
        /* <DEDUP_REMOVED lines=8> */
.L_x_1448:
[----:B------:R-:W-:Y:S05]  /*ed20*/  BSYNC B2 ;  /* 0x0000000000027941 */ /* 0x000fea0003800000 */
.L_x_1447:
[----:B------:R-:W-:Y:S02]  /*ed30*/  IMAD.MOV.U32 R132, RZ, RZ, R115 ;  /* 0x000000ffff847224 */ /* 0x000fe400078e0073 */
[----:B------:R-:W-:Y:S01]  /*ed40*/  HFMA2 R133, -RZ, RZ, 0, 5.9604644775390625e-08 ;  /* 0x00000001ff857431 */ /* 0x000fe200000001ff */
[----:B------:R-:W-:Y:S01]  /*ed50*/  MOV R223, 0x1f ;  /* 0x0000001f00df7802 */ /* 0x000fe20000000f00 */
[----:B------:R-:W-:Y:S01]  /*ed60*/  FADD.FTZ R114, R114, R240 ;  /* 0x000000f072727221 */ /* 0x000fe20000010000 */
[----:B------:R-:W-:-:S07]  /*ed70*/  MOV R224, 0xffffffff ;  /* 0xffffffff00e07802 */ /* 0x000fce0000000f00 */
[----:B------:R-:W-:Y:S05]  /*ed80*/  WARPSYNC.COLLECTIVE R224, `(.L_x_1449) ;  /* 0x00000000e0087348 */ /* 0x000fea0003c00000 */
[----:B------:R0:W1:Y:S02]  /*ed90*/  SHFL.BFLY P4, R240, R132, R133, R223 ;  /* 0x0c00008584f07389 */ /* 0x00006400000800df */
[----:B01----:R-:W-:Y:S05]  /*eda0*/  ENDCOLLECTIVE ;  /* 0x000000000000791b */ /* 0x003fea0003800000 */
.L_x_1449:
[----:B------:R-:W-:Y:S01]  /*edb0*/  MOV R132, R114 ;  /* 0x0000007200847202 */ /* 0x000fe20000000f00 */
[----:B------:R-:W-:Y:S02]  /*edc0*/  HFMA2 R133, -RZ, RZ, 0, 1.1920928955078125e-07 ;  /* 0x00000002ff857431 */ /* 0x000fe400000001ff */
[----:B------:R-:W-:-:S07]  /*edd0*/  FADD.FTZ R115, R115, R240 ;  /* 0x000000f073737221 */ /* 0x000fce0000010000 */
[----:B------:R-:W-:Y:S05]  /*ede0*/  WARPSYNC.COLLECTIVE R224, `(.L_x_1450) ;  /* 0x00000000e0087348 */ /* 0x000fea0003c00000 */
[----:B------:R0:W1:Y:S02]  /*edf0*/  SHFL.BFLY P4, R240, R132, R133, R223 ;  /* 0x0c00008584f07389 */ /* 0x00006400000800df */
[----:B01----:R-:W-:Y:S05]  /*ee00*/  ENDCOLLECTIVE ;  /* 0x000000000000791b */ /* 0x003fea0003800000 */
.L_x_1450:
[----:B------:R-:W-:Y:S02]  /*ee10*/  IMAD.MOV.U32 R132, RZ, RZ, R115 ;  /* 0x000000ffff847224 */ /* 0x000fe400078e0073 */
[----:B------:R-:W-:-:S07]  /*ee20*/  FADD.FTZ R114, R114, R240 ;  /* 0x000000f072727221 */ /* 0x000fce0000010000 */
[----:B------:R-:W-:Y:S05]  /*ee30*/  WARPSYNC.COLLECTIVE R224, `(.L_x_1451) ;  /* 0x00000000e0087348 */ /* 0x000fea0003c00000 */
[----:B------:R0:W1:Y:S02]  /*ee40*/  SHFL.BFLY P4, R240, R132, R133, R223 ;  /* 0x0c00008584f07389 */ /* 0x00006400000800df */
[----:B01----:R-:W-:Y:S05]  /*ee50*/  ENDCOLLECTIVE ;  /* 0x000000000000791b */ /* 0x003fea0003800000 */
.L_x_1451:
[----:B------:R-:W-:Y:S01]  /*ee60*/  MOV R132, R114 ;  /* 0x0000007200847202 */ /* 0x000fe20000000f00 */
[----:B------:R-:W-:Y:S02]  /*ee70*/  HFMA2 R133, -RZ, RZ, 0, 2.384185791015625e-07 ;  /* 0x00000004ff857431 */ /* 0x000fe400000001ff */
[----:B------:R-:W-:-:S07]  /*ee80*/  FADD.FTZ R115, R115, R240 ;  /* 0x000000f073737221 */ /* 0x000fce0000010000 */
[----:B------:R-:W-:Y:S05]  /*ee90*/  WARPSYNC.COLLECTIVE R224, `(.L_x_1452) ;  /* 0x00000000e0087348 */ /* 0x000fea0003c00000 */
[----:B------:R0:W1:Y:S02]  /*eea0*/  SHFL.BFLY P4, R240, R132, R133, R223 ;  /* 0x0c00008584f07389 */ /* 0x00006400000800df */
[----:B01----:R-:W-:Y:S05]  /*eeb0*/  ENDCOLLECTIVE ;  /* 0x000000000000791b */ /* 0x003fea0003800000 */
.L_x_1452:
[----:B------:R-:W-:Y:S01]  /*eec0*/  MOV R132, R115 ;  /* 0x0000007300847202 */ /* 0x000fe20000000f00 */
[----:B------:R-:W-:-:S07]  /*eed0*/  FADD.FTZ R114, R114, R240 ;  /* 0x000000f072727221 */ /* 0x000fce0000010000 */
[----:B------:R-:W-:Y:S05]  /*eee0*/  WARPSYNC.COLLECTIVE R224, `(.L_x_1453) ;  /* 0x00000000e0087348 */ /* 0x000fea0003c00000 */
[----:B------:R0:W1:Y:S02]  /*eef0*/  SHFL.BFLY P4, R240, R132, R133, R223 ;  /* 0x0c00008584f07389 */ /* 0x00006400000800df */
[----:B01----:R-:W-:Y:S05]  /*ef00*/  ENDCOLLECTIVE ;  /* 0x000000000000791b */ /* 0x003fea0003800000 */
.L_x_1453:
[----:B------:R-:W-:Y:S01]  /*ef10*/  MOV R132, R114 ;  /* 0x0000007200847202 */ /* 0x000fe20000000f00 */
[----:B------:R-:W-:Y:S02]  /*ef20*/  HFMA2 R133, -RZ, RZ, 0, 4.76837158203125e-07 ;  /* 0x00000008ff857431 */ /* 0x000fe400000001ff */
[----:B------:R-:W-:-:S07]  /*ef30*/  FADD.FTZ R115, R115, R240 ;  /* 0x000000f073737221 */ /* 0x000fce0000010000 */
[----:B------:R-:W-:Y:S05]  /*ef40*/  WARPSYNC.COLLECTIVE R224, `(.L_x_1454) ;  /* 0x00000000e0087348 */ /* 0x000fea0003c00000 */
[----:B------:R0:W1:Y:S02]  /*ef50*/  SHFL.BFLY P4, R240, R132, R133, R223 ;  /* 0x0c00008584f07389 */ /* 0x00006400000800df */
[----:B01----:R-:W-:Y:S05]  /*ef60*/  ENDCOLLECTIVE ;  /* 0x000000000000791b */ /* 0x003fea0003800000 */
.L_x_1454:
[----:B------:R-:W-:Y:S02]  /*ef70*/  IMAD.MOV.U32 R132, RZ, RZ, R115 ;  /* 0x000000ffff847224 */ /* 0x000fe400078e0073 */
[----:B------:R-:W-:-:S07]  /*ef80*/  FADD.FTZ R114, R114, R240 ;  /* 0x000000f072727221 */ /* 0x000fce0000010000 */
[----:B------:R-:W-:Y:S05]  /*ef90*/  WARPSYNC.COLLECTIVE R224, `(.L_x_1455) ;  /* 0x00000000e0087348 */ /* 0x000fea0003c00000 */
[----:B------:R0:W1:Y:S02]  /*efa0*/  SHFL.BFLY P4, R240, R132, R133, R223 ;  /* 0x0c00008584f07389 */ /* 0x00006400000800df */
[----:B01----:R-:W-:Y:S05]  /*efb0*/  ENDCOLLECTIVE ;  /* 0x000000000000791b */ /* 0x003fea0003800000 */
.L_x_1455:
[----:B------:R-:W-:Y:S01]  /*efc0*/  MOV R132, R114 ;  /* 0x0000007200847202 */ /* 0x000fe20000000f00 */
[----:B------:R-:W-:Y:S02]  /*efd0*/  HFMA2 R133, -RZ, RZ, 0, 9.5367431640625e-07 ;  /* 0x00000010ff857431 */ /* 0x000fe400000001ff */
[----:B------:R-:W-:-:S07]  /*efe0*/  FADD.FTZ R115, R115, R240 ;  /* 0x000000f073737221 */ /* 0x000fce0000010000 */
[----:B------:R-:W-:Y:S05]  /*eff0*/  WARPSYNC.COLLECTIVE R224, `(.L_x_1456) ;  /* 0x00000000e0087348 */ /* 0x000fea0003c00000 */
[----:B------:R0:W1:Y:S02]  /*f000*/  SHFL.BFLY P4, R240, R132, R133, R223 ;  /* 0x0c00008584f07389 */ /* 0x00006400000800df */
[----:B01----:R-:W-:Y:S05]  /*f010*/  ENDCOLLECTIVE ;  /* 0x000000000000791b */ /* 0x003fea0003800000 */
.L_x_1456:
[----:B------:R-:W-:Y:S02]  /*f020*/  MOV R132, R115 ;  /* 0x0000007300847202 */ /* 0x000fe40000000f00 */
[----:B------:R-:W-:-:S07]  /*f030*/  MOV R236, R240 ;  /* 0x000000f000ec7202 */ /* 0x000fce0000000f00 */
[----:B------:R-:W-:Y:S05]  /*f040*/  WARPSYNC.COLLECTIVE R224, `(.L_x_1457) ;  /* 0x00000000e0087348 */ /* 0x000fea0003c00000 */
[----:B------:R0:W1:Y:S02]  /*f050*/  SHFL.BFLY P4, R240, R132, R133, R223 ;  /* 0x0c00008584f07389 */ /* 0x00006400000800df */
[----:B01----:R-:W-:Y:S05]  /*f060*/  ENDCOLLECTIVE ;  /* 0x000000000000791b */ /* 0x003fea0003800000 */
.L_x_1457:
[----:B------:R-:W-:Y:S01]  /*f070*/  MOV R132, R240 ;  /* 0x000000f000847202 */ /* 0x000fe20000000f00 */
[----:B------:R-:W-:Y:S06]  /*f080*/  BRA `(.L_x_1458) ;  /* 0xffffff4400c47947 */ /* 0x000fec000383ffff */
.L_x_1459:
        /* <DEDUP_REMOVED lines=15> */
.L_x_6039:


//--------------------- .text._ZN10layer_norm22ln_bwd_finalize_kernelINS_22Kernel_traits_finalizeILj1024Ef13__nv_bfloat16S2_S2_fjLb0ELj1024ELj4ENS_18Kernel_traits_baseILj1024EfS2_S2_S2_fjLj1024EEEEELb0ELb0EEEvNS_9BwdParamsE --------------------------
	.section	.text._ZN10layer_norm22ln_bwd_finalize_kernelINS_22Kernel_traits_finalizeILj1024Ef13__nv_bfloat16S2_S2_fjLb0ELj1024ELj4ENS_18Kernel_traits_baseILj1024EfS2_S2_S2_fjLj1024EEEEELb0ELb0EEEvNS_9BwdParamsE,"ax",@progbits
	.align	128
        .global         _ZN10layer_norm22ln_bwd_finalize_kernelINS_22Kernel_traits_finalizeILj1024Ef13__nv_bfloat16S2_S2_fjLb0ELj1024ELj4ENS_18Kernel_traits_baseILj1024EfS2_S2_S2_fjLj1024EEEEELb0ELb0EEEvNS_9BwdParamsE
        .type           _ZN10layer_norm22ln_bwd_finalize_kernelINS_22Kernel_traits_finalizeILj1024Ef13__nv_bfloat16S2_S2_fjLb0ELj1024ELj4ENS_18Kernel_traits_baseILj1024EfS2_S2_S2_fjLj1024EEEEELb0ELb0EEEvNS_9BwdParamsE,@function
        .size           _ZN10layer_norm22ln_bwd_finalize_kernelINS_22Kernel_traits_finalizeILj1024Ef13__nv_bfloat16S2_S2_fjLb0ELj1024ELj4ENS_18Kernel_traits_baseILj1024EfS2_S2_S2_fjLj1024EEEEELb0ELb0EEEvNS_9BwdParamsE,(.L_x_6040 - _ZN10layer_norm22ln_bwd_finalize_kernelINS_22Kernel_traits_finalizeILj1024Ef13__nv_bfloat16S2_S2_fjLb0ELj1024ELj4ENS_18Kernel_traits_baseILj1024EfS2_S2_S2_fjLj1024EEEEELb0ELb0EEEvNS_9BwdParamsE)
        .other          _ZN10layer_norm22ln_bwd_finalize_kernelINS_22Kernel_traits_finalizeILj1024Ef13__nv_bfloat16S2_S2_fjLb0ELj1024ELj4ENS_18Kernel_traits_baseILj1024EfS2_S2_S2_fjLj1024EEEEELb0ELb0EEEvNS_9BwdParamsE,@"STO_CUDA_ENTRY STV_DEFAULT"
_ZN10layer_norm22ln_bwd_finalize_kernelINS_22Kernel_traits_finalizeILj1024Ef13__nv_bfloat16S2_S2_fjLb0ELj1024ELj4ENS_18Kernel_traits_baseILj1024EfS2_S2_S2_fjLj1024EEEEELb0ELb0EEEvNS_9BwdParamsE:
.text._ZN10layer_norm22ln_bwd_finalize_kernelINS_22Kernel_traits_finalizeILj1024Ef13__nv_bfloat16S2_S2_fjLb0ELj1024ELj4ENS_18Kernel_traits_baseILj1024EfS2_S2_S2_fjLj1024EEEEELb0ELb0EEEvNS_9BwdParamsE:
        /* <DEDUP_REMOVED lines=13> */
[----:B------:R-:W-:Y:S02]  /*00d0*/  LOP3.LUT R17, R2, 0x1f, RZ, 0xc0, !PT ;  /* 0x0000001f02117812 */ /* 0x000fe400078ec0ff */
[----:B------:R-:W-:Y:S01]  /*00e0*/  LOP3.LUT R2, R0, 0x7ffffff0, RZ, 0xc0, !PT ;  /* 0x7ffffff000027812 */ /* 0x000fe200078ec0ff */
[----:B------:R-:W-:Y:S01]  /*00f0*/  HFMA2 R0, -RZ, RZ, 0, 0 ;  /* 0x00000000ff007431 */ /* 0x000fe200000001ff */
        /* <DEDUP_REMOVED lines=22> */
[C---:B------:R-:W-:Y:S01]  /*0260*/  LOP3.LUT R13, R58.reuse, 0x1c0, RZ, 0xfc, !PT ;  /* 0x000001c03a0d7812 */ /* 0x040fe200078efcff */
[-CC-:B------:R-:W-:Y:S01]  /*0270*/  IMAD R12, R11, R56.reuse, R59.reuse ;  /* 0x000000380b0c7224 */ /* 0x180fe200078e023b */
[----:B------:R-:W-:Y:S01]  /*0280*/  LOP3.LUT R15, R58, 0x1e0, RZ, 0xfc, !PT ;  /* 0x000001e03a0f7812 */ /* 0x000fe200078efcff */
[-CC-:B------:R-:W-:Y:S01]  /*0290*/  IMAD R4, R4, R56.reuse, R59.reuse ;  /* 0x0000003804047224 */ /* 0x180fe200078e023b */
[C---:B------:R-:W-:Y:S01]  /*02a0*/  LOP3.LUT R2, R58.reuse, 0x100, RZ, 0xfc, !PT ;  /* 0x000001003a027812 */ /* 0x040fe200078efcff */
[-CC-:B------:R-:W-:Y:S01]  /*02b0*/  IMAD R14, R13, R56.reuse, R59.reuse ;  /* 0x000000380d0e7224 */ /* 0x180fe200078e023b */
[C---:B------:R-:W-:Y:S01]  /*02c0*/  LOP3.LUT R3, R58.reuse, 0x120, RZ, 0xfc, !PT ;  /* 0x000001203a037812 */ /* 0x040fe200078efcff */
[-CC-:B------:R-:W-:Y:S01]  /*02d0*/  IMAD R18, R15, R56.reuse, R59.reuse ;  /* 0x000000380f127224 */ /* 0x180fe200078e023b */
[----:B------:R-:W-:Y:S01]  /*02e0*/  LOP3.LUT R7, R58, 0x160, RZ, 0xfc, !PT ;  /* 0x000001603a077812 */ /* 0x000fe200078efcff */
[-CC-:B------:R-:W-:Y:S01]  /*02f0*/  IMAD R2, R2, R56.reuse, R59.reuse ;  /* 0x0000003802027224 */ /* 0x180fe200078e023b */
[C---:B------:R-:W-:Y:S01]  /*0300*/  LOP3.LUT R16, R58.reuse, 0x80, RZ, 0xfc, !PT ;  /* 0x000000803a107812 */ /* 0x040fe200078efcff */
[----:B------:R-:W-:Y:S01]  /*0310*/  HFMA2 R36, -RZ, RZ, 0, 0 ;  /* 0x00000000ff247431 */ /* 0x000fe200000001ff */
        /* <DEDUP_REMOVED lines=29> */
[----:B------:R-:W-:Y:S02]  /*04f0*/  IADD3 R17, PT, PT, R17, R30, RZ ;  /* 0x0000001e11117210 */ /* 0x000fe40007ffe0ff */
[----:B------:R-:W-:Y:S02]  /*0500*/  MOV R2, R58 ;  /* 0x0000003a00027202 */ /* 0x000fe40000000f00 */
[----:B------:R-:W-:-:S07]  /*0510*/  IADD3 R19, PT, PT, -R29, RZ, RZ ;  /* 0x000000ff1d137210 */ /* 0x000fce0007ffe1ff */
.L_x_1464:
        /* <DEDUP_REMOVED lines=118> */
.L_x_1463:
[----:B------:R-:W-:Y:S05]  /*0c80*/  BSYNC.RECONVERGENT B1 ;  /* 0x0000000000017941 */ /* 0x000fea0003800200 */
.L_x_1462:
        /* <DEDUP_REMOVED lines=75> */
.L_x_1466:
[----:B------:R-:W-:Y:S05]  /*1140*/  BSYNC.RECONVERGENT B1 ;  /* 0x0000000000017941 */ /* 0x000fea0003800200 */
.L_x_1465:
        /* <DEDUP_REMOVED lines=37> */
.L_x_1468:
[----:B------:R-:W-:Y:S05]  /*13a0*/  BSYNC.RECONVERGENT B1 ;  /* 0x0000000000017941 */ /* 0x000fea0003800200 */
.L_x_1467:
[----:B------:R-:W-:Y:S05]  /*13b0*/  @!P1 BRA `(.L_x_1461) ;  /* 0x0000000000409947 */ /* 0x000fea0003800000 */
[----:B------:R-:W0:Y:S01]  /*13c0*/  LDC.64 R6, c[0x0][0x440] ;  /* 0x00011000ff067b82 */ /* 0x000e220000000a00 */
[----:B------:R-:W-:Y:S01]  /*13d0*/  IMAD R59, R2, R56, R59 ;  /* 0x00000038023b7224 */ /* 0x000fe200078e023b */
[----:B------:R-:W-:Y:S02]  /*13e0*/  LOP3.LUT R8, R8, 0x1f, RZ, 0xc0, !PT ;  /* 0x0000001f08087812 */ /* 0x000fe400078ec0ff */
[----:B------:R-:W-:Y:S02]  /*13f0*/  IADD3 R9, PT, PT, -R9, RZ, RZ ;  /* 0x000000ff09097210 */ /* 0x000fe40007ffe1ff */
[----:B------:R-:W-:Y:S02]  /*1400*/  IADD3 R59, PT, PT, R8, R59, RZ ;  /* 0x0000003b083b7210 */ /* 0x000fe40007ffe0ff */
[----:B------:R-:W1:Y:S05]  /*1410*/  LDC.64 R10, c[0x0][0x448] ;  /* 0x00011200ff0a7b82 */ /* 0x000e6a0000000a00 */
.L_x_1469:
        /* <DEDUP_REMOVED lines=10> */
.L_x_1461:
[----:B------:R-:W-:Y:S05]  /*14c0*/  BSYNC.RECONVERGENT B0 ;  /* 0x0000000000007941 */ /* 0x000fea0003800200 */
.L_x_1460:
        /* <DEDUP_REMOVED lines=47> */
[----:B------:R-:W-:Y:S01]  /*17c0*/  LEA R0, R11, UR4, 0x3 ;  /* 0x000000040b007c11 */ /* 0x000fe2000f8e18ff */
[----:B0-----:R-:W0:Y:S04]  /*17d0*/  LDC.64 R6, c[0x0][0x488] ;  /* 0x00012200ff067b82 */ /* 0x001e280000000a00 */
[----:B------:R-:W1:Y:S04]  /*17e0*/  LDS.64 R4, [R0+0x2000] ;  /* 0x0020000000047984 */ /* 0x000e680000000a00 */
[----:B------:R-:W2:Y:S01]  /*17f0*/  LDS.64 R2, [R0+0x2080] ;  /* 0x0020800000027984 */ /* 0x000ea20000000a00 */
[----:B------:R-:W3:Y:S01]  /*1800*/  LDC.64 R8, c[0x0][0x480] ;  /* 0x00012000ff087b82 */ /* 0x000ee20000000a00 */
[----:B0-----:R-:W-:-:S04]  /*1810*/  IMAD.WIDE.U32 R6, R57, 0x8, R6 ;  /* 0x0000000839067825 */ /* 0x001fc800078e0006 */
[----:B---3--:R-:W-:Y:S01]  /*1820*/  IMAD.WIDE.U32 R8, R57, 0x8, R8 ;  /* 0x0000000839087825 */ /* 0x008fe200078e0008 */
[----:B-1----:R-:W-:Y:S04]  /*1830*/  STG.E.64 desc[UR6][R6.64], R4 ;  /* 0x0000000406007986 */ /* 0x002fe8000c101b06 */
[----:B--2---:R-:W-:Y:S01]  /*1840*/  STG.E.64 desc[UR6][R8.64], R2 ;  /* 0x0000000208007986 */ /* 0x004fe2000c101b06 */
[----:B------:R-:W-:Y:S05]  /*1850*/  EXIT ;  /* 0x000000000000794d */ /* 0x000fea0003800000 */
.L_x_1470:
        /* <DEDUP_REMOVED lines=10> */
.L_x_6040:


//--------------------- .text._ZN10layer_norm40ln_parallel_residual_bwd_finalize_kernelINS_22Kernel_traits_finalizeILj1024Ef13__nv_bfloat16S2_S2_fjLb0ELj1024ELj4ENS_18Kernel_traits_baseILj1024EfS2_S2_S2_fjLj1024EEEEELb0EEEvNS_9BwdParamsE --------------------------
	.section	.text._ZN10layer_norm40ln_parallel_residual_bwd_finalize_kernelINS_22Kernel_traits_finalizeILj1024Ef13__nv_bfloat16S2_S2_fjLb0ELj1024ELj4ENS_18Kernel_traits_baseILj1024EfS2_S2_S2_fjLj1024EEEEELb0EEEvNS_9BwdParamsE,"ax",@progbits
	.align	128
        .global         _ZN10layer_norm40ln_parallel_residual_bwd_finalize_kernelINS_22Kernel_traits_finalizeILj1024Ef13__nv_bfloat16S2_S2_fjLb0ELj1024ELj4ENS_18Kernel_traits_baseILj1024EfS2_S2_S2_fjLj1024EEEEELb0EEEvNS_9BwdParamsE
        .type           _ZN10layer_norm40ln_parallel_residual_bwd_finalize_kernelINS_22Kernel_traits_finalizeILj1024Ef13__nv_bfloat16S2_S2_fjLb0ELj1024ELj4ENS_18Kernel_traits_baseILj1024EfS2_S2_S2_fjLj1024EEEEELb0EEEvNS_9BwdParamsE,@function
        .size           _ZN10layer_norm40ln_parallel_residual_bwd_finalize_kernelINS_22Kernel_traits_finalizeILj1024Ef13__nv_bfloat16S2_S2_fjLb0ELj1024ELj4ENS_18Kernel_traits_baseILj1024EfS2_S2_S2_fjLj1024EEEEELb0EEEvNS_9BwdParamsE,(.L_x_6041 - _ZN10layer_norm40ln_parallel_residual_bwd_finalize_kernelINS_22Kernel_traits_finalizeILj1024Ef13__nv_bfloat16S2_S2_fjLb0ELj1024ELj4ENS_18Kernel_traits_baseILj1024EfS2_S2_S2_fjLj1024EEEEELb0EEEvNS_9BwdParamsE)
        .other          _ZN10layer_norm40ln_parallel_residual_bwd_finalize_kernelINS_22Kernel_traits_finalizeILj1024Ef13__nv_bfloat16S2_S2_fjLb0ELj1024ELj4ENS_18Kernel_traits_baseILj1024EfS2_S2_S2_fjLj1024EEEEELb0EEEvNS_9BwdParamsE,@"STO_CUDA_ENTRY STV_DEFAULT"
_ZN10layer_norm40ln_parallel_residual_bwd_finalize_kernelINS_22Kernel_traits_finalizeILj1024Ef13__nv_bfloat16S2_S2_fjLb0ELj1024ELj4ENS_18Kernel_traits_baseILj1024EfS2_S2_S2_fjLj1024EEEEELb0EEEvNS_9BwdParamsE:
.text._ZN10layer_norm40ln_parallel_residual_bwd_finalize_kernelINS_22Kernel_traits_finalizeILj1024Ef13__nv_bfloat16S2_S2_fjLb0ELj1024ELj4ENS_18Kernel_traits_baseILj1024EfS2_S2_S2_fjLj1024EEEEELb0EEEvNS_9BwdParamsE:
        /* <DEDUP_REMOVED lines=37> */
[C---:B------:R-:W-:Y:S01]  /*0250*/  LOP3.LUT R7, R3.reuse, 0x80, RZ, 0xfc, !PT ;  /* 0x0000008003077812 */ /* 0x040fe200078efcff */
[----:B------:R-:W-:Y:S01]  /*0260*/  HFMA2 R24, -RZ, RZ, 0, 0 ;  /* 0x00000000ff187431 */ /* 0x000fe200000001ff */
[C---:B------:R-:W-:Y:S02]  /*0270*/  LOP3.LUT R13, R3.reuse, 0xc0, RZ, 0xfc, !PT ;  /* 0x000000c0030d7812 */ /* 0x040fe400078efcff */
[----:B------:R-:W-:Y:S01]  /*0280*/  LOP3.LUT R14, R3, 0xe0, RZ, 0xfc, !PT ;  /* 0x000000e0030e7812 */ /* 0x000fe200078efcff */
[-CC-:B------:R-:W-:Y:S01]  /*0290*/  IMAD R21, R7, R2.reuse, R5.reuse ;  /* 0x0000000207157224 */ /* 0x180fe200078e0205 */
[----:B------:R-:W-:Y:S01]  /*02a0*/  LOP3.LUT R16, R3, 0x40, RZ, 0xfc, !PT ;  /* 0x0000004003107812 */ /* 0x000fe200078efcff */
[-CC-:B------:R-:W-:Y:S01]  /*02b0*/  IMAD R19, R13, R2.reuse, R5.reuse ;  /* 0x000000020d137224 */ /* 0x180fe200078e0205 */
[----:B------:R-:W-:Y:S01]  /*02c0*/  LOP3.LUT R18, R3, 0x60, RZ, 0xfc, !PT ;  /* 0x0000006003127812 */ /* 0x000fe200078efcff */
[-CC-:B------:R-:W-:Y:S01]  /*02d0*/  IMAD R15, R14, R2.reuse, R5.reuse ;  /* 0x000000020e0f7224 */ /* 0x180fe200078e0205 */
[----:B------:R-:W-:Y:S01]  /*02e0*/  LOP3.LUT R20, R11, 0xffffff8, RZ, 0xc0, !PT ;  /* 0x0ffffff80b147812 */ /* 0x000fe200078ec0ff */
[-CC-:B------:R-:W-:Y:S01]  /*02f0*/  IMAD R11, R10, R2.reuse, R5.reuse ;  /* 0x000000020a0b7224 */ /* 0x180fe200078e0205 */
[----:B------:R-:W-:Y:S01]  /*0300*/  MOV R7, R3 ;  /* 0x0000000300077202 */ /* 0x000fe20000000f00 */
[-CC-:B------:R-:W-:Y:S01]  /*0310*/  IMAD R17, R16, R2.reuse, R5.reuse ;  /* 0x0000000210117224 */ /* 0x180fe200078e0205 */
[----:B------:R-:W-:Y:S01]  /*0320*/  IADD3 R13, PT, PT, R4, R27, RZ ;  /* 0x0000001b040d7210 */ /* 0x000fe20007ffe0ff */
[----:B------:R-:W-:Y:S01]  /*0330*/  IMAD R23, R18, R2, R5 ;  /* 0x0000000212177224 */ /* 0x000fe200078e0205 */
[----:B------:R-:W-:-:S02]  /*0340*/  IADD3 R5, PT, PT, -R20, RZ, RZ ;  /* 0x000000ff14057210 */ /* 0x000fc40007ffe1ff */
[C---:B------:R-:W-:Y:S02]  /*0350*/  IADD3 R18, PT, PT, R4.reuse, R11, RZ ;  /* 0x0000000b04127210 */ /* 0x040fe40007ffe0ff */
[C---:B------:R-:W-:Y:S02]  /*0360*/  IADD3 R10, PT, PT, R4.reuse, R29, RZ ;  /* 0x0000001d040a7210 */ /* 0x040fe40007ffe0ff */
[C---:B------:R-:W-:Y:S02]  /*0370*/  IADD3 R21, PT, PT, R4.reuse, R21, RZ ;  /* 0x0000001504157210 */ /* 0x040fe40007ffe0ff */
[C---:B------:R-:W-:Y:S02]  /*0380*/  IADD3 R19, PT, PT, R4.reuse, R19, RZ ;  /* 0x0000001304137210 */ /* 0x040fe40007ffe0ff */
[C---:B------:R-:W-:Y:S02]  /*0390*/  IADD3 R20, PT, PT, R4.reuse, R15, RZ ;  /* 0x0000000f04147210 */ /* 0x040fe40007ffe0ff */
[----:B------:R-:W-:-:S02]  /*03a0*/  IADD3 R11, PT, PT, R4, R17, RZ ;  /* 0x00000011040b7210 */ /* 0x000fc40007ffe0ff */
[----:B------:R-:W-:-:S07]  /*03b0*/  IADD3 R22, PT, PT, R4, R23, RZ ;  /* 0x0000001704167210 */ /* 0x000fce0007ffe0ff */
.L_x_1475:
        /* <DEDUP_REMOVED lines=112> */
.L_x_1474:
[----:B------:R-:W-:Y:S05]  /*0ac0*/  BSYNC.RECONVERGENT B1 ;  /* 0x0000000000017941 */ /* 0x000fea0003800200 */
.L_x_1473:
        /* <DEDUP_REMOVED lines=65> */
.L_x_1477:
[----:B------:R-:W-:Y:S05]  /*0ee0*/  BSYNC.RECONVERGENT B1 ;  /* 0x0000000000017941 */ /* 0x000fea0003800200 */
.L_x_1476:
        /* <DEDUP_REMOVED lines=36> */
.L_x_1479:
[----:B------:R-:W-:Y:S05]  /*1130*/  BSYNC.RECONVERGENT B1 ;  /* 0x0000000000017941 */ /* 0x000fea0003800200 */
.L_x_1478:
        /* <DEDUP_REMOVED lines=18> */
.L_x_1472:
[----:B------:R-:W-:Y:S05]  /*1260*/  BSYNC.RECONVERGENT B0 ;  /* 0x0000000000007941 */ /* 0x000fea0003800200 */
.L_x_1471:
        /* <DEDUP_REMOVED lines=84> */
[----:B------:R-:W-:Y:S04]  /*17b0*/  STG.E.64 desc[UR6][R12.64], R10 ;  /* 0x0000000a0c007986 */ /* 0x000fe8000c101b06 */
[----:B--2---:R-:W-:Y:S01]  /*17c0*/  STG.E.64 desc[UR6][R14.64], R6 ;  /* 0x000000060e007986 */ /* 0x004fe2000c101b06 */
[----:B0-----:R-:W-:-:S03]  /*17d0*/  IMAD.WIDE.U32 R8, R8, 0x8, R18 ;  /* 0x0000000808087825 */ /* 0x001fc600078e0012 */
[----:B----4-:R-:W-:Y:S04]  /*17e0*/  STG.E.64 desc[UR6][R16.64], R4 ;  /* 0x0000000410007986 */ /* 0x010fe8000c101b06 */
[----:B-----5:R-:W-:Y:S01]  /*17f0*/  STG.E.64 desc[UR6][R8.64], R2 ;  /* 0x0000000208007986 */ /* 0x020fe2000c101b06 */
[----:B------:R-:W-:Y:S05]  /*1800*/  EXIT ;  /* 0x000000000000794d */ /* 0x000fea0003800000 */
.L_x_1480:
        /* <DEDUP_REMOVED lines=15> */
.L_x_6041:


//--------------------- .text._ZN10layer_norm31ln_parallel_residual_bwd_kernelINS_13Kernel_traitsIf13__nv_bfloat16S2_S2_fjLj1024ELj1ELj4ELj1ELj16ENS_18Kernel_traits_baseILj1024EfS2_S2_S2_fjLj128EEEEELb1ELb1ELb0EEEvNS_9BwdParamsE --------------------------
	.section	.text._ZN10layer_norm31ln_parallel_residual_bwd_kernelINS_13Kernel_traitsIf13__nv_bfloat16S2_S2_fjLj1024ELj1ELj4ELj1ELj16ENS_18Kernel_traits_baseILj1024EfS2_S2_S2_fjLj128EEEEELb1ELb1ELb0EEEvNS_9BwdParamsE,"ax",@progbits
	.align	128
        .global         _ZN10layer_norm31ln_parallel_residual_bwd_kernelINS_13Kernel_traitsIf13__nv_bfloat16S2_S2_fjLj1024ELj1ELj4ELj1ELj16ENS_18Kernel_traits_baseILj1024EfS2_S2_S2_fjLj128EEEEELb1ELb1ELb0EEEvNS_9BwdParamsE
        .type           _ZN10layer_norm31ln_parallel_residual_bwd_kernelINS_13Kernel_traitsIf13__nv_bfloat16S2_S2_fjLj1024ELj1ELj4ELj1ELj16ENS_18Kernel_traits_baseILj1024EfS2_S2_S2_fjLj128EEEEELb1ELb1ELb0EEEvNS_9BwdParamsE,@function
        .size           _ZN10layer_norm31ln_parallel_residual_bwd_kernelINS_13Kernel_traitsIf13__nv_bfloat16S2_S2_fjLj1024ELj1ELj4ELj1ELj16ENS_18Kernel_traits_baseILj1024EfS2_S2_S2_fjLj128EEEEELb1ELb1ELb0EEEvNS_9BwdParamsE,(.L_x_6042 - _ZN10layer_norm31ln_parallel_residual_bwd_kernelINS_13Kernel_traitsIf13__nv_bfloat16S2_S2_fjLj1024ELj1ELj4ELj1ELj16ENS_18Kernel_traits_baseILj1024EfS2_S2_S2_fjLj128EEEEELb1ELb1ELb0EEEvNS_9BwdParamsE)
        .other          _ZN10layer_norm31ln_parallel_residual_bwd_kernelINS_13Kernel_traitsIf13__nv_bfloat16S2_S2_fjLj1024ELj1ELj4ELj1ELj16ENS_18Kernel_traits_baseILj1024EfS2_S2_S2_fjLj128EEEEELb1ELb1ELb0EEEvNS_9BwdParamsE,@"STO_CUDA_ENTRY STV_DEFAULT"
_ZN10layer_norm31ln_parallel_residual_bwd_kernelINS_13Kernel_traitsIf13__nv_bfloat16S2_S2_fjLj1024ELj1ELj4ELj1ELj16ENS_18Kernel_traits_baseILj1024EfS2_S2_S2_fjLj128EEEEELb1ELb1ELb0EEEvNS_9BwdParamsE:
.text._ZN10layer_norm31ln_parallel_residual_bwd_kernelINS_13Kernel_traitsIf13__nv_bfloat16S2_S2_fjLj1024ELj1ELj4ELj1ELj16ENS_18Kernel_traits_baseILj1024EfS2_S2_S2_fjLj128EEEEELb1ELb1ELb0EEEvNS_9BwdParamsE:
        /* <DEDUP_REMOVED lines=31> */
[----:B------:R-:W-:Y:S02]  /*01f0*/  @P0 IADD3 R3, PT, PT, R3, 0x20, RZ ;  /* 0x0000002003030810 */ /* 0x000fe40007ffe0ff */
[----:B------:R2:W5:Y:S01]  /*0200*/  @P3 LDG.E.128 R128, desc[UR8][R6.64+0x10] ;  /* 0x0000100806803981 */ /* 0x000562000c1e1d00 */
[----:B------:R-:W3:Y:S01]  /*0210*/  S2UR UR4, SR_CTAID.X ;  /* 0x00000000000479c3 */ /* 0x000ee20000002500 */
[----:B------:R-:W-:Y:S02]  /*0220*/  SHF.R.U32.HI R5, RZ, 0x5, R16 ;  /* 0x00000005ff057819 */ /* 0x000fe40000011610 */
[----:B------:R2:W5:Y:S01]  /*0230*/  @P0 LDG.E.128 R124, desc[UR8][R10.64] ;  /* 0x000000080a7c0981 */ /* 0x000562000c1e1d00 */
[----:B----4-:R-:W-:-:S03]  /*0240*/  @P1 IMAD.WIDE.U32 R12, R3, 0x20, R12 ;  /* 0x00000020030c1825 */ /* 0x010fc600078e000c */
[----:B------:R2:W5:Y:S01]  /*0250*/  @P0 LDG.E.128 R120, desc[UR8][R10.64+0x10] ;  /* 0x000010080a780981 */ /* 0x000562000c1e1d00 */
[----:B------:R-:W-:-:S03]  /*0260*/  @P1 VIADD R3, R3, 0x20 ;  /* 0x0000002003031836 */ /* 0x000fc60000000000 */
[----:B------:R2:W5:Y:S01]  /*0270*/  @P1 LDG.E.128 R116, desc[UR8][R12.64] ;  /* 0x000000080c741981 */ /* 0x000562000c1e1d00 */
[----:B-1----:R-:W-:-:S03]  /*0280*/  @P2 IMAD.WIDE.U32 R8, R3, 0x20, R14 ;  /* 0x0000002003082825 */ /* 0x002fc600078e000e */
[----:B------:R2:W5:Y:S04]  /*0290*/  @P1 LDG.E.128 R112, desc[UR8][R12.64+0x10] ;  /* 0x000010080c701981 */ /* 0x000568000c1e1d00 */
[----:B------:R2:W5:Y:S04]  /*02a0*/  @P2 LDG.E.128 R108, desc[UR8][R8.64] ;  /* 0x00000008086c2981 */ /* 0x000568000c1e1d00 */
        /* <DEDUP_REMOVED lines=73> */
.L_x_1532:
        /* <DEDUP_REMOVED lines=8> */
[----:B------:R-:W-:Y:S01]  /*07c0*/  HFMA2 R216, -RZ, RZ, 0, 0 ;  /* 0x00000000ffd87431 */ /* 0x000fe200000001ff */
[C---:B------:R-:W-:Y:S01]  /*07d0*/  ISETP.GE.U32.AND P1, PT, R2.reuse, 0x40, PT ;  /* 0x000000400200780c */ /* 0x040fe20003f26070 */
[----:B------:R-:W-:Y:S01]  /*07e0*/  IMAD.MOV.U32 R219, RZ, RZ, RZ ;  /* 0x000000ffffdb7224 */ /* 0x000fe200078e00ff */
[C---:B------:R-:W-:Y:S01]  /*07f0*/  ISETP.GE.U32.AND P2, PT, R2.reuse, 0x60, PT ;  /* 0x000000600200780c */ /* 0x040fe20003f46070 */
        /* <DEDUP_REMOVED lines=24> */
[----:B------:R1:W5:Y:S01]  /*0980*/  @P0 LDG.E.128 R36, desc[UR8][R176.64] ;  /* 0x00000008b0240981 */ /* 0x000362000c1e1d00 */
[----:B--2---:R-:W-:-:S05]  /*0990*/  @P3 IMAD.WIDE.U32 R170, R6, 0x8, R170 ;  /* 0x0000000806aa3825 */ /* 0x004fca00078e00aa */
[----:B------:R2:W5:Y:S01]  /*09a0*/  @P3 LDG.E.64 R214, desc[UR8][R170.64] ;  /* 0x00000008aad63981 */ /* 0x000562000c1e1b00 */
[----:B------:R-:W-:Y:S02]  /*09b0*/  IADD3 R217, PT, PT, R6, 0x20, RZ ;  /* 0x0000002006d97810 */ /* 0x000fe40007ffe0ff */
[C---:B---3--:R-:W-:Y:S02]  /*09c0*/  PRMT R3, R152.reuse, 0x7632, R3 ;  /* 0x0000763298037816 */ /* 0x048fe40000000003 */
[----:B------:R-:W-:Y:S01]  /*09d0*/  SHF.L.U32 R152, R152, 0x10, RZ ;  /* 0x0000001098987819 */ /* 0x000fe200000006ff */
[C---:B------:R-:W-:Y:S01]  /*09e0*/  IMAD.U32 R178, R153.reuse, 0x10000, RZ ;  /* 0x0001000099b27824 */ /* 0x040fe200078e00ff */
[----:B------:R-:W-:Y:S01]  /*09f0*/  PRMT R168, R153, 0x7632, R168 ;  /* 0x0000763299a87816 */ /* 0x000fe200000000a8 */
[----:B------:R-:W-:Y:S01]  /*0a00*/  IMAD.U32 R182, R155, 0x10000, RZ ;  /* 0x000100009bb67824 */ /* 0x000fe200078e00ff */
[C---:B------:R-:W-:Y:S01]  /*0a10*/  PRMT R179, R154.reuse, 0x7632, R179 ;  /* 0x000076329ab37816 */ /* 0x040fe200000000b3 */
[----:B------:R-:W-:Y:S01]  /*0a20*/  FADD.FTZ R153, -R201, R152 ;  /* 0x00000098c9997221 */ /* 0x000fe20000010100 */
[----:B------:R-:W-:-:S02]  /*0a30*/  SHF.L.U32 R180, R154, 0x10, RZ ;  /* 0x000000109ab47819 */ /* 0x000fc400000006ff */
[----:B------:R-:W-:Y:S02]  /*0a40*/  PRMT R181, R155, 0x7632, R181 ;  /* 0x000076329bb57816 */ /* 0x000fe400000000b5 */
[C---:B----4-:R-:W-:Y:S02]  /*0a50*/  PRMT R154, R156.reuse, 0x7632, R154 ;  /* 0x000076329c9a7816 */ /* 0x050fe4000000009a */
[----:B------:R-:W-:Y:S02]  /*0a60*/  SHF.L.U32 R155, R156, 0x10, RZ ;  /* 0x000000109c9b7819 */ /* 0x000fe400000006ff */
[----:B------:R-:W-:Y:S01]  /*0a70*/  SHF.L.U32 R152, R3, 0x10, RZ ;  /* 0x0000001003987819 */ /* 0x000fe200000006ff */
[----:B-----5:R-:W-:Y:S01]  /*0a80*/  FMUL.FTZ R3, R166, R153 ;  /* 0x00000099a6037220 */ /* 0x020fe20000410000 */
[----:B------:R-:W-:Y:S01]  /*0a90*/  IMAD.U32 R168, R168, 0x10000, RZ ;  /* 0x00010000a8a87824 */ /* 0x000fe200078e00ff */
[----:B------:R-:W-:Y:S01]  /*0aa0*/  SHF.L.U32 R154, R154, 0x10, RZ ;  /* 0x000000109a9a7819 */ /* 0x000fe200000006ff */
[-C--:B------:R-:W-:Y:S01]  /*0ab0*/  FMUL.FTZ R184, R132, R155.reuse ;  /* 0x0000009b84b87220 */ /* 0x080fe20000410000 */
[----:B------:R-:W-:Y:S01]  /*0ac0*/  FADD.FTZ R153, -R201, R152 ;  /* 0x00000098c9997221 */ /* 0x000fe20000010100 */
[----:B------:R-:W-:Y:S01]  /*0ad0*/  FADD.FTZ R68, R68, R155 ;  /* 0x0000009b44447221 */ /* 0x000fe20000010000 */
[----:B------:R-:W-:Y:S01]  /*0ae0*/  FFMA.FTZ R100, R3, R155, R100 ;  /* 0x0000009b03647223 */ /* 0x000fe20000010064 */
[C---:B0-----:R-:W-:Y:S01]  /*0af0*/  PRMT R172, R159.reuse, 0x7632, R172 ;  /* 0x000076329fac7816 */ /* 0x041fe200000000ac */
[----:B------:R-:W-:-:S02]  /*0b00*/  IMAD.U32 R173, R159, 0x10000, RZ ;  /* 0x000100009fad7824 */ /* 0x000fc400078e00ff */
[C---:B------:R-:W-:Y:S01]  /*0b10*/  FADD.FTZ R185, -R201.reuse, R178 ;  /* 0x000000b2c9b97221 */ /* 0x040fe20000010100 */
[----:B------:R-:W-:Y:S01]  /*0b20*/  FADD.FTZ R155, -R201, R168 ;  /* 0x000000a8c99b7221 */ /* 0x000fe20000010100 */
[----:B------:R-:W-:Y:S01]  /*0b30*/  PRMT R156, R157, 0x7632, R156 ;  /* 0x000076329d9c7816 */ /* 0x000fe2000000009c */
[----:B------:R-:W-:Y:S01]  /*0b40*/  FADD.FTZ R159, -R201, R182 ;  /* 0x000000b6c99f7221 */ /* 0x000fe20000010100 */
[----:B------:R-:W-:Y:S01]  /*0b50*/  FMUL.FTZ R178, R166, R153 ;  /* 0x00000099a6b27220 */ /* 0x000fe20000410000 */
[----:B-1----:R-:W-:Y:S01]  /*0b60*/  FMUL.FTZ R177, R133, R154 ;  /* 0x0000009a85b17220 */ /* 0x002fe20000410000 */
[----:B------:R-:W-:Y:S01]  /*0b70*/  FADD.FTZ R152, RZ, R184 ;  /* 0x000000b8ff987221 */ /* 0x000fe20000010000 */
[----:B------:R-:W-:Y:S02]  /*0b80*/  IMAD.U32 R157, R157, 0x10000, RZ ;  /* 0x000100009d9d7824 */ /* 0x000fe400078e00ff */
[----:B------:R-:W-:Y:S01]  /*0b90*/  FFMA.FTZ R153, R3, R184, RZ ;  /* 0x000000b803997223 */ /* 0x000fe200000100ff */
[C---:B--2---:R-:W-:Y:S01]  /*0ba0*/  PRMT R170, R158.reuse, 0x7632, R170 ;  /* 0x000076329eaa7816 */ /* 0x044fe200000000aa */
[----:B------:R-:W-:Y:S01]  /*0bb0*/  IMAD.U32 R216, R181, 0x10000, RZ ;  /* 0x00010000b5d87824 */ /* 0x000fe200078e00ff */
[----:B------:R-:W-:Y:S01]  /*0bc0*/  SHF.L.U32 R171, R158, 0x10, RZ ;  /* 0x000000109eab7819 */ /* 0x000fe200000006ff */
[C---:B------:R-:W-:Y:S01]  /*0bd0*/  FMUL.FTZ R185, R166.reuse, R185 ;  /* 0x000000b9a6b97220 */ /* 0x040fe20000410000 */
[----:B------:R-:W-:Y:S01]  /*0be0*/  SHF.L.U32 R158, R179, 0x10, RZ ;  /* 0x00000010b39e7819 */ /* 0x000fe200000006ff */
[C---:B------:R-:W-:Y:S01]  /*0bf0*/  FMUL.FTZ R176, R166.reuse, R155 ;  /* 0x0000009ba6b07220 */ /* 0x040fe20000410000 */
[----:B------:R-:W-:Y:S01]  /*0c00*/  FMUL.FTZ R181, R166, R159 ;  /* 0x0000009fa6b57220 */ /* 0x000fe20000410000 */
[----:B------:R-:W-:Y:S01]  /*0c10*/  FADD.FTZ R155, R152, R177 ;  /* 0x000000b1989b7221 */ /* 0x000fe20000010000 */
[----:B------:R-:W-:-:S02]  /*0c20*/  IMAD.U32 R156, R156, 0x10000, RZ ;  /* 0x000100009c9c7824 */ /* 0x000fc400078e00ff */
[----:B------:R-:W-:Y:S01]  /*0c30*/  FMUL.FTZ R182, R134, R157 ;  /* 0x0000009d86b67220 */ /* 0x000fe20000410000 */
[----:B------:R-:W-:Y:S01]  /*0c40*/  FFMA.FTZ R152, R178, R177, R153 ;  /* 0x000000b1b2987223 */ /* 0x000fe20000010099 */
[----:B------:R-:W-:Y:S01]  /*0c50*/  FADD.FTZ R70, R70, R157 ;  /* 0x0000009d46467221 */ /* 0x000fe20000010000 */
[----:B------:R-:W-:Y:S01]  /*0c60*/  FFMA.FTZ R102, R185, R157, R102 ;  /* 0x0000009db9667223 */ /* 0x000fe20000010066 */
[----:B------:R-:W-:Y:S01]  /*0c70*/  FADD.FTZ R66, R66, R173 ;  /* 0x000000ad42427221 */ /* 0x000fe20000010000 */
[-C--:B------:R-:W-:Y:S01]  /*0c80*/  FFMA.FTZ R98, R181, R173.reuse, R98 ;  /* 0x000000adb5627223 */ /* 0x080fe20000010062 */
        /* <DEDUP_REMOVED lines=8> */
[----:B------:R-:W-:Y:S01]  /*0d10*/  SHF.L.U32 R170, R170, 0x10, RZ ;  /* 0x00000010aaaa7819 */ /* 0x000fe200000006ff */
[----:B------:R-:W-:-:S02]  /*0d20*/  IMAD.U32 R218, R172, 0x10000, RZ ;  /* 0x00010000acda7824 */ /* 0x000fc400078e00ff */
        /* <DEDUP_REMOVED lines=10> */
[----:B------:R-:W-:-:S02]  /*0dd0*/  FADD.FTZ R157, -R201, R216 ;  /* 0x000000d8c99d7221 */ /* 0x000fc40000010100 */
        /* <DEDUP_REMOVED lines=14> */
.L_x_1484:
[----:B------:R-:W-:Y:S05]  /*0ec0*/  BSYNC.RECONVERGENT B1 ;  /* 0x0000000000017941 */ /* 0x000fea0003800200 */
.L_x_1483:
        /* <DEDUP_REMOVED lines=21> */
[----:B------:R-:W-:Y:S01]  /*1020*/  VIADD R217, R217, 0x20 ;  /* 0x00000020d9d97836 */ /* 0x000fe20000000000 */
[C---:B---3--:R-:W-:Y:S02]  /*1030*/  SHF.L.U32 R160, R25.reuse, 0x10, RZ ;  /* 0x0000001019a07819 */ /* 0x048fe400000006ff */
[C---:B------:R-:W-:Y:S01]  /*1040*/  PRMT R22, R24.reuse, 0x7632, R22 ;  /* 0x0000763218167816 */ /* 0x040fe20000000016 */
[----:B------:R-:W-:Y:S01]  /*1050*/  IMAD.U32 R24, R24, 0x10000, RZ ;  /* 0x0001000018187824 */ /* 0x000fe200078e00ff */
[----:B------:R-:W-:Y:S01]  /*1060*/  PRMT R158, R25, 0x7632, R158 ;  /* 0x00007632199e7816 */ /* 0x000fe2000000009e */
[----:B------:R-:W-:Y:S01]  /*1070*/  IMAD.U32 R162, R26, 0x10000, RZ ;  /* 0x000100001aa27824 */ /* 0x000fe200078e00ff */
[----:B------:R-:W-:Y:S01]  /*1080*/  SHF.L.U32 R164, R27, 0x10, RZ ;  /* 0x000000101ba47819 */ /* 0x000fe200000006ff */
[----:B------:R-:W-:Y:S01]  /*1090*/  FADD.FTZ R165, -R201, R160 ;  /* 0x000000a0c9a57221 */ /* 0x000fe20000010100 */
[----:B----4-:R-:W-:Y:S01]  /*10a0*/  PRMT R25, R28, 0x7632, R25 ;  /* 0x000076321c197816 */ /* 0x010fe20000000019 */
[----:B------:R-:W-:Y:S01]  /*10b0*/  IMAD.U32 R22, R22, 0x10000, RZ ;  /* 0x0001000016167824 */ /* 0x000fe200078e00ff */
[----:B------:R-:W-:Y:S01]  /*10c0*/  PRMT R161, R27, 0x7632, R161 ;  /* 0x000076321ba17816 */ /* 0x000fe200000000a1 */
[----:B------:R-:W-:Y:S01]  /*10d0*/  IMAD.U32 R27, R28, 0x10000, RZ ;  /* 0x000100001c1b7824 */ /* 0x000fe200078e00ff */
[----:B------:R-:W-:Y:S01]  /*10e0*/  PRMT R159, R26, 0x7632, R159 ;  /* 0x000076321a9f7816 */ /* 0x000fe2000000009f */
[C---:B0-----:R-:W-:Y:S01]  /*10f0*/  IMAD.U32 R153, R30.reuse, 0x10000, RZ ;  /* 0x000100001e997824 */ /* 0x041fe200078e00ff */
[----:B------:R-:W-:Y:S01]  /*1100*/  PRMT R26, R29, 0x7632, R26 ;  /* 0x000076321d1a7816 */ /* 0x000fe2000000001a */
[C---:B------:R-:W-:Y:S01]  /*1110*/  FADD.FTZ R167, -R201.reuse, R24 ;  /* 0x00000018c9a77221 */ /* 0x040fe20000010100 */
[----:B------:R-:W-:Y:S01]  /*1120*/  PRMT R28, R30, 0x7632, R28 ;  /* 0x000076321e1c7816 */ /* 0x000fe2000000001c */
[----:B------:R-:W-:Y:S01]  /*1130*/  FADD.FTZ R163, -R201, R162 ;  /* 0x000000a2c9a37221 */ /* 0x000fe20000010100 */
[----:B------:R-:W-:Y:S01]  /*1140*/  SHF.L.U32 R29, R29, 0x10, RZ ;  /* 0x000000101d1d7819 */ /* 0x000fe200000006ff */
[----:B------:R-:W-:Y:S01]  /*1150*/  IMAD.U32 R24, R25, 0x10000, RZ ;  /* 0x0001000019187824 */ /* 0x000fe200078e00ff */
[C---:B------:R-:W-:Y:S01]  /*1160*/  PRMT R30, R31.reuse, 0x7632, R30 ;  /* 0x000076321f1e7816 */ /* 0x040fe2000000001e */
[----:B-----5:R-:W-:Y:S01]  /*1170*/  FMUL.FTZ R165, R166, R165 ;  /* 0x000000a5a6a57220 */ /* 0x020fe20000410000 */
[----:B------:R-:W-:Y:S01]  /*1180*/  SHF.L.U32 R155, R31, 0x10, RZ ;  /* 0x000000101f9b7819 */ /* 0x000fe200000006ff */
[C---:B------:R-:W-:Y:S01]  /*1190*/  FADD.FTZ R31, -R201.reuse, R164 ;  /* 0x000000a4c91f7221 */ /* 0x040fe20000010100 */
[----:B------:R-:W-:Y:S01]  /*11a0*/  FMUL.FTZ R164, R124, R27 ;  /* 0x0000001b7ca47220 */ /* 0x000fe20000410000 */
[----:B------:R-:W-:Y:S01]  /*11b0*/  FADD.FTZ R25, -R201, R22 ;  /* 0x00000016c9197221 */ /* 0x000fe20000010100 */
[----:B------:R-:W-:Y:S01]  /*11c0*/  FMUL.FTZ R167, R166, R167 ;  /* 0x000000a7a6a77220 */ /* 0x000fe20000410000 */
[----:B------:R-:W-:Y:S01]  /*11d0*/  SHF.L.U32 R158, R158, 0x10, RZ ;  /* 0x000000109e9e7819 */ /* 0x000fe200000006ff */
[----:B------:R-:W-:Y:S01]  /*11e0*/  FADD.FTZ R62, R62, R29 ;  /* 0x0000001d3e3e7221 */ /* 0x000fe20000010000 */
[----:B------:R-:W-:Y:S01]  /*11f0*/  FMUL.FTZ R163, R166, R163 ;  /* 0x000000a3a6a37220 */ /* 0x000fe20000410000 */
[-C--:B------:R-:W-:Y:S01]  /*1200*/  FFMA.FTZ R94, R165, R29.reuse, R94 ;  /* 0x0000001da55e7223 */ /* 0x080fe2000001005e */
[----:B------:R-:W-:Y:S01]  /*1210*/  FMUL.FTZ R162, R126, R29 ;  /* 0x0000001d7ea27220 */ /* 0x000fe20000410000 */
[----:B------:R-:W-:Y:S01]  /*1220*/  SHF.L.U32 R218, R30, 0x10, RZ ;  /* 0x000000101eda7819 */ /* 0x000fe200000006ff */
[----:B------:R-:W-:Y:S01]  /*1230*/  FMUL.FTZ R30, R166, R25 ;  /* 0x00000019a61e7220 */ /* 0x000fe20000410000 */
[----:B------:R-:W-:Y:S01]  /*1240*/  FADD.FTZ R22, R219, R164 ;  /* 0x000000a4db167221 */ /* 0x000fe20000010000 */
[----:B------:R-:W-:Y:S01]  /*1250*/  FMUL.FTZ R29, R125, R24 ;  /* 0x000000187d1d7220 */ /* 0x000fe20000410000 */
[C---:B------:R-:W-:Y:S01]  /*1260*/  FFMA.FTZ R25, R167.reuse, R164, R216 ;  /* 0x000000a4a7197223 */ /* 0x040fe200000100d8 */
[----:B------:R-:W-:Y:S01]  /*1270*/  FADD.FTZ R60, R60, R27 ;  /* 0x0000001b3c3c7221 */ /* 0x000fe20000010000 */
[----:B------:R-:W-:Y:S01]  /*1280*/  FFMA.FTZ R92, R167, R27, R92 ;  /* 0x0000001ba75c7223 */ /* 0x000fe2000001005c */
[----:B------:R-:W-:Y:S01]  /*1290*/  FADD.FTZ R56, R56, R153 ;  /* 0x0000009938387221 */ /* 0x000fe20000010000 */
[-C--:B------:R-:W-:Y:S01]  /*12a0*/  FFMA.FTZ R88, R163, R153.reuse, R88 ;  /* 0x00000099a3587223 */ /* 0x080fe20000010058 */
[----:B------:R-:W-:Y:S01]  /*12b0*/  FMUL.FTZ R160, R120, R153 ;  /* 0x0000009978a07220 */ /* 0x000fe20000410000 */
[----:B------:R-:W-:Y:S01]  /*12c0*/  SHF.L.U32 R26, R26, 0x10, RZ ;  /* 0x000000101a1a7819 */ /* 0x000fe200000006ff */
[----:B------:R-:W-:Y:S01]  /*12d0*/  FADD.FTZ R27, -R201, R158 ;  /* 0x0000009ec91b7221 */ /* 0x000fe20000010100 */
[----:B------:R-:W-:Y:S01]  /*12e0*/  FADD.FTZ R153, R22, R29 ;  /* 0x0000001d16997221 */ /* 0x000fe20000010000 */
[----:B------:R-:W-:Y:S01]  /*12f0*/  FFMA.FTZ R22, R30, R29, R25 ;  /* 0x0000001d1e167223 */ /* 0x000fe20000010019 */
[----:B-1----:R-:W-:Y:S01]  /*1300*/  SHF.L.U32 R156, R161, 0x10, RZ ;  /* 0x00000010a19c7819 */ /* 0x002fe200000006ff */
[----:B------:R-:W-:-:S02]  /*1310*/  IMAD.U32 R154, R28, 0x10000, RZ ;  /* 0x000100001c9a7824 */ /* 0x000fc400078e00ff */
[----:B------:R-:W-:Y:S01]  /*1320*/  FMUL.FTZ R161, R166, R31 ;  /* 0x0000001fa6a17220 */ /* 0x000fe20000410000 */
[----:B------:R-:W-:Y:S02]  /*1330*/  IMAD.U32 R152, R159, 0x10000, RZ ;  /* 0x000100009f987824 */ /* 0x000fe400078e00ff */
        /* <DEDUP_REMOVED lines=20> */
[----:B------:R-:W-:Y:S01]  /*1480*/  FADD.FTZ R157, -R201, R156 ;  /* 0x0000009cc99d7221 */ /* 0x000fe20000010100 */
[----:B------:R-:W-:Y:S01]  /*1490*/  FADD.FTZ R152, R153, R24 ;  /* 0x0000001899987221 */ /* 0x000fe20000010000 */
[----:B------:R-:W-:Y:S01]  /*14a0*/  FFMA.FTZ R154, R26, R24, R155 ;  /* 0x000000181a9a7223 */ /* 0x000fe2000001009b */
[-C--:B------:R-:W-:Y:S01]  /*14b0*/  FMUL.FTZ R25, R123, R218.reuse ;  /* 0x000000da7b197220 */ /* 0x080fe20000410000 */
[----:B------:R-:W-:Y:S01]  /*14c0*/  FMUL.FTZ R22, R166, R157 ;  /* 0x0000009da6167220 */ /* 0x000fe20000410000 */
[----:B------:R-:W-:Y:S01]  /*14d0*/  FADD.FTZ R152, R152, R31 ;  /* 0x0000001f98987221 */ /* 0x000fe20000010000 */
[----:B------:R-:W-:Y:S01]  /*14e0*/  FFMA.FTZ R154, R161, R31, R154 ;  /* 0x0000001fa19a7223 */ /* 0x000fe2000001009a */
[----:B------:R-:W-:Y:S01]  /*14f0*/  FADD.FTZ R59, R59, R218 ;  /* 0x000000da3b3b7221 */ /* 0x000fe20000010000 */
[----:B------:R-:W-:Y:S01]  /*1500*/  FFMA.FTZ R91, R22, R218, R91 ;  /* 0x000000da165b7223 */ /* 0x000fe2000001005b */
[----:B------:R-:W-:Y:S01]  /*1510*/  FADD.FTZ R219, R152, R25 ;  /* 0x0000001998db7221 */ /* 0x000fe20000010000 */
[----:B------:R-:W-:-:S07]  /*1520*/  FFMA.FTZ R216, R22, R25, R154 ;  /* 0x0000001916d87223 */ /* 0x000fce000001009a */
.L_x_1486:
[----:B------:R-:W-:Y:S05]  /*1530*/  BSYNC.RECONVERGENT B1 ;  /* 0x0000000000017941 */ /* 0x000fea0003800200 */
.L_x_1485:
        /* <DEDUP_REMOVED lines=18> */
[----:B------:R4:W5:Y:S01]  /*1660*/  @P3 LDG.E.64 R210, desc[UR8][R16.64] ;  /* 0x0000000810d23981 */ /* 0x000962000c1e1b00 */
[----:B--2---:R-:W-:-:S05]  /*1670*/  @P0 IMAD.WIDE.U32 R20, R217, 0x10, R20 ;  /* 0x00000010d9140825 */ /* 0x004fca00078e0014 */
[----:B------:R1:W5:Y:S01]  /*1680*/  @P0 LDG.E.128 R136, desc[UR8][R20.64] ;  /* 0x0000000814880981 */ /* 0x000362000c1e1d00 */
[----:B------:R-:W-:Y:S02]  /*1690*/  IADD3 R217, PT, PT, R217, 0x20, RZ ;  /* 0x00000020d9d97810 */ /* 0x000fe40007ffe0ff */
[C---:B---3--:R-:W-:Y:S02]  /*16a0*/  PRMT R153, R10.reuse, 0x7632, R153 ;  /* 0x000076320a997816 */ /* 0x048fe40000000099 */
[----:B------:R-:W-:Y:S02]  /*16b0*/  SHF.L.U32 R10, R10, 0x10, RZ ;  /* 0x000000100a0a7819 */ /* 0x000fe400000006ff */
[C---:B------:R-:W-:Y:S02]  /*16c0*/  PRMT R7, R8.reuse, 0x7632, R7 ;  /* 0x0000763208077816 */ /* 0x040fe40000000007 */
[----:B------:R-:W-:Y:S01]  /*16d0*/  SHF.L.U32 R8, R8, 0x10, RZ ;  /* 0x0000001008087819 */ /* 0x000fe200000006ff */
[----:B0-----:R-:W-:Y:S01]  /*16e0*/  FADD.FTZ R19, -R201, R10 ;  /* 0x0000000ac9137221 */ /* 0x001fe20000010100 */
[----:B------:R-:W-:-:S02]  /*16f0*/  IMAD.U32 R154, R9, 0x10000, RZ ;  /* 0x00010000099a7824 */ /* 0x000fc400078e00ff */
[----:B------:R-:W-:Y:S01]  /*1700*/  IMAD.U32 R158, R11, 0x10000, RZ ;  /* 0x000100000b9e7824 */ /* 0x000fe200078e00ff */
[C---:B----4-:R-:W-:Y:S01]  /*1710*/  PRMT R16, R14.reuse, 0x7632, R16 ;  /* 0x000076320e107816 */ /* 0x050fe20000000010 */
[----:B------:R-:W-:Y:S01]  /*1720*/  FADD.FTZ R23, -R201, R8 ;  /* 0x00000008c9177221 */ /* 0x000fe20000010100 */
[----:B------:R-:W-:Y:S01]  /*1730*/  SHF.L.U32 R17, R14, 0x10, RZ ;  /* 0x000000100e117819 */ /* 0x000fe200000006ff */
[----:B-----5:R-:W-:Y:S01]  /*1740*/  FMUL.FTZ R19, R166, R19 ;  /* 0x00000013a6137220 */ /* 0x020fe20000410000 */
[----:B------:R-:W-:Y:S01]  /*1750*/  PRMT R152, R9, 0x7632, R152 ;  /* 0x0000763209987816 */ /* 0x000fe20000000098 */
[----:B-1----:R-:W-:Y:S01]  /*1760*/  FADD.FTZ R21, -R201, R154 ;  /* 0x0000009ac9157221 */ /* 0x002fe20000010100 */
[----:B------:R-:W-:Y:S02]  /*1770*/  PRMT R155, R11, 0x7632, R155 ;  /* 0x000076320b9b7816 */ /* 0x000fe4000000009b */
[----:B------:R-:W-:Y:S01]  /*1780*/  SHF.L.U32 R8, R7, 0x10, RZ ;  /* 0x0000001007087819 */ /* 0x000fe200000006ff */
[----:B------:R-:W-:Y:S01]  /*1790*/  FADD.FTZ R7, -R201, R158 ;  /* 0x0000009ec9077221 */ /* 0x000fe20000010100 */
[----:B------:R-:W-:-:S02]  /*17a0*/  PRMT R9, R12, 0x7632, R9 ;  /* 0x000076320c097816 */ /* 0x000fc40000000009 */
[----:B------:R-:W-:Y:S01]  /*17b0*/  SHF.L.U32 R11, R12, 0x10, RZ ;  /* 0x000000100c0b7819 */ /* 0x000fe200000006ff */
[----:B------:R-:W-:Y:S01]  /*17c0*/  FADD.FTZ R48, R48, R17 ;  /* 0x0000001130307221 */ /* 0x000fe20000010000 */
[----:B------:R-:W-:Y:S01]  /*17d0*/  SHF.L.U32 R158, R16, 0x10, RZ ;  /* 0x00000010109e7819 */ /* 0x000fe200000006ff */
[-C--:B------:R-:W-:Y:S01]  /*17e0*/  FFMA.FTZ R80, R19, R17.reuse, R80 ;  /* 0x0000001113507223 */ /* 0x080fe20000010050 */
[----:B------:R-:W-:Y:S01]  /*17f0*/  PRMT R12, R13, 0x7632, R12 ;  /* 0x000076320d0c7816 */ /* 0x000fe2000000000c */
[----:B------:R-:W-:Y:S01]  /*1800*/  FMUL.FTZ R16, R112, R17 ;  /* 0x0000001170107220 */ /* 0x000fe20000410000 */
[----:B------:R-:W-:Y:S01]  /*1810*/  PRMT R14, R15, 0x7632, R14 ;  /* 0x000076320f0e7816 */ /* 0x000fe2000000000e */
[----:B------:R-:W-:Y:S01]  /*1820*/  IMAD.U32 R13, R13, 0x10000, RZ ;  /* 0x000100000d0d7824 */ /* 0x000fe200078e00ff */
[----:B------:R-:W-:Y:S01]  /*1830*/  SHF.L.U32 R10, R9, 0x10, RZ ;  /* 0x00000010090a7819 */ /* 0x000fe200000006ff */
[----:B------:R-:W-:Y:S02]  /*1840*/  IMAD.U32 R152, R152, 0x10000, RZ ;  /* 0x0001000098987824 */ /* 0x000fe400078e00ff */
[C---:B------:R-:W-:Y:S01]  /*1850*/  FMUL.FTZ R21, R166.reuse, R21 ;  /* 0x00000015a6157220 */ /* 0x040fe20000410000 */
[----:B------:R-:W-:Y:S01]  /*1860*/  FMUL.FTZ R17, R166, R7 ;  /* 0x00000007a6117220 */ /* 0x000fe20000410000 */
[----:B------:R-:W-:Y:S01]  /*1870*/  FMUL.FTZ R20, R116, R11 ;  /* 0x0000000b74147220 */ /* 0x000fe20000410000 */
[----:B------:R-:W-:Y:S01]  /*1880*/  FADD.FTZ R7, -R201, R8 ;  /* 0x00000008c9077221 */ /* 0x000fe20000010100 */
[----:B------:R-:W-:Y:S01]  /*1890*/  FMUL.FTZ R23, R166, R23 ;  /* 0x00000017a6177220 */ /* 0x000fe20000410000 */
[----:B------:R-:W-:Y:S01]  /*18a0*/  FADD.FTZ R54, R54, R13 ;  /* 0x0000000d36367221 */ /* 0x000fe20000010000 */
[-C--:B------:R-:W-:Y:S01]  /*18b0*/  FFMA.FTZ R86, R21, R13.reuse, R86 ;  /* 0x0000000d15567223 */ /* 0x080fe20000010056 */
[----:B------:R-:W-:Y:S01]  /*18c0*/  FMUL.FTZ R18, R118, R13 ;  /* 0x0000000d76127220 */ /* 0x000fe20000410000 */
[----:B------:R-:W-:-:S02]  /*18d0*/  IMAD.U32 R220, R14, 0x10000, RZ ;  /* 0x000100000edc7824 */ /* 0x000fc400078e00ff */
[----:B------:R-:W-:Y:S01]  /*18e0*/  FADD.FTZ R9, -R201, R152 ;  /* 0x00000098c9097221 */ /* 0x000fe20000010100 */
[----:B------:R-:W-:Y:S01]  /*18f0*/  FMUL.FTZ R14, R166, R7 ;  /* 0x00000007a60e7220 */ /* 0x000fe20000410000 */
[----:B------:R-:W-:Y:S01]  /*1900*/  FADD.FTZ R8, R219, R20 ;  /* 0x00000014db087221 */ /* 0x000fe20000010000 */
[----:B------:R-:W-:Y:S01]  /*1910*/  FMUL.FTZ R13, R117, R10 ;  /* 0x0000000a750d7220 */ /* 0x000fe20000410000 */
[----:B------:R-:W-:Y:S01]  /*1920*/  FFMA.FTZ R7, R23, R20, R216 ;  /* 0x0000001417077223 */ /* 0x000fe200000100d8 */
[----:B------:R-:W-:Y:S01]  /*1930*/  SHF.L.U32 R156, R153, 0x10, RZ ;  /* 0x00000010999c7819 */ /* 0x000fe200000006ff */
[----:B------:R-:W-:Y:S02]  /*1940*/  IMAD.U32 R154, R12, 0x10000, RZ ;  /* 0x000100000c9a7824 */ /* 0x000fe400078e00ff */
[----:B------:R-:W-:Y:S01]  /*1950*/  FMUL.FTZ R12, R166, R9 ;  /* 0x00000009a60c7220 */ /* 0x000fe20000410000 */
[----:B------:R-:W-:Y:S01]  /*1960*/  FADD.FTZ R9, R8, R13 ;  /* 0x0000000d08097221 */ /* 0x000fe20000010000 */
[----:B------:R-:W-:Y:S01]  /*1970*/  FFMA.FTZ R8, R14, R13, R7 ;  /* 0x0000000d0e087223 */ /* 0x000fe20000010007 */
[----:B------:R-:W-:Y:S01]  /*1980*/  FADD.FTZ R52, R52, R11 ;  /* 0x0000000b34347221 */ /* 0x000fe20000010000 */
[----:B------:R-:W-:Y:S01]  /*1990*/  FFMA.FTZ R84, R23, R11, R84 ;  /* 0x0000000b17547223 */ /* 0x000fe20000010054 */
[----:B------:R-:W-:Y:S01]  /*19a0*/  FADD.FTZ R153, -R201, R156 ;  /* 0x0000009cc9997221 */ /* 0x000fe20000010100 */
[----:B------:R-:W-:Y:S01]  /*19b0*/  FMUL.FTZ R11, R119, R154 ;  /* 0x0000009a770b7220 */ /* 0x000fe20000410000 */
[----:B------:R-:W-:Y:S01]  /*19c0*/  FADD.FTZ R152, R9, R18 ;  /* 0x0000001209987221 */ /* 0x000fe20000010000 */
[----:B------:R-:W-:Y:S01]  /*19d0*/  FFMA.FTZ R7, R21, R18, R8 ;  /* 0x0000001215077223 */ /* 0x000fe20000010008 */
[----:B------:R-:W-:Y:S01]  /*19e0*/  FADD.FTZ R53, R53, R10 ;  /* 0x0000000a35357221 */ /* 0x000fe20000010000 */
[----:B------:R-:W-:Y:S01]  /*19f0*/  FFMA.FTZ R85, R14, R10, R85 ;  /* 0x0000000a0e557223 */ /* 0x000fe20000010055 */
[----:B------:R-:W-:Y:S01]  /*1a00*/  FMUL.FTZ R10, R166, R153 ;  /* 0x00000099a60a7220 */ /* 0x000fe20000410000 */
[----:B------:R-:W-:Y:S01]  /*1a10*/  FADD.FTZ R153, R152, R11 ;  /* 0x0000000b98997221 */ /* 0x000fe20000010000 */
[----:B------:R-:W-:Y:S01]  /*1a20*/  FFMA.FTZ R8, R12, R11, R7 ;  /* 0x0000000b0c087223 */ /* 0x000fe20000010007 */
[----:B------:R-:W-:-:S02]  /*1a30*/  IMAD.U32 R15, R15, 0x10000, RZ ;  /* 0x000100000f0f7824 */ /* 0x000fc400078e00ff */
[----:B------:R-:W-:Y:S01]  /*1a40*/  FMUL.FTZ R9, R113, R158 ;  /* 0x0000009e71097220 */ /* 0x000fe20000410000 */
[----:B------:R-:W-:Y:S01]  /*1a50*/  FADD.FTZ R152, R153, R16 ;  /* 0x0000001099987221 */ /* 0x000fe20000010000 */
[----:B------:R-:W-:Y:S02]  /*1a60*/  IMAD.U32 R218, R155, 0x10000, RZ ;  /* 0x000100009bda7824 */ /* 0x000fe400078e00ff */
[----:B------:R-:W-:Y:S01]  /*1a70*/  FFMA.FTZ R153, R19, R16, R8 ;  /* 0x0000001013997223 */ /* 0x000fe20000010008 */
[----:B------:R-:W-:Y:S01]  /*1a80*/  FADD.FTZ R50, R50, R15 ;  /* 0x0000000f32327221 */ /* 0x000fe20000010000 */
[-C--:B------:R-:W-:Y:S01]  /*1a90*/  FFMA.FTZ R82, R17, R15.reuse, R82 ;  /* 0x0000000f11527223 */ /* 0x080fe20000010052 */
        /* <DEDUP_REMOVED lines=16> */
.L_x_1488:
[----:B------:R-:W-:Y:S05]  /*1ba0*/  BSYNC.RECONVERGENT B1 ;  /* 0x0000000000017941 */ /* 0x000fea0003800200 */
.L_x_1487:
        /* <DEDUP_REMOVED lines=21> */
[C---:B---3--:R-:W-:Y:S01]  /*1d00*/  PRMT R169, R152.reuse, 0x7632, R169 ;  /* 0x0000763298a97816 */ /* 0x048fe200000000a9 */
[----:B------:R-:W-:Y:S01]  /*1d10*/  IMAD.U32 R152, R152, 0x10000, RZ ;  /* 0x0001000098987824 */ /* 0x000fe200078e00ff */
[C---:B------:R-:W-:Y:S02]  /*1d20*/  PRMT R192, R153.reuse, 0x7632, R192 ;  /* 0x0000763299c07816 */ /* 0x040fe400000000c0 */
[----:B------:R-:W-:Y:S01]  /*1d30*/  SHF.L.U32 R194, R153, 0x10, RZ ;  /* 0x0000001099c27819 */ /* 0x000fe200000006ff */
[----:B------:R-:W-:Y:S01]  /*1d40*/  FADD.FTZ R153, -R201, R152 ;  /* 0x00000098c9997221 */ /* 0x000fe20000010100 */
[C---:B------:R-:W-:Y:S01]  /*1d50*/  PRMT R193, R154.reuse, 0x7632, R193 ;  /* 0x000076329ac17816 */ /* 0x040fe200000000c1 */
[----:B------:R-:W-:Y:S01]  /*1d60*/  IMAD.U32 R154, R154, 0x10000, RZ ;  /* 0x000100009a9a7824 */ /* 0x000fe200078e00ff */
[----:B------:R-:W-:Y:S01]  /*1d70*/  PRMT R195, R155, 0x7632, R195 ;  /* 0x000076329bc37816 */ /* 0x000fe200000000c3 */
[----:B------:R-:W-:Y:S01]  /*1d80*/  IMAD.U32 R152, R169, 0x10000, RZ ;  /* 0x00010000a9987824 */ /* 0x000fe200078e00ff */
[----:B------:R-:W-:Y:S01]  /*1d90*/  SHF.L.U32 R196, R155, 0x10, RZ ;  /* 0x000000109bc47819 */ /* 0x000fe200000006ff */
[----:B0-----:R-:W-:Y:S01]  /*1da0*/  FADD.FTZ R189, -R201, R154 ;  /* 0x0000009ac9bd7221 */ /* 0x001fe20000010100 */
[----:B------:R-:W-:Y:S01]  /*1db0*/  SHF.L.U32 R192, R192, 0x10, RZ ;  /* 0x00000010c0c07819 */ /* 0x000fe200000006ff */
[----:B------:R-:W-:Y:S01]  /*1dc0*/  IMAD.U32 R154, R193, 0x10000, RZ ;  /* 0x00010000c19a7824 */ /* 0x000fe200078e00ff */
[----:B-1----:R-:W-:Y:S01]  /*1dd0*/  SHF.L.U32 R186, R195, 0x10, RZ ;  /* 0x00000010c3ba7819 */ /* 0x002fe200000006ff */
[C-C-:B--2---:R-:W-:Y:S01]  /*1de0*/  FADD.FTZ R191, -R201.reuse, R152.reuse ;  /* 0x00000098c9bf7221 */ /* 0x144fe20000010100 */
[C---:B----4-:R-:W-:Y:S01]  /*1df0*/  PRMT R152, R156.reuse, 0x7632, R152 ;  /* 0x000076329c987816 */ /* 0x050fe20000000098 */
[----:B------:R-:W-:Y:S01]  /*1e00*/  IMAD.U32 R155, R156, 0x10000, RZ ;  /* 0x000100009c9b7824 */ /* 0x000fe200078e00ff */
[C---:B------:R-:W-:Y:S01]  /*1e10*/  PRMT R190, R158.reuse, 0x7632, R190 ;  /* 0x000076329ebe7816 */ /* 0x040fe200000000be */
[C---:B------:R-:W-:Y:S01]  /*1e20*/  FADD.FTZ R187, -R201.reuse, R194 ;  /* 0x000000c2c9bb7221 */ /* 0x040fe20000010100 */
[C---:B------:R-:W-:Y:S01]  /*1e30*/  FADD.FTZ R199, -R201.reuse, R196 ;  /* 0x000000c4c9c77221 */ /* 0x040fe20000010100 */
[C---:B------:R-:W-:Y:S01]  /*1e40*/  FADD.FTZ R195, -R201.reuse, R192 ;  /* 0x000000c0c9c37221 */ /* 0x040fe20000010100 */
[C---:B------:R-:W-:Y:S01]  /*1e50*/  FADD.FTZ R197, -R201.reuse, R154 ;  /* 0x0000009ac9c57221 */ /* 0x040fe20000010100 */
[----:B------:R-:W-:Y:S01]  /*1e60*/  FADD.FTZ R201, -R201, R186 ;  /* 0x000000bac9c97221 */ /* 0x000fe20000010100 */
[----:B------:R-:W-:-:S02]  /*1e70*/  IMAD.U32 R193, R158, 0x10000, RZ ;  /* 0x000100009ec17824 */ /* 0x000fc400078e00ff */
[----:B-----5:R-:W-:Y:S01]  /*1e80*/  FMUL.FTZ R189, R166, R189 ;  /* 0x000000bda6bd7220 */ /* 0x020fe20000410000 */
[----:B------:R-:W-:Y:S01]  /*1e90*/  PRMT R192, R159, 0x7632, R192 ;  /* 0x000076329fc07816 */ /* 0x000fe200000000c0 */
[----:B------:R-:W-:Y:S02]  /*1ea0*/  IMAD.U32 R154, R152, 0x10000, RZ ;  /* 0x00010000989a7824 */ /* 0x000fe400078e00ff */
[----:B------:R-:W-:Y:S01]  /*1eb0*/  FMUL.FTZ R186, R108, R155 ;  /* 0x0000009b6cba7220 */ /* 0x000fe20000410000 */
[----:B------:R-:W-:Y:S01]  /*1ec0*/  FMUL.FTZ R169, R166, R153 ;  /* 0x00000099a6a97220 */ /* 0x000fe20000410000 */
[----:B------:R-:W-:Y:S01]  /*1ed0*/  IMAD.U32 R158, R190, 0x10000, RZ ;  /* 0x00010000be9e7824 */ /* 0x000fe200078e00ff */
[----:B------:R-:W-:Y:S01]  /*1ee0*/  PRMT R156, R157, 0x7632, R156 ;  /* 0x000076329d9c7816 */ /* 0x000fe2000000009c */
[----:B------:R-:W-:Y:S01]  /*1ef0*/  FADD.FTZ R40, R40, R193 ;  /* 0x000000c128287221 */ /* 0x000fe20000010000 */
[-C--:B------:R-:W-:Y:S01]  /*1f00*/  FFMA.FTZ R72, R189, R193.reuse, R72 ;  /* 0x000000c1bd487223 */ /* 0x080fe20000010048 */
[----:B------:R-:W-:Y:S01]  /*1f10*/  FMUL.FTZ R190, R104, R193 ;  /* 0x000000c168be7220 */ /* 0x000fe20000410000 */
[----:B------:R-:W-:Y:S01]  /*1f20*/  SHF.L.U32 R157, R157, 0x10, RZ ;  /* 0x000000109d9d7819 */ /* 0x000fe200000006ff */
[----:B------:R-:W-:Y:S01]  /*1f30*/  FADD.FTZ R152, R219, R186 ;  /* 0x000000badb987221 */ /* 0x000fe20000010000 */
[----:B------:R-:W-:Y:S01]  /*1f40*/  SHF.L.U32 R218, R192, 0x10, RZ ;  /* 0x00000010c0da7819 */ /* 0x000fe200000006ff */
[----:B------:R-:W-:Y:S01]  /*1f50*/  FMUL.FTZ R193, R109, R154 ;  /* 0x0000009a6dc17220 */ /* 0x000fe20000410000 */
[----:B------:R-:W-:Y:S01]  /*1f60*/  FMUL.FTZ R192, R166, R191 ;  /* 0x000000bfa6c07220 */ /* 0x000fe20000410000 */
[C---:B------:R-:W-:Y:S01]  /*1f70*/  FFMA.FTZ R153, R169.reuse, R186, R216 ;  /* 0x000000baa9997223 */ /* 0x040fe200000100d8 */
[----:B------:R-:W-:Y:S01]  /*1f80*/  FADD.FTZ R44, R44, R155 ;  /* 0x0000009b2c2c7221 */ /* 0x000fe20000010000 */
[----:B------:R-:W-:Y:S01]  /*1f90*/  FFMA.FTZ R76, R169, R155, R76 ;  /* 0x0000009ba94c7223 */ /* 0x000fe2000001004c */
[----:B------:R-:W-:Y:S01]  /*1fa0*/  SHF.L.U32 R156, R156, 0x10, RZ ;  /* 0x000000109c9c7819 */ /* 0x000fe200000006ff */
[----:B------:R-:W-:Y:S01]  /*1fb0*/  FADD.FTZ R155, R152, R193 ;  /* 0x000000c1989b7221 */ /* 0x000fe20000010000 */
[----:B------:R-:W-:Y:S01]  /*1fc0*/  FMUL.FTZ R187, R166, R187 ;  /* 0x000000bba6bb7220 */ /* 0x000fe20000410000 */
[----:B------:R-:W-:Y:S01]  /*1fd0*/  FMUL.FTZ R188, R110, R157 ;  /* 0x0000009d6ebc7220 */ /* 0x000fe20000410000 */
[C---:B------:R-:W-:Y:S01]  /*1fe0*/  FFMA.FTZ R152, R192.reuse, R193, R153 ;  /* 0x000000c1c0987223 */ /* 0x040fe20000010099 */
        /* <DEDUP_REMOVED lines=8> */
[----:B------:R-:W-:Y:S01]  /*2070*/  SHF.L.U32 R159, R159, 0x10, RZ ;  /* 0x000000109f9f7819 */ /* 0x000fe200000006ff */
        /* <DEDUP_REMOVED lines=24> */
.L_x_1490:
[----:B------:R-:W-:Y:S05]  /*2200*/  BSYNC.RECONVERGENT B1 ;  /* 0x0000000000017941 */ /* 0x000fea0003800200 */
.L_x_1489:
        /* <DEDUP_REMOVED lines=23> */
.L_x_1544:
        /* <DEDUP_REMOVED lines=34> */
[-CC-:B------:R-:W-:Y:S01]  /*25a0*/  FFMA.FTZ R152, R178, R201.reuse, R218.reuse ;  /* 0x000000c9b2987223 */ /* 0x180fe200000100da */
[----:B------:R-:W-:Y:S01]  /*25b0*/  FSEL R216, R155, RZ, P6 ;  /* 0x000000ff9bd87208 */ /* 0x000fe20003000000 */
[----:B------:R-:W-:Y:S01]  /*25c0*/  FFMA.FTZ R155, R172, R201, R218 ;  /* 0x000000c9ac9b7223 */ /* 0x000fe200000100da */
[----:B------:R-:W-:-:S02]  /*25d0*/  LOP3.LUT P6, RZ, R207, 0xff, RZ, 0xc0, !PT ;  /* 0x000000ffcfff7812 */ /* 0x000fc400078cc0ff */
[----:B------:R-:W-:Y:S01]  /*25e0*/  FSEL R219, R157, RZ, P0 ;  /* 0x000000ff9ddb7208 */ /* 0x000fe20000000000 */
[----:B------:R-:W-:Y:S01]  /*25f0*/  FADD.FTZ R157, R170, -R155 ;  /* 0x8000009baa9d7221 */ /* 0x000fe20000010000 */
[----:B0-----:R-:W-:Y:S01]  /*2600*/  FSEL R158, R153, RZ, P6 ;  /* 0x000000ff999e7208 */ /* 0x001fe20003000000 */
[----:B------:R-:W-:Y:S01]  /*2610*/  FFMA.FTZ R153, R185, R201, R218 ;  /* 0x000000c9b9997223 */ /* 0x000fe200000100da */
[----:B------:R-:W-:Y:S01]  /*2620*/  LOP3.LUT P0, RZ, R207, 0xff00, RZ, 0xc0, !PT ;  /* 0x0000ff00cfff7812 */ /* 0x000fe2000780c0ff */
[----:B------:R-:W-:Y:S01]  /*2630*/  FMUL.FTZ R156, R166, R157 ;  /* 0x0000009da69c7220 */ /* 0x000fe20000410000 */
[----:B------:R-:W-:Y:S01]  /*2640*/  FADD.FTZ R157, R173, -R154 ;  /* 0x8000009aad9d7221 */ /* 0x000fe20000010000 */
[----:B------:R-:W-:Y:S01]  /*2650*/  FADD.FTZ R155, R182, -R153 ;  /* 0x80000099b69b7221 */ /* 0x000fe20000010000 */
[----:B------:R-:W-:Y:S01]  /*2660*/  FFMA.FTZ R153, R3, R201, R218 ;  /* 0x000000c903997223 */ /* 0x000fe200000100da */
[----:B------:R-:W-:Y:S01]  /*2670*/  FMUL.FTZ R156, R156, UR13 ;  /* 0x0000000d9c9c7c20 */ /* 0x000fe20008410000 */
[C---:B------:R-:W-:Y:S01]  /*2680*/  FMUL.FTZ R157, R166.reuse, R157 ;  /* 0x0000009da69d7220 */ /* 0x040fe20000410000 */
[----:B------:R-:W-:Y:S01]  /*2690*/  FMUL.FTZ R154, R166, R155 ;  /* 0x0000009ba69a7220 */ /* 0x000fe20000410000 */
[----:B------:R-:W-:Y:S01]  /*26a0*/  FADD.FTZ R155, R177, -R152 ;  /* 0x80000098b19b7221 */ /* 0x000fe20000010000 */
[----:B------:R-:W-:Y:S01]  /*26b0*/  FADD.FTZ R153, R184, -R153 ;  /* 0x80000099b8997221 */ /* 0x000fe20000010000 */
[----:B------:R-:W-:Y:S01]  /*26c0*/  FSEL R217, R156, RZ, P0 ;  /* 0x000000ff9cd97208 */ /* 0x000fe20000000000 */
[----:B------:R-:W-:Y:S01]  /*26d0*/  FMUL.FTZ R154, R154, UR13 ;  /* 0x0000000d9a9a7c20 */ /* 0x000fe20008410000 */
        /* <DEDUP_REMOVED lines=18> */
.L_x_1496:
        /* <DEDUP_REMOVED lines=9> */
[----:B------:R-:W-:Y:S01]  /*2890*/  FMUL.FTZ R146, R166, R153 ;  /* 0x00000099a6927220 */ /* 0x000fe20000410000 */
[--C-:B------:R-:W-:Y:S01]  /*28a0*/  FFMA.FTZ R153, R172, R201, R218.reuse ;  /* 0x000000c9ac997223 */ /* 0x100fe200000100da */
[----:B------:R-:W-:Y:S01]  /*28b0*/  ISETP.GE.U32.AND.EX P0, PT, R207, 0x1000000, PT, P0 ;  /* 0x01000000cf00780c */ /* 0x000fe20003f06100 */
[----:B------:R-:W-:Y:S01]  /*28c0*/  FMUL.FTZ R144, R147, UR13 ;  /* 0x0000000d93907c20 */ /* 0x000fe20008410000 */
[----:B------:R-:W-:Y:S01]  /*28d0*/  FMUL.FTZ R152, R166, R145 ;  /* 0x00000091a6987220 */ /* 0x000fe20000410000 */
[C---:B------:R-:W-:Y:S01]  /*28e0*/  F2FP.BF16.F32.PACK_AB R147, R146.reuse, R147 ;  /* 0x000000939293723e */ /* 0x040fe200000010ff */
[----:B------:R-:W-:Y:S01]  /*28f0*/  FMUL.FTZ R146, R146, UR13 ;  /* 0x0000000d92927c20 */ /* 0x000fe20008410000 */
[----:B------:R-:W-:Y:S01]  /*2900*/  FADD.FTZ R155, R170, -R153 ;  /* 0x80000099aa9b7221 */ /* 0x000fe20000010000 */
[----:B------:R-:W-:Y:S01]  /*2910*/  FSEL R219, R144, RZ, P6 ;  /* 0x000000ff90db7208 */ /* 0x000fe20003000000 */
[-CC-:B------:R-:W-:Y:S01]  /*2920*/  FFMA.FTZ R145, R185, R201.reuse, R218.reuse ;  /* 0x000000c9b9917223 */ /* 0x180fe200000100da */
[----:B------:R-:W-:Y:S01]  /*2930*/  FMUL.FTZ R144, R152, UR13 ;  /* 0x0000000d98907c20 */ /* 0x000fe20008410000 */
[----:B------:R-:W-:Y:S01]  /*2940*/  FSEL R220, R146, RZ, P0 ;  /* 0x000000ff92dc7208 */ /* 0x000fe20000000000 */
[--C-:B------:R-:W-:Y:S01]  /*2950*/  FFMA.FTZ R146, R176, R201, R218.reuse ;  /* 0x000000c9b0927223 */ /* 0x100fe200000100da */
[----:B------:R-:W-:Y:S01]  /*2960*/  LOP3.LUT P6, RZ, R207, 0xff, RZ, 0xc0, !PT ;  /* 0x000000ffcfff7812 */ /* 0x000fe200078cc0ff */
        /* <DEDUP_REMOVED lines=35> */
.L_x_1495:
        /* <DEDUP_REMOVED lines=22> */
[----:B------:R-:W-:Y:S01]  /*2d00*/  ISETP.GE.U32.AND P0, PT, R206, RZ, PT ;  /* 0x000000ffce00720c */ /* 0x000fe20003f06070 */
[C---:B------:R-:W-:Y:S01]  /*2d10*/  FFMA.FTZ R157, R166.reuse, R156, R155 ;  /* 0x0000009ca69d7223 */ /* 0x040fe2000001009b */
[----:B------:R-:W-:Y:S01]  /*2d20*/  FFMA.FTZ R159, R166, R152, R159 ;  /* 0x00000098a69f7223 */ /* 0x000fe2000001009f */
[C---:B------:R-:W-:Y:S01]  /*2d30*/  PRMT R152, R37.reuse, 0x7632, R152 ;  /* 0x0000763225987816 */ /* 0x040fe20000000098 */
[----:B------:R-:W-:Y:S01]  /*2d40*/  FFMA.FTZ R156, R176, R201, R218 ;  /* 0x000000c9b09c7223 */ /* 0x000fe200000100da */
[----:B------:R-:W-:Y:S01]  /*2d50*/  FMUL.FTZ R158, R158, UR13 ;  /* 0x0000000d9e9e7c20 */ /* 0x000fe20008410000 */
[----:B------:R-:W-:Y:S02]  /*2d60*/  IMAD.U32 R153, R37, 0x10000, RZ ;  /* 0x0001000025997824 */ /* 0x000fe400078e00ff */
[----:B------:R-:W-:Y:S01]  /*2d70*/  FADD.FTZ R154, R182, -R217 ;  /* 0x800000d9b69a7221 */ /* 0x000fe20000010000 */
[----:B------:R-:W-:-:S02]  /*2d80*/  IMAD.U32 R155, R152, 0x10000, RZ ;  /* 0x00010000989b7824 */ /* 0x000fc400078e00ff */
[----:B------:R-:W-:Y:S01]  /*2d90*/  FADD.FTZ R156, R173, -R156 ;  /* 0x8000009cad9c7221 */ /* 0x000fe20000010000 */
        /* <DEDUP_REMOVED lines=39> */
.L_x_1498:
[-C--:B------:R-:W-:Y:S01]  /*3010*/  FFMA.FTZ R144, R181, R201.reuse, R218 ;  /* 0x000000c9b5907223 */ /* 0x080fe200000100da */
        /* <DEDUP_REMOVED lines=69> */
.L_x_1494:
        /* <DEDUP_REMOVED lines=9> */
[----:B------:R-:W-:Y:S01]  /*3500*/  LOP3.LUT P6, RZ, R207, 0xff0000, RZ, 0xc0, !PT ;  /* 0x00ff0000cfff7812 */ /* 0x000fe200078cc0ff */
[-C--:B------:R-:W-:Y:S01]  /*3510*/  FFMA.FTZ R153, R172, R201.reuse, R218 ;  /* 0x000000c9ac997223 */ /* 0x080fe200000100da */
[----:B------:R-:W-:Y:S01]  /*3520*/  LOP3.LUT P0, RZ, R215, 0xff0000, RZ, 0xc0, !PT ;  /* 0x00ff0000d7ff7812 */ /* 0x000fe2000780c0ff */
[----:B------:R-:W-:Y:S01]  /*3530*/  FADD.FTZ R149, R179, -R148 ;  /* 0x80000094b3957221 */ /* 0x000fe20000010000 */
[-CC-:B------:R-:W-:Y:S01]  /*3540*/  FFMA.FTZ R148, R168, R201.reuse, R218.reuse ;  /* 0x000000c9a8947223 */ /* 0x180fe200000100da */
[----:B------:R-:W-:Y:S01]  /*3550*/  FADD.FTZ R153, R170, -R153 ;  /* 0x80000099aa997221 */ /* 0x000fe20000010000 */
[----:B------:R-:W-:Y:S01]  /*3560*/  FFMA.FTZ R152, R176, R201, R218 ;  /* 0x000000c9b0987223 */ /* 0x000fe200000100da */
[C---:B-----5:R-:W-:Y:S01]  /*3570*/  FMUL.FTZ R149, R166.reuse, R149 ;  /* 0x00000095a6957220 */ /* 0x060fe20000410000 */
[----:B------:R-:W-:Y:S01]  /*3580*/  FADD.FTZ R151, R171, -R148 ;  /* 0x80000094ab977221 */ /* 0x000fe20000010000 */
[C---:B------:R-:W-:Y:S01]  /*3590*/  FMUL.FTZ R153, R166.reuse, R153 ;  /* 0x00000099a6997220 */ /* 0x040fe20000410000 */
[----:B------:R-:W-:Y:S01]  /*35a0*/  FADD.FTZ R157, R173, -R152 ;  /* 0x80000098ad9d7221 */ /* 0x000fe20000010000 */
[----:B------:R-:W-:Y:S01]  /*35b0*/  FMUL.FTZ R149, R149, UR13 ;  /* 0x0000000d95957c20 */ /* 0x000fe20008410000 */
[C---:B------:R-:W-:Y:S01]  /*35c0*/  FMUL.FTZ R148, R166.reuse, R151 ;  /* 0x00000097a6947220 */ /* 0x040fe20000410000 */
[----:B------:R-:W-:Y:S01]  /*35d0*/  FMUL.FTZ R153, R153, UR13 ;  /* 0x0000000d99997c20 */ /* 0x000fe20008410000 */
[----:B------:R-:W-:Y:S01]  /*35e0*/  FMUL.FTZ R154, R166, R157 ;  /* 0x0000009da69a7220 */ /* 0x000fe20000410000 */
[-CC-:B------:R-:W-:Y:S01]  /*35f0*/  FFMA.FTZ R157, R3, R201.reuse, R218.reuse ;  /* 0x000000c9039d7223 */ /* 0x180fe200000100da */
[C---:B------:R-:W-:Y:S01]  /*3600*/  FSEL R155, R149.reuse, RZ, P6 ;  /* 0x000000ff959b7208 */ /* 0x040fe20003000000 */
[----:B------:R-:W-:Y:S01]  /*3610*/  FMUL.FTZ R150, R148, UR13 ;  /* 0x0000000d94967c20 */ /* 0x000fe20008410000 */
[----:B------:R-:W-:Y:S01]  /*3620*/  ISETP.GE.U32.AND P6, PT, R214, RZ, PT ;  /* 0x000000ffd600720c */ /* 0x000fe20003fc6070 */
[----:B------:R-:W-:Y:S01]  /*3630*/  FMUL.FTZ R154, R154, UR13 ;  /* 0x0000000d9a9a7c20 */ /* 0x000fe20008410000 */
[----:B------:R-:W-:Y:S01]  /*3640*/  FSEL R151, R149, RZ, P0 ;  /* 0x000000ff95977208 */ /* 0x000fe20000000000 */
[----:B------:R-:W-:Y:S01]  /*3650*/  FFMA.FTZ R149, R183, R201, R218 ;  /* 0x000000c9b7957223 */ /* 0x000fe200000100da */
[----:B------:R-:W-:Y:S01]  /*3660*/  ISETP.GE.U32.AND P0, PT, R206, RZ, PT ;  /* 0x000000ffce00720c */ /* 0x000fe20003f06070 */
[----:B------:R-:W-:Y:S01]  /*3670*/  FADD.FTZ R157, R184, -R157 ;  /* 0x8000009db89d7221 */ /* 0x000fe20000010000 */
[----:B------:R-:W-:Y:S01]  /*3680*/  ISETP.GE.U32.AND.EX P6, PT, R215, 0x1000000, PT, P6 ;  /* 0x01000000d700780c */ /* 0x000fe20003fc6160 */
[----:B------:R-:W-:Y:S01]  /*3690*/  FADD.FTZ R149, R180, -R149 ;  /* 0x80000095b4957221 */ /* 0x000fe20000010000 */
[----:B------:R-:W-:Y:S01]  /*36a0*/  ISETP.GE.U32.AND.EX P0, PT, R207, 0x1000000, PT, P0 ;  /* 0x01000000cf00780c */ /* 0x000fe20003f06100 */
[----:B------:R-:W-:Y:S01]  /*36b0*/  FMUL.FTZ R157, R166, R157 ;  /* 0x0000009da69d7220 */ /* 0x000fe20000410000 */
[----:B------:R-:W-:Y:S01]  /*36c0*/  FSEL R148, R150, RZ, P6 ;  /* 0x000000ff96947208 */ /* 0x000fe20003000000 */
[----:B------:R-:W-:Y:S01]  /*36d0*/  FMUL.FTZ R149, R166, R149 ;  /* 0x00000095a6957220 */ /* 0x000fe20000410000 */
[----:B------:R-:W-:Y:S01]  /*36e0*/  FSEL R150, R150, RZ, P0 ;  /* 0x000000ff96967208 */ /* 0x000fe20000000000 */
[----:B------:R-:W-:Y:S01]  /*36f0*/  FMUL.FTZ R156, R157, UR13 ;  /* 0x0000000d9d9c7c20 */ /* 0x000fe20008410000 */
[----:B------:R-:W-:-:S02]  /*3700*/  LOP3.LUT P0, RZ, R207, 0xff, RZ, 0xc0, !PT ;  /* 0x000000ffcfff7812 */ /* 0x000fc4000780c0ff */
[----:B------:R-:W-:Y:S01]  /*3710*/  F2FP.BF16.F32.PACK_AB R155, R150, R155 ;  /* 0x0000009b969b723e */ /* 0x000fe200000010ff */
[----:B------:R-:W-:Y:S01]  /*3720*/  FMUL.FTZ R150, R149, UR13 ;  /* 0x0000000d95967c20 */ /* 0x000fe20008410000 */
[--C-:B------:R-:W-:Y:S01]  /*3730*/  FFMA.FTZ R149, R185, R201, R218.reuse ;  /* 0x000000c9b9957223 */ /* 0x100fe200000100da */
[----:B------:R-:W-:Y:S02]  /*3740*/  LOP3.LUT P6, RZ, R215, 0xff, RZ, 0xc0, !PT ;  /* 0x000000ffd7ff7812 */ /* 0x000fe400078cc0ff */
[----:B------:R-:W-:Y:S01]  /*3750*/  F2FP.BF16.F32.PACK_AB R151, R148, R151 ;  /* 0x000000979497723e */ /* 0x000fe200000010ff */
[----:B------:R-:W-:Y:S01]  /*3760*/  FADD.FTZ R149, R182, -R149 ;  /* 0x80000095b6957221 */ /* 0x000fe20000010000 */
[----:B------:R-:W-:Y:S01]  /*3770*/  FSEL R216, R150, RZ, P0 ;  /* 0x000000ff96d87208 */ /* 0x000fe20000000000 */
[----:B------:R-:W-:Y:S01]  /*3780*/  FFMA.FTZ R148, R178, R201, R218 ;  /* 0x000000c9b2947223 */ /* 0x000fe200000100da */
[----:B------:R-:W-:Y:S01]  /*3790*/  LOP3.LUT P0, RZ, R207, 0xff00, RZ, 0xc0, !PT ;  /* 0x0000ff00cfff7812 */ /* 0x000fe2000780c0ff */
[----:B------:R-:W-:Y:S01]  /*37a0*/  FMUL.FTZ R149, R166, R149 ;  /* 0x00000095a6957220 */ /* 0x000fe20000410000 */
[----:B------:R-:W-:-:S02]  /*37b0*/  FSEL R150, R150, RZ, P6 ;  /* 0x000000ff96967208 */ /* 0x000fc40003000000 */
[----:B------:R-:W-:Y:S01]  /*37c0*/  LOP3.LUT P6, RZ, R215, 0xff00, RZ, 0xc0, !PT ;  /* 0x0000ff00d7ff7812 */ /* 0x000fe200078cc0ff */
[----:B------:R-:W-:Y:S01]  /*37d0*/  FMUL.FTZ R152, R149, UR13 ;  /* 0x0000000d95987c20 */ /* 0x000fe20008410000 */
[----:B------:R-:W-:Y:S01]  /*37e0*/  FSEL R219, R153, RZ, P0 ;  /* 0x000000ff99db7208 */ /* 0x000fe20000000000 */
[----:B------:R-:W-:Y:S01]  /*37f0*/  FADD.FTZ R149, R177, -R148 ;  /* 0x80000094b1957221 */ /* 0x000fe20000010000 */
[----:B------:R-:W-:Y:S02]  /*3800*/  LOP3.LUT P0, RZ, R206, 0xff0000, RZ, 0xc0, !PT ;  /* 0x00ff0000ceff7812 */ /* 0x000fe4000780c0ff */
[----:B------:R-:W-:Y:S01]  /*3810*/  FSEL R153, R153, RZ, P6 ;  /* 0x000000ff99997208 */ /* 0x000fe20003000000 */
[----:B------:R-:W-:Y:S01]  /*3820*/  FMUL.FTZ R148, R166, R149 ;  /* 0x00000095a6947220 */ /* 0x000fe20000410000 */
[----:B------:R-:W-:Y:S02]  /*3830*/  LOP3.LUT P6, RZ, R214, 0xff0000, RZ, 0xc0, !PT ;  /* 0x00ff0000d6ff7812 */ /* 0x000fe400078cc0ff */
[----:B0-----:R-:W-:Y:S01]  /*3840*/  FSEL R158, R152, RZ, P0 ;  /* 0x000000ff989e7208 */ /* 0x001fe20000000000 */
        /* <DEDUP_REMOVED lines=21> */
.L_x_1500:
[-CC-:B------:R-:W-:Y:S01]  /*39a0*/  FFMA.FTZ R144, R181, R201.reuse, R218.reuse ;  /* 0x000000c9b5907223 */ /* 0x180fe200000100da */
[-CC-:B------:R-:W-:Y:S01]  /*39b0*/  FFMA.FTZ R146, R168, R201.reuse, R218.reuse ;  /* 0x000000c9a8927223 */ /* 0x180fe200000100da */
[----:B------:R-:W-:Y:S01]  /*39c0*/  LOP3.LUT P6, RZ, R207, 0xff0000, RZ, 0xc0, !PT ;  /* 0x00ff0000cfff7812 */ /* 0x000fe200078cc0ff */
[-C--:B------:R-:W-:Y:S01]  /*39d0*/  FFMA.FTZ R149, R172, R201.reuse, R218 ;  /* 0x000000c9ac957223 */ /* 0x080fe200000100da */
[----:B------:R-:W-:Y:S01]  /*39e0*/  FADD.FTZ R145, R179, -R144 ;  /* 0x80000090b3917221 */ /* 0x000fe20000010000 */
[----:B------:R-:W-:Y:S01]  /*39f0*/  LOP3.LUT P0, RZ, R215, 0xff0000, RZ, 0xc0, !PT ;  /* 0x00ff0000d7ff7812 */ /* 0x000fe2000780c0ff */
[----:B------:R-:W-:Y:S01]  /*3a00*/  FFMA.FTZ R150, R176, R201, R218 ;  /* 0x000000c9b0967223 */ /* 0x000fe200000100da */
[----:B------:R-:W-:Y:S01]  /*3a10*/  FADD.FTZ R149, R170, -R149 ;  /* 0x80000095aa957221 */ /* 0x000fe20000010000 */
[C---:B-----5:R-:W-:Y:S01]  /*3a20*/  FMUL.FTZ R147, R166.reuse, R145 ;  /* 0x00000091a6937220 */ /* 0x060fe20000410000 */
[----:B------:R-:W-:Y:S02]  /*3a30*/  FADD.FTZ R145, R171, -R146 ;  /* 0x80000092ab917221 */ /* 0x000fe40000010000 */
[C---:B------:R-:W-:Y:S01]  /*3a40*/  FMUL.FTZ R149, R166.reuse, R149 ;  /* 0x00000095a6957220 */ /* 0x040fe20000410000 */
[----:B------:R-:W-:Y:S01]  /*3a50*/  FMUL.FTZ R144, R147, UR13 ;  /* 0x0000000d93907c20 */ /* 0x000fe20008410000 */
[----:B------:R-:W-:Y:S01]  /*3a60*/  FMUL.FTZ R146, R166, R145 ;  /* 0x00000091a6927220 */ /* 0x000fe20000410000 */
[----:B------:R-:W-:Y:S01]  /*3a70*/  FFMA.FTZ R145, R183, R201, R218 ;  /* 0x000000c9b7917223 */ /* 0x000fe200000100da */
[----:B------:R-:W-:-:S02]  /*3a80*/  FMUL.FTZ R153, R149, UR13 ;  /* 0x0000000d95997c20 */ /* 0x000fc40008410000 */
[----:B------:R-:W-:Y:S01]  /*3a90*/  FSEL R155, R144, RZ, P6 ;  /* 0x000000ff909b7208 */ /* 0x000fe20003000000 */
[----:B------:R-:W-:Y:S01]  /*3aa0*/  FADD.FTZ R145, R180, -R145 ;  /* 0x80000091b4917221 */ /* 0x000fe20000010000 */
[----:B------:R-:W-:Y:S02]  /*3ab0*/  ISETP.GE.U32.AND P6, PT, R214, RZ, PT ;  /* 0x000000ffd600720c */ /* 0x000fe40003fc6070 */
[----:B------:R-:W-:Y:S01]  /*3ac0*/  FSEL R151, R144, RZ, P0 ;  /* 0x000000ff90977208 */ /* 0x000fe20000000000 */
[----:B------:R-:W-:Y:S01]  /*3ad0*/  FMUL.FTZ R144, R146, UR13 ;  /* 0x0000000d92907c20 */ /* 0x000fe20008410000 */
[----:B------:R-:W-:Y:S02]  /*3ae0*/  ISETP.GE.U32.AND P0, PT, R206, RZ, PT ;  /* 0x000000ffce00720c */ /* 0x000fe40003f06070 */
[----:B------:R-:W-:Y:S02]  /*3af0*/  ISETP.GE.U32.AND.EX P6, PT, R215, 0x1000000, PT, P6 ;  /* 0x01000000d700780c */ /* 0x000fe40003fc6160 */
[----:B------:R-:W-:-:S02]  /*3b00*/  ISETP.GE.U32.AND.EX P0, PT, R207, 0x1000000, PT, P0 ;  /* 0x01000000cf00780c */ /* 0x000fc40003f06100 */
[----:B------:R-:W-:Y:S02]  /*3b10*/  FSEL R148, R144, RZ, P6 ;  /* 0x000000ff90947208 */ /* 0x000fe40003000000 */
[----:B------:R-:W-:Y:S01]  /*3b20*/  F2FP.BF16.F32.PACK_AB R147, R146, R147 ;  /* 0x000000939293723e */ /* 0x000fe200000010ff */
[----:B------:R-:W-:Y:S01]  /*3b30*/  FMUL.FTZ R146, R166, R145 ;  /* 0x00000091a6927220 */ /* 0x000fe20000410000 */
[----:B------:R-:W-:Y:S01]  /*3b40*/  FSEL R144, R144, RZ, P0 ;  /* 0x000000ff90907208 */ /* 0x000fe20000000000 */
[----:B------:R-:W-:Y:S01]  /*3b50*/  FFMA.FTZ R145, R185, R201, R218 ;  /* 0x000000c9b9917223 */ /* 0x000fe200000100da */
[----:B------:R-:W-:Y:S02]  /*3b60*/  LOP3.LUT P0, RZ, R207, 0xff, RZ, 0xc0, !PT ;  /* 0x000000ffcfff7812 */ /* 0x000fe4000780c0ff */
[----:B------:R-:W-:Y:S01]  /*3b70*/  F2FP.BF16.F32.PACK_AB R155, R144, R155 ;  /* 0x0000009b909b723e */ /* 0x000fe200000010ff */
[----:B------:R-:W-:Y:S01]  /*3b80*/  FMUL.FTZ R144, R146, UR13 ;  /* 0x0000000d92907c20 */ /* 0x000fe20008410000 */
[----:B------:R-:W-:Y:S01]  /*3b90*/  LOP3.LUT P6, RZ, R215, 0xff, RZ, 0xc0, !PT ;  /* 0x000000ffd7ff7812 */ /* 0x000fe200078cc0ff */
[----:B------:R-:W-:Y:S01]  /*3ba0*/  FADD.FTZ R145, R182, -R145 ;  /* 0x80000091b6917221 */ /* 0x000fe20000010000 */
[----:B------:R-:W-:Y:S01]  /*3bb0*/  F2FP.BF16.F32.PACK_AB R146, R149, R146 ;  /* 0x000000929592723e */ /* 0x000fe200000010ff */
[----:B------:R-:W-:Y:S01]  /*3bc0*/  FADD.FTZ R149, R173, -R150 ;  /* 0x80000096ad957221 */ /* 0x000fe20000010000 */
[----:B------:R-:W-:-:S02]  /*3bd0*/  FSEL R154, R144, RZ, P0 ;  /* 0x000000ff909a7208 */ /* 0x000fc40000000000 */
[----:B------:R-:W-:Y:S01]  /*3be0*/  FSEL R152, R144, RZ, P6 ;  /* 0x000000ff90987208 */ /* 0x000fe20003000000 */
[----:B------:R-:W-:Y:S01]  /*3bf0*/  FFMA.FTZ R144, R178, R201, R218 ;  /* 0x000000c9b2907223 */ /* 0x000fe200000100da */
[----:B------:R-:W-:Y:S01]  /*3c00*/  F2FP.BF16.F32.PACK_AB R151, R148, R151 ;  /* 0x000000979497723e */ /* 0x000fe200000010ff */
[C---:B------:R-:W-:Y:S01]  /*3c10*/  FMUL.FTZ R148, R166.reuse, R145 ;  /* 0x00000091a6947220 */ /* 0x040fe20000410000 */
[----:B------:R-:W-:Y:S01]  /*3c20*/  LOP3.LUT P0, RZ, R207, 0xff00, RZ, 0xc0, !PT ;  /* 0x0000ff00cfff7812 */ /* 0x000fe2000780c0ff */
[----:B------:R-:W-:Y:S01]  /*3c30*/  FADD.FTZ R145, R177, -R144 ;  /* 0x80000090b1917221 */ /* 0x000fe20000010000 */
[----:B------:R-:W-:Y:S01]  /*3c40*/  LOP3.LUT P6, RZ, R215, 0xff00, RZ, 0xc0, !PT ;  /* 0x0000ff00d7ff7812 */ /* 0x000fe200078cc0ff */
        /* <DEDUP_REMOVED lines=36> */
.L_x_1499:
[----:B------:R-:W-:Y:S01]  /*3e90*/  UMOV UR4, UR6 ;  /* 0x0000000600047c82 */ /* 0x000fe20008000000 */
[----:B------:R-:W-:Y:S01]  /*3ea0*/  UMOV UR5, UR7 ;  /* 0x0000000700057c82 */ /* 0x000fe20008000000 */
[----:B------:R-:W-:-:S04]  /*3eb0*/  UISETP.NE.U32.AND UP0, UPT, UR4, URZ, UPT ;  /* 0x000000ff0400728c */ /* 0x000fc8000bf05070 */
[----:B------:R-:W-:-:S09]  /*3ec0*/  UISETP.NE.AND.EX UP0, UPT, UR5, URZ, UPT, UP0 ;  /* 0x000000ff0500728c */ /* 0x000fd2000bf05300 */
[----:B------:R-:W-:Y:S05]  /*3ed0*/  BRA.U UP0, `(.L_x_1501) ;  /* 0x00000005005c7547 */ /* 0x000fea000b800000 */
[-CC-:B------:R-:W-:Y:S01]  /*3ee0*/  FFMA.FTZ R149, R183, R201.reuse, R218.reuse ;  /* 0x000000c9b7957223 */ /* 0x180fe200000100da */
[-C--:B------:R-:W-:Y:S01]  /*3ef0*/  FFMA.FTZ R150, R181, R201.reuse, R218 ;  /* 0x000000c9b5967223 */ /* 0x080fe200000100da */
[----:B------:R-:W-:Y:S01]  /*3f00*/  SHF.L.U32 R148, R38, 0x10, RZ ;  /* 0x0000001026947819 */ /* 0x000fe200000006ff */
[C---:B------:R-:W-:Y:S02]  /*3f10*/  IMAD.U32 R153, R39.reuse, 0x10000, RZ ;  /* 0x0001000027997824 */ /* 0x040fe400078e00ff */
[----:B------:R-:W-:Y:S01]  /*3f20*/  FADD.FTZ R149, R180, -R149 ;  /* 0x80000095b4957221 */ /* 0x000fe20000010000 */
[----:B------:R-:W-:Y:S01]  /*3f30*/  PRMT R152, R39, 0x7632, R152 ;  /* 0x0000763227987816 */ /* 0x000fe20000000098 */
[----:B------:R-:W-:Y:S01]  /*3f40*/  FFMA.FTZ R154, R168, R201, R218 ;  /* 0x000000c9a89a7223 */ /* 0x000fe200000100da */
[----:B------:R-:W-:Y:S01]  /*3f50*/  FADD.FTZ R151, R179, -R150 ;  /* 0x80000096b3977221 */ /* 0x000fe20000010000 */
[----:B-----5:R-:W-:Y:S01]  /*3f60*/  FFMA.FTZ R157, R166, R149, R148 ;  /* 0x00000095a69d7223 */ /* 0x020fe20000010094 */
[----:B------:R-:W-:Y:S01]  /*3f70*/  FFMA.FTZ R149, R3, R201, R218 ;  /* 0x000000c903957223 */ /* 0x000fe200000100da */
[----:B------:R-:W-:-:S02]  /*3f80*/  IMAD.U32 R152, R152, 0x10000, RZ ;  /* 0x0001000098987824 */ /* 0x000fc400078e00ff */
[----:B------:R-:W-:Y:S01]  /*3f90*/  FADD.FTZ R155, R171, -R154 ;  /* 0x8000009aab9b7221 */ /* 0x000fe20000010000 */
[--C-:B0-----:R-:W-:Y:S01]  /*3fa0*/  FFMA.FTZ R158, R166, R151, R153.reuse ;  /* 0x00000097a69e7223 */ /* 0x101fe20000010099 */
[----:B------:R-:W-:Y:S01]  /*3fb0*/  PRMT R153, R38, 0x7632, R153 ;  /* 0x0000763226997816 */ /* 0x000fe20000000099 */
[----:B------:R-:W-:Y:S01]  /*3fc0*/  FFMA.FTZ R154, R176, R201, R218 ;  /* 0x000000c9b09a7223 */ /* 0x000fe200000100da */
[----:B------:R-:W-:Y:S01]  /*3fd0*/  PRMT R150, R37, 0x7632, R150 ;  /* 0x0000763225967816 */ /* 0x000fe20000000096 */
[----:B------:R-:W-:Y:S02]  /*3fe0*/  IMAD.U32 R148, R36, 0x10000, RZ ;  /* 0x0001000024947824 */ /* 0x000fe400078e00ff */
[----:B------:R-:W-:Y:S01]  /*3ff0*/  FADD.FTZ R149, R184, -R149 ;  /* 0x80000095b8957221 */ /* 0x000fe20000010000 */
[----:B------:R-:W-:Y:S01]  /*4000*/  FFMA.FTZ R216, R166, R155, R152 ;  /* 0x0000009ba6d87223 */ /* 0x000fe20000010098 */
[----:B------:R-:W-:Y:S01]  /*4010*/  SHF.L.U32 R159, R153, 0x10, RZ ;  /* 0x00000010999f7819 */ /* 0x000fe200000006ff */
[-C--:B------:R-:W-:Y:S01]  /*4020*/  FFMA.FTZ R155, R172, R201.reuse, R218 ;  /* 0x000000c9ac9b7223 */ /* 0x080fe200000100da */
[----:B------:R-:W-:Y:S01]  /*4030*/  ISETP.GE.U32.AND P0, PT, R214, RZ, PT ;  /* 0x000000ffd600720c */ /* 0x000fe20003f06070 */
[----:B------:R-:W-:Y:S01]  /*4040*/  FADD.FTZ R153, R173, -R154 ;  /* 0x8000009aad997221 */ /* 0x000fe20000010000 */
[----:B------:R-:W-:Y:S01]  /*4050*/  FFMA.FTZ R151, R185, R201, R218 ;  /* 0x000000c9b9977223 */ /* 0x000fe200000100da */
[----:B------:R-:W-:-:S02]  /*4060*/  IMAD.U32 R150, R150, 0x10000, RZ ;  /* 0x0001000096967824 */ /* 0x000fc400078e00ff */
        /* <DEDUP_REMOVED lines=62> */
.L_x_1501:
[-C--:B------:R-:W-:Y:S01]  /*4450*/  FFMA.FTZ R146, R181, R201.reuse, R218 ;  /* 0x000000c9b5927223 */ /* 0x080fe200000100da */
        /* <DEDUP_REMOVED lines=17> */
[-CC-:B------:R-:W-:Y:S01]  /*4570*/  FFMA.FTZ R147, R185, R201.reuse, R218.reuse ;  /* 0x000000c9b9937223 */ /* 0x180fe200000100da */
        /* <DEDUP_REMOVED lines=71> */
.L_x_1497:
        /* <DEDUP_REMOVED lines=14> */
.L_x_1493:
[----:B------:R-:W-:Y:S05]  /*4ad0*/  BSYNC.RECONVERGENT B1 ;  /* 0x0000000000017941 */ /* 0x000fea0003800200 */
.L_x_1492:
        /* <DEDUP_REMOVED lines=20> */
[----:B------:R-:W-:Y:S01]  /*4c20*/  FADD.FTZ R145, R25, -R146 ;  /* 0x8000009219917221 */ /* 0x000fe20000010000 */
[----:B------:R-:W-:Y:S01]  /*4c30*/  IMAD.U32 R149, R144, 0x10000, RZ ;  /* 0x0001000090957824 */ /* 0x000fe200078e00ff */
[----:B------:R-:W-:Y:S01]  /*4c40*/  PRMT R144, R34, 0x7632, R144 ;  /* 0x0000763222907816 */ /* 0x000fe20000000090 */
[----:B------:R-:W-:Y:S01]  /*4c50*/  FMUL.FTZ R151, R147, UR13 ;  /* 0x0000000d93977c20 */ /* 0x000fe20008410000 */
[----:B------:R-:W-:Y:S01]  /*4c60*/  FADD.FTZ R153, R24, -R153 ;  /* 0x8000009918997221 */ /* 0x000fe20000010000 */
[----:B------:R-:W-:Y:S01]  /*4c70*/  FFMA.FTZ R222, R166, R145, R149 ;  /* 0x00000091a6de7223 */ /* 0x000fe20000010095 */
[----:B------:R-:W-:Y:S01]  /*4c80*/  FFMA.FTZ R145, R163, R201, R218 ;  /* 0x000000c9a3917223 */ /* 0x000fe200000100da */
[----:B------:R-:W-:-:S02]  /*4c90*/  SHF.L.U32 R149, R34, 0x10, RZ ;  /* 0x0000001022957819 */ /* 0x000fc400000006ff */
[----:B------:R-:W-:Y:S01]  /*4ca0*/  FSEL R155, R151, RZ, P6 ;  /* 0x000000ff979b7208 */ /* 0x000fe20003000000 */
[----:B------:R-:W-:Y:S01]  /*4cb0*/  FMUL.FTZ R146, R222, UR13 ;  /* 0x0000000dde927c20 */ /* 0x000fe20008410000 */
[----:B------:R-:W-:Y:S01]  /*4cc0*/  LOP3.LUT P6, RZ, R213, 0xff0000, RZ, 0xc0, !PT ;  /* 0x00ff0000d5ff7812 */ /* 0x000fe200078cc0ff */
[----:B------:R-:W-:Y:S01]  /*4cd0*/  FADD.FTZ R145, R160, -R145 ;  /* 0x80000091a0917221 */ /* 0x000fe20000010000 */
[----:B------:R-:W-:Y:S02]  /*4ce0*/  F2FP.BF16.F32.PACK_AB R147, R222, R147 ;  /* 0x00000093de93723e */ /* 0x000fe400000010ff */
[----:B------:R-:W-:Y:S01]  /*4cf0*/  FSEL R151, R151, RZ, P6 ;  /* 0x000000ff97977208 */ /* 0x000fe20003000000 */
[----:B------:R-:W-:Y:S01]  /*4d00*/  FFMA.FTZ R154, R166, R145, R149 ;  /* 0x00000091a69a7223 */ /* 0x000fe20000010095 */
[----:B------:R-:W-:Y:S01]  /*4d10*/  ISETP.GE.U32.AND P6, PT, R204, RZ, PT ;  /* 0x000000ffcc00720c */ /* 0x000fe20003fc6070 */
[----:B------:R-:W-:Y:S01]  /*4d20*/  IMAD.U32 R145, R144, 0x10000, RZ ;  /* 0x0001000090917824 */ /* 0x000fe200078e00ff */
[----:B------:R-:W-:Y:S01]  /*4d30*/  SHF.L.U32 R149, R33, 0x10, RZ ;  /* 0x0000001021957819 */ /* 0x000fe200000006ff */
[----:B------:R-:W-:Y:S01]  /*4d40*/  FMUL.FTZ R144, R154, UR13 ;  /* 0x0000000d9a907c20 */ /* 0x000fe20008410000 */
[----:B------:R-:W-:Y:S01]  /*4d50*/  ISETP.GE.U32.AND.EX P6, PT, R205, 0x1000000, PT, P6 ;  /* 0x01000000cd00780c */ /* 0x000fe20003fc6160 */
[----:B------:R-:W-:Y:S01]  /*4d60*/  FFMA.FTZ R223, R166, R153, R145 ;  /* 0x00000099a6df7223 */ /* 0x000fe20000010091 */
[----:B------:R-:W-:-:S02]  /*4d70*/  FFMA.FTZ R145, R165, R201, R218 ;  /* 0x000000c9a5917223 */ /* 0x000fc400000100da */
[----:B------:R-:W-:Y:S01]  /*4d80*/  FSEL R148, R146, RZ, P6 ;  /* 0x000000ff92947208 */ /* 0x000fe20003000000 */
[----:B------:R-:W-:Y:S01]  /*4d90*/  FMUL.FTZ R153, R223, UR13 ;  /* 0x0000000ddf997c20 */ /* 0x000fe20008410000 */
[----:B------:R-:W-:Y:S01]  /*4da0*/  ISETP.GE.U32.AND P6, PT, R212, RZ, PT ;  /* 0x000000ffd400720c */ /* 0x000fe20003fc6070 */
[----:B------:R-:W-:Y:S01]  /*4db0*/  FADD.FTZ R145, R162, -R145 ;  /* 0x80000091a2917221 */ /* 0x000fe20000010000 */
[----:B------:R-:W-:Y:S02]  /*4dc0*/  F2FP.BF16.F32.PACK_AB R155, R148, R155 ;  /* 0x0000009b949b723e */ /* 0x000fe400000010ff */
[----:B------:R-:W-:Y:S01]  /*4dd0*/  ISETP.GE.U32.AND.EX P6, PT, R213, 0x1000000, PT, P6 ;  /* 0x01000000d500780c */ /* 0x000fe20003fc6160 */
[----:B------:R-:W-:-:S03]  /*4de0*/  FFMA.FTZ R150, R166, R145, R149 ;  /* 0x00000091a6967223 */ /* 0x000fc60000010095 */
[----:B------:R-:W-:Y:S01]  /*4df0*/  FSEL R224, R146, RZ, P6 ;  /* 0x000000ff92e07208 */ /* 0x000fe20003000000 */
[----:B------:R-:W-:Y:S01]  /*4e00*/  FFMA.FTZ R146, R28, R201, R218 ;  /* 0x000000c91c927223 */ /* 0x000fe200000100da */
[----:B------:R-:W-:Y:S01]  /*4e10*/  LOP3.LUT P6, RZ, R205, 0xff, RZ, 0xc0, !PT ;  /* 0x000000ffcdff7812 */ /* 0x000fe200078cc0ff */
[----:B------:R-:W-:Y:S01]  /*4e20*/  FMUL.FTZ R152, R150, UR13 ;  /* 0x0000000d96987c20 */ /* 0x000fe20008410000 */
[----:B------:R-:W-:Y:S01]  /*4e30*/  F2FP.BF16.F32.PACK_AB R151, R224, R151 ;  /* 0x00000097e097723e */ /* 0x000fe200000010ff */
[----:B------:R-:W-:Y:S01]  /*4e40*/  FADD.FTZ R145, R27, -R146 ;  /* 0x800000921b917221 */ /* 0x000fe20000010000 */
[----:B------:R-:W-:Y:S01]  /*4e50*/  FSEL R216, R144, RZ, P6 ;  /* 0x000000ff90d87208 */ /* 0x000fe20003000000 */
[----:B------:R-:W-:Y:S01]  /*4e60*/  FFMA.FTZ R146, R30, R201, R218 ;  /* 0x000000c91e927223 */ /* 0x000fe200000100da */
        /* <DEDUP_REMOVED lines=11> */
[----:B------:R-:W-:Y:S01]  /*4f20*/  FADD.FTZ R145, R29, -R146 ;  /* 0x800000921d917221 */ /* 0x000fe20000010000 */
[----:B------:R-:W-:Y:S01]  /*4f30*/  SHF.L.U32 R149, R144, 0x10, RZ ;  /* 0x0000001090957819 */ /* 0x000fe200000006ff */
[----:B------:R-:W-:Y:S01]  /*4f40*/  FMUL.FTZ R144, R217, UR13 ;  /* 0x0000000dd9907c20 */ /* 0x000fe20008410000 */
        /* <DEDUP_REMOVED lines=8> */
[----:B------:R-:W-:-:S03]  /*4fd0*/  FADD.FTZ R145, R164, -R145 ;  /* 0x80000091a4917221 */ /* 0x000fc60000010000 */
        /* <DEDUP_REMOVED lines=23> */
.L_x_1506:
        /* <DEDUP_REMOVED lines=11> */
[----:B------:R-:W-:Y:S01]  /*5200*/  FMUL.FTZ R149, R149, UR13 ;  /* 0x0000000d95957c20 */ /* 0x000fe20008410000 */
[----:B------:R-:W-:Y:S01]  /*5210*/  FADD.FTZ R157, R24, -R157 ;  /* 0x8000009d189d7221 */ /* 0x000fe20000010000 */
[----:B------:R-:W-:-:S03]  /*5220*/  FFMA.FTZ R153, R166, R151, R153 ;  /* 0x00000097a6997223 */ /* 0x000fc60000010099 */
        /* <DEDUP_REMOVED lines=11> */
[----:B------:R-:W-:Y:S01]  /*52e0*/  IMAD.U32 R153, R150, 0x10000, RZ ;  /* 0x0001000096997824 */ /* 0x000fe200078e00ff */
[----:B------:R-:W-:Y:S01]  /*52f0*/  ISETP.GE.U32.AND P6, PT, R212, RZ, PT ;  /* 0x000000ffd400720c */ /* 0x000fe20003fc6070 */
[----:B------:R-:W-:Y:S01]  /*5300*/  FMUL.FTZ R150, R149, UR13 ;  /* 0x0000000d95967c20 */ /* 0x000fe20008410000 */
[----:B------:R-:W-:Y:S01]  /*5310*/  FFMA.FTZ R149, R165, R201, R218 ;  /* 0x000000c9a5957223 */ /* 0x000fe200000100da */
[----:B------:R-:W-:Y:S01]  /*5320*/  FFMA.FTZ R157, R166, R157, R153 ;  /* 0x0000009da69d7223 */ /* 0x000fe20000010099 */
[----:B------:R-:W-:Y:S02]  /*5330*/  ISETP.GE.U32.AND.EX P6, PT, R213, 0x1000000, PT, P6 ;  /* 0x01000000d500780c */ /* 0x000fe40003fc6160 */
[----:B------:R-:W-:Y:S01]  /*5340*/  SHF.L.U32 R153, R33, 0x10, RZ ;  /* 0x0000001021997819 */ /* 0x000fe200000006ff */
[----:B------:R-:W-:Y:S01]  /*5350*/  FMUL.FTZ R156, R157, UR13 ;  /* 0x0000000d9d9c7c20 */ /* 0x000fe20008410000 */
[----:B------:R-:W-:Y:S01]  /*5360*/  FSEL R220, R152, RZ, P6 ;  /* 0x000000ff98dc7208 */ /* 0x000fe20003000000 */
[----:B------:R-:W-:Y:S01]  /*5370*/  FADD.FTZ R149, R162, -R149 ;  /* 0x80000095a2957221 */ /* 0x000fe20000010000 */
[----:B------:R-:W-:-:S02]  /*5380*/  LOP3.LUT P6, RZ, R205, 0xff, RZ, 0xc0, !PT ;  /* 0x000000ffcdff7812 */ /* 0x000fc400078cc0ff */
[----:B------:R-:W-:Y:S01]  /*5390*/  F2FP.BF16.F32.PACK_AB R155, R148, R155 ;  /* 0x0000009b949b723e */ /* 0x000fe200000010ff */
[----:B------:R-:W-:Y:S01]  /*53a0*/  FFMA.FTZ R153, R166, R149, R153 ;  /* 0x00000095a6997223 */ /* 0x000fe20000010099 */
[C---:B------:R-:W-:Y:S02]  /*53b0*/  FSEL R154, R150.reuse, RZ, P6 ;  /* 0x000000ff969a7208 */ /* 0x040fe40003000000 */
[----:B------:R-:W-:Y:S01]  /*53c0*/  LOP3.LUT P6, RZ, R213, 0xff, RZ, 0xc0, !PT ;  /* 0x000000ffd5ff7812 */ /* 0x000fe200078cc0ff */
[----:B------:R-:W-:Y:S01]  /*53d0*/  FMUL.FTZ R152, R153, UR13 ;  /* 0x0000000d99987c20 */ /* 0x000fe20008410000 */
[----:B------:R-:W-:Y:S02]  /*53e0*/  PRMT R149, R33, 0x7632, R149 ;  /* 0x0000763221957816 */ /* 0x000fe40000000095 */
[----:B------:R-:W-:Y:S01]  /*53f0*/  FSEL R216, R150, RZ, P6 ;  /* 0x000000ff96d87208 */ /* 0x000fe20003000000 */
[----:B------:R-:W-:Y:S01]  /*5400*/  FFMA.FTZ R150, R28, R201, R218 ;  /* 0x000000c91c967223 */ /* 0x000fe200000100da */
[----:B------:R-:W-:Y:S01]  /*5410*/  LOP3.LUT P6, RZ, R205, 0xff00, RZ, 0xc0, !PT ;  /* 0x0000ff00cdff7812 */ /* 0x000fe200078cc0ff */
[----:B------:R-:W-:Y:S01]  /*5420*/  IMAD.U32 R157, R149, 0x10000, RZ ;  /* 0x00010000959d7824 */ /* 0x000fe200078e00ff */
[----:B------:R-:W-:Y:S01]  /*5430*/  F2FP.BF16.F32.PACK_AB R151, R220, R151 ;  /* 0x00000097dc97723e */ /* 0x000fe200000010ff */
[----:B------:R-:W-:Y:S01]  /*5440*/  FADD.FTZ R149, R27, -R150 ;  /* 0x800000961b957221 */ /* 0x000fe20000010000 */
[----:B------:R-:W-:Y:S01]  /*5450*/  FSEL R221, R156, RZ, P6 ;  /* 0x000000ff9cdd7208 */ /* 0x000fe20003000000 */
[----:B------:R-:W-:Y:S01]  /*5460*/  FFMA.FTZ R150, R30, R201, R218 ;  /* 0x000000c91e967223 */ /* 0x000fe200000100da */
[----:B------:R-:W-:Y:S01]  /*5470*/  LOP3.LUT P6, RZ, R213, 0xff00, RZ, 0xc0, !PT ;  /* 0x0000ff00d5ff7812 */ /* 0x000fe200078cc0ff */
[----:B------:R-:W-:Y:S01]  /*5480*/  FFMA.FTZ R157, R166, R149, R157 ;  /* 0x00000095a69d7223 */ /* 0x000fe2000001009d */
[----:B------:R-:W-:Y:S01]  /*5490*/  PRMT R149, R32, 0x7632, R149 ;  /* 0x0000763220957816 */ /* 0x000fe20000000095 */
[----:B------:R-:W-:Y:S01]  /*54a0*/  FADD.FTZ R153, R29, -R150 ;  /* 0x800000961d997221 */ /* 0x000fe20000010000 */
[----:B------:R-:W-:Y:S01]  /*54b0*/  FSEL R223, R156, RZ, P6 ;  /* 0x000000ff9cdf7208 */ /* 0x000fe20003000000 */
[----:B------:R-:W-:Y:S01]  /*54c0*/  FMUL.FTZ R157, R157, UR13 ;  /* 0x0000000d9d9d7c20 */ /* 0x000fe20008410000 */
[----:B------:R-:W-:-:S02]  /*54d0*/  LOP3.LUT P6, RZ, R204, 0xff0000, RZ, 0xc0, !PT ;  /* 0x00ff0000ccff7812 */ /* 0x000fc400078cc0ff */
        /* <DEDUP_REMOVED lines=30> */
.L_x_1505:
        /* <DEDUP_REMOVED lines=15> */
[C---:B------:R-:W-:Y:S01]  /*57b0*/  FMUL.FTZ R152, R166.reuse, R149 ;  /* 0x00000095a6987220 */ /* 0x040fe20000410000 */
[----:B------:R-:W-:Y:S01]  /*57c0*/  FMUL.FTZ R144, R147, UR13 ;  /* 0x0000000d93907c20 */ /* 0x000fe20008410000 */
[----:B------:R-:W-:Y:S01]  /*57d0*/  FMUL.FTZ R155, R166, R151 ;  /* 0x00000097a69b7220 */ /* 0x000fe20000410000 */
[----:B------:R-:W-:Y:S01]  /*57e0*/  FMUL.FTZ R145, R148, UR13 ;  /* 0x0000000d94917c20 */ /* 0x000fe20008410000 */
[----:B------:R-:W-:Y:S01]  /*57f0*/  FFMA.FTZ R146, R30, R201, R218 ;  /* 0x000000c91e927223 */ /* 0x000fe200000100da */
[----:B------:R-:W-:-:S02]  /*5800*/  F2FP.BF16.F32.PACK_AB R147, R148, R147 ;  /* 0x000000939493723e */ /* 0x000fc400000010ff */
[----:B------:R-:W-:Y:S02]  /*5810*/  FSEL R220, R144, RZ, P6 ;  /* 0x000000ff90dc7208 */ /* 0x000fe40003000000 */
[----:B------:R-:W-:-:S04]  /*5820*/  LOP3.LUT P6, RZ, R213, 0xff0000, RZ, 0xc0, !PT ;  /* 0x00ff0000d5ff7812 */ /* 0x000fc800078cc0ff */
[----:B------:R-:W-:Y:S01]  /*5830*/  FSEL R222, R144, RZ, P6 ;  /* 0x000000ff90de7208 */ /* 0x000fe20003000000 */
[----:B------:R-:W-:Y:S01]  /*5840*/  FMUL.FTZ R144, R152, UR13 ;  /* 0x0000000d98907c20 */ /* 0x000fe20008410000 */
[----:B------:R-:W-:-:S04]  /*5850*/  ISETP.GE.U32.AND P6, PT, R204, RZ, PT ;  /* 0x000000ffcc00720c */ /* 0x000fc80003fc6070 */
[----:B------:R-:W-:-:S04]  /*5860*/  ISETP.GE.U32.AND.EX P6, PT, R205, 0x1000000, PT, P6 ;  /* 0x01000000cd00780c */ /* 0x000fc80003fc6160 */
        /* <DEDUP_REMOVED lines=11> */
[----:B------:R-:W-:Y:S02]  /*5920*/  FADD.FTZ R149, R29, -R146 ;  /* 0x800000921d957221 */ /* 0x000fe40000010000 */
[----:B------:R-:W-:Y:S01]  /*5930*/  FSEL R216, R144, RZ, P6 ;  /* 0x000000ff90d87208 */ /* 0x000fe20003000000 */
[----:B------:R-:W-:Y:S01]  /*5940*/  FFMA.FTZ R144, R28, R201, R218 ;  /* 0x000000c91c907223 */ /* 0x000fe200000100da */
[----:B------:R-:W-:Y:S01]  /*5950*/  LOP3.LUT P6, RZ, R205, 0xff00, RZ, 0xc0, !PT ;  /* 0x0000ff00cdff7812 */ /* 0x000fe200078cc0ff */
[----:B------:R-:W-:-:S02]  /*5960*/  FMUL.FTZ R149, R166, R149 ;  /* 0x00000095a6957220 */ /* 0x000fc40000410000 */
[----:B------:R-:W-:Y:S01]  /*5970*/  FADD.FTZ R151, R27, -R144 ;  /* 0x800000901b977221 */ /* 0x000fe20000010000 */
[----:B------:R-:W-:Y:S01]  /*5980*/  FSEL R219, R145, RZ, P6 ;  /* 0x000000ff91db7208 */ /* 0x000fe20003000000 */
[----:B------:R-:W-:Y:S01]  /*5990*/  FMUL.FTZ R144, R150, UR13 ;  /* 0x0000000d96907c20 */ /* 0x000fe20008410000 */
[----:B------:R-:W-:Y:S01]  /*59a0*/  LOP3.LUT P6, RZ, R213, 0xff00, RZ, 0xc0, !PT ;  /* 0x0000ff00d5ff7812 */ /* 0x000fe200078cc0ff */
[----:B------:R-:W-:Y:S01]  /*59b0*/  FMUL.FTZ R151, R166, R151 ;  /* 0x00000097a6977220 */ /* 0x000fe20000410000 */
[----:B------:R-:W-:Y:S02]  /*59c0*/  F2FP.BF16.F32.PACK_AB R154, R219, R154 ;  /* 0x0000009adb9a723e */ /* 0x000fe400000010ff */
[----:B------:R-:W-:Y:S01]  /*59d0*/  FSEL R221, R145, RZ, P6 ;  /* 0x000000ff91dd7208 */ /* 0x000fe20003000000 */
[----:B------:R-:W-:Y:S01]  /*59e0*/  FMUL.FTZ R146, R151, UR13 ;  /* 0x0000000d97927c20 */ /* 0x000fe20008410000 */
[----:B------:R-:W-:Y:S01]  /*59f0*/  LOP3.LUT P6, RZ, R204, 0xff0000, RZ, 0xc0, !PT ;  /* 0x00ff0000ccff7812 */ /* 0x000fe200078cc0ff */
[----:B------:R-:W-:-:S03]  /*5a00*/  FFMA.FTZ R145, R167, R201, R218 ;  /* 0x000000c9a7917223 */ /* 0x000fc600000100da */
[----:B------:R-:W-:Y:S01]  /*5a10*/  FSEL R153, R144, RZ, P6 ;  /* 0x000000ff90997208 */ /* 0x000fe20003000000 */
[----:B------:R-:W-:Y:S01]  /*5a20*/  FADD.FTZ R157, R164, -R145 ;  /* 0x80000091a49d7221 */ /* 0x000fe20000010000 */
[----:B------:R-:W-:Y:S01]  /*5a30*/  LOP3.LUT P6, RZ, R212, 0xff0000, RZ, 0xc0, !PT ;  /* 0x00ff0000d4ff7812 */ /* 0x000fe200078cc0ff */
[----:B------:R-:W-:-:S03]  /*5a40*/  FMUL.FTZ R145, R149, UR13 ;  /* 0x0000000d95917c20 */ /* 0x000fc60008410000 */
        /* <DEDUP_REMOVED lines=26> */
.L_x_1508:
[----:B------:R-:W-:Y:S01]  /*5bf0*/  FFMA.FTZ R148, R161, R201, R218 ;  /* 0x000000c9a1947223 */ /* 0x000fe200000100da */
[----:B------:R-:W-:-:S03]  /*5c00*/  LOP3.LUT P6, RZ, R205, 0xff0000, RZ, 0xc0, !PT ;  /* 0x00ff0000cdff7812 */ /* 0x000fc600078cc0ff */
[----:B------:R-:W-:Y:S01]  /*5c10*/  FADD.FTZ R149, R31, -R148 ;  /* 0x800000941f957221 */ /* 0x000fe20000010000 */
[----:B------:R-:W-:-:S03]  /*5c20*/  FFMA.FTZ R148, R22, R201, R218 ;  /* 0x000000c916947223 */ /* 0x000fc600000100da */
[----:B-----5:R-:W-:Y:S01]  /*5c30*/  FMUL.FTZ R149, R166, R149 ;  /* 0x00000095a6957220 */ /* 0x020fe20000410000 */
[----:B------:R-:W-:-:S03]  /*5c40*/  FADD.FTZ R151, R25, -R148 ;  /* 0x8000009419977221 */ /* 0x000fc60000010000 */
[----:B------:R-:W-:Y:S01]  /*5c50*/  FMUL.FTZ R149, R149, UR13 ;  /* 0x0000000d95957c20 */ /* 0x000fe20008410000 */
[----:B------:R-:W-:-:S04]  /*5c60*/  FMUL.FTZ R151, R166, R151 ;  /* 0x00000097a6977220 */ /* 0x000fc80000410000 */
[----:B------:R-:W-:Y:S01]  /*5c70*/  FSEL R155, R149, RZ, P6 ;  /* 0x000000ff959b7208 */ /* 0x000fe20003000000 */
[----:B------:R-:W-:Y:S01]  /*5c80*/  FMUL.FTZ R150, R151, UR13 ;  /* 0x0000000d97967c20 */ /* 0x000fe20008410000 */
[----:B------:R-:W-:Y:S01]  /*5c90*/  LOP3.LUT P6, RZ, R213, 0xff0000, RZ, 0xc0, !PT ;  /* 0x00ff0000d5ff7812 */ /* 0x000fe200078cc0ff */
[----:B------:R-:W-:-:S03]  /*5ca0*/  FFMA.FTZ R151, R26, R201, R218 ;  /* 0x000000c91a977223 */ /* 0x000fc600000100da */
[----:B------:R-:W-:Y:S01]  /*5cb0*/  FSEL R220, R149, RZ, P6 ;  /* 0x000000ff95dc7208 */ /* 0x000fe20003000000 */
[----:B------:R-:W-:Y:S01]  /*5cc0*/  FFMA.FTZ R149, R163, R201, R218 ;  /* 0x000000c9a3957223 */ /* 0x000fe200000100da */
[----:B------:R-:W-:Y:S01]  /*5cd0*/  ISETP.GE.U32.AND P6, PT, R204, RZ, PT ;  /* 0x000000ffcc00720c */ /* 0x000fe20003fc6070 */
[----:B------:R-:W-:Y:S02]  /*5ce0*/  FADD.FTZ R151, R24, -R151 ;  /* 0x8000009718977221 */ /* 0x000fe40000010000 */
[----:B------:R-:W-:Y:S01]  /*5cf0*/  FADD.FTZ R149, R160, -R149 ;  /* 0x80000095a0957221 */ /* 0x000fe20000010000 */
[----:B------:R-:W-:Y:S01]  /*5d00*/  ISETP.GE.U32.AND.EX P6, PT, R205, 0x1000000, PT, P6 ;  /* 0x01000000cd00780c */ /* 0x000fe20003fc6160 */
[C---:B------:R-:W-:Y:S02]  /*5d10*/  FMUL.FTZ R151, R166.reuse, R151 ;  /* 0x00000097a6977220 */ /* 0x040fe40000410000 */
[----:B------:R-:W-:Y:S01]  /*5d20*/  FMUL.FTZ R149, R166, R149 ;  /* 0x00000095a6957220 */ /* 0x000fe20000410000 */
[----:B------:R-:W-:-:S02]  /*5d30*/  FSEL R222, R150, RZ, P6 ;  /* 0x000000ff96de7208 */ /* 0x000fc40003000000 */
        /* <DEDUP_REMOVED lines=17> */
[----:B------:R-:W-:Y:S01]  /*5e50*/  FSEL R219, R150, RZ, P6 ;  /* 0x000000ff96db7208 */ /* 0x000fe20003000000 */
[----:B------:R-:W-:Y:S01]  /*5e60*/  FFMA.FTZ R148, R30, R201, R218 ;  /* 0x000000c91e947223 */ /* 0x000fe200000100da */
[----:B------:R-:W-:Y:S02]  /*5e70*/  LOP3.LUT P6, RZ, R213, 0xff00, RZ, 0xc0, !PT ;  /* 0x0000ff00d5ff7812 */ /* 0x000fe400078cc0ff */
[----:B------:R-:W-:Y:S02]  /*5e80*/  F2FP.BF16.F32.PACK_AB R154, R219, R154 ;  /* 0x0000009adb9a723e */ /* 0x000fe400000010ff */
[----:B------:R-:W-:Y:S01]  /*5e90*/  FSEL R221, R150, RZ, P6 ;  /* 0x000000ff96dd7208 */ /* 0x000fe20003000000 */
[----:B------:R-:W-:Y:S01]  /*5ea0*/  FMUL.FTZ R150, R166, R151 ;  /* 0x00000097a6967220 */ /* 0x000fe20000410000 */
[----:B------:R-:W-:Y:S01]  /*5eb0*/  LOP3.LUT P6, RZ, R204, 0xff0000, RZ, 0xc0, !PT ;  /* 0x00ff0000ccff7812 */ /* 0x000fe200078cc0ff */
[----:B------:R-:W-:-:S02]  /*5ec0*/  FADD.FTZ R151, R29, -R148 ;  /* 0x800000941d977221 */ /* 0x000fc40000010000 */
        /* <DEDUP_REMOVED lines=29> */
.L_x_1504:
        /* <DEDUP_REMOVED lines=9> */
[-CC-:B------:R-:W-:Y:S01]  /*6130*/  FFMA.FTZ R144, R161, R201.reuse, R218.reuse ;  /* 0x000000c9a1907223 */ /* 0x180fe200000100da */
[----:B------:R-:W-:Y:S01]  /*6140*/  SHF.L.U32 R147, R35, 0x10, RZ ;  /* 0x0000001023937819 */ /* 0x000fe200000006ff */
[----:B------:R-:W-:Y:S01]  /*6150*/  FFMA.FTZ R155, R26, R201, R218 ;  /* 0x000000c91a9b7223 */ /* 0x000fe200000100da */
[----:B------:R-:W-:Y:S02]  /*6160*/  IMAD.U32 R146, R146, 0x10000, RZ ;  /* 0x0001000092927824 */ /* 0x000fe400078e00ff */
[----:B------:R-:W-:Y:S01]  /*6170*/  FADD.FTZ R153, R25, -R152 ;  /* 0x8000009819997221 */ /* 0x000fe20000010000 */
[----:B------:R-:W-:Y:S01]  /*6180*/  FADD.FTZ R145, R31, -R144 ;  /* 0x800000901f917221 */ /* 0x000fe20000010000 */
[----:B------:R-:W-:Y:S01]  /*6190*/  ISETP.GE.U32.AND P6, PT, R204, RZ, PT ;  /* 0x000000ffcc00720c */ /* 0x000fe20003fc6070 */
[----:B------:R-:W-:Y:S01]  /*61a0*/  FADD.FTZ R155, R24, -R155 ;  /* 0x8000009b189b7221 */ /* 0x000fe20000010000 */
[--C-:B-----5:R-:W-:Y:S01]  /*61b0*/  FFMA.FTZ R221, R166, R153, R146.reuse ;  /* 0x00000099a6dd7223 */ /* 0x120fe20000010092 */
[----:B------:R-:W-:Y:S01]  /*61c0*/  PRMT R146, R34, 0x7632, R146 ;  /* 0x0000763222927816 */ /* 0x000fe20000000092 */
[----:B------:R-:W-:Y:S01]  /*61d0*/  FFMA.FTZ R154, R166, R145, R147 ;  /* 0x00000091a69a7223 */ /* 0x000fe20000010093 */
[-CC-:B------:R-:W-:Y:S01]  /*61e0*/  FFMA.FTZ R145, R165, R201.reuse, R218.reuse ;  /* 0x000000c9a5917223 */ /* 0x180fe200000100da */
[----:B------:R-:W-:Y:S01]  /*61f0*/  FFMA.FTZ R147, R163, R201, R218 ;  /* 0x000000c9a3937223 */ /* 0x000fe200000100da */
[----:B------:R-:W-:Y:S01]  /*6200*/  SHF.L.U32 R146, R146, 0x10, RZ ;  /* 0x0000001092927819 */ /* 0x000fe200000006ff */
[----:B------:R-:W-:Y:S01]  /*6210*/  FMUL.FTZ R152, R221, UR13 ;  /* 0x0000000ddd987c20 */ /* 0x000fe20008410000 */
[----:B------:R-:W-:Y:S01]  /*6220*/  SHF.L.U32 R153, R34, 0x10, RZ ;  /* 0x0000001022997819 */ /* 0x000fe200000006ff */
[----:B------:R-:W-:-:S02]  /*6230*/  IMAD.U32 R144, R33, 0x10000, RZ ;  /* 0x0001000021907824 */ /* 0x000fc400078e00ff */
[----:B------:R-:W-:Y:S01]  /*6240*/  FADD.FTZ R145, R162, -R145 ;  /* 0x80000091a2917221 */ /* 0x000fe20000010000 */
[----:B------:R-:W-:Y:S01]  /*6250*/  ISETP.GE.U32.AND.EX P6, PT, R205, 0x1000000, PT, P6 ;  /* 0x01000000cd00780c */ /* 0x000fe20003fc6160 */
[----:B------:R-:W-:Y:S01]  /*6260*/  FADD.FTZ R147, R160, -R147 ;  /* 0x80000093a0937221 */ /* 0x000fe20000010000 */
[C---:B------:R-:W-:Y:S01]  /*6270*/  FFMA.FTZ R220, R166.reuse, R155, R146 ;  /* 0x0000009ba6dc7223 */ /* 0x040fe20000010092 */
[----:B------:R-:W-:Y:S01]  /*6280*/  FFMA.FTZ R155, R166, R145, R144 ;  /* 0x00000091a69b7223 */ /* 0x000fe20000010090 */
[----:B------:R-:W-:Y:S01]  /*6290*/  FSEL R224, R152, RZ, P6 ;  /* 0x000000ff98e07208 */ /* 0x000fe20003000000 */
[----:B------:R-:W-:Y:S01]  /*62a0*/  FMUL.FTZ R156, R154, UR13 ;  /* 0x0000000d9a9c7c20 */ /* 0x000fe20008410000 */
[----:B------:R-:W-:Y:S01]  /*62b0*/  PRMT R146, R33, 0x7632, R146 ;  /* 0x0000763221927816 */ /* 0x000fe20000000092 */
[----:B------:R-:W-:Y:S01]  /*62c0*/  FFMA.FTZ R157, R166, R147, R153 ;  /* 0x00000093a69d7223 */ /* 0x000fe20000010099 */
[----:B------:R-:W-:Y:S01]  /*62d0*/  LOP3.LUT P6, RZ, R205, 0xff0000, RZ, 0xc0, !PT ;  /* 0x00ff0000cdff7812 */ /* 0x000fe200078cc0ff */
[-CC-:B------:R-:W-:Y:S01]  /*62e0*/  FFMA.FTZ R145, R167, R201.reuse, R218.reuse ;  /* 0x000000c9a7917223 */ /* 0x180fe200000100da */
[----:B------:R-:W-:Y:S01]  /*62f0*/  FFMA.FTZ R152, R28, R201, R218 ;  /* 0x000000c91c987223 */ /* 0x000fe200000100da */
[----:B------:R-:W-:Y:S01]  /*6300*/  SHF.L.U32 R153, R146, 0x10, RZ ;  /* 0x0000001092997819 */ /* 0x000fe200000006ff */
[----:B------:R-:W-:-:S02]  /*6310*/  IMAD.U32 R144, R32, 0x10000, RZ ;  /* 0x0001000020907824 */ /* 0x000fc400078e00ff */
[----:B------:R-:W-:Y:S01]  /*6320*/  FADD.FTZ R145, R164, -R145 ;  /* 0x80000091a4917221 */ /* 0x000fe20000010000 */
[----:B------:R-:W-:Y:S01]  /*6330*/  FMUL.FTZ R146, R157, UR13 ;  /* 0x0000000d9d927c20 */ /* 0x000fe20008410000 */
[----:B------:R-:W-:Y:S01]  /*6340*/  FSEL R219, R156, RZ, P6 ;  /* 0x000000ff9cdb7208 */ /* 0x000fe20003000000 */
[----:B------:R-:W-:Y:S01]  /*6350*/  FADD.FTZ R147, R27, -R152 ;  /* 0x800000981b937221 */ /* 0x000fe20000010000 */
[C---:B------:R-:W-:Y:S01]  /*6360*/  LOP3.LUT P6, RZ, R205.reuse, 0xff, RZ, 0xc0, !PT ;  /* 0x000000ffcdff7812 */ /* 0x040fe200078cc0ff */
[----:B------:R-:W-:Y:S01]  /*6370*/  FFMA.FTZ R152, R166, R145, R144 ;  /* 0x00000091a6987223 */ /* 0x000fe20000010090 */
[----:B------:R-:W-:Y:S01]  /*6380*/  FMUL.FTZ R145, R220, UR13 ;  /* 0x0000000ddc917c20 */ /* 0x000fe20008410000 */
[----:B------:R-:W-:Y:S01]  /*6390*/  FFMA.FTZ R216, R166, R147, R153 ;  /* 0x00000093a6d87223 */ /* 0x000fe20000010099 */
[----:B------:R-:W-:Y:S01]  /*63a0*/  FSEL R217, R146, RZ, P6 ;  /* 0x000000ff92d97208 */ /* 0x000fe20003000000 */
[----:B------:R-:W-:Y:S01]  /*63b0*/  FFMA.FTZ R146, R30, R201, R218 ;  /* 0x000000c91e927223 */ /* 0x000fe200000100da */
[----:B------:R-:W-:Y:S01]  /*63c0*/  LOP3.LUT P6, RZ, R205, 0xff00, RZ, 0xc0, !PT ;  /* 0x0000ff00cdff7812 */ /* 0x000fe200078cc0ff */
        /* <DEDUP_REMOVED lines=26> */
.L_x_1510:
[-CC-:B------:R-:W-:Y:S01]  /*6570*/  FFMA.FTZ R156, R161, R201.reuse, R218.reuse ;  /* 0x000000c9a19c7223 */ /* 0x180fe200000100da */
[C---:B0-----:R-:W-:Y:S01]  /*6580*/  SHF.L.U32 R159, R35.reuse, 0x10, RZ ;  /* 0x00000010239f7819 */ /* 0x041fe200000006ff */
[-C--:B------:R-:W-:Y:S01]  /*6590*/  FFMA.FTZ R216, R22, R201.reuse, R218 ;  /* 0x000000c916d87223 */ /* 0x080fe200000100da */
[----:B------:R-:W-:Y:S01]  /*65a0*/  PRMT R158, R35, 0x7632, R158 ;  /* 0x00007632239e7816 */ /* 0x000fe2000000009e */
[----:B------:R-:W-:Y:S01]  /*65b0*/  FADD.FTZ R157, R31, -R156 ;  /* 0x8000009c1f9d7221 */ /* 0x000fe20000010000 */
[----:B------:R-:W-:Y:S01]  /*65c0*/  PRMT R152, R34, 0x7632, R152 ;  /* 0x0000763222987816 */ /* 0x000fe20000000098 */
[-CC-:B------:R-:W-:Y:S01]  /*65d0*/  FFMA.FTZ R155, R26, R201.reuse, R218.reuse ;  /* 0x000000c91a9b7223 */ /* 0x180fe200000100da */
[----:B------:R-:W-:Y:S01]  /*65e0*/  FFMA.FTZ R153, R163, R201, R218 ;  /* 0x000000c9a3997223 */ /* 0x000fe200000100da */
[----:B-----5:R-:W-:Y:S01]  /*65f0*/  FFMA.FTZ R157, R166, R157, R159 ;  /* 0x0000009da69d7223 */ /* 0x020fe2000001009f */
[----:B------:R-:W-:Y:S01]  /*6600*/  SHF.L.U32 R158, R158, 0x10, RZ ;  /* 0x000000109e9e7819 */ /* 0x000fe200000006ff */
[----:B------:R-:W-:Y:S01]  /*6610*/  FADD.FTZ R217, R25, -R216 ;  /* 0x800000d819d97221 */ /* 0x000fe20000010000 */
[----:B------:R-:W-:Y:S01]  /*6620*/  LOP3.LUT P6, RZ, R205, 0xff0000, RZ, 0xc0, !PT ;  /* 0x00ff0000cdff7812 */ /* 0x000fe200078cc0ff */
[----:B------:R-:W-:Y:S01]  /*6630*/  FMUL.FTZ R156, R157, UR13 ;  /* 0x0000000d9d9c7c20 */ /* 0x000fe20008410000 */
[----:B------:R-:W-:-:S02]  /*6640*/  IMAD.U32 R152, R152, 0x10000, RZ ;  /* 0x0001000098987824 */ /* 0x000fc400078e00ff */
[----:B------:R-:W-:Y:S01]  /*6650*/  FADD.FTZ R155, R24, -R155 ;  /* 0x8000009b189b7221 */ /* 0x000fe20000010000 */
[----:B------:R-:W-:Y:S02]  /*6660*/  IMAD.U32 R154, R34, 0x10000, RZ ;  /* 0x00010000229a7824 */ /* 0x000fe400078e00ff */
[----:B------:R-:W-:Y:S01]  /*6670*/  FADD.FTZ R153, R160, -R153 ;  /* 0x80000099a0997221 */ /* 0x000fe20000010000 */
[----:B------:R-:W-:Y:S01]  /*6680*/  FFMA.FTZ R217, R166, R217, R158 ;  /* 0x000000d9a6d97223 */ /* 0x000fe2000001009e */
[----:B------:R-:W-:Y:S01]  /*6690*/  FSEL R216, R156, RZ, P6 ;  /* 0x000000ff9cd87208 */ /* 0x000fe20003000000 */
[----:B------:R-:W-:Y:S01]  /*66a0*/  FFMA.FTZ R159, R166, R155, R152 ;  /* 0x0000009ba69f7223 */ /* 0x000fe20000010098 */
[----:B------:R-:W-:Y:S01]  /*66b0*/  ISETP.GE.U32.AND P6, PT, R204, RZ, PT ;  /* 0x000000ffcc00720c */ /* 0x000fe20003fc6070 */
[----:B------:R-:W-:Y:S01]  /*66c0*/  FFMA.FTZ R158, R166, R153, R154 ;  /* 0x00000099a69e7223 */ /* 0x000fe2000001009a */
[----:B------:R-:W-:Y:S01]  /*66d0*/  PRMT R152, R33, 0x7632, R152 ;  /* 0x0000763221987816 */ /* 0x000fe20000000098 */
[-CC-:B------:R-:W-:Y:S01]  /*66e0*/  FFMA.FTZ R154, R28, R201.reuse, R218.reuse ;  /* 0x000000c91c9a7223 */ /* 0x180fe200000100da */
[-C--:B------:R-:W-:Y:S01]  /*66f0*/  FFMA.FTZ R153, R165, R201.reuse, R218 ;  /* 0x000000c9a5997223 */ /* 0x080fe200000100da */
        /* <DEDUP_REMOVED lines=41> */
.L_x_1509:
[----:B-1----:R-:W1:Y:S02]  /*6990*/  LDC.64 R152, c[0x0][0x478] ;  /* 0x00011e00ff987b82 */ /* 0x002e640000000a00 */
[----:B-1----:R-:W-:-:S04]  /*69a0*/  ISETP.NE.U32.AND P1, PT, R152, RZ, PT ;  /* 0x000000ff9800720c */ /* 0x002fc80003f25070 */
[----:B------:R-:W-:-:S13]  /*69b0*/  ISETP.NE.AND.EX P1, PT, R153, RZ, PT, P1 ;  /* 0x000000ff9900720c */ /* 0x000fda0003f25310 */
[----:B------:R-:W-:Y:S05]  /*69c0*/  @!P1 BRA `(.L_x_1511) ;  /* 0x0000000000e89947 */ /* 0x000fea0003800000 */
[----:B------:R-:W-:Y:S01]  /*69d0*/  FFMA.FTZ R144, R161, R201, R218 ;  /* 0x000000c9a1907223 */ /* 0x000fe200000100da */
[----:B------:R-:W-:-:S03]  /*69e0*/  LOP3.LUT P6, RZ, R205, 0xff0000, RZ, 0xc0, !PT ;  /* 0x00ff0000cdff7812 */ /* 0x000fc600078cc0ff */
[----:B------:R-:W-:Y:S01]  /*69f0*/  FADD.FTZ R145, R31, -R144 ;  /* 0x800000901f917221 */ /* 0x000fe20000010000 */
[----:B------:R-:W-:-:S03]  /*6a00*/  FFMA.FTZ R144, R22, R201, R218 ;  /* 0x000000c916907223 */ /* 0x000fc600000100da */
[----:B-----5:R-:W-:Y:S01]  /*6a10*/  FMUL.FTZ R154, R166, R145 ;  /* 0x00000091a69a7220 */ /* 0x020fe20000410000 */
[----:B------:R-:W-:Y:S01]  /*6a20*/  FADD.FTZ R147, R25, -R144 ;  /* 0x8000009019937221 */ /* 0x000fe20000010000 */
[--C-:B------:R-:W-:Y:S02]  /*6a30*/  FFMA.FTZ R145, R163, R201, R218.reuse ;  /* 0x000000c9a3917223 */ /* 0x100fe400000100da */
[----:B------:R-:W-:Y:S01]  /*6a40*/  FMUL.FTZ R144, R154, UR13 ;  /* 0x0000000d9a907c20 */ /* 0x000fe20008410000 */
[----:B------:R-:W-:Y:S01]  /*6a50*/  FMUL.FTZ R221, R166, R147 ;  /* 0x00000093a6dd7220 */ /* 0x000fe20000410000 */
[----:B------:R-:W-:Y:S01]  /*6a60*/  FADD.FTZ R145, R160, -R145 ;  /* 0x80000091a0917221 */ /* 0x000fe20000010000 */
[----:B------:R-:W-:Y:S02]  /*6a70*/  FFMA.FTZ R147, R26, R201, R218 ;  /* 0x000000c91a937223 */ /* 0x000fe400000100da */
[----:B------:R-:W-:Y:S01]  /*6a80*/  FSEL R219, R144, RZ, P6 ;  /* 0x000000ff90db7208 */ /* 0x000fe20003000000 */
[----:B------:R-:W-:Y:S01]  /*6a90*/  FMUL.FTZ R157, R166, R145 ;  /* 0x00000091a69d7220 */ /* 0x000fe20000410000 */
[----:B------:R-:W-:Y:S01]  /*6aa0*/  ISETP.GE.U32.AND P6, PT, R204, RZ, PT ;  /* 0x000000ffcc00720c */ /* 0x000fe20003fc6070 */
[----:B------:R-:W-:Y:S01]  /*6ab0*/  FMUL.FTZ R145, R221, UR13 ;  /* 0x0000000ddd917c20 */ /* 0x000fe20008410000 */
[----:B------:R-:W-:Y:S01]  /*6ac0*/  FADD.FTZ R153, R24, -R147 ;  /* 0x8000009318997221 */ /* 0x000fe20000010000 */
[----:B------:R-:W-:Y:S01]  /*6ad0*/  FMUL.FTZ R144, R157, UR13 ;  /* 0x0000000d9d907c20 */ /* 0x000fe20008410000 */
[----:B------:R-:W-:-:S02]  /*6ae0*/  ISETP.GE.U32.AND.EX P6, PT, R205, 0x1000000, PT, P6 ;  /* 0x01000000cd00780c */ /* 0x000fc40003fc6160 */
[----:B------:R-:W-:Y:S02]  /*6af0*/  FMUL.FTZ R220, R166, R153 ;  /* 0x00000099a6dc7220 */ /* 0x000fe40000410000 */
[----:B------:R-:W-:Y:S01]  /*6b00*/  FSEL R222, R145, RZ, P6 ;  /* 0x000000ff91de7208 */ /* 0x000fe20003000000 */
[----:B------:R-:W-:Y:S01]  /*6b10*/  FFMA.FTZ R145, R165, R201, R218 ;  /* 0x000000c9a5917223 */ /* 0x000fe200000100da */
[----:B------:R-:W-:-:S03]  /*6b20*/  LOP3.LUT P6, RZ, R205, 0xff, RZ, 0xc0, !PT ;  /* 0x000000ffcdff7812 */ /* 0x000fc600078cc0ff */
[----:B------:R-:W-:Y:S01]  /*6b30*/  FADD.FTZ R147, R162, -R145 ;  /* 0x80000091a2937221 */ /* 0x000fe20000010000 */
[----:B------:R-:W-:Y:S01]  /*6b40*/  FSEL R216, R144, RZ, P6 ;  /* 0x000000ff90d87208 */ /* 0x000fe20003000000 */
[----:B------:R-:W-:Y:S01]  /*6b50*/  FFMA.FTZ R144, R28, R201, R218 ;  /* 0x000000c91c907223 */ /* 0x000fe200000100da */
[----:B------:R-:W-:Y:S01]  /*6b60*/  LOP3.LUT P6, RZ, R205, 0xff00, RZ, 0xc0, !PT ;  /* 0x0000ff00cdff7812 */ /* 0x000fe200078cc0ff */
[----:B------:R-:W-:Y:S01]  /*6b70*/  FMUL.FTZ R155, R166, R147 ;  /* 0x00000093a69b7220 */ /* 0x000fe20000410000 */
[----:B------:R-:W-:Y:S01]  /*6b80*/  FMUL.FTZ R147, R220, UR13 ;  /* 0x0000000ddc937c20 */ /* 0x000fe20008410000 */
[----:B------:R-:W-:Y:S01]  /*6b90*/  FADD.FTZ R153, R27, -R144 ;  /* 0x800000901b997221 */ /* 0x000fe20000010000 */
[-CC-:B------:R-:W-:Y:S01]  /*6ba0*/  FFMA.FTZ R145, R167, R201.reuse, R218.reuse ;  /* 0x000000c9a7917223 */ /* 0x180fe200000100da */
[----:B------:R-:W-:Y:S01]  /*6bb0*/  FMUL.FTZ R146, R155, UR13 ;  /* 0x0000000d9b927c20 */ /* 0x000fe20008410000 */
[----:B------:R-:W-:Y:S01]  /*6bc0*/  FFMA.FTZ R144, R30, R201, R218 ;  /* 0x000000c91e907223 */ /* 0x000fe200000100da */
[----:B------:R-:W-:Y:S01]  /*6bd0*/  FSEL R217, R147, RZ, P6 ;  /* 0x000000ff93d97208 */ /* 0x000fe20003000000 */
[----:B0-----:R-:W-:Y:S01]  /*6be0*/  FMUL.FTZ R158, R166, R153 ;  /* 0x00000099a69e7220 */ /* 0x001fe20000410000 */
[----:B------:R-:W-:Y:S01]  /*6bf0*/  LOP3.LUT P6, RZ, R204, 0xff0000, RZ, 0xc0, !PT ;  /* 0x00ff0000ccff7812 */ /* 0x000fe200078cc0ff */
[----:B------:R-:W-:Y:S01]  /*6c00*/  FADD.FTZ R145, R164, -R145 ;  /* 0x80000091a4917221 */ /* 0x000fe20000010000 */
[----:B------:R-:W-:Y:S01]  /*6c10*/  FADD.FTZ R147, R29, -R144 ;  /* 0x800000901d937221 */ /* 0x000fe20000010000 */
[----:B------:R-:W-:Y:S01]  /*6c20*/  FMUL.FTZ R152, R158, UR13 ;  /* 0x0000000d9e987c20 */ /* 0x000fe20008410000 */
[----:B------:R-:W-:Y:S01]  /*6c30*/  FSEL R156, R146, RZ, P6 ;  /* 0x000000ff929c7208 */ /* 0x000fe20003000000 */
[----:B------:R-:W-:Y:S01]  /*6c40*/  FMUL.FTZ R144, R166, R145 ;  /* 0x00000091a6907220 */ /* 0x000fe20000410000 */
[----:B------:R-:W-:Y:S01]  /*6c50*/  LOP3.LUT P6, RZ, R204, 0xff000000, RZ, 0xc0, !PT ;  /* 0xff000000ccff7812 */ /* 0x000fe200078cc0ff */
[----:B------:R-:W-:Y:S01]  /*6c60*/  FMUL.FTZ R153, R166, R147 ;  /* 0x00000093a6997220 */ /* 0x000fe20000410000 */
[----:B------:R-:W-:Y:S01]  /*6c70*/  F2FP.BF16.F32.PACK_AB R147, R221, R154 ;  /* 0x0000009add93723e */ /* 0x000fe200000010ff */
[----:B------:R-:W-:Y:S01]  /*6c80*/  FMUL.FTZ R145, R144, UR13 ;  /* 0x0000000d90917c20 */ /* 0x000fe20008410000 */
[----:B------:R-:W-:Y:S01]  /*6c90*/  FSEL R159, R152, RZ, P6 ;  /* 0x000000ff989f7208 */ /* 0x000fe20003000000 */
[----:B------:R-:W-:Y:S01]  /*6ca0*/  FMUL.FTZ R154, R153, UR13 ;  /* 0x0000000d999a7c20 */ /* 0x000fe20008410000 */
[----:B------:R-:W-:-:S02]  /*6cb0*/  LOP3.LUT P6, RZ, R204, 0xff, RZ, 0xc0, !PT ;  /* 0x000000ffccff7812 */ /* 0x000fc400078cc0ff */
[----:B------:R-:W-:Y:S02]  /*6cc0*/  F2FP.BF16.F32.PACK_AB R146, R220, R157 ;  /* 0x0000009ddc92723e */ /* 0x000fe400000010ff */
[----:B------:R-:W-:Y:S02]  /*6cd0*/  FSEL R152, R145, RZ, P6 ;  /* 0x000000ff91987208 */ /* 0x000fe40003000000 */
[----:B------:R-:W-:Y:S02]  /*6ce0*/  LOP3.LUT P6, RZ, R204, 0xff00, RZ, 0xc0, !PT ;  /* 0x0000ff00ccff7812 */ /* 0x000fe400078cc0ff */
[----:B------:R-:W-:Y:S02]  /*6cf0*/  F2FP.BF16.F32.PACK_AB R145, R158, R155 ;  /* 0x0000009b9e91723e */ /* 0x000fe400000010ff */
[----:B------:R-:W-:Y:S02]  /*6d00*/  FSEL R157, R154, RZ, P6 ;  /* 0x000000ff9a9d7208 */ /* 0x000fe40003000000 */
[----:B------:R-:W-:-:S02]  /*6d10*/  F2FP.BF16.F32.PACK_AB R144, R153, R144 ;  /* 0x000000909990723e */ /* 0x000fc400000010ff */
[----:B------:R-:W-:Y:S02]  /*6d20*/  F2FP.BF16.F32.PACK_AB R155, R222, R219 ;  /* 0x000000dbde9b723e */ /* 0x000fe400000010ff */
[----:B------:R-:W-:Y:S02]  /*6d30*/  F2FP.BF16.F32.PACK_AB R154, R217, R216 ;  /* 0x000000d8d99a723e */ /* 0x000fe400000010ff */
[----:B------:R-:W-:Y:S02]  /*6d40*/  F2FP.BF16.F32.PACK_AB R153, R159, R156 ;  /* 0x0000009c9f99723e */ /* 0x000fe400000010ff */
[----:B------:R-:W-:Y:S01]  /*6d50*/  F2FP.BF16.F32.PACK_AB R152, R157, R152 ;  /* 0x000000989d98723e */ /* 0x000fe200000010ff */
[----:B------:R-:W-:Y:S06]  /*6d60*/  BRA `(.L_x_1507) ;  /* 0x0000000000d47947 */ /* 0x000fec0003800000 */
.L_x_1511:
[-CC-:B------:R-:W-:Y:S01]  /*6d70*/  FFMA.FTZ R152, R161, R201.reuse, R218.reuse ;  /* 0x000000c9a1987223 */ /* 0x180fe200000100da */
[----:B------:R-:W-:Y:S01]  /*6d80*/  FFMA.FTZ R154, R22, R201, R218 ;  /* 0x000000c9169a7223 */ /* 0x000fe200000100da */
[----:B------:R-:W-:Y:S02]  /*6d90*/  LOP3.LUT P6, RZ, R205, 0xff0000, RZ, 0xc0, !PT ;  /* 0x00ff0000cdff7812 */ /* 0x000fe400078cc0ff */
[----:B------:R-:W-:Y:S01]  /*6da0*/  FADD.FTZ R153, R31, -R152 ;  /* 0x800000981f997221 */ /* 0x000fe20000010000 */
[----:B------:R-:W-:-:S03]  /*6db0*/  FADD.FTZ R155, R25, -R154 ;  /* 0x8000009a199b7221 */ /* 0x000fc60000010000 */
[C---:B-----5:R-:W-:Y:S01]  /*6dc0*/  FMUL.FTZ R152, R166.reuse, R153 ;  /* 0x00000099a6987220 */ /* 0x060fe20000410000 */
[--C-:B------:R-:W-:Y:S01]  /*6dd0*/  FFMA.FTZ R153, R163, R201, R218.reuse ;  /* 0x000000c9a3997223 */ /* 0x100fe200000100da */
[----:B------:R-:W-:Y:S02]  /*6de0*/  FMUL.FTZ R155, R166, R155 ;  /* 0x0000009ba69b7220 */ /* 0x000fe40000410000 */
[----:B------:R-:W-:Y:S01]  /*6df0*/  FMUL.FTZ R152, R152, UR13 ;  /* 0x0000000d98987c20 */ /* 0x000fe20008410000 */
[----:B------:R-:W-:Y:S01]  /*6e00*/  FADD.FTZ R153, R160, -R153 ;  /* 0x80000099a0997221 */ /* 0x000fe20000010000 */
[----:B------:R-:W-:Y:S01]  /*6e10*/  FMUL.FTZ R154, R155, UR13 ;  /* 0x0000000d9b9a7c20 */ /* 0x000fe20008410000 */
[----:B------:R-:W-:Y:S02]  /*6e20*/  FFMA.FTZ R155, R26, R201, R218 ;  /* 0x000000c91a9b7223 */ /* 0x000fe400000100da */
[----:B------:R-:W-:Y:S01]  /*6e30*/  FSEL R216, R152, RZ, P6 ;  /* 0x000000ff98d87208 */ /* 0x000fe20003000000 */
[----:B------:R-:W-:Y:S01]  /*6e40*/  FMUL.FTZ R153, R166, R153 ;  /* 0x00000099a6997220 */ /* 0x000fe20000410000 */
[----:B------:R-:W-:Y:S01]  /*6e50*/  ISETP.GE.U32.AND P6, PT, R204, RZ, PT ;  /* 0x000000ffcc00720c */ /* 0x000fe20003fc6070 */
[----:B------:R-:W-:-:S02]  /*6e60*/  FADD.FTZ R155, R24, -R155 ;  /* 0x8000009b189b7221 */ /* 0x000fc40000010000 */
[----:B------:R-:W-:Y:S01]  /*6e70*/  FMUL.FTZ R152, R153, UR13 ;  /* 0x0000000d99987c20 */ /* 0x000fe20008410000 */
[----:B------:R-:W-:Y:S01]  /*6e80*/  ISETP.GE.U32.AND.EX P6, PT, R205, 0x1000000, PT, P6 ;  /* 0x01000000cd00780c */ /* 0x000fe20003fc6160 */
[--C-:B------:R-:W-:Y:S01]  /*6e90*/  FFMA.FTZ R153, R165, R201, R218.reuse ;  /* 0x000000c9a5997223 */ /* 0x100fe200000100da */
[----:B------:R-:W-:Y:S02]  /*6ea0*/  FMUL.FTZ R155, R166, R155 ;  /* 0x0000009ba69b7220 */ /* 0x000fe40000410000 */
[----:B------:R-:W-:Y:S01]  /*6eb0*/  FSEL R219, R154, RZ, P6 ;  /* 0x000000ff9adb7208 */ /* 0x000fe20003000000 */
[----:B------:R-:W-:Y:S01]  /*6ec0*/  FFMA.FTZ R154, R28, R201, R218 ;  /* 0x000000c91c9a7223 */ /* 0x000fe200000100da */
[----:B------:R-:W-:Y:S01]  /*6ed0*/  LOP3.LUT P6, RZ, R205, 0xff, RZ, 0xc0, !PT ;  /* 0x000000ffcdff7812 */ /* 0x000fe200078cc0ff */
[----:B------:R-:W-:Y:S01]  /*6ee0*/  FADD.FTZ R153, R162, -R153 ;  /* 0x80000099a2997221 */ /* 0x000fe20000010000 */
[----:B------:R-:W-:Y:S01]  /*6ef0*/  FMUL.FTZ R156, R155, UR13 ;  /* 0x0000000d9b9c7c20 */ /* 0x000fe20008410000 */
[----:B------:R-:W-:Y:S01]  /*6f00*/  FADD.FTZ R157, R27, -R154 ;  /* 0x8000009a1b9d7221 */ /* 0x000fe20000010000 */
[----:B0-----:R-:W-:Y:S01]  /*6f10*/  FSEL R158, R152, RZ, P6 ;  /* 0x000000ff989e7208 */ /* 0x001fe20003000000 */
[----:B------:R-:W-:Y:S01]  /*6f20*/  FMUL.FTZ R154, R166, R153 ;  /* 0x00000099a69a7220 */ /* 0x000fe20000410000 */
[----:B------:R-:W-:Y:S01]  /*6f30*/  LOP3.LUT P6, RZ, R205, 0xff00, RZ, 0xc0, !PT ;  /* 0x0000ff00cdff7812 */ /* 0x000fe200078cc0ff */
[----:B------:R-:W-:Y:S01]  /*6f40*/  FFMA.FTZ R152, R30, R201, R218 ;  /* 0x000000c91e987223 */ /* 0x000fe200000100da */
[----:B------:R-:W-:Y:S01]  /*6f50*/  FMUL.FTZ R157, R166, R157 ;  /* 0x0000009da69d7220 */ /* 0x000fe20000410000 */
[----:B------:R-:W-:Y:S01]  /*6f60*/  FMUL.FTZ R154, R154, UR13 ;  /* 0x0000000d9a9a7c20 */ /* 0x000fe20008410000 */
        /* <DEDUP_REMOVED lines=21> */
.L_x_1507:
        /* <DEDUP_REMOVED lines=10> */
.L_x_1503:
[----:B------:R-:W-:Y:S05]  /*7160*/  BSYNC.RECONVERGENT B1 ;  /* 0x0000000000017941 */ /* 0x000fea0003800200 */
.L_x_1502:
        /* <DEDUP_REMOVED lines=103> */
.L_x_1516:
        /* <DEDUP_REMOVED lines=87> */
.L_x_1515:
        /* <DEDUP_REMOVED lines=83> */
.L_x_1518:
        /* <DEDUP_REMOVED lines=75> */
.L_x_1514:
        /* <DEDUP_REMOVED lines=77> */
.L_x_1520:
        /* <DEDUP_REMOVED lines=66> */
.L_x_1519:
        /* <DEDUP_REMOVED lines=62> */
.L_x_1521:
        /* <DEDUP_REMOVED lines=53> */
.L_x_1517:
        /* <DEDUP_REMOVED lines=10> */
.L_x_1513:
[----:B------:R-:W-:Y:S05]  /*97f0*/  BSYNC.RECONVERGENT B1 ;  /* 0x0000000000017941 */ /* 0x000fea0003800200 */
.L_x_1512:
        /* <DEDUP_REMOVED lines=103> */
.L_x_1526:
        /* <DEDUP_REMOVED lines=9> */
[----:B------:R-:W-:Y:S01]  /*9f00*/  SHF.L.U32 R159, R150, 0x10, RZ ;  /* 0x00000010969f7819 */ /* 0x000fe200000006ff */
[C---:B-----5:R-:W-:Y:S01]  /*9f10*/  FFMA.FTZ R158, R166.reuse, R155, R152 ;  /* 0x0000009ba69e7223 */ /* 0x060fe20000010098 */
        /* <DEDUP_REMOVED lines=9> */
[----:B------:R-:W-:Y:S01]  /*9fb0*/  SHF.L.U32 R159, R153, 0x10, RZ ;  /* 0x00000010999f7819 */ /* 0x000fe200000006ff */
[----:B------:R-:W-:-:S02]  /*9fc0*/  IMAD.U32 R150, R150, 0x10000, RZ ;  /* 0x0001000096967824 */ /* 0x000fc400078e00ff */
        /* <DEDUP_REMOVED lines=29> */
[----:B------:R-:W-:Y:S01]  /*a1a0*/  FMUL.FTZ R149, R149, UR13 ;  /* 0x0000000d95957c20 */ /* 0x000fe20008410000 */
[----:B------:R-:W-:-:S02]  /*a1b0*/  FSEL R150, R156, RZ, P6 ;  /* 0x000000ff9c967208 */ /* 0x000fc40003000000 */
[----:B------:R-:W-:Y:S02]  /*a1c0*/  LOP3.LUT P2, RZ, R209, 0xff00, RZ, 0xc0, !PT ;  /* 0x0000ff00d1ff7812 */ /* 0x000fe4000784c0ff */
[----:B------:R-:W-:Y:S02]  /*a1d0*/  SHF.L.U32 R153, R148, 0x10, RZ ;  /* 0x0000001094997819 */ /* 0x000fe400000006ff */
[----:B------:R-:W-:Y:S02]  /*a1e0*/  LOP3.LUT P6, RZ, R203, 0xff, RZ, 0xc0, !PT ;  /* 0x000000ffcbff7812 */ /* 0x000fe400078cc0ff */
[----:B------:R-:W-:Y:S01]  /*a1f0*/  FSEL R159, R157, RZ, P2 ;  /* 0x000000ff9d9f7208 */ /* 0x000fe20001000000 */
[----:B------:R-:W-:Y:S01]  /*a200*/  FFMA.FTZ R153, R166, R151, R153 ;  /* 0x00000097a6997223 */ /* 0x000fe20000010099 */
[----:B------:R-:W-:Y:S02]  /*a210*/  FSEL R148, R156, RZ, P6 ;  /* 0x000000ff9c947208 */ /* 0x000fe40003000000 */
        /* <DEDUP_REMOVED lines=12> */
[----:B------:R-:W-:Y:S02]  /*a2e0*/  F2FP.BF16.F32.PACK_AB R155, R216, R201 ;  /* 0x000000c9d89b723e */ /* 0x000fe400000010ff */
[C---:B------:R-:W-:Y:S02]  /*a2f0*/  FSEL R201, R154.reuse, RZ, P2 ;  /* 0x000000ff9ac97208 */ /* 0x040fe40001000000 */
[----:B------:R-:W-:-:S02]  /*a300*/  FSEL R217, R154, RZ, P5 ;  /* 0x000000ff9ad97208 */ /* 0x000fc40002800000 */
[----:B------:R-:W-:Y:S02]  /*a310*/  FSEL R157, R153, RZ, P6 ;  /* 0x000000ff999d7208 */ /* 0x000fe40003000000 */
[C---:B------:R-:W-:Y:S02]  /*a320*/  LOP3.LUT P2, RZ, R208.reuse, 0xff00, RZ, 0xc0, !PT ;  /* 0x0000ff00d0ff7812 */ /* 0x040fe4000784c0ff */
        /* <DEDUP_REMOVED lines=11> */
.L_x_1525:
        /* <DEDUP_REMOVED lines=83> */
.L_x_1528:
        /* <DEDUP_REMOVED lines=75> */
.L_x_1524:
        /* <DEDUP_REMOVED lines=14> */
[----:B------:R-:W-:Y:S01]  /*aea0*/  FADD.FTZ R157, R199, -R154 ;  /* 0x8000009ac79d7221 */ /* 0x000fe20000010000 */
[----:B------:R-:W-:Y:S01]  /*aeb0*/  PRMT R144, R142, 0x7632, R144 ;  /* 0x000076328e907816 */ /* 0x000fe20000000090 */
[-CC-:B------:R-:W-:Y:S01]  /*aec0*/  FFMA.FTZ R146, R196, R201.reuse, R218.reuse ;  /* 0x000000c9c4927223 */ /* 0x180fe200000100da */
[-CC-:B------:R-:W-:Y:S01]  /*aed0*/  FFMA.FTZ R147, R187, R201.reuse, R218.reuse ;  /* 0x000000c9bb937223 */ /* 0x180fe200000100da */
[-CC-:B------:R-:W-:Y:S01]  /*aee0*/  FFMA.FTZ R156, R194, R201.reuse, R218.reuse ;  /* 0x000000c9c29c7223 */ /* 0x180fe200000100da */
[-CC-:B------:R-:W-:Y:S01]  /*aef0*/  FFMA.FTZ R145, R169, R201.reuse, R218.reuse ;  /* 0x000000c9a9917223 */ /* 0x180fe200000100da */
[----:B------:R-:W-:Y:S01]  /*af00*/  FFMA.FTZ R218, R192, R201, R218 ;  /* 0x000000c9c0da7223 */ /* 0x000fe200000100da */
[C---:B-----5:R-:W-:Y:S01]  /*af10*/  FFMA.FTZ R201, R166.reuse, R155, R152 ;  /* 0x0000009ba6c97223 */ /* 0x060fe20000010098 */
[----:B------:R-:W-:Y:S01]  /*af20*/  FFMA.FTZ R216, R166, R157, R159 ;  /* 0x0000009da6d87223 */ /* 0x000fe2000001009f */
[----:B------:R-:W-:Y:S01]  /*af30*/  SHF.L.U32 R152, R144, 0x10, RZ ;  /* 0x0000001090987819 */ /* 0x000fe200000006ff */
[----:B------:R-:W-:Y:S01]  /*af40*/  FADD.FTZ R157, R197, -R146 ;  /* 0x80000092c59d7221 */ /* 0x000fe20000010000 */
[----:B------:R-:W-:-:S02]  /*af50*/  IMAD.U32 R144, R141, 0x10000, RZ ;  /* 0x000100008d907824 */ /* 0x000fc400078e00ff */
        /* <DEDUP_REMOVED lines=8> */
[----:B------:R-:W-:Y:S01]  /*afe0*/  SHF.L.U32 R146, R140, 0x10, RZ ;  /* 0x000000108c927819 */ /* 0x000fe200000006ff */
[----:B------:R-:W-:Y:S01]  /*aff0*/  FADD.FTZ R145, R186, -R145 ;  /* 0x80000091ba917221 */ /* 0x000fe20000010000 */
[----:B------:R-:W-:Y:S01]  /*b000*/  SHF.L.U32 R155, R152, 0x10, RZ ;  /* 0x00000010989b7819 */ /* 0x000fe200000006ff */
[----:B------:R-:W-:Y:S01]  /*b010*/  FADD.FTZ R153, R195, -R156 ;  /* 0x8000009cc3997221 */ /* 0x000fe20000010000 */
[----:B------:R-:W-:Y:S01]  /*b020*/  ISETP.GE.U32.AND P2, PT, R202, RZ, PT ;  /* 0x000000ffca00720c */ /* 0x000fe20003f46070 */
[----:B------:R-:W-:-:S02]  /*b030*/  IMAD.U32 R152, R144, 0x10000, RZ ;  /* 0x0001000090987824 */ /* 0x000fc400078e00ff */
        /* <DEDUP_REMOVED lines=37> */
.L_x_1530:
        /* <DEDUP_REMOVED lines=10> */
[----:B------:R-:W-:Y:S01]  /*b330*/  PRMT R152, R142, 0x7632, R152 ;  /* 0x000076328e987816 */ /* 0x000fe20000000098 */
[----:B------:R-:W-:Y:S01]  /*b340*/  FADD.FTZ R157, R190, -R157 ;  /* 0x8000009dbe9d7221 */ /* 0x000fe20000010000 */
[----:B------:R-:W-:Y:S01]  /*b350*/  SHF.L.U32 R216, R143, 0x10, RZ ;  /* 0x000000108fd87819 */ /* 0x000fe200000006ff */
[----:B------:R-:W-:-:S02]  /*b360*/  IMAD.U32 R219, R201, 0x10000, RZ ;  /* 0x00010000c9db7824 */ /* 0x000fc400078e00ff */
[----:B------:R-:W-:Y:S01]  /*b370*/  FADD.FTZ R201, R198, -R159 ;  /* 0x8000009fc6c97221 */ /* 0x000fe20000010000 */
[----:B------:R-:W-:Y:S01]  /*b380*/  SHF.L.U32 R152, R152, 0x10, RZ ;  /* 0x0000001098987819 */ /* 0x000fe200000006ff */
[----:B------:R-:W-:Y:S01]  /*b390*/  FADD.FTZ R159, R197, -R156 ;  /* 0x8000009cc59f7221 */ /* 0x000fe20000010000 */
[----:B------:R-:W-:Y:S01]  /*b3a0*/  SHF.L.U32 R154, R142, 0x10, RZ ;  /* 0x000000108e9a7819 */ /* 0x000fe200000006ff */
[C---:B-----5:R-:W-:Y:S01]  /*b3b0*/  FFMA.FTZ R220, R166.reuse, R217, R219 ;  /* 0x000000d9a6dc7223 */ /* 0x060fe200000100db */
[C---:B------:R-:W-:Y:S01]  /*b3c0*/  FFMA.FTZ R219, R166.reuse, R201, R216 ;  /* 0x000000c9a6db7223 */ /* 0x040fe200000100d8 */
[--C-:B------:R-:W-:Y:S01]  /*b3d0*/  FFMA.FTZ R217, R166, R159, R152.reuse ;  /* 0x0000009fa6d97223 */ /* 0x100fe20000010098 */
[----:B------:R-:W-:Y:S01]  /*b3e0*/  PRMT R152, R140, 0x7632, R152 ;  /* 0x000076328c987816 */ /* 0x000fe20000000098 */
[----:B------:R-:W-:Y:S01]  /*b3f0*/  FFMA.FTZ R216, R166, R157, R154 ;  /* 0x0000009da6d87223 */ /* 0x000fe2000001009a */
[C---:B------:R-:W-:Y:S01]  /*b400*/  SHF.L.U32 R159, R141.reuse, 0x10, RZ ;  /* 0x000000108d9f7819 */ /* 0x040fe200000006ff */
[----:B------:R-:W-:Y:S01]  /*b410*/  FADD.FTZ R157, R188, -R155 ;  /* 0x8000009bbc9d7221 */ /* 0x000fe20000010000 */
[----:B------:R-:W-:Y:S01]  /*b420*/  PRMT R156, R141, 0x7632, R156 ;  /* 0x000076328d9c7816 */ /* 0x000fe2000000009c */
[----:B------:R-:W-:Y:S01]  /*b430*/  FADD.FTZ R155, R193, -R218 ;  /* 0x800000dac19b7221 */ /* 0x000fe20000010000 */
[----:B------:R-:W-:Y:S01]  /*b440*/  ISETP.GE.U32.AND P2, PT, R202, RZ, PT ;  /* 0x000000ffca00720c */ /* 0x000fe20003f46070 */
[----:B------:R-:W-:Y:S01]  /*b450*/  FMUL.FTZ R219, R219, UR13 ;  /* 0x0000000ddbdb7c20 */ /* 0x000fe20008410000 */
[----:B------:R-:W-:Y:S01]  /*b460*/  SHF.L.U32 R152, R152, 0x10, RZ ;  /* 0x0000001098987819 */ /* 0x000fe200000006ff */
[----:B------:R-:W-:Y:S01]  /*b470*/  FMUL.FTZ R220, R220, UR13 ;  /* 0x0000000ddcdc7c20 */ /* 0x000fe20008410000 */
[----:B------:R-:W-:Y:S01]  /*b480*/  SHF.L.U32 R156, R156, 0x10, RZ ;  /* 0x000000109c9c7819 */ /* 0x000fe200000006ff */
[----:B------:R-:W-:Y:S01]  /*b490*/  FADD.FTZ R201, R195, -R158 ;  /* 0x8000009ec3c97221 */ /* 0x000fe20000010000 */
[C---:B------:R-:W-:Y:S01]  /*b4a0*/  LOP3.LUT P5, RZ, R203.reuse, 0xff0000, RZ, 0xc0, !PT ;  /* 0x00ff0000cbff7812 */ /* 0x040fe200078ac0ff */
        /* <DEDUP_REMOVED lines=32> */
.L_x_1529:
        /* <DEDUP_REMOVED lines=62> */
.L_x_1531:
        /* <DEDUP_REMOVED lines=53> */
.L_x_1527:
        /* <DEDUP_REMOVED lines=9> */
.L_x_1523:
[----:B------:R-:W-:Y:S05]  /*be70*/  BSYNC.RECONVERGENT B1 ;  /* 0x0000000000017941 */ /* 0x000fea0003800200 */
.L_x_1522:
[----:B01-34-:R-:W0:Y:S02]  /*be80*/  LDC.64 R152, c[0x0][0x380] ;  /* 0x0000e000ff987b82 */ /* 0x01be240000000a00 */
[----:B0-----:R-:W-:-:S05]  /*be90*/  IMAD R5, R152, 0x4, R5 ;  /* 0x0000000498057824 */ /* 0x001fca00078e0205 */
[----:B------:R-:W-:-:S13]  /*bea0*/  ISETP.GE.AND P0, PT, R5, R153, PT ;  /* 0x000000990500720c */ /* 0x000fda0003f06270 */
[----:B------:R-:W-:Y:S05]  /*beb0*/  @!P0 BRA `(.L_x_1532) ;  /* 0xffffff4800208947 */ /* 0x000fea000383ffff */
.L_x_1482:
[----:B------:R-:W-:Y:S05]  /*bec0*/  BSYNC B0 ;  /* 0x0000000000007941 */ /* 0x000fea0003800000 */
.L_x_1481:
[----:B-----5:R-:W0:Y:S01]  /*bed0*/  S2R R104, SR_TID.X ;  /* 0x0000000000687919 */ /* 0x020e220000002100 */
[----:B------:R-:W-:Y:S01]  /*bee0*/  MOV R4, 0x400 ;  /* 0x0000040000047802 */ /* 0x000fe20000000f00 */
[----:B------:R-:W-:Y:S05]  /*bef0*/  WARPSYNC.ALL ;  /* 0x0000000000007948 */ /* 0x000fea0003800000 */
[----:B------:R-:W1:Y:S01]  /*bf00*/  S2R R5, SR_CgaCtaId ;  /* 0x0000000000057919 */ /* 0x000e620000008800 */
[----:B------:R-:W2:Y:S01]  /*bf10*/  S2UR UR4, SR_CTAID.X ;  /* 0x00000000000479c3 */ /* 0x000ea20000002500 */
[----:B------:R-:W3:Y:S01]  /*bf20*/  LDCU.128 UR16, c[0x0][0x440] ;  /* 0x00008800ff1077ac */ /* 0x000ee20008000c00 */
[----:B0-----:R-:W-:-:S02]  /*bf30*/  SHF.L.U32 R3, R104, 0x7, RZ ;  /* 0x0000000768037819 */ /* 0x001fc400000006ff */
[C---:B------:R-:W-:Y:S02]  /*bf40*/  SHF.L.U32 R2, R104.reuse, 0x5, RZ ;  /* 0x0000000568027819 */ /* 0x040fe400000006ff */
[----:B------:R-:W-:Y:S02]  /*bf50*/  LOP3.LUT R3, R3, 0x3000, RZ, 0xc0, !PT ;  /* 0x0000300003037812 */ /* 0x000fe400078ec0ff */
[C---:B------:R-:W-:Y:S02]  /*bf60*/  LOP3.LUT R33, R104.reuse, 0x7f, RZ, 0x3c, !PT ;  /* 0x0000007f68217812 */ /* 0x040fe400078e3cff */
[----:B-1----:R-:W-:Y:S02]  /*bf70*/  LEA R5, R5, R4, 0x18 ;  /* 0x0000000405057211 */ /* 0x002fe400078ec0ff */
[----:B------:R-:W-:Y:S02]  /*bf80*/  LOP3.LUT R2, R3, 0x3e0, R2, 0xf8, !PT ;  /* 0x000003e003027812 */ /* 0x000fe400078ef802 */
[----:B------:R-:W-:-:S02]  /*bf90*/  LEA R6, R104, R5, 0x2 ;  /* 0x0000000568067211 */ /* 0x000fc400078e10ff */
[----:B------:R-:W-:Y:S01]  /*bfa0*/  IADD3 R35, PT, PT, R33, R0, RZ ;  /* 0x0000000021237210 */ /* 0x000fe20007ffe0ff */
[----:B------:R-:W-:-:S03]  /*bfb0*/  IMAD.IADD R2, R2, 0x1, R5 ;  /* 0x0000000102027824 */ /* 0x000fc600078e0205 */
[C---:B------:R-:W-:Y:S02]  /*bfc0*/  ISETP.GE.U32.AND P5, PT, R35.reuse, 0x80, PT ;  /* 0x000000802300780c */ /* 0x040fe40003fa6070 */
[----:B------:R-:W-:Y:S01]  /*bfd0*/  STS.128 [R2], R68 ;  /* 0x0000004402007388 */ /* 0x000fe20000000c00 */
        /* <DEDUP_REMOVED lines=8> */
[----:B------:R2:W-:Y:S04]  /*c060*/  STS.128 [R2+0xc00], R44 ;  /* 0x000c002c02007388 */ /* 0x0005e80000000c00 */
[----:B------:R-:W-:Y:S01]  /*c070*/  STS.128 [R2+0xc10], R40 ;  /* 0x000c102802007388 */ /* 0x000fe20000000c00 */
[----:B------:R-:W-:Y:S01]  /*c080*/  BAR.SYNC.DEFER_BLOCKING 0x0 ;  /* 0x0000000000007b1d */ /* 0x000fe20000010000 */
[----:B--2---:R-:W-:-:S05]  /*c090*/  IMAD R47, R0, UR4, RZ ;  /* 0x00000004002f7c24 */ /* 0x004fca000f8e02ff */
[----:B------:R-:W-:-:S04]  /*c0a0*/  IADD3 R47, P0, PT, R47, R104, RZ ;  /* 0x000000682f2f7210 */ /* 0x000fc80007f1e0ff */
[----:B------:R-:W-:Y:S01]  /*c0b0*/  SHF.L.U32 R0, R47, 0x2, RZ ;  /* 0x000000022f007819 */ /* 0x000fe200000006ff */
        /* <DEDUP_REMOVED lines=73> */
[----:B0-----:R-:W-:Y:S01]  /*c550*/  IMAD.X R2, RZ, RZ, RZ, P0 ;  /* 0x000000ffff027224 */ /* 0x001fe200000e06ff */
[----:B------:R-:W-:-:S04]  /*c560*/  IADD3 R48, P0, PT, R0, UR18, RZ ;  /* 0x0000001200307c10 */ /* 0x000fc8000ff1e0ff */
        /* <DEDUP_REMOVED lines=25> */
[--C-:B------:R-:W-:Y:S01]  /*c700*/  @P5 IMAD.MOV.U32 R3, RZ, RZ, R49.reuse ;  /* 0x000000ffff035224 */ /* 0x100fe200078e0031 */
[----:B------:R-:W2:Y:S01]  /*c710*/  LDS R45, [R6+0x3600] ;  /* 0x00360000062d7984 */ /* 0x000ea20000000800 */
[----:B------:R-:W-:Y:S01]  /*c720*/  @P5 IMAD.X R49, RZ, RZ, R49, P1 ;  /* 0x000000ffff315224 */ /* 0x000fe200008e0631 */
[----:B------:R-:W-:-:S02]  /*c730*/  ISETP.GE.U32.AND P1, PT, R35, 0x300, PT ;  /* 0x000003002300780c */ /* 0x000fc40003f26070 */
        /* <DEDUP_REMOVED lines=19> */
[----:B------:R-:W-:Y:S01]  /*c870*/  @P0 MOV R2, R48 ;  /* 0x0000003000020202 */ /* 0x000fe20000000f00 */
[----:B------:R-:W-:Y:S01]  /*c880*/  @P0 IMAD.MOV.U32 R3, RZ, RZ, R49 ;  /* 0x000000ffff030224 */ /* 0x000fe200078e0031 */
[----:B------:R-:W-:Y:S01]  /*c890*/  @P0 IADD3 R48, P6, PT, R48, 0x200, RZ ;  /* 0x0000020030300810 */ /* 0x000fe20007fde0ff */
[----:B------:R-:W0:Y:S01]  /*c8a0*/  LDS R8, [R6+0xc00] ;  /* 0x000c000006087984 */ /* 0x000e220000000800 */
[----:B------:R-:W-:Y:S01]  /*c8b0*/  @P0 MOV R5, R47 ;  /* 0x0000002f00050202 */ /* 0x000fe20000000f00 */
[----:B--2---:R-:W-:Y:S02]  /*c8c0*/  FADD.FTZ R45, R14, R45 ;  /* 0x0000002d0e2d7221 */ /* 0x004fe40000010000 */
[----:B------:R-:W-:Y:S01]  /*c8d0*/  @P0 IMAD.X R49, RZ, RZ, R49, P6 ;  /* 0x000000ffff310224 */ /* 0x000fe200030e0631 */
[----:B------:R-:W-:Y:S01]  /*c8e0*/  @P0 IADD3 R42, P6, PT, R42, 0x200, RZ ;  /* 0x000002002a2a0810 */ /* 0x000fe20007fde0ff */
[----:B------:R-:W-:Y:S01]  /*c8f0*/  LDS R23, [R6+0x2a00] ;  /* 0x002a000006177984 */ /* 0x000fe20000000800 */
[----:B------:R-:W-:-:S02]  /*c900*/  FADD.FTZ R0, R0, R33 ;  /* 0x0000002100007221 */ /* 0x000fc40000010000 */
[----:B------:R-:W-:Y:S01]  /*c910*/  @P0 IADD3.X R47, PT, PT, RZ, R47, RZ, P6, !PT ;  /* 0x0000002fff2f0210 */ /* 0x000fe200037fe4ff */
[----:B------:R-:W1:Y:S01]  /*c920*/  LDS R17, [R6+0x1c00] ;  /* 0x001c000006117984 */ /* 0x000e620000000800 */
        /* <DEDUP_REMOVED lines=9> */
[----:B------:R-:W3:Y:S01]  /*c9c0*/  LDS R33, [R6+0x3a00] ;  /* 0x003a000006217984 */ /* 0x000ee20000000800 */
[----:B------:R-:W-:-:S03]  /*c9d0*/  FADD.FTZ R15, R15, R20 ;  /* 0x000000140f0f7221 */ /* 0x000fc60000010000 */
[----:B------:R-:W-:Y:S01]  /*c9e0*/  @P0 STG.E desc[UR8][R4.64], R7 ;  /* 0x0000000704000986 */ /* 0x000fe2000c101908 */
[----:B----4-:R-:W-:Y:S01]  /*c9f0*/  @P4 MOV R2, R48 ;  /* 0x0000003000024202 */ /* 0x010fe20000000f00 */
[----:B------:R-:W-:Y:S02]  /*ca00*/  @P4 IMAD.MOV.U32 R3, RZ, RZ, R49 ;  /* 0x000000ffff034224 */ /* 0x000fe400078e0031 */
[----:B------:R-:W4:Y:S01]  /*ca10*/  LDS R21, [R6+0x2c00] ;  /* 0x002c000006157984 */ /* 0x000f220000000800 */
[----:B------:R-:W-:-:S03]  /*ca20*/  @P4 IADD3 R48, P0, PT, R48, 0x200, RZ ;  /* 0x0000020030304810 */ /* 0x000fc60007f1e0ff */
[----:B------:R-:W4:Y:S01]  /*ca30*/  LDS R7, [R6+0xe00] ;  /* 0x000e000006077984 */ /* 0x000f220000000800 */
[----:B0-----:R-:W-:Y:S01]  /*ca40*/  FADD.FTZ R8, RZ, R8 ;  /* 0x00000008ff087221 */ /* 0x001fe20000010000 */
[----:B------:R-:W-:Y:S02]  /*ca50*/  @P4 IMAD.X R49, RZ, RZ, R49, P0 ;  /* 0x000000ffff314224 */ /* 0x000fe400000e0631 */
[----:B------:R-:W0:Y:S04]  /*ca60*/  LDS R10, [R6+0x1e00] ;  /* 0x001e0000060a7984 */ /* 0x000e280000000800 */
        /* <DEDUP_REMOVED lines=9> */
[----:B------:R-:W-:-:S04]  /*cb00*/  FADD.FTZ R0, R0, R23 ;  /* 0x0000001700007221 */ /* 0x000fc80000010000 */
[----:B------:R-:W-:Y:S01]  /*cb10*/  FADD.FTZ R33, R0, R33 ;  /* 0x0000002100217221 */ /* 0x000fe20000010000 */
[----:B----4-:R-:W-:Y:S01]  /*cb20*/  FADD.FTZ R8, R8, R21 ;  /* 0x0000001508087221 */ /* 0x010fe20000010000 */
[----:B--2---:R-:W-:Y:S01]  /*cb30*/  @P4 MOV R2, R42 ;  /* 0x0000002a00024202 */ /* 0x004fe20000000f00 */
[----:B------:R-:W-:Y:S01]  /*cb40*/  FADD.FTZ R7, RZ, R7 ;  /* 0x00000007ff077221 */ /* 0x000fe20000010000 */
[----:B------:R-:W-:Y:S02]  /*cb50*/  @P4 MOV R3, R47 ;  /* 0x0000002f00034202 */ /* 0x000fe40000000f00 */
[----:B------:R-:W-:Y:S01]  /*cb60*/  @P4 IADD3 R42, P0, PT, R42, 0x200, RZ ;  /* 0x000002002a2a4810 */ /* 0x000fe20007f1e0ff */
[----:B0-----:R-:W-:Y:S02]  /*cb70*/  FADD.FTZ R10, R7, R10 ;  /* 0x0000000a070a7221 */ /* 0x001fe40000010000 */
[----:B------:R0:W-:Y:S02]  /*cb80*/  @P4 STG.E desc[UR8][R2.64], R27 ;  /* 0x0000001b02004986 */ /* 0x0001e4000c101908 */
[----:B------:R-:W-:-:S02]  /*cb90*/  @P4 IMAD.X R47, RZ, RZ, R47, P0 ;  /* 0x000000ffff2f4224 */ /* 0x000fc400000e062f */
[----:B------:R-:W-:Y:S01]  /*cba0*/  FADD.FTZ R10, R10, R25 ;  /* 0x000000190a0a7221 */ /* 0x000fe20000010000 */
[----:B------:R-:W2:Y:S01]  /*cbb0*/  LDS R27, [R6+0x3e00] ;  /* 0x003e0000061b7984 */ /* 0x000ea20000000800 */
[----:B-1----:R-:W-:Y:S01]  /*cbc0*/  FADD.FTZ R35, R8, R35 ;  /* 0x0000002308237221 */ /* 0x002fe20000010000 */
[----:B0-----:R-:W-:Y:S02]  /*cbd0*/  @P3 MOV R2, R48 ;  /* 0x0000003000023202 */ /* 0x001fe40000000f00 */
[----:B------:R-:W-:Y:S02]  /*cbe0*/  @P3 MOV R3, R49 ;  /* 0x0000003100033202 */ /* 0x000fe40000000f00 */
[----:B------:R-:W-:-:S03]  /*cbf0*/  @P3 IADD3 R48, P0, PT, R48, 0x200, RZ ;  /* 0x0000020030303810 */ /* 0x000fc60007f1e0ff */
[----:B------:R0:W-:Y:S02]  /*cc00*/  @P3 STG.E desc[UR8][R2.64], R45 ;  /* 0x0000002d02003986 */ /* 0x0001e4000c101908 */
[----:B------:R-:W-:Y:S01]  /*cc10*/  @P3 IMAD.X R49, RZ, RZ, R49, P0 ;  /* 0x000000ffff313224 */ /* 0x000fe200000e0631 */
[----:B0-----:R-:W-:Y:S02]  /*cc20*/  @P3 MOV R2, R42 ;  /* 0x0000002a00023202 */ /* 0x001fe40000000f00 */
[----:B------:R-:W-:Y:S02]  /*cc30*/  @P3 MOV R3, R47 ;  /* 0x0000002f00033202 */ /* 0x000fe40000000f00 */
[----:B------:R-:W-:-:S03]  /*cc40*/  @P3 IADD3 R42, P4, PT, R42, 0x200, RZ ;  /* 0x000002002a2a3810 */ /* 0x000fc60007f9e0ff */
[----:B------:R0:W-:Y:S01]  /*cc50*/  @P3 STG.E desc[UR8][R2.64], R9 ;  /* 0x0000000902003986 */ /* 0x0001e2000c101908 */
[----:B------:R-:W-:Y:S01]  /*cc60*/  @P3 IADD3.X R47, PT, PT, RZ, R47, RZ, P4, !PT ;  /* 0x0000002fff2f3210 */ /* 0x000fe200027fe4ff */
[----:B--2---:R-:W-:Y:S01]  /*cc70*/  FADD.FTZ R27, R10, R27 ;  /* 0x0000001b0a1b7221 */ /* 0x004fe20000010000 */
        /* <DEDUP_REMOVED lines=38> */
.L_x_1491:
        /* <DEDUP_REMOVED lines=8> */
.L_x_1534:
[----:B------:R-:W-:Y:S05]  /*cf60*/  BSYNC B1 ;  /* 0x0000000000017941 */ /* 0x000fea0003800000 */
.L_x_1533:
        /* <DEDUP_REMOVED lines=8> */
.L_x_1535:
[----:B------:R-:W-:-:S05]  /*cff0*/  FADD.FTZ R152, R152, R219 ;  /* 0x000000db98987221 */ /* 0x000fca0000010000 */
[----:B------:R-:W-:Y:S01]  /*d000*/  MOV R218, R152 ;  /* 0x0000009800da7202 */ /* 0x000fe20000000f00 */
[----:B------:R-:W-:Y:S02]  /*d010*/  HFMA2 R220, -RZ, RZ, 0, 1.1920928955078125e-07 ;  /* 0x00000002ffdc7431 */ /* 0x000fe400000001ff */
[----:B------:R-:W-:-:S07]  /*d020*/  IMAD.MOV.U32 R153, RZ, RZ, R217 ;  /* 0x000000ffff997224 */ /* 0x000fce00078e00d9 */
[----:B------:R-:W-:Y:S05]  /*d030*/  WARPSYNC.COLLECTIVE R201, `(.L_x_1536) ;  /* 0x00000000c9087348 */ /* 0x000fea0003c00000 */
[----:B------:R0:W1:Y:S02]  /*d040*/  SHFL.BFLY P0, R217, R218, R220, R221 ;  /* 0x0c0000dcdad97389 */ /* 0x00006400000000dd */
[----:B01----:R-:W-:Y:S05]  /*d050*/  ENDCOLLECTIVE ;  /* 0x000000000000791b */ /* 0x003fea0003800000 */
.L_x_1536:
[----:B------:R-:W-:-:S05]  /*d060*/  FADD.FTZ R153, R153, R216 ;  /* 0x000000d899997221 */ /* 0x000fca0000010000 */
[----:B------:R-:W-:Y:S01]  /*d070*/  MOV R218, R153 ;  /* 0x0000009900da7202 */ /* 0x000fe20000000f00 */
[----:B------:R-:W-:-:S07]  /*d080*/  IMAD.MOV.U32 R155, RZ, RZ, R217 ;  /* 0x000000ffff9b7224 */ /* 0x000fce00078e00d9 */
[----:B------:R-:W-:Y:S05]  /*d090*/  WARPSYNC.COLLECTIVE R201, `(.L_x_1537) ;  /* 0x00000000c9087348 */ /* 0x000fea0003c00000 */
[----:B------:R0:W1:Y:S02]  /*d0a0*/  SHFL.BFLY P0, R217, R218, R220, R221 ;  /* 0x0c0000dcdad97389 */ /* 0x00006400000000dd */
[----:B01----:R-:W-:Y:S05]  /*d0b0*/  ENDCOLLECTIVE ;  /* 0x000000000000791b */ /* 0x003fea0003800000 */
.L_x_1537:
[----:B------:R-:W-:-:S04]  /*d0c0*/  FADD.FTZ R155, R152, R155 ;  /* 0x0000009b989b7221 */ /* 0x000fc80000010000 */
[----:B------:R-:W-:Y:S02]  /*d0d0*/  IMAD.MOV.U32 R218, RZ, RZ, R155 ;  /* 0x000000ffffda7224 */ /* 0x000fe400078e009b */
[----:B------:R-:W-:Y:S01]  /*d0e0*/  HFMA2 R220, -RZ, RZ, 0, 2.384185791015625e-07 ;  /* 0x00000004ffdc7431 */ /* 0x000fe200000001ff */
[----:B------:R-:W-:-:S07]  /*d0f0*/  MOV R154, R217 ;  /* 0x000000d9009a7202 */ /* 0x000fce0000000f00 */
[----:B------:R-:W-:Y:S05]  /*d100*/  WARPSYNC.COLLECTIVE R201, `(.L_x_1538) ;  /* 0x00000000c9087348 */ /* 0x000fea0003c00000 */
[----:B------:R0:W1:Y:S02]  /*d110*/  SHFL.BFLY P0, R217, R218, R220, R221 ;  /* 0x0c0000dcdad97389 */ /* 0x00006400000000dd */
[----:B01----:R-:W-:Y:S05]  /*d120*/  ENDCOLLECTIVE ;  /* 0x000000000000791b */ /* 0x003fea0003800000 */
.L_x_1538:
[----:B------:R-:W-:-:S04]  /*d130*/  FADD.FTZ R154, R153, R154 ;  /* 0x0000009a999a7221 */ /* 0x000fc80000010000 */
[----:B------:R-:W-:Y:S01]  /*d140*/  IMAD.MOV.U32 R218, RZ, RZ, R154 ;  /* 0x000000ffffda7224 */ /* 0x000fe200078e009a */
[----:B------:R-:W-:-:S07]  /*d150*/  MOV R156, R217 ;  /* 0x000000d9009c7202 */ /* 0x000fce0000000f00 */
[----:B------:R-:W-:Y:S05]  /*d160*/  WARPSYNC.COLLECTIVE R201, `(.L_x_1539) ;  /* 0x00000000c9087348 */ /* 0x000fea0003c00000 */
[----:B------:R0:W1:Y:S02]  /*d170*/  SHFL.BFLY P0, R217, R218, R220, R221 ;  /* 0x0c0000dcdad97389 */ /* 0x00006400000000dd */
[----:B01----:R-:W-:Y:S05]  /*d180*/  ENDCOLLECTIVE ;  /* 0x000000000000791b */ /* 0x003fea0003800000 */
.L_x_1539:
[----:B------:R-:W-:-:S05]  /*d190*/  FADD.FTZ R156, R155, R156 ;  /* 0x0000009c9b9c7221 */ /* 0x000fca0000010000 */
[----:B------:R-:W-:Y:S01]  /*d1a0*/  MOV R218, R156 ;  /* 0x0000009c00da7202 */ /* 0x000fe20000000f00 */
[----:B------:R-:W-:Y:S01]  /*d1b0*/  IMAD.MOV.U32 R220, RZ, RZ, 0x8 ;  /* 0x00000008ffdc7424 */ /* 0x000fe200078e00ff */
[----:B------:R-:W-:-:S07]  /*d1c0*/  MOV R157, R217 ;  /* 0x000000d9009d7202 */ /* 0x000fce0000000f00 */
[----:B------:R-:W-:Y:S05]  /*d1d0*/  WARPSYNC.COLLECTIVE R201, `(.L_x_1540) ;  /* 0x00000000c9087348 */ /* 0x000fea0003c00000 */
[----:B------:R0:W1:Y:S02]  /*d1e0*/  SHFL.BFLY P0, R217, R218, R220, R221 ;  /* 0x0c0000dcdad97389 */ /* 0x00006400000000dd */
[----:B01----:R-:W-:Y:S05]  /*d1f0*/  ENDCOLLECTIVE ;  /* 0x000000000000791b */ /* 0x003fea0003800000 */
.L_x_1540:
[----:B------:R-:W-:-:S05]  /*d200*/  FADD.FTZ R157, R154, R157 ;  /* 0x0000009d9a9d7221 */ /* 0x000fca0000010000 */
[----:B------:R-:W-:Y:S02]  /*d210*/  MOV R218, R157 ;  /* 0x0000009d00da7202 */ /* 0x000fe40000000f00 */
[----:B------:R-:W-:-:S07]  /*d220*/  MOV R159, R217 ;  /* 0x000000d9009f7202 */ /* 0x000fce0000000f00 */
[----:B------:R-:W-:Y:S05]  /*d230*/  WARPSYNC.COLLECTIVE R201, `(.L_x_1541) ;  /* 0x00000000c9087348 */ /* 0x000fea0003c00000 */
[----:B------:R0:W1:Y:S02]  /*d240*/  SHFL.BFLY P0, R217, R218, R220, R221 ;  /* 0x0c0000dcdad97389 */ /* 0x00006400000000dd */
[----:B01----:R-:W-:Y:S05]  /*d250*/  ENDCOLLECTIVE ;  /* 0x000000000000791b */ /* 0x003fea0003800000 */
.L_x_1541:
[----:B------:R-:W-:-:S05]  /*d260*/  FADD.FTZ R159, R156, R159 ;  /* 0x0000009f9c9f7221 */ /* 0x000fca0000010000 */
[----:B------:R-:W-:Y:S01]  /*d270*/  MOV R218, R159 ;  /* 0x0000009f00da7202 */ /* 0x000fe20000000f00 */
[----:B------:R-:W-:Y:S02]  /*d280*/  HFMA2 R220, -RZ, RZ, 0, 9.5367431640625e-07 ;  /* 0x00000010ffdc7431 */ /* 0x000fe400000001ff */
[----:B------:R-:W-:-:S07]  /*d290*/  IMAD.MOV.U32 R158, RZ, RZ, R217 ;  /* 0x000000ffff9e7224 */ /* 0x000fce00078e00d9 */
[----:B------:R-:W-:Y:S05]  /*d2a0*/  WARPSYNC.COLLECTIVE R201, `(.L_x_1542) ;  /* 0x00000000c9087348 */ /* 0x000fea0003c00000 */
[----:B------:R0:W1:Y:S02]  /*d2b0*/  SHFL.BFLY P0, R217, R218, R220, R221 ;  /* 0x0c0000dcdad97389 */ /* 0x00006400000000dd */
[----:B01----:R-:W-:Y:S05]  /*d2c0*/  ENDCOLLECTIVE ;  /* 0x000000000000791b */ /* 0x003fea0003800000 */
.L_x_1542:
[----:B------:R-:W-:-:S05]  /*d2d0*/  FADD.FTZ R158, R157, R158 ;  /* 0x0000009e9d9e7221 */ /* 0x000fca0000010000 */
[----:B------:R-:W-:Y:S01]  /*d2e0*/  MOV R218, R158 ;  /* 0x0000009e00da7202 */ /* 0x000fe20000000f00 */
[----:B------:R-:W-:-:S07]  /*d2f0*/  IMAD.MOV.U32 R152, RZ, RZ, R217 ;  /* 0x000000ffff987224 */ /* 0x000fce00078e00d9 */
[----:B------:R-:W-:Y:S05]  /*d300*/  WARPSYNC.COLLECTIVE R201, `(.L_x_1543) ;  /* 0x00000000c9087348 */ /* 0x000fea0003c00000 */
[----:B------:R0:W1:Y:S02]  /*d310*/  SHFL.BFLY P0, R217, R218, R220, R221 ;  /* 0x0c0000dcdad97389 */ /* 0x00006400000000dd */
[----:B01----:R-:W-:Y:S05]  /*d320*/  ENDCOLLECTIVE ;  /* 0x000000000000791b */ /* 0x003fea0003800000 */
.L_x_1543:
[----:B------:R-:W-:Y:S01]  /*d330*/  MOV R153, R217 ;  /* 0x000000d900997202 */ /* 0x000fe20000000f00 */
[----:B------:R-:W-:Y:S06]  /*d340*/  BRA `(.L_x_1544) ;  /* 0xffffff50000c7947 */ /* 0x000fec000383ffff */
.L_x_1545:
        /* <DEDUP_REMOVED lines=11> */
.L_x_6042:


//--------------------- .text._ZN10layer_norm22ln_bwd_finalize_kernelINS_22Kernel_traits_finalizeILj1024Ef13__nv_bfloat16S2_S2_fjLb0ELj1024ELj4ENS_18Kernel_traits_baseILj1024EfS2_S2_S2_fjLj1024EEEEELb0ELb1EEEvNS_9BwdParamsE --------------------------
	.section	.text._ZN10layer_norm22ln_bwd_finalize_kernelINS_22Kernel_traits_finalizeILj1024Ef13__nv_bfloat16S2_S2_fjLb0ELj1024ELj4ENS_18Kernel_traits_baseILj1024EfS2_S2_S2_fjLj1024EEEEELb0ELb1EEEvNS_9BwdParamsE,"ax",@progbits
	.align	128
        .global         _ZN10layer_norm22ln_bwd_finalize_kernelINS_22Kernel_traits_finalizeILj1024Ef13__nv_bfloat16S2_S2_fjLb0ELj1024ELj4ENS_18Kernel_traits_baseILj1024EfS2_S2_S2_fjLj1024EEEEELb0ELb1EEEvNS_9BwdParamsE
        .type           _ZN10layer_norm22ln_bwd_finalize_kernelINS_22Kernel_traits_finalizeILj1024Ef13__nv_bfloat16S2_S2_fjLb0ELj1024ELj4ENS_18Kernel_traits_baseILj1024EfS2_S2_S2_fjLj1024EEEEELb0ELb1EEEvNS_9BwdParamsE,@function
        .size           _ZN10layer_norm22ln_bwd_finalize_kernelINS_22Kernel_traits_finalizeILj1024Ef13__nv_bfloat16S2_S2_fjLb0ELj1024ELj4ENS_18Kernel_traits_baseILj1024EfS2_S2_S2_fjLj1024EEEEELb0ELb1EEEvNS_9BwdParamsE,(.L_x_6043 - _ZN10layer_norm22ln_bwd_finalize_kernelINS_22Kernel_traits_finalizeILj1024Ef13__nv_bfloat16S2_S2_fjLb0ELj1024ELj4ENS_18Kernel_traits_baseILj1024EfS2_S2_S2_fjLj1024EEEEELb0ELb1EEEvNS_9BwdParamsE)
        .other          _ZN10layer_norm22ln_bwd_finalize_kernelINS_22Kernel_traits_finalizeILj1024Ef13__nv_bfloat16S2_S2_fjLb0ELj1024ELj4ENS_18Kernel_traits_baseILj1024EfS2_S2_S2_fjLj1024EEEEELb0ELb1EEEvNS_9BwdParamsE,@"STO_CUDA_ENTRY STV_DEFAULT"
_ZN10layer_norm22ln_bwd_finalize_kernelINS_22Kernel_traits_finalizeILj1024Ef13__nv_bfloat16S2_S2_fjLb0ELj1024ELj4ENS_18Kernel_traits_baseILj1024EfS2_S2_S2_fjLj1024EEEEELb0ELb1EEEvNS_9BwdParamsE:
.text._ZN10layer_norm22ln_bwd_finalize_kernelINS_22Kernel_traits_finalizeILj1024Ef13__nv_bfloat16S2_S2_fjLb0ELj1024ELj4ENS_18Kernel_traits_baseILj1024EfS2_S2_S2_fjLj1024EEEEELb0ELb1EEEvNS_9BwdParamsE:
        /* <DEDUP_REMOVED lines=21> */
[----:B------:R-:W-:Y:S02]  /*0150*/  LOP3.LUT R3, RZ, R0, RZ, 0x33, !PT ;  /* 0x00000000ff037212 */ /* 0x000fe400078e33ff */
[----:B------:R-:W-:Y:S02]  /*0160*/  VIMNMX.U32 R2, PT, PT, R8, UR10, !PT ;  /* 0x0000000a08027c48 */ /* 0x000fe4000ffe0000 */
[----:B------:R-:W-:Y:S02]  /*0170*/  MOV R26, RZ ;  /* 0x000000ff001a7202 */ /* 0x000fe40000000f00 */
[----:B------:R-:W-:Y:S02]  /*0180*/  IADD3 R5, PT, PT, R2, R3, RZ ;  /* 0x0000000302057210 */ /* 0x000fe40007ffe0ff */
[----:B------:R-:W-:-:S02]  /*0190*/  MOV R2, RZ ;  /* 0x000000ff00027202 */ /* 0x000fc40000000f00 */
[C---:B------:R-:W-:Y:S02]  /*01a0*/  ISETP.GE.U32.AND P0, PT, R5.reuse, 0x1e0, PT ;  /* 0x000001e00500780c */ /* 0x040fe40003f06070 */
[----:B------:R-:W-:Y:S02]  /*01b0*/  MOV R3, R0 ;  /* 0x0000000000037202 */ /* 0x000fe40000000f00 */
        /* <DEDUP_REMOVED lines=25> */
[-C--:B------:R-:W-:Y:S01]  /*0350*/  IMAD R29, R28, R5.reuse, UR7 ;  /* 0x000000071c1d7e24 */ /* 0x080fe2000f8e0205 */
[C---:B------:R-:W-:Y:S01]  /*0360*/  IADD3 R8, PT, PT, R4.reuse, R8, RZ ;  /* 0x0000000804087210 */ /* 0x040fe20007ffe0ff */
[-C--:B------:R-:W-:Y:S01]  /*0370*/  IMAD R27, R27, R5.reuse, UR7 ;  /* 0x000000071b1b7e24 */ /* 0x080fe2000f8e0205 */
[C---:B------:R-:W-:Y:S01]  /*0380*/  IADD3 R10, PT, PT, R4.reuse, R10, RZ ;  /* 0x0000000a040a7210 */ /* 0x040fe20007ffe0ff */
[-C--:B------:R-:W-:Y:S01]  /*0390*/  IMAD R23, R23, R5.reuse, UR7 ;  /* 0x0000000717177e24 */ /* 0x080fe2000f8e0205 */
[----:B------:R-:W-:Y:S01]  /*03a0*/  IADD3 R12, PT, PT, R4, R12, RZ ;  /* 0x0000000c040c7210 */ /* 0x000fe20007ffe0ff */
[-C--:B------:R-:W-:Y:S01]  /*03b0*/  IMAD R7, R7, R5.reuse, UR7 ;  /* 0x0000000707077e24 */ /* 0x080fe2000f8e0205 */
[----:B------:R-:W-:Y:S01]  /*03c0*/  IADD3 R24, PT, PT, -R24, RZ, RZ ;  /* 0x000000ff18187210 */ /* 0x000fe20007ffe1ff */
[----:B------:R-:W-:-:S02]  /*03d0*/  IMAD R19, R19, R5, UR7 ;  /* 0x0000000713137e24 */ /* 0x000fc4000f8e0205 */
        /* <DEDUP_REMOVED lines=11> */
[C---:B------:R-:W-:Y:S01]  /*0490*/  IADD3 R9, PT, PT, R4.reuse, R9, RZ ;  /* 0x0000000904097210 */ /* 0x040fe20007ffe0ff */
[----:B------:R-:W-:Y:S01]  /*04a0*/  HFMA2 R2, -RZ, RZ, 0, 0 ;  /* 0x00000000ff027431 */ /* 0x000fe200000001ff */
[----:B------:R-:W-:-:S02]  /*04b0*/  IADD3 R11, PT, PT, R4, R11, RZ ;  /* 0x0000000b040b7210 */ /* 0x000fc40007ffe0ff */
[C---:B------:R-:W-:Y:S02]  /*04c0*/  IADD3 R13, PT, PT, R4.reuse, R13, RZ ;  /* 0x0000000d040d7210 */ /* 0x040fe40007ffe0ff */
[C---:B------:R-:W-:Y:S02]  /*04d0*/  IADD3 R6, PT, PT, R4.reuse, R21, RZ ;  /* 0x0000001504067210 */ /* 0x040fe40007ffe0ff */
[C---:B------:R-:W-:Y:S02]  /*04e0*/  IADD3 R17, PT, PT, R4.reuse, R17, RZ ;  /* 0x0000001104117210 */ /* 0x040fe40007ffe0ff */
[----:B------:R-:W-:Y:S02]  /*04f0*/  IADD3 R4, PT, PT, R4, R3, RZ ;  /* 0x0000000304047210 */ /* 0x000fe40007ffe0ff */
[----:B------:R-:W-:-:S07]  /*0500*/  MOV R3, R0 ;  /* 0x0000000000037202 */ /* 0x000fce0000000f00 */
.L_x_1550:
        /* <DEDUP_REMOVED lines=118> */
.L_x_1549:
[----:B------:R-:W-:Y:S05]  /*0c70*/  BSYNC.RECONVERGENT B1 ;  /* 0x0000000000017941 */ /* 0x000fea0003800200 */
.L_x_1548:
        /* <DEDUP_REMOVED lines=25> */
[----:B--2---:R-:W-:Y:S01]  /*0e10*/  IMAD.WIDE.U32 R20, R19, 0x4, R14 ;  /* 0x0000000413147825 */ /* 0x004fe200078e000e */
[----:B------:R0:W2:Y:S04]  /*0e20*/  LDG.E R22, desc[UR8][R12.64] ;  /* 0x000000080c167981 */ /* 0x0000a8000c1e1900 */
[----:B------:R1:W4:Y:S01]  /*0e30*/  LDG.E R23, desc[UR8][R20.64] ;  /* 0x0000000814177981 */ /* 0x000322000c1e1900 */
[----:B------:R-:W-:-:S04]  /*0e40*/  LEA R17, R18, R19, 0x6 ;  /* 0x0000001312117211 */ /* 0x000fc800078e30ff */
[C---:B------:R-:W-:Y:S02]  /*0e50*/  LEA R27, R18.reuse, R17, 0x5 ;  /* 0x00000011121b7211 */ /* 0x040fe400078e28ff */
[----:B------:R-:W-:Y:S01]  /*0e60*/  LEA R19, R18, R19, 0x7 ;  /* 0x0000001312137211 */ /* 0x000fe200078e38ff */
[----:B------:R-:W-:-:S04]  /*0e70*/  IMAD.WIDE.U32 R24, R25, 0x4, R14 ;  /* 0x0000000419187825 */ /* 0x000fc800078e000e */
[----:B0-----:R-:W-:-:S04]  /*0e80*/  IMAD.WIDE.U32 R12, R27, 0x4, R10 ;  /* 0x000000041b0c7825 */ /* 0x001fc800078e000a */
[--C-:B-1----:R-:W-:Y:S02]  /*0e90*/  IMAD.WIDE.U32 R20, R19, 0x4, R10.reuse ;  /* 0x0000000413147825 */ /* 0x102fe400078e000a */
[----:B------:R-:W5:Y:S02]  /*0ea0*/  LDG.E R13, desc[UR8][R12.64] ;  /* 0x000000080c0d7981 */ /* 0x000f64000c1e1900 */
[----:B------:R-:W-:Y:S02]  /*0eb0*/  IMAD.WIDE.U32 R28, R17, 0x4, R10 ;  /* 0x00000004111c7825 */ /* 0x000fe400078e000a */
[----:B------:R0:W5:Y:S04]  /*0ec0*/  LDG.E R8, desc[UR8][R20.64] ;  /* 0x0000000814087981 */ /* 0x000168000c1e1900 */
[----:B------:R1:W5:Y:S04]  /*0ed0*/  LDG.E R9, desc[UR8][R28.64] ;  /* 0x000000081c097981 */ /* 0x000368000c1e1900 */
[----:B------:R1:W5:Y:S01]  /*0ee0*/  LDG.E R12, desc[UR8][R24.64] ;  /* 0x00000008180c7981 */ /* 0x000362000c1e1900 */
[CC--:B0-----:R-:W-:Y:S01]  /*0ef0*/  LEA R21, R18.reuse, R19.reuse, 0x5 ;  /* 0x0000001312157211 */ /* 0x0c1fe200078e28ff */
[----:B-1----:R-:W-:Y:S01]  /*0f00*/  IMAD.WIDE.U32 R28, R19, 0x4, R14 ;  /* 0x00000004131c7825 */ /* 0x002fe200078e000e */
[----:B------:R-:W-:-:S03]  /*0f10*/  LEA R19, R18, R19, 0x6 ;  /* 0x0000001312137211 */ /* 0x000fc600078e30ff */
[----:B------:R-:W-:-:S04]  /*0f20*/  IMAD.WIDE.U32 R24, R21, 0x4, R10 ;  /* 0x0000000415187825 */ /* 0x000fc800078e000a */
[----:B------:R-:W-:-:S06]  /*0f30*/  IMAD.WIDE.U32 R20, R21, 0x4, R14 ;  /* 0x0000000415147825 */ /* 0x000fcc00078e000e */
[----:B------:R-:W5:Y:S01]  /*0f40*/  LDG.E R20, desc[UR8][R20.64] ;  /* 0x0000000814147981 */ /* 0x000f62000c1e1900 */
[----:B---3--:R-:W-:Y:S01]  /*0f50*/  FADD.FTZ R26, R26, R16 ;  /* 0x000000101a1a7221 */ /* 0x008fe20000010000 */
[----:B------:R-:W-:-:S04]  /*0f60*/  IMAD.WIDE.U32 R16, R17, 0x4, R14 ;  /* 0x0000000411107825 */ /* 0x000fc800078e000e */
[----:B--2---:R-:W-:Y:S01]  /*0f70*/  FADD.FTZ R22, R26, R22 ;  /* 0x000000161a167221 */ /* 0x004fe20000010000 */
[----:B------:R-:W-:Y:S01]  /*0f80*/  IMAD.WIDE.U32 R26, R27, 0x4, R14 ;  /* 0x000000041b1a7825 */ /* 0x000fe200078e000e */
[----:B------:R-:W2:Y:S03]  /*0f90*/  LDG.E R16, desc[UR8][R16.64] ;  /* 0x0000000810107981 */ /* 0x000ea6000c1e1900 */
[----:B----4-:R-:W-:Y:S02]  /*0fa0*/  FADD.FTZ R23, R2, R23 ;  /* 0x0000001702177221 */ /* 0x010fe40000010000 */
[----:B------:R-:W3:Y:S04]  /*0fb0*/  LDG.E R26, desc[UR8][R26.64] ;  /* 0x000000081a1a7981 */ /* 0x000ee8000c1e1900 */
[----:B------:R0:W4:Y:S04]  /*0fc0*/  LDG.E R2, desc[UR8][R24.64] ;  /* 0x0000000818027981 */ /* 0x000128000c1e1900 */
[----:B------:R1:W4:Y:S01]  /*0fd0*/  LDG.E R17, desc[UR8][R28.64] ;  /* 0x000000081c117981 */ /* 0x000322000c1e1900 */
[----:B0-----:R-:W-:Y:S01]  /*0fe0*/  LEA R25, R18, R19, 0x5 ;  /* 0x0000001312197211 */ /* 0x001fe200078e28ff */
[----:B-1----:R-:W-:-:S04]  /*0ff0*/  IMAD.WIDE.U32 R28, R19, 0x4, R10 ;  /* 0x00000004131c7825 */ /* 0x002fc800078e000a */
[----:B------:R-:W-:Y:S01]  /*1000*/  IMAD.WIDE.U32 R18, R19, 0x4, R14 ;  /* 0x0000000413127825 */ /* 0x000fe200078e000e */
[----:B------:R-:W4:Y:S03]  /*1010*/  LDG.E R24, desc[UR8][R28.64] ;  /* 0x000000081c187981 */ /* 0x000f26000c1e1900 */
[C---:B------:R-:W-:Y:S02]  /*1020*/  IMAD.WIDE.U32 R10, R25.reuse, 0x4, R10 ;  /* 0x00000004190a7825 */ /* 0x040fe400078e000a */
[----:B------:R-:W4:Y:S02]  /*1030*/  LDG.E R18, desc[UR8][R18.64] ;  /* 0x0000000812127981 */ /* 0x000f24000c1e1900 */
[----:B------:R-:W-:Y:S02]  /*1040*/  IMAD.WIDE.U32 R14, R25, 0x4, R14 ;  /* 0x00000004190e7825 */ /* 0x000fe400078e000e */
[----:B------:R-:W4:Y:S04]  /*1050*/  LDG.E R10, desc[UR8][R10.64] ;  /* 0x000000080a0a7981 */ /* 0x000f28000c1e1900 */
[----:B------:R-:W4:Y:S01]  /*1060*/  LDG.E R14, desc[UR8][R14.64] ;  /* 0x000000080e0e7981 */ /* 0x000f22000c1e1900 */
[----:B-----5:R-:W-:Y:S01]  /*1070*/  FADD.FTZ R23, R23, R12 ;  /* 0x0000000c17177221 */ /* 0x020fe20000010000 */
[----:B------:R-:W-:-:S04]  /*1080*/  FADD.FTZ R22, R22, R9 ;  /* 0x0000000916167221 */ /* 0x000fc80000010000 */
[----:B------:R-:W-:-:S04]  /*1090*/  FADD.FTZ R13, R22, R13 ;  /* 0x0000000d160d7221 */ /* 0x000fc80000010000 */
[----:B------:R-:W-:Y:S01]  /*10a0*/  FADD.FTZ R13, R13, R8 ;  /* 0x000000080d0d7221 */ /* 0x000fe20000010000 */
[----:B------:R-:W-:Y:S01]  /*10b0*/  IADD3 R3, PT, PT, R3, 0x100, RZ ;  /* 0x0000010003037810 */ /* 0x000fe20007ffe0ff */
[----:B--2---:R-:W-:-:S04]  /*10c0*/  FADD.FTZ R23, R23, R16 ;  /* 0x0000001017177221 */ /* 0x004fc80000010000 */
[----:B---3--:R-:W-:Y:S01]  /*10d0*/  FADD.FTZ R26, R23, R26 ;  /* 0x0000001a171a7221 */ /* 0x008fe20000010000 */
[----:B----4-:R-:W-:-:S03]  /*10e0*/  FADD.FTZ R13, R13, R2 ;  /* 0x000000020d0d7221 */ /* 0x010fc60000010000 */
[----:B------:R-:W-:-:S04]  /*10f0*/  FADD.FTZ R17, R26, R17 ;  /* 0x000000111a117221 */ /* 0x000fc80000010000 */
[----:B------:R-:W-:Y:S01]  /*1100*/  FADD.FTZ R17, R17, R20 ;  /* 0x0000001411117221 */ /* 0x000fe20000010000 */
[----:B------:R-:W-:-:S03]  /*1110*/  FADD.FTZ R13, R13, R24 ;  /* 0x000000180d0d7221 */ /* 0x000fc60000010000 */
[----:B------:R-:W-:Y:S01]  /*1120*/  FADD.FTZ R17, R17, R18 ;  /* 0x0000001211117221 */ /* 0x000fe20000010000 */
[----:B------:R-:W-:-:S03]  /*1130*/  FADD.FTZ R26, R13, R10 ;  /* 0x0000000a0d1a7221 */ /* 0x000fc60000010000 */
[----:B------:R-:W-:-:S07]  /*1140*/  FADD.FTZ R2, R17, R14 ;  /* 0x0000000e11027221 */ /* 0x000fce0000010000 */
.L_x_1552:
[----:B------:R-:W-:Y:S05]  /*1150*/  BSYNC.RECONVERGENT B1 ;  /* 0x0000000000017941 */ /* 0x000fea0003800200 */
.L_x_1551:
        /* <DEDUP_REMOVED lines=16> */
[----:B------:R-:W3:Y:S01]  /*1260*/  LDG.E R7, desc[UR8][R22.64] ;  /* 0x0000000816077981 */ /* 0x000ee2000c1e1900 */
[----:B------:R-:W-:Y:S01]  /*1270*/  LEA R25, R12, R15, 0x5 ;  /* 0x0000000f0c197211 */ /* 0x000fe200078e28ff */
[----:B------:R-:W-:Y:S02]  /*1280*/  IMAD.WIDE.U32 R16, R17, 0x4, R8 ;  /* 0x0000000411107825 */ /* 0x000fe400078e0008 */
        /* <DEDUP_REMOVED lines=19> */
.L_x_1554:
[----:B------:R-:W-:Y:S05]  /*13c0*/  BSYNC.RECONVERGENT B1 ;  /* 0x0000000000017941 */ /* 0x000fea0003800200 */
.L_x_1553:
[----:B------:R-:W-:Y:S05]  /*13d0*/  @!P1 BRA `(.L_x_1547) ;  /* 0x0000000000449947 */ /* 0x000fea0003800000 */
[----:B------:R-:W0:Y:S01]  /*13e0*/  LDC R14, c[0x0][0x388] ;  /* 0x0000e200ff0e7b82 */ /* 0x000e220000000800 */
[----:B------:R-:W-:Y:S02]  /*13f0*/  LOP3.LUT R6, R6, 0x1f, RZ, 0xc0, !PT ;  /* 0x0000001f06067812 */ /* 0x000fe400078ec0ff */
[----:B------:R-:W-:-:S05]  /*1400*/  IADD3 R12, PT, PT, -R5, RZ, RZ ;  /* 0x000000ff050c7210 */ /* 0x000fca0007ffe1ff */
[----:B------:R-:W1:Y:S08]  /*1410*/  LDC.64 R8, c[0x0][0x440] ;  /* 0x00011000ff087b82 */ /* 0x000e700000000a00 */
[----:B------:R-:W2:Y:S01]  /*1420*/  LDC.64 R10, c[0x0][0x448] ;  /* 0x00011200ff0a7b82 */ /* 0x000ea20000000a00 */
[----:B0-----:R-:W-:-:S05]  /*1430*/  IMAD R3, R3, R14, UR7 ;  /* 0x0000000703037e24 */ /* 0x001fca000f8e020e */
[----:B------:R-:W-:-:S07]  /*1440*/  IADD3 R3, PT, PT, R6, R3, RZ ;  /* 0x0000000306037210 */ /* 0x000fce0007ffe0ff */
.L_x_1555:
        /* <DEDUP_REMOVED lines=10> */
.L_x_1547:
[----:B------:R-:W-:Y:S05]  /*14f0*/  BSYNC.RECONVERGENT B0 ;  /* 0x0000000000007941 */ /* 0x000fea0003800200 */
.L_x_1546:
        /* <DEDUP_REMOVED lines=55> */
.L_x_1556:
        /* <DEDUP_REMOVED lines=9> */
.L_x_6043:


//--------------------- .text._ZN10layer_norm40ln_parallel_residual_bwd_finalize_kernelINS_22Kernel_traits_finalizeILj1024Ef13__nv_bfloat16S2_S2_fjLb0ELj1024ELj4ENS_18Kernel_traits_baseILj1024EfS2_S2_S2_fjLj1024EEEEELb1EEEvNS_9BwdParamsE --------------------------
	.section	.text._ZN10layer_norm40ln_parallel_residual_bwd_finalize_kernelINS_22Kernel_traits_finalizeILj1024Ef13__nv_bfloat16S2_S2_fjLb0ELj1024ELj4ENS_18Kernel_traits_baseILj1024EfS2_S2_S2_fjLj1024EEEEELb1EEEvNS_9BwdParamsE,"ax",@progbits
	.align	128
        .global         _ZN10layer_norm40ln_parallel_residual_bwd_finalize_kernelINS_22Kernel_traits_finalizeILj1024Ef13__nv_bfloat16S2_S2_fjLb0ELj1024ELj4ENS_18Kernel_traits_baseILj1024EfS2_S2_S2_fjLj1024EEEEELb1EEEvNS_9BwdParamsE
        .type           _ZN10layer_norm40ln_parallel_residual_bwd_finalize_kernelINS_22Kernel_traits_finalizeILj1024Ef13__nv_bfloat16S2_S2_fjLb0ELj1024ELj4ENS_18Kernel_traits_baseILj1024EfS2_S2_S2_fjLj1024EEEEELb1EEEvNS_9BwdParamsE,@function
        .size           _ZN10layer_norm40ln_parallel_residual_bwd_finalize_kernelINS_22Kernel_traits_finalizeILj1024Ef13__nv_bfloat16S2_S2_fjLb0ELj1024ELj4ENS_18Kernel_traits_baseILj1024EfS2_S2_S2_fjLj1024EEEEELb1EEEvNS_9BwdParamsE,(.L_x_6044 - _ZN10layer_norm40ln_parallel_residual_bwd_finalize_kernelINS_22Kernel_traits_finalizeILj1024Ef13__nv_bfloat16S2_S2_fjLb0ELj1024ELj4ENS_18Kernel_traits_baseILj1024EfS2_S2_S2_fjLj1024EEEEELb1EEEvNS_9BwdParamsE)
        .other          _ZN10layer_norm40ln_parallel_residual_bwd_finalize_kernelINS_22Kernel_traits_finalizeILj1024Ef13__nv_bfloat16S2_S2_fjLb0ELj1024ELj4ENS_18Kernel_traits_baseILj1024EfS2_S2_S2_fjLj1024EEEEELb1EEEvNS_9BwdParamsE,@"STO_CUDA_ENTRY STV_DEFAULT"
_ZN10layer_norm40ln_parallel_residual_bwd_finalize_kernelINS_22Kernel_traits_finalizeILj1024Ef13__nv_bfloat16S2_S2_fjLb0ELj1024ELj4ENS_18Kernel_traits_baseILj1024EfS2_S2_S2_fjLj1024EEEEELb1EEEvNS_9BwdParamsE:
.text._ZN10layer_norm40ln_parallel_residual_bwd_finalize_kernelINS_22Kernel_traits_finalizeILj1024Ef13__nv_bfloat16S2_S2_fjLb0ELj1024ELj4ENS_18Kernel_traits_baseILj1024EfS2_S2_S2_fjLj1024EEEEELb1EEEvNS_9BwdParamsE:
        /* <DEDUP_REMOVED lines=60> */
.L_x_1561:
        /* <DEDUP_REMOVED lines=112> */
.L_x_1560:
[----:B------:R-:W-:Y:S05]  /*0ac0*/  BSYNC.RECONVERGENT B1 ;  /* 0x0000000000017941 */ /* 0x000fea0003800200 */
.L_x_1559:
        /* <DEDUP_REMOVED lines=17> */
[C---:B---3--:R-:W-:Y:S02]  /*0be0*/  IMAD.WIDE.U32 R28, R19.reuse, 0x4, R14 ;  /* 0x00000004131c7825 */ /* 0x048fe400078e000e */
[----:B------:R-:W2:Y:S02]  /*0bf0*/  LDG.E R26, desc[UR6][R26.64] ;  /* 0x000000061a1a7981 */ /* 0x000ea4000c1e1900 */
[----:B0-----:R-:W-:Y:S02]  /*0c00*/  IMAD.WIDE.U32 R24, R19, 0x4, R22 ;  /* 0x0000000413187825 */ /* 0x001fe400078e0016 */
[----:B------:R-:W3:Y:S04]  /*0c10*/  LDG.E R29, desc[UR6][R28.64] ;  /* 0x000000061c1d7981 */ /* 0x000ee8000c1e1900 */
[----:B------:R2:W5:Y:S01]  /*0c20*/  LDG.E R28, desc[UR6][R24.64] ;  /* 0x00000006181c7981 */ /* 0x000562000c1e1900 */
[----:B------:R-:W-:Y:S01]  /*0c30*/  LEA R21, R9, R19, 0x5 ;  /* 0x0000001309157211 */ /* 0x000fe200078e28ff */
[----:B----4-:R-:W-:Y:S01]  /*0c40*/  FADD.FTZ R5, R5, R10 ;  /* 0x0000000a05057221 */ /* 0x010fe20000010000 */
[----:B--2---:R-:W-:-:S03]  /*0c50*/  FADD.FTZ R25, R11, R26 ;  /* 0x0000001a0b197221 */ /* 0x004fc60000010000 */
[----:B------:R-:W-:-:S04]  /*0c60*/  IMAD.WIDE.U32 R10, R21, 0x4, R12 ;  /* 0x00000004150a7825 */ /* 0x000fc800078e000c */
[----:B---3--:R-:W-:Y:S01]  /*0c70*/  FADD.FTZ R24, R20, R29 ;  /* 0x0000001d14187221 */ /* 0x008fe20000010000 */
[----:B-----5:R-:W-:Y:S02]  /*0c80*/  FADD.FTZ R26, R18, R28 ;  /* 0x0000001c121a7221 */ /* 0x020fe40000010000 */
[----:B------:R0:W2:Y:S01]  /*0c90*/  LDG.E R18, desc[UR6][R10.64] ;  /* 0x000000060a127981 */ /* 0x0000a2000c1e1900 */
[----:B------:R-:W-:-:S05]  /*0ca0*/  IMAD.WIDE.U32 R28, R21, 0x4, R14 ;  /* 0x00000004151c7825 */ /* 0x000fca00078e000e */
[----:B------:R1:W3:Y:S01]  /*0cb0*/  LDG.E R27, desc[UR6][R28.64] ;  /* 0x000000061c1b7981 */ /* 0x0002e2000c1e1900 */
[----:B0-----:R-:W-:-:S04]  /*0cc0*/  IMAD.WIDE.U32 R10, R21, 0x4, R16 ;  /* 0x00000004150a7825 */ /* 0x001fc800078e0010 */
[----:B------:R-:W-:Y:S02]  /*0cd0*/  IMAD.WIDE.U32 R20, R21, 0x4, R22 ;  /* 0x0000000415147825 */ /* 0x000fe400078e0016 */
[----:B------:R-:W4:Y:S04]  /*0ce0*/  LDG.E R10, desc[UR6][R10.64] ;  /* 0x000000060a0a7981 */ /* 0x000f28000c1e1900 */
[----:B------:R-:W5:Y:S01]  /*0cf0*/  LDG.E R21, desc[UR6][R20.64] ;  /* 0x0000000614157981 */ /* 0x000f62000c1e1900 */
[----:B-1----:R-:W-:Y:S01]  /*0d00*/  LEA R29, R9, R19, 0x6 ;  /* 0x00000013091d7211 */ /* 0x002fe200078e30ff */
[----:B--2---:R-:W-:-:S04]  /*0d10*/  FADD.FTZ R5, R5, R18 ;  /* 0x0000001205057221 */ /* 0x004fc80000010000 */
[----:B------:R-:W-:-:S04]  /*0d20*/  IMAD.WIDE.U32 R18, R29, 0x4, R12 ;  /* 0x000000041d127825 */ /* 0x000fc800078e000c */
[----:B---3--:R-:W-:Y:S01]  /*0d30*/  FADD.FTZ R24, R24, R27 ;  /* 0x0000001b18187221 */ /* 0x008fe20000010000 */
[----:B------:R-:W-:Y:S01]  /*0d40*/  LEA R27, R9, R29, 0x5 ;  /* 0x0000001d091b7211 */ /* 0x000fe200078e28ff */
[----:B------:R-:W2:Y:S01]  /*0d50*/  LDG.E R18, desc[UR6][R18.64] ;  /* 0x0000000612127981 */ /* 0x000ea2000c1e1900 */
[----:B----4-:R-:W-:Y:S01]  /*0d60*/  FADD.FTZ R25, R25, R10 ;  /* 0x0000000a19197221 */ /* 0x010fe20000010000 */
[----:B------:R-:W-:-:S04]  /*0d70*/  IMAD.WIDE.U32 R10, R29, 0x4, R14 ;  /* 0x000000041d0a7825 */ /* 0x000fc800078e000e */
[----:B-----5:R-:W-:Y:S01]  /*0d80*/  FADD.FTZ R26, R26, R21 ;  /* 0x000000151a1a7221 */ /* 0x020fe20000010000 */
[----:B------:R-:W-:Y:S01]  /*0d90*/  IMAD.WIDE.U32 R20, R29, 0x4, R16 ;  /* 0x000000041d147825 */ /* 0x000fe200078e0010 */
[----:B------:R0:W3:Y:S03]  /*0da0*/  LDG.E R9, desc[UR6][R10.64] ;  /* 0x000000060a097981 */ /* 0x0000e6000c1e1900 */
[C---:B------:R-:W-:Y:S02]  /*0db0*/  IMAD.WIDE.U32 R12, R27.reuse, 0x4, R12 ;  /* 0x000000041b0c7825 */ /* 0x040fe400078e000c */
[----:B------:R-:W4:Y:S02]  /*0dc0*/  LDG.E R20, desc[UR6][R20.64] ;  /* 0x0000000614147981 */ /* 0x000f24000c1e1900 */
[----:B------:R-:W-:Y:S02]  /*0dd0*/  IMAD.WIDE.U32 R14, R27, 0x4, R14 ;  /* 0x000000041b0e7825 */ /* 0x000fe400078e000e */
[----:B------:R-:W5:Y:S02]  /*0de0*/  LDG.E R12, desc[UR6][R12.64] ;  /* 0x000000060c0c7981 */ /* 0x000f64000c1e1900 */
[----:B0-----:R-:W-:-:S02]  /*0df0*/  IMAD.WIDE.U32 R10, R29, 0x4, R22 ;  /* 0x000000041d0a7825 */ /* 0x001fc400078e0016 */
[----:B------:R-:W5:Y:S02]  /*0e00*/  LDG.E R14, desc[UR6][R14.64] ;  /* 0x000000060e0e7981 */ /* 0x000f64000c1e1900 */
[C---:B------:R-:W-:Y:S02]  /*0e10*/  IMAD.WIDE.U32 R16, R27.reuse, 0x4, R16 ;  /* 0x000000041b107825 */ /* 0x040fe400078e0010 */
[----:B------:R-:W5:Y:S02]  /*0e20*/  LDG.E R19, desc[UR6][R10.64] ;  /* 0x000000060a137981 */ /* 0x000f64000c1e1900 */
[----:B------:R-:W-:Y:S02]  /*0e30*/  IMAD.WIDE.U32 R22, R27, 0x4, R22 ;  /* 0x000000041b167825 */ /* 0x000fe400078e0016 */
[----:B------:R-:W5:Y:S04]  /*0e40*/  LDG.E R16, desc[UR6][R16.64] ;  /* 0x0000000610107981 */ /* 0x000f68000c1e1900 */
[----:B------:R-:W5:Y:S01]  /*0e50*/  LDG.E R22, desc[UR6][R22.64] ;  /* 0x0000000616167981 */ /* 0x000f62000c1e1900 */
[----:B------:R-:W-:Y:S01]  /*0e60*/  IADD3 R7, PT, PT, R7, 0x80, RZ ;  /* 0x0000008007077810 */ /* 0x000fe20007ffe0ff */
[----:B--2---:R-:W-:Y:S01]  /*0e70*/  FADD.FTZ R5, R5, R18 ;  /* 0x0000001205057221 */ /* 0x004fe20000010000 */
[----:B---3--:R-:W-:Y:S01]  /*0e80*/  FADD.FTZ R9, R24, R9 ;  /* 0x0000000918097221 */ /* 0x008fe20000010000 */
[----:B----4-:R-:W-:-:S02]  /*0e90*/  FADD.FTZ R25, R25, R20 ;  /* 0x0000001419197221 */ /* 0x010fc40000010000 */
[----:B-----5:R-:W-:Y:S01]  /*0ea0*/  FADD.FTZ R5, R5, R12 ;  /* 0x0000000c05057221 */ /* 0x020fe20000010000 */
[----:B------:R-:W-:Y:S01]  /*0eb0*/  FADD.FTZ R20, R9, R14 ;  /* 0x0000000e09147221 */ /* 0x000fe20000010000 */
[----:B------:R-:W-:Y:S01]  /*0ec0*/  FADD.FTZ R19, R26, R19 ;  /* 0x000000131a137221 */ /* 0x000fe20000010000 */
[----:B------:R-:W-:-:S03]  /*0ed0*/  FADD.FTZ R11, R25, R16 ;  /* 0x00000010190b7221 */ /* 0x000fc60000010000 */
[----:B------:R-:W-:-:S07]  /*0ee0*/  FADD.FTZ R18, R19, R22 ;  /* 0x0000001613127221 */ /* 0x000fce0000010000 */
.L_x_1563:
[----:B------:R-:W-:Y:S05]  /*0ef0*/  BSYNC.RECONVERGENT B1 ;  /* 0x0000000000017941 */ /* 0x000fea0003800200 */
.L_x_1562:
        /* <DEDUP_REMOVED lines=37> */
.L_x_1565:
[----:B------:R-:W-:Y:S05]  /*1150*/  BSYNC.RECONVERGENT B1 ;  /* 0x0000000000017941 */ /* 0x000fea0003800200 */
.L_x_1564:
        /* <DEDUP_REMOVED lines=19> */
.L_x_1558:
[----:B------:R-:W-:Y:S05]  /*1290*/  BSYNC.RECONVERGENT B0 ;  /* 0x0000000000007941 */ /* 0x000fea0003800200 */
.L_x_1557:
[----:B------:R-:W0:Y:S01]  /*12a0*/  S2R R7, SR_TID.X ;  /* 0x0000000000077919 */ /* 0x000e220000002100 */
[----:B------:R-:W1:Y:S01]  /*12b0*/  S2UR UR5, SR_CgaCtaId ;  /* 0x00000000000579c3 */ /* 0x000e620000008800 */
[----:B------:R-:W-:Y:S01]  /*12c0*/  UMOV UR4, 0x400 ;  /* 0x0000040000047882 */ /* 0x000fe20000000000 */
[C---:B------:R-:W-:Y:S02]  /*12d0*/  ISETP.NE.AND P1, PT, R3.reuse, RZ, PT ;  /* 0x000000ff0300720c */ /* 0x040fe40003f25270 */
[----:B------:R-:W-:-:S04]  /*12e0*/  ISETP.GT.U32.AND P0, PT, R3, 0xf, PT ;  /* 0x0000000f0300780c */ /* 0x000fc80003f04070 */
[C---:B------:R-:W-:Y:S01]  /*12f0*/  ISETP.NE.OR P0, PT, R2.reuse, 0x1f, P0 ;  /* 0x0000001f0200780c */ /* 0x040fe20000705670 */
[----:B-1----:R-:W-:Y:S01]  /*1300*/  ULEA UR4, UR5, UR4, 0x18 ;  /* 0x0000000405047291 */ /* 0x002fe2000f8ec0ff */
[----:B0-----:R-:W-:-:S05]  /*1310*/  LOP3.LUT R0, R2, 0x1f, R7, 0x78, !PT ;  /* 0x0000001f02007812 */ /* 0x001fca00078e7807 */
[----:B------:R-:W-:Y:S02]  /*1320*/  @!P1 LEA R2, R2, UR4, 0x2 ;  /* 0x0000000402029c11 */ /* 0x000fe4000f8e10ff */
[----:B------:R-:W-:Y:S02]  /*1330*/  LOP3.LUT R4, R0, 0x3e0, R7, 0xf8, !PT ;  /* 0x000003e000047812 */ /* 0x000fe400078ef807 */
[----:B------:R-:W-:Y:S02]  /*1340*/  SHF.L.U32 R7, R3, 0x7, RZ ;  /* 0x0000000703077819 */ /* 0x000fe400000006ff */
[----:B------:R-:W-:Y:S02]  /*1350*/  LEA R4, R4, UR4, 0x2 ;  /* 0x0000000404047c11 */ /* 0x000fe4000f8e10ff */
[----:B------:R-:W-:-:S03]  /*1360*/  SHF.L.U32 R0, R0, 0x2, RZ ;  /* 0x0000000200007819 */ /* 0x000fc600000006ff */
[----:B------:R-:W-:Y:S01]  /*1370*/  STS [R4], R20 ;  /* 0x0000001404007388 */ /* 0x000fe20000000800 */
[----:B------:R-:W-:-:S03]  /*1380*/  LOP3.LUT R0, R7, R0, RZ, 0xfc, !PT ;  /* 0x0000000007007212 */ /* 0x000fc600078efcff */
        /* <DEDUP_REMOVED lines=73> */
.L_x_1566:
        /* <DEDUP_REMOVED lines=14> */
.L_x_6044:


//--------------------- .text._ZN10layer_norm31ln_parallel_residual_bwd_kernelINS_13Kernel_traitsIf13__nv_bfloat16S2_S2_fjLj1024ELj1ELj4ELj1ELj16ENS_18Kernel_traits_baseILj1024EfS2_S2_S2_fjLj128EEEEELb1ELb1ELb1EEEvNS_9BwdParamsE --------------------------
	.section	.text._ZN10layer_norm31ln_parallel_residual_bwd_kernelINS_13Kernel_traitsIf13__nv_bfloat16S2_S2_fjLj1024ELj1ELj4ELj1ELj16ENS_18Kernel_traits_baseILj1024EfS2_S2_S2_fjLj128EEEEELb1ELb1ELb1EEEvNS_9BwdParamsE,"ax",@progbits
	.align	128
        .global         _ZN10layer_norm31ln_parallel_residual_bwd_kernelINS_13Kernel_traitsIf13__nv_bfloat16S2_S2_fjLj1024ELj1ELj4ELj1ELj16ENS_18Kernel_traits_baseILj1024EfS2_S2_S2_fjLj128EEEEELb1ELb1ELb1EEEvNS_9BwdParamsE
        .type           _ZN10layer_norm31ln_parallel_residual_bwd_kernelINS_13Kernel_traitsIf13__nv_bfloat16S2_S2_fjLj1024ELj1ELj4ELj1ELj16ENS_18Kernel_traits_baseILj1024EfS2_S2_S2_fjLj128EEEEELb1ELb1ELb1EEEvNS_9BwdParamsE,@function
        .size           _ZN10layer_norm31ln_parallel_residual_bwd_kernelINS_13Kernel_traitsIf13__nv_bfloat16S2_S2_fjLj1024ELj1ELj4ELj1ELj16ENS_18Kernel_traits_baseILj1024EfS2_S2_S2_fjLj128EEEEELb1ELb1ELb1EEEvNS_9BwdParamsE,(.L_x_6045 - _ZN10layer_norm31ln_parallel_residual_bwd_kernelINS_13Kernel_traitsIf13__nv_bfloat16S2_S2_fjLj1024ELj1ELj4ELj1ELj16ENS_18Kernel_traits_baseILj1024EfS2_S2_S2_fjLj128EEEEELb1ELb1ELb1EEEvNS_9BwdParamsE)
        .other          _ZN10layer_norm31ln_parallel_residual_bwd_kernelINS_13Kernel_traitsIf13__nv_bfloat16S2_S2_fjLj1024ELj1ELj4ELj1ELj16ENS_18Kernel_traits_baseILj1024EfS2_S2_S2_fjLj128EEEEELb1ELb1ELb1EEEvNS_9BwdParamsE,@"STO_CUDA_ENTRY STV_DEFAULT"
_ZN10layer_norm31ln_parallel_residual_bwd_kernelINS_13Kernel_traitsIf13__nv_bfloat16S2_S2_fjLj1024ELj1ELj4ELj1ELj16ENS_18Kernel_traits_baseILj1024EfS2_S2_S2_fjLj128EEEEELb1ELb1ELb1EEEvNS_9BwdParamsE:
.text._ZN10layer_norm31ln_parallel_residual_bwd_kernelINS_13Kernel_traitsIf13__nv_bfloat16S2_S2_fjLj1024ELj1ELj4ELj1ELj16ENS_18Kernel_traits_baseILj1024EfS2_S2_S2_fjLj128EEEEELb1ELb1ELb1EEEvNS_9BwdParamsE:
        /* <DEDUP_REMOVED lines=54> */
[----:B------:R0:W5:Y:S04]  /*0360*/  LDG.E.128 R32, desc[UR12][R2.64] ;  /* 0x0000000c02207981 */ /* 0x000168000c1e1d00 */
[----:B------:R0:W5:Y:S04]  /*0370*/  LDG.E.128 R28, desc[UR12][R2.64+0x10] ;  /* 0x0000100c021c7981 */ /* 0x000168000c1e1d00 */
[----:B------:R0:W5:Y:S04]  /*0380*/  LDG.E.128 R24, desc[UR12][R2.64+0x400] ;  /* 0x0004000c02187981 */ /* 0x000168000c1e1d00 */
[----:B------:R0:W5:Y:S04]  /*0390*/  LDG.E.128 R20, desc[UR12][R2.64+0x410] ;  /* 0x0004100c02147981 */ /* 0x000168000c1e1d00 */
[----:B------:R0:W5:Y:S04]  /*03a0*/  LDG.E.128 R16, desc[UR12][R2.64+0x800] ;  /* 0x0008000c02107981 */ /* 0x000168000c1e1d00 */
[----:B------:R0:W5:Y:S04]  /*03b0*/  LDG.E.128 R12, desc[UR12][R2.64+0x810] ;  /* 0x0008100c020c7981 */ /* 0x000168000c1e1d00 */
[----:B------:R0:W5:Y:S04]  /*03c0*/  LDG.E.128 R8, desc[UR12][R2.64+0xc00] ;  /* 0x000c000c02087981 */ /* 0x000168000c1e1d00 */
        /* <DEDUP_REMOVED lines=35> */
[----:B--2---:R-:W-:Y:S02]  /*0600*/  ISETP.NE.AND P3, PT, R174, RZ, PT ;  /* 0x000000ffae00720c */ /* 0x004fe40003f65270 */
[----:B------:R-:W-:-:S02]  /*0610*/  CS2R R106, SRZ ;  /* 0x00000000006a7805 */ /* 0x000fc4000001ff00 */
[----:B------:R-:W-:Y:S02]  /*0620*/  PLOP3.LUT P4, PT, PT, PT, UP0, 0x80, 0x8 ;  /* 0x000000000008781c */ /* 0x000fe40003f8f008 */
[----:B0-----:R-:W-:-:S11]  /*0630*/  MOV R175, RZ ;  /* 0x000000ff00af7202 */ /* 0x001fd60000000f00 */
.L_x_1603:
        /* <DEDUP_REMOVED lines=10> */
[C---:B------:R-:W-:Y:S02]  /*06e0*/  VIADD R181, R183.reuse, 0x20 ;  /* 0x00000020b7b57836 */ /* 0x040fe40000000000 */
[----:B-1----:R-:W-:Y:S01]  /*06f0*/  IMAD.WIDE.U32 R80, R183, 0x10, R72 ;  /* 0x00000010b7507825 */ /* 0x002fe200078e0048 */
[----:B------:R-:W-:-:S03]  /*0700*/  ISETP.NE.U32.AND P0, PT, RZ, UR18, PT ;  /* 0x00000012ff007c0c */ /* 0x000fc6000bf05070 */
[----:B------:R-:W1:Y:S01]  /*0710*/  @P4 LDC.64 R98, c[0x0][0x438] ;  /* 0x00010e00ff624b82 */ /* 0x000e620000000a00 */
[----:B------:R-:W-:Y:S01]  /*0720*/  IMAD.WIDE.U32 R84, R181, 0x10, R68 ;  /* 0x00000010b5547825 */ /* 0x000fe200078e0044 */
[----:B------:R-:W4:Y:S05]  /*0730*/  LDG.E.128 R80, desc[UR12][R80.64] ;  /* 0x0000000c50507981 */ /* 0x000f2a000c1e1d00 */
[----:B------:R-:W4:Y:S01]  /*0740*/  LDG.E.128 R84, desc[UR12][R84.64] ;  /* 0x0000000c54547981 */ /* 0x000f22000c1e1d00 */
[----:B------:R-:W-:Y:S01]  /*0750*/  IADD3 R179, PT, PT, R183, 0x40, RZ ;  /* 0x00000040b7b37810 */ /* 0x000fe20007ffe0ff */
[----:B------:R-:W-:Y:S01]  /*0760*/  IMAD.WIDE.U32 R56, R181, 0x10, R72 ;  /* 0x00000010b5387825 */ /* 0x000fe200078e0048 */
[----:B------:R-:W-:-:S03]  /*0770*/  IADD3 R173, PT, PT, R183, 0x60, RZ ;  /* 0x00000060b7ad7810 */ /* 0x000fc60007ffe0ff */
[C---:B------:R-:W-:Y:S02]  /*0780*/  IMAD.WIDE.U32 R60, R179.reuse, 0x10, R68 ;  /* 0x00000010b33c7825 */ /* 0x040fe400078e0044 */
[----:B------:R-:W4:Y:S02]  /*0790*/  LDG.E.128 R56, desc[UR12][R56.64] ;  /* 0x0000000c38387981 */ /* 0x000f24000c1e1d00 */
[----:B--2---:R-:W-:Y:S02]  /*07a0*/  IMAD.WIDE R94, R176, 0x4, R94 ;  /* 0x00000004b05e7825 */ /* 0x004fe400078e025e */
[----:B------:R-:W2:Y:S02]  /*07b0*/  LDG.E.128 R60, desc[UR12][R60.64] ;  /* 0x0000000c3c3c7981 */ /* 0x000ea4000c1e1d00 */
[----:B------:R-:W-:Y:S02]  /*07c0*/  IMAD.WIDE.U32 R64, R179, 0x10, R72 ;  /* 0x00000010b3407825 */ /* 0x000fe400078e0048 */
[----:B------:R0:W2:Y:S02]  /*07d0*/  LDG.E R0, desc[UR12][R94.64] ;  /* 0x0000000c5e007981 */ /* 0x0000a4000c1e1900 */
[----:B------:R-:W-:-:S02]  /*07e0*/  IMAD.WIDE.U32 R68, R173, 0x10, R68 ;  /* 0x00000010ad447825 */ /* 0x000fc400078e0044 */
[----:B------:R-:W2:Y:S04]  /*07f0*/  LDG.E.128 R64, desc[UR12][R64.64] ;  /* 0x0000000c40407981 */ /* 0x000ea8000c1e1d00 */
[----:B------:R-:W2:Y:S01]  /*0800*/  LDG.E.128 R68, desc[UR12][R68.64] ;  /* 0x0000000c44447981 */ /* 0x000ea2000c1e1d00 */
[----:B0-----:R-:W-:Y:S01]  /*0810*/  IMAD.WIDE R96, R176, 0x4, R96 ;  /* 0x00000004b0607825 */ /* 0x001fe200078e0260 */
[----:B------:R-:W-:Y:S01]  /*0820*/  ISETP.NE.AND.EX P0, PT, RZ, UR19, PT, P0 ;  /* 0x00000013ff007c0c */ /* 0x000fe2000bf05300 */
[----:B------:R-:W0:Y:S02]  /*0830*/  @P4 LDC.64 R94, c[0x0][0x438] ;  /* 0x00010e00ff5e4b82 */ /* 0x000e240000000a00 */
[----:B------:R-:W-:Y:S01]  /*0840*/  IMAD.WIDE.U32 R72, R173, 0x10, R72 ;  /* 0x00000010ad487825 */ /* 0x000fe200078e0048 */
[----:B------:R1:W2:Y:S05]  /*0850*/  LDG.E R178, desc[UR12][R96.64] ;  /* 0x0000000c60b27981 */ /* 0x0002aa000c1e1900 */
[----:B------:R-:W2:Y:S04]  /*0860*/  LDG.E.128 R72, desc[UR12][R72.64] ;  /* 0x0000000c48487981 */ /* 0x000ea8000c1e1d00 */
[----:B------:R-:W1:Y:S08]  /*0870*/  @P0 LDC.64 R184, c[0x0][0x3b8] ;  /* 0x0000ee00ffb80b82 */ /* 0x000e700000000a00 */
[----:B------:R-:W0:Y:S08]  /*0880*/  @P0 LDC.64 R100, c[0x0][0x3b8] ;  /* 0x0000ee00ff640b82 */ /* 0x000e300000000a00 */
[----:B------:R-:W0:Y:S01]  /*0890*/  @P0 LDC.64 R102, c[0x0][0x3b8] ;  /* 0x0000ee00ff660b82 */ /* 0x000e220000000a00 */
[----:B-1----:R-:W-:-:S07]  /*08a0*/  @P0 IMAD.WIDE.U32 R184, R183, 0x8, R184 ;  /* 0x00000008b7b80825 */ /* 0x002fce00078e00b8 */
[----:B------:R-:W1:Y:S01]  /*08b0*/  @P0 LDC.64 R104, c[0x0][0x3b8] ;  /* 0x0000ee00ff680b82 */ /* 0x000e620000000a00 */
[----:B-----5:R3:W5:Y:S01]  /*08c0*/  @P0 LDG.E.64 R92, desc[UR12][R184.64] ;  /* 0x0000000cb85c0981 */ /* 0x020762000c1e1b00 */
[----:B0-----:R-:W-:-:S06]  /*08d0*/  @P0 IMAD.WIDE.U32 R100, R181, 0x8, R100 ;  /* 0x00000008b5640825 */ /* 0x001fcc00078e0064 */
[----:B------:R-:W0:Y:S01]  /*08e0*/  @P4 LDC.64 R96, c[0x0][0x438] ;  /* 0x00010e00ff604b82 */ /* 0x000e220000000a00 */
[----:B------:R-:W5:Y:S01]  /*08f0*/  @P0 LDG.E.64 R90, desc[UR12][R100.64] ;  /* 0x0000000c645a0981 */ /* 0x000f62000c1e1b00 */
[----:B------:R-:W-:-:S05]  /*0900*/  @P0 IMAD.WIDE.U32 R102, R179, 0x8, R102 ;  /* 0x00000008b3660825 */ /* 0x000fca00078e0066 */
[----:B------:R4:W5:Y:S01]  /*0910*/  @P0 LDG.E.64 R88, desc[UR12][R102.64] ;  /* 0x0000000c66580981 */ /* 0x000962000c1e1b00 */
[----:B-1----:R-:W-:-:S05]  /*0920*/  @P0 IMAD.WIDE.U32 R104, R173, 0x8, R104 ;  /* 0x00000008ad680825 */ /* 0x002fca00078e0068 */
[----:B------:R1:W5:Y:S01]  /*0930*/  @P0 LDG.E.64 R2, desc[UR12][R104.64] ;  /* 0x0000000c68020981 */ /* 0x000362000c1e1b00 */
[----:B------:R-:W-:-:S04]  /*0940*/  @P4 IMAD.WIDE.U32 R98, R181, 0x10, R98 ;  /* 0x00000010b5624825 */ /* 0x000fc800078e0062 */
[----:B0-----:R-:W-:Y:S01]  /*0950*/  @P4 IMAD.WIDE.U32 R96, R179, 0x10, R96 ;  /* 0x00000010b3604825 */ /* 0x001fe200078e0060 */
[----:B------:R0:W5:Y:S01]  /*0960*/  @P4 LDG.E.128 R36, desc[UR12][R98.64] ;  /* 0x0000000c62244981 */ /* 0x000162000c1e1d00 */
[C---:B---3--:R-:W-:Y:S02]  /*0970*/  PRMT R188, R78.reuse, 0x7632, R188 ;  /* 0x000076324ebc7816 */ /* 0x048fe400000000bc */
[C---:B------:R-:W-:Y:S01]  /*0980*/  IMAD.U32 R184, R79.reuse, 0x10000, RZ ;  /* 0x000100004fb87824 */ /* 0x040fe200078e00ff */
[----:B------:R-:W-:Y:S01]  /*0990*/  SHF.L.U32 R194, R78, 0x10, RZ ;  /* 0x000000104ec27819 */ /* 0x000fe200000006ff */
[C---:B------:R-:W-:Y:S01]  /*09a0*/  IMAD.U32 R200, R76.reuse, 0x10000, RZ ;  /* 0x000100004cc87824 */ /* 0x040fe200078e00ff */
[----:B------:R-:W-:Y:S02]  /*09b0*/  PRMT R189, R79, 0x7632, R189 ;  /* 0x000076324fbd7816 */ /* 0x000fe400000000bd */
[----:B------:R-:W-:Y:S01]  /*09c0*/  PRMT R195, R76, 0x7632, R195 ;  /* 0x000076324cc37816 */ /* 0x000fe200000000c3 */
[----:B------:R-:W3:Y:S01]  /*09d0*/  @P4 LDC.64 R78, c[0x0][0x438] ;  /* 0x00010e00ff4e4b82 */ /* 0x000ee20000000a00 */
[----:B------:R-:W-:-:S02]  /*09e0*/  PRMT R190, R77, 0x7632, R190 ;  /* 0x000076324dbe7816 */ /* 0x000fc400000000be */
[----:B------:R-:W-:Y:S01]  /*09f0*/  SHF.L.U32 R196, R77, 0x10, RZ ;  /* 0x000000104dc47819 */ /* 0x000fe200000006ff */
[----:B----4-:R-:W-:Y:S01]  /*0a00*/  IMAD.U32 R103, R82, 0x10000, RZ ;  /* 0x0001000052677824 */ /* 0x010fe200078e00ff */
[----:B-1----:R-:W-:Y:S01]  /*0a10*/  PRMT R104, R80, 0x7632, R104 ;  /* 0x0000763250687816 */ /* 0x002fe20000000068 */
[C---:B------:R-:W-:Y:S01]  /*0a20*/  IMAD.U32 R239, R85.reuse, 0x10000, RZ ;  /* 0x0001000055ef7824 */ /* 0x040fe200078e00ff */
[C---:B------:R-:W-:Y:S01]  /*0a30*/  PRMT R199, R84.reuse, 0x7632, R199 ;  /* 0x0000763254c77816 */ /* 0x040fe200000000c7 */
[----:B------:R-:W1:Y:S01]  /*0a40*/  LDC.64 R76, c[0x0][0x3b0] ;  /* 0x0000ec00ff4c7b82 */ /* 0x000e620000000a00 */
[----:B------:R-:W-:Y:S02]  /*0a50*/  SHF.L.U32 R201, R84, 0x10, RZ ;  /* 0x0000001054c97819 */ /* 0x000fe400000006ff */
[----:B------:R-:W-:Y:S02]  /*0a60*/  PRMT R198, R85, 0x7632, R198 ;  /* 0x0000763255c67816 */ /* 0x000fe400000000c6 */
[----:B------:R-:W-:Y:S01]  /*0a70*/  SHF.L.U32 R197, R83, 0x10, RZ ;  /* 0x0000001053c57819 */ /* 0x000fe200000006ff */
[----:B------:R-:W-:Y:S01]  /*0a80*/  IMAD.U32 R187, R56, 0x10000, RZ ;  /* 0x0001000038bb7824 */ /* 0x000fe200078e00ff */
[----:B------:R-:W-:-:S02]  /*0a90*/  SHF.L.U32 R185, R80, 0x10, RZ ;  /* 0x0000001050b97819 */ /* 0x000fc400000006ff */
[----:B------:R-:W-:Y:S01]  /*0aa0*/  PRMT R180, R56, 0x7632, R180 ;  /* 0x0000763238b47816 */ /* 0x000fe200000000b4 */
[----:B--2---:R-:W-:Y:S01]  /*0ab0*/  IMAD.U32 R231, R62, 0x10000, RZ ;  /* 0x000100003ee77824 */ /* 0x004fe200078e00ff */
[----:B------:R-:W-:Y:S02]  /*0ac0*/  PRMT R102, R81, 0x7632, R102 ;  /* 0x0000763251667816 */ /* 0x000fe40000000066 */
[----:B------:R-:W-:Y:S02]  /*0ad0*/  SHF.L.U32 R237, R60, 0x10, RZ ;  /* 0x000000103ced7819 */ /* 0x000fe400000006ff */
[----:B------:R-:W-:Y:S01]  /*0ae0*/  PRMT R182, R57, 0x7632, R182 ;  /* 0x0000763239b67816 */ /* 0x000fe200000000b6 */
[----:B---3--:R-:W-:Y:S01]  /*0af0*/  @P4 IMAD.WIDE.U32 R84, R173, 0x10, R78 ;  /* 0x00000010ad544825 */ /* 0x008fe200078e004e */
[----:B------:R-:W-:Y:S01]  /*0b00*/  SHF.L.U32 R105, R81, 0x10, RZ ;  /* 0x0000001051697819 */ /* 0x000fe200000006ff */
[----:B------:R-:W5:Y:S01]  /*0b10*/  @P4 LDG.E.128 R40, desc[UR12][R96.64] ;  /* 0x0000000c60284981 */ /* 0x000f62000c1e1d00 */
[----:B------:R-:W-:-:S02]  /*0b20*/  PRMT R101, R82, 0x7632, R101 ;  /* 0x0000763252657816 */ /* 0x000fc40000000065 */
[----:B------:R-:W-:Y:S02]  /*0b30*/  PRMT R100, R83, 0x7632, R100 ;  /* 0x0000763253647816 */ /* 0x000fe40000000064 */
[----:B------:R-:W-:Y:S01]  /*0b40*/  SHF.L.U32 R223, R57, 0x10, RZ ;  /* 0x0000001039df7819 */ /* 0x000fe200000006ff */
[----:B-1----:R-:W-:Y:S01]  /*0b50*/  IMAD.WIDE.U32 R82, R183, 0x8, R76 ;  /* 0x00000008b7527825 */ /* 0x002fe200078e004c */
[----:B------:R-:W-:Y:S01]  /*0b60*/  PRMT R56, R60, 0x7632, R56 ;  /* 0x000076323c387816 */ /* 0x000fe20000000038 */
[----:B------:R1:W5:Y:S02]  /*0b70*/  @P4 LDG.E.128 R44, desc[UR12][R84.64] ;  /* 0x0000000c542c4981 */ /* 0x000364000c1e1d00 */
[--C-:B------:R-:W-:Y:S02]  /*0b80*/  IMAD.WIDE.U32 R80, R181, 0x8, R76.reuse ;  /* 0x00000008b5507825 */ /* 0x100fe400078e004c */
[----:B------:R-:W5:Y:S02]  /*0b90*/  LDG.E.64 R82, desc[UR12][R82.64] ;  /* 0x0000000c52527981 */ /* 0x000f64000c1e1b00 */
[----:B------:R-:W-:-:S02]  /*0ba0*/  IMAD.WIDE.U32 R78, R179, 0x8, R76 ;  /* 0x00000008b34e7825 */ /* 0x000fc400078e004c */
[----:B------:R-:W5:Y:S02]  /*0bb0*/  LDG.E.64 R80, desc[UR12][R80.64] ;  /* 0x0000000c50507981 */ /* 0x000f64000c1e1b00 */
[----:B------:R-:W-:Y:S02]  /*0bc0*/  IMAD.WIDE.U32 R76, R173, 0x8, R76 ;  /* 0x00000008ad4c7825 */ /* 0x000fe400078e004c */
[----:B------:R-:W5:Y:S04]  /*0bd0*/  LDG.E.64 R78, desc[UR12][R78.64] ;  /* 0x0000000c4e4e7981 */ /* 0x000f68000c1e1b00 */
[----:B------:R-:W5:Y:S01]  /*0be0*/  LDG.E.64 R76, desc[UR12][R76.64] ;  /* 0x0000000c4c4c7981 */ /* 0x000f62000c1e1b00 */
[----:B------:R-:W-:Y:S02]  /*0bf0*/  PRMT R60, R62, 0x7632, R60 ;  /* 0x000076323e3c7816 */ /* 0x000fe4000000003c */
[----:B------:R-:W-:-:S02]  /*0c00*/  FSEL R0, R0, RZ, !P3 ;  /* 0x000000ff00007208 */ /* 0x000fc40005800000 */
[----:B------:R-:W-:Y:S02]  /*0c10*/  SHF.L.U32 R195, R195, 0x10, RZ ;  /* 0x00000010c3c37819 */ /* 0x000fe400000006ff */
[----:B------:R-:W-:Y:S01]  /*0c20*/  SHF.L.U32 R189, R189, 0x10, RZ ;  /* 0x00000010bdbd7819 */ /* 0x000fe200000006ff */
[----:B------:R-:W-:Y:S01]  /*0c30*/  @P4 IMAD.WIDE.U32 R94, R183, 0x10, R94 ;  /* 0x00000010b75e4825 */ /* 0x000fe200078e005e */
[C---:B------:R-:W-:Y:S02]  /*0c40*/  PRMT R193, R86.reuse, 0x7632, R193 ;  /* 0x0000763256c17816 */ /* 0x040fe400000000c1 */
[----:B------:R-:W-:Y:S01]  /*0c50*/  SHF.L.U32 R241, R86, 0x10, RZ ;  /* 0x0000001056f17819 */ /* 0x000fe200000006ff */
[----:B------:R-:W-:Y:S01]  /*0c60*/  IMAD.U32 R227, R68, 0x10000, RZ ;  /* 0x0001000044e37824 */ /* 0x000fe200078e00ff */
[C---:B------:R-:W-:Y:S02]  /*0c70*/  PRMT R62, R63.reuse, 0x7632, R62 ;  /* 0x000076323f3e7816 */ /* 0x040fe4000000003e */
[----:B------:R-:W-:-:S02]  /*0c80*/  SHF.L.U32 R229, R63, 0x10, RZ ;  /* 0x000000103fe57819 */ /* 0x000fc400000006ff */
[----:B------:R-:W-:Y:S02]  /*0c90*/  SHF.L.U32 R57, R190, 0x10, RZ ;  /* 0x00000010be397819 */ /* 0x000fe400000006ff */
[C---:B0-----:R-:W-:Y:S02]  /*0ca0*/  PRMT R98, R58.reuse, 0x7632, R98 ;  /* 0x000076323a627816 */ /* 0x041fe40000000062 */
[----:B------:R-:W-:Y:S02]  /*0cb0*/  SHF.L.U32 R191, R58, 0x10, RZ ;  /* 0x000000103abf7819 */ /* 0x000fe400000006ff */
[C---:B------:R-:W-:Y:S02]  /*0cc0*/  PRMT R186, R64.reuse, 0x7632, R186 ;  /* 0x0000763240ba7816 */ /* 0x040fe400000000ba */
[----:B------:R-:W-:Y:S02]  /*0cd0*/  SHF.L.U32 R221, R64, 0x10, RZ ;  /* 0x0000001040dd7819 */ /* 0x000fe400000006ff */
[----:B------:R-:W-:-:S02]  /*0ce0*/  SHF.L.U32 R99, R66, 0x10, RZ ;  /* 0x0000001042637819 */ /* 0x000fc400000006ff */
[----:B------:R-:W-:Y:S01]  /*0cf0*/  PRMT R192, R87, 0x7632, R192 ;  /* 0x0000763257c07816 */ /* 0x000fe200000000c0 */
[----:B------:R-:W-:Y:S01]  /*0d00*/  FADD.FTZ R247, -R0, R195 ;  /* 0x000000c300f77221 */ /* 0x000fe20000010100 */
[----:B------:R-:W-:Y:S01]  /*0d10*/  PRMT R86, R66, 0x7632, R86 ;  /* 0x0000763242567816 */ /* 0x000fe20000000056 */
[----:B------:R-:W-:Y:S01]  /*0d20*/  FADD.FTZ R243, -R0, R189 ;  /* 0x000000bd00f37221 */ /* 0x000fe20000010100 */
[----:B------:R-:W-:Y:S01]  /*0d30*/  PRMT R63, R68, 0x7632, R63 ;  /* 0x00007632443f7816 */ /* 0x000fe2000000003f */
[----:B------:R0:W5:Y:S01]  /*0d40*/  @P4 LDG.E.128 R128, desc[UR12][R94.64] ;  /* 0x0000000c5e804981 */ /* 0x000162000c1e1d00 */
[----:B------:R-:W-:Y:S02]  /*0d50*/  PRMT R58, R61, 0x7632, R58 ;  /* 0x000076323d3a7816 */ /* 0x000fe4000000003a */
[----:B------:R-:W-:Y:S02]  /*0d60*/  PRMT R64, R69, 0x7632, R64 ;  /* 0x0000763245407816 */ /* 0x000fe40000000040 */
[----:B------:R-:W-:-:S02]  /*0d70*/  PRMT R66, R70, 0x7632, R66 ;  /* 0x0000763246427816 */ /* 0x000fc40000000042 */
[----:B------:R-:W-:Y:S02]  /*0d80*/  PRMT R68, R71, 0x7632, R68 ;  /* 0x0000763247447816 */ /* 0x000fe40000000044 */
[----:B------:R-:W-:Y:S01]  /*0d90*/  SHF.L.U32 R69, R69, 0x10, RZ ;  /* 0x0000001045457819 */ /* 0x000fe200000006ff */
[----:B------:R-:W-:Y:S01]  /*0da0*/  FADD.FTZ R195, -R0, R57 ;  /* 0x0000003900c37221 */ /* 0x000fe20000010100 */
[----:B-1----:R-:W-:Y:S01]  /*0db0*/  SHF.L.U32 R85, R70, 0x10, RZ ;  /* 0x0000001046557819 */ /* 0x002fe200000006ff */
[----:B------:R-:W-:Y:S01]  /*0dc0*/  FADD.FTZ R189, -R0, R201 ;  /* 0x000000c900bd7221 */ /* 0x000fe20000010100 */
[----:B------:R-:W-:Y:S01]  /*0dd0*/  SHF.L.U32 R199, R199, 0x10, RZ ;  /* 0x00000010c7c77819 */ /* 0x000fe200000006ff */
[----:B------:R-:W-:Y:S01]  /*0de0*/  IMAD.U32 R57, R56, 0x10000, RZ ;  /* 0x0001000038397824 */ /* 0x000fe200078e00ff */
[C---:B------:R-:W-:Y:S02]  /*0df0*/  PRMT R84, R67.reuse, 0x7632, R84 ;  /* 0x0000763243547816 */ /* 0x040fe40000000054 */
[----:B------:R-:W-:-:S02]  /*0e00*/  SHF.L.U32 R97, R67, 0x10, RZ ;  /* 0x0000001043617819 */ /* 0x000fc400000006ff */
[----:B------:R-:W-:Y:S01]  /*0e10*/  SHF.L.U32 R63, R63, 0x10, RZ ;  /* 0x000000103f3f7819 */ /* 0x000fe200000006ff */
[----:B------:R-:W-:Y:S01]  /*0e20*/  IMAD.U32 R215, R59, 0x10000, RZ ;  /* 0x000100003bd77824 */ /* 0x000fe200078e00ff */
[----:B------:R-:W-:Y:S01]  /*0e30*/  SHF.L.U32 R235, R87, 0x10, RZ ;  /* 0x0000001057eb7819 */ /* 0x000fe200000006ff */
[----:B------:R-:W-:Y:S01]  /*0e40*/  IMAD.U32 R87, R71, 0x10000, RZ ;  /* 0x0001000047577824 */ /* 0x000fe200078e00ff */
[----:B------:R-:W-:Y:S01]  /*0e50*/  SHF.L.U32 R233, R61, 0x10, RZ ;  /* 0x000000103de97819 */ /* 0x000fe200000006ff */
[----:B------:R-:W-:Y:S01]  /*0e60*/  IMAD.U32 R245, R188, 0x10000, RZ ;  /* 0x00010000bcf57824 */ /* 0x000fe200078e00ff */
[----:B------:R-:W-:Y:S01]  /*0e70*/  SHF.L.U32 R193, R193, 0x10, RZ ;  /* 0x00000010c1c17819 */ /* 0x000fe200000006ff */
[----:B------:R-:W-:Y:S01]  /*0e80*/  IMAD.U32 R211, R198, 0x10000, RZ ;  /* 0x00010000c6d37824 */ /* 0x000fe200078e00ff */
[----:B------:R-:W-:Y:S01]  /*0e90*/  SHF.L.U32 R205, R192, 0x10, RZ ;  /* 0x00000010c0cd7819 */ /* 0x000fe200000006ff */
[----:B0-----:R-:W-:Y:S01]  /*0ea0*/  IMAD.U32 R95, R62, 0x10000, RZ ;  /* 0x000100003e5f7824 */ /* 0x001fe200078e00ff */
[----:B------:R-:W-:Y:S01]  /*0eb0*/  SHF.L.U32 R203, R58, 0x10, RZ ;  /* 0x000000103acb7819 */ /* 0x000fe200000006ff */
[----:B------:R-:W-:Y:S01]  /*0ec0*/  IMAD.U32 R213, R66, 0x10000, RZ ;  /* 0x0001000042d57824 */ /* 0x000fe200078e00ff */
[----:B------:R-:W-:-:S02]  /*0ed0*/  SHF.L.U32 R201, R60, 0x10, RZ ;  /* 0x000000103cc97819 */ /* 0x000fc400000006ff */
[----:B------:R-:W-:Y:S02]  /*0ee0*/  SHF.L.U32 R67, R64, 0x10, RZ ;  /* 0x0000001040437819 */ /* 0x000fe400000006ff */
[----:B------:R-:W-:Y:S01]  /*0ef0*/  SHF.L.U32 R219, R68, 0x10, RZ ;  /* 0x0000001044db7819 */ /* 0x000fe200000006ff */
[C---:B------:R-:W-:Y:S01]  /*0f00*/  FADD.FTZ R71, -R0.reuse, R69 ;  /* 0x0000004500477221 */ /* 0x040fe20000010100 */
[----:B------:R-:W-:Y:S01]  /*0f10*/  PRMT R94, R59, 0x7632, R94 ;  /* 0x000076323b5e7816 */ /* 0x000fe2000000005e */
[C---:B------:R-:W-:Y:S01]  /*0f20*/  FADD.FTZ R59, -R0.reuse, R200 ;  /* 0x000000c8003b7221 */ /* 0x040fe20000010100 */
[C---:B------:R-:W-:Y:S01]  /*0f30*/  FADD.FTZ R69, -R0.reuse, R85 ;  /* 0x0000005500457221 */ /* 0x040fe20000010100 */
[C---:B------:R-:W-:Y:S01]  /*0f40*/  FADD.FTZ R209, -R0.reuse, R199 ;  /* 0x000000c700d17221 */ /* 0x040fe20000010100 */
[C---:B------:R-:W-:Y:S01]  /*0f50*/  PRMT R96, R65.reuse, 0x7632, R96 ;  /* 0x0000763241607816 */ /* 0x040fe20000000060 */
[----:B------:R-:W-:Y:S02]  /*0f60*/  IMAD.U32 R217, R65, 0x10000, RZ ;  /* 0x0001000041d97824 */ /* 0x000fe400078e00ff */
        /* <DEDUP_REMOVED lines=25> */
[----:B------:R-:W-:-:S02]  /*1100*/  IMAD.U32 R104, R104, 0x10000, RZ ;  /* 0x0001000068687824 */ /* 0x000fc400078e00ff */
[-C--:B------:R-:W-:Y:S01]  /*1110*/  FMUL.FTZ R59, R32, R185.reuse ;  /* 0x000000b9203b7220 */ /* 0x080fe20000410000 */
[----:B------:R-:W-:Y:S01]  /*1120*/  FADD.FTZ R172, R185, R172 ;  /* 0x000000acb9ac7221 */ /* 0x000fe20000010000 */
[----:B------:R-:W-:Y:S01]  /*1130*/  FFMA.FTZ R175, R0, R185, R175 ;  /* 0x000000b900af7223 */ /* 0x000fe200000100af */
[----:B------:R-:W-:Y:S01]  /*1140*/  FMUL.FTZ R185, R178, R241 ;  /* 0x000000f1b2b97220 */ /* 0x000fe20000410000 */
[----:B------:R-:W-:Y:S01]  /*1150*/  PRMT R68, R74, 0x7632, R68 ;  /* 0x000076324a447816 */ /* 0x000fe20000000044 */
[----:B------:R-:W-:Y:S01]  /*1160*/  FMUL.FTZ R196, R178, R195 ;  /* 0x000000c3b2c47220 */ /* 0x000fe20000410000 */
[----:B------:R-:W-:Y:S01]  /*1170*/  SHF.L.U32 R213, R74, 0x10, RZ ;  /* 0x000000104ad57819 */ /* 0x000fe200000006ff */
[----:B------:R-:W-:Y:S01]  /*1180*/  FMUL.FTZ R195, R33, R104 ;  /* 0x0000006821c37220 */ /* 0x000fe20000410000 */
[C---:B------:R-:W-:Y:S01]  /*1190*/  PRMT R74, R75.reuse, 0x7632, R74 ;  /* 0x000076324b4a7816 */ /* 0x040fe2000000004a */
[----:B------:R-:W-:Y:S01]  /*11a0*/  FADD.FTZ R206, RZ, R59 ;  /* 0x0000003bffce7221 */ /* 0x000fe20000010000 */
[----:B------:R-:W-:Y:S01]  /*11b0*/  SHF.L.U32 R193, R75, 0x10, RZ ;  /* 0x000000104bc17819 */ /* 0x000fe200000006ff */
[----:B------:R-:W-:Y:S01]  /*11c0*/  FMUL.FTZ R62, R178, R247 ;  /* 0x000000f7b23e7220 */ /* 0x000fe20000410000 */
[----:B------:R-:W-:Y:S01]  /*11d0*/  SHF.L.U32 R200, R182, 0x10, RZ ;  /* 0x00000010b6c87819 */ /* 0x000fe200000006ff */
[----:B------:R-:W-:Y:S01]  /*11e0*/  FFMA.FTZ R75, R0, R59, RZ ;  /* 0x0000003b004b7223 */ /* 0x000fe200000100ff */
[----:B------:R-:W-:Y:S01]  /*11f0*/  FMUL.FTZ R56, R178, R61 ;  /* 0x0000003db2387220 */ /* 0x000fe20000410000 */
[----:B------:R-:W-:Y:S01]  /*1200*/  FADD.FTZ R146, R191, R146 ;  /* 0x00000092bf927221 */ /* 0x000fe20000010000 */
[-C--:B------:R-:W-:Y:S01]  /*1210*/  FFMA.FTZ R114, R185, R191.reuse, R114 ;  /* 0x000000bfb9727223 */ /* 0x080fe20000010072 */
[----:B------:R-:W-:Y:S01]  /*1220*/  FMUL.FTZ R182, R20, R191 ;  /* 0x000000bf14b67220 */ /* 0x000fe20000410000 */
[----:B------:R-:W-:Y:S01]  /*1230*/  SHF.L.U32 R102, R102, 0x10, RZ ;  /* 0x0000001066667819 */ /* 0x000fe200000006ff */
        /* <DEDUP_REMOVED lines=11> */
[----:B------:R-:W-:Y:S01]  /*12f0*/  SHF.L.U32 R66, R101, 0x10, RZ ;  /* 0x0000001065427819 */ /* 0x000fe200000006ff */
[----:B------:R-:W-:Y:S01]  /*1300*/  FMUL.FTZ R194, R178, R245 ;  /* 0x000000f5b2c27220 */ /* 0x000fe20000410000 */
[----:B------:R-:W-:Y:S01]  /*1310*/  FMUL.FTZ R60, R28, R103 ;  /* 0x000000671c3c7220 */ /* 0x000fe20000410000 */
[----:B------:R-:W-:Y:S01]  /*1320*/  SHF.L.U32 R216, R68, 0x10, RZ ;  /* 0x0000001044d87819 */ /* 0x000fe200000006ff */
[----:B------:R-:W-:Y:S01]  /*1330*/  FADD.FTZ R215, R215, R192 ;  /* 0x000000c0d7d77221 */ /* 0x000fe20000010000 */
        /* <DEDUP_REMOVED lines=9> */
[----:B------:R-:W-:-:S02]  /*13d0*/  IMAD.U32 R218, R74, 0x10000, RZ ;  /* 0x000100004ada7824 */ /* 0x000fc400078e00ff */
[----:B------:R-:W-:Y:S01]  /*13e0*/  FMUL.FTZ R197, R30, R197 ;  /* 0x000000c51ec57220 */ /* 0x000fe20000410000 */
[----:B------:R-:W-:Y:S02]  /*13f0*/  IMAD.U32 R100, R100, 0x10000, RZ ;  /* 0x0001000064647824 */ /* 0x000fe400078e00ff */
[----:B------:R-:W-:Y:S01]  /*1400*/  FADD.FTZ R74, R215, R66 ;  /* 0x00000042d74a7221 */ /* 0x000fe20000010000 */
[----:B------:R-:W-:Y:S01]  /*1410*/  FFMA.FTZ R75, R194, R66, R75 ;  /* 0x00000042c24b7223 */ /* 0x000fe2000001004b */
[C---:B------:R-:W-:Y:S01]  /*1420*/  FMUL.FTZ R69, R178.reuse, R69 ;  /* 0x00000045b2457220 */ /* 0x040fe20000410000 */
[----:B------:R-:W-:Y:S01]  /*1430*/  FMUL.FTZ R208, R178, R209 ;  /* 0x000000d1b2d07220 */ /* 0x000fe20000410000 */
[----:B------:R-:W-:Y:S01]  /*1440*/  FMUL.FTZ R64, R31, R100 ;  /* 0x000000641f407220 */ /* 0x000fe20000410000 */
[----:B------:R-:W-:Y:S01]  /*1450*/  FADD.FTZ R209, R74, R197 ;  /* 0x000000c54ad17221 */ /* 0x000fe20000010000 */
[----:B------:R-:W-:Y:S01]  /*1460*/  FMUL.FTZ R190, R178, R243 ;  /* 0x000000f3b2be7220 */ /* 0x000fe20000410000 */
[----:B------:R-:W-:Y:S01]  /*1470*/  FFMA.FTZ R75, R58, R197, R75 ;  /* 0x000000c53a4b7223 */ /* 0x000fe2000001004b */
[----:B------:R-:W-:Y:S01]  /*1480*/  SHF.L.U32 R198, R180, 0x10, RZ ;  /* 0x00000010b4c67819 */ /* 0x000fe200000006ff */
[----:B------:R-:W-:Y:S01]  /*1490*/  FADD.FTZ R162, R213, R162 ;  /* 0x000000a2d5a27221 */ /* 0x000fe20000010000 */
[-C--:B------:R-:W-:Y:S01]  /*14a0*/  FFMA.FTZ R134, R69, R213.reuse, R134 ;  /* 0x000000d545867223 */ /* 0x080fe20000010086 */
        /* <DEDUP_REMOVED lines=18> */
[----:B------:R-:W-:Y:S01]  /*15d0*/  FMUL.FTZ R210, R178, R211 ;  /* 0x000000d3b2d27220 */ /* 0x000fe20000410000 */
[----:B------:R-:W-:Y:S01]  /*15e0*/  FMUL.FTZ R211, R27, R200 ;  /* 0x000000c81bd37220 */ /* 0x000fe20000410000 */
[----:B------:R-:W-:Y:S01]  /*15f0*/  FADD.FTZ R198, R213, R104 ;  /* 0x00000068d5c67221 */ /* 0x000fe20000010000 */
[----:B------:R-:W-:Y:S01]  /*1600*/  FFMA.FTZ R75, R187, R104, R74 ;  /* 0x00000068bb4b7223 */ /* 0x000fe2000001004a */
[----:B------:R-:W-:-:S02]  /*1610*/  IMAD.U32 R202, R98, 0x10000, RZ ;  /* 0x0001000062ca7824 */ /* 0x000fc400078e00ff */
[----:B------:R-:W-:Y:S01]  /*1620*/  FADD.FTZ R213, R198, R211 ;  /* 0x000000d3c6d57221 */ /* 0x000fe20000010000 */
        /* <DEDUP_REMOVED lines=8> */
[----:B------:R-:W-:Y:S02]  /*16b0*/  FFMA.FTZ R74, R212, R207, R75 ;  /* 0x000000cfd44a7223 */ /* 0x000fe4000001004b */
[----:B------:R-:W-:Y:S01]  /*16c0*/  FADD.FTZ R149, R94, R149 ;  /* 0x000000955e957221 */ /* 0x000fe20000010000 */
[-C--:B------:R-:W-:Y:S01]  /*16d0*/  FFMA.FTZ R117, R214, R94.reuse, R117 ;  /* 0x0000005ed6757223 */ /* 0x080fe20000010075 */
[----:B------:R-:W-:Y:S01]  /*16e0*/  FMUL.FTZ R205, R23, R94 ;  /* 0x0000005e17cd7220 */ /* 0x000fe20000410000 */
[----:B------:R-:W-:Y:S01]  /*16f0*/  FADD.FTZ R94, R213, R184 ;  /* 0x000000b8d55e7221 */ /* 0x000fe20000010000 */
[----:B------:R-:W-:Y:S01]  /*1700*/  FFMA.FTZ R75, R191, R184, R74 ;  /* 0x000000b8bf4b7223 */ /* 0x000fe2000001004a */
[----:B------:R-:W-:Y:S01]  /*1710*/  FADD.FTZ R166, R102, R166 ;  /* 0x000000a666a67221 */ /* 0x000fe20000010000 */
[----:B------:R-:W-:Y:S01]  /*1720*/  FFMA.FTZ R167, R196, R102, R167 ;  /* 0x00000066c4a77223 */ /* 0x000fe200000100a7 */
[----:B------:R-:W-:Y:S01]  /*1730*/  SHF.L.U32 R186, R186, 0x10, RZ ;  /* 0x00000010baba7819 */ /* 0x000fe200000006ff */
[----:B------:R-:W-:Y:S01]  /*1740*/  FADD.FTZ R168, R105, R168 ;  /* 0x000000a869a87221 */ /* 0x000fe20000010000 */
[----:B------:R-:W-:Y:S01]  /*1750*/  FFMA.FTZ R169, R56, R105, R169 ;  /* 0x0000006938a97223 */ /* 0x000fe200000100a9 */
[----:B------:R-:W-:Y:S01]  /*1760*/  FMUL.FTZ R102, R16, R221 ;  /* 0x000000dd10667220 */ /* 0x000fe20000410000 */
[----:B------:R-:W-:Y:S01]  /*1770*/  FADD.FTZ R213, R94, R205 ;  /* 0x000000cd5ed57221 */ /* 0x000fe20000010000 */
[----:B------:R-:W-:Y:S01]  /*1780*/  FMUL.FTZ R105, R178, R237 ;  /* 0x000000edb2697220 */ /* 0x000fe20000410000 */
        /* <DEDUP_REMOVED lines=9> */
[----:B------:R-:W-:-:S02]  /*1820*/  IMAD.U32 R96, R96, 0x10000, RZ ;  /* 0x0001000060607824 */ /* 0x000fc400078e00ff */
[----:B------:R-:W-:Y:S01]  /*1830*/  FMUL.FTZ R100, R18, R217 ;  /* 0x000000d912647220 */ /* 0x000fe20000410000 */
[----:B------:R-:W-:Y:S01]  /*1840*/  FADD.FTZ R213, R74, R199 ;  /* 0x000000c74ad57221 */ /* 0x000fe20000010000 */
[----:B------:R-:W-:Y:S01]  /*1850*/  FMUL.FTZ R103, R178, R233 ;  /* 0x000000e9b2677220 */ /* 0x000fe20000410000 */
[----:B------:R-:W-:Y:S01]  /*1860*/  FFMA.FTZ R74, R198, R199, R75 ;  /* 0x000000c7c64a7223 */ /* 0x000fe2000001004b */
[----:B------:R-:W-:Y:S01]  /*1870*/  FADD.FTZ R145, R200, R145 ;  /* 0x00000091c8917221 */ /* 0x000fe20000010000 */
[----:B------:R-:W-:Y:S01]  /*1880*/  FFMA.FTZ R113, R210, R200, R113 ;  /* 0x000000c8d2717223 */ /* 0x000fe20000010071 */
[C---:B------:R-:W-:Y:S01]  /*1890*/  FMUL.FTZ R200, R178.reuse, R203 ;  /* 0x000000cbb2c87220 */ /* 0x040fe20000410000 */
[----:B------:R-:W-:Y:S01]  /*18a0*/  FMUL.FTZ R203, R19, R96 ;  /* 0x0000006013cb7220 */ /* 0x000fe20000410000 */
[----:B------:R-:W-:Y:S01]  /*18b0*/  FADD.FTZ R94, R213, R100 ;  /* 0x00000064d55e7221 */ /* 0x000fe20000010000 */
[----:B------:R-:W-:Y:S01]  /*18c0*/  FFMA.FTZ R75, R103, R100, R74 ;  /* 0x00000064674b7223 */ /* 0x000fe2000001004a */
[----:B------:R-:W-:Y:S01]  /*18d0*/  FMUL.FTZ R101, R178, R231 ;  /* 0x000000e7b2657220 */ /* 0x000fe20000410000 */
[----:B------:R-:W-:Y:S01]  /*18e0*/  SHF.L.U32 R204, R86, 0x10, RZ ;  /* 0x0000001056cc7819 */ /* 0x000fe200000006ff */
[----:B------:R-:W-:Y:S01]  /*18f0*/  FMUL.FTZ R98, R12, R99 ;  /* 0x000000630c627220 */ /* 0x000fe20000410000 */
[----:B------:R-:W-:Y:S01]  /*1900*/  FADD.FTZ R213, R94, R203 ;  /* 0x000000cb5ed57221 */ /* 0x000fe20000010000 */
[----:B------:R-:W-:Y:S01]  /*1910*/  FFMA.FTZ R74, R200, R203, R75 ;  /* 0x000000cbc84a7223 */ /* 0x000fe2000001004b */
[----:B------:R-:W-:Y:S01]  /*1920*/  FADD.FTZ R154, R99, R154 ;  /* 0x0000009a639a7221 */ /* 0x000fe20000010000 */
[----:B------:R-:W-:Y:S01]  /*1930*/  FFMA.FTZ R122, R101, R99, R122 ;  /* 0x00000063657a7223 */ /* 0x000fe2000001007a */
[----:B------:R-:W-:Y:S01]  /*1940*/  FADD.FTZ R147, R202, R147 ;  /* 0x00000093ca937221 */ /* 0x000fe20000010000 */
[----:B------:R-:W-:Y:S01]  /*1950*/  FFMA.FTZ R115, R212, R202, R115 ;  /* 0x000000cad4737223 */ /* 0x000fe20000010073 */
[C---:B------:R-:W-:Y:S01]  /*1960*/  FMUL.FTZ R99, R178.reuse, R229 ;  /* 0x000000e5b2637220 */ /* 0x040fe20000410000 */
[----:B------:R-:W-:Y:S01]  /*1970*/  FMUL.FTZ R202, R178, R201 ;  /* 0x000000c9b2ca7220 */ /* 0x000fe20000410000 */
[----:B------:R-:W-:Y:S01]  /*1980*/  FMUL.FTZ R201, R13, R204 ;  /* 0x000000cc0dc97220 */ /* 0x000fe20000410000 */
[----:B------:R-:W-:Y:S01]  /*1990*/  FADD.FTZ R94, R213, R98 ;  /* 0x00000062d55e7221 */ /* 0x000fe20000010000 */
[----:B------:R-:W-:Y:S01]  /*19a0*/  FFMA.FTZ R75, R101, R98, R74 ;  /* 0x00000062654b7223 */ /* 0x000fe2000001004a */
[----:B------:R-:W-:Y:S01]  /*19b0*/  SHF.L.U32 R84, R84, 0x10, RZ ;  /* 0x0000001054547819 */ /* 0x000fe200000006ff */
[----:B------:R-:W-:Y:S01]  /*19c0*/  FADD.FTZ R156, R97, R156 ;  /* 0x0000009c619c7221 */ /* 0x000fe20000010000 */
[-C--:B------:R-:W-:Y:S01]  /*19d0*/  FFMA.FTZ R124, R99, R97.reuse, R124 ;  /* 0x00000061637c7223 */ /* 0x080fe2000001007c */
[----:B------:R-:W-:Y:S01]  /*19e0*/  FMUL.FTZ R97, R14, R97 ;  /* 0x000000610e617220 */ /* 0x000fe20000410000 */
[----:B------:R-:W-:Y:S01]  /*19f0*/  FADD.FTZ R94, R94, R201 ;  /* 0x000000c95e5e7221 */ /* 0x000fe20000010000 */
[----:B------:R-:W-:Y:S01]  /*1a00*/  FFMA.FTZ R74, R202, R201, R75 ;  /* 0x000000c9ca4a7223 */ /* 0x000fe2000001004b */
[----:B------:R-:W-:Y:S01]  /*1a10*/  PRMT R188, R72, 0x7632, R188 ;  /* 0x0000763248bc7816 */ /* 0x000fe200000000bc */
[----:B------:R-:W-:Y:S01]  /*1a20*/  FADD.FTZ R155, R204, R155 ;  /* 0x0000009bcc9b7221 */ /* 0x000fe20000010000 */
[----:B------:R-:W-:Y:S01]  /*1a30*/  SHF.L.U32 R225, R72, 0x10, RZ ;  /* 0x0000001048e17819 */ /* 0x000fe200000006ff */
[----:B------:R-:W-:Y:S01]  /*1a40*/  FFMA.FTZ R123, R202, R204, R123 ;  /* 0x000000ccca7b7223 */ /* 0x000fe2000001007b */
[C---:B------:R-:W-:Y:S01]  /*1a50*/  FMUL.FTZ R75, R178.reuse, R87 ;  /* 0x00000057b24b7220 */ /* 0x040fe20000410000 */
[----:B------:R-:W-:Y:S01]  /*1a60*/  FMUL.FTZ R206, R178, R95 ;  /* 0x0000005fb2ce7220 */ /* 0x000fe20000410000 */
[----:B------:R-:W-:Y:S01]  /*1a70*/  FMUL.FTZ R204, R15, R84 ;  /* 0x000000540fcc7220 */ /* 0x000fe20000410000 */
[----:B------:R-:W-:Y:S01]  /*1a80*/  FADD.FTZ R87, R94, R97 ;  /* 0x000000615e577221 */ /* 0x000fe20000010000 */
[----:B------:R-:W-:Y:S01]  /*1a90*/  FFMA.FTZ R95, R99, R97, R74 ;  /* 0x00000061635f7223 */ /* 0x000fe2000001004a */
[C---:B------:R-:W-:Y:S01]  /*1aa0*/  PRMT R70, R73.reuse, 0x7632, R70 ;  /* 0x0000763249467816 */ /* 0x040fe20000000046 */
[----:B------:R-:W-:-:S02]  /*1ab0*/  IMAD.U32 R219, R73, 0x10000, RZ ;  /* 0x0001000049db7824 */ /* 0x000fc400078e00ff */
[----:B------:R-:W-:Y:S01]  /*1ac0*/  FMUL.FTZ R72, R8, R225 ;  /* 0x000000e108487220 */ /* 0x000fe20000410000 */
[----:B------:R-:W-:Y:S02]  /*1ad0*/  IMAD.U32 R188, R188, 0x10000, RZ ;  /* 0x00010000bcbc7824 */ /* 0x000fe400078e00ff */
[----:B------:R-:W-:Y:S01]  /*1ae0*/  FADD.FTZ R157, R84, R157 ;  /* 0x0000009d549d7221 */ /* 0x000fe20000010000 */
[----:B------:R-:W-:Y:S01]  /*1af0*/  FFMA.FTZ R125, R206, R84, R125 ;  /* 0x00000054ce7d7223 */ /* 0x000fe2000001007d */
[----:B------:R-:W-:Y:S01]  /*1b00*/  FADD.FTZ R87, R87, R204 ;  /* 0x000000cc57577221 */ /* 0x000fe20000010000 */
[----:B------:R-:W-:Y:S01]  /*1b10*/  FMUL.FTZ R73, R178, R227 ;  /* 0x000000e3b2497220 */ /* 0x000fe20000410000 */
[----:B------:R-:W-:Y:S01]  /*1b20*/  FFMA.FTZ R84, R206, R204, R95 ;  /* 0x000000ccce547223 */ /* 0x000fe2000001005f */
[----:B------:R-:W-:Y:S01]  /*1b30*/  FMUL.FTZ R74, R178, R85 ;  /* 0x00000055b24a7220 */ /* 0x000fe20000410000 */
[----:B------:R-:W-:Y:S01]  /*1b40*/  FMUL.FTZ R85, R9, R188 ;  /* 0x000000bc09557220 */ /* 0x000fe20000410000 */
        /* <DEDUP_REMOVED lines=9> */
[----:B------:R-:W-:Y:S01]  /*1be0*/  FFMA.FTZ R121, R200, R96, R121 ;  /* 0x00000060c8797223 */ /* 0x000fe20000010079 */
        /* <DEDUP_REMOVED lines=37> */
[----:B------:R-:W-:Y:S01]  /*1e40*/  FADD.FTZ R163, R216, R163 ;  /* 0x000000a3d8a37221 */ /* 0x000fe20000010000 */
[----:B------:R-:W-:Y:S01]  /*1e50*/  FFMA.FTZ R135, R86, R216, R135 ;  /* 0x000000d856877223 */ /* 0x000fe20000010087 */
        /* <DEDUP_REMOVED lines=24> */
.L_x_1615:
        /* <DEDUP_REMOVED lines=15> */
[-CC-:B0-----:R-:W-:Y:S01]  /*20d0*/  FFMA.FTZ R57, R190, R188.reuse, R193.reuse ;  /* 0x000000bcbe397223 */ /* 0x181fe200000100c1 */
[----:B-----5:R-:W-:Y:S01]  /*20e0*/  ISETP.GE.U32.AND P1, PT, R82, RZ, PT ;  /* 0x000000ff5200720c */ /* 0x020fe20003f26070 */
[-C--:B------:R-:W-:Y:S01]  /*20f0*/  FFMA.FTZ R58, R58, R188.reuse, R193 ;  /* 0x000000bc3a3a7223 */ /* 0x080fe200000100c1 */
[----:B------:R-:W-:Y:S01]  /*2100*/  FADD.FTZ R61, R60, -R61 ;  /* 0x8000003d3c3d7221 */ /* 0x000fe20000010000 */
[----:B------:R-:W-:Y:S01]  /*2110*/  FADD.FTZ R57, R64, -R57 ;  /* 0x8000003940397221 */ /* 0x000fe20000010000 */
[----:B------:R-:W-:Y:S01]  /*2120*/  LOP3.LUT P4, RZ, R83, 0xff, RZ, 0xc0, !PT ;  /* 0x000000ff53ff7812 */ /* 0x000fe2000788c0ff */
[----:B------:R-:W-:Y:S01]  /*2130*/  FADD.FTZ R197, R197, -R58 ;  /* 0x8000003ac5c57221 */ /* 0x000fe20000010000 */
[C---:B------:R-:W-:Y:S01]  /*2140*/  FMUL.FTZ R61, R178.reuse, R61 ;  /* 0x0000003db23d7220 */ /* 0x040fe20000410000 */
[----:B------:R-:W-:Y:S01]  /*2150*/  FMUL.FTZ R57, R178, R57 ;  /* 0x00000039b2397220 */ /* 0x000fe20000410000 */
[----:B------:R-:W-:Y:S01]  /*2160*/  ISETP.GE.U32.AND.EX P1, PT, R83, 0x1000000, PT, P1 ;  /* 0x010000005300780c */ /* 0x000fe20003f26110 */
[-CC-:B------:R-:W-:Y:S01]  /*2170*/  FFMA.FTZ R62, R62, R188.reuse, R193.reuse ;  /* 0x000000bc3e3e7223 */ /* 0x180fe200000100c1 */
[----:B------:R-:W-:Y:S01]  /*2180*/  FMUL.FTZ R61, R61, UR6 ;  /* 0x000000063d3d7c20 */ /* 0x000fe20008410000 */
[----:B------:R-:W-:Y:S01]  /*2190*/  FMUL.FTZ R57, R57, UR6 ;  /* 0x0000000639397c20 */ /* 0x000fe20008410000 */
[-CC-:B------:R-:W-:Y:S01]  /*21a0*/  FFMA.FTZ R56, R56, R188.reuse, R193.reuse ;  /* 0x000000bc38387223 */ /* 0x180fe200000100c1 */
[-CC-:B------:R-:W-:Y:S01]  /*21b0*/  FFMA.FTZ R0, R0, R188.reuse, R193.reuse ;  /* 0x000000bc00007223 */ /* 0x180fe200000100c1 */
[----:B------:R-:W-:Y:S01]  /*21c0*/  FMUL.FTZ R197, R178, R197 ;  /* 0x000000c5b2c57220 */ /* 0x000fe20000410000 */
[----:B------:R-:W-:Y:S01]  /*21d0*/  FSEL R58, R61, RZ, P4 ;  /* 0x000000ff3d3a7208 */ /* 0x000fe20002000000 */
[-CC-:B------:R-:W-:Y:S01]  /*21e0*/  FFMA.FTZ R61, R194, R188.reuse, R193.reuse ;  /* 0x000000bcc23d7223 */ /* 0x180fe200000100c1 */
[----:B------:R-:W-:Y:S01]  /*21f0*/  FSEL R60, R57, RZ, P1 ;  /* 0x000000ff393c7208 */ /* 0x000fe20000800000 */
[----:B------:R-:W-:Y:S01]  /*2200*/  FFMA.FTZ R57, R196, R188, R193 ;  /* 0x000000bcc4397223 */ /* 0x000fe200000100c1 */
[----:B------:R-:W-:Y:S01]  /*2210*/  FADD.FTZ R195, R195, -R62 ;  /* 0x8000003ec3c37221 */ /* 0x000fe20000010000 */
[----:B------:R-:W-:Y:S01]  /*2220*/  FADD.FTZ R65, R65, -R56 ;  /* 0x8000003841417221 */ /* 0x000fe20000010000 */
[----:B------:R-:W-:Y:S01]  /*2230*/  FADD.FTZ R61, R66, -R61 ;  /* 0x8000003d423d7221 */ /* 0x000fe20000010000 */
[----:B------:R-:W-:Y:S01]  /*2240*/  FADD.FTZ R57, R192, -R57 ;  /* 0x80000039c0397221 */ /* 0x000fe20000010000 */
[----:B------:R-:W-:Y:S01]  /*2250*/  FADD.FTZ R59, R59, -R0 ;  /* 0x800000003b3b7221 */ /* 0x000fe20000010000 */
[----:B------:R-:W-:Y:S01]  /*2260*/  FMUL.FTZ R197, R197, UR6 ;  /* 0x00000006c5c57c20 */ /* 0x000fe20008410000 */
[----:B------:R-:W-:Y:S01]  /*2270*/  LOP3.LUT P5, RZ, R83, 0xff0000, RZ, 0xc0, !PT ;  /* 0x00ff000053ff7812 */ /* 0x000fe200078ac0ff */
[C---:B------:R-:W-:Y:S01]  /*2280*/  FMUL.FTZ R195, R178.reuse, R195 ;  /* 0x000000c3b2c37220 */ /* 0x040fe20000410000 */
[C---:B------:R-:W-:Y:S01]  /*2290*/  FMUL.FTZ R61, R178.reuse, R61 ;  /* 0x0000003db23d7220 */ /* 0x040fe20000410000 */
[C---:B------:R-:W-:Y:S01]  /*22a0*/  FMUL.FTZ R65, R178.reuse, R65 ;  /* 0x00000041b2417220 */ /* 0x040fe20000410000 */
[C---:B------:R-:W-:Y:S01]  /*22b0*/  FMUL.FTZ R57, R178.reuse, R57 ;  /* 0x00000039b2397220 */ /* 0x040fe20000410000 */
[----:B------:R-:W-:Y:S01]  /*22c0*/  FMUL.FTZ R59, R178, R59 ;  /* 0x0000003bb23b7220 */ /* 0x000fe20000410000 */
[----:B------:R-:W-:Y:S01]  /*22d0*/  FSEL R197, R197, RZ, P5 ;  /* 0x000000ffc5c57208 */ /* 0x000fe20002800000 */
[----:B------:R-:W-:Y:S01]  /*22e0*/  FMUL.FTZ R61, R61, UR6 ;  /* 0x000000063d3d7c20 */ /* 0x000fe20008410000 */
[----:B------:R-:W-:Y:S01]  /*22f0*/  FMUL.FTZ R65, R65, UR6 ;  /* 0x0000000641417c20 */ /* 0x000fe20008410000 */
        /* <DEDUP_REMOVED lines=18> */
.L_x_1573:
[-CC-:B------:R-:W-:Y:S01]  /*2420*/  FFMA.FTZ R58, R58, R188.reuse, R193.reuse ;  /* 0x000000bc3a3a7223 */ /* 0x180fe200000100c1 */
[-CC-:B------:R-:W-:Y:S01]  /*2430*/  FFMA.FTZ R49, R190, R188.reuse, R193.reuse ;  /* 0x000000bcbe317223 */ /* 0x180fe200000100c1 */
[-C--:B------:R-:W-:Y:S01]  /*2440*/  FFMA.FTZ R61, R61, R188.reuse, R193 ;  /* 0x000000bc3d3d7223 */ /* 0x080fe200000100c1 */
[----:B-----5:R-:W-:Y:S01]  /*2450*/  ISETP.GE.U32.AND P1, PT, R82, RZ, PT ;  /* 0x000000ff5200720c */ /* 0x020fe20003f26070 */
        /* <DEDUP_REMOVED lines=19> */
[----:B0-----:R-:W-:Y:S01]  /*2590*/  FADD.FTZ R57, R192, -R49 ;  /* 0x80000031c0397221 */ /* 0x001fe20000010000 */
[----:B------:R-:W-:Y:S01]  /*25a0*/  LOP3.LUT P4, RZ, R83, 0xff, RZ, 0xc0, !PT ;  /* 0x000000ff53ff7812 */ /* 0x000fe2000788c0ff */
[----:B------:R-:W-:Y:S01]  /*25b0*/  FADD.FTZ R195, R195, -R62 ;  /* 0x8000003ec3c37221 */ /* 0x000fe20000010000 */
[----:B------:R-:W-:Y:S01]  /*25c0*/  FADD.FTZ R61, R66, -R51 ;  /* 0x80000033423d7221 */ /* 0x000fe20000010000 */
[----:B------:R-:W-:Y:S01]  /*25d0*/  FADD.FTZ R59, R59, -R0 ;  /* 0x800000003b3b7221 */ /* 0x000fe20000010000 */
[C---:B------:R-:W-:Y:S01]  /*25e0*/  FMUL.FTZ R49, R178.reuse, R65 ;  /* 0x00000041b2317220 */ /* 0x040fe20000410000 */
[----:B------:R-:W-:Y:S01]  /*25f0*/  FMUL.FTZ R0, R178, R57 ;  /* 0x00000039b2007220 */ /* 0x000fe20000410000 */
[----:B------:R-:W-:Y:S01]  /*2600*/  FSEL R58, R48, RZ, P4 ;  /* 0x000000ff303a7208 */ /* 0x000fe20002000000 */
[C---:B------:R-:W-:Y:S01]  /*2610*/  FMUL.FTZ R61, R178.reuse, R61 ;  /* 0x0000003db23d7220 */ /* 0x040fe20000410000 */
[C---:B------:R-:W-:Y:S01]  /*2620*/  FMUL.FTZ R195, R178.reuse, R195 ;  /* 0x000000c3b2c37220 */ /* 0x040fe20000410000 */
[----:B------:R-:W-:Y:S01]  /*2630*/  FMUL.FTZ R48, R178, R59 ;  /* 0x0000003bb2307220 */ /* 0x000fe20000410000 */
[----:B------:R-:W-:Y:S01]  /*2640*/  FMUL.FTZ R56, R49, UR6 ;  /* 0x0000000631387c20 */ /* 0x000fe20008410000 */
[C---:B------:R-:W-:Y:S01]  /*2650*/  F2FP.BF16.F32.PACK_AB R49, R0.reuse, R49 ;  /* 0x000000310031723e */ /* 0x040fe200000010ff */
[----:B------:R-:W-:Y:S01]  /*2660*/  FMUL.FTZ R57, R0, UR6 ;  /* 0x0000000600397c20 */ /* 0x000fe20008410000 */
[----:B------:R-:W-:Y:S01]  /*2670*/  FMUL.FTZ R0, R48, UR6 ;  /* 0x0000000630007c20 */ /* 0x000fe20008410000 */
[C---:B------:R-:W-:Y:S01]  /*2680*/  F2FP.BF16.F32.PACK_AB R50, R61.reuse, R50 ;  /* 0x000000323d32723e */ /* 0x040fe200000010ff */
[----:B------:R-:W-:Y:S01]  /*2690*/  FMUL.FTZ R61, R61, UR6 ;  /* 0x000000063d3d7c20 */ /* 0x000fe20008410000 */
[C---:B------:R-:W-:Y:S01]  /*26a0*/  F2FP.BF16.F32.PACK_AB R48, R195.reuse, R48 ;  /* 0x00000030c330723e */ /* 0x040fe200000010ff */
[----:B------:R-:W-:Y:S01]  /*26b0*/  FMUL.FTZ R195, R195, UR6 ;  /* 0x00000006c3c37c20 */ /* 0x000fe20008410000 */
[----:B------:R-:W-:-:S02]  /*26c0*/  LOP3.LUT P6, RZ, R82, 0xff0000, RZ, 0xc0, !PT ;  /* 0x00ff000052ff7812 */ /* 0x000fc400078cc0ff */
[C---:B------:R-:W-:Y:S02]  /*26d0*/  LOP3.LUT P1, RZ, R82.reuse, 0xff000000, RZ, 0xc0, !PT ;  /* 0xff00000052ff7812 */ /* 0x040fe4000782c0ff */
[----:B------:R-:W-:Y:S02]  /*26e0*/  LOP3.LUT P2, RZ, R83, 0xff00, RZ, 0xc0, !PT ;  /* 0x0000ff0053ff7812 */ /* 0x000fe4000784c0ff */
        /* <DEDUP_REMOVED lines=13> */
.L_x_1572:
[----:B------:R-:W-:-:S04]  /*27c0*/  UISETP.NE.U32.AND UP0, UPT, UR4, URZ, UPT ;  /* 0x000000ff0400728c */ /* 0x000fc8000bf05070 */
[----:B------:R-:W-:-:S09]  /*27d0*/  UISETP.NE.AND.EX UP0, UPT, UR5, URZ, UPT, UP0 ;  /* 0x000000ff0500728c */ /* 0x000fd2000bf05300 */
[----:B------:R-:W-:Y:S05]  /*27e0*/  BRA.U UP0, `(.L_x_1575) ;  /* 0x0000000500087547 */ /* 0x000fea000b800000 */
[-C--:B------:R-:W-:Y:S01]  /*27f0*/  FFMA.FTZ R63, R190, R188.reuse, R193 ;  /* 0x000000bcbe3f7223 */ /* 0x080fe200000100c1 */
[----:B0----5:R-:W-:Y:S01]  /*2800*/  PRMT R57, R131, 0x7632, R57 ;  /* 0x0000763283397816 */ /* 0x021fe20000000039 */
[-CC-:B------:R-:W-:Y:S01]  /*2810*/  FFMA.FTZ R67, R61, R188.reuse, R193.reuse ;  /* 0x000000bc3d437223 */ /* 0x180fe200000100c1 */
[----:B------:R-:W-:Y:S01]  /*2820*/  FFMA.FTZ R58, R58, R188, R193 ;  /* 0x000000bc3a3a7223 */ /* 0x000fe200000100c1 */
[----:B------:R-:W-:Y:S01]  /*2830*/  FADD.FTZ R64, R64, -R63 ;  /* 0x8000003f40407221 */ /* 0x000fe20000010000 */
[----:B------:R-:W-:Y:S01]  /*2840*/  SHF.L.U32 R63, R57, 0x10, RZ ;  /* 0x00000010393f7819 */ /* 0x000fe200000006ff */
[----:B------:R-:W-:Y:S02]  /*2850*/  IMAD.U32 R57, R130, 0x10000, RZ ;  /* 0x0001000082397824 */ /* 0x000fe400078e00ff */
[----:B------:R-:W-:Y:S01]  /*2860*/  FADD.FTZ R60, R60, -R67 ;  /* 0x800000433c3c7221 */ /* 0x000fe20000010000 */
[----:B------:R-:W-:Y:S01]  /*2870*/  SHF.L.U32 R61, R131, 0x10, RZ ;  /* 0x00000010833d7819 */ /* 0x000fe200000006ff */
[----:B------:R-:W-:Y:S01]  /*2880*/  FADD.FTZ R58, R197, -R58 ;  /* 0x8000003ac53a7221 */ /* 0x000fe20000010000 */
[C---:B------:R-:W-:Y:S01]  /*2890*/  FFMA.FTZ R63, R178.reuse, R64, R63 ;  /* 0x00000040b23f7223 */ /* 0x040fe2000001003f */
[----:B------:R-:W-:Y:S01]  /*28a0*/  FFMA.FTZ R57, R178, R60, R57 ;  /* 0x0000003cb2397223 */ /* 0x000fe20000010039 */
[----:B------:R-:W-:Y:S01]  /*28b0*/  ISETP.GE.U32.AND P1, PT, R82, RZ, PT ;  /* 0x000000ff5200720c */ /* 0x000fe20003f26070 */
        /* <DEDUP_REMOVED lines=10> */
[-CC-:B------:R-:W-:Y:S01]  /*2960*/  FFMA.FTZ R57, R196, R188.reuse, R193.reuse ;  /* 0x000000bcc4397223 */ /* 0x180fe200000100c1 */
[-CC-:B------:R-:W-:Y:S01]  /*2970*/  FFMA.FTZ R0, R0, R188.reuse, R193.reuse ;  /* 0x000000bc00007223 */ /* 0x180fe200000100c1 */
[----:B------:R-:W-:Y:S01]  /*2980*/  FSEL R67, R63, RZ, P1 ;  /* 0x000000ff3f437208 */ /* 0x000fe20000800000 */
[----:B------:R-:W-:Y:S01]  /*2990*/  FADD.FTZ R64, R195, -R62 ;  /* 0x8000003ec3407221 */ /* 0x000fe20000010000 */
[----:B------:R-:W-:Y:S01]  /*29a0*/  FSEL R60, R61, RZ, P5 ;  /* 0x000000ff3d3c7208 */ /* 0x000fe20002800000 */
[----:B------:R-:W-:Y:S01]  /*29b0*/  FFMA.FTZ R61, R194, R188, R193 ;  /* 0x000000bcc23d7223 */ /* 0x000fe200000100c1 */
[----:B------:R-:W-:Y:S01]  /*29c0*/  LOP3.LUT P6, RZ, R82, 0xff0000, RZ, 0xc0, !PT ;  /* 0x00ff000052ff7812 */ /* 0x000fe200078cc0ff */
[----:B------:R-:W-:Y:S01]  /*29d0*/  FADD.FTZ R192, R192, -R57 ;  /* 0x80000039c0c07221 */ /* 0x000fe20000010000 */
[C---:B------:R-:W-:Y:S01]  /*29e0*/  LOP3.LUT P1, RZ, R82.reuse, 0xff000000, RZ, 0xc0, !PT ;  /* 0xff00000052ff7812 */ /* 0x040fe2000782c0ff */
[----:B------:R-:W-:Y:S01]  /*29f0*/  FADD.FTZ R62, R59, -R0 ;  /* 0x800000003b3e7221 */ /* 0x000fe20000010000 */
[----:B------:R-:W-:Y:S01]  /*2a00*/  LOP3.LUT P5, RZ, R82, 0xff, RZ, 0xc0, !PT ;  /* 0x000000ff52ff7812 */ /* 0x000fe200078ac0ff */
[----:B------:R-:W-:Y:S01]  /*2a10*/  FADD.FTZ R66, R66, -R61 ;  /* 0x8000003d42427221 */ /* 0x000fe20000010000 */
[----:B------:R-:W-:Y:S01]  /*2a20*/  LOP3.LUT P4, RZ, R82, 0xff00, RZ, 0xc0, !PT ;  /* 0x0000ff0052ff7812 */ /* 0x000fe2000788c0ff */
[----:B------:R-:W-:Y:S01]  /*2a30*/  FADD.FTZ R82, R65, -R56 ;  /* 0x8000003841527221 */ /* 0x000fe20000010000 */
[----:B------:R-:W-:-:S02]  /*2a40*/  PRMT R57, R130, 0x7632, R57 ;  /* 0x0000763282397816 */ /* 0x000fc40000000039 */
[----:B------:R-:W-:Y:S02]  /*2a50*/  PRMT R56, R129, 0x7632, R56 ;  /* 0x0000763281387816 */ /* 0x000fe40000000038 */
[----:B------:R-:W-:Y:S02]  /*2a60*/  PRMT R0, R128, 0x7632, R0 ;  /* 0x0000763280007816 */ /* 0x000fe40000000000 */
[----:B------:R-:W-:Y:S01]  /*2a70*/  SHF.L.U32 R65, R57, 0x10, RZ ;  /* 0x0000001039417819 */ /* 0x000fe200000006ff */
[----:B------:R-:W-:Y:S01]  /*2a80*/  IMAD.U32 R63, R56, 0x10000, RZ ;  /* 0x00010000383f7824 */ /* 0x000fe200078e00ff */
[----:B------:R-:W-:Y:S02]  /*2a90*/  SHF.L.U32 R61, R129, 0x10, RZ ;  /* 0x00000010813d7819 */ /* 0x000fe400000006ff */
[----:B------:R-:W-:Y:S01]  /*2aa0*/  SHF.L.U32 R57, R128, 0x10, RZ ;  /* 0x0000001080397819 */ /* 0x000fe200000006ff */
[----:B------:R-:W-:Y:S01]  /*2ab0*/  FFMA.FTZ R65, R178, R66, R65 ;  /* 0x00000042b2417223 */ /* 0x000fe20000010041 */
[----:B------:R-:W-:Y:S01]  /*2ac0*/  SHF.L.U32 R59, R0, 0x10, RZ ;  /* 0x00000010003b7819 */ /* 0x000fe200000006ff */
[C---:B------:R-:W-:Y:S01]  /*2ad0*/  FFMA.FTZ R61, R178.reuse, R82, R61 ;  /* 0x00000052b23d7223 */ /* 0x040fe2000001003d */
[C---:B------:R-:W-:Y:S01]  /*2ae0*/  FFMA.FTZ R63, R178.reuse, R192, R63 ;  /* 0x000000c0b23f7223 */ /* 0x040fe2000001003f */
[C---:B------:R-:W-:Y:S01]  /*2af0*/  FFMA.FTZ R57, R178.reuse, R62, R57 ;  /* 0x0000003eb2397223 */ /* 0x040fe20000010039 */
[----:B------:R-:W-:Y:S01]  /*2b00*/  FMUL.FTZ R65, R65, UR6 ;  /* 0x0000000641417c20 */ /* 0x000fe20008410000 */
[----:B------:R-:W-:Y:S01]  /*2b10*/  FFMA.FTZ R59, R178, R64, R59 ;  /* 0x00000040b23b7223 */ /* 0x000fe2000001003b */
[----:B------:R-:W-:Y:S01]  /*2b20*/  FMUL.FTZ R61, R61, UR6 ;  /* 0x000000063d3d7c20 */ /* 0x000fe20008410000 */
[----:B------:R-:W-:Y:S01]  /*2b30*/  FMUL.FTZ R63, R63, UR6 ;  /* 0x000000063f3f7c20 */ /* 0x000fe20008410000 */
[----:B------:R-:W-:Y:S01]  /*2b40*/  FMUL.FTZ R57, R57, UR6 ;  /* 0x0000000639397c20 */ /* 0x000fe20008410000 */
[----:B------:R-:W-:Y:S01]  /*2b50*/  FMUL.FTZ R59, R59, UR6 ;  /* 0x000000063b3b7c20 */ /* 0x000fe20008410000 */
[----:B------:R-:W-:-:S02]  /*2b60*/  LOP3.LUT P2, RZ, R83, 0xff00, RZ, 0xc0, !PT ;  /* 0x0000ff0053ff7812 */ /* 0x000fc4000784c0ff */
        /* <DEDUP_REMOVED lines=10> */
.L_x_1575:
[-CC-:B------:R-:W-:Y:S01]  /*2c10*/  FFMA.FTZ R49, R190, R188.reuse, R193.reuse ;  /* 0x000000bcbe317223 */ /* 0x180fe200000100c1 */
[-CC-:B------:R-:W-:Y:S01]  /*2c20*/  FFMA.FTZ R58, R58, R188.reuse, R193.reuse ;  /* 0x000000bc3a3a7223 */ /* 0x180fe200000100c1 */
[----:B-----5:R-:W-:Y:S01]  /*2c30*/  PRMT R48, R131, 0x7632, R48 ;  /* 0x0000763283307816 */ /* 0x020fe20000000030 */
[-C--:B------:R-:W-:Y:S01]  /*2c40*/  FFMA.FTZ R61, R61, R188.reuse, R193 ;  /* 0x000000bc3d3d7223 */ /* 0x080fe200000100c1 */
[----:B------:R-:W-:Y:S01]  /*2c50*/  FADD.FTZ R51, R64, -R49 ;  /* 0x8000003140337221 */ /* 0x000fe20000010000 */
[----:B------:R-:W-:Y:S01]  /*2c60*/  FADD.FTZ R197, R197, -R58 ;  /* 0x8000003ac5c57221 */ /* 0x000fe20000010000 */
[----:B------:R-:W-:Y:S01]  /*2c70*/  IMAD.U32 R49, R131, 0x10000, RZ ;  /* 0x0001000083317824 */ /* 0x000fe200078e00ff */
[----:B------:R-:W-:Y:S01]  /*2c80*/  SHF.L.U32 R50, R48, 0x10, RZ ;  /* 0x0000001030327819 */ /* 0x000fe200000006ff */
[----:B------:R-:W-:Y:S01]  /*2c90*/  FADD.FTZ R61, R60, -R61 ;  /* 0x8000003d3c3d7221 */ /* 0x000fe20000010000 */
[----:B------:R-:W-:Y:S01]  /*2ca0*/  SHF.L.U32 R48, R130, 0x10, RZ ;  /* 0x0000001082307819 */ /* 0x000fe200000006ff */
[C---:B------:R-:W-:Y:S01]  /*2cb0*/  FFMA.FTZ R197, R178.reuse, R197, R49 ;  /* 0x000000c5b2c57223 */ /* 0x040fe20000010031 */
[----:B------:R-:W-:Y:S01]  /*2cc0*/  LOP3.LUT P5, RZ, R83, 0xff0000, RZ, 0xc0, !PT ;  /* 0x00ff000053ff7812 */ /* 0x000fe200078ac0ff */
[----:B------:R-:W-:Y:S01]  /*2cd0*/  FFMA.FTZ R64, R178, R51, R50 ;  /* 0x00000033b2407223 */ /* 0x000fe20000010032 */
[----:B------:R-:W-:Y:S01]  /*2ce0*/  ISETP.GE.U32.AND P1, PT, R82, RZ, PT ;  /* 0x000000ff5200720c */ /* 0x000fe20003f26070 */
[----:B------:R-:W-:Y:S01]  /*2cf0*/  FMUL.FTZ R49, R197, UR6 ;  /* 0x00000006c5317c20 */ /* 0x000fe20008410000 */
[----:B------:R-:W-:Y:S01]  /*2d00*/  FFMA.FTZ R61, R178, R61, R48 ;  /* 0x0000003db23d7223 */ /* 0x000fe20000010030 */
[----:B------:R-:W-:Y:S01]  /*2d10*/  LOP3.LUT P4, RZ, R83, 0xff, RZ, 0xc0, !PT ;  /* 0x000000ff53ff7812 */ /* 0x000fe2000788c0ff */
[-CC-:B------:R-:W-:Y:S01]  /*2d20*/  FFMA.FTZ R0, R0, R188.reuse, R193.reuse ;  /* 0x000000bc00007223 */ /* 0x180fe200000100c1 */
[----:B------:R-:W-:Y:S01]  /*2d30*/  FMUL.FTZ R50, R64, UR6 ;  /* 0x0000000640327c20 */ /* 0x000fe20008410000 */
[----:B------:R-:W-:Y:S01]  /*2d40*/  FSEL R63, R49, RZ, P5 ;  /* 0x000000ff313f7208 */ /* 0x000fe20002800000 */
[----:B------:R-:W-:Y:S01]  /*2d50*/  FMUL.FTZ R48, R61, UR6 ;  /* 0x000000063d307c20 */ /* 0x000fe20008410000 */
[-CC-:B------:R-:W-:Y:S01]  /*2d60*/  FFMA.FTZ R49, R196, R188.reuse, R193.reuse ;  /* 0x000000bcc4317223 */ /* 0x180fe200000100c1 */
[----:B------:R-:W-:Y:S01]  /*2d70*/  ISETP.GE.U32.AND.EX P1, PT, R83, 0x1000000, PT, P1 ;  /* 0x010000005300780c */ /* 0x000fe20003f26110 */
[-CC-:B------:R-:W-:Y:S01]  /*2d80*/  FFMA.FTZ R56, R56, R188.reuse, R193.reuse ;  /* 0x000000bc38387223 */ /* 0x180fe200000100c1 */
[-C--:B0-----:R-:W-:Y:S01]  /*2d90*/  FFMA.FTZ R57, R194, R188.reuse, R193 ;  /* 0x000000bcc2397223 */ /* 0x081fe200000100c1 */
[--C-:B------:R-:W-:Y:S01]  /*2da0*/  FADD.FTZ R51, R192, -R49.reuse ;  /* 0x80000031c0337221 */ /* 0x100fe20000010000 */
[----:B------:R-:W-:Y:S01]  /*2db0*/  FSEL R60, R48, RZ, P4 ;  /* 0x000000ff303c7208 */ /* 0x000fe20002000000 */
[----:B------:R-:W-:Y:S01]  /*2dc0*/  FADD.FTZ R59, R59, -R0 ;  /* 0x800000003b3b7221 */ /* 0x000fe20000010000 */
[----:B------:R-:W-:Y:S01]  /*2dd0*/  PRMT R49, R130, 0x7632, R49 ;  /* 0x0000763282317816 */ /* 0x000fe20000000031 */
[----:B------:R-:W-:Y:S01]  /*2de0*/  FFMA.FTZ R62, R62, R188, R193 ;  /* 0x000000bc3e3e7223 */ /* 0x000fe200000100c1 */
[----:B------:R-:W-:Y:S01]  /*2df0*/  PRMT R48, R129, 0x7632, R48 ;  /* 0x0000763281307816 */ /* 0x000fe20000000030 */
[----:B------:R-:W-:Y:S01]  /*2e00*/  FADD.FTZ R65, R65, -R56 ;  /* 0x8000003841417221 */ /* 0x000fe20000010000 */
[----:B------:R-:W-:Y:S01]  /*2e10*/  PRMT R0, R128, 0x7632, R0 ;  /* 0x0000763280007816 */ /* 0x000fe20000000000 */
[----:B------:R-:W-:Y:S01]  /*2e20*/  FADD.FTZ R57, R66, -R57 ;  /* 0x8000003942397221 */ /* 0x000fe20000010000 */
[----:B------:R-:W-:Y:S01]  /*2e30*/  FSEL R190, R50, RZ, P1 ;  /* 0x000000ff32be7208 */ /* 0x000fe20000800000 */
[----:B------:R-:W-:Y:S01]  /*2e40*/  IMAD.U32 R49, R49, 0x10000, RZ ;  /* 0x0001000031317824 */ /* 0x000fe200078e00ff */
[----:B------:R-:W-:Y:S01]  /*2e50*/  SHF.L.U32 R50, R129, 0x10, RZ ;  /* 0x0000001081327819 */ /* 0x000fe200000006ff */
[----:B------:R-:W-:Y:S01]  /*2e60*/  FADD.FTZ R195, R195, -R62 ;  /* 0x8000003ec3c37221 */ /* 0x000fe20000010000 */
[----:B------:R-:W-:Y:S01]  /*2e70*/  SHF.L.U32 R56, R48, 0x10, RZ ;  /* 0x0000001030387819 */ /* 0x000fe200000006ff */
[----:B------:R-:W-:Y:S01]  /*2e80*/  IMAD.U32 R48, R128, 0x10000, RZ ;  /* 0x0001000080307824 */ /* 0x000fe200078e00ff */
[----:B------:R-:W-:Y:S01]  /*2e90*/  SHF.L.U32 R0, R0, 0x10, RZ ;  /* 0x0000001000007819 */ /* 0x000fe200000006ff */
[C---:B------:R-:W-:Y:S01]  /*2ea0*/  FFMA.FTZ R62, R178.reuse, R57, R49 ;  /* 0x00000039b23e7223 */ /* 0x040fe20000010031 */
[C---:B------:R-:W-:Y:S01]  /*2eb0*/  FFMA.FTZ R49, R178.reuse, R65, R50 ;  /* 0x00000041b2317223 */ /* 0x040fe20000010032 */
[C---:B------:R-:W-:Y:S01]  /*2ec0*/  FFMA.FTZ R58, R178.reuse, R51, R56 ;  /* 0x00000033b23a7223 */ /* 0x040fe20000010038 */
[C---:B------:R-:W-:Y:S01]  /*2ed0*/  FFMA.FTZ R48, R178.reuse, R59, R48 ;  /* 0x0000003bb2307223 */ /* 0x040fe20000010030 */
[----:B------:R-:W-:Y:S01]  /*2ee0*/  FFMA.FTZ R195, R178, R195, R0 ;  /* 0x000000c3b2c37223 */ /* 0x000fe20000010000 */
[----:B------:R-:W-:Y:S01]  /*2ef0*/  FMUL.FTZ R56, R49, UR6 ;  /* 0x0000000631387c20 */ /* 0x000fe20008410000 */
[----:B------:R-:W-:Y:S01]  /*2f00*/  F2FP.BF16.F32.PACK_AB R50, R62, R61 ;  /* 0x0000003d3e32723e */ /* 0x000fe200000010ff */
[----:B------:R-:W-:Y:S01]  /*2f10*/  FMUL.FTZ R0, R48, UR6 ;  /* 0x0000000630007c20 */ /* 0x000fe20008410000 */
[C---:B------:R-:W-:Y:S01]  /*2f20*/  F2FP.BF16.F32.PACK_AB R49, R58.reuse, R49 ;  /* 0x000000313a31723e */ /* 0x040fe200000010ff */
[----:B------:R-:W-:Y:S01]  /*2f30*/  FMUL.FTZ R58, R58, UR6 ;  /* 0x000000063a3a7c20 */ /* 0x000fe20008410000 */
[C---:B------:R-:W-:Y:S01]  /*2f40*/  F2FP.BF16.F32.PACK_AB R48, R195.reuse, R48 ;  /* 0x00000030c330723e */ /* 0x040fe200000010ff */
[----:B------:R-:W-:Y:S01]  /*2f50*/  FMUL.FTZ R62, R62, UR6 ;  /* 0x000000063e3e7c20 */ /* 0x000fe20008410000 */
[C---:B------:R-:W-:Y:S01]  /*2f60*/  LOP3.LUT P6, RZ, R82.reuse, 0xff0000, RZ, 0xc0, !PT ;  /* 0x00ff000052ff7812 */ /* 0x040fe200078cc0ff */
[----:B------:R-:W-:Y:S01]  /*2f70*/  FMUL.FTZ R195, R195, UR6 ;  /* 0x00000006c3c37c20 */ /* 0x000fe20008410000 */
[----:B------:R-:W-:-:S02]  /*2f80*/  LOP3.LUT P1, RZ, R82, 0xff000000, RZ, 0xc0, !PT ;  /* 0xff00000052ff7812 */ /* 0x000fc4000782c0ff */
[----:B------:R-:W-:Y:S02]  /*2f90*/  LOP3.LUT P2, RZ, R83, 0xff00, RZ, 0xc0, !PT ;  /* 0x0000ff0053ff7812 */ /* 0x000fe4000784c0ff */
[C---:B------:R-:W-:Y:S02]  /*2fa0*/  LOP3.LUT P5, RZ, R82.reuse, 0xff, RZ, 0xc0, !PT ;  /* 0x000000ff52ff7812 */ /* 0x040fe400078ac0ff */
[----:B------:R-:W-:Y:S02]  /*2fb0*/  LOP3.LUT P4, RZ, R82, 0xff00, RZ, 0xc0, !PT ;  /* 0x0000ff0052ff7812 */ /* 0x000fe4000788c0ff */
[----:B------:R-:W-:Y:S02]  /*2fc0*/  FSEL R56, R56, RZ, P6 ;  /* 0x000000ff38387208 */ /* 0x000fe40003000000 */
[----:B------:R-:W-:Y:S02]  /*2fd0*/  FSEL R57, R58, RZ, P1 ;  /* 0x000000ff3a397208 */ /* 0x000fe40000800000 */
[----:B------:R-:W-:-:S02]  /*2fe0*/  FSEL R61, R62, RZ, P2 ;  /* 0x000000ff3e3d7208 */ /* 0x000fc40001000000 */
[----:B------:R-:W-:Y:S02]  /*2ff0*/  FSEL R0, R0, RZ, P5 ;  /* 0x000000ff00007208 */ /* 0x000fe40002800000 */
[----:B------:R-:W-:Y:S02]  /*3000*/  FSEL R195, R195, RZ, P4 ;  /* 0x000000ffc3c37208 */ /* 0x000fe40002000000 */
[----:B------:R-:W-:Y:S02]  /*3010*/  F2FP.BF16.F32.PACK_AB R57, R57, R56 ;  /* 0x000000383939723e */ /* 0x000fe400000010ff */
[----:B------:R-:W-:Y:S02]  /*3020*/  F2FP.BF16.F32.PACK_AB R51, R64, R197 ;  /* 0x000000c54033723e */ /* 0x000fe400000010ff */
[----:B------:R-:W-:Y:S02]  /*3030*/  F2FP.BF16.F32.PACK_AB R59, R190, R63 ;  /* 0x0000003fbe3b723e */ /* 0x000fe400000010ff */
[----:B------:R-:W-:-:S02]  /*3040*/  F2FP.BF16.F32.PACK_AB R58, R61, R60 ;  /* 0x0000003c3d3a723e */ /* 0x000fc400000010ff */
[----:B------:R-:W-:Y:S01]  /*3050*/  F2FP.BF16.F32.PACK_AB R56, R195, R0 ;  /* 0x00000000c338723e */ /* 0x000fe200000010ff */
[----:B------:R-:W-:Y:S06]  /*3060*/  BRA `(.L_x_1574) ;  /* 0x0000001400587947 */ /* 0x000fec0003800000 */
.L_x_1571:
        /* <DEDUP_REMOVED lines=14> */
[----:B------:R-:W-:Y:S01]  /*3150*/  FADD.FTZ R61, R60, -R61 ;  /* 0x8000003d3c3d7221 */ /* 0x000fe20000010000 */
[----:B-----5:R-:W-:Y:S01]  /*3160*/  ISETP.GE.U32.AND P1, PT, R82, RZ, PT ;  /* 0x000000ff5200720c */ /* 0x020fe20003f26070 */
[----:B------:R-:W-:Y:S01]  /*3170*/  FMUL.FTZ R55, R178, R55 ;  /* 0x00000037b2377220 */ /* 0x000fe20000410000 */
[----:B------:R-:W-:Y:S01]  /*3180*/  FADD.FTZ R53, R66, -R53 ;  /* 0x8000003542357221 */ /* 0x000fe20000010000 */
[C---:B------:R-:W-:Y:S01]  /*3190*/  FMUL.FTZ R197, R178.reuse, R197 ;  /* 0x000000c5b2c57220 */ /* 0x040fe20000410000 */
[----:B------:R-:W-:Y:S01]  /*31a0*/  ISETP.GE.U32.AND.EX P5, PT, R83, 0x1000000, PT, P1 ;  /* 0x010000005300780c */ /* 0x000fe20003fa6110 */
[----:B------:R-:W-:Y:S01]  /*31b0*/  FMUL.FTZ R52, R55, UR6 ;  /* 0x0000000637347c20 */ /* 0x000fe20008410000 */
[C---:B------:R-:W-:Y:S01]  /*31c0*/  FMUL.FTZ R61, R178.reuse, R61 ;  /* 0x0000003db23d7220 */ /* 0x040fe20000410000 */
[----:B------:R-:W-:Y:S01]  /*31d0*/  FMUL.FTZ R53, R178, R53 ;  /* 0x00000035b2357220 */ /* 0x000fe20000410000 */
[----:B------:R-:W-:Y:S01]  /*31e0*/  FMUL.FTZ R197, R197, UR6 ;  /* 0x00000006c5c57c20 */ /* 0x000fe20008410000 */
[----:B------:R-:W-:Y:S01]  /*31f0*/  LOP3.LUT P2, RZ, R83, 0xff0000, RZ, 0xc0, !PT ;  /* 0x00ff000053ff7812 */ /* 0x000fe2000784c0ff */
[----:B------:R-:W-:Y:S01]  /*3200*/  FMUL.FTZ R61, R61, UR6 ;  /* 0x000000063d3d7c20 */ /* 0x000fe20008410000 */
[----:B0-----:R-:W-:Y:S01]  /*3210*/  FSEL R67, R52, RZ, P5 ;  /* 0x000000ff34437208 */ /* 0x001fe20002800000 */
[-CC-:B------:R-:W-:Y:S01]  /*3220*/  FFMA.FTZ R56, R56, R188.reuse, R193.reuse ;  /* 0x000000bc38387223 */ /* 0x180fe200000100c1 */
[----:B------:R-:W-:Y:S01]  /*3230*/  LOP3.LUT P4, RZ, R83, 0xff, RZ, 0xc0, !PT ;  /* 0x000000ff53ff7812 */ /* 0x000fe2000788c0ff */
[----:B------:R-:W-:Y:S01]  /*3240*/  FMUL.FTZ R60, R53, UR6 ;  /* 0x00000006353c7c20 */ /* 0x000fe20008410000 */
[----:B------:R-:W-:Y:S01]  /*3250*/  LOP3.LUT P5, RZ, R93, 0xff, RZ, 0xc0, !PT ;  /* 0x000000ff5dff7812 */ /* 0x000fe200078ac0ff */
[-CC-:B------:R-:W-:Y:S01]  /*3260*/  FFMA.FTZ R53, R196, R188.reuse, R193.reuse ;  /* 0x000000bcc4357223 */ /* 0x180fe200000100c1 */
        /* <DEDUP_REMOVED lines=8> */
[----:B------:R-:W-:Y:S01]  /*32f0*/  ISETP.GE.U32.AND P1, PT, R92, RZ, PT ;  /* 0x000000ff5c00720c */ /* 0x000fe20003f26070 */
[----:B------:R-:W-:Y:S01]  /*3300*/  FMUL.FTZ R65, R178, R65 ;  /* 0x00000041b2417220 */ /* 0x000fe20000410000 */
[----:B------:R-:W-:Y:S01]  /*3310*/  FSEL R63, R60, RZ, P2 ;  /* 0x000000ff3c3f7208 */ /* 0x000fe20001000000 */
[----:B------:R-:W-:Y:S01]  /*3320*/  FMUL.FTZ R61, R178, R61 ;  /* 0x0000003db23d7220 */ /* 0x000fe20000410000 */
[----:B------:R-:W-:Y:S01]  /*3330*/  LOP3.LUT P6, RZ, R93, 0xff0000, RZ, 0xc0, !PT ;  /* 0x00ff00005dff7812 */ /* 0x000fe200078cc0ff */
[----:B------:R-:W-:Y:S01]  /*3340*/  FADD.FTZ R195, R195, -R62 ;  /* 0x8000003ec3c37221 */ /* 0x000fe20000010000 */
[----:B------:R-:W-:Y:S01]  /*3350*/  LOP3.LUT P2, RZ, R93, 0xff00, RZ, 0xc0, !PT ;  /* 0x0000ff005dff7812 */ /* 0x000fe2000784c0ff */
[----:B------:R-:W-:Y:S01]  /*3360*/  FADD.FTZ R57, R59, -R0 ;  /* 0x800000003b397221 */ /* 0x000fe20000010000 */
[----:B------:R-:W-:Y:S01]  /*3370*/  ISETP.GE.U32.AND.EX P1, PT, R93, 0x1000000, PT, P1 ;  /* 0x010000005d00780c */ /* 0x000fe20003f26110 */
[----:B------:R-:W-:Y:S01]  /*3380*/  FMUL.FTZ R65, R65, UR6 ;  /* 0x0000000641417c20 */ /* 0x000fe20008410000 */
[----:B------:R-:W-:Y:S01]  /*3390*/  FSEL R55, R197, RZ, P6 ;  /* 0x000000ffc5377208 */ /* 0x000fe20003000000 */
[----:B------:R-:W-:Y:S01]  /*33a0*/  FMUL.FTZ R61, R61, UR6 ;  /* 0x000000063d3d7c20 */ /* 0x000fe20008410000 */
[----:B------:R-:W-:Y:S01]  /*33b0*/  FSEL R53, R60, RZ, P2 ;  /* 0x000000ff3c357208 */ /* 0x000fe20001000000 */
[----:B------:R-:W-:Y:S01]  /*33c0*/  FMUL.FTZ R195, R178, R195 ;  /* 0x000000c3b2c37220 */ /* 0x000fe20000410000 */
[----:B------:R-:W-:Y:S01]  /*33d0*/  LOP3.LUT P6, RZ, R82, 0xff0000, RZ, 0xc0, !PT ;  /* 0x00ff000052ff7812 */ /* 0x000fe200078cc0ff */
[----:B------:R-:W-:Y:S01]  /*33e0*/  FMUL.FTZ R57, R178, R57 ;  /* 0x00000039b2397220 */ /* 0x000fe20000410000 */
[----:B------:R-:W-:Y:S01]  /*33f0*/  FSEL R52, R52, RZ, P1 ;  /* 0x000000ff34347208 */ /* 0x000fe20000800000 */
[----:B------:R-:W-:Y:S01]  /*3400*/  FMUL.FTZ R195, R195, UR6 ;  /* 0x00000006c3c37c20 */ /* 0x000fe20008410000 */
[----:B------:R-:W-:Y:S01]  /*3410*/  LOP3.LUT P2, RZ, R92, 0xff0000, RZ, 0xc0, !PT ;  /* 0x00ff00005cff7812 */ /* 0x000fe2000784c0ff */
[----:B------:R-:W-:Y:S01]  /*3420*/  FMUL.FTZ R57, R57, UR6 ;  /* 0x0000000639397c20 */ /* 0x000fe20008410000 */
[----:B------:R-:W-:-:S02]  /*3430*/  LOP3.LUT P1, RZ, R82, 0xff000000, RZ, 0xc0, !PT ;  /* 0xff00000052ff7812 */ /* 0x000fc4000782c0ff */
[----:B------:R-:W-:Y:S02]  /*3440*/  F2FP.BF16.F32.PACK_AB R54, R53, R54 ;  /* 0x000000363536723e */ /* 0x000fe400000010ff */
[C---:B------:R-:W-:Y:S02]  /*3450*/  FSEL R60, R65.reuse, RZ, P6 ;  /* 0x000000ff413c7208 */ /* 0x040fe40003000000 */
[----:B------:R-:W-:Y:S02]  /*3460*/  FSEL R53, R65, RZ, P2 ;  /* 0x000000ff41357208 */ /* 0x000fe40001000000 */
[----:B------:R-:W-:Y:S02]  /*3470*/  LOP3.LUT P6, RZ, R92, 0xff000000, RZ, 0xc0, !PT ;  /* 0xff0000005cff7812 */ /* 0x000fe400078cc0ff */
[----:B------:R-:W-:Y:S02]  /*3480*/  FSEL R65, R61, RZ, P1 ;  /* 0x000000ff3d417208 */ /* 0x000fe40000800000 */
[----:B------:R-:W-:-:S02]  /*3490*/  LOP3.LUT P4, RZ, R82, 0xff00, RZ, 0xc0, !PT ;  /* 0x0000ff0052ff7812 */ /* 0x000fc4000788c0ff */
[----:B------:R-:W-:Y:S02]  /*34a0*/  LOP3.LUT P5, RZ, R82, 0xff, RZ, 0xc0, !PT ;  /* 0x000000ff52ff7812 */ /* 0x000fe400078ac0ff */
[C---:B------:R-:W-:Y:S02]  /*34b0*/  LOP3.LUT P2, RZ, R92.reuse, 0xff00, RZ, 0xc0, !PT ;  /* 0x0000ff005cff7812 */ /* 0x040fe4000784c0ff */
[----:B------:R-:W-:Y:S02]  /*34c0*/  LOP3.LUT P1, RZ, R92, 0xff, RZ, 0xc0, !PT ;  /* 0x000000ff5cff7812 */ /* 0x000fe4000782c0ff */
[----:B------:R-:W-:Y:S02]  /*34d0*/  F2FP.BF16.F32.PACK_AB R55, R52, R55 ;  /* 0x000000373437723e */ /* 0x000fe400000010ff */
[----:B------:R-:W-:Y:S02]  /*34e0*/  F2FP.BF16.F32.PACK_AB R58, R63, R58 ;  /* 0x0000003a3f3a723e */ /* 0x000fe400000010ff */
[----:B------:R-:W-:-:S02]  /*34f0*/  FSEL R0, R61, RZ, P6 ;  /* 0x000000ff3d007208 */ /* 0x000fc40003000000 */
[C---:B------:R-:W-:Y:S02]  /*3500*/  FSEL R63, R195.reuse, RZ, P4 ;  /* 0x000000ffc33f7208 */ /* 0x040fe40002000000 */
[----:B------:R-:W-:Y:S02]  /*3510*/  FSEL R61, R195, RZ, P2 ;  /* 0x000000ffc33d7208 */ /* 0x000fe40001000000 */
        /* <DEDUP_REMOVED lines=8> */
.L_x_1577:
[-CC-:B------:R-:W-:Y:S01]  /*35a0*/  FFMA.FTZ R58, R58, R188.reuse, R193.reuse ;  /* 0x000000bc3a3a7223 */ /* 0x180fe200000100c1 */
[-CC-:B------:R-:W-:Y:S01]  /*35b0*/  FFMA.FTZ R51, R190, R188.reuse, R193.reuse ;  /* 0x000000bcbe337223 */ /* 0x180fe200000100c1 */
[-CC-:B------:R-:W-:Y:S01]  /*35c0*/  FFMA.FTZ R61, R61, R188.reuse, R193.reuse ;  /* 0x000000bc3d3d7223 */ /* 0x180fe200000100c1 */
[-C--:B------:R-:W-:Y:S01]  /*35d0*/  FFMA.FTZ R49, R194, R188.reuse, R193 ;  /* 0x000000bcc2317223 */ /* 0x080fe200000100c1 */
[----:B------:R-:W-:Y:S01]  /*35e0*/  FADD.FTZ R197, R197, -R58 ;  /* 0x8000003ac5c57221 */ /* 0x000fe20000010000 */
[----:B------:R-:W-:Y:S01]  /*35f0*/  FADD.FTZ R53, R64, -R51 ;  /* 0x8000003340357221 */ /* 0x000fe20000010000 */
[----:B------:R-:W-:Y:S01]  /*3600*/  FADD.FTZ R61, R60, -R61 ;  /* 0x8000003d3c3d7221 */ /* 0x000fe20000010000 */
[----:B-----5:R-:W-:Y:S01]  /*3610*/  LOP3.LUT P6, RZ, R83, 0xff0000, RZ, 0xc0, !PT ;  /* 0x00ff000053ff7812 */ /* 0x020fe200078cc0ff */
[C---:B------:R-:W-:Y:S01]  /*3620*/  FMUL.FTZ R51, R178.reuse, R197 ;  /* 0x000000c5b2337220 */ /* 0x040fe20000410000 */
[----:B------:R-:W-:Y:S01]  /*3630*/  LOP3.LUT P4, RZ, R93, 0xff0000, RZ, 0xc0, !PT ;  /* 0x00ff00005dff7812 */ /* 0x000fe2000788c0ff */
[----:B------:R-:W-:Y:S01]  /*3640*/  FMUL.FTZ R50, R178, R61 ;  /* 0x0000003db2327220 */ /* 0x000fe20000410000 */
[----:B------:R-:W-:Y:S01]  /*3650*/  FADD.FTZ R49, R66, -R49 ;  /* 0x8000003142317221 */ /* 0x000fe20000010000 */
[----:B------:R-:W-:Y:S01]  /*3660*/  FMUL.FTZ R48, R51, UR6 ;  /* 0x0000000633307c20 */ /* 0x000fe20008410000 */
[----:B------:R-:W-:Y:S01]  /*3670*/  LOP3.LUT P5, RZ, R83, 0xff, RZ, 0xc0, !PT ;  /* 0x000000ff53ff7812 */ /* 0x000fe200078ac0ff */
[----:B------:R-:W-:Y:S01]  /*3680*/  FMUL.FTZ R64, R178, R53 ;  /* 0x00000035b2407220 */ /* 0x000fe20000410000 */
[----:B------:R-:W-:Y:S01]  /*3690*/  ISETP.GE.U32.AND P1, PT, R82, RZ, PT ;  /* 0x000000ff5200720c */ /* 0x000fe20003f26070 */
[----:B------:R-:W-:Y:S01]  /*36a0*/  FMUL.FTZ R55, R178, R49 ;  /* 0x00000031b2377220 */ /* 0x000fe20000410000 */
[----:B------:R-:W-:Y:S01]  /*36b0*/  FSEL R52, R48, RZ, P6 ;  /* 0x000000ff30347208 */ /* 0x000fe20003000000 */
[----:B------:R-:W-:Y:S01]  /*36c0*/  FMUL.FTZ R53, R64, UR6 ;  /* 0x0000000640357c20 */ /* 0x000fe20008410000 */
[----:B------:R-:W-:Y:S01]  /*36d0*/  FSEL R60, R48, RZ, P4 ;  /* 0x000000ff303c7208 */ /* 0x000fe20002000000 */
[----:B------:R-:W-:Y:S01]  /*36e0*/  FMUL.FTZ R48, R50, UR6 ;  /* 0x0000000632307c20 */ /* 0x000fe20008410000 */
[----:B------:R-:W-:Y:S01]  /*36f0*/  LOP3.LUT P6, RZ, R93, 0xff, RZ, 0xc0, !PT ;  /* 0x000000ff5dff7812 */ /* 0x000fe200078cc0ff */
[-CC-:B------:R-:W-:Y:S01]  /*3700*/  FFMA.FTZ R56, R56, R188.reuse, R193.reuse ;  /* 0x000000bc38387223 */ /* 0x180fe200000100c1 */
[----:B------:R-:W-:Y:S01]  /*3710*/  ISETP.GE.U32.AND P2, PT, R92, RZ, PT ;  /* 0x000000ff5c00720c */ /* 0x000fe20003f46070 */
[-CC-:B------:R-:W-:Y:S01]  /*3720*/  FFMA.FTZ R49, R196, R188.reuse, R193.reuse ;  /* 0x000000bcc4317223 */ /* 0x180fe200000100c1 */
[----:B------:R-:W-:Y:S01]  /*3730*/  FSEL R58, R48, RZ, P5 ;  /* 0x000000ff303a7208 */ /* 0x000fe20002800000 */
[-CC-:B------:R-:W-:Y:S01]  /*3740*/  FFMA.FTZ R0, R0, R188.reuse, R193.reuse ;  /* 0x000000bc00007223 */ /* 0x180fe200000100c1 */
[----:B------:R-:W-:Y:S01]  /*3750*/  FSEL R54, R48, RZ, P6 ;  /* 0x000000ff30367208 */ /* 0x000fe20003000000 */
[----:B------:R-:W-:Y:S01]  /*3760*/  FMUL.FTZ R48, R55, UR6 ;  /* 0x0000000637307c20 */ /* 0x000fe20008410000 */
[----:B------:R-:W-:Y:S01]  /*3770*/  ISETP.GE.U32.AND.EX P1, PT, R83, 0x1000000, PT, P1 ;  /* 0x010000005300780c */ /* 0x000fe20003f26110 */
[----:B------:R-:W-:Y:S01]  /*3780*/  FADD.FTZ R65, R65, -R56 ;  /* 0x8000003841417221 */ /* 0x000fe20000010000 */
[----:B------:R-:W-:Y:S01]  /*3790*/  ISETP.GE.U32.AND.EX P2, PT, R93, 0x1000000, PT, P2 ;  /* 0x010000005d00780c */ /* 0x000fe20003f46120 */
[----:B------:R-:W-:Y:S01]  /*37a0*/  FFMA.FTZ R62, R62, R188, R193 ;  /* 0x000000bc3e3e7223 */ /* 0x000fe200000100c1 */
[----:B------:R-:W-:Y:S01]  /*37b0*/  LOP3.LUT P4, RZ, R83, 0xff00, RZ, 0xc0, !PT ;  /* 0x0000ff0053ff7812 */ /* 0x000fe2000788c0ff */
[----:B------:R-:W-:Y:S01]  /*37c0*/  FMUL.FTZ R65, R178, R65 ;  /* 0x00000041b2417220 */ /* 0x000fe20000410000 */
[----:B------:R-:W-:Y:S01]  /*37d0*/  FSEL R63, R53, RZ, P1 ;  /* 0x000000ff353f7208 */ /* 0x000fe20000800000 */
[----:B------:R-:W-:Y:S01]  /*37e0*/  FADD.FTZ R195, R195, -R62 ;  /* 0x8000003ec3c37221 */ /* 0x000fe20000010000 */
[----:B0-----:R-:W-:Y:S01]  /*37f0*/  FSEL R67, R53, RZ, P2 ;  /* 0x000000ff35437208 */ /* 0x001fe20001000000 */
[----:B------:R-:W-:Y:S01]  /*3800*/  FADD.FTZ R53, R192, -R49 ;  /* 0x80000031c0357221 */ /* 0x000fe20000010000 */
[----:B------:R-:W-:Y:S01]  /*3810*/  FSEL R57, R48, RZ, P4 ;  /* 0x000000ff30397208 */ /* 0x000fe20002000000 */
[----:B------:R-:W-:Y:S01]  /*3820*/  FADD.FTZ R49, R59, -R0 ;  /* 0x800000003b317221 */ /* 0x000fe20000010000 */
[----:B------:R-:W-:Y:S01]  /*3830*/  LOP3.LUT P4, RZ, R93, 0xff00, RZ, 0xc0, !PT ;  /* 0x0000ff005dff7812 */ /* 0x000fe2000788c0ff */
[C---:B------:R-:W-:Y:S01]  /*3840*/  FMUL.FTZ R195, R178.reuse, R195 ;  /* 0x000000c3b2c37220 */ /* 0x040fe20000410000 */
[----:B------:R-:W-:Y:S01]  /*3850*/  F2FP.BF16.F32.PACK_AB R59, R63, R52 ;  /* 0x000000343f3b723e */ /* 0x000fe200000010ff */
[----:B------:R-:W-:Y:S01]  /*3860*/  FMUL.FTZ R52, R178, R53 ;  /* 0x00000035b2347220 */ /* 0x000fe20000410000 */
[----:B------:R-:W-:Y:S01]  /*3870*/  FSEL R61, R48, RZ, P4 ;  /* 0x000000ff303d7208 */ /* 0x000fe20002000000 */
[----:B------:R-:W-:Y:S01]  /*3880*/  FMUL.FTZ R48, R65, UR6 ;  /* 0x0000000641307c20 */ /* 0x000fe20008410000 */
[----:B------:R-:W-:Y:S01]  /*3890*/  LOP3.LUT P1, RZ, R82, 0xff0000, RZ, 0xc0, !PT ;  /* 0x00ff000052ff7812 */ /* 0x000fe2000782c0ff */
[----:B------:R-:W-:Y:S01]  /*38a0*/  FMUL.FTZ R0, R178, R49 ;  /* 0x00000031b2007220 */ /* 0x000fe20000410000 */
[----:B------:R-:W-:Y:S01]  /*38b0*/  LOP3.LUT P4, RZ, R92, 0xff0000, RZ, 0xc0, !PT ;  /* 0x00ff00005cff7812 */ /* 0x000fe2000788c0ff */
[----:B------:R-:W-:Y:S01]  /*38c0*/  FMUL.FTZ R56, R52, UR6 ;  /* 0x0000000634387c20 */ /* 0x000fe20008410000 */
[----:B------:R-:W-:-:S02]  /*38d0*/  LOP3.LUT P2, RZ, R82, 0xff000000, RZ, 0xc0, !PT ;  /* 0xff00000052ff7812 */ /* 0x000fc4000784c0ff */
[----:B------:R-:W-:Y:S02]  /*38e0*/  F2FP.BF16.F32.PACK_AB R58, R57, R58 ;  /* 0x0000003a393a723e */ /* 0x000fe400000010ff */
[----:B------:R-:W-:Y:S02]  /*38f0*/  F2FP.BF16.F32.PACK_AB R50, R55, R50 ;  /* 0x000000323732723e */ /* 0x000fe400000010ff */
[----:B------:R-:W-:Y:S02]  /*3900*/  FSEL R57, R48, RZ, P1 ;  /* 0x000000ff30397208 */ /* 0x000fe40000800000 */
[----:B------:R-:W-:Y:S01]  /*3910*/  F2FP.BF16.F32.PACK_AB R49, R52, R65 ;  /* 0x000000413431723e */ /* 0x000fe200000010ff */
[----:B------:R-:W-:Y:S01]  /*3920*/  FMUL.FTZ R52, R195, UR6 ;  /* 0x00000006c3347c20 */ /* 0x000fe20008410000 */
[----:B------:R-:W-:Y:S02]  /*3930*/  FSEL R53, R48, RZ, P4 ;  /* 0x000000ff30357208 */ /* 0x000fe40002000000 */
[----:B------:R-:W-:-:S02]  /*3940*/  F2FP.BF16.F32.PACK_AB R55, R67, R60 ;  /* 0x0000003c4337723e */ /* 0x000fc400000010ff */
[----:B------:R-:W-:Y:S01]  /*3950*/  F2FP.BF16.F32.PACK_AB R48, R195, R0 ;  /* 0x00000000c330723e */ /* 0x000fe200000010ff */
[----:B------:R-:W-:Y:S01]  /*3960*/  FMUL.FTZ R0, R0, UR6 ;  /* 0x0000000600007c20 */ /* 0x000fe20008410000 */
[----:B------:R-:W-:Y:S02]  /*3970*/  LOP3.LUT P5, RZ, R82, 0xff00, RZ, 0xc0, !PT ;  /* 0x0000ff0052ff7812 */ /* 0x000fe400078ac0ff */
[C---:B------:R-:W-:Y:S02]  /*3980*/  LOP3.LUT P1, RZ, R92.reuse, 0xff000000, RZ, 0xc0, !PT ;  /* 0xff0000005cff7812 */ /* 0x040fe4000782c0ff */
        /* <DEDUP_REMOVED lines=16> */
.L_x_1576:
[----:B------:R-:W-:-:S04]  /*3a90*/  UISETP.NE.U32.AND UP0, UPT, UR4, URZ, UPT ;  /* 0x000000ff0400728c */ /* 0x000fc8000bf05070 */
[----:B------:R-:W-:-:S09]  /*3aa0*/  UISETP.NE.AND.EX UP0, UPT, UR5, URZ, UPT, UP0 ;  /* 0x000000ff0500728c */ /* 0x000fd2000bf05300 */
[----:B------:R-:W-:Y:S05]  /*3ab0*/  BRA.U UP0, `(.L_x_1578) ;  /* 0x00000005005c7547 */ /* 0x000fea000b800000 */
[----:B-----5:R-:W-:Y:S01]  /*3ac0*/  PRMT R52, R131, 0x7632, R52 ;  /* 0x0000763283347816 */ /* 0x020fe20000000034 */
[-CC-:B------:R-:W-:Y:S01]  /*3ad0*/  FFMA.FTZ R53, R190, R188.reuse, R193.reuse ;  /* 0x000000bcbe357223 */ /* 0x180fe200000100c1 */
[-CC-:B------:R-:W-:Y:S01]  /*3ae0*/  FFMA.FTZ R61, R61, R188.reuse, R193.reuse ;  /* 0x000000bc3d3d7223 */ /* 0x180fe200000100c1 */
[-C--:B------:R-:W-:Y:S01]  /*3af0*/  FFMA.FTZ R58, R58, R188.reuse, R193 ;  /* 0x000000bc3a3a7223 */ /* 0x080fe200000100c1 */
[----:B------:R-:W-:Y:S01]  /*3b00*/  ISETP.GE.U32.AND P1, PT, R82, RZ, PT ;  /* 0x000000ff5200720c */ /* 0x000fe20003f26070 */
[----:B------:R-:W-:Y:S01]  /*3b10*/  FADD.FTZ R55, R64, -R53 ;  /* 0x8000003540377221 */ /* 0x000fe20000010000 */
[----:B------:R-:W-:Y:S01]  /*3b20*/  IMAD.U32 R54, R52, 0x10000, RZ ;  /* 0x0001000034367824 */ /* 0x000fe200078e00ff */
[----:B------:R-:W-:Y:S01]  /*3b30*/  SHF.L.U32 R52, R130, 0x10, RZ ;  /* 0x0000001082347819 */ /* 0x000fe200000006ff */
[----:B------:R-:W-:Y:S01]  /*3b40*/  FADD.FTZ R61, R60, -R61 ;  /* 0x8000003d3c3d7221 */ /* 0x000fe20000010000 */
[----:B------:R-:W-:Y:S01]  /*3b50*/  SHF.L.U32 R53, R131, 0x10, RZ ;  /* 0x0000001083357819 */ /* 0x000fe200000006ff */
[----:B------:R-:W-:Y:S01]  /*3b60*/  FFMA.FTZ R54, R178, R55, R54 ;  /* 0x00000037b2367223 */ /* 0x000fe20000010036 */
[----:B------:R-:W-:Y:S01]  /*3b70*/  ISETP.GE.U32.AND P2, PT, R92, RZ, PT ;  /* 0x000000ff5c00720c */ /* 0x000fe20003f46070 */
[----:B------:R-:W-:Y:S01]  /*3b80*/  FADD.FTZ R197, R197, -R58 ;  /* 0x8000003ac5c57221 */ /* 0x000fe20000010000 */
[----:B------:R-:W-:Y:S01]  /*3b90*/  FFMA.FTZ R52, R178, R61, R52 ;  /* 0x0000003db2347223 */ /* 0x000fe20000010034 */
[----:B0-----:R-:W-:Y:S01]  /*3ba0*/  FMUL.FTZ R57, R54, UR6 ;  /* 0x0000000636397c20 */ /* 0x001fe20008410000 */
[----:B------:R-:W-:Y:S01]  /*3bb0*/  ISETP.GE.U32.AND.EX P1, PT, R83, 0x1000000, PT, P1 ;  /* 0x010000005300780c */ /* 0x000fe20003f26110 */
[----:B------:R-:W-:Y:S01]  /*3bc0*/  FFMA.FTZ R53, R178, R197, R53 ;  /* 0x000000c5b2357223 */ /* 0x000fe20000010035 */
[----:B------:R-:W-:Y:S01]  /*3bd0*/  ISETP.GE.U32.AND.EX P2, PT, R93, 0x1000000, PT, P2 ;  /* 0x010000005d00780c */ /* 0x000fe20003f46120 */
[----:B------:R-:W-:Y:S01]  /*3be0*/  FMUL.FTZ R54, R52, UR6 ;  /* 0x0000000634367c20 */ /* 0x000fe20008410000 */
[----:B------:R-:W-:Y:S01]  /*3bf0*/  FSEL R67, R57, RZ, P1 ;  /* 0x000000ff39437208 */ /* 0x000fe20000800000 */
[----:B------:R-:W-:Y:S01]  /*3c00*/  FMUL.FTZ R53, R53, UR6 ;  /* 0x0000000635357c20 */ /* 0x000fe20008410000 */
[----:B------:R-:W-:Y:S01]  /*3c10*/  FSEL R52, R57, RZ, P2 ;  /* 0x000000ff39347208 */ /* 0x000fe20001000000 */
[-C--:B------:R-:W-:Y:S01]  /*3c20*/  FFMA.FTZ R61, R194, R188.reuse, R193 ;  /* 0x000000bcc23d7223 */ /* 0x080fe200000100c1 */
[----:B------:R-:W-:Y:S01]  /*3c30*/  PRMT R57, R130, 0x7632, R57 ;  /* 0x0000763282397816 */ /* 0x000fe20000000039 */
[-CC-:B------:R-:W-:Y:S01]  /*3c40*/  FFMA.FTZ R56, R56, R188.reuse, R193.reuse ;  /* 0x000000bc38387223 */ /* 0x180fe200000100c1 */
[----:B------:R-:W-:Y:S01]  /*3c50*/  LOP3.LUT P6, RZ, R83, 0xff0000, RZ, 0xc0, !PT ;  /* 0x00ff000053ff7812 */ /* 0x000fe200078cc0ff */
[-C--:B------:R-:W-:Y:S01]  /*3c60*/  FFMA.FTZ R0, R0, R188.reuse, R193 ;  /* 0x000000bc00007223 */ /* 0x080fe200000100c1 */
[----:B------:R-:W-:Y:S01]  /*3c70*/  LOP3.LUT P4, RZ, R93, 0xff0000, RZ, 0xc0, !PT ;  /* 0x00ff00005dff7812 */ /* 0x000fe2000788c0ff */
[----:B------:R-:W-:Y:S01]  /*3c80*/  FADD.FTZ R65, R65, -R56 ;  /* 0x8000003841417221 */ /* 0x000fe20000010000 */
[----:B------:R-:W-:Y:S01]  /*3c90*/  SHF.L.U32 R63, R57, 0x10, RZ ;  /* 0x00000010393f7819 */ /* 0x000fe200000006ff */
[----:B------:R-:W-:Y:S01]  /*3ca0*/  FADD.FTZ R57, R66, -R61 ;  /* 0x8000003d42397221 */ /* 0x000fe20000010000 */
[----:B------:R-:W-:Y:S01]  /*3cb0*/  FSEL R60, R53, RZ, P6 ;  /* 0x000000ff353c7208 */ /* 0x000fe20003000000 */
[--C-:B------:R-:W-:Y:S01]  /*3cc0*/  FADD.FTZ R59, R59, -R0.reuse ;  /* 0x800000003b3b7221 */ /* 0x100fe20000010000 */
[----:B------:R-:W-:Y:S01]  /*3cd0*/  FSEL R55, R53, RZ, P4 ;  /* 0x000000ff35377208 */ /* 0x000fe20002000000 */
[-C--:B------:R-:W-:Y:S01]  /*3ce0*/  FFMA.FTZ R53, R196, R188.reuse, R193 ;  /* 0x000000bcc4357223 */ /* 0x080fe200000100c1 */
[----:B------:R-:W-:Y:S01]  /*3cf0*/  FFMA.FTZ R63, R178, R57, R63 ;  /* 0x00000039b23f7223 */ /* 0x000fe2000001003f */
[----:B------:R-:W-:Y:S01]  /*3d00*/  IMAD.U32 R57, R129, 0x10000, RZ ;  /* 0x0001000081397824 */ /* 0x000fe200078e00ff */
[----:B------:R-:W-:Y:S01]  /*3d10*/  LOP3.LUT P4, RZ, R83, 0xff00, RZ, 0xc0, !PT ;  /* 0x0000ff0053ff7812 */ /* 0x000fe2000788c0ff */
[--C-:B------:R-:W-:Y:S01]  /*3d20*/  FADD.FTZ R61, R192, -R53.reuse ;  /* 0x80000035c03d7221 */ /* 0x100fe20000010000 */
[----:B------:R-:W-:Y:S01]  /*3d30*/  PRMT R53, R129, 0x7632, R53 ;  /* 0x0000763281357816 */ /* 0x000fe20000000035 */
[----:B------:R-:W-:Y:S01]  /*3d40*/  FMUL.FTZ R63, R63, UR6 ;  /* 0x000000063f3f7c20 */ /* 0x000fe20008410000 */
[----:B------:R-:W-:Y:S01]  /*3d50*/  PRMT R0, R128, 0x7632, R0 ;  /* 0x0000763280007816 */ /* 0x000fe20000000000 */
[----:B------:R-:W-:Y:S01]  /*3d60*/  FFMA.FTZ R62, R62, R188, R193 ;  /* 0x000000bc3e3e7223 */ /* 0x000fe200000100c1 */
[----:B------:R-:W-:Y:S01]  /*3d70*/  SHF.L.U32 R53, R53, 0x10, RZ ;  /* 0x0000001035357819 */ /* 0x000fe200000006ff */
[C---:B------:R-:W-:Y:S01]  /*3d80*/  FFMA.FTZ R57, R178.reuse, R65, R57 ;  /* 0x00000041b2397223 */ /* 0x040fe20000010039 */
[----:B------:R-:W-:Y:S01]  /*3d90*/  LOP3.LUT P5, RZ, R83, 0xff, RZ, 0xc0, !PT ;  /* 0x000000ff53ff7812 */ /* 0x000fe200078ac0ff */
[----:B------:R-:W-:Y:S01]  /*3da0*/  FADD.FTZ R195, R195, -R62 ;  /* 0x8000003ec3c37221 */ /* 0x000fe20000010000 */
[----:B------:R-:W-:Y:S01]  /*3db0*/  FSEL R65, R63, RZ, P4 ;  /* 0x000000ff3f417208 */ /* 0x000fe20002000000 */
[----:B------:R-:W-:Y:S01]  /*3dc0*/  FFMA.FTZ R61, R178, R61, R53 ;  /* 0x0000003db23d7223 */ /* 0x000fe20000010035 */
[C---:B------:R-:W-:Y:S01]  /*3dd0*/  LOP3.LUT P6, RZ, R93.reuse, 0xff, RZ, 0xc0, !PT ;  /* 0x000000ff5dff7812 */ /* 0x040fe200078cc0ff */
[----:B------:R-:W-:Y:S01]  /*3de0*/  IMAD.U32 R0, R0, 0x10000, RZ ;  /* 0x0001000000007824 */ /* 0x000fe200078e00ff */
[----:B------:R-:W-:Y:S01]  /*3df0*/  LOP3.LUT P4, RZ, R93, 0xff00, RZ, 0xc0, !PT ;  /* 0x0000ff005dff7812 */ /* 0x000fe2000788c0ff */
[----:B------:R-:W-:Y:S01]  /*3e00*/  FMUL.FTZ R57, R57, UR6 ;  /* 0x0000000639397c20 */ /* 0x000fe20008410000 */
[----:B------:R-:W-:Y:S01]  /*3e10*/  SHF.L.U32 R56, R128, 0x10, RZ ;  /* 0x0000001080387819 */ /* 0x000fe200000006ff */
[----:B------:R-:W-:Y:S01]  /*3e20*/  FFMA.FTZ R0, R178, R195, R0 ;  /* 0x000000c3b2007223 */ /* 0x000fe20000010000 */
[----:B------:R-:W-:-:S02]  /*3e30*/  FSEL R58, R54, RZ, P5 ;  /* 0x000000ff363a7208 */ /* 0x000fc40002800000 */
[----:B------:R-:W-:Y:S01]  /*3e40*/  FSEL R54, R54, RZ, P6 ;  /* 0x000000ff36367208 */ /* 0x000fe20003000000 */
[----:B------:R-:W-:Y:S01]  /*3e50*/  FFMA.FTZ R56, R178, R59, R56 ;  /* 0x0000003bb2387223 */ /* 0x000fe20000010038 */
[----:B------:R-:W-:Y:S02]  /*3e60*/  FSEL R53, R63, RZ, P4 ;  /* 0x000000ff3f357208 */ /* 0x000fe40002000000 */
[----:B------:R-:W-:Y:S01]  /*3e70*/  F2FP.BF16.F32.PACK_AB R55, R52, R55 ;  /* 0x000000373437723e */ /* 0x000fe200000010ff */
[----:B------:R-:W-:Y:S01]  /*3e80*/  FMUL.FTZ R52, R61, UR6 ;  /* 0x000000063d347c20 */ /* 0x000fe20008410000 */
[----:B------:R-:W-:Y:S01]  /*3e90*/  LOP3.LUT P1, RZ, R82, 0xff0000, RZ, 0xc0, !PT ;  /* 0x00ff000052ff7812 */ /* 0x000fe2000782c0ff */
[----:B------:R-:W-:Y:S01]  /*3ea0*/  FMUL.FTZ R61, R0, UR6 ;  /* 0x00000006003d7c20 */ /* 0x000fe20008410000 */
[----:B------:R-:W-:Y:S01]  /*3eb0*/  LOP3.LUT P4, RZ, R92, 0xff0000, RZ, 0xc0, !PT ;  /* 0x00ff00005cff7812 */ /* 0x000fe2000788c0ff */
[----:B------:R-:W-:Y:S01]  /*3ec0*/  FMUL.FTZ R56, R56, UR6 ;  /* 0x0000000638387c20 */ /* 0x000fe20008410000 */
[----:B------:R-:W-:-:S02]  /*3ed0*/  LOP3.LUT P2, RZ, R82, 0xff000000, RZ, 0xc0, !PT ;  /* 0xff00000052ff7812 */ /* 0x000fc4000784c0ff */
[----:B------:R-:W-:Y:S02]  /*3ee0*/  F2FP.BF16.F32.PACK_AB R59, R67, R60 ;  /* 0x0000003c433b723e */ /* 0x000fe400000010ff */
[----:B------:R-:W-:Y:S02]  /*3ef0*/  F2FP.BF16.F32.PACK_AB R54, R53, R54 ;  /* 0x000000363536723e */ /* 0x000fe400000010ff */
[C---:B------:R-:W-:Y:S02]  /*3f00*/  FSEL R60, R57.reuse, RZ, P1 ;  /* 0x000000ff393c7208 */ /* 0x040fe40000800000 */
[----:B------:R-:W-:Y:S02]  /*3f10*/  FSEL R53, R57, RZ, P4 ;  /* 0x000000ff39357208 */ /* 0x000fe40002000000 */
[----:B------:R-:W-:Y:S02]  /*3f20*/  LOP3.LUT P1, RZ, R92, 0xff000000, RZ, 0xc0, !PT ;  /* 0xff0000005cff7812 */ /* 0x000fe4000782c0ff */
[----:B------:R-:W-:-:S02]  /*3f30*/  FSEL R57, R52, RZ, P2 ;  /* 0x000000ff34397208 */ /* 0x000fc40001000000 */
[----:B------:R-:W-:Y:S02]  /*3f40*/  LOP3.LUT P5, RZ, R82, 0xff00, RZ, 0xc0, !PT ;  /* 0x0000ff0052ff7812 */ /* 0x000fe400078ac0ff */
[----:B------:R-:W-:Y:S02]  /*3f50*/  LOP3.LUT P2, RZ, R92, 0xff, RZ, 0xc0, !PT ;  /* 0x000000ff5cff7812 */ /* 0x000fe4000784c0ff */
[----:B------:R-:W-:Y:S02]  /*3f60*/  LOP3.LUT P6, RZ, R82, 0xff, RZ, 0xc0, !PT ;  /* 0x000000ff52ff7812 */ /* 0x000fe400078cc0ff */
[----:B------:R-:W-:Y:S02]  /*3f70*/  LOP3.LUT P4, RZ, R92, 0xff00, RZ, 0xc0, !PT ;  /* 0x0000ff005cff7812 */ /* 0x000fe4000788c0ff */
[----:B------:R-:W-:Y:S02]  /*3f80*/  FSEL R0, R52, RZ, P1 ;  /* 0x000000ff34007208 */ /* 0x000fe40000800000 */
[----:B------:R-:W-:-:S02]  /*3f90*/  FSEL R63, R61, RZ, P5 ;  /* 0x000000ff3d3f7208 */ /* 0x000fc40002800000 */
[C---:B------:R-:W-:Y:S02]  /*3fa0*/  FSEL R52, R56.reuse, RZ, P2 ;  /* 0x000000ff38347208 */ /* 0x040fe40001000000 */
        /* <DEDUP_REMOVED lines=8> */
.L_x_1578:
[-CC-:B------:R-:W-:Y:S01]  /*4030*/  FFMA.FTZ R49, R190, R188.reuse, R193.reuse ;  /* 0x000000bcbe317223 */ /* 0x180fe200000100c1 */
[-CC-:B------:R-:W-:Y:S01]  /*4040*/  FFMA.FTZ R58, R58, R188.reuse, R193.reuse ;  /* 0x000000bc3a3a7223 */ /* 0x180fe200000100c1 */
[----:B-----5:R-:W-:Y:S01]  /*4050*/  PRMT R48, R131, 0x7632, R48 ;  /* 0x0000763283307816 */ /* 0x020fe20000000030 */
[-C--:B------:R-:W-:Y:S01]  /*4060*/  FFMA.FTZ R61, R61, R188.reuse, R193 ;  /* 0x000000bc3d3d7223 */ /* 0x080fe200000100c1 */
[----:B------:R-:W-:Y:S01]  /*4070*/  FADD.FTZ R51, R64, -R49 ;  /* 0x8000003140337221 */ /* 0x000fe20000010000 */
[----:B------:R-:W-:Y:S01]  /*4080*/  SHF.L.U32 R49, R131, 0x10, RZ ;  /* 0x0000001083317819 */ /* 0x000fe200000006ff */
[----:B------:R-:W-:Y:S01]  /*4090*/  FADD.FTZ R197, R197, -R58 ;  /* 0x8000003ac5c57221 */ /* 0x000fe20000010000 */
[----:B------:R-:W-:Y:S01]  /*40a0*/  SHF.L.U32 R50, R48, 0x10, RZ ;  /* 0x0000001030327819 */ /* 0x000fe200000006ff */
[----:B------:R-:W-:Y:S02]  /*40b0*/  IMAD.U32 R48, R130, 0x10000, RZ ;  /* 0x0001000082307824 */ /* 0x000fe400078e00ff */
[----:B------:R-:W-:Y:S01]  /*40c0*/  FADD.FTZ R61, R60, -R61 ;  /* 0x8000003d3c3d7221 */ /* 0x000fe20000010000 */
[C---:B------:R-:W-:Y:S01]  /*40d0*/  FFMA.FTZ R197, R178.reuse, R197, R49 ;  /* 0x000000c5b2c57223 */ /* 0x040fe20000010031 */
[----:B------:R-:W-:Y:S01]  /*40e0*/  LOP3.LUT P6, RZ, R83, 0xff0000, RZ, 0xc0, !PT ;  /* 0x00ff000053ff7812 */ /* 0x000fe200078cc0ff */
[C---:B------:R-:W-:Y:S01]  /*40f0*/  FFMA.FTZ R64, R178.reuse, R51, R50 ;  /* 0x00000033b2407223 */ /* 0x040fe20000010032 */
[----:B------:R-:W-:Y:S01]  /*4100*/  FFMA.FTZ R61, R178, R61, R48 ;  /* 0x0000003db23d7223 */ /* 0x000fe20000010030 */
[----:B------:R-:W-:Y:S01]  /*4110*/  FMUL.FTZ R48, R197, UR6 ;  /* 0x00000006c5307c20 */ /* 0x000fe20008410000 */
[----:B------:R-:W-:Y:S01]  /*4120*/  LOP3.LUT P4, RZ, R93, 0xff0000, RZ, 0xc0, !PT ;  /* 0x00ff00005dff7812 */ /* 0x000fe2000788c0ff */
[-CC-:B------:R-:W-:Y:S01]  /*4130*/  FFMA.FTZ R51, R194, R188.reuse, R193.reuse ;  /* 0x000000bcc2337223 */ /* 0x180fe200000100c1 */
[----:B------:R-:W-:Y:S01]  /*4140*/  LOP3.LUT P5, RZ, R83, 0xff, RZ, 0xc0, !PT ;  /* 0x000000ff53ff7812 */ /* 0x000fe200078ac0ff */
[----:B------:R-:W-:Y:S01]  /*4150*/  FMUL.FTZ R49, R64, UR6 ;  /* 0x0000000640317c20 */ /* 0x000fe20008410000 */
[----:B------:R-:W-:Y:S01]  /*4160*/  FSEL R60, R48, RZ, P6 ;  /* 0x000000ff303c7208 */ /* 0x000fe20003000000 */
[-C--:B------:R-:W-:Y:S01]  /*4170*/  FFMA.FTZ R56, R56, R188.reuse, R193 ;  /* 0x000000bc38387223 */ /* 0x080fe200000100c1 */
[----:B------:R-:W-:Y:S01]  /*4180*/  FSEL R63, R48, RZ, P4 ;  /* 0x000000ff303f7208 */ /* 0x000fe20002000000 */
[----:B------:R-:W-:Y:S01]  /*4190*/  FMUL.FTZ R48, R61, UR6 ;  /* 0x000000063d307c20 */ /* 0x000fe20008410000 */
[----:B------:R-:W-:Y:S01]  /*41a0*/  LOP3.LUT P6, RZ, R93, 0xff, RZ, 0xc0, !PT ;  /* 0x000000ff5dff7812 */ /* 0x000fe200078cc0ff */
[----:B------:R-:W-:Y:S01]  /*41b0*/  FADD.FTZ R53, R66, -R51 ;  /* 0x8000003342357221 */ /* 0x000fe20000010000 */
[----:B------:R-:W-:Y:S01]  /*41c0*/  ISETP.GE.U32.AND P1, PT, R82, RZ, PT ;  /* 0x000000ff5200720c */ /* 0x000fe20003f26070 */
[----:B------:R-:W-:Y:S01]  /*41d0*/  FADD.FTZ R65, R65, -R56 ;  /* 0x8000003841417221 */ /* 0x000fe20000010000 */
[----:B------:R-:W-:Y:S01]  /*41e0*/  FSEL R58, R48, RZ, P5 ;  /* 0x000000ff303a7208 */ /* 0x000fe20002800000 */
[-CC-:B------:R-:W-:Y:S01]  /*41f0*/  FFMA.FTZ R0, R0, R188.reuse, R193.reuse ;  /* 0x000000bc00007223 */ /* 0x180fe200000100c1 */
[----:B------:R-:W-:Y:S01]  /*4200*/  FSEL R54, R48, RZ, P6 ;  /* 0x000000ff30367208 */ /* 0x000fe20003000000 */
[----:B------:R-:W-:Y:S01]  /*4210*/  FFMA.FTZ R62, R62, R188, R193 ;  /* 0x000000bc3e3e7223 */ /* 0x000fe200000100c1 */
[----:B------:R-:W-:Y:S01]  /*4220*/  ISETP.GE.U32.AND P2, PT, R92, RZ, PT ;  /* 0x000000ff5c00720c */ /* 0x000fe20003f46070 */
[----:B------:R-:W-:Y:S01]  /*4230*/  FADD.FTZ R59, R59, -R0 ;  /* 0x800000003b3b7221 */ /* 0x000fe20000010000 */
[----:B------:R-:W-:Y:S01]  /*4240*/  PRMT R48, R130, 0x7632, R48 ;  /* 0x0000763282307816 */ /* 0x000fe20000000030 */
[----:B------:R-:W-:Y:S01]  /*4250*/  FADD.FTZ R195, R195, -R62 ;  /* 0x8000003ec3c37221 */ /* 0x000fe20000010000 */
[----:B------:R-:W-:-:S02]  /*4260*/  ISETP.GE.U32.AND.EX P1, PT, R83, 0x1000000, PT, P1 ;  /* 0x010000005300780c */ /* 0x000fc40003f26110 */
[----:B------:R-:W-:Y:S02]  /*4270*/  ISETP.GE.U32.AND.EX P2, PT, R93, 0x1000000, PT, P2 ;  /* 0x010000005d00780c */ /* 0x000fe40003f46120 */
[----:B------:R-:W-:Y:S02]  /*4280*/  SHF.L.U32 R55, R48, 0x10, RZ ;  /* 0x0000001030377819 */ /* 0x000fe400000006ff */
[C---:B0-----:R-:W-:Y:S02]  /*4290*/  FSEL R67, R49.reuse, RZ, P1 ;  /* 0x000000ff31437208 */ /* 0x041fe40000800000 */
[----:B------:R-:W-:Y:S01]  /*42a0*/  FSEL R190, R49, RZ, P2 ;  /* 0x000000ff31be7208 */ /* 0x000fe20001000000 */
[----:B------:R-:W-:Y:S01]  /*42b0*/  FFMA.FTZ R49, R196, R188, R193 ;  /* 0x000000bcc4317223 */ /* 0x000fe200000100c1 */
[----:B------:R-:W-:Y:S01]  /*42c0*/  FFMA.FTZ R56, R178, R53, R55 ;  /* 0x00000035b2387223 */ /* 0x000fe20000010037 */
[----:B------:R-:W-:Y:S02]  /*42d0*/  PRMT R48, R129, 0x7632, R48 ;  /* 0x0000763281307816 */ /* 0x000fe40000000030 */
[----:B------:R-:W-:Y:S01]  /*42e0*/  FADD.FTZ R51, R192, -R49 ;  /* 0x80000031c0337221 */ /* 0x000fe20000010000 */
[----:B------:R-:W-:Y:S01]  /*42f0*/  FMUL.FTZ R53, R56, UR6 ;  /* 0x0000000638357c20 */ /* 0x000fe20008410000 */
[----:B------:R-:W-:Y:S01]  /*4300*/  LOP3.LUT P4, RZ, R83, 0xff00, RZ, 0xc0, !PT ;  /* 0x0000ff0053ff7812 */ /* 0x000fe2000788c0ff */
[----:B------:R-:W-:Y:S01]  /*4310*/  IMAD.U32 R52, R48, 0x10000, RZ ;  /* 0x0001000030347824 */ /* 0x000fe200078e00ff */
[----:B------:R-:W-:-:S02]  /*4320*/  SHF.L.U32 R49, R129, 0x10, RZ ;  /* 0x0000001081317819 */ /* 0x000fc400000006ff */
[----:B------:R-:W-:Y:S01]  /*4330*/  PRMT R0, R128, 0x7632, R0 ;  /* 0x0000763280007816 */ /* 0x000fe20000000000 */
[----:B------:R-:W-:Y:S01]  /*4340*/  FFMA.FTZ R52, R178, R51, R52 ;  /* 0x00000033b2347223 */ /* 0x000fe20000010034 */
[----:B------:R-:W-:Y:S01]  /*4350*/  SHF.L.U32 R48, R128, 0x10, RZ ;  /* 0x0000001080307819 */ /* 0x000fe200000006ff */
[----:B------:R-:W-:Y:S01]  /*4360*/  FFMA.FTZ R49, R178, R65, R49 ;  /* 0x00000041b2317223 */ /* 0x000fe20000010031 */
[----:B------:R-:W-:Y:S02]  /*4370*/  SHF.L.U32 R50, R0, 0x10, RZ ;  /* 0x0000001000327819 */ /* 0x000fe400000006ff */
[----:B------:R-:W-:Y:S01]  /*4380*/  FSEL R57, R53, RZ, P4 ;  /* 0x000000ff35397208 */ /* 0x000fe20002000000 */
[C---:B------:R-:W-:Y:S01]  /*4390*/  FFMA.FTZ R0, R178.reuse, R59, R48 ;  /* 0x0000003bb2007223 */ /* 0x040fe20000010030 */
[----:B------:R-:W-:Y:S01]  /*43a0*/  LOP3.LUT P4, RZ, R93, 0xff00, RZ, 0xc0, !PT ;  /* 0x0000ff005dff7812 */ /* 0x000fe2000788c0ff */
[----:B------:R-:W-:Y:S01]  /*43b0*/  FFMA.FTZ R195, R178, R195, R50 ;  /* 0x000000c3b2c37223 */ /* 0x000fe20000010032 */
[----:B------:R-:W-:Y:S01]  /*43c0*/  FMUL.FTZ R48, R49, UR6 ;  /* 0x0000000631307c20 */ /* 0x000fe20008410000 */
[----:B------:R-:W-:-:S02]  /*43d0*/  LOP3.LUT P1, RZ, R82, 0xff0000, RZ, 0xc0, !PT ;  /* 0x00ff000052ff7812 */ /* 0x000fc4000782c0ff */
[----:B------:R-:W-:Y:S02]  /*43e0*/  FSEL R53, R53, RZ, P4 ;  /* 0x000000ff35357208 */ /* 0x000fe40002000000 */
[----:B------:R-:W-:Y:S01]  /*43f0*/  F2FP.BF16.F32.PACK_AB R50, R56, R61 ;  /* 0x0000003d3832723e */ /* 0x000fe200000010ff */
[----:B------:R-:W-:Y:S01]  /*4400*/  FMUL.FTZ R56, R52, UR6 ;  /* 0x0000000634387c20 */ /* 0x000fe20008410000 */
[----:B------:R-:W-:Y:S02]  /*4410*/  LOP3.LUT P4, RZ, R92, 0xff0000, RZ, 0xc0, !PT ;  /* 0x00ff00005cff7812 */ /* 0x000fe4000788c0ff */
[----:B------:R-:W-:Y:S02]  /*4420*/  LOP3.LUT P2, RZ, R82, 0xff000000, RZ, 0xc0, !PT ;  /* 0xff00000052ff7812 */ /* 0x000fe4000784c0ff */
[----:B------:R-:W-:Y:S02]  /*4430*/  F2FP.BF16.F32.PACK_AB R54, R53, R54 ;  /* 0x000000363536723e */ /* 0x000fe400000010ff */
[----:B------:R-:W-:-:S02]  /*4440*/  F2FP.BF16.F32.PACK_AB R58, R57, R58 ;  /* 0x0000003a393a723e */ /* 0x000fc400000010ff */
[----:B------:R-:W-:Y:S02]  /*4450*/  FSEL R57, R48, RZ, P1 ;  /* 0x000000ff30397208 */ /* 0x000fe40000800000 */
[----:B------:R-:W-:Y:S01]  /*4460*/  F2FP.BF16.F32.PACK_AB R49, R52, R49 ;  /* 0x000000313431723e */ /* 0x000fe200000010ff */
[----:B------:R-:W-:Y:S01]  /*4470*/  FMUL.FTZ R52, R195, UR6 ;  /* 0x00000006c3347c20 */ /* 0x000fe20008410000 */
[----:B------:R-:W-:Y:S02]  /*4480*/  FSEL R53, R48, RZ, P4 ;  /* 0x000000ff30357208 */ /* 0x000fe40002000000 */
[----:B------:R-:W-:Y:S02]  /*4490*/  F2FP.BF16.F32.PACK_AB R59, R67, R60 ;  /* 0x0000003c433b723e */ /* 0x000fe400000010ff */
[----:B------:R-:W-:Y:S01]  /*44a0*/  F2FP.BF16.F32.PACK_AB R48, R195, R0 ;  /* 0x00000000c330723e */ /* 0x000fe200000010ff */
[----:B------:R-:W-:Y:S01]  /*44b0*/  FMUL.FTZ R0, R0, UR6 ;  /* 0x0000000600007c20 */ /* 0x000fe20008410000 */
[----:B------:R-:W-:-:S02]  /*44c0*/  LOP3.LUT P5, RZ, R82, 0xff00, RZ, 0xc0, !PT ;  /* 0x0000ff0052ff7812 */ /* 0x000fc400078ac0ff */
[C---:B------:R-:W-:Y:S02]  /*44d0*/  LOP3.LUT P1, RZ, R92.reuse, 0xff000000, RZ, 0xc0, !PT ;  /* 0xff0000005cff7812 */ /* 0x040fe4000782c0ff */
[----:B------:R-:W-:Y:S02]  /*44e0*/  LOP3.LUT P4, RZ, R92, 0xff00, RZ, 0xc0, !PT ;  /* 0x0000ff005cff7812 */ /* 0x000fe4000788c0ff */
[----:B------:R-:W-:Y:S02]  /*44f0*/  FSEL R60, R56, RZ, P2 ;  /* 0x000000ff383c7208 */ /* 0x000fe40001000000 */
[----:B------:R-:W-:Y:S02]  /*4500*/  LOP3.LUT P6, RZ, R82, 0xff, RZ, 0xc0, !PT ;  /* 0x000000ff52ff7812 */ /* 0x000fe400078cc0ff */
[----:B------:R-:W-:Y:S02]  /*4510*/  LOP3.LUT P2, RZ, R92, 0xff, RZ, 0xc0, !PT ;  /* 0x000000ff5cff7812 */ /* 0x000fe4000784c0ff */
        /* <DEDUP_REMOVED lines=9> */
[----:B------:R-:W-:Y:S02]  /*45b0*/  F2FP.BF16.F32.PACK_AB R52, R63, R52 ;  /* 0x000000343f34723e */ /* 0x000fe400000010ff */
[----:B------:R-:W-:-:S07]  /*45c0*/  F2FP.BF16.F32.PACK_AB R56, R61, R56 ;  /* 0x000000383d38723e */ /* 0x000fce00000010ff */
.L_x_1574:
        /* <DEDUP_REMOVED lines=18> */
[C---:B0-----:R-:W-:Y:S01]  /*46f0*/  IMAD.U32 R49, R39.reuse, 0x10000, RZ ;  /* 0x0001000027317824 */ /* 0x041fe200078e00ff */
[----:B------:R-:W-:Y:S01]  /*4700*/  PRMT R0, R39, 0x7632, R0 ;  /* 0x0000763227007816 */ /* 0x000fe20000000000 */
[-C--:B------:R-:W-:Y:S01]  /*4710*/  FFMA.FTZ R214, R214, R188.reuse, R193 ;  /* 0x000000bcd6d67223 */ /* 0x080fe200000100c1 */
[----:B------:R-:W-:Y:S01]  /*4720*/  FADD.FTZ R191, R184, -R191 ;  /* 0x800000bfb8bf7221 */ /* 0x000fe20000010000 */
[-C--:B------:R-:W-:Y:S01]  /*4730*/  FFMA.FTZ R185, R185, R188.reuse, R193 ;  /* 0x000000bcb9b97223 */ /* 0x080fe200000100c1 */
[----:B------:R-:W-:Y:S01]  /*4740*/  SHF.L.U32 R50, R38, 0x10, RZ ;  /* 0x0000001026327819 */ /* 0x000fe200000006ff */
[----:B------:R-:W-:Y:S01]  /*4750*/  FADD.FTZ R205, R205, -R214 ;  /* 0x800000d6cdcd7221 */ /* 0x000fe20000010000 */
[----:B------:R-:W-:Y:S01]  /*4760*/  FFMA.FTZ R51, R178, R191, R49 ;  /* 0x000000bfb2337223 */ /* 0x000fe20000010031 */
[----:B------:R-:W-:Y:S01]  /*4770*/  SHF.L.U32 R49, R0, 0x10, RZ ;  /* 0x0000001000317819 */ /* 0x000fe200000006ff */
[----:B------:R-:W-:Y:S01]  /*4780*/  FADD.FTZ R185, R182, -R185 ;  /* 0x800000b9b6b97221 */ /* 0x000fe20000010000 */
[----:B------:R-:W-:Y:S01]  /*4790*/  PRMT R0, R37, 0x7632, R0 ;  /* 0x0000763225007816 */ /* 0x000fe20000000000 */
[-C--:B------:R-:W-:Y:S01]  /*47a0*/  FFMA.FTZ R210, R210, R188.reuse, R193 ;  /* 0x000000bcd2d27223 */ /* 0x080fe200000100c1 */
[----:B------:R-:W-:Y:S01]  /*47b0*/  ISETP.GE.U32.AND P2, PT, R80, RZ, PT ;  /* 0x000000ff5000720c */ /* 0x000fe20003f46070 */
[----:B------:R-:W-:Y:S01]  /*47c0*/  FFMA.FTZ R62, R178, R205, R49 ;  /* 0x000000cdb23e7223 */ /* 0x000fe20000010031 */
[----:B------:R-:W-:Y:S01]  /*47d0*/  FMUL.FTZ R49, R51, UR6 ;  /* 0x0000000633317c20 */ /* 0x000fe20008410000 */
[----:B------:R-:W-:Y:S01]  /*47e0*/  PRMT R48, R38, 0x7632, R48 ;  /* 0x0000763226307816 */ /* 0x000fe20000000030 */
[----:B------:R-:W-:Y:S01]  /*47f0*/  FFMA.FTZ R185, R178, R185, R50 ;  /* 0x000000b9b2b97223 */ /* 0x000fe20000010032 */
[----:B------:R-:W-:Y:S01]  /*4800*/  SHF.L.U32 R0, R0, 0x10, RZ ;  /* 0x0000001000007819 */ /* 0x000fe200000006ff */
[-CC-:B------:R-:W-:Y:S01]  /*4810*/  FFMA.FTZ R212, R212, R188.reuse, R193.reuse ;  /* 0x000000bcd4d47223 */ /* 0x180fe200000100c1 */
[----:B------:R-:W-:Y:S01]  /*4820*/  LOP3.LUT P5, RZ, R81, 0xff0000, RZ, 0xc0, !PT ;  /* 0x00ff000051ff7812 */ /* 0x000fe200078ac0ff */
[----:B------:R-:W-:Y:S01]  /*4830*/  FADD.FTZ R211, R211, -R210 ;  /* 0x800000d2d3d37221 */ /* 0x000fe20000010000 */
[----:B------:R-:W-:Y:S01]  /*4840*/  FMUL.FTZ R50, R62, UR6 ;  /* 0x000000063e327c20 */ /* 0x000fe20008410000 */
[----:B------:R-:W-:Y:S01]  /*4850*/  LOP3.LUT P6, RZ, R91, 0xff0000, RZ, 0xc0, !PT ;  /* 0x00ff00005bff7812 */ /* 0x000fe200078cc0ff */
[----:B------:R-:W-:Y:S01]  /*4860*/  FADD.FTZ R207, R207, -R212 ;  /* 0x800000d4cfcf7221 */ /* 0x000fe20000010000 */
[----:B------:R-:W-:Y:S01]  /*4870*/  ISETP.GE.U32.AND.EX P2, PT, R81, 0x1000000, PT, P2 ;  /* 0x010000005100780c */ /* 0x000fe20003f46120 */
[----:B------:R-:W-:Y:S01]  /*4880*/  IMAD.U32 R52, R48, 0x10000, RZ ;  /* 0x0001000030347824 */ /* 0x000fe200078e00ff */
[----:B------:R-:W-:Y:S01]  /*4890*/  FSEL R59, R49, RZ, P5 ;  /* 0x000000ff313b7208 */ /* 0x000fe20002800000 */
[----:B------:R-:W-:Y:S01]  /*48a0*/  FFMA.FTZ R211, R178, R211, R0 ;  /* 0x000000d3b2d37223 */ /* 0x000fe20000010000 */
[----:B------:R-:W-:Y:S01]  /*48b0*/  ISETP.GE.U32.AND P5, PT, R90, RZ, PT ;  /* 0x000000ff5a00720c */ /* 0x000fe20003fa6070 */
[-C--:B------:R-:W-:Y:S01]  /*48c0*/  FFMA.FTZ R187, R187, R188.reuse, R193 ;  /* 0x000000bcbbbb7223 */ /* 0x080fe200000100c1 */
[----:B------:R-:W-:Y:S01]  /*48d0*/  FSEL R55, R49, RZ, P6 ;  /* 0x000000ff31377208 */ /* 0x000fe20003000000 */
[----:B------:R-:W-:Y:S01]  /*48e0*/  FMUL.FTZ R0, R185, UR6 ;  /* 0x00000006b9007c20 */ /* 0x000fe20008410000 */
[----:B------:R-:W-:Y:S01]  /*48f0*/  FSEL R64, R50, RZ, P2 ;  /* 0x000000ff32407208 */ /* 0x000fe20001000000 */
[----:B------:R-:W-:Y:S01]  /*4900*/  FFMA.FTZ R52, R178, R207, R52 ;  /* 0x000000cfb2347223 */ /* 0x000fe20000010034 */
[----:B------:R-:W-:Y:S01]  /*4910*/  LOP3.LUT P6, RZ, R81, 0xff, RZ, 0xc0, !PT ;  /* 0x000000ff51ff7812 */ /* 0x000fe200078cc0ff */
[----:B------:R-:W-:Y:S01]  /*4920*/  FADD.FTZ R187, R104, -R187 ;  /* 0x800000bb68bb7221 */ /* 0x000fe20000010000 */
[----:B------:R-:W-:Y:S01]  /*4930*/  LOP3.LUT P2, RZ, R91, 0xff, RZ, 0xc0, !PT ;  /* 0x000000ff5bff7812 */ /* 0x000fe2000784c0ff */
[-CC-:B------:R-:W-:Y:S01]  /*4940*/  FFMA.FTZ R208, R208, R188.reuse, R193.reuse ;  /* 0x000000bcd0d07223 */ /* 0x180fe200000100c1 */
[----:B------:R-:W-:Y:S01]  /*4950*/  SHF.L.U32 R48, R37, 0x10, RZ ;  /* 0x0000001025307819 */ /* 0x000fe200000006ff */
[----:B------:R-:W-:Y:S01]  /*4960*/  FMUL.FTZ R49, R52, UR6 ;  /* 0x0000000634317c20 */ /* 0x000fe20008410000 */
[----:B------:R-:W-:Y:S01]  /*4970*/  ISETP.GE.U32.AND.EX P5, PT, R91, 0x1000000, PT, P5 ;  /* 0x010000005b00780c */ /* 0x000fe20003fa6150 */
[----:B------:R-:W-:Y:S01]  /*4980*/  FFMA.FTZ R189, R189, R188, R193 ;  /* 0x000000bcbdbd7223 */ /* 0x000fe200000100c1 */
[----:B------:R-:W-:Y:S01]  /*4990*/  FSEL R58, R0, RZ, P6 ;  /* 0x000000ff003a7208 */ /* 0x000fe20003000000 */
[----:B------:R-:W-:Y:S01]  /*49a0*/  FFMA.FTZ R48, R178, R187, R48 ;  /* 0x000000bbb2307223 */ /* 0x000fe20000010030 */
[----:B------:R-:W-:Y:S01]  /*49b0*/  FSEL R56, R0, RZ, P2 ;  /* 0x000000ff00387208 */ /* 0x000fe20001000000 */
[----:B------:R-:W-:Y:S01]  /*49c0*/  FADD.FTZ R209, R209, -R208 ;  /* 0x800000d0d1d17221 */ /* 0x000fe20000010000 */
[----:B------:R-:W-:Y:S01]  /*49d0*/  PRMT R0, R36, 0x7632, R0 ;  /* 0x0000763224007816 */ /* 0x000fe20000000000 */
[----:B------:R-:W-:Y:S01]  /*49e0*/  FMUL.FTZ R54, R211, UR6 ;  /* 0x00000006d3367c20 */ /* 0x000fe20008410000 */
[----:B------:R-:W-:Y:S01]  /*49f0*/  FSEL R66, R50, RZ, P5 ;  /* 0x000000ff32427208 */ /* 0x000fe20002800000 */
[----:B------:R-:W-:Y:S01]  /*4a00*/  FMUL.FTZ R50, R48, UR6 ;  /* 0x0000000630327c20 */ /* 0x000fe20008410000 */
[----:B------:R-:W-:Y:S01]  /*4a10*/  LOP3.LUT P5, RZ, R81, 0xff00, RZ, 0xc0, !PT ;  /* 0x0000ff0051ff7812 */ /* 0x000fe200078ac0ff */
[----:B------:R-:W-:Y:S01]  /*4a20*/  FADD.FTZ R189, R180, -R189 ;  /* 0x800000bdb4bd7221 */ /* 0x000fe20000010000 */
[----:B------:R-:W-:-:S02]  /*4a30*/  LOP3.LUT P6, RZ, R91, 0xff00, RZ, 0xc0, !PT ;  /* 0x0000ff005bff7812 */ /* 0x000fc400078cc0ff */
[----:B------:R-:W-:Y:S02]  /*4a40*/  SHF.L.U32 R0, R0, 0x10, RZ ;  /* 0x0000001000007819 */ /* 0x000fe400000006ff */
[C---:B------:R-:W-:Y:S02]  /*4a50*/  FSEL R65, R49.reuse, RZ, P5 ;  /* 0x000000ff31417208 */ /* 0x040fe40002800000 */
[----:B------:R-:W-:Y:S01]  /*4a60*/  LOP3.LUT P2, RZ, R80, 0xff0000, RZ, 0xc0, !PT ;  /* 0x00ff000050ff7812 */ /* 0x000fe2000784c0ff */
[----:B------:R-:W-:Y:S01]  /*4a70*/  FFMA.FTZ R0, R178, R209, R0 ;  /* 0x000000d1b2007223 */ /* 0x000fe20000010000 */
[----:B------:R-:W-:Y:S02]  /*4a80*/  LOP3.LUT P5, RZ, R90, 0xff0000, RZ, 0xc0, !PT ;  /* 0x00ff00005aff7812 */ /* 0x000fe400078ac0ff */
[----:B------:R-:W-:Y:S01]  /*4a90*/  FSEL R67, R49, RZ, P6 ;  /* 0x000000ff31437208 */ /* 0x000fe20003000000 */
[----:B------:R-:W-:Y:S01]  /*4aa0*/  IMAD.U32 R49, R36, 0x10000, RZ ;  /* 0x0001000024317824 */ /* 0x000fe200078e00ff */
[----:B------:R-:W-:-:S02]  /*4ab0*/  LOP3.LUT P6, RZ, R80, 0xff000000, RZ, 0xc0, !PT ;  /* 0xff00000050ff7812 */ /* 0x000fc400078cc0ff */
[----:B------:R-:W-:Y:S01]  /*4ac0*/  FSEL R57, R50, RZ, P2 ;  /* 0x000000ff32397208 */ /* 0x000fe20001000000 */
[----:B------:R-:W-:Y:S01]  /*4ad0*/  FFMA.FTZ R189, R178, R189, R49 ;  /* 0x000000bdb2bd7223 */ /* 0x000fe20000010031 */
[----:B------:R-:W-:Y:S02]  /*4ae0*/  FSEL R53, R50, RZ, P5 ;  /* 0x000000ff32357208 */ /* 0x000fe40002800000 */
[----:B------:R-:W-:Y:S02]  /*4af0*/  F2FP.BF16.F32.PACK_AB R51, R62, R51 ;  /* 0x000000333e33723e */ /* 0x000fe400000010ff */
[----:B------:R-:W-:Y:S01]  /*4b00*/  F2FP.BF16.F32.PACK_AB R50, R52, R185 ;  /* 0x000000b93432723e */ /* 0x000fe200000010ff */
[----:B------:R-:W-:Y:S01]  /*4b10*/  FMUL.FTZ R52, R0, UR6 ;  /* 0x0000000600347c20 */ /* 0x000fe20008410000 */
[----:B------:R-:W-:Y:S02]  /*4b20*/  FSEL R62, R54, RZ, P6 ;  /* 0x000000ff363e7208 */ /* 0x000fe40003000000 */
[----:B------:R-:W-:-:S02]  /*4b30*/  LOP3.LUT P6, RZ, R90, 0xff000000, RZ, 0xc0, !PT ;  /* 0xff0000005aff7812 */ /* 0x000fc400078cc0ff */
[----:B------:R-:W-:Y:S02]  /*4b40*/  LOP3.LUT P2, RZ, R80, 0xff00, RZ, 0xc0, !PT ;  /* 0x0000ff0050ff7812 */ /* 0x000fe4000784c0ff */
[----:B------:R-:W-:Y:S02]  /*4b50*/  F2FP.BF16.F32.PACK_AB R49, R211, R48 ;  /* 0x00000030d331723e */ /* 0x000fe400000010ff */
[----:B------:R-:W-:Y:S02]  /*4b60*/  F2FP.BF16.F32.PACK_AB R59, R64, R59 ;  /* 0x0000003b403b723e */ /* 0x000fe400000010ff */
[----:B------:R-:W-:Y:S02]  /*4b70*/  FSEL R64, R54, RZ, P6 ;  /* 0x000000ff36407208 */ /* 0x000fe40003000000 */
[----:B------:R-:W-:Y:S01]  /*4b80*/  F2FP.BF16.F32.PACK_AB R48, R0, R189 ;  /* 0x000000bd0030723e */ /* 0x000fe200000010ff */
[----:B------:R-:W-:Y:S01]  /*4b90*/  FMUL.FTZ R189, R189, UR6 ;  /* 0x00000006bdbd7c20 */ /* 0x000fe20008410000 */
[----:B------:R-:W-:-:S02]  /*4ba0*/  LOP3.LUT P6, RZ, R90, 0xff00, RZ, 0xc0, !PT ;  /* 0x0000ff005aff7812 */ /* 0x000fc400078cc0ff */
[----:B------:R-:W-:Y:S02]  /*4bb0*/  FSEL R63, R52, RZ, P2 ;  /* 0x000000ff343f7208 */ /* 0x000fe40001000000 */
[----:B------:R-:W-:Y:S02]  /*4bc0*/  LOP3.LUT P5, RZ, R80, 0xff, RZ, 0xc0, !PT ;  /* 0x000000ff50ff7812 */ /* 0x000fe400078ac0ff */
        /* <DEDUP_REMOVED lines=12> */
.L_x_1581:
[-CC-:B------:R-:W-:Y:S01]  /*4c90*/  FFMA.FTZ R191, R191, R188.reuse, R193.reuse ;  /* 0x000000bcbfbf7223 */ /* 0x180fe200000100c1 */
[C---:B0-----:R-:W-:Y:S01]  /*4ca0*/  SHF.L.U32 R53, R39.reuse, 0x10, RZ ;  /* 0x0000001027357819 */ /* 0x041fe200000006ff */
[-C--:B------:R-:W-:Y:S01]  /*4cb0*/  FFMA.FTZ R214, R214, R188.reuse, R193 ;  /* 0x000000bcd6d67223 */ /* 0x080fe200000100c1 */
[----:B------:R-:W-:Y:S01]  /*4cc0*/  PRMT R0, R39, 0x7632, R0 ;  /* 0x0000763227007816 */ /* 0x000fe20000000000 */
[----:B------:R-:W-:Y:S01]  /*4cd0*/  FADD.FTZ R191, R184, -R191 ;  /* 0x800000bfb8bf7221 */ /* 0x000fe20000010000 */
[-CC-:B------:R-:W-:Y:S01]  /*4ce0*/  FFMA.FTZ R210, R210, R188.reuse, R193.reuse ;  /* 0x000000bcd2d27223 */ /* 0x180fe200000100c1 */
[-C--:B------:R-:W-:Y:S01]  /*4cf0*/  FFMA.FTZ R185, R185, R188.reuse, R193 ;  /* 0x000000bcb9b97223 */ /* 0x080fe200000100c1 */
[----:B------:R-:W-:Y:S01]  /*4d00*/  FADD.FTZ R205, R205, -R214 ;  /* 0x800000d6cdcd7221 */ /* 0x000fe20000010000 */
[----:B------:R-:W-:Y:S01]  /*4d10*/  FFMA.FTZ R53, R178, R191, R53 ;  /* 0x000000bfb2357223 */ /* 0x000fe20000010035 */
[----:B------:R-:W-:Y:S01]  /*4d20*/  IMAD.U32 R55, R0, 0x10000, RZ ;  /* 0x0001000000377824 */ /* 0x000fe200078e00ff */
[----:B------:R-:W-:Y:S01]  /*4d30*/  PRMT R0, R37, 0x7632, R0 ;  /* 0x0000763225007816 */ /* 0x000fe20000000000 */
[----:B------:R-:W-:Y:S01]  /*4d40*/  FADD.FTZ R211, R211, -R210 ;  /* 0x800000d2d3d37221 */ /* 0x000fe20000010000 */
[----:B------:R-:W-:Y:S01]  /*4d50*/  FMUL.FTZ R53, R53, UR6 ;  /* 0x0000000635357c20 */ /* 0x000fe20008410000 */
[----:B------:R-:W-:Y:S01]  /*4d60*/  LOP3.LUT P5, RZ, R81, 0xff0000, RZ, 0xc0, !PT ;  /* 0x00ff000051ff7812 */ /* 0x000fe200078ac0ff */
[----:B------:R-:W-:Y:S01]  /*4d70*/  FADD.FTZ R185, R182, -R185 ;  /* 0x800000b9b6b97221 */ /* 0x000fe20000010000 */
[----:B------:R-:W-:Y:S01]  /*4d80*/  SHF.L.U32 R0, R0, 0x10, RZ ;  /* 0x0000001000007819 */ /* 0x000fe200000006ff */
[----:B------:R-:W-:Y:S01]  /*4d90*/  FFMA.FTZ R55, R178, R205, R55 ;  /* 0x000000cdb2377223 */ /* 0x000fe20000010037 */
[----:B------:R-:W-:Y:S01]  /*4da0*/  SHF.L.U32 R54, R38, 0x10, RZ ;  /* 0x0000001026367819 */ /* 0x000fe200000006ff */
[-CC-:B------:R-:W-:Y:S01]  /*4db0*/  FFMA.FTZ R212, R212, R188.reuse, R193.reuse ;  /* 0x000000bcd4d47223 */ /* 0x180fe200000100c1 */
[----:B------:R-:W-:Y:S01]  /*4dc0*/  PRMT R52, R38, 0x7632, R52 ;  /* 0x0000763226347816 */ /* 0x000fe20000000034 */
[C---:B------:R-:W-:Y:S01]  /*4dd0*/  FFMA.FTZ R211, R178.reuse, R211, R0 ;  /* 0x000000d3b2d37223 */ /* 0x040fe20000010000 */
[----:B------:R-:W-:Y:S01]  /*4de0*/  FSEL R59, R53, RZ, P5 ;  /* 0x000000ff353b7208 */ /* 0x000fe20002800000 */
[----:B------:R-:W-:Y:S01]  /*4df0*/  FFMA.FTZ R54, R178, R185, R54 ;  /* 0x000000b9b2367223 */ /* 0x000fe20000010036 */
[----:B------:R-:W-:Y:S01]  /*4e00*/  ISETP.GE.U32.AND P2, PT, R80, RZ, PT ;  /* 0x000000ff5000720c */ /* 0x000fe20003f46070 */
[----:B------:R-:W-:Y:S01]  /*4e10*/  FMUL.FTZ R0, R55, UR6 ;  /* 0x0000000637007c20 */ /* 0x000fe20008410000 */
[----:B------:R-:W-:Y:S01]  /*4e20*/  ISETP.GE.U32.AND P5, PT, R90, RZ, PT ;  /* 0x000000ff5a00720c */ /* 0x000fe20003fa6070 */
[----:B------:R-:W-:Y:S01]  /*4e30*/  FADD.FTZ R207, R207, -R212 ;  /* 0x800000d4cfcf7221 */ /* 0x000fe20000010000 */
[----:B------:R-:W-:Y:S01]  /*4e40*/  SHF.L.U32 R56, R52, 0x10, RZ ;  /* 0x0000001034387819 */ /* 0x000fe200000006ff */
[-C--:B------:R-:W-:Y:S01]  /*4e50*/  FFMA.FTZ R187, R187, R188.reuse, R193 ;  /* 0x000000bcbbbb7223 */ /* 0x080fe200000100c1 */
[----:B------:R-:W-:Y:S01]  /*4e60*/  LOP3.LUT P6, RZ, R91, 0xff0000, RZ, 0xc0, !PT ;  /* 0x00ff00005bff7812 */ /* 0x000fe200078cc0ff */
[----:B------:R-:W-:Y:S01]  /*4e70*/  FMUL.FTZ R54, R54, UR6 ;  /* 0x0000000636367c20 */ /* 0x000fe20008410000 */
[----:B------:R-:W-:Y:S01]  /*4e80*/  ISETP.GE.U32.AND.EX P2, PT, R81, 0x1000000, PT, P2 ;  /* 0x010000005100780c */ /* 0x000fe20003f46120 */
[----:B------:R-:W-:Y:S01]  /*4e90*/  FFMA.FTZ R56, R178, R207, R56 ;  /* 0x000000cfb2387223 */ /* 0x000fe20000010038 */
[----:B------:R-:W-:Y:S01]  /*4ea0*/  ISETP.GE.U32.AND.EX P5, PT, R91, 0x1000000, PT, P5 ;  /* 0x010000005b00780c */ /* 0x000fe20003fa6150 */
[----:B------:R-:W-:Y:S01]  /*4eb0*/  FADD.FTZ R187, R104, -R187 ;  /* 0x800000bb68bb7221 */ /* 0x000fe20000010000 */
[----:B------:R-:W-:Y:S01]  /*4ec0*/  FSEL R55, R53, RZ, P6 ;  /* 0x000000ff35377208 */ /* 0x000fe20003000000 */
[----:B------:R-:W-:Y:S01]  /*4ed0*/  IMAD.U32 R52, R37, 0x10000, RZ ;  /* 0x0001000025347824 */ /* 0x000fe200078e00ff */
[----:B------:R-:W-:Y:S01]  /*4ee0*/  LOP3.LUT P6, RZ, R81, 0xff, RZ, 0xc0, !PT ;  /* 0x000000ff51ff7812 */ /* 0x000fe200078cc0ff */
[-CC-:B------:R-:W-:Y:S01]  /*4ef0*/  FFMA.FTZ R208, R208, R188.reuse, R193.reuse ;  /* 0x000000bcd0d07223 */ /* 0x180fe200000100c1 */
[----:B------:R-:W-:Y:S01]  /*4f00*/  FSEL R66, R0, RZ, P2 ;  /* 0x000000ff00427208 */ /* 0x000fe20001000000 */
[----:B------:R-:W-:Y:S01]  /*4f10*/  FMUL.FTZ R56, R56, UR6 ;  /* 0x0000000638387c20 */ /* 0x000fe20008410000 */
[----:B------:R-:W-:Y:S01]  /*4f20*/  FSEL R82, R0, RZ, P5 ;  /* 0x000000ff00527208 */ /* 0x000fe20002800000 */
[----:B------:R-:W-:Y:S01]  /*4f30*/  FFMA.FTZ R52, R178, R187, R52 ;  /* 0x000000bbb2347223 */ /* 0x000fe20000010034 */
[----:B------:R-:W-:Y:S01]  /*4f40*/  PRMT R0, R36, 0x7632, R0 ;  /* 0x0000763224007816 */ /* 0x000fe20000000000 */
[----:B------:R-:W-:Y:S01]  /*4f50*/  FADD.FTZ R209, R209, -R208 ;  /* 0x800000d0d1d17221 */ /* 0x000fe20000010000 */
[----:B------:R-:W-:Y:S01]  /*4f60*/  FSEL R58, R54, RZ, P6 ;  /* 0x000000ff363a7208 */ /* 0x000fe20003000000 */
[----:B------:R-:W-:Y:S01]  /*4f70*/  FFMA.FTZ R189, R189, R188, R193 ;  /* 0x000000bcbdbd7223 */ /* 0x000fe200000100c1 */
[C---:B------:R-:W-:Y:S01]  /*4f80*/  LOP3.LUT P2, RZ, R91.reuse, 0xff, RZ, 0xc0, !PT ;  /* 0x000000ff5bff7812 */ /* 0x040fe2000784c0ff */
[----:B------:R-:W-:Y:S01]  /*4f90*/  IMAD.U32 R0, R0, 0x10000, RZ ;  /* 0x0001000000007824 */ /* 0x000fe200078e00ff */
[----:B------:R-:W-:Y:S01]  /*4fa0*/  LOP3.LUT P6, RZ, R91, 0xff00, RZ, 0xc0, !PT ;  /* 0x0000ff005bff7812 */ /* 0x000fe200078cc0ff */
[----:B------:R-:W-:Y:S01]  /*4fb0*/  FMUL.FTZ R52, R52, UR6 ;  /* 0x0000000634347c20 */ /* 0x000fe20008410000 */
[----:B------:R-:W-:Y:S01]  /*4fc0*/  FSEL R54, R54, RZ, P2 ;  /* 0x000000ff36367208 */ /* 0x000fe20001000000 */
[----:B------:R-:W-:Y:S01]  /*4fd0*/  FMUL.FTZ R211, R211, UR6 ;  /* 0x00000006d3d37c20 */ /* 0x000fe20008410000 */
[----:B------:R-:W-:Y:S01]  /*4fe0*/  FSEL R67, R56, RZ, P6 ;  /* 0x000000ff38437208 */ /* 0x000fe20003000000 */
[----:B------:R-:W-:Y:S01]  /*4ff0*/  FFMA.FTZ R0, R178, R209, R0 ;  /* 0x000000d1b2007223 */ /* 0x000fe20000010000 */
[----:B------:R-:W-:Y:S01]  /*5000*/  LOP3.LUT P5, RZ, R81, 0xff00, RZ, 0xc0, !PT ;  /* 0x0000ff0051ff7812 */ /* 0x000fe200078ac0ff */
[----:B------:R-:W-:Y:S01]  /*5010*/  FADD.FTZ R189, R180, -R189 ;  /* 0x800000bdb4bd7221 */ /* 0x000fe20000010000 */
[----:B------:R-:W-:Y:S01]  /*5020*/  LOP3.LUT P2, RZ, R80, 0xff0000, RZ, 0xc0, !PT ;  /* 0x00ff000050ff7812 */ /* 0x000fe2000784c0ff */
[----:B------:R-:W-:Y:S01]  /*5030*/  FMUL.FTZ R0, R0, UR6 ;  /* 0x0000000600007c20 */ /* 0x000fe20008410000 */
[----:B------:R-:W-:-:S02]  /*5040*/  LOP3.LUT P6, RZ, R80, 0xff000000, RZ, 0xc0, !PT ;  /* 0xff00000050ff7812 */ /* 0x000fc400078cc0ff */
[----:B------:R-:W-:Y:S02]  /*5050*/  SHF.L.U32 R53, R36, 0x10, RZ ;  /* 0x0000001024357819 */ /* 0x000fe400000006ff */
[----:B------:R-:W-:Y:S02]  /*5060*/  FSEL R65, R56, RZ, P5 ;  /* 0x000000ff38417208 */ /* 0x000fe40002800000 */
[----:B------:R-:W-:Y:S01]  /*5070*/  FSEL R57, R52, RZ, P2 ;  /* 0x000000ff34397208 */ /* 0x000fe20001000000 */
[----:B------:R-:W-:Y:S01]  /*5080*/  FFMA.FTZ R53, R178, R189, R53 ;  /* 0x000000bdb2357223 */ /* 0x000fe20000010035 */
[----:B------:R-:W-:Y:S02]  /*5090*/  FSEL R64, R211, RZ, P6 ;  /* 0x000000ffd3407208 */ /* 0x000fe40003000000 */
[----:B------:R-:W-:Y:S01]  /*50a0*/  LOP3.LUT P5, RZ, R90, 0xff0000, RZ, 0xc0, !PT ;  /* 0x00ff00005aff7812 */ /* 0x000fe200078ac0ff */
[----:B------:R-:W-:Y:S01]  /*50b0*/  FMUL.FTZ R53, R53, UR6 ;  /* 0x0000000635357c20 */ /* 0x000fe20008410000 */
[----:B------:R-:W-:-:S02]  /*50c0*/  LOP3.LUT P2, RZ, R80, 0xff00, RZ, 0xc0, !PT ;  /* 0x0000ff0050ff7812 */ /* 0x000fc4000784c0ff */
[----:B------:R-:W-:Y:S02]  /*50d0*/  LOP3.LUT P6, RZ, R90, 0xff000000, RZ, 0xc0, !PT ;  /* 0xff0000005aff7812 */ /* 0x000fe400078cc0ff */
[----:B------:R-:W-:Y:S02]  /*50e0*/  FSEL R62, R52, RZ, P5 ;  /* 0x000000ff343e7208 */ /* 0x000fe40002800000 */
[----:B------:R-:W-:Y:S02]  /*50f0*/  FSEL R211, R211, RZ, P6 ;  /* 0x000000ffd3d37208 */ /* 0x000fe40003000000 */
[----:B------:R-:W-:Y:S02]  /*5100*/  FSEL R63, R0, RZ, P2 ;  /* 0x000000ff003f7208 */ /* 0x000fe40001000000 */
[----:B------:R-:W-:Y:S02]  /*5110*/  LOP3.LUT P5, RZ, R80, 0xff, RZ, 0xc0, !PT ;  /* 0x000000ff50ff7812 */ /* 0x000fe400078ac0ff */
        /* <DEDUP_REMOVED lines=14> */
.L_x_1580:
[----:B------:R-:W-:Y:S05]  /*5200*/  @!P1 BRA `(.L_x_1583) ;  /* 0x00000004003c9947 */ /* 0x000fea0003800000 */
[-CC-:B------:R-:W-:Y:S01]  /*5210*/  FFMA.FTZ R191, R191, R188.reuse, R193.reuse ;  /* 0x000000bcbfbf7223 */ /* 0x180fe200000100c1 */
[-CC-:B------:R-:W-:Y:S01]  /*5220*/  FFMA.FTZ R214, R214, R188.reuse, R193.reuse ;  /* 0x000000bcd6d67223 */ /* 0x180fe200000100c1 */
[----:B------:R-:W-:Y:S01]  /*5230*/  LOP3.LUT P5, RZ, R81, 0xff0000, RZ, 0xc0, !PT ;  /* 0x00ff000051ff7812 */ /* 0x000fe200078ac0ff */
[-C--:B------:R-:W-:Y:S01]  /*5240*/  FFMA.FTZ R185, R185, R188.reuse, R193 ;  /* 0x000000bcb9b97223 */ /* 0x080fe200000100c1 */
[----:B0-----:R-:W-:Y:S01]  /*5250*/  FADD.FTZ R51, R184, -R191 ;  /* 0x800000bfb8337221 */ /* 0x001fe20000010000 */
        /* <DEDUP_REMOVED lines=8> */
[-C--:B------:R-:W-:Y:S01]  /*52e0*/  FFMA.FTZ R187, R187, R188.reuse, R193 ;  /* 0x000000bcbbbb7223 */ /* 0x080fe200000100c1 */
        /* <DEDUP_REMOVED lines=11> */
[----:B------:R-:W-:Y:S01]  /*53a0*/  FMUL.FTZ R49, R178, R49 ;  /* 0x00000031b2317220 */ /* 0x000fe20000410000 */
[----:B------:R-:W-:Y:S01]  /*53b0*/  FSEL R56, R48, RZ, P2 ;  /* 0x000000ff30387208 */ /* 0x000fe20001000000 */
[-CC-:B------:R-:W-:Y:S01]  /*53c0*/  FFMA.FTZ R210, R210, R188.reuse, R193.reuse ;  /* 0x000000bcd2d27223 */ /* 0x180fe200000100c1 */
        /* <DEDUP_REMOVED lines=16> */
[----:B------:R-:W-:Y:S02]  /*54d0*/  LOP3.LUT P6, RZ, R91, 0xff00, RZ, 0xc0, !PT ;  /* 0x0000ff005bff7812 */ /* 0x000fe400078cc0ff */
[C---:B------:R-:W-:Y:S02]  /*54e0*/  FSEL R57, R0.reuse, RZ, P2 ;  /* 0x000000ff00397208 */ /* 0x040fe40001000000 */
[----:B------:R-:W-:Y:S01]  /*54f0*/  FSEL R62, R0, RZ, P5 ;  /* 0x000000ff003e7208 */ /* 0x000fe20002800000 */
[----:B------:R-:W-:Y:S01]  /*5500*/  FMUL.FTZ R0, R178, R211 ;  /* 0x000000d3b2007220 */ /* 0x000fe20000410000 */
[----:B------:R-:W-:Y:S02]  /*5510*/  FSEL R81, R48, RZ, P6 ;  /* 0x000000ff30517208 */ /* 0x000fe40003000000 */
[----:B------:R-:W-:Y:S01]  /*5520*/  LOP3.LUT P6, RZ, R80, 0xff000000, RZ, 0xc0, !PT ;  /* 0xff00000050ff7812 */ /* 0x000fe200078cc0ff */
[----:B------:R-:W-:Y:S01]  /*5530*/  FMUL.FTZ R48, R0, UR6 ;  /* 0x0000000600307c20 */ /* 0x000fe20008410000 */
[----:B------:R-:W-:Y:S01]  /*5540*/  F2FP.BF16.F32.PACK_AB R50, R53, R50 ;  /* 0x000000323532723e */ /* 0x000fe200000010ff */
[----:B------:R-:W-:Y:S01]  /*5550*/  FMUL.FTZ R53, R178, R209 ;  /* 0x000000d1b2357220 */ /* 0x000fe20000410000 */
[----:B------:R-:W-:-:S02]  /*5560*/  F2FP.BF16.F32.PACK_AB R55, R64, R55 ;  /* 0x000000374037723e */ /* 0x000fc400000010ff */
[----:B------:R-:W-:Y:S01]  /*5570*/  F2FP.BF16.F32.PACK_AB R49, R0, R49 ;  /* 0x000000310031723e */ /* 0x000fe200000010ff */
[----:B------:R-:W-:Y:S01]  /*5580*/  FMUL.FTZ R0, R178, R189 ;  /* 0x000000bdb2007220 */ /* 0x000fe20000410000 */
[----:B------:R-:W-:Y:S02]  /*5590*/  FSEL R64, R48, RZ, P6 ;  /* 0x000000ff30407208 */ /* 0x000fe40003000000 */
[----:B------:R-:W-:Y:S01]  /*55a0*/  F2FP.BF16.F32.PACK_AB R51, R52, R51 ;  /* 0x000000333433723e */ /* 0x000fe200000010ff */
[----:B------:R-:W-:Y:S01]  /*55b0*/  FMUL.FTZ R52, R53, UR6 ;  /* 0x0000000635347c20 */ /* 0x000fe20008410000 */
[----:B------:R-:W-:Y:S02]  /*55c0*/  LOP3.LUT P6, RZ, R90, 0xff000000, RZ, 0xc0, !PT ;  /* 0xff0000005aff7812 */ /* 0x000fe400078cc0ff */
[----:B------:R-:W-:Y:S02]  /*55d0*/  LOP3.LUT P2, RZ, R80, 0xff00, RZ, 0xc0, !PT ;  /* 0x0000ff0050ff7812 */ /* 0x000fe4000784c0ff */
[----:B------:R-:W-:-:S02]  /*55e0*/  FSEL R67, R48, RZ, P6 ;  /* 0x000000ff30437208 */ /* 0x000fc40003000000 */
[----:B------:R-:W-:Y:S01]  /*55f0*/  F2FP.BF16.F32.PACK_AB R48, R53, R0 ;  /* 0x000000003530723e */ /* 0x000fe200000010ff */
[----:B------:R-:W-:Y:S01]  /*5600*/  FMUL.FTZ R0, R0, UR6 ;  /* 0x0000000600007c20 */ /* 0x000fe20008410000 */
[----:B------:R-:W-:Y:S02]  /*5610*/  LOP3.LUT P6, RZ, R90, 0xff00, RZ, 0xc0, !PT ;  /* 0x0000ff005aff7812 */ /* 0x000fe400078cc0ff */
[----:B------:R-:W-:Y:S02]  /*5620*/  FSEL R63, R52, RZ, P2 ;  /* 0x000000ff343f7208 */ /* 0x000fe40001000000 */
[----:B------:R-:W-:Y:S02]  /*5630*/  LOP3.LUT P5, RZ, R80, 0xff, RZ, 0xc0, !PT ;  /* 0x000000ff50ff7812 */ /* 0x000fe400078ac0ff */
        /* <DEDUP_REMOVED lines=12> */
.L_x_1583:
[-CC-:B------:R-:W-:Y:S01]  /*5700*/  FFMA.FTZ R214, R214, R188.reuse, R193.reuse ;  /* 0x000000bcd6d67223 */ /* 0x180fe200000100c1 */
[-CC-:B------:R-:W-:Y:S01]  /*5710*/  FFMA.FTZ R191, R191, R188.reuse, R193.reuse ;  /* 0x000000bcbfbf7223 */ /* 0x180fe200000100c1 */
[----:B------:R-:W-:Y:S01]  /*5720*/  ISETP.GE.U32.AND P2, PT, R80, RZ, PT ;  /* 0x000000ff5000720c */ /* 0x000fe20003f46070 */
[-C--:B------:R-:W-:Y:S01]  /*5730*/  FFMA.FTZ R185, R185, R188.reuse, R193 ;  /* 0x000000bcb9b97223 */ /* 0x080fe200000100c1 */
        /* <DEDUP_REMOVED lines=14> */
[-C--:B------:R-:W-:Y:S01]  /*5820*/  FFMA.FTZ R210, R210, R188.reuse, R193 ;  /* 0x000000bcd2d27223 */ /* 0x080fe200000100c1 */
[----:B------:R-:W-:Y:S01]  /*5830*/  ISETP.GE.U32.AND P2, PT, R90, RZ, PT ;  /* 0x000000ff5a00720c */ /* 0x000fe20003f46070 */
[----:B------:R-:W-:Y:S01]  /*5840*/  FMUL.FTZ R207, R178, R207 ;  /* 0x000000cfb2cf7220 */ /* 0x000fe20000410000 */
[----:B------:R-:W-:Y:S01]  /*5850*/  FSEL R59, R191, RZ, P5 ;  /* 0x000000ffbf3b7208 */ /* 0x000fe20002800000 */
[----:B------:R-:W-:Y:S01]  /*5860*/  FMUL.FTZ R185, R185, UR6 ;  /* 0x00000006b9b97c20 */ /* 0x000fe20008410000 */
[C---:B------:R-:W-:Y:S01]  /*5870*/  ISETP.GE.U32.AND.EX P2, PT, R91.reuse, 0x1000000, PT, P2 ;  /* 0x010000005b00780c */ /* 0x040fe20003f46120 */
        /* <DEDUP_REMOVED lines=10> */
[C---:B------:R-:W-:Y:S01]  /*5920*/  FMUL.FTZ R211, R178.reuse, R211 ;  /* 0x000000d3b2d37220 */ /* 0x040fe20000410000 */
        /* <DEDUP_REMOVED lines=16> */
[----:B------:R-:W-:-:S02]  /*5a30*/  F2FP.BF16.F32.PACK_AB R55, R0, R55 ;  /* 0x000000370037723e */ /* 0x000fc400000010ff */
[----:B------:R-:W-:Y:S01]  /*5a40*/  FSEL R57, R187, RZ, P6 ;  /* 0x000000ffbb397208 */ /* 0x000fe20003000000 */
[----:B------:R-:W-:Y:S01]  /*5a50*/  FMUL.FTZ R189, R189, UR6 ;  /* 0x00000006bdbd7c20 */ /* 0x000fe20008410000 */
[----:B------:R-:W-:Y:S02]  /*5a60*/  FSEL R0, R211, RZ, P5 ;  /* 0x000000ffd3007208 */ /* 0x000fe40002800000 */
[----:B------:R-:W-:Y:S02]  /*5a70*/  LOP3.LUT P2, RZ, R90, 0xff0000, RZ, 0xc0, !PT ;  /* 0x00ff00005aff7812 */ /* 0x000fe4000784c0ff */
[----:B------:R-:W-:Y:S02]  /*5a80*/  LOP3.LUT P6, RZ, R80, 0xff00, RZ, 0xc0, !PT ;  /* 0x0000ff0050ff7812 */ /* 0x000fe400078cc0ff */
[----:B------:R-:W-:Y:S02]  /*5a90*/  LOP3.LUT P5, RZ, R90, 0xff000000, RZ, 0xc0, !PT ;  /* 0xff0000005aff7812 */ /* 0x000fe400078ac0ff */
[----:B------:R-:W-:-:S02]  /*5aa0*/  FSEL R53, R187, RZ, P2 ;  /* 0x000000ffbb357208 */ /* 0x000fc40001000000 */
[----:B------:R-:W-:Y:S02]  /*5ab0*/  FSEL R62, R211, RZ, P5 ;  /* 0x000000ffd33e7208 */ /* 0x000fe40002800000 */
[----:B------:R-:W-:Y:S02]  /*5ac0*/  FSEL R63, R209, RZ, P6 ;  /* 0x000000ffd13f7208 */ /* 0x000fe40003000000 */
[----:B------:R-:W-:Y:S02]  /*5ad0*/  LOP3.LUT P2, RZ, R80, 0xff, RZ, 0xc0, !PT ;  /* 0x000000ff50ff7812 */ /* 0x000fe4000784c0ff */
[C---:B------:R-:W-:Y:S02]  /*5ae0*/  LOP3.LUT P5, RZ, R90.reuse, 0xff00, RZ, 0xc0, !PT ;  /* 0x0000ff005aff7812 */ /* 0x040fe400078ac0ff */
[----:B------:R-:W-:Y:S02]  /*5af0*/  LOP3.LUT P6, RZ, R90, 0xff, RZ, 0xc0, !PT ;  /* 0x000000ff5aff7812 */ /* 0x000fe400078cc0ff */
        /* <DEDUP_REMOVED lines=11> */
.L_x_1579:
        /* <DEDUP_REMOVED lines=8> */
[-CC-:B------:R-:W-:Y:S01]  /*5c30*/  FFMA.FTZ R185, R185, R188.reuse, R193.reuse ;  /* 0x000000bcb9b97223 */ /* 0x180fe200000100c1 */
[----:B------:R-:W-:Y:S01]  /*5c40*/  PRMT R0, R38, 0x7632, R0 ;  /* 0x0000763226007816 */ /* 0x000fe20000000000 */
[-C--:B------:R-:W-:Y:S01]  /*5c50*/  FFMA.FTZ R212, R212, R188.reuse, R193 ;  /* 0x000000bcd4d47223 */ /* 0x080fe200000100c1 */
[----:B------:R-:W-:Y:S01]  /*5c60*/  SHF.L.U32 R49, R39, 0x10, RZ ;  /* 0x0000001027317819 */ /* 0x000fe200000006ff */
[----:B------:R-:W-:Y:S01]  /*5c70*/  FADD.FTZ R191, R184, -R191 ;  /* 0x800000bfb8bf7221 */ /* 0x000fe20000010000 */
[----:B------:R-:W-:Y:S01]  /*5c80*/  SHF.L.U32 R56, R48, 0x10, RZ ;  /* 0x0000001030387819 */ /* 0x000fe200000006ff */
[----:B------:R-:W-:Y:S01]  /*5c90*/  FADD.FTZ R205, R205, -R214 ;  /* 0x800000d6cdcd7221 */ /* 0x000fe20000010000 */
[-C--:B------:R-:W-:Y:S01]  /*5ca0*/  FFMA.FTZ R187, R187, R188.reuse, R193 ;  /* 0x000000bcbbbb7223 */ /* 0x080fe200000100c1 */
[----:B------:R-:W-:Y:S01]  /*5cb0*/  FADD.FTZ R185, R182, -R185 ;  /* 0x800000b9b6b97221 */ /* 0x000fe20000010000 */
[----:B------:R-:W-:Y:S01]  /*5cc0*/  IMAD.U32 R48, R38, 0x10000, RZ ;  /* 0x0001000026307824 */ /* 0x000fe200078e00ff */
[----:B------:R-:W-:Y:S01]  /*5cd0*/  SHF.L.U32 R50, R0, 0x10, RZ ;  /* 0x0000001000327819 */ /* 0x000fe200000006ff */
[----:B------:R-:W-:Y:S01]  /*5ce0*/  FADD.FTZ R207, R207, -R212 ;  /* 0x800000d4cfcf7221 */ /* 0x000fe20000010000 */
[C---:B------:R-:W-:Y:S01]  /*5cf0*/  FFMA.FTZ R191, R178.reuse, R191, R49 ;  /* 0x000000bfb2bf7223 */ /* 0x040fe20000010031 */
[----:B------:R-:W-:Y:S01]  /*5d00*/  SHF.L.U32 R0, R37, 0x10, RZ ;  /* 0x0000001025007819 */ /* 0x000fe200000006ff */
[----:B------:R-:W-:Y:S01]  /*5d10*/  FFMA.FTZ R62, R178, R205, R56 ;  /* 0x000000cdb23e7223 */ /* 0x000fe20000010038 */
[----:B------:R-:W-:Y:S01]  /*5d20*/  FADD.FTZ R187, R104, -R187 ;  /* 0x800000bb68bb7221 */ /* 0x000fe20000010000 */
[----:B------:R-:W-:Y:S01]  /*5d30*/  ISETP.GE.U32.AND P2, PT, R80, RZ, PT ;  /* 0x000000ff5000720c */ /* 0x000fe20003f46070 */
[C---:B------:R-:W-:Y:S01]  /*5d40*/  FFMA.FTZ R185, R178.reuse, R185, R48 ;  /* 0x000000b9b2b97223 */ /* 0x040fe20000010030 */
[----:B------:R-:W-:Y:S01]  /*5d50*/  FFMA.FTZ R56, R178, R207, R50 ;  /* 0x000000cfb2387223 */ /* 0x000fe20000010032 */
[----:B------:R-:W-:Y:S01]  /*5d60*/  FMUL.FTZ R50, R62, UR6 ;  /* 0x000000063e327c20 */ /* 0x000fe20008410000 */
[----:B------:R-:W-:Y:S01]  /*5d70*/  FMUL.FTZ R48, R191, UR6 ;  /* 0x00000006bf307c20 */ /* 0x000fe20008410000 */
[----:B------:R-:W-:Y:S01]  /*5d80*/  FFMA.FTZ R49, R178, R187, R0 ;  /* 0x000000bbb2317223 */ /* 0x000fe20000010000 */
[----:B------:R-:W-:Y:S01]  /*5d90*/  LOP3.LUT P5, RZ, R81, 0xff0000, RZ, 0xc0, !PT ;  /* 0x00ff000051ff7812 */ /* 0x000fe200078ac0ff */
[----:B------:R-:W-:Y:S01]  /*5da0*/  FMUL.FTZ R0, R185, UR6 ;  /* 0x00000006b9007c20 */ /* 0x000fe20008410000 */
[C---:B------:R-:W-:Y:S01]  /*5db0*/  ISETP.GE.U32.AND.EX P2, PT, R81.reuse, 0x1000000, PT, P2 ;  /* 0x010000005100780c */ /* 0x040fe20003f46120 */
[----:B------:R-:W-:Y:S01]  /*5dc0*/  FMUL.FTZ R51, R56, UR6 ;  /* 0x0000000638337c20 */ /* 0x000fe20008410000 */
[----:B------:R-:W-:Y:S01]  /*5dd0*/  LOP3.LUT P6, RZ, R81, 0xff, RZ, 0xc0, !PT ;  /* 0x000000ff51ff7812 */ /* 0x000fe200078cc0ff */
[-CC-:B------:R-:W-:Y:S01]  /*5de0*/  FFMA.FTZ R208, R208, R188.reuse, R193.reuse ;  /* 0x000000bcd0d07223 */ /* 0x180fe200000100c1 */
[----:B------:R-:W-:Y:S01]  /*5df0*/  FSEL R67, R50, RZ, P2 ;  /* 0x000000ff32437208 */ /* 0x000fe20001000000 */
[-CC-:B------:R-:W-:Y:S01]  /*5e00*/  FFMA.FTZ R210, R210, R188.reuse, R193.reuse ;  /* 0x000000bcd2d27223 */ /* 0x180fe200000100c1 */
[----:B------:R-:W-:Y:S01]  /*5e10*/  FSEL R66, R48, RZ, P5 ;  /* 0x000000ff30427208 */ /* 0x000fe20002800000 */
[----:B------:R-:W-:Y:S01]  /*5e20*/  FFMA.FTZ R189, R189, R188, R193 ;  /* 0x000000bcbdbd7223 */ /* 0x000fe200000100c1 */
[----:B------:R-:W-:Y:S01]  /*5e30*/  LOP3.LUT P2, RZ, R81, 0xff00, RZ, 0xc0, !PT ;  /* 0x0000ff0051ff7812 */ /* 0x000fe2000784c0ff */
[----:B------:R-:W-:Y:S01]  /*5e40*/  FADD.FTZ R209, R209, -R208 ;  /* 0x800000d0d1d17221 */ /* 0x000fe20000010000 */
[----:B------:R-:W-:Y:S01]  /*5e50*/  PRMT R48, R37, 0x7632, R48 ;  /* 0x0000763225307816 */ /* 0x000fe20000000030 */
[----:B------:R-:W-:Y:S01]  /*5e60*/  FADD.FTZ R211, R211, -R210 ;  /* 0x800000d2d3d37221 */ /* 0x000fe20000010000 */
[----:B------:R-:W-:Y:S01]  /*5e70*/  FSEL R64, R0, RZ, P6 ;  /* 0x000000ff00407208 */ /* 0x000fe20003000000 */
        /* <DEDUP_REMOVED lines=14> */
[----:B------:R-:W-:Y:S01]  /*5f60*/  F2FP.BF16.F32.PACK_AB R50, R56, R185 ;  /* 0x000000b93832723e */ /* 0x000fe200000010ff */
[----:B------:R-:W-:Y:S01]  /*5f70*/  FMUL.FTZ R0, R48, UR6 ;  /* 0x0000000630007c20 */ /* 0x000fe20008410000 */
[----:B------:R-:W-:Y:S01]  /*5f80*/  FMUL.FTZ R56, R209, UR6 ;  /* 0x00000006d1387c20 */ /* 0x000fe20008410000 */
[----:B------:R-:W-:-:S02]  /*5f90*/  LOP3.LUT P2, RZ, R80, 0xff, RZ, 0xc0, !PT ;  /* 0x000000ff50ff7812 */ /* 0x000fc4000784c0ff */
[----:B------:R-:W-:Y:S02]  /*5fa0*/  LOP3.LUT P5, RZ, R80, 0xff00, RZ, 0xc0, !PT ;  /* 0x0000ff0050ff7812 */ /* 0x000fe400078ac0ff */
[----:B------:R-:W-:Y:S02]  /*5fb0*/  F2FP.BF16.F32.PACK_AB R51, R62, R191 ;  /* 0x000000bf3e33723e */ /* 0x000fe400000010ff */
        /* <DEDUP_REMOVED lines=10> */
.L_x_1585:
[----:B------:R-:W-:Y:S01]  /*6060*/  PRMT R0, R39, 0x7632, R0 ;  /* 0x0000763227007816 */ /* 0x000fe20000000000 */
[-CC-:B------:R-:W-:Y:S01]  /*6070*/  FFMA.FTZ R214, R214, R188.reuse, R193.reuse ;  /* 0x000000bcd6d67223 */ /* 0x180fe200000100c1 */
[-CC-:B------:R-:W-:Y:S01]  /*6080*/  FFMA.FTZ R191, R191, R188.reuse, R193.reuse ;  /* 0x000000bcbfbf7223 */ /* 0x180fe200000100c1 */
[-CC-:B------:R-:W-:Y:S01]  /*6090*/  FFMA.FTZ R212, R212, R188.reuse, R193.reuse ;  /* 0x000000bcd4d47223 */ /* 0x180fe200000100c1 */
[-C--:B------:R-:W-:Y:S01]  /*60a0*/  FFMA.FTZ R187, R187, R188.reuse, R193 ;  /* 0x000000bcbbbb7223 */ /* 0x080fe200000100c1 */
[----:B0-----:R-:W-:Y:S02]  /*60b0*/  IMAD.U32 R57, R0, 0x10000, RZ ;  /* 0x0001000000397824 */ /* 0x001fe400078e00ff */
[----:B------:R-:W-:Y:S01]  /*60c0*/  FADD.FTZ R205, R205, -R214 ;  /* 0x800000d6cdcd7221 */ /* 0x000fe20000010000 */
[----:B------:R-:W-:Y:S01]  /*60d0*/  SHF.L.U32 R0, R39, 0x10, RZ ;  /* 0x0000001027007819 */ /* 0x000fe200000006ff */
[----:B------:R-:W-:Y:S01]  /*60e0*/  FADD.FTZ R191, R184, -R191 ;  /* 0x800000bfb8bf7221 */ /* 0x000fe20000010000 */
[-C--:B------:R-:W-:Y:S01]  /*60f0*/  FFMA.FTZ R185, R185, R188.reuse, R193 ;  /* 0x000000bcb9b97223 */ /* 0x080fe200000100c1 */
[--C-:B------:R-:W-:Y:S01]  /*6100*/  FFMA.FTZ R205, R178, R205, R57.reuse ;  /* 0x000000cdb2cd7223 */ /* 0x100fe20000010039 */
[----:B------:R-:W-:Y:S01]  /*6110*/  PRMT R57, R38, 0x7632, R57 ;  /* 0x0000763226397816 */ /* 0x000fe20000000039 */
[----:B------:R-:W-:Y:S01]  /*6120*/  FFMA.FTZ R191, R178, R191, R0 ;  /* 0x000000bfb2bf7223 */ /* 0x000fe20000010000 */
[----:B------:R-:W-:Y:S01]  /*6130*/  PRMT R56, R37, 0x7632, R56 ;  /* 0x0000763225387816 */ /* 0x000fe20000000038 */
[----:B------:R-:W-:Y:S01]  /*6140*/  FADD.FTZ R207, R207, -R212 ;  /* 0x800000d4cfcf7221 */ /* 0x000fe20000010000 */
[----:B------:R-:W-:Y:S01]  /*6150*/  PRMT R0, R36, 0x7632, R0 ;  /* 0x0000763224007816 */ /* 0x000fe20000000000 */
[----:B------:R-:W-:Y:S01]  /*6160*/  IMAD.U32 R57, R57, 0x10000, RZ ;  /* 0x0001000039397824 */ /* 0x000fe200078e00ff */
[----:B------:R-:W-:Y:S01]  /*6170*/  SHF.L.U32 R59, R38, 0x10, RZ ;  /* 0x00000010263b7819 */ /* 0x000fe200000006ff */
[----:B------:R-:W-:Y:S01]  /*6180*/  FADD.FTZ R187, R104, -R187 ;  /* 0x800000bb68bb7221 */ /* 0x000fe20000010000 */
[----:B------:R-:W-:Y:S01]  /*6190*/  SHF.L.U32 R58, R37, 0x10, RZ ;  /* 0x00000010253a7819 */ /* 0x000fe200000006ff */
[----:B------:R-:W-:Y:S01]  /*61a0*/  FADD.FTZ R185, R182, -R185 ;  /* 0x800000b9b6b97221 */ /* 0x000fe20000010000 */
[----:B------:R-:W-:Y:S01]  /*61b0*/  ISETP.GE.U32.AND P2, PT, R80, RZ, PT ;  /* 0x000000ff5000720c */ /* 0x000fe20003f46070 */
[-CC-:B------:R-:W-:Y:S01]  /*61c0*/  FFMA.FTZ R208, R208, R188.reuse, R193.reuse ;  /* 0x000000bcd0d07223 */ /* 0x180fe200000100c1 */
[-CC-:B------:R-:W-:Y:S01]  /*61d0*/  FFMA.FTZ R210, R210, R188.reuse, R193.reuse ;  /* 0x000000bcd2d27223 */ /* 0x180fe200000100c1 */
[----:B------:R-:W-:Y:S01]  /*61e0*/  FFMA.FTZ R189, R189, R188, R193 ;  /* 0x000000bcbdbd7223 */ /* 0x000fe200000100c1 */
[----:B------:R-:W-:Y:S01]  /*61f0*/  SHF.L.U32 R62, R56, 0x10, RZ ;  /* 0x00000010383e7819 */ /* 0x000fe200000006ff */
[----:B------:R-:W-:Y:S01]  /*6200*/  FMUL.FTZ R205, R205, UR6 ;  /* 0x00000006cdcd7c20 */ /* 0x000fe20008410000 */
[----:B------:R-:W-:-:S02]  /*6210*/  IMAD.U32 R56, R0, 0x10000, RZ ;  /* 0x0001000000387824 */ /* 0x000fc400078e00ff */
        /* <DEDUP_REMOVED lines=38> */
.L_x_1584:
[----:B------:R-:W-:Y:S05]  /*6480*/  @!P1 BRA `(.L_x_1586) ;  /* 0x0000000000e89947 */ /* 0x000fea0003800000 */
[-CC-:B------:R-:W-:Y:S01]  /*6490*/  FFMA.FTZ R214, R214, R188.reuse, R193.reuse ;  /* 0x000000bcd6d67223 */ /* 0x180fe200000100c1 */
[-CC-:B------:R-:W-:Y:S01]  /*64a0*/  FFMA.FTZ R191, R191, R188.reuse, R193.reuse ;  /* 0x000000bcbfbf7223 */ /* 0x180fe200000100c1 */
[-CC-:B------:R-:W-:Y:S01]  /*64b0*/  FFMA.FTZ R185, R185, R188.reuse, R193.reuse ;  /* 0x000000bcb9b97223 */ /* 0x180fe200000100c1 */
[-C--:B------:R-:W-:Y:S01]  /*64c0*/  FFMA.FTZ R212, R212, R188.reuse, R193 ;  /* 0x000000bcd4d47223 */ /* 0x080fe200000100c1 */
[----:B------:R-:W-:Y:S01]  /*64d0*/  FADD.FTZ R205, R205, -R214 ;  /* 0x800000d6cdcd7221 */ /* 0x000fe20000010000 */
[----:B------:R-:W-:Y:S01]  /*64e0*/  FADD.FTZ R191, R184, -R191 ;  /* 0x800000bfb8bf7221 */ /* 0x000fe20000010000 */
[----:B------:R-:W-:Y:S01]  /*64f0*/  ISETP.GE.U32.AND P2, PT, R80, RZ, PT ;  /* 0x000000ff5000720c */ /* 0x000fe20003f46070 */
[-C--:B------:R-:W-:Y:S01]  /*6500*/  FFMA.FTZ R187, R187, R188.reuse, R193 ;  /* 0x000000bcbbbb7223 */ /* 0x080fe200000100c1 */
[----:B0-----:R-:W-:Y:S01]  /*6510*/  FMUL.FTZ R56, R178, R205 ;  /* 0x000000cdb2387220 */ /* 0x001fe20000410000 */
[----:B------:R-:W-:Y:S01]  /*6520*/  FADD.FTZ R185, R182, -R185 ;  /* 0x800000b9b6b97221 */ /* 0x000fe20000010000 */
[----:B------:R-:W-:Y:S01]  /*6530*/  FMUL.FTZ R191, R178, R191 ;  /* 0x000000bfb2bf7220 */ /* 0x000fe20000410000 */
[----:B------:R-:W-:Y:S01]  /*6540*/  FADD.FTZ R207, R207, -R212 ;  /* 0x800000d4cfcf7221 */ /* 0x000fe20000010000 */
[----:B------:R-:W-:Y:S01]  /*6550*/  FMUL.FTZ R48, R56, UR6 ;  /* 0x0000000638307c20 */ /* 0x000fe20008410000 */
[----:B------:R-:W-:Y:S01]  /*6560*/  ISETP.GE.U32.AND.EX P2, PT, R81, 0x1000000, PT, P2 ;  /* 0x010000005100780c */ /* 0x000fe20003f46120 */
[----:B------:R-:W-:Y:S01]  /*6570*/  FADD.FTZ R187, R104, -R187 ;  /* 0x800000bb68bb7221 */ /* 0x000fe20000010000 */
[----:B------:R-:W-:Y:S01]  /*6580*/  FMUL.FTZ R50, R178, R185 ;  /* 0x000000b9b2327220 */ /* 0x000fe20000410000 */
[-CC-:B------:R-:W-:Y:S01]  /*6590*/  FFMA.FTZ R208, R208, R188.reuse, R193.reuse ;  /* 0x000000bcd0d07223 */ /* 0x180fe200000100c1 */
[-CC-:B------:R-:W-:Y:S01]  /*65a0*/  FFMA.FTZ R210, R210, R188.reuse, R193.reuse ;  /* 0x000000bcd2d27223 */ /* 0x180fe200000100c1 */
[----:B------:R-:W-:Y:S01]  /*65b0*/  FMUL.FTZ R0, R191, UR6 ;  /* 0x00000006bf007c20 */ /* 0x000fe20008410000 */
[----:B------:R-:W-:Y:S01]  /*65c0*/  FFMA.FTZ R189, R189, R188, R193 ;  /* 0x000000bcbdbd7223 */ /* 0x000fe200000100c1 */
[C---:B------:R-:W-:Y:S01]  /*65d0*/  LOP3.LUT P5, RZ, R81.reuse, 0xff0000, RZ, 0xc0, !PT ;  /* 0x00ff000051ff7812 */ /* 0x040fe200078ac0ff */
[----:B------:R-:W-:Y:S01]  /*65e0*/  FMUL.FTZ R207, R178, R207 ;  /* 0x000000cfb2cf7220 */ /* 0x000fe20000410000 */
[----:B------:R-:W-:Y:S01]  /*65f0*/  FSEL R67, R48, RZ, P2 ;  /* 0x000000ff30437208 */ /* 0x000fe20001000000 */
[----:B------:R-:W-:Y:S01]  /*6600*/  FMUL.FTZ R49, R178, R187 ;  /* 0x000000bbb2317220 */ /* 0x000fe20000410000 */
[----:B------:R-:W-:Y:S01]  /*6610*/  FMUL.FTZ R48, R50, UR6 ;  /* 0x0000000632307c20 */ /* 0x000fe20008410000 */
[----:B------:R-:W-:Y:S01]  /*6620*/  LOP3.LUT P6, RZ, R81, 0xff, RZ, 0xc0, !PT ;  /* 0x000000ff51ff7812 */ /* 0x000fe200078cc0ff */
[----:B------:R-:W-:Y:S01]  /*6630*/  FADD.FTZ R211, R211, -R210 ;  /* 0x800000d2d3d37221 */ /* 0x000fe20000010000 */
[----:B------:R-:W-:Y:S01]  /*6640*/  FADD.FTZ R189, R180, -R189 ;  /* 0x800000bdb4bd7221 */ /* 0x000fe20000010000 */
[----:B------:R-:W-:Y:S01]  /*6650*/  FADD.FTZ R209, R209, -R208 ;  /* 0x800000d0d1d17221 */ /* 0x000fe20000010000 */
[----:B------:R-:W-:Y:S01]  /*6660*/  FSEL R66, R0, RZ, P5 ;  /* 0x000000ff00427208 */ /* 0x000fe20002800000 */
[----:B------:R-:W-:Y:S01]  /*6670*/  FMUL.FTZ R51, R207, UR6 ;  /* 0x00000006cf337c20 */ /* 0x000fe20008410000 */
[----:B------:R-:W-:Y:S01]  /*6680*/  LOP3.LUT P2, RZ, R81, 0xff00, RZ, 0xc0, !PT ;  /* 0x0000ff0051ff7812 */ /* 0x000fe2000784c0ff */
[----:B------:R-:W-:Y:S01]  /*6690*/  FMUL.FTZ R0, R49, UR6 ;  /* 0x0000000631007c20 */ /* 0x000fe20008410000 */
[----:B------:R-:W-:Y:S01]  /*66a0*/  LOP3.LUT P5, RZ, R80, 0xff0000, RZ, 0xc0, !PT ;  /* 0x00ff000050ff7812 */ /* 0x000fe200078ac0ff */
[----:B------:R-:W-:Y:S01]  /*66b0*/  FMUL.FTZ R58, R178, R211 ;  /* 0x000000d3b23a7220 */ /* 0x000fe20000410000 */
[----:B------:R-:W-:Y:S01]  /*66c0*/  FSEL R64, R48, RZ, P6 ;  /* 0x000000ff30407208 */ /* 0x000fe20003000000 */
[C---:B------:R-:W-:Y:S01]  /*66d0*/  FMUL.FTZ R48, R178.reuse, R189 ;  /* 0x000000bdb2307220 */ /* 0x040fe20000410000 */
[----:B------:R-:W-:Y:S01]  /*66e0*/  FMUL.FTZ R209, R178, R209 ;  /* 0x000000d1b2d17220 */ /* 0x000fe20000410000 */
[----:B------:R-:W-:Y:S01]  /*66f0*/  FSEL R65, R51, RZ, P2 ;  /* 0x000000ff33417208 */ /* 0x000fe20001000000 */
[----:B------:R-:W-:Y:S01]  /*6700*/  FMUL.FTZ R59, R58, UR6 ;  /* 0x000000063a3b7c20 */ /* 0x000fe20008410000 */
[----:B------:R-:W-:Y:S01]  /*6710*/  FSEL R57, R0, RZ, P5 ;  /* 0x000000ff00397208 */ /* 0x000fe20002800000 */
[----:B------:R-:W-:Y:S01]  /*6720*/  FMUL.FTZ R0, R48, UR6 ;  /* 0x0000000630007c20 */ /* 0x000fe20008410000 */
[----:B------:R-:W-:Y:S01]  /*6730*/  F2FP.BF16.F32.PACK_AB R51, R56, R191 ;  /* 0x000000bf3833723e */ /* 0x000fe200000010ff */
        /* <DEDUP_REMOVED lines=15> */
.L_x_1586:
[-CC-:B------:R-:W-:Y:S01]  /*6830*/  FFMA.FTZ R214, R214, R188.reuse, R193.reuse ;  /* 0x000000bcd6d67223 */ /* 0x180fe200000100c1 */
[-CC-:B------:R-:W-:Y:S01]  /*6840*/  FFMA.FTZ R191, R191, R188.reuse, R193.reuse ;  /* 0x000000bcbfbf7223 */ /* 0x180fe200000100c1 */
        /* <DEDUP_REMOVED lines=51> */
.L_x_1582:
        /* <DEDUP_REMOVED lines=13> */
[----:B------:R-:W-:Y:S01]  /*6c50*/  SHF.L.U32 R49, R43, 0x10, RZ ;  /* 0x000000102b317819 */ /* 0x000fe200000006ff */
[-C--:B------:R-:W-:Y:S01]  /*6c60*/  FFMA.FTZ R101, R101, R188.reuse, R193 ;  /* 0x000000bc65657223 */ /* 0x080fe200000100c1 */
[--C-:B------:R-:W-:Y:S01]  /*6c70*/  FADD.FTZ R97, R97, -R0.reuse ;  /* 0x8000000061617221 */ /* 0x100fe20000010000 */
[----:B------:R-:W-:Y:S01]  /*6c80*/  PRMT R0, R43, 0x7632, R0 ;  /* 0x000076322b007816 */ /* 0x000fe20000000000 */
[----:B------:R-:W-:Y:S01]  /*6c90*/  FADD.FTZ R53, R204, -R51 ;  /* 0x80000033cc357221 */ /* 0x000fe20000010000 */
[----:B------:R-:W-:Y:S01]  /*6ca0*/  SHF.L.U32 R50, R42, 0x10, RZ ;  /* 0x000000102a327819 */ /* 0x000fe200000006ff */
[----:B------:R-:W-:Y:S01]  /*6cb0*/  FFMA.FTZ R51, R178, R97, R49 ;  /* 0x00000061b2337223 */ /* 0x000fe20000010031 */
[----:B------:R-:W-:Y:S01]  /*6cc0*/  FADD.FTZ R101, R98, -R101 ;  /* 0x8000006562657221 */ /* 0x000fe20000010000 */
[----:B------:R-:W-:Y:S01]  /*6cd0*/  IMAD.U32 R49, R0, 0x10000, RZ ;  /* 0x0001000000317824 */ /* 0x000fe200078e00ff */
        /* <DEDUP_REMOVED lines=15> */
[----:B------:R-:W-:Y:S01]  /*6dd0*/  FFMA.FTZ R203, R178, R203, R0 ;  /* 0x000000cbb2cb7223 */ /* 0x000fe20000010000 */
[----:B------:R-:W-:Y:S01]  /*6de0*/  SHF.L.U32 R52, R48, 0x10, RZ ;  /* 0x0000001030347819 */ /* 0x000fe200000006ff */
[-C--:B------:R-:W-:Y:S01]  /*6df0*/  FFMA.FTZ R103, R103, R188.reuse, R193 ;  /* 0x000000bc67677223 */ /* 0x080fe200000100c1 */
[----:B------:R-:W-:Y:S01]  /*6e00*/  FSEL R59, R49, RZ, P5 ;  /* 0x000000ff313b7208 */ /* 0x000fe20002800000 */
[----:B------:R-:W-:Y:S01]  /*6e10*/  FMUL.FTZ R0, R101, UR6 ;  /* 0x0000000665007c20 */ /* 0x000fe20008410000 */
[----:B------:R-:W-:Y:S01]  /*6e20*/  ISETP.GE.U32.AND P5, PT, R88, RZ, PT ;  /* 0x000000ff5800720c */ /* 0x000fe20003fa6070 */
[----:B------:R-:W-:Y:S01]  /*6e30*/  FFMA.FTZ R52, R178, R201, R52 ;  /* 0x000000c9b2347223 */ /* 0x000fe20000010034 */
[----:B------:R-:W-:Y:S01]  /*6e40*/  FSEL R55, R49, RZ, P6 ;  /* 0x000000ff31377208 */ /* 0x000fe20003000000 */
[----:B------:R-:W-:Y:S01]  /*6e50*/  FADD.FTZ R103, R100, -R103 ;  /* 0x8000006764677221 */ /* 0x000fe20000010000 */
[----:B------:R-:W-:Y:S01]  /*6e60*/  FSEL R64, R50, RZ, P2 ;  /* 0x000000ff32407208 */ /* 0x000fe20001000000 */
[----:B------:R-:W-:Y:S01]  /*6e70*/  IMAD.U32 R48, R41, 0x10000, RZ ;  /* 0x0001000029307824 */ /* 0x000fe200078e00ff */
[----:B------:R-:W-:Y:S01]  /*6e80*/  LOP3.LUT P6, RZ, R79, 0xff, RZ, 0xc0, !PT ;  /* 0x000000ff4fff7812 */ /* 0x000fe200078cc0ff */
[-CC-:B------:R-:W-:Y:S01]  /*6e90*/  FFMA.FTZ R198, R198, R188.reuse, R193.reuse ;  /* 0x000000bcc6c67223 */ /* 0x180fe200000100c1 */
[C---:B------:R-:W-:Y:S01]  /*6ea0*/  LOP3.LUT P2, RZ, R89.reuse, 0xff, RZ, 0xc0, !PT ;  /* 0x000000ff59ff7812 */ /* 0x040fe2000784c0ff */
[----:B------:R-:W-:Y:S01]  /*6eb0*/  FMUL.FTZ R49, R52, UR6 ;  /* 0x0000000634317c20 */ /* 0x000fe20008410000 */
[----:B------:R-:W-:Y:S01]  /*6ec0*/  ISETP.GE.U32.AND.EX P5, PT, R89, 0x1000000, PT, P5 ;  /* 0x010000005900780c */ /* 0x000fe20003fa6150 */
[----:B------:R-:W-:Y:S01]  /*6ed0*/  FFMA.FTZ R48, R178, R103, R48 ;  /* 0x00000067b2307223 */ /* 0x000fe20000010030 */
[C---:B------:R-:W-:Y:S01]  /*6ee0*/  FSEL R58, R0.reuse, RZ, P6 ;  /* 0x000000ff003a7208 */ /* 0x040fe20003000000 */
        /* <DEDUP_REMOVED lines=8> */
[----:B------:R-:W-:Y:S01]  /*6f70*/  IMAD.U32 R0, R0, 0x10000, RZ ;  /* 0x0001000000007824 */ /* 0x000fe200078e00ff */
[----:B------:R-:W-:Y:S01]  /*6f80*/  LOP3.LUT P6, RZ, R89, 0xff00, RZ, 0xc0, !PT ;  /* 0x0000ff0059ff7812 */ /* 0x000fe200078cc0ff */
[----:B------:R-:W-:Y:S01]  /*6f90*/  FADD.FTZ R105, R102, -R105 ;  /* 0x8000006966697221 */ /* 0x000fe20000010000 */
[C---:B------:R-:W-:Y:S01]  /*6fa0*/  FSEL R65, R49.reuse, RZ, P5 ;  /* 0x000000ff31417208 */ /* 0x040fe20002800000 */
[----:B------:R-:W-:Y:S01]  /*6fb0*/  FFMA.FTZ R0, R178, R199, R0 ;  /* 0x000000c7b2007223 */ /* 0x000fe20000010000 */
[----:B------:R-:W-:-:S02]  /*6fc0*/  FSEL R67, R49, RZ, P6 ;  /* 0x000000ff31437208 */ /* 0x000fc40003000000 */
[----:B------:R-:W-:Y:S02]  /*6fd0*/  LOP3.LUT P2, RZ, R78, 0xff0000, RZ, 0xc0, !PT ;  /* 0x00ff00004eff7812 */ /* 0x000fe4000784c0ff */
[----:B------:R-:W-:Y:S02]  /*6fe0*/  LOP3.LUT P5, RZ, R88, 0xff0000, RZ, 0xc0, !PT ;  /* 0x00ff000058ff7812 */ /* 0x000fe400078ac0ff */
[----:B------:R-:W-:Y:S02]  /*6ff0*/  SHF.L.U32 R49, R40, 0x10, RZ ;  /* 0x0000001028317819 */ /* 0x000fe400000006ff */
[----:B------:R-:W-:Y:S02]  /*7000*/  LOP3.LUT P6, RZ, R78, 0xff000000, RZ, 0xc0, !PT ;  /* 0xff0000004eff7812 */ /* 0x000fe400078cc0ff */
[----:B------:R-:W-:Y:S01]  /*7010*/  FSEL R57, R50, RZ, P2 ;  /* 0x000000ff32397208 */ /* 0x000fe20001000000 */
[----:B------:R-:W-:Y:S01]  /*7020*/  FFMA.FTZ R105, R178, R105, R49 ;  /* 0x00000069b2697223 */ /* 0x000fe20000010031 */
[----:B------:R-:W-:-:S02]  /*7030*/  FSEL R53, R50, RZ, P5 ;  /* 0x000000ff32357208 */ /* 0x000fc40002800000 */
[----:B------:R-:W-:Y:S02]  /*7040*/  F2FP.BF16.F32.PACK_AB R51, R62, R51 ;  /* 0x000000333e33723e */ /* 0x000fe400000010ff */
[----:B------:R-:W-:Y:S01]  /*7050*/  F2FP.BF16.F32.PACK_AB R50, R52, R101 ;  /* 0x000000653432723e */ /* 0x000fe200000010ff */
[----:B------:R-:W-:Y:S01]  /*7060*/  FMUL.FTZ R52, R0, UR6 ;  /* 0x0000000600347c20 */ /* 0x000fe20008410000 */
[----:B------:R-:W-:Y:S02]  /*7070*/  FSEL R62, R54, RZ, P6 ;  /* 0x000000ff363e7208 */ /* 0x000fe40003000000 */
[----:B------:R-:W-:Y:S02]  /*7080*/  LOP3.LUT P6, RZ, R88, 0xff000000, RZ, 0xc0, !PT ;  /* 0xff00000058ff7812 */ /* 0x000fe400078cc0ff */
[----:B------:R-:W-:Y:S02]  /*7090*/  LOP3.LUT P2, RZ, R78, 0xff00, RZ, 0xc0, !PT ;  /* 0x0000ff004eff7812 */ /* 0x000fe4000784c0ff */
[----:B------:R-:W-:-:S02]  /*70a0*/  F2FP.BF16.F32.PACK_AB R49, R203, R48 ;  /* 0x00000030cb31723e */ /* 0x000fc400000010ff */
        /* <DEDUP_REMOVED lines=19> */
.L_x_1589:
[-CC-:B------:R-:W-:Y:S01]  /*71e0*/  FFMA.FTZ R0, R99, R188.reuse, R193.reuse ;  /* 0x000000bc63007223 */ /* 0x180fe200000100c1 */
[----:B0-----:R-:W-:Y:S01]  /*71f0*/  SHF.L.U32 R53, R43, 0x10, RZ ;  /* 0x000000102b357819 */ /* 0x001fe200000006ff */
[-CC-:B------:R-:W-:Y:S01]  /*7200*/  FFMA.FTZ R55, R206, R188.reuse, R193.reuse ;  /* 0x000000bcce377223 */ /* 0x180fe200000100c1 */
[-CC-:B------:R-:W-:Y:S01]  /*7210*/  FFMA.FTZ R200, R200, R188.reuse, R193.reuse ;  /* 0x000000bcc8c87223 */ /* 0x180fe200000100c1 */
[--C-:B------:R-:W-:Y:S01]  /*7220*/  FADD.FTZ R97, R97, -R0.reuse ;  /* 0x8000000061617221 */ /* 0x100fe20000010000 */
[----:B------:R-:W-:Y:S01]  /*7230*/  PRMT R0, R43, 0x7632, R0 ;  /* 0x000076322b007816 */ /* 0x000fe20000000000 */
[----:B------:R-:W-:Y:S01]  /*7240*/  FFMA.FTZ R101, R101, R188, R193 ;  /* 0x000000bc65657223 */ /* 0x000fe200000100c1 */
[----:B------:R-:W-:Y:S01]  /*7250*/  FADD.FTZ R55, R204, -R55 ;  /* 0x80000037cc377221 */ /* 0x000fe20000010000 */
[----:B------:R-:W-:Y:S01]  /*7260*/  FFMA.FTZ R53, R178, R97, R53 ;  /* 0x00000061b2357223 */ /* 0x000fe20000010035 */
[----:B------:R-:W-:Y:S01]  /*7270*/  SHF.L.U32 R57, R0, 0x10, RZ ;  /* 0x0000001000397819 */ /* 0x000fe200000006ff */
[----:B------:R-:W-:Y:S01]  /*7280*/  FADD.FTZ R203, R203, -R200 ;  /* 0x800000c8cbcb7221 */ /* 0x000fe20000010000 */
[----:B------:R-:W-:Y:S01]  /*7290*/  PRMT R0, R41, 0x7632, R0 ;  /* 0x0000763229007816 */ /* 0x000fe20000000000 */
[----:B------:R-:W-:Y:S01]  /*72a0*/  FMUL.FTZ R53, R53, UR6 ;  /* 0x0000000635357c20 */ /* 0x000fe20008410000 */
[----:B------:R-:W-:Y:S01]  /*72b0*/  LOP3.LUT P5, RZ, R79, 0xff0000, RZ, 0xc0, !PT ;  /* 0x00ff00004fff7812 */ /* 0x000fe200078ac0ff */
[----:B------:R-:W-:Y:S01]  /*72c0*/  FADD.FTZ R101, R98, -R101 ;  /* 0x8000006562657221 */ /* 0x000fe20000010000 */
[----:B------:R-:W-:Y:S01]  /*72d0*/  PRMT R52, R42, 0x7632, R52 ;  /* 0x000076322a347816 */ /* 0x000fe20000000034 */
[----:B------:R-:W-:-:S02]  /*72e0*/  IMAD.U32 R0, R0, 0x10000, RZ ;  /* 0x0001000000007824 */ /* 0x000fc400078e00ff */
[----:B------:R-:W-:Y:S01]  /*72f0*/  FFMA.FTZ R55, R178, R55, R57 ;  /* 0x00000037b2377223 */ /* 0x000fe20000010039 */
[----:B------:R-:W-:Y:S01]  /*7300*/  IMAD.U32 R54, R42, 0x10000, RZ ;  /* 0x000100002a367824 */ /* 0x000fe200078e00ff */
[----:B------:R-:W-:Y:S01]  /*7310*/  FSEL R59, R53, RZ, P5 ;  /* 0x000000ff353b7208 */ /* 0x000fe20002800000 */
[-CC-:B------:R-:W-:Y:S01]  /*7320*/  FFMA.FTZ R202, R202, R188.reuse, R193.reuse ;  /* 0x000000bccaca7223 */ /* 0x180fe200000100c1 */
[----:B------:R-:W-:Y:S01]  /*7330*/  ISETP.GE.U32.AND P2, PT, R78, RZ, PT ;  /* 0x000000ff4e00720c */ /* 0x000fe20003f46070 */
[----:B------:R-:W-:Y:S01]  /*7340*/  FFMA.FTZ R203, R178, R203, R0 ;  /* 0x000000cbb2cb7223 */ /* 0x000fe20000010000 */
[----:B------:R-:W-:Y:S01]  /*7350*/  ISETP.GE.U32.AND P5, PT, R88, RZ, PT ;  /* 0x000000ff5800720c */ /* 0x000fe20003fa6070 */
[----:B------:R-:W-:Y:S01]  /*7360*/  FFMA.FTZ R54, R178, R101, R54 ;  /* 0x00000065b2367223 */ /* 0x000fe20000010036 */
[----:B------:R-:W-:Y:S01]  /*7370*/  SHF.L.U32 R56, R52, 0x10, RZ ;  /* 0x0000001034387819 */ /* 0x000fe200000006ff */
[----:B------:R-:W-:Y:S01]  /*7380*/  FMUL.FTZ R0, R55, UR6 ;  /* 0x0000000637007c20 */ /* 0x000fe20008410000 */
[----:B------:R-:W-:Y:S01]  /*7390*/  LOP3.LUT P6, RZ, R89, 0xff0000, RZ, 0xc0, !PT ;  /* 0x00ff000059ff7812 */ /* 0x000fe200078cc0ff */
[----:B------:R-:W-:Y:S01]  /*73a0*/  FADD.FTZ R201, R201, -R202 ;  /* 0x800000cac9c97221 */ /* 0x000fe20000010000 */
[----:B------:R-:W-:Y:S01]  /*73b0*/  ISETP.GE.U32.AND.EX P2, PT, R79, 0x1000000, PT, P2 ;  /* 0x010000004f00780c */ /* 0x000fe20003f46120 */
[-C--:B------:R-:W-:Y:S01]  /*73c0*/  FFMA.FTZ R103, R103, R188.reuse, R193 ;  /* 0x000000bc67677223 */ /* 0x080fe200000100c1 */
[----:B------:R-:W-:Y:S01]  /*73d0*/  ISETP.GE.U32.AND.EX P5, PT, R89, 0x1000000, PT, P5 ;  /* 0x010000005900780c */ /* 0x000fe20003fa6150 */
[----:B------:R-:W-:Y:S01]  /*73e0*/  FMUL.FTZ R54, R54, UR6 ;  /* 0x0000000636367c20 */ /* 0x000fe20008410000 */
[----:B------:R-:W-:Y:S01]  /*73f0*/  FSEL R55, R53, RZ, P6 ;  /* 0x000000ff35377208 */ /* 0x000fe20003000000 */
[----:B------:R-:W-:Y:S01]  /*7400*/  FFMA.FTZ R56, R178, R201, R56 ;  /* 0x000000c9b2387223 */ /* 0x000fe20000010038 */
[----:B------:R-:W-:Y:S01]  /*7410*/  SHF.L.U32 R52, R41, 0x10, RZ ;  /* 0x0000001029347819 */ /* 0x000fe200000006ff */
[----:B------:R-:W-:Y:S01]  /*7420*/  FADD.FTZ R103, R100, -R103 ;  /* 0x8000006764677221 */ /* 0x000fe20000010000 */
        /* <DEDUP_REMOVED lines=11> */
[----:B------:R-:W-:Y:S01]  /*74e0*/  FMUL.FTZ R52, R52, UR6 ;  /* 0x0000000634347c20 */ /* 0x000fe20008410000 */
[----:B------:R-:W-:Y:S01]  /*74f0*/  LOP3.LUT P6, RZ, R89, 0xff00, RZ, 0xc0, !PT ;  /* 0x0000ff0059ff7812 */ /* 0x000fe200078cc0ff */
[----:B------:R-:W-:Y:S01]  /*7500*/  FMUL.FTZ R203, R203, UR6 ;  /* 0x00000006cbcb7c20 */ /* 0x000fe20008410000 */
[----:B------:R-:W-:Y:S01]  /*7510*/  SHF.L.U32 R0, R0, 0x10, RZ ;  /* 0x0000001000007819 */ /* 0x000fe200000006ff */
[----:B------:R-:W-:Y:S01]  /*7520*/  FADD.FTZ R105, R102, -R105 ;  /* 0x8000006966697221 */ /* 0x000fe20000010000 */
[----:B------:R-:W-:-:S02]  /*7530*/  FSEL R54, R54, RZ, P2 ;  /* 0x000000ff36367208 */ /* 0x000fc40001000000 */
[----:B------:R-:W-:Y:S01]  /*7540*/  FSEL R67, R56, RZ, P6 ;  /* 0x000000ff38437208 */ /* 0x000fe20003000000 */
[----:B------:R-:W-:Y:S01]  /*7550*/  FFMA.FTZ R0, R178, R199, R0 ;  /* 0x000000c7b2007223 */ /* 0x000fe20000010000 */
[----:B------:R-:W-:Y:S02]  /*7560*/  LOP3.LUT P5, RZ, R79, 0xff00, RZ, 0xc0, !PT ;  /* 0x0000ff004fff7812 */ /* 0x000fe400078ac0ff */
[----:B------:R-:W-:Y:S01]  /*7570*/  LOP3.LUT P2, RZ, R78, 0xff0000, RZ, 0xc0, !PT ;  /* 0x00ff00004eff7812 */ /* 0x000fe2000784c0ff */
[----:B------:R-:W-:Y:S01]  /*7580*/  FMUL.FTZ R0, R0, UR6 ;  /* 0x0000000600007c20 */ /* 0x000fe20008410000 */
[----:B------:R-:W-:Y:S02]  /*7590*/  LOP3.LUT P6, RZ, R78, 0xff000000, RZ, 0xc0, !PT ;  /* 0xff0000004eff7812 */ /* 0x000fe400078cc0ff */
[----:B------:R-:W-:Y:S02]  /*75a0*/  SHF.L.U32 R53, R40, 0x10, RZ ;  /* 0x0000001028357819 */ /* 0x000fe400000006ff */
[----:B------:R-:W-:-:S02]  /*75b0*/  FSEL R65, R56, RZ, P5 ;  /* 0x000000ff38417208 */ /* 0x000fc40002800000 */
[----:B------:R-:W-:Y:S01]  /*75c0*/  FSEL R57, R52, RZ, P2 ;  /* 0x000000ff34397208 */ /* 0x000fe20001000000 */
[----:B------:R-:W-:Y:S01]  /*75d0*/  FFMA.FTZ R53, R178, R105, R53 ;  /* 0x00000069b2357223 */ /* 0x000fe20000010035 */
[----:B------:R-:W-:Y:S02]  /*75e0*/  FSEL R64, R203, RZ, P6 ;  /* 0x000000ffcb407208 */ /* 0x000fe40003000000 */
[----:B------:R-:W-:Y:S01]  /*75f0*/  LOP3.LUT P5, RZ, R88, 0xff0000, RZ, 0xc0, !PT ;  /* 0x00ff000058ff7812 */ /* 0x000fe200078ac0ff */
[----:B------:R-:W-:Y:S01]  /*7600*/  FMUL.FTZ R53, R53, UR6 ;  /* 0x0000000635357c20 */ /* 0x000fe20008410000 */
        /* <DEDUP_REMOVED lines=20> */
.L_x_1588:
[----:B------:R-:W-:Y:S05]  /*7750*/  @!P1 BRA `(.L_x_1591) ;  /* 0x00000004003c9947 */ /* 0x000fea0003800000 */
[-CC-:B------:R-:W-:Y:S01]  /*7760*/  FFMA.FTZ R0, R99, R188.reuse, R193.reuse ;  /* 0x000000bc63007223 */ /* 0x180fe200000100c1 */
[-CC-:B0-----:R-:W-:Y:S01]  /*7770*/  FFMA.FTZ R55, R206, R188.reuse, R193.reuse ;  /* 0x000000bcce377223 */ /* 0x181fe200000100c1 */
[----:B------:R-:W-:Y:S01]  /*7780*/  LOP3.LUT P5, RZ, R79, 0xff0000, RZ, 0xc0, !PT ;  /* 0x00ff00004fff7812 */ /* 0x000fe200078ac0ff */
[-C--:B------:R-:W-:Y:S01]  /*7790*/  FFMA.FTZ R101, R101, R188.reuse, R193 ;  /* 0x000000bc65657223 */ /* 0x080fe200000100c1 */
        /* <DEDUP_REMOVED lines=75> */
.L_x_1591:
[-CC-:B0-----:R-:W-:Y:S01]  /*7c50*/  FFMA.FTZ R53, R206, R188.reuse, R193.reuse ;  /* 0x000000bcce357223 */ /* 0x181fe200000100c1 */
        /* <DEDUP_REMOVED lines=74> */
.L_x_1587:
[----:B------:R-:W-:Y:S05]  /*8100*/  @!P4 BRA `(.L_x_1592) ;  /* 0x000000080024c947 */ /* 0x000fea0003800000 */
[----:B------:R-:W-:Y:S05]  /*8110*/  @!P1 BRA `(.L_x_1593) ;  /* 0x0000000400189947 */ /* 0x000fea0003800000 */
[-CC-:B------:R-:W-:Y:S01]  /*8120*/  FFMA.FTZ R0, R99, R188.reuse, R193.reuse ;  /* 0x000000bc63007223 */ /* 0x180fe200000100c1 */
[----:B0-----:R-:W-:Y:S01]  /*8130*/  PRMT R48, R43, 0x7632, R48 ;  /* 0x000076322b307816 */ /* 0x001fe20000000030 */
[-CC-:B------:R-:W-:Y:S01]  /*8140*/  FFMA.FTZ R49, R206, R188.reuse, R193.reuse ;  /* 0x000000bcce317223 */ /* 0x180fe200000100c1 */
[-CC-:B------:R-:W-:Y:S01]  /*8150*/  FFMA.FTZ R101, R101, R188.reuse, R193.reuse ;  /* 0x000000bc65657223 */ /* 0x180fe200000100c1 */
[--C-:B------:R-:W-:Y:S01]  /*8160*/  FADD.FTZ R97, R97, -R0.reuse ;  /* 0x8000000061617221 */ /* 0x100fe20000010000 */
[----:B------:R-:W-:Y:S01]  /*8170*/  PRMT R0, R42, 0x7632, R0 ;  /* 0x000076322a007816 */ /* 0x000fe20000000000 */
[-CC-:B------:R-:W-:Y:S01]  /*8180*/  FFMA.FTZ R202, R202, R188.reuse, R193.reuse ;  /* 0x000000bccaca7223 */ /* 0x180fe200000100c1 */
[----:B------:R-:W-:Y:S01]  /*8190*/  SHF.L.U32 R56, R48, 0x10, RZ ;  /* 0x0000001030387819 */ /* 0x000fe200000006ff */
[----:B------:R-:W-:Y:S01]  /*81a0*/  FFMA.FTZ R103, R103, R188, R193 ;  /* 0x000000bc67677223 */ /* 0x000fe200000100c1 */
[----:B------:R-:W-:Y:S01]  /*81b0*/  FADD.FTZ R51, R204, -R49 ;  /* 0x80000031cc337221 */ /* 0x000fe20000010000 */
[----:B------:R-:W-:Y:S01]  /*81c0*/  SHF.L.U32 R48, R42, 0x10, RZ ;  /* 0x000000102a307819 */ /* 0x000fe200000006ff */
[----:B------:R-:W-:Y:S01]  /*81d0*/  FADD.FTZ R101, R98, -R101 ;  /* 0x8000006562657221 */ /* 0x000fe20000010000 */
[----:B------:R-:W-:-:S02]  /*81e0*/  IMAD.U32 R49, R43, 0x10000, RZ ;  /* 0x000100002b317824 */ /* 0x000fc400078e00ff */
[----:B------:R-:W-:Y:S01]  /*81f0*/  FADD.FTZ R201, R201, -R202 ;  /* 0x800000cac9c97221 */ /* 0x000fe20000010000 */
[----:B------:R-:W-:Y:S01]  /*8200*/  IMAD.U32 R50, R0, 0x10000, RZ ;  /* 0x0001000000327824 */ /* 0x000fe200078e00ff */
[----:B------:R-:W-:Y:S01]  /*8210*/  SHF.L.U32 R0, R41, 0x10, RZ ;  /* 0x0000001029007819 */ /* 0x000fe200000006ff */
[----:B------:R-:W-:Y:S01]  /*8220*/  FADD.FTZ R103, R100, -R103 ;  /* 0x8000006764677221 */ /* 0x000fe20000010000 */
[C---:B------:R-:W-:Y:S01]  /*8230*/  FFMA.FTZ R62, R178.reuse, R51, R56 ;  /* 0x00000033b23e7223 */ /* 0x040fe20000010038 */
[C---:B------:R-:W-:Y:S01]  /*8240*/  FFMA.FTZ R97, R178.reuse, R97, R49 ;  /* 0x00000061b2617223 */ /* 0x040fe20000010031 */
        /* <DEDUP_REMOVED lines=8> */
[C---:B------:R-:W-:Y:S01]  /*82d0*/  LOP3.LUT P5, RZ, R79.reuse, 0xff0000, RZ, 0xc0, !PT ;  /* 0x00ff00004fff7812 */ /* 0x040fe200078ac0ff */
[----:B------:R-:W-:Y:S01]  /*82e0*/  FMUL.FTZ R51, R56, UR6 ;  /* 0x0000000638337c20 */ /* 0x000fe20008410000 */
[C---:B------:R-:W-:Y:S01]  /*82f0*/  LOP3.LUT P6, RZ, R79.reuse, 0xff, RZ, 0xc0, !PT ;  /* 0x000000ff4fff7812 */ /* 0x040fe200078cc0ff */
[-CC-:B------:R-:W-:Y:S01]  /*8300*/  FFMA.FTZ R198, R198, R188.reuse, R193.reuse ;  /* 0x000000bcc6c67223 */ /* 0x180fe200000100c1 */
[----:B------:R-:W-:Y:S01]  /*8310*/  FSEL R67, R50, RZ, P2 ;  /* 0x000000ff32437208 */ /* 0x000fe20001000000 */
[-CC-:B------:R-:W-:Y:S01]  /*8320*/  FFMA.FTZ R200, R200, R188.reuse, R193.reuse ;  /* 0x000000bcc8c87223 */ /* 0x180fe200000100c1 */
        /* <DEDUP_REMOVED lines=20> */
[----:B------:R-:W-:Y:S01]  /*8470*/  F2FP.BF16.F32.PACK_AB R50, R56, R101 ;  /* 0x000000653832723e */ /* 0x000fe200000010ff */
[----:B------:R-:W-:Y:S01]  /*8480*/  FMUL.FTZ R0, R48, UR6 ;  /* 0x0000000630007c20 */ /* 0x000fe20008410000 */
        /* <DEDUP_REMOVED lines=15> */
.L_x_1593:
[----:B0-----:R-:W-:Y:S01]  /*8580*/  PRMT R56, R43, 0x7632, R56 ;  /* 0x000076322b387816 */ /* 0x001fe20000000038 */
[-CC-:B------:R-:W-:Y:S01]  /*8590*/  FFMA.FTZ R57, R206, R188.reuse, R193.reuse ;  /* 0x000000bcce397223 */ /* 0x180fe200000100c1 */
[-CC-:B------:R-:W-:Y:S01]  /*85a0*/  FFMA.FTZ R0, R99, R188.reuse, R193.reuse ;  /* 0x000000bc63007223 */ /* 0x180fe200000100c1 */
[-C--:B------:R-:W-:Y:S01]  /*85b0*/  FFMA.FTZ R202, R202, R188.reuse, R193 ;  /* 0x000000bccaca7223 */ /* 0x080fe200000100c1 */
[----:B------:R-:W-:Y:S01]  /*85c0*/  SHF.L.U32 R59, R56, 0x10, RZ ;  /* 0x00000010383b7819 */ /* 0x000fe200000006ff */
[----:B------:R-:W-:Y:S01]  /*85d0*/  FADD.FTZ R57, R204, -R57 ;  /* 0x80000039cc397221 */ /* 0x000fe20000010000 */
[----:B------:R-:W-:Y:S01]  /*85e0*/  FADD.FTZ R97, R97, -R0 ;  /* 0x8000000061617221 */ /* 0x000fe20000010000 */
[----:B------:R-:W-:Y:S02]  /*85f0*/  IMAD.U32 R0, R43, 0x10000, RZ ;  /* 0x000100002b007824 */ /* 0x000fe400078e00ff */
[-C--:B------:R-:W-:Y:S01]  /*8600*/  FFMA.FTZ R103, R103, R188.reuse, R193 ;  /* 0x000000bc67677223 */ /* 0x080fe200000100c1 */
[----:B------:R-:W-:Y:S01]  /*8610*/  FFMA.FTZ R63, R178, R57, R59 ;  /* 0x00000039b23f7223 */ /* 0x000fe2000001003b */
[C---:B------:R-:W-:Y:S01]  /*8620*/  PRMT R57, R42.reuse, 0x7632, R57 ;  /* 0x000076322a397816 */ /* 0x040fe20000000039 */
[-C--:B------:R-:W-:Y:S01]  /*8630*/  FFMA.FTZ R101, R101, R188.reuse, R193 ;  /* 0x000000bc65657223 */ /* 0x080fe200000100c1 */
[----:B------:R-:W-:Y:S01]  /*8640*/  FADD.FTZ R201, R201, -R202 ;  /* 0x800000cac9c97221 */ /* 0x000fe20000010000 */
[----:B------:R-:W-:Y:S01]  /*8650*/  SHF.L.U32 R59, R42, 0x10, RZ ;  /* 0x000000102a3b7819 */ /* 0x000fe200000006ff */
[----:B------:R-:W-:Y:S01]  /*8660*/  FFMA.FTZ R97, R178, R97, R0 ;  /* 0x00000061b2617223 */ /* 0x000fe20000010000 */
[----:B------:R-:W-:Y:S01]  /*8670*/  SHF.L.U32 R57, R57, 0x10, RZ ;  /* 0x0000001039397819 */ /* 0x000fe200000006ff */
[----:B------:R-:W-:Y:S01]  /*8680*/  FADD.FTZ R103, R100, -R103 ;  /* 0x8000006764677221 */ /* 0x000fe20000010000 */
[C---:B------:R-:W-:Y:S01]  /*8690*/  PRMT R56, R41.reuse, 0x7632, R56 ;  /* 0x0000763229387816 */ /* 0x040fe20000000038 */
        /* <DEDUP_REMOVED lines=48> */
.L_x_1592:
[----:B------:R-:W-:Y:S05]  /*89a0*/  @!P1 BRA `(.L_x_1594) ;  /* 0x0000000000e89947 */ /* 0x000fea0003800000 */
[-CC-:B0-----:R-:W-:Y:S01]  /*89b0*/  FFMA.FTZ R49, R206, R188.reuse, R193.reuse ;  /* 0x000000bcce317223 */ /* 0x181fe200000100c1 */
[-CC-:B------:R-:W-:Y:S01]  /*89c0*/  FFMA.FTZ R0, R99, R188.reuse, R193.reuse ;  /* 0x000000bc63007223 */ /* 0x180fe200000100c1 */
[-CC-:B------:R-:W-:Y:S01]  /*89d0*/  FFMA.FTZ R101, R101, R188.reuse, R193.reuse ;  /* 0x000000bc65657223 */ /* 0x180fe200000100c1 */
[-C--:B------:R-:W-:Y:S01]  /*89e0*/  FFMA.FTZ R202, R202, R188.reuse, R193 ;  /* 0x000000bccaca7223 */ /* 0x080fe200000100c1 */
[----:B------:R-:W-:Y:S01]  /*89f0*/  FADD.FTZ R49, R204, -R49 ;  /* 0x80000031cc317221 */ /* 0x000fe20000010000 */
[----:B------:R-:W-:Y:S01]  /*8a00*/  FADD.FTZ R97, R97, -R0 ;  /* 0x8000000061617221 */ /* 0x000fe20000010000 */
[----:B------:R-:W-:Y:S01]  /*8a10*/  ISETP.GE.U32.AND P2, PT, R78, RZ, PT ;  /* 0x000000ff4e00720c */ /* 0x000fe20003f46070 */
[-C--:B------:R-:W-:Y:S01]  /*8a20*/  FFMA.FTZ R103, R103, R188.reuse, R193 ;  /* 0x000000bc67677223 */ /* 0x080fe200000100c1 */
[----:B------:R-:W-:Y:S01]  /*8a30*/  FMUL.FTZ R56, R178, R49 ;  /* 0x00000031b2387220 */ /* 0x000fe20000410000 */
        /* <DEDUP_REMOVED lines=49> */
.L_x_1594:
[-CC-:B0-----:R-:W-:Y:S01]  /*8d50*/  FFMA.FTZ R57, R206, R188.reuse, R193.reuse ;  /* 0x000000bcce397223 */ /* 0x181fe200000100c1 */
        /* <DEDUP_REMOVED lines=52> */
.L_x_1590:
        /* <DEDUP_REMOVED lines=11> */
[----:B------:R-:W-:Y:S01]  /*9150*/  PRMT R0, R47, 0x7632, R0 ;  /* 0x000076322f007816 */ /* 0x000fe20000000000 */
[-CC-:B0-----:R-:W-:Y:S01]  /*9160*/  FFMA.FTZ R49, R186, R188.reuse, R193.reuse ;  /* 0x000000bcba317223 */ /* 0x181fe200000100c1 */
[-CC-:B------:R-:W-:Y:S01]  /*9170*/  FFMA.FTZ R75, R75, R188.reuse, R193.reuse ;  /* 0x000000bc4b4b7223 */ /* 0x180fe200000100c1 */
[-C--:B------:R-:W-:Y:S01]  /*9180*/  FFMA.FTZ R69, R69, R188.reuse, R193 ;  /* 0x000000bc45457223 */ /* 0x080fe200000100c1 */
[----:B------:R-:W-:Y:S01]  /*9190*/  SHF.L.U32 R51, R0, 0x10, RZ ;  /* 0x0000001000337819 */ /* 0x000fe200000006ff */
[----:B------:R-:W-:Y:S01]  /*91a0*/  FADD.FTZ R49, R96, -R49 ;  /* 0x8000003160317221 */ /* 0x000fe20000010000 */
[----:B------:R-:W-:Y:S01]  /*91b0*/  FADD.FTZ R75, R94, -R75 ;  /* 0x8000004b5e4b7221 */ /* 0x000fe20000010000 */
[----:B------:R-:W-:Y:S01]  /*91c0*/  FADD.FTZ R69, R68, -R69 ;  /* 0x8000004544457221 */ /* 0x000fe20000010000 */
[----:B------:R-:W-:Y:S02]  /*91d0*/  IMAD.U32 R50, R46, 0x10000, RZ ;  /* 0x000100002e327824 */ /* 0x000fe400078e00ff */
[----:B------:R-:W-:Y:S01]  /*91e0*/  FFMA.FTZ R62, R178, R49, R51 ;  /* 0x00000031b23e7223 */ /* 0x000fe20000010033 */
[----:B------:R-:W-:Y:S01]  /*91f0*/  SHF.L.U32 R49, R47, 0x10, RZ ;  /* 0x000000102f317819 */ /* 0x000fe200000006ff */
[-C--:B------:R-:W-:Y:S01]  /*9200*/  FFMA.FTZ R84, R84, R188.reuse, R193 ;  /* 0x000000bc54547223 */ /* 0x080fe200000100c1 */
[----:B------:R-:W-:Y:S01]  /*9210*/  PRMT R0, R45, 0x7632, R0 ;  /* 0x000076322d007816 */ /* 0x000fe20000000000 */
[----:B------:R-:W-:Y:S01]  /*9220*/  FFMA.FTZ R69, R178, R69, R50 ;  /* 0x00000045b2457223 */ /* 0x000fe20000010032 */
[----:B------:R-:W-:Y:S01]  /*9230*/  ISETP.GE.U32.AND P2, PT, R76, RZ, PT ;  /* 0x000000ff4c00720c */ /* 0x000fe20003f46070 */
[----:B------:R-:W-:Y:S01]  /*9240*/  FFMA.FTZ R51, R178, R75, R49 ;  /* 0x0000004bb2337223 */ /* 0x000fe20000010031 */
[----:B------:R-:W-:Y:S01]  /*9250*/  PRMT R48, R46, 0x7632, R48 ;  /* 0x000076322e307816 */ /* 0x000fe20000000030 */
[----:B------:R-:W-:Y:S01]  /*9260*/  FFMA.FTZ R86, R86, R188, R193 ;  /* 0x000000bc56567223 */ /* 0x000fe200000100c1 */
[----:B------:R-:W-:Y:S01]  /*9270*/  LOP3.LUT P5, RZ, R77, 0xff0000, RZ, 0xc0, !PT ;  /* 0x00ff00004dff7812 */ /* 0x000fe200078ac0ff */
[----:B------:R-:W-:Y:S01]  /*9280*/  FMUL.FTZ R49, R51, UR6 ;  /* 0x0000000633317c20 */ /* 0x000fe20008410000 */
[----:B------:R-:W-:Y:S01]  /*9290*/  FADD.FTZ R87, R87, -R84 ;  /* 0x8000005457577221 */ /* 0x000fe20000010000 */
[----:B------:R-:W-:-:S02]  /*92a0*/  IMAD.U32 R0, R0, 0x10000, RZ ;  /* 0x0001000000007824 */ /* 0x000fc400078e00ff */
        /* <DEDUP_REMOVED lines=14> */
[-CC-:B------:R-:W-:Y:S01]  /*9390*/  FFMA.FTZ R74, R74, R188.reuse, R193.reuse ;  /* 0x000000bc4a4a7223 */ /* 0x180fe200000100c1 */
[----:B------:R-:W-:Y:S01]  /*93a0*/  LOP3.LUT P6, RZ, R77, 0xff, RZ, 0xc0, !PT ;  /* 0x000000ff4dff7812 */ /* 0x000fe200078cc0ff */
[----:B------:R-:W-:Y:S01]  /*93b0*/  FMUL.FTZ R49, R52, UR6 ;  /* 0x0000000634317c20 */ /* 0x000fe20008410000 */
[----:B------:R-:W-:Y:S01]  /*93c0*/  LOP3.LUT P2, RZ, R3, 0xff, RZ, 0xc0, !PT ;  /* 0x000000ff03ff7812 */ /* 0x000fe2000784c0ff */
[----:B------:R-:W-:Y:S01]  /*93d0*/  FFMA.FTZ R73, R73, R188, R193 ;  /* 0x000000bc49497223 */ /* 0x000fe200000100c1 */
[----:B------:R-:W-:Y:S01]  /*93e0*/  SHF.L.U32 R48, R45, 0x10, RZ ;  /* 0x000000102d307819 */ /* 0x000fe200000006ff */
[----:B------:R-:W-:Y:S01]  /*93f0*/  FADD.FTZ R85, R85, -R74 ;  /* 0x8000004a55557221 */ /* 0x000fe20000010000 */
[----:B------:R-:W-:Y:S01]  /*9400*/  ISETP.GE.U32.AND.EX P5, PT, R3, 0x1000000, PT, P5 ;  /* 0x010000000300780c */ /* 0x000fe20003fa6150 */
[----:B------:R-:W-:Y:S01]  /*9410*/  FMUL.FTZ R54, R87, UR6 ;  /* 0x0000000657367c20 */ /* 0x000fe20008410000 */
[----:B------:R-:W-:Y:S01]  /*9420*/  FSEL R58, R0, RZ, P6 ;  /* 0x000000ff003a7208 */ /* 0x000fe20003000000 */
[----:B------:R-:W-:Y:S01]  /*9430*/  FFMA.FTZ R48, R178, R71, R48 ;  /* 0x00000047b2307223 */ /* 0x000fe20000010030 */
[----:B------:R-:W-:Y:S01]  /*9440*/  FSEL R56, R0, RZ, P2 ;  /* 0x000000ff00387208 */ /* 0x000fe20001000000 */
[----:B------:R-:W-:Y:S01]  /*9450*/  FADD.FTZ R73, R72, -R73 ;  /* 0x8000004948497221 */ /* 0x000fe20000010000 */
[----:B------:R-:W-:-:S02]  /*9460*/  PRMT R0, R44, 0x7632, R0 ;  /* 0x000076322c007816 */ /* 0x000fc40000000000 */
[----:B------:R-:W-:Y:S01]  /*9470*/  FSEL R66, R50, RZ, P5 ;  /* 0x000000ff32427208 */ /* 0x000fe20002800000 */
[----:B------:R-:W-:Y:S01]  /*9480*/  FMUL.FTZ R50, R48, UR6 ;  /* 0x0000000630327c20 */ /* 0x000fe20008410000 */
[----:B------:R-:W-:Y:S02]  /*9490*/  LOP3.LUT P5, RZ, R77, 0xff00, RZ, 0xc0, !PT ;  /* 0x0000ff004dff7812 */ /* 0x000fe400078ac0ff */
[----:B------:R-:W-:Y:S02]  /*94a0*/  LOP3.LUT P6, RZ, R3, 0xff00, RZ, 0xc0, !PT ;  /* 0x0000ff0003ff7812 */ /* 0x000fe400078cc0ff */
[----:B------:R-:W-:Y:S02]  /*94b0*/  SHF.L.U32 R0, R0, 0x10, RZ ;  /* 0x0000001000007819 */ /* 0x000fe400000006ff */
        /* <DEDUP_REMOVED lines=10> */
[----:B------:R-:W-:-:S02]  /*9560*/  F2FP.BF16.F32.PACK_AB R51, R62, R51 ;  /* 0x000000333e33723e */ /* 0x000fc400000010ff */
[----:B------:R-:W-:Y:S01]  /*9570*/  F2FP.BF16.F32.PACK_AB R50, R52, R69 ;  /* 0x000000453432723e */ /* 0x000fe200000010ff */
[----:B------:R-:W-:Y:S01]  /*9580*/  FMUL.FTZ R52, R0, UR6 ;  /* 0x0000000600347c20 */ /* 0x000fe20008410000 */
[----:B------:R-:W-:Y:S02]  /*9590*/  FSEL R62, R54, RZ, P6 ;  /* 0x000000ff363e7208 */ /* 0x000fe40003000000 */
[----:B------:R-:W-:Y:S02]  /*95a0*/  LOP3.LUT P6, RZ, R2, 0xff000000, RZ, 0xc0, !PT ;  /* 0xff00000002ff7812 */ /* 0x000fe400078cc0ff */
[----:B------:R-:W-:Y:S02]  /*95b0*/  LOP3.LUT P2, RZ, R76, 0xff00, RZ, 0xc0, !PT ;  /* 0x0000ff004cff7812 */ /* 0x000fe4000784c0ff */
[----:B------:R-:W-:Y:S02]  /*95c0*/  F2FP.BF16.F32.PACK_AB R49, R87, R48 ;  /* 0x000000305731723e */ /* 0x000fe400000010ff */
[----:B------:R-:W-:-:S02]  /*95d0*/  F2FP.BF16.F32.PACK_AB R59, R64, R59 ;  /* 0x0000003b403b723e */ /* 0x000fc400000010ff */
[----:B------:R-:W-:Y:S02]  /*95e0*/  FSEL R64, R54, RZ, P6 ;  /* 0x000000ff36407208 */ /* 0x000fe40003000000 */
[----:B------:R-:W-:Y:S01]  /*95f0*/  F2FP.BF16.F32.PACK_AB R48, R0, R73 ;  /* 0x000000490030723e */ /* 0x000fe200000010ff */
[----:B------:R-:W-:Y:S01]  /*9600*/  FMUL.FTZ R73, R73, UR6 ;  /* 0x0000000649497c20 */ /* 0x000fe20008410000 */
[----:B------:R-:W-:Y:S02]  /*9610*/  LOP3.LUT P6, RZ, R2, 0xff00, RZ, 0xc0, !PT ;  /* 0x0000ff0002ff7812 */ /* 0x000fe400078cc0ff */
[----:B------:R-:W-:Y:S02]  /*9620*/  FSEL R63, R52, RZ, P2 ;  /* 0x000000ff343f7208 */ /* 0x000fe40001000000 */
[----:B------:R-:W-:Y:S02]  /*9630*/  LOP3.LUT P5, RZ, R76, 0xff, RZ, 0xc0, !PT ;  /* 0x000000ff4cff7812 */ /* 0x000fe400078ac0ff */
[----:B------:R-:W-:-:S02]  /*9640*/  LOP3.LUT P2, RZ, R2, 0xff, RZ, 0xc0, !PT ;  /* 0x000000ff02ff7812 */ /* 0x000fc4000784c0ff */
[----:B------:R-:W-:Y:S02]  /*9650*/  F2FP.BF16.F32.PACK_AB R58, R65, R58 ;  /* 0x0000003a413a723e */ /* 0x000fe400000010ff */
        /* <DEDUP_REMOVED lines=10> */
.L_x_1597:
[----:B------:R-:W-:Y:S01]  /*9700*/  PRMT R0, R47, 0x7632, R0 ;  /* 0x000076322f007816 */ /* 0x000fe20000000000 */
[-CC-:B0-----:R-:W-:Y:S01]  /*9710*/  FFMA.FTZ R53, R186, R188.reuse, R193.reuse ;  /* 0x000000bcba357223 */ /* 0x181fe200000100c1 */
[-CC-:B------:R-:W-:Y:S01]  /*9720*/  FFMA.FTZ R75, R75, R188.reuse, R193.reuse ;  /* 0x000000bc4b4b7223 */ /* 0x180fe200000100c1 */
[-CC-:B------:R-:W-:Y:S01]  /*9730*/  FFMA.FTZ R84, R84, R188.reuse, R193.reuse ;  /* 0x000000bc54547223 */ /* 0x180fe200000100c1 */
[-C--:B------:R-:W-:Y:S01]  /*9740*/  FFMA.FTZ R69, R69, R188.reuse, R193 ;  /* 0x000000bc45457223 */ /* 0x080fe200000100c1 */
[----:B------:R-:W-:Y:S02]  /*9750*/  IMAD.U32 R57, R0, 0x10000, RZ ;  /* 0x0001000000397824 */ /* 0x000fe400078e00ff */
[----:B------:R-:W-:Y:S01]  /*9760*/  FADD.FTZ R55, R96, -R53 ;  /* 0x8000003560377221 */ /* 0x000fe20000010000 */
[----:B------:R-:W-:Y:S01]  /*9770*/  PRMT R0, R45, 0x7632, R0 ;  /* 0x000076322d007816 */ /* 0x000fe20000000000 */
[----:B------:R-:W-:Y:S01]  /*9780*/  FADD.FTZ R75, R94, -R75 ;  /* 0x8000004b5e4b7221 */ /* 0x000fe20000010000 */
[----:B------:R-:W-:Y:S01]  /*9790*/  SHF.L.U32 R53, R47, 0x10, RZ ;  /* 0x000000102f357819 */ /* 0x000fe200000006ff */
[----:B------:R-:W-:Y:S01]  /*97a0*/  FADD.FTZ R87, R87, -R84 ;  /* 0x8000005457577221 */ /* 0x000fe20000010000 */
[----:B------:R-:W-:Y:S01]  /*97b0*/  ISETP.GE.U32.AND P2, PT, R76, RZ, PT ;  /* 0x000000ff4c00720c */ /* 0x000fe20003f46070 */
[----:B------:R-:W-:Y:S01]  /*97c0*/  FFMA.FTZ R55, R178, R55, R57 ;  /* 0x00000037b2377223 */ /* 0x000fe20000010039 */
[----:B------:R-:W-:Y:S01]  /*97d0*/  SHF.L.U32 R0, R0, 0x10, RZ ;  /* 0x0000001000007819 */ /* 0x000fe200000006ff */
[----:B------:R-:W-:Y:S01]  /*97e0*/  FFMA.FTZ R53, R178, R75, R53 ;  /* 0x0000004bb2357223 */ /* 0x000fe20000010035 */
[----:B------:R-:W-:Y:S01]  /*97f0*/  SHF.L.U32 R54, R46, 0x10, RZ ;  /* 0x000000102e367819 */ /* 0x000fe200000006ff */
[----:B------:R-:W-:Y:S01]  /*9800*/  FADD.FTZ R69, R68, -R69 ;  /* 0x8000004544457221 */ /* 0x000fe20000010000 */
[----:B------:R-:W-:Y:S01]  /*9810*/  PRMT R52, R46, 0x7632, R52 ;  /* 0x000076322e347816 */ /* 0x000fe20000000034 */
[-CC-:B------:R-:W-:Y:S01]  /*9820*/  FFMA.FTZ R86, R86, R188.reuse, R193.reuse ;  /* 0x000000bc56567223 */ /* 0x180fe200000100c1 */
[----:B------:R-:W-:Y:S01]  /*9830*/  ISETP.GE.U32.AND.EX P6, PT, R77, 0x1000000, PT, P2 ;  /* 0x010000004d00780c */ /* 0x000fe20003fc6120 */
[----:B------:R-:W-:Y:S01]  /*9840*/  FFMA.FTZ R87, R178, R87, R0 ;  /* 0x00000057b2577223 */ /* 0x000fe20000010000 */
[----:B------:R-:W-:Y:S01]  /*9850*/  ISETP.GE.U32.AND P2, PT, R2, RZ, PT ;  /* 0x000000ff0200720c */ /* 0x000fe20003f46070 */
[----:B------:R-:W-:Y:S01]  /*9860*/  FMUL.FTZ R0, R55, UR6 ;  /* 0x0000000637007c20 */ /* 0x000fe20008410000 */
[----:B------:R-:W-:Y:S01]  /*9870*/  FMUL.FTZ R53, R53, UR6 ;  /* 0x0000000635357c20 */ /* 0x000fe20008410000 */
[----:B------:R-:W-:Y:S01]  /*9880*/  FFMA.FTZ R54, R178, R69, R54 ;  /* 0x00000045b2367223 */ /* 0x000fe20000010036 */
[----:B------:R-:W-:Y:S01]  /*9890*/  LOP3.LUT P5, RZ, R77, 0xff0000, RZ, 0xc0, !PT ;  /* 0x00ff00004dff7812 */ /* 0x000fe200078ac0ff */
[----:B------:R-:W-:Y:S01]  /*98a0*/  FADD.FTZ R95, R95, -R86 ;  /* 0x800000565f5f7221 */ /* 0x000fe20000010000 */
[----:B------:R-:W-:Y:S01]  /*98b0*/  IMAD.U32 R56, R52, 0x10000, RZ ;  /* 0x0001000034387824 */ /* 0x000fe200078e00ff */
[----:B------:R-:W-:Y:S01]  /*98c0*/  ISETP.GE.U32.AND.EX P2, PT, R3, 0x1000000, PT, P2 ;  /* 0x010000000300780c */ /* 0x000fe20003f46120 */
[-C--:B------:R-:W-:Y:S01]  /*98d0*/  FFMA.FTZ R71, R71, R188.reuse, R193 ;  /* 0x000000bc47477223 */ /* 0x080fe200000100c1 */
[----:B------:R-:W-:Y:S01]  /*98e0*/  FSEL R66, R0, RZ, P6 ;  /* 0x000000ff00427208 */ /* 0x000fe20003000000 */
[----:B------:R-:W-:Y:S01]  /*98f0*/  FMUL.FTZ R54, R54, UR6 ;  /* 0x0000000636367c20 */ /* 0x000fe20008410000 */
[----:B------:R-:W-:Y:S01]  /*9900*/  FSEL R59, R53, RZ, P5 ;  /* 0x000000ff353b7208 */ /* 0x000fe20002800000 */
[----:B------:R-:W-:Y:S01]  /*9910*/  FFMA.FTZ R56, R178, R95, R56 ;  /* 0x0000005fb2387223 */ /* 0x000fe20000010038 */
[----:B------:R-:W-:Y:S01]  /*9920*/  SHF.L.U32 R52, R45, 0x10, RZ ;  /* 0x000000102d347819 */ /* 0x000fe200000006ff */
[----:B------:R-:W-:Y:S01]  /*9930*/  FADD.FTZ R71, R70, -R71 ;  /* 0x8000004746477221 */ /* 0x000fe20000010000 */
[----:B------:R-:W-:Y:S01]  /*9940*/  LOP3.LUT P6, RZ, R3, 0xff0000, RZ, 0xc0, !PT ;  /* 0x00ff000003ff7812 */ /* 0x000fe200078cc0ff */
[-CC-:B------:R-:W-:Y:S01]  /*9950*/  FFMA.FTZ R74, R74, R188.reuse, R193.reuse ;  /* 0x000000bc4a4a7223 */ /* 0x180fe200000100c1 */
[----:B------:R-:W-:Y:S01]  /*9960*/  LOP3.LUT P5, RZ, R77, 0xff, RZ, 0xc0, !PT ;  /* 0x000000ff4dff7812 */ /* 0x000fe200078ac0ff */
[----:B------:R-:W-:Y:S01]  /*9970*/  FMUL.FTZ R56, R56, UR6 ;  /* 0x0000000638387c20 */ /* 0x000fe20008410000 */
[----:B------:R-:W-:Y:S01]  /*9980*/  FSEL R68, R0, RZ, P2 ;  /* 0x000000ff00447208 */ /* 0x000fe20001000000 */
[----:B------:R-:W-:Y:S01]  /*9990*/  FFMA.FTZ R52, R178, R71, R52 ;  /* 0x00000047b2347223 */ /* 0x000fe20000010034 */
[----:B------:R-:W-:Y:S01]  /*99a0*/  PRMT R0, R44, 0x7632, R0 ;  /* 0x000076322c007816 */ /* 0x000fe20000000000 */
[----:B------:R-:W-:Y:S01]  /*99b0*/  FADD.FTZ R85, R85, -R74 ;  /* 0x8000004a55557221 */ /* 0x000fe20000010000 */
[----:B------:R-:W-:Y:S01]  /*99c0*/  FSEL R55, R53, RZ, P6 ;  /* 0x000000ff35377208 */ /* 0x000fe20003000000 */
[----:B------:R-:W-:Y:S01]  /*99d0*/  FFMA.FTZ R73, R73, R188, R193 ;  /* 0x000000bc49497223 */ /* 0x000fe200000100c1 */
[----:B------:R-:W-:Y:S01]  /*99e0*/  FSEL R58, R54, RZ, P5 ;  /* 0x000000ff363a7208 */ /* 0x000fe20002800000 */
[----:B------:R-:W-:Y:S01]  /*99f0*/  FMUL.FTZ R52, R52, UR6 ;  /* 0x0000000634347c20 */ /* 0x000fe20008410000 */
[----:B------:R-:W-:Y:S01]  /*9a00*/  LOP3.LUT P6, RZ, R3, 0xff, RZ, 0xc0, !PT ;  /* 0x000000ff03ff7812 */ /* 0x000fe200078cc0ff */
[----:B------:R-:W-:Y:S01]  /*9a10*/  FMUL.FTZ R87, R87, UR6 ;  /* 0x0000000657577c20 */ /* 0x000fe20008410000 */
[----:B------:R-:W-:Y:S01]  /*9a20*/  LOP3.LUT P5, RZ, R3, 0xff00, RZ, 0xc0, !PT ;  /* 0x0000ff0003ff7812 */ /* 0x000fe200078ac0ff */
[----:B------:R-:W-:Y:S01]  /*9a30*/  FADD.FTZ R73, R72, -R73 ;  /* 0x8000004948497221 */ /* 0x000fe20000010000 */
[----:B------:R-:W-:Y:S01]  /*9a40*/  SHF.L.U32 R0, R0, 0x10, RZ ;  /* 0x0000001000007819 */ /* 0x000fe200000006ff */
[----:B------:R-:W-:Y:S01]  /*9a50*/  IMAD.U32 R53, R44, 0x10000, RZ ;  /* 0x000100002c357824 */ /* 0x000fe200078e00ff */
[----:B------:R-:W-:-:S02]  /*9a60*/  FSEL R54, R54, RZ, P6 ;  /* 0x000000ff36367208 */ /* 0x000fc40003000000 */
[----:B------:R-:W-:Y:S01]  /*9a70*/  FSEL R67, R56, RZ, P5 ;  /* 0x000000ff38437208 */ /* 0x000fe20002800000 */
[C---:B------:R-:W-:Y:S01]  /*9a80*/  FFMA.FTZ R0, R178.reuse, R85, R0 ;  /* 0x00000055b2007223 */ /* 0x040fe20000010000 */
[----:B------:R-:W-:Y:S01]  /*9a90*/  LOP3.LUT P2, RZ, R77, 0xff00, RZ, 0xc0, !PT ;  /* 0x0000ff004dff7812 */ /* 0x000fe2000784c0ff */
[----:B------:R-:W-:Y:S01]  /*9aa0*/  FFMA.FTZ R53, R178, R73, R53 ;  /* 0x00000049b2357223 */ /* 0x000fe20000010035 */
[----:B------:R-:W-:Y:S01]  /*9ab0*/  LOP3.LUT P6, RZ, R76, 0xff0000, RZ, 0xc0, !PT ;  /* 0x00ff00004cff7812 */ /* 0x000fe200078cc0ff */
[----:B------:R-:W-:Y:S01]  /*9ac0*/  FMUL.FTZ R0, R0, UR6 ;  /* 0x0000000600007c20 */ /* 0x000fe20008410000 */
[----:B------:R-:W-:Y:S01]  /*9ad0*/  LOP3.LUT P5, RZ, R76, 0xff000000, RZ, 0xc0, !PT ;  /* 0xff0000004cff7812 */ /* 0x000fe200078ac0ff */
[----:B------:R-:W-:Y:S01]  /*9ae0*/  FMUL.FTZ R53, R53, UR6 ;  /* 0x0000000635357c20 */ /* 0x000fe20008410000 */
[----:B------:R-:W-:Y:S02]  /*9af0*/  FSEL R65, R56, RZ, P2 ;  /* 0x000000ff38417208 */ /* 0x000fe40001000000 */
[----:B------:R-:W-:-:S02]  /*9b00*/  FSEL R57, R52, RZ, P6 ;  /* 0x000000ff34397208 */ /* 0x000fc40003000000 */
[C---:B------:R-:W-:Y:S02]  /*9b10*/  FSEL R64, R87.reuse, RZ, P5 ;  /* 0x000000ff57407208 */ /* 0x040fe40002800000 */
        /* <DEDUP_REMOVED lines=18> */
[----:B------:R-:W-:Y:S02]  /*9c40*/  F2FP.BF16.F32.PACK_AB R52, R65, R52 ;  /* 0x000000344134723e */ /* 0x000fe400000010ff */
[----:B------:R-:W-:Y:S01]  /*9c50*/  F2FP.BF16.F32.PACK_AB R56, R63, R56 ;  /* 0x000000383f38723e */ /* 0x000fe200000010ff */
[----:B------:R-:W-:Y:S06]  /*9c60*/  BRA `(.L_x_1598) ;  /* 0x0000001800547947 */ /* 0x000fec0003800000 */
.L_x_1596:
[----:B------:R-:W-:Y:S05]  /*9c70*/  @!P1 BRA `(.L_x_1599) ;  /* 0x00000004003c9947 */ /* 0x000fea0003800000 */
[-CC-:B------:R-:W-:Y:S01]  /*9c80*/  FFMA.FTZ R75, R75, R188.reuse, R193.reuse ;  /* 0x000000bc4b4b7223 */ /* 0x180fe200000100c1 */
[-CC-:B0-----:R-:W-:Y:S01]  /*9c90*/  FFMA.FTZ R57, R186, R188.reuse, R193.reuse ;  /* 0x000000bcba397223 */ /* 0x181fe200000100c1 */
[-C--:B------:R-:W-:Y:S01]  /*9ca0*/  FFMA.FTZ R69, R69, R188.reuse, R193 ;  /* 0x000000bc45457223 */ /* 0x080fe200000100c1 */
[----:B------:R-:W-:Y:S01]  /*9cb0*/  LOP3.LUT P5, RZ, R77, 0xff0000, RZ, 0xc0, !PT ;  /* 0x00ff00004dff7812 */ /* 0x000fe200078ac0ff */
[----:B------:R-:W-:Y:S01]  /*9cc0*/  FADD.FTZ R51, R94, -R75 ;  /* 0x8000004b5e337221 */ /* 0x000fe20000010000 */
[----:B------:R-:W-:Y:S01]  /*9cd0*/  FADD.FTZ R57, R96, -R57 ;  /* 0x8000003960397221 */ /* 0x000fe20000010000 */
[----:B------:R-:W-:Y:S01]  /*9ce0*/  FADD.FTZ R69, R68, -R69 ;  /* 0x8000004544457221 */ /* 0x000fe20000010000 */
[-CC-:B------:R-:W-:Y:S01]  /*9cf0*/  FFMA.FTZ R86, R86, R188.reuse, R193.reuse ;  /* 0x000000bc56567223 */ /* 0x180fe200000100c1 */
[C---:B------:R-:W-:Y:S01]  /*9d00*/  FMUL.FTZ R51, R178.reuse, R51 ;  /* 0x00000033b2337220 */ /* 0x040fe20000410000 */
[----:B------:R-:W-:Y:S01]  /*9d10*/  LOP3.LUT P6, RZ, R3, 0xff0000, RZ, 0xc0, !PT ;  /* 0x00ff000003ff7812 */ /* 0x000fe200078cc0ff */
[----:B------:R-:W-:Y:S01]  /*9d20*/  FMUL.FTZ R64, R178, R57 ;  /* 0x00000039b2407220 */ /* 0x000fe20000410000 */
[----:B------:R-:W-:Y:S01]  /*9d30*/  ISETP.GE.U32.AND P2, PT, R76, RZ, PT ;  /* 0x000000ff4c00720c */ /* 0x000fe20003f46070 */
[----:B------:R-:W-:Y:S01]  /*9d40*/  FMUL.FTZ R0, R51, UR6 ;  /* 0x0000000633007c20 */ /* 0x000fe20008410000 */
[----:B------:R-:W-:Y:S01]  /*9d50*/  FMUL.FTZ R50, R178, R69 ;  /* 0x00000045b2327220 */ /* 0x000fe20000410000 */
[----:B------:R-:W-:Y:S01]  /*9d60*/  FADD.FTZ R55, R95, -R86 ;  /* 0x800000565f377221 */ /* 0x000fe20000010000 */
[----:B------:R-:W-:Y:S01]  /*9d70*/  FMUL.FTZ R48, R64, UR6 ;  /* 0x0000000640307c20 */ /* 0x000fe20008410000 */
[----:B------:R-:W-:Y:S01]  /*9d80*/  ISETP.GE.U32.AND.EX P2, PT, R77, 0x1000000, PT, P2 ;  /* 0x010000004d00780c */ /* 0x000fe20003f46120 */
[-CC-:B------:R-:W-:Y:S01]  /*9d90*/  FFMA.FTZ R71, R71, R188.reuse, R193.reuse ;  /* 0x000000bc47477223 */ /* 0x180fe200000100c1 */
[----:B------:R-:W-:Y:S01]  /*9da0*/  FSEL R59, R0, RZ, P5 ;  /* 0x000000ff003b7208 */ /* 0x000fe20002800000 */
[----:B------:R-:W-:Y:S01]  /*9db0*/  FMUL.FTZ R55, R178, R55 ;  /* 0x00000037b2377220 */ /* 0x000fe20000410000 */
[----:B------:R-:W-:Y:S01]  /*9dc0*/  ISETP.GE.U32.AND P5, PT, R2, RZ, PT ;  /* 0x000000ff0200720c */ /* 0x000fe20003fa6070 */
[-C--:B------:R-:W-:Y:S01]  /*9dd0*/  FFMA.FTZ R84, R84, R188.reuse, R193 ;  /* 0x000000bc54547223 */ /* 0x080fe200000100c1 */
[----:B------:R-:W-:Y:S01]  /*9de0*/  FSEL R56, R0, RZ, P6 ;  /* 0x000000ff00387208 */ /* 0x000fe20003000000 */
[----:B------:R-:W-:Y:S01]  /*9df0*/  FMUL.FTZ R0, R50, UR6 ;  /* 0x0000000632007c20 */ /* 0x000fe20008410000 */
[----:B------:R-:W-:Y:S01]  /*9e00*/  ISETP.GE.U32.AND.EX P5, PT, R3, 0x1000000, PT, P5 ;  /* 0x010000000300780c */ /* 0x000fe20003fa6150 */
[----:B------:R-:W-:Y:S01]  /*9e10*/  FADD.FTZ R49, R70, -R71 ;  /* 0x8000004746317221 */ /* 0x000fe20000010000 */
[----:B------:R-:W-:Y:S01]  /*9e20*/  LOP3.LUT P6, RZ, R77, 0xff, RZ, 0xc0, !PT ;  /* 0x000000ff4dff7812 */ /* 0x000fe200078cc0ff */
[----:B------:R-:W-:Y:S01]  /*9e30*/  FADD.FTZ R87, R87, -R84 ;  /* 0x8000005457577221 */ /* 0x000fe20000010000 */
[----:B------:R-:W-:Y:S01]  /*9e40*/  FSEL R66, R48, RZ, P2 ;  /* 0x000000ff30427208 */ /* 0x000fe20001000000 */
[-CC-:B------:R-:W-:Y:S01]  /*9e50*/  FFMA.FTZ R74, R74, R188.reuse, R193.reuse ;  /* 0x000000bc4a4a7223 */ /* 0x180fe200000100c1 */
[----:B------:R-:W-:Y:S01]  /*9e60*/  FSEL R63, R48, RZ, P5 ;  /* 0x000000ff303f7208 */ /* 0x000fe20002800000 */
[----:B------:R-:W-:Y:S01]  /*9e70*/  FMUL.FTZ R48, R55, UR6 ;  /* 0x0000000637307c20 */ /* 0x000fe20008410000 */
[----:B------:R-:W-:Y:S01]  /*9e80*/  FSEL R58, R0, RZ, P6 ;  /* 0x000000ff003a7208 */ /* 0x000fe20003000000 */
[----:B------:R-:W-:Y:S01]  /*9e90*/  FMUL.FTZ R49, R178, R49 ;  /* 0x00000031b2317220 */ /* 0x000fe20000410000 */
[----:B------:R-:W-:Y:S01]  /*9ea0*/  LOP3.LUT P5, RZ, R77, 0xff00, RZ, 0xc0, !PT ;  /* 0x0000ff004dff7812 */ /* 0x000fe200078ac0ff */
[----:B------:R-:W-:Y:S01]  /*9eb0*/  FFMA.FTZ R73, R73, R188, R193 ;  /* 0x000000bc49497223 */ /* 0x000fe200000100c1 */
[----:B------:R-:W-:Y:S01]  /*9ec0*/  LOP3.LUT P6, RZ, R3, 0xff00, RZ, 0xc0, !PT ;  /* 0x0000ff0003ff7812 */ /* 0x000fe200078cc0ff */
[----:B------:R-:W-:Y:S01]  /*9ed0*/  FADD.FTZ R53, R85, -R74 ;  /* 0x8000004a55357221 */ /* 0x000fe20000010000 */
[----:B------:R-:W-:Y:S01]  /*9ee0*/  LOP3.LUT P2, RZ, R3, 0xff, RZ, 0xc0, !PT ;  /* 0x000000ff03ff7812 */ /* 0x000fe2000784c0ff */
[----:B------:R-:W-:Y:S01]  /*9ef0*/  FADD.FTZ R73, R72, -R73 ;  /* 0x8000004948497221 */ /* 0x000fe20000010000 */
[----:B------:R-:W-:Y:S01]  /*9f00*/  FSEL R65, R48, RZ, P5 ;  /* 0x000000ff30417208 */ /* 0x000fe20002800000 */
[----:B------:R-:W-:Y:S01]  /*9f10*/  FMUL.FTZ R53, R178, R53 ;  /* 0x00000035b2357220 */ /* 0x000fe20000410000 */
[----:B------:R-:W-:Y:S01]  /*9f20*/  FSEL R69, R48, RZ, P6 ;  /* 0x000000ff30457208 */ /* 0x000fe20003000000 */
[----:B------:R-:W-:Y:S01]  /*9f30*/  FMUL.FTZ R48, R178, R87 ;  /* 0x00000057b2307220 */ /* 0x000fe20000410000 */
[----:B------:R-:W-:Y:S01]  /*9f40*/  FSEL R54, R0, RZ, P2 ;  /* 0x000000ff00367208 */ /* 0x000fe20001000000 */
[----:B------:R-:W-:Y:S01]  /*9f50*/  FMUL.FTZ R0, R49, UR6 ;  /* 0x0000000631007c20 */ /* 0x000fe20008410000 */
[----:B------:R-:W-:Y:S01]  /*9f60*/  LOP3.LUT P2, RZ, R76, 0xff0000, RZ, 0xc0, !PT ;  /* 0x00ff00004cff7812 */ /* 0x000fe2000784c0ff */
[----:B------:R-:W-:Y:S01]  /*9f70*/  FMUL.FTZ R52, R48, UR6 ;  /* 0x0000000630347c20 */ /* 0x000fe20008410000 */
[----:B------:R-:W-:Y:S01]  /*9f80*/  LOP3.LUT P5, RZ, R2, 0xff0000, RZ, 0xc0, !PT ;  /* 0x00ff000002ff7812 */ /* 0x000fe200078ac0ff */
[----:B------:R-:W-:Y:S01]  /*9f90*/  FMUL.FTZ R178, R178, R73 ;  /* 0x00000049b2b27220 */ /* 0x000fe20000410000 */
[----:B------:R-:W-:-:S02]  /*9fa0*/  LOP3.LUT P6, RZ, R76, 0xff000000, RZ, 0xc0, !PT ;  /* 0xff0000004cff7812 */ /* 0x000fc400078cc0ff */
[C---:B------:R-:W-:Y:S02]  /*9fb0*/  FSEL R57, R0.reuse, RZ, P2 ;  /* 0x000000ff00397208 */ /* 0x040fe40001000000 */
[----:B------:R-:W-:Y:S01]  /*9fc0*/  FSEL R62, R0, RZ, P5 ;  /* 0x000000ff003e7208 */ /* 0x000fe20002800000 */
[----:B------:R-:W-:Y:S01]  /*9fd0*/  FMUL.FTZ R0, R53, UR6 ;  /* 0x0000000635007c20 */ /* 0x000fe20008410000 */
[----:B------:R-:W-:Y:S02]  /*9fe0*/  F2FP.BF16.F32.PACK_AB R51, R64, R51 ;  /* 0x000000334033723e */ /* 0x000fe400000010ff */
[----:B------:R-:W-:Y:S02]  /*9ff0*/  FSEL R64, R52, RZ, P6 ;  /* 0x000000ff34407208 */ /* 0x000fe40003000000 */
[----:B------:R-:W-:Y:S02]  /*a000*/  LOP3.LUT P2, RZ, R76, 0xff00, RZ, 0xc0, !PT ;  /* 0x0000ff004cff7812 */ /* 0x000fe4000784c0ff */
[----:B------:R-:W-:-:S02]  /*a010*/  LOP3.LUT P6, RZ, R2, 0xff000000, RZ, 0xc0, !PT ;  /* 0xff00000002ff7812 */ /* 0x000fc400078cc0ff */
[----:B------:R-:W-:Y:S02]  /*a020*/  F2FP.BF16.F32.PACK_AB R50, R55, R50 ;  /* 0x000000323732723e */ /* 0x000fe400000010ff */
[----:B------:R-:W-:Y:S02]  /*a030*/  F2FP.BF16.F32.PACK_AB R49, R48, R49 ;  /* 0x000000313031723e */ /* 0x000fe400000010ff */
[----:B------:R-:W-:Y:S02]  /*a040*/  F2FP.BF16.F32.PACK_AB R55, R63, R56 ;  /* 0x000000383f37723e */ /* 0x000fe400000010ff */
[----:B------:R-:W-:Y:S01]  /*a050*/  F2FP.BF16.F32.PACK_AB R48, R53, R178 ;  /* 0x000000b23530723e */ /* 0x000fe200000010ff */
[----:B------:R-:W-:Y:S01]  /*a060*/  FMUL.FTZ R178, R178, UR6 ;  /* 0x00000006b2b27c20 */ /* 0x000fe20008410000 */
[----:B------:R-:W-:Y:S02]  /*a070*/  FSEL R67, R52, RZ, P6 ;  /* 0x000000ff34437208 */ /* 0x000fe40003000000 */
[----:B------:R-:W-:-:S02]  /*a080*/  FSEL R63, R0, RZ, P2 ;  /* 0x000000ff003f7208 */ /* 0x000fc40001000000 */
[----:B------:R-:W-:Y:S02]  /*a090*/  LOP3.LUT P5, RZ, R76, 0xff, RZ, 0xc0, !PT ;  /* 0x000000ff4cff7812 */ /* 0x000fe400078ac0ff */
        /* <DEDUP_REMOVED lines=13> */
.L_x_1599:
        /* <DEDUP_REMOVED lines=75> */
.L_x_1595:
        /* <DEDUP_REMOVED lines=18> */
[----:B------:R-:W-:Y:S01]  /*a740*/  FADD.FTZ R71, R70, -R71 ;  /* 0x8000004746477221 */ /* 0x000fe20000010000 */
[----:B------:R-:W-:-:S02]  /*a750*/  IMAD.U32 R0, R45, 0x10000, RZ ;  /* 0x000100002d007824 */ /* 0x000fc400078e00ff */
[----:B------:R-:W-:Y:S01]  /*a760*/  FFMA.FTZ R75, R178, R75, R56 ;  /* 0x0000004bb24b7223 */ /* 0x000fe20000010038 */
[----:B------:R-:W-:Y:S01]  /*a770*/  ISETP.GE.U32.AND P2, PT, R76, RZ, PT ;  /* 0x000000ff4c00720c */ /* 0x000fe20003f46070 */
[C---:B------:R-:W-:Y:S01]  /*a780*/  FFMA.FTZ R69, R178.reuse, R69, R48 ;  /* 0x00000045b2457223 */ /* 0x040fe20000010030 */
[----:B------:R-:W-:Y:S01]  /*a790*/  FFMA.FTZ R56, R178, R95, R50 ;  /* 0x0000005fb2387223 */ /* 0x000fe20000010032 */
[----:B------:R-:W-:Y:S01]  /*a7a0*/  FMUL.FTZ R50, R62, UR6 ;  /* 0x000000063e327c20 */ /* 0x000fe20008410000 */
[----:B------:R-:W-:Y:S01]  /*a7b0*/  FFMA.FTZ R49, R178, R71, R0 ;  /* 0x00000047b2317223 */ /* 0x000fe20000010000 */
[----:B------:R-:W-:Y:S01]  /*a7c0*/  ISETP.GE.U32.AND.EX P2, PT, R77, 0x1000000, PT, P2 ;  /* 0x010000004d00780c */ /* 0x000fe20003f46120 */
[----:B------:R-:W-:Y:S01]  /*a7d0*/  FMUL.FTZ R48, R75, UR6 ;  /* 0x000000064b307c20 */ /* 0x000fe20008410000 */
[----:B------:R-:W-:Y:S01]  /*a7e0*/  LOP3.LUT P5, RZ, R77, 0xff0000, RZ, 0xc0, !PT ;  /* 0x00ff00004dff7812 */ /* 0x000fe200078ac0ff */
[----:B------:R-:W-:Y:S01]  /*a7f0*/  FMUL.FTZ R0, R69, UR6 ;  /* 0x0000000645007c20 */ /* 0x000fe20008410000 */
[C---:B------:R-:W-:Y:S01]  /*a800*/  LOP3.LUT P6, RZ, R77.reuse, 0xff, RZ, 0xc0, !PT ;  /* 0x000000ff4dff7812 */ /* 0x040fe200078cc0ff */
[----:B------:R-:W-:Y:S01]  /*a810*/  FMUL.FTZ R51, R56, UR6 ;  /* 0x0000000638337c20 */ /* 0x000fe20008410000 */
[----:B------:R-:W-:Y:S01]  /*a820*/  FSEL R67, R50, RZ, P2 ;  /* 0x000000ff32437208 */ /* 0x000fe20001000000 */
[-CC-:B------:R-:W-:Y:S01]  /*a830*/  FFMA.FTZ R74, R74, R188.reuse, R193.reuse ;  /* 0x000000bc4a4a7223 */ /* 0x180fe200000100c1 */
[----:B------:R-:W-:Y:S01]  /*a840*/  LOP3.LUT P2, RZ, R77, 0xff00, RZ, 0xc0, !PT ;  /* 0x0000ff004dff7812 */ /* 0x000fe2000784c0ff */
[-CC-:B------:R-:W-:Y:S01]  /*a850*/  FFMA.FTZ R84, R84, R188.reuse, R193.reuse ;  /* 0x000000bc54547223 */ /* 0x180fe200000100c1 */
[----:B------:R-:W-:Y:S01]  /*a860*/  FSEL R66, R48, RZ, P5 ;  /* 0x000000ff30427208 */ /* 0x000fe20002800000 */
[----:B------:R-:W-:Y:S01]  /*a870*/  FFMA.FTZ R73, R73, R188, R193 ;  /* 0x000000bc49497223 */ /* 0x000fe200000100c1 */
[----:B------:R-:W-:Y:S01]  /*a880*/  FSEL R64, R0, RZ, P6 ;  /* 0x000000ff00407208 */ /* 0x000fe20003000000 */
[----:B------:R-:W-:Y:S01]  /*a890*/  FADD.FTZ R85, R85, -R74 ;  /* 0x8000004a55557221 */ /* 0x000fe20000010000 */
[----:B------:R-:W-:Y:S01]  /*a8a0*/  PRMT R48, R45, 0x7632, R48 ;  /* 0x000076322d307816 */ /* 0x000fe20000000030 */
[----:B------:R-:W-:Y:S01]  /*a8b0*/  FADD.FTZ R87, R87, -R84 ;  /* 0x8000005457577221 */ /* 0x000fe20000010000 */
[----:B------:R-:W-:Y:S01]  /*a8c0*/  PRMT R0, R44, 0x7632, R0 ;  /* 0x000076322c007816 */ /* 0x000fe20000000000 */
[----:B------:R-:W-:Y:S01]  /*a8d0*/  FADD.FTZ R73, R72, -R73 ;  /* 0x8000004948497221 */ /* 0x000fe20000010000 */
[----:B------:R-:W-:Y:S01]  /*a8e0*/  FSEL R65, R51, RZ, P2 ;  /* 0x000000ff33417208 */ /* 0x000fe20001000000 */
[----:B------:R-:W-:Y:S01]  /*a8f0*/  FMUL.FTZ R50, R49, UR6 ;  /* 0x0000000631327c20 */ /* 0x000fe20008410000 */
[----:B------:R-:W-:Y:S01]  /*a900*/  SHF.L.U32 R51, R48, 0x10, RZ ;  /* 0x0000001030337819 */ /* 0x000fe200000006ff */
[----:B------:R-:W-:Y:S01]  /*a910*/  IMAD.U32 R0, R0, 0x10000, RZ ;  /* 0x0001000000007824 */ /* 0x000fe200078e00ff */
[----:B------:R-:W-:-:S02]  /*a920*/  SHF.L.U32 R48, R44, 0x10, RZ ;  /* 0x000000102c307819 */ /* 0x000fc400000006ff */
        /* <DEDUP_REMOVED lines=9> */
[C---:B------:R-:W-:Y:S02]  /*a9c0*/  LOP3.LUT P6, RZ, R76.reuse, 0xff000000, RZ, 0xc0, !PT ;  /* 0xff0000004cff7812 */ /* 0x040fe400078cc0ff */
        /* <DEDUP_REMOVED lines=13> */
.L_x_1601:
[----:B------:R-:W-:Y:S01]  /*aaa0*/  PRMT R0, R47, 0x7632, R0 ;  /* 0x000076322f007816 */ /* 0x000fe20000000000 */
[-CC-:B0-----:R-:W-:Y:S01]  /*aab0*/  FFMA.FTZ R57, R186, R188.reuse, R193.reuse ;  /* 0x000000bcba397223 */ /* 0x181fe200000100c1 */
[-CC-:B------:R-:W-:Y:S01]  /*aac0*/  FFMA.FTZ R75, R75, R188.reuse, R193.reuse ;  /* 0x000000bc4b4b7223 */ /* 0x180fe200000100c1 */
[-C--:B------:R-:W-:Y:S01]  /*aad0*/  FFMA.FTZ R86, R86, R188.reuse, R193 ;  /* 0x000000bc56567223 */ /* 0x080fe200000100c1 */
[----:B------:R-:W-:Y:S01]  /*aae0*/  SHF.L.U32 R59, R0, 0x10, RZ ;  /* 0x00000010003b7819 */ /* 0x000fe200000006ff */
[----:B------:R-:W-:Y:S01]  /*aaf0*/  FADD.FTZ R57, R96, -R57 ;  /* 0x8000003960397221 */ /* 0x000fe20000010000 */
[----:B------:R-:W-:Y:S01]  /*ab00*/  SHF.L.U32 R0, R47, 0x10, RZ ;  /* 0x000000102f007819 */ /* 0x000fe200000006ff */
[----:B------:R-:W-:Y:S01]  /*ab10*/  FADD.FTZ R75, R94, -R75 ;  /* 0x8000004b5e4b7221 */ /* 0x000fe20000010000 */
[-C--:B------:R-:W-:Y:S01]  /*ab20*/  FFMA.FTZ R71, R71, R188.reuse, R193 ;  /* 0x000000bc47477223 */ /* 0x080fe200000100c1 */
[----:B------:R-:W-:Y:S01]  /*ab30*/  FFMA.FTZ R63, R178, R57, R59 ;  /* 0x00000039b23f7223 */ /* 0x000fe2000001003b */
[----:B------:R-:W-:Y:S01]  /*ab40*/  PRMT R57, R46, 0x7632, R57 ;  /* 0x000076322e397816 */ /* 0x000fe20000000039 */
[----:B------:R-:W-:Y:S01]  /*ab50*/  FFMA.FTZ R69, R69, R188, R193 ;  /* 0x000000bc45457223 */ /* 0x000fe200000100c1 */
[----:B------:R-:W-:Y:S01]  /*ab60*/  PRMT R56, R45, 0x7632, R56 ;  /* 0x000076322d387816 */ /* 0x000fe20000000038 */
[----:B------:R-:W-:Y:S01]  /*ab70*/  FFMA.FTZ R75, R178, R75, R0 ;  /* 0x0000004bb24b7223 */ /* 0x000fe20000010000 */
[----:B------:R-:W-:Y:S01]  /*ab80*/  SHF.L.U32 R57, R57, 0x10, RZ ;  /* 0x0000001039397819 */ /* 0x000fe200000006ff */
[----:B------:R-:W-:Y:S01]  /*ab90*/  FADD.FTZ R95, R95, -R86 ;  /* 0x800000565f5f7221 */ /* 0x000fe20000010000 */
[----:B------:R-:W-:Y:S01]  /*aba0*/  PRMT R0, R44, 0x7632, R0 ;  /* 0x000076322c007816 */ /* 0x000fe20000000000 */
[----:B------:R-:W-:Y:S01]  /*abb0*/  FADD.FTZ R71, R70, -R71 ;  /* 0x8000004746477221 */ /* 0x000fe20000010000 */
[----:B------:R-:W-:Y:S01]  /*abc0*/  SHF.L.U32 R58, R45, 0x10, RZ ;  /* 0x000000102d3a7819 */ /* 0x000fe200000006ff */
[----:B------:R-:W-:Y:S01]  /*abd0*/  FADD.FTZ R69, R68, -R69 ;  /* 0x8000004544457221 */ /* 0x000fe20000010000 */
[----:B------:R-:W-:Y:S01]  /*abe0*/  ISETP.GE.U32.AND P2, PT, R76, RZ, PT ;  /* 0x000000ff4c00720c */ /* 0x000fe20003f46070 */
[----:B------:R-:W-:-:S02]  /*abf0*/  IMAD.U32 R59, R46, 0x10000, RZ ;  /* 0x000100002e3b7824 */ /* 0x000fc400078e00ff */
[-CC-:B------:R-:W-:Y:S01]  /*ac00*/  FFMA.FTZ R74, R74, R188.reuse, R193.reuse ;  /* 0x000000bc4a4a7223 */ /* 0x180fe200000100c1 */
[-CC-:B------:R-:W-:Y:S01]  /*ac10*/  FFMA.FTZ R84, R84, R188.reuse, R193.reuse ;  /* 0x000000bc54547223 */ /* 0x180fe200000100c1 */
[----:B------:R-:W-:Y:S01]  /*ac20*/  FFMA.FTZ R73, R73, R188, R193 ;  /* 0x000000bc49497223 */ /* 0x000fe200000100c1 */
[----:B------:R-:W-:Y:S02]  /*ac30*/  IMAD.U32 R62, R56, 0x10000, RZ ;  /* 0x00010000383e7824 */ /* 0x000fe400078e00ff */
        /* <DEDUP_REMOVED lines=40> */
.L_x_1600:
        /* <DEDUP_REMOVED lines=19> */
[----:B------:R-:W-:Y:S01]  /*aff0*/  FFMA.FTZ R73, R73, R188, R193 ;  /* 0x000000bc49497223 */ /* 0x000fe200000100c1 */
[----:B------:R-:W-:Y:S01]  /*b000*/  FMUL.FTZ R0, R75, UR6 ;  /* 0x000000064b007c20 */ /* 0x000fe20008410000 */
        /* <DEDUP_REMOVED lines=38> */
.L_x_1602:
        /* <DEDUP_REMOVED lines=53> */
.L_x_1598:
        /* <DEDUP_REMOVED lines=9> */
[----:B--2---:R-:W-:-:S05]  /*b650*/  IMAD R176, R66, 0x4, R176 ;  /* 0x0000000442b07824 */ /* 0x004fca00078e02b0 */
[----:B------:R-:W-:-:S13]  /*b660*/  ISETP.GE.AND P0, PT, R176, R67, PT ;  /* 0x00000043b000720c */ /* 0x000fda0003f06270 */
[----:B0-----:R-:W-:Y:S05]  /*b670*/  @!P0 BRA `(.L_x_1603) ;  /* 0xffffff4c00f08947 */ /* 0x001fea000383ffff */
[----:B------:R-:W-:Y:S05]  /*b680*/  BSYNC B1 ;  /* 0x0000000000017941 */ /* 0x000fea0003800000 */
.L_x_1569:
        /* <DEDUP_REMOVED lines=64> */
.L_x_1568:
[----:B------:R-:W-:Y:S05]  /*ba90*/  BSYNC B0 ;  /* 0x0000000000007941 */ /* 0x000fea0003800000 */
.L_x_1567:
        /* <DEDUP_REMOVED lines=29> */
[----:B------:R-:W-:Y:S04]  /*bc70*/  LDS R25, [R69+0x1a00] ;  /* 0x001a000045197984 */ /* 0x000fe80000000800 */
[----:B------:R-:W-:Y:S01]  /*bc80*/  LDS R24, [R69+0x1c00] ;  /* 0x001c000045187984 */ /* 0x000fe20000000800 */
[----:B0-----:R-:W-:-:S03]  /*bc90*/  FADD.FTZ R2, RZ, R2 ;  /* 0x00000002ff027221 */ /* 0x001fc60000010000 */
[----:B------:R-:W-:Y:S01]  /*bca0*/  LDS R27, [R69+0x1e00] ;  /* 0x001e0000451b7984 */ /* 0x000fe20000000800 */
[----:B-1----:R-:W-:-:S03]  /*bcb0*/  FADD.FTZ R3, RZ, R3 ;  /* 0x00000003ff037221 */ /* 0x002fc60000010000 */
[----:B------:R-:W0:Y:S01]  /*bcc0*/  LDS R26, [R69+0x2000] ;  /* 0x00200000451a7984 */ /* 0x000e220000000800 */
[----:B---3--:R-:W-:-:S03]  /*bcd0*/  FADD.FTZ R8, RZ, R8 ;  /* 0x00000008ff087221 */ /* 0x008fc60000010000 */
[----:B------:R-:W1:Y:S01]  /*bce0*/  LDS R33, [R69+0x2200] ;  /* 0x0022000045217984 */ /* 0x000e620000000800 */
[----:B----4-:R-:W-:-:S03]  /*bcf0*/  FADD.FTZ R11, R2, R9 ;  /* 0x00000009020b7221 */ /* 0x010fc60000010000 */
[----:B------:R-:W3:Y:S01]  /*bd00*/  LDS R32, [R69+0x2400] ;  /* 0x0024000045207984 */ /* 0x000ee20000000800 */
[----:B-----5:R-:W-:-:S03]  /*bd10*/  FADD.FTZ R16, R3, R10 ;  /* 0x0000000a03107221 */ /* 0x020fc60000010000 */
[----:B------:R-:W4:Y:S01]  /*bd20*/  LDS R2, [R69+0x600] ;  /* 0x0006000045027984 */ /* 0x000f220000000800 */
[----:B--2---:R-:W-:-:S03]  /*bd30*/  FADD.FTZ R17, R8, R17 ;  /* 0x0000001108117221 */ /* 0x004fc60000010000 */
[----:B------:R-:W2:Y:S04]  /*bd40*/  LDS R3, [R69+0x800] ;  /* 0x0008000045037984 */ /* 0x000ea80000000800 */
        /* <DEDUP_REMOVED lines=10> */
[----:B---3--:R-:W-:-:S03]  /*bdf0*/  FADD.FTZ R17, R17, R32 ;  /* 0x0000002011117221 */ /* 0x008fc60000010000 */
[----:B------:R-:W3:Y:S01]  /*be00*/  LDS R54, [R69+0x3000] ;  /* 0x0030000045367984 */ /* 0x000ee20000000800 */
[----:B----4-:R-:W-:-:S03]  /*be10*/  FADD.FTZ R2, RZ, R2 ;  /* 0x00000002ff027221 */ /* 0x010fc60000010000 */
[----:B------:R-:W4:Y:S01]  /*be20*/  LDS R57, [R69+0x3200] ;  /* 0x0032000045397984 */ /* 0x000f220000000800 */
[----:B--2---:R-:W-:Y:S01]  /*be30*/  FADD.FTZ R3, RZ, R3 ;  /* 0x00000003ff037221 */ /* 0x004fe20000010000 */
[----:B------:R-:W-:Y:S02]  /*be40*/  FADD.FTZ R2, R2, R19 ;  /* 0x0000001302027221 */ /* 0x000fe40000010000 */
[----:B------:R-:W2:Y:S01]  /*be50*/  LDS R56, [R69+0x3400] ;  /* 0x0034000045387984 */ /* 0x000ea20000000800 */
[----:B-----5:R-:W-:Y:S01]  /*be60*/  FADD.FTZ R8, RZ, R8 ;  /* 0x00000008ff087221 */ /* 0x020fe20000010000 */
[----:B------:R-:W-:Y:S02]  /*be70*/  FADD.FTZ R3, R3, R18 ;  /* 0x0000001203037221 */ /* 0x000fe40000010000 */
[----:B------:R-:W5:Y:S01]  /*be80*/  LDS R59, [R69+0x3600] ;  /* 0x00360000453b7984 */ /* 0x000f620000000800 */
[----:B------:R-:W-:Y:S01]  /*be90*/  FADD.FTZ R8, R8, R25 ;  /* 0x0000001908087221 */ /* 0x000fe20000010000 */
[----:B------:R-:W-:-:S02]  /*bea0*/  FADD.FTZ R9, RZ, R9 ;  /* 0x00000009ff097221 */ /* 0x000fc40000010000 */
[----:B------:R-:W-:Y:S01]  /*beb0*/  LDS R58, [R69+0x3800] ;  /* 0x00380000453a7984 */ /* 0x000fe20000000800 */
[----:B------:R-:W-:Y:S01]  /*bec0*/  FADD.FTZ R10, RZ, R10 ;  /* 0x0000000aff0a7221 */ /* 0x000fe20000010000 */
[----:B------:R-:W-:Y:S02]  /*bed0*/  FADD.FTZ R9, R9, R24 ;  /* 0x0000001809097221 */ /* 0x000fe40000010000 */
[----:B------:R-:W5:Y:S01]  /*bee0*/  LDS R61, [R69+0x3a00] ;  /* 0x003a0000453d7984 */ /* 0x000f620000000800 */
[----:B------:R-:W-:Y:S01]  /*bef0*/  FADD.FTZ R10, R10, R27 ;  /* 0x0000001b0a0a7221 */ /* 0x000fe20000010000 */
[----:B------:R-:W-:Y:S02]  /*bf00*/  FADD.FTZ R2, R2, R35 ;  /* 0x0000002302027221 */ /* 0x000fe40000010000 */
[----:B------:R-:W5:Y:S01]  /*bf10*/  LDS R60, [R69+0x3c00] ;  /* 0x003c0000453c7984 */ /* 0x000f620000000800 */
[----:B------:R-:W-:-:S03]  /*bf20*/  FADD.FTZ R3, R3, R34 ;  /* 0x0000002203037221 */ /* 0x000fc60000010000 */
[----:B------:R-:W5:Y:S01]  /*bf30*/  LDS R63, [R69+0x3e00] ;  /* 0x003e0000453f7984 */ /* 0x000f620000000800 */
[----:B------:R-:W-:Y:S01]  /*bf40*/  FADD.FTZ R8, R8, R53 ;  /* 0x0000003508087221 */ /* 0x000fe20000010000 */
[----:B------:R-:W-:Y:S01]  /*bf50*/  BAR.SYNC.DEFER_BLOCKING 0x0 ;  /* 0x0000000000007b1d */ /* 0x000fe20000010000 */
[----:B0-----:R-:W-:Y:S01]  /*bf60*/  FADD.FTZ R9, R9, R52 ;  /* 0x0000003409097221 */ /* 0x001fe20000010000 */
[----:B-1----:R-:W-:Y:S01]  /*bf70*/  FADD.FTZ R10, R10, R55 ;  /* 0x000000370a0a7221 */ /* 0x002fe20000010000 */
[----:B---3--:R-:W-:Y:S01]  /*bf80*/  FADD.FTZ R11, R11, R54 ;  /* 0x000000360b0b7221 */ /* 0x008fe20000010000 */
[----:B----4-:R-:W-:Y:S01]  /*bf90*/  FADD.FTZ R57, R16, R57 ;  /* 0x0000003910397221 */ /* 0x010fe20000010000 */
[----:B--2---:R-:W-:Y:S01]  /*bfa0*/  FADD.FTZ R17, R17, R56 ;  /* 0x0000003811117221 */ /* 0x004fe20000010000 */
[----:B-----5:R-:W-:Y:S01]  /*bfb0*/  FADD.FTZ R59, R2, R59 ;  /* 0x0000003b023b7221 */ /* 0x020fe20000010000 */
[----:B------:R0:W-:Y:S04]  /*bfc0*/  STS.128 [R0], R4 ;  /* 0x0000000400007388 */ /* 0x0001e80000000c00 */
[----:B------:R1:W-:Y:S01]  /*bfd0*/  STS.128 [R0+0x10], R12 ;  /* 0x0000100c00007388 */ /* 0x0003e20000000c00 */
[----:B------:R-:W-:-:S03]  /*bfe0*/  FADD.FTZ R61, R8, R61 ;  /* 0x0000003d083d7221 */ /* 0x000fc60000010000 */
[----:B------:R-:W-:Y:S01]  /*bff0*/  STS.128 [R0+0x400], R20 ;  /* 0x0004001400007388 */ /* 0x000fe20000000c00 */
[----:B------:R-:W-:-:S03]  /*c000*/  FADD.FTZ R9, R9, R60 ;  /* 0x0000003c09097221 */ /* 0x000fc60000010000 */
[----:B------:R-:W-:Y:S01]  /*c010*/  STS.128 [R0+0x410], R28 ;  /* 0x0004101c00007388 */ /* 0x000fe20000000c00 */
[----:B------:R-:W-:-:S03]  /*c020*/  FADD.FTZ R63, R10, R63 ;  /* 0x0000003f0a3f7221 */ /* 0x000fc60000010000 */
[----:B------:R-:W-:Y:S01]  /*c030*/  STS.128 [R0+0x800], R36 ;  /* 0x0008002400007388 */ /* 0x000fe20000000c00 */
[----:B0-----:R-:W-:-:S03]  /*c040*/  FADD.FTZ R7, R3, R58 ;  /* 0x0000003a03077221 */ /* 0x001fc60000010000 */
[----:B------:R-:W-:Y:S01]  /*c050*/  STS.128 [R0+0x810], R40 ;  /* 0x0008102800007388 */ /* 0x000fe20000000c00 */
[----:B-1----:R-:W0:Y:S03]  /*c060*/  LDC R14, c[0x0][0x388] ;  /* 0x0000e200ff0e7b82 */ /* 0x002e260000000800 */
[----:B------:R-:W-:Y:S04]  /*c070*/  STS.128 [R0+0xc00], R44 ;  /* 0x000c002c00007388 */ /* 0x000fe80000000c00 */
[----:B------:R-:W-:Y:S01]  /*c080*/  STS.128 [R0+0xc10], R48 ;  /* 0x000c103000007388 */ /* 0x000fe20000000c00 */
[----:B------:R-:W-:Y:S06]  /*c090*/  BAR.SYNC.DEFER_BLOCKING 0x0 ;  /* 0x0000000000007b1d */ /* 0x000fec0000010000 */
        /* <DEDUP_REMOVED lines=14> */
[----:B---3--:R-:W-:-:S03]  /*c180*/  FADD.FTZ R4, RZ, R4 ;  /* 0x00000004ff047221 */ /* 0x008fc60000010000 */
[----:B------:R-:W3:Y:S01]  /*c190*/  LDS R18, [R69+0x3000] ;  /* 0x0030000045127984 */ /* 0x000ee20000000800 */
[----:B----4-:R-:W-:-:S03]  /*c1a0*/  FADD.FTZ R5, R62, R5 ;  /* 0x000000053e057221 */ /* 0x010fc60000010000 */
[----:B------:R-:W4:Y:S01]  /*c1b0*/  LDS R10, [R69+0xc00] ;  /* 0x000c0000450a7984 */ /* 0x000f220000000800 */
[----:B-----5:R-:W-:-:S03]  /*c1c0*/  FADD.FTZ R13, R64, R13 ;  /* 0x0000000d400d7221 */ /* 0x020fc60000010000 */
[----:B------:R-:W5:Y:S01]  /*c1d0*/  LDS R37, [R69+0x3200] ;  /* 0x0032000045257984 */ /* 0x000f620000000800 */
[----:B0-----:R-:W-:Y:S01]  /*c1e0*/  FADD.FTZ R4, R4, R15 ;  /* 0x0000000f04047221 */ /* 0x001fe20000010000 */
[----:B------:R-:W-:Y:S02]  /*c1f0*/  IMAD R15, R14, UR9, RZ ;  /* 0x000000090e0f7c24 */ /* 0x000fe4000f8e02ff */
[----:B------:R-:W0:Y:S01]  /*c200*/  LDS R25, [R69+0x2600] ;  /* 0x0026000045197984 */ /* 0x000e220000000800 */
[----:B------:R-:W-:-:S03]  /*c210*/  FADD.FTZ R5, R5, R6 ;  /* 0x0000000605057221 */ /* 0x000fc60000010000 */
[----:B------:R-:W0:Y:S01]  /*c220*/  LDS R6, [R69+0x800] ;  /* 0x0008000045067984 */ /* 0x000e220000000800 */
[----:B------:R-:W-:Y:S01]  /*c230*/  IADD3 R22, P0, PT, R15, R70, RZ ;  /* 0x000000460f167210 */ /* 0x000fe20007f1e0ff */
[----:B------:R-:W-:Y:S02]  /*c240*/  FADD.FTZ R14, R13, R12 ;  /* 0x0000000c0d0e7221 */ /* 0x000fe40000010000 */
[----:B------:R-:W0:Y:S01]  /*c250*/  LDS R13, [R69+0x1800] ;  /* 0x00180000450d7984 */ /* 0x000e220000000800 */
[----:B------:R-:W-:Y:S01]  /*c260*/  SHF.L.U32 R20, R22, 0x2, RZ ;  /* 0x0000000216147819 */ /* 0x000fe200000006ff */
[----:B------:R-:W-:Y:S02]  /*c270*/  IMAD.X R35, RZ, RZ, RZ, P0 ;  /* 0x000000ffff237224 */ /* 0x000fe400000e06ff */
[----:B------:R-:W-:Y:S01]  /*c280*/  FADD.FTZ R0, RZ, R0 ;  /* 0x00000000ff007221 */ /* 0x000fe20000010000 */
[----:B------:R-:W0:Y:S01]  /*c290*/  LDS R15, [R69+0x1a00] ;  /* 0x001a0000450f7984 */ /* 0x000e220000000800 */
[----:B------:R-:W-:Y:S01]  /*c2a0*/  IADD3 R2, P0, PT, R20, UR22, RZ ;  /* 0x0000001614027c10 */ /* 0x000fe2000ff1e0ff */
[----:B------:R-:W-:Y:S01]  /*c2b0*/  FADD.FTZ R16, R4, R3 ;  /* 0x0000000304107221 */ /* 0x000fe20000010000 */
[----:B------:R-:W-:Y:S01]  /*c2c0*/  SHF.L.U64.HI R22, R22, 0x2, R35 ;  /* 0x0000000216167819 */ /* 0x000fe20000010223 */
[----:B------:R-:W0:Y:S01]  /*c2d0*/  LDS R12, [R69+0xe00] ;  /* 0x000e0000450c7984 */ /* 0x000e220000000800 */
[----:B------:R-:W-:Y:S01]  /*c2e0*/  IADD3 R4, P1, PT, R20, UR20, RZ ;  /* 0x0000001414047c10 */ /* 0x000fe2000ff3e0ff */
[----:B-1----:R-:W-:-:S02]  /*c2f0*/  FADD.FTZ R0, R0, R19 ;  /* 0x0000001300007221 */ /* 0x002fc40000010000 */
[----:B------:R-:W1:Y:S01]  /*c300*/  LDS R39, [R69+0x3400] ;  /* 0x0034000045277984 */ /* 0x000e620000000800 */
[----:B------:R-:W-:Y:S01]  /*c310*/  IADD3.X R3, PT, PT, R22, UR23, RZ, P0, !PT ;  /* 0x0000001716037c10 */ /* 0x000fe200087fe4ff */
[----:B--2---:R-:W-:Y:S02]  /*c320*/  FADD.FTZ R8, RZ, R8 ;  /* 0x00000008ff087221 */ /* 0x004fe40000010000 */
[----:B------:R-:W2:Y:S01]  /*c330*/  LDS R27, [R69+0x2800] ;  /* 0x00280000451b7984 */ /* 0x000ea20000000800 */
[----:B---3--:R-:W-:-:S03]  /*c340*/  FADD.FTZ R35, R5, R18 ;  /* 0x0000001205237221 */ /* 0x008fc60000010000 */
[----:B------:R-:W3:Y:S01]  /*c350*/  LDS R21, [R69+0x1c00] ;  /* 0x001c000045157984 */ /* 0x000ee20000000800 */
[----:B------:R-:W-:Y:S01]  /*c360*/  IADD3.X R5, PT, PT, R22, UR21, RZ, P1, !PT ;  /* 0x0000001516057c10 */ /* 0x000fe20008ffe4ff */
[----:B----4-:R-:W-:Y:S02]  /*c370*/  FADD.FTZ R10, RZ, R10 ;  /* 0x0000000aff0a7221 */ /* 0x010fe40000010000 */
[----:B------:R-:W4:Y:S01]  /*c380*/  LDS R41, [R69+0x3600] ;  /* 0x0036000045297984 */ /* 0x000f220000000800 */
[----:B-----5:R-:W-:-:S03]  /*c390*/  FADD.FTZ R37, R14, R37 ;  /* 0x000000250e257221 */ /* 0x020fc60000010000 */
[----:B------:R-:W5:Y:S04]  /*c3a0*/  LDS R29, [R69+0x2a00] ;  /* 0x002a0000451d7984 */ /* 0x000f680000000800 */
[----:B------:R-:W5:Y:S01]  /*c3b0*/  LDS R23, [R69+0x1e00] ;  /* 0x001e000045177984 */ /* 0x000f620000000800 */
[----:B0-----:R-:W-:-:S03]  /*c3c0*/  FADD.FTZ R0, R0, R25 ;  /* 0x0000001900007221 */ /* 0x001fc60000010000 */
[----:B------:R-:W0:Y:S01]  /*c3d0*/  LDS R43, [R69+0x3800] ;  /* 0x00380000452b7984 */ /* 0x000e220000000800 */
[----:B------:R-:W-:-:S03]  /*c3e0*/  FADD.FTZ R6, RZ, R6 ;  /* 0x00000006ff067221 */ /* 0x000fc60000010000 */
[----:B------:R-:W0:Y:S01]  /*c3f0*/  LDS R31, [R69+0x2c00] ;  /* 0x002c0000451f7984 */ /* 0x000e220000000800 */
[----:B------:R-:W-:-:S03]  /*c400*/  FADD.FTZ R6, R6, R13 ;  /* 0x0000000d06067221 */ /* 0x000fc60000010000 */
[----:B------:R-:W0:Y:S01]  /*c410*/  LDS R45, [R69+0x3a00] ;  /* 0x003a0000452d7984 */ /* 0x000e220000000800 */
[----:B------:R-:W-:-:S03]  /*c420*/  FADD.FTZ R8, R8, R15 ;  /* 0x0000000f08087221 */ /* 0x000fc60000010000 */
[----:B------:R-:W0:Y:S01]  /*c430*/  LDS R33, [R69+0x2e00] ;  /* 0x002e000045217984 */ /* 0x000e220000000800 */
[----:B------:R-:W-:-:S03]  /*c440*/  FADD.FTZ R12, RZ, R12 ;  /* 0x0000000cff0c7221 */ /* 0x000fc60000010000 */
[----:B------:R-:W0:Y:S01]  /*c450*/  LDS R47, [R69+0x3c00] ;  /* 0x003c0000452f7984 */ /* 0x000e220000000800 */
[----:B-1----:R-:W-:-:S03]  /*c460*/  FADD.FTZ R39, R16, R39 ;  /* 0x0000002710277221 */ /* 0x002fc60000010000 */
[----:B------:R-:W1:Y:S01]  /*c470*/  LDS R49, [R69+0x3e00] ;  /* 0x003e000045317984 */ /* 0x000e620000000800 */
[----:B--2---:R-:W-:Y:S01]  /*c480*/  FADD.FTZ R6, R6, R27 ;  /* 0x0000001b06067221 */ /* 0x004fe20000010000 */
[----:B---3--:R-:W-:Y:S02]  /*c490*/  FADD.FTZ R10, R10, R21 ;  /* 0x000000150a0a7221 */ /* 0x008fe40000010000 */
        /* <DEDUP_REMOVED lines=26> */
.L_x_1570:
[----:B------:R-:W-:Y:S01]  /*c640*/  HFMA2 R217, -RZ, RZ, 0, 5.9604644775390625e-08 ;  /* 0x00000001ffd97431 */ /* 0x000fe200000001ff */
[----:B------:R-:W-:Y:S01]  /*c650*/  BSSY B2, `(.L_x_1604) ;  /* 0x0000007000027945 */ /* 0x000fe20003800000 */
[----:B------:R-:W-:Y:S01]  /*c660*/  MOV R222, R67 ;  /* 0x0000004300de7202 */ /* 0x000fe20000000f00 */
[----:B------:R-:W-:Y:S01]  /*c670*/  IMAD.MOV.U32 R224, RZ, RZ, 0x1f ;  /* 0x0000001fffe07424 */ /* 0x000fe200078e00ff */
[----:B------:R-:W-:-:S07]  /*c680*/  MOV R213, 0xffffffff ;  /* 0xffffffff00d57802 */ /* 0x000fce0000000f00 */
[----:B-----5:R-:W-:Y:S05]  /*c690*/  WARPSYNC.COLLECTIVE R213, `(.L_x_1605) ;  /* 0x00000000d5087348 */ /* 0x020fea0003c00000 */
[----:B------:R0:W1:Y:S02]  /*c6a0*/  SHFL.BFLY P2, R215, R222, R217, R224 ;  /* 0x0c0000d9ded77389 */ /* 0x00006400000400e0 */
[----:B01---5:R-:W-:Y:S05]  /*c6b0*/  ENDCOLLECTIVE ;  /* 0x000000000000791b */ /* 0x023fea0003800000 */
.L_x_1605:
[----:B------:R-:W-:Y:S05]  /*c6c0*/  BSYNC B2 ;  /* 0x0000000000027941 */ /* 0x000fea0003800000 */
.L_x_1604:
        /* <DEDUP_REMOVED lines=8> */
.L_x_1606:
[----:B------:R-:W-:-:S04]  /*c750*/  FADD.FTZ R188, R67, R188 ;  /* 0x000000bc43bc7221 */ /* 0x000fc80000010000 */
[----:B------:R-:W-:Y:S02]  /*c760*/  IMAD.MOV.U32 R222, RZ, RZ, R188 ;  /* 0x000000ffffde7224 */ /* 0x000fe400078e00bc */
[----:B------:R-:W-:Y:S01]  /*c770*/  HFMA2 R217, -RZ, RZ, 0, 1.1920928955078125e-07 ;  /* 0x00000002ffd97431 */ /* 0x000fe200000001ff */
[----:B------:R-:W-:-:S07]  /*c780*/  MOV R216, R215 ;  /* 0x000000d700d87202 */ /* 0x000fce0000000f00 */
[----:B------:R-:W-:Y:S05]  /*c790*/  WARPSYNC.COLLECTIVE R213, `(.L_x_1607) ;  /* 0x00000000d5087348 */ /* 0x000fea0003c00000 */
[----:B------:R0:W1:Y:S02]  /*c7a0*/  SHFL.BFLY P2, R215, R222, R217, R224 ;  /* 0x0c0000d9ded77389 */ /* 0x00006400000400e0 */
[----:B01----:R-:W-:Y:S05]  /*c7b0*/  ENDCOLLECTIVE ;  /* 0x000000000000791b */ /* 0x003fea0003800000 */
.L_x_1607:
[----:B------:R-:W-:-:S05]  /*c7c0*/  FADD.FTZ R216, R57, R216 ;  /* 0x000000d839d87221 */ /* 0x000fca0000010000 */
[----:B------:R-:W-:Y:S02]  /*c7d0*/  MOV R222, R216 ;  /* 0x000000d800de7202 */ /* 0x000fe40000000f00 */
[----:B------:R-:W-:-:S07]  /*c7e0*/  MOV R63, R215 ;  /* 0x000000d7003f7202 */ /* 0x000fce0000000f00 */
[----:B------:R-:W-:Y:S05]  /*c7f0*/  WARPSYNC.COLLECTIVE R213, `(.L_x_1608) ;  /* 0x00000000d5087348 */ /* 0x000fea0003c00000 */
[----:B------:R0:W1:Y:S02]  /*c800*/  SHFL.BFLY P2, R215, R222, R217, R224 ;  /* 0x0c0000d9ded77389 */ /* 0x00006400000400e0 */
[----:B01----:R-:W-:Y:S05]  /*c810*/  ENDCOLLECTIVE ;  /* 0x000000000000791b */ /* 0x003fea0003800000 */
.L_x_1608:
[----:B------:R-:W-:-:S05]  /*c820*/  FADD.FTZ R63, R188, R63 ;  /* 0x0000003fbc3f7221 */ /* 0x000fca0000010000 */
[----:B------:R-:W-:Y:S01]  /*c830*/  MOV R222, R63 ;  /* 0x0000003f00de7202 */ /* 0x000fe20000000f00 */
[----:B------:R-:W-:Y:S02]  /*c840*/  HFMA2 R217, -RZ, RZ, 0, 2.384185791015625e-07 ;  /* 0x00000004ffd97431 */ /* 0x000fe400000001ff */
[----:B------:R-:W-:-:S07]  /*c850*/  IMAD.MOV.U32 R193, RZ, RZ, R215 ;  /* 0x000000ffffc17224 */ /* 0x000fce00078e00d7 */
[----:B------:R-:W-:Y:S05]  /*c860*/  WARPSYNC.COLLECTIVE R213, `(.L_x_1609) ;  /* 0x00000000d5087348 */ /* 0x000fea0003c00000 */
[----:B------:R0:W1:Y:S02]  /*c870*/  SHFL.BFLY P2, R215, R222, R217, R224 ;  /* 0x0c0000d9ded77389 */ /* 0x00006400000400e0 */
[----:B01----:R-:W-:Y:S05]  /*c880*/  ENDCOLLECTIVE ;  /* 0x000000000000791b */ /* 0x003fea0003800000 */
.L_x_1609:
[----:B------:R-:W-:-:S04]  /*c890*/  FADD.FTZ R193, R216, R193 ;  /* 0x000000c1d8c17221 */ /* 0x000fc80000010000 */
[----:B------:R-:W-:Y:S01]  /*c8a0*/  IMAD.MOV.U32 R222, RZ, RZ, R193 ;  /* 0x000000ffffde7224 */ /* 0x000fe200078e00c1 */
[----:B------:R-:W-:-:S07]  /*c8b0*/  MOV R218, R215 ;  /* 0x000000d700da7202 */ /* 0x000fce0000000f00 */
[----:B------:R-:W-:Y:S05]  /*c8c0*/  WARPSYNC.COLLECTIVE R213, `(.L_x_1610) ;  /* 0x00000000d5087348 */ /* 0x000fea0003c00000 */
[----:B------:R0:W1:Y:S02]  /*c8d0*/  SHFL.BFLY P2, R215, R222, R217, R224 ;  /* 0x0c0000d9ded77389 */ /* 0x00006400000400e0 */
[----:B01----:R-:W-:Y:S05]  /*c8e0*/  ENDCOLLECTIVE ;  /* 0x000000000000791b */ /* 0x003fea0003800000 */
.L_x_1610:
[----:B------:R-:W-:-:S05]  /*c8f0*/  FADD.FTZ R218, R63, R218 ;  /* 0x000000da3fda7221 */ /* 0x000fca0000010000 */
[----:B------:R-:W-:Y:S01]  /*c900*/  MOV R222, R218 ;  /* 0x000000da00de7202 */ /* 0x000fe20000000f00 */
[----:B------:R-:W-:Y:S01]  /*c910*/  HFMA2 R217, -RZ, RZ, 0, 4.76837158203125e-07 ;  /* 0x00000008ffd97431 */ /* 0x000fe200000001ff */
[----:B------:R-:W-:-:S07]  /*c920*/  MOV R220, R215 ;  /* 0x000000d700dc7202 */ /* 0x000fce0000000f00 */
[----:B------:R-:W-:Y:S05]  /*c930*/  WARPSYNC.COLLECTIVE R213, `(.L_x_1611) ;  /* 0x00000000d5087348 */ /* 0x000fea0003c00000 */
[----:B------:R0:W1:Y:S02]  /*c940*/  SHFL.BFLY P2, R215, R222, R217, R224 ;  /* 0x0c0000d9ded77389 */ /* 0x00006400000400e0 */
[----:B01----:R-:W-:Y:S05]  /*c950*/  ENDCOLLECTIVE ;  /* 0x000000000000791b */ /* 0x003fea0003800000 */
.L_x_1611:
[----:B------:R-:W-:-:S05]  /*c960*/  FADD.FTZ R220, R193, R220 ;  /* 0x000000dcc1dc7221 */ /* 0x000fca0000010000 */
[----:B------:R-:W-:Y:S01]  /*c970*/  MOV R222, R220 ;  /* 0x000000dc00de7202 */ /* 0x000fe20000000f00 */
[----:B------:R-:W-:-:S07]  /*c980*/  IMAD.MOV.U32 R57, RZ, RZ, R215 ;  /* 0x000000ffff397224 */ /* 0x000fce00078e00d7 */
[----:B------:R-:W-:Y:S05]  /*c990*/  WARPSYNC.COLLECTIVE R213, `(.L_x_1612) ;  /* 0x00000000d5087348 */ /* 0x000fea0003c00000 */
[----:B------:R0:W1:Y:S02]  /*c9a0*/  SHFL.BFLY P2, R215, R222, R217, R224 ;  /* 0x0c0000d9ded77389 */ /* 0x00006400000400e0 */
[----:B01----:R-:W-:Y:S05]  /*c9b0*/  ENDCOLLECTIVE ;  /* 0x000000000000791b */ /* 0x003fea0003800000 */
.L_x_1612:
[----:B------:R-:W-:-:S05]  /*c9c0*/  FADD.FTZ R57, R218, R57 ;  /* 0x00000039da397221 */ /* 0x000fca0000010000 */
[----:B------:R-:W-:Y:S01]  /*c9d0*/  MOV R222, R57 ;  /* 0x0000003900de7202 */ /* 0x000fe20000000f00 */
[----:B------:R-:W-:Y:S01]  /*c9e0*/  IMAD.MOV.U32 R217, RZ, RZ, 0x10 ;  /* 0x00000010ffd97424 */ /* 0x000fe200078e00ff */
[----:B------:R-:W-:-:S07]  /*c9f0*/  MOV R67, R215 ;  /* 0x000000d700437202 */ /* 0x000fce0000000f00 */
[----:B------:R-:W-:Y:S05]  /*ca00*/  WARPSYNC.COLLECTIVE R213, `(.L_x_1613) ;  /* 0x00000000d5087348 */ /* 0x000fea0003c00000 */
[----:B------:R0:W1:Y:S02]  /*ca10*/  SHFL.BFLY P2, R215, R222, R217, R224 ;  /* 0x0c0000d9ded77389 */ /* 0x00006400000400e0 */
[----:B01----:R-:W-:Y:S05]  /*ca20*/  ENDCOLLECTIVE ;  /* 0x000000000000791b */ /* 0x003fea0003800000 */
.L_x_1613:
[----:B------:R-:W-:-:S05]  /*ca30*/  FADD.FTZ R67, R220, R67 ;  /* 0x00000043dc437221 */ /* 0x000fca0000010000 */
[----:B------:R-:W-:Y:S02]  /*ca40*/  MOV R222, R67 ;  /* 0x0000004300de7202 */ /* 0x000fe40000000f00 */
[----:B------:R-:W-:-:S07]  /*ca50*/  MOV R188, R215 ;  /* 0x000000d700bc7202 */ /* 0x000fce0000000f00 */
[----:B------:R-:W-:Y:S05]  /*ca60*/  WARPSYNC.COLLECTIVE R213, `(.L_x_1614) ;  /* 0x00000000d5087348 */ /* 0x000fea0003c00000 */
[----:B------:R0:W1:Y:S02]  /*ca70*/  SHFL.BFLY P2, R215, R222, R217, R224 ;  /* 0x0c0000d9ded77389 */ /* 0x00006400000400e0 */
[----:B01----:R-:W-:Y:S05]  /*ca80*/  ENDCOLLECTIVE ;  /* 0x000000000000791b */ /* 0x003fea0003800000 */
.L_x_1614:
[----:B------:R-:W-:Y:S01]  /*ca90*/  MOV R216, R215 ;  /* 0x000000d700d87202 */ /* 0x000fe20000000f00 */
[----:B------:R-:W-:Y:S06]  /*caa0*/  BRA `(.L_x_1615) ;  /* 0xffffff54004c7947 */ /* 0x000fec000383ffff */
.L_x_1616:
        /* <DEDUP_REMOVED lines=13> */
.L_x_6045:


//--------------------- .text._ZN10layer_norm31ln_parallel_residual_bwd_kernelINS_13Kernel_traitsI13__nv_bfloat16S2_fS2_fjLj1024ELj1ELj4ELj1ELj16ENS_18Kernel_traits_baseILj1024ES2_S2_fS2_fjLj128EEEEELb0ELb0ELb0EEEvNS_9BwdParamsE --------------------------
	.section	.text._ZN10layer_norm31ln_parallel_residual_bwd_kernelINS_13Kernel_traitsI13__nv_bfloat16S2_fS2_fjLj1024ELj1ELj4ELj1ELj16ENS_18Kernel_traits_baseILj1024ES2_S2_fS2_fjLj128EEEEELb0ELb0ELb0EEEvNS_9BwdParamsE,"ax",@progbits
	.align	128
        .global         _ZN10layer_norm31ln_parallel_residual_bwd_kernelINS_13Kernel_traitsI13__nv_bfloat16S2_fS2_fjLj1024ELj1ELj4ELj1ELj16ENS_18Kernel_traits_baseILj1024ES2_S2_fS2_fjLj128EEEEELb0ELb0ELb0EEEvNS_9BwdParamsE
        .type           _ZN10layer_norm31ln_parallel_residual_bwd_kernelINS_13Kernel_traitsI13__nv_bfloat16S2_fS2_fjLj1024ELj1ELj4ELj1ELj16ENS_18Kernel_traits_baseILj1024ES2_S2_fS2_fjLj128EEEEELb0ELb0ELb0EEEvNS_9BwdParamsE,@function
        .size           _ZN10layer_norm31ln_parallel_residual_bwd_kernelINS_13Kernel_traitsI13__nv_bfloat16S2_fS2_fjLj1024ELj1ELj4ELj1ELj16ENS_18Kernel_traits_baseILj1024ES2_S2_fS2_fjLj128EEEEELb0ELb0ELb0EEEvNS_9BwdParamsE,(.L_x_6046 - _ZN10layer_norm31ln_parallel_residual_bwd_kernelINS_13Kernel_traitsI13__nv_bfloat16S2_fS2_fjLj1024ELj1ELj4ELj1ELj16ENS_18Kernel_traits_baseILj1024ES2_S2_fS2_fjLj128EEEEELb0ELb0ELb0EEEvNS_9BwdParamsE)
        .other          _ZN10layer_norm31ln_parallel_residual_bwd_kernelINS_13Kernel_traitsI13__nv_bfloat16S2_fS2_fjLj1024ELj1ELj4ELj1ELj16ENS_18Kernel_traits_baseILj1024ES2_S2_fS2_fjLj128EEEEELb0ELb0ELb0EEEvNS_9BwdParamsE,@"STO_CUDA_ENTRY STV_DEFAULT"
_ZN10layer_norm31ln_parallel_residual_bwd_kernelINS_13Kernel_traitsI13__nv_bfloat16S2_fS2_fjLj1024ELj1ELj4ELj1ELj16ENS_18Kernel_traits_baseILj1024ES2_S2_fS2_fjLj128EEEEELb0ELb0ELb0EEEvNS_9BwdParamsE:
.text._ZN10layer_norm31ln_parallel_residual_bwd_kernelINS_13Kernel_traitsI13__nv_bfloat16S2_fS2_fjLj1024ELj1ELj4ELj1ELj16ENS_18Kernel_traits_baseILj1024ES2_S2_fS2_fjLj128EEEEELb0ELb0ELb0EEEvNS_9BwdParamsE:
        /* <DEDUP_REMOVED lines=9> */
[----:B------:R-:W0:Y:S01]  /*0090*/  LDCU.U8 UR15, c[0x0][0x410] ;  /* 0x00008200ff0f77ac */ /* 0x000e220008000000 */
[----:B-1----:R-:W-:-:S05]  /*00a0*/  MOV R6, UR4 ;  /* 0x0000000400067c02 */ /* 0x002fca0008000f00 */
[----:B------:R-:W1:Y:S01]  /*00b0*/  LDC.64 R8, c[0x0][0x3d8] ;  /* 0x0000f600ff087b82 */ /* 0x000e620000000a00 */
[----:B------:R-:W1:Y:S01]  /*00c0*/  LDCU UR14, c[0x0][0x400] ;  /* 0x00008000ff0e77ac */ /* 0x000e620008000800 */
[----:B------:R-:W-:Y:S01]  /*00d0*/  SHF.R.S32.HI R0, RZ, 0x1f, R6 ;  /* 0x0000001fff007819 */ /* 0x000fe20000011406 */
[----:B------:R3:W-:Y:S01]  /*00e0*/  STL [R1+0xa0], R6 ;  /* 0x0000a00601007387 */ /* 0x0007e20000100800 */
[----:B------:R-:W1:Y:S02]  /*00f0*/  LDCU.64 UR6, c[0x0][0x470] ;  /* 0x00008e00ff0677ac */ /* 0x000e640008000a00 */
[----:B------:R-:W-:Y:S01]  /*0100*/  LEA.HI R0, R0, R6, RZ, 0x3 ;  /* 0x0000000600007211 */ /* 0x000fe200078f18ff */
[----:B------:R1:W4:Y:S01]  /*0110*/  LDL.64 R40, [R1+0x90] ;  /* 0x0000900001287983 */ /* 0x0003220000100a00 */
[----:B------:R-:W1:Y:S01]  /*0120*/  LDC.64 R14, c[0x0][0x3d0] ;  /* 0x0000f400ff0e7b82 */ /* 0x000e620000000a00 */
[----:B------:R-:W1:Y:S02]  /*0130*/  LDCU.64 UR12, c[0x0][0x438] ;  /* 0x00008700ff0c77ac */ /* 0x000e640008000a00 */
[----:B------:R1:W4:Y:S01]  /*0140*/  LDL.64 R42, [R1+0x98] ;  /* 0x00009800012a7983 */ /* 0x0003220000100a00 */
[----:B------:R-:W1:Y:S01]  /*0150*/  LDCU.64 UR8, c[0x0][0x478] ;  /* 0x00008f00ff0877ac */ /* 0x000e620008000a00 */
[----:B0-----:R-:W-:-:S02]  /*0160*/  LOP3.LUT R7, R219, 0x1f, RZ, 0xc, !PT ;  /* 0x0000001fdb077812 */ /* 0x001fc400078e0cff */
[----:B------:R0:W5:Y:S01]  /*0170*/  LDL.64 R64, [R1+0x80] ;  /* 0x0000800001407983 */ /* 0x0001620000100a00 */
[----:B------:R-:W0:Y:S01]  /*0180*/  LDC.64 R16, c[0x0][0x3d8] ;  /* 0x0000f600ff107b82 */ /* 0x000e220000000a00 */
[----:B------:R-:W-:Y:S02]  /*0190*/  LEA.HI.SX32 R252, R0, R7, 0x1d ;  /* 0x0000000700fc7211 */ /* 0x000fe400078feaff */
[----:B------:R0:W5:Y:S02]  /*01a0*/  LDL.64 R66, [R1+0x88] ;  /* 0x0000880001427983 */ /* 0x0001640000100a00 */
[----:B------:R-:W-:Y:S02]  /*01b0*/  ISETP.GE.U32.AND P3, PT, R252, 0x20, PT ;  /* 0x00000020fc00780c */ /* 0x000fe40003f66070 */
[----:B------:R0:W5:Y:S01]  /*01c0*/  LDL.64 R60, [R1+0x70] ;  /* 0x00007000013c7983 */ /* 0x0001620000100a00 */
[----:B------:R-:W-:Y:S01]  /*01d0*/  LOP3.LUT R10, R219, 0x1f, RZ, 0xc0, !PT ;  /* 0x0000001fdb0a7812 */ /* 0x000fe200078ec0ff */
[----:B---3--:R-:W3:Y:S02]  /*01e0*/  LDC.64 R6, c[0x0][0x3d0] ;  /* 0x0000f400ff067b82 */ /* 0x008ee40000000a00 */
[----:B------:R0:W3:Y:S01]  /*01f0*/  LDL.64 R62, [R1+0x78] ;  /* 0x00007800013e7983 */ /* 0x0000e20000100a00 */
[----:B------:R-:W-:-:S03]  /*0200*/  MOV R23, R10 ;  /* 0x0000000a00177202 */ /* 0x000fc60000000f00 */
[----:B------:R0:W3:Y:S02]  /*0210*/  LDL.64 R56, [R1+0x60] ;  /* 0x0000600001387983 */ /* 0x0000e40000100a00 */
[----:B------:R-:W0:Y:S01]  /*0220*/  LDC.64 R18, c[0x0][0x3d0] ;  /* 0x0000f400ff127b82 */ /* 0x000e220000000a00 */
[C---:B--2---:R-:W-:Y:S01]  /*0230*/  @P3 IMAD.WIDE.U32 R2, R23.reuse, 0x10, R2 ;  /* 0x0000001017023825 */ /* 0x044fe200078e0002 */
[----:B------:R2:W2:Y:S04]  /*0240*/  LDL.64 R58, [R1+0x68] ;  /* 0x00006800013a7983 */ /* 0x0004a80000100a00 */
[----:B------:R0:W2:Y:S02]  /*0250*/  LDL.64 R52, [R1+0x50] ;  /* 0x0000500001347983 */ /* 0x0000a40000100a00 */
[----:B------:R-:W0:Y:S02]  /*0260*/  LDC.64 R20, c[0x0][0x3d8] ;  /* 0x0000f600ff147b82 */ /* 0x000e240000000a00 */
[----:B------:R0:W2:Y:S04]  /*0270*/  LDL.64 R54, [R1+0x58] ;  /* 0x0000580001367983 */ /* 0x0000a80000100a00 */
[----:B------:R0:W2:Y:S04]  /*0280*/  LDL.64 R48, [R1+0x40] ;  /* 0x0000400001307983 */ /* 0x0000a80000100a00 */
[----:B------:R0:W2:Y:S04]  /*0290*/  LDL.64 R50, [R1+0x48] ;  /* 0x0000480001327983 */ /* 0x0000a80000100a00 */
[----:B----4-:R-:W4:Y:S01]  /*02a0*/  @P3 LDG.E.128 R40, desc[UR10][R2.64] ;  /* 0x0000000a02283981 */ /* 0x010f22000c1e1d00 */
[C---:B------:R-:W-:Y:S01]  /*02b0*/  ISETP.GE.U32.AND P0, PT, R252.reuse, 0x40, PT ;  /* 0x00000040fc00780c */ /* 0x040fe20003f06070 */
[----:B-----5:R-:W-:Y:S01]  /*02c0*/  @P3 IMAD.WIDE.U32 R4, R23, 0x10, R4 ;  /* 0x0000001017043825 */ /* 0x020fe200078e0004 */
[----:B------:R-:W-:-:S02]  /*02d0*/  ISETP.GE.U32.AND P1, PT, R252, 0x60, PT ;  /* 0x00000060fc00780c */ /* 0x000fc40003f26070 */
[----:B------:R-:W-:Y:S02]  /*02e0*/  @P3 LOP3.LUT R23, R23, 0x20, RZ, 0xfc, !PT ;  /* 0x0000002017173812 */ /* 0x000fe400078efcff */
[----:B------:R-:W-:Y:S01]  /*02f0*/  ISETP.GE.U32.AND P2, PT, R252, 0x80, PT ;  /* 0x00000080fc00780c */ /* 0x000fe20003f46070 */
[----:B------:R-:W5:Y:S06]  /*0300*/  @P3 LDG.E.128 R64, desc[UR10][R4.64] ;  /* 0x0000000a04403981 */ /* 0x000f6c000c1e1d00 */
[----:B---3--:R-:W-:Y:S01]  /*0310*/  @P0 IMAD.WIDE.U32 R10, R23, 0x10, R6 ;  /* 0x00000010170a0825 */ /* 0x008fe200078e0006 */
[----:B----4-:R3:W-:Y:S01]  /*0320*/  @P3 STL.64 [R1+0x90], R40 ;  /* 0x0000902801003387 */ /* 0x0107e20000100a00 */
[----:B------:R-:W-:-:S03]  /*0330*/  MOV R127, R43 ;  /* 0x0000002b007f7202 */ /* 0x000fc60000000f00 */
[----:B------:R4:W-:Y:S01]  /*0340*/  @P3 STL.64 [R1+0x98], R42 ;  /* 0x0000982a01003387 */ /* 0x0009e20000100a00 */
[----:B------:R-:W-:Y:S02]  /*0350*/  MOV R125, R42 ;  /* 0x0000002a007d7202 */ /* 0x000fe40000000f00 */
[----:B------:R-:W-:Y:S01]  /*0360*/  MOV R123, R41 ;  /* 0x00000029007b7202 */ /* 0x000fe20000000f00 */
[----:B------:R0:W5:Y:S01]  /*0370*/  LDL.64 R44, [R1+0x30] ;  /* 0x00003000012c7983 */ /* 0x0001620000100a00 */
[----:B------:R-:W-:-:S03]  /*0380*/  MOV R121, R40 ;  /* 0x0000002800797202 */ /* 0x000fc60000000f00 */
[----:B------:R0:W5:Y:S04]  /*0390*/  LDL.64 R46, [R1+0x38] ;  /* 0x00003800012e7983 */ /* 0x0001680000100a00 */
[----:B---3--:R3:W3:Y:S04]  /*03a0*/  LDL.64 R40, [R1+0x20] ;  /* 0x0000200001287983 */ /* 0x0086e80000100a00 */
[----:B----4-:R4:W3:Y:S01]  /*03b0*/  LDL.64 R42, [R1+0x28] ;  /* 0x00002800012a7983 */ /* 0x0108e20000100a00 */
[C---:B-1----:R-:W-:Y:S01]  /*03c0*/  @P0 IMAD.WIDE.U32 R12, R23.reuse, 0x10, R8 ;  /* 0x00000010170c0825 */ /* 0x042fe200078e0008 */
[----:B------:R-:W-:-:S02]  /*03d0*/  @P0 IADD3 R23, PT, PT, R23, 0x20, RZ ;  /* 0x0000002017170810 */ /* 0x000fc40007ffe0ff */
[----:B------:R-:W4:Y:S03]  /*03e0*/  @P0 LDG.E.128 R60, desc[UR10][R10.64] ;  /* 0x0000000a0a3c0981 */ /* 0x000f26000c1e1d00 */
[C---:B------:R-:W-:Y:S01]  /*03f0*/  @P1 IMAD.WIDE.U32 R14, R23.reuse, 0x10, R14 ;  /* 0x00000010170e1825 */ /* 0x040fe200078e000e */
[----:B--2---:R-:W2:Y:S03]  /*0400*/  @P0 LDG.E.128 R56, desc[UR10][R12.64] ;  /* 0x0000000a0c380981 */ /* 0x004ea6000c1e1d00 */
[C---:B0-----:R-:W-:Y:S01]  /*0410*/  @P1 IMAD.WIDE.U32 R16, R23.reuse, 0x10, R16 ;  /* 0x0000001017101825 */ /* 0x041fe200078e0010 */
[----:B------:R-:W-:Y:S01]  /*0420*/  @P1 IADD3 R23, PT, PT, R23, 0x20, RZ ;  /* 0x0000002017171810 */ /* 0x000fe20007ffe0ff */
[----:B------:R-:W2:Y:S04]  /*0430*/  @P1 LDG.E.128 R52, desc[UR10][R14.64] ;  /* 0x0000000a0e341981 */ /* 0x000ea8000c1e1d00 */
[C---:B------:R-:W-:Y:S01]  /*0440*/  @P2 IMAD.WIDE.U32 R6, R23.reuse, 0x10, R18 ;  /* 0x0000001017062825 */ /* 0x040fe200078e0012 */
[----:B------:R-:W2:Y:S03]  /*0450*/  @P1 LDG.E.128 R48, desc[UR10][R16.64] ;  /* 0x0000000a10301981 */ /* 0x000ea6000c1e1d00 */
[----:B------:R-:W-:Y:S01]  /*0460*/  @P2 IMAD.WIDE.U32 R8, R23, 0x10, R20 ;  /* 0x0000001017082825 */ /* 0x000fe200078e0014 */
[----:B-----5:R-:W5:Y:S04]  /*0470*/  @P2 LDG.E.128 R44, desc[UR10][R6.64] ;  /* 0x0000000a062c2981 */ /* 0x020f68000c1e1d00 */
[----:B---3--:R-:W3:Y:S01]  /*0480*/  @P2 LDG.E.128 R40, desc[UR10][R8.64] ;  /* 0x0000000a08282981 */ /* 0x008ee2000c1e1d00 */
[----:B------:R-:W0:Y:S03]  /*0490*/  S2UR UR4, SR_CTAID.X ;  /* 0x00000000000479c3 */ /* 0x000e260000002500 */
[----:B------:R1:W-:Y:S04]  /*04a0*/  @P3 STL.64 [R1+0x80], R64 ;  /* 0x0000804001003387 */ /* 0x0003e80000100a00 */
[----:B------:R1:W-:Y:S04]  /*04b0*/  @P3 STL.64 [R1+0x88], R66 ;  /* 0x0000884201003387 */ /* 0x0003e80000100a00 */
[----:B----4-:R4:W-:Y:S04]  /*04c0*/  @P0 STL.64 [R1+0x70], R60 ;  /* 0x0000703c01000387 */ /* 0x0109e80000100a00 */
[----:B------:R4:W-:Y:S04]  /*04d0*/  @P0 STL.64 [R1+0x78], R62 ;  /* 0x0000783e01000387 */ /* 0x0009e80000100a00 */
[----:B--2---:R2:W-:Y:S04]  /*04e0*/  @P0 STL.64 [R1+0x60], R56 ;  /* 0x0000603801000387 */ /* 0x0045e80000100a00 */
[----:B------:R2:W-:Y:S04]  /*04f0*/  @P0 STL.64 [R1+0x68], R58 ;  /* 0x0000683a01000387 */ /* 0x0005e80000100a00 */
[----:B------:R2:W-:Y:S04]  /*0500*/  @P1 STL.64 [R1+0x50], R52 ;  /* 0x0000503401001387 */ /* 0x0005e80000100a00 */
[----:B------:R2:W-:Y:S04]  /*0510*/  @P1 STL.64 [R1+0x58], R54 ;  /* 0x0000583601001387 */ /* 0x0005e80000100a00 */
[----:B------:R2:W-:Y:S04]  /*0520*/  @P1 STL.64 [R1+0x40], R48 ;  /* 0x0000403001001387 */ /* 0x0005e80000100a00 */
[----:B------:R2:W-:Y:S01]  /*0530*/  @P1 STL.64 [R1+0x48], R50 ;  /* 0x0000483201001387 */ /* 0x0005e20000100a00 */
[----:B0-----:R-:W-:Y:S01]  /*0540*/  USHF.L.U32 UR4, UR4, 0x2, URZ ;  /* 0x0000000204047899 */ /* 0x001fe200080006ff */
[----:B------:R-:W-:-:S05]  /*0550*/  SHF.R.U32.HI R219, RZ, 0x5, R219 ;  /* 0x00000005ffdb7819 */ /* 0x000fca00000116db */
[----:B------:R-:W-:-:S04]  /*0560*/  LOP3.LUT R219, R219, UR4, RZ, 0xfc, !PT ;  /* 0x00000004dbdb7c12 */ /* 0x000fc8000f8efcff */
[----:B------:R-:W-:Y:S01]  /*0570*/  ISETP.GE.AND P0, PT, R219, UR5, PT ;  /* 0x00000005db007c0c */ /* 0x000fe2000bf06270 */
[----:B------:R-:W-:Y:S01]  /*0580*/  BSSY B0, `(.L_x_1617) ;  /* 0x0000821000007945 */ /* 0x000fe20003800000 */
[----:B------:R-:W-:Y:S02]  /*0590*/  MOV R128, R67 ;  /* 0x0000004300807202 */ /* 0x000fe40000000f00 */
[----:B------:R-:W-:Y:S02]  /*05a0*/  CS2R R248, SRZ ;  /* 0x0000000000f87805 */ /* 0x000fe4000001ff00 */
[----:B------:R-:W-:Y:S02]  /*05b0*/  MOV R126, R66 ;  /* 0x00000042007e7202 */ /* 0x000fe40000000f00 */
[----:B------:R-:W-:Y:S02]  /*05c0*/  CS2R R250, SRZ ;  /* 0x0000000000fa7805 */ /* 0x000fe4000001ff00 */
[----:B------:R-:W-:-:S02]  /*05d0*/  MOV R124, R65 ;  /* 0x00000041007c7202 */ /* 0x000fc40000000f00 */
[----:B------:R-:W-:Y:S02]  /*05e0*/  CS2R R244, SRZ ;  /* 0x0000000000f47805 */ /* 0x000fe4000001ff00 */
        /* <DEDUP_REMOVED lines=60> */
[----:B-1----:R-:W-:Y:S02]  /*09b0*/  CS2R R64, SRZ ;  /* 0x0000000000407805 */ /* 0x002fe4000001ff00 */
[----:B------:R-:W-:Y:S02]  /*09c0*/  CS2R R66, SRZ ;  /* 0x0000000000427805 */ /* 0x000fe4000001ff00 */
[----:B----4-:R-:W-:Y:S02]  /*09d0*/  CS2R R60, SRZ ;  /* 0x00000000003c7805 */ /* 0x010fe4000001ff00 */
[----:B------:R-:W-:Y:S02]  /*09e0*/  CS2R R62, SRZ ;  /* 0x00000000003e7805 */ /* 0x000fe4000001ff00 */
[----:B--2---:R-:W-:-:S02]  /*09f0*/  CS2R R56, SRZ ;  /* 0x0000000000387805 */ /* 0x004fc4000001ff00 */
[----:B------:R-:W-:Y:S02]  /*0a00*/  CS2R R58, SRZ ;  /* 0x00000000003a7805 */ /* 0x000fe4000001ff00 */
[----:B------:R-:W-:Y:S02]  /*0a10*/  CS2R R52, SRZ ;  /* 0x0000000000347805 */ /* 0x000fe4000001ff00 */
[----:B------:R-:W-:Y:S02]  /*0a20*/  CS2R R54, SRZ ;  /* 0x0000000000367805 */ /* 0x000fe4000001ff00 */
[----:B------:R-:W-:Y:S02]  /*0a30*/  CS2R R48, SRZ ;  /* 0x0000000000307805 */ /* 0x000fe4000001ff00 */
[----:B------:R-:W-:Y:S01]  /*0a40*/  CS2R R50, SRZ ;  /* 0x0000000000327805 */ /* 0x000fe2000001ff00 */
[----:B-----5:R-:W-:Y:S04]  /*0a50*/  @P2 STL.64 [R1+0x30], R44 ;  /* 0x0000302c01002387 */ /* 0x020fe80000100a00 */
[----:B------:R0:W-:Y:S04]  /*0a60*/  @P2 STL.64 [R1+0x38], R46 ;  /* 0x0000382e01002387 */ /* 0x0001e80000100a00 */
[----:B---3--:R-:W-:Y:S04]  /*0a70*/  @P2 STL.64 [R1+0x20], R40 ;  /* 0x0000202801002387 */ /* 0x008fe80000100a00 */
[----:B------:R1:W-:Y:S04]  /*0a80*/  @P2 STL.64 [R1+0x28], R42 ;  /* 0x0000282a01002387 */ /* 0x0003e80000100a00 */
[----:B------:R2:W-:Y:S04]  /*0a90*/  STL [R1+0x10], RZ ;  /* 0x000010ff01007387 */ /* 0x0005e80000100800 */
[----:B------:R2:W-:Y:S04]  /*0aa0*/  STL [R1+0x14], RZ ;  /* 0x000014ff01007387 */ /* 0x0005e80000100800 */
[----:B------:R2:W-:Y:S04]  /*0ab0*/  STL [R1+0x18], RZ ;  /* 0x000018ff01007387 */ /* 0x0005e80000100800 */
[----:B------:R2:W-:Y:S04]  /*0ac0*/  STL [R1+0x1c], RZ ;  /* 0x00001cff01007387 */ /* 0x0005e80000100800 */
[----:B------:R2:W-:Y:S04]  /*0ad0*/  STL [R1], RZ ;  /* 0x000000ff01007387 */ /* 0x0005e80000100800 */
[----:B------:R2:W-:Y:S04]  /*0ae0*/  STL [R1+0x4], RZ ;  /* 0x000004ff01007387 */ /* 0x0005e80000100800 */
[----:B------:R2:W-:Y:S04]  /*0af0*/  STL [R1+0x8], RZ ;  /* 0x000008ff01007387 */ /* 0x0005e80000100800 */
[----:B------:R2:W-:Y:S01]  /*0b00*/  STL [R1+0xc], RZ ;  /* 0x00000cff01007387 */ /* 0x0005e20000100800 */
[----:B------:R-:W-:-:S02]  /*0b10*/  MOV R14, R47 ;  /* 0x0000002f000e7202 */ /* 0x000fc40000000f00 */
[----:B------:R-:W-:Y:S02]  /*0b20*/  MOV R10, R46 ;  /* 0x0000002e000a7202 */ /* 0x000fe40000000f00 */
[----:B0-----:R-:W-:Y:S02]  /*0b30*/  CS2R R46, SRZ ;  /* 0x00000000002e7805 */ /* 0x001fe4000001ff00 */
[----:B------:R-:W-:Y:S02]  /*0b40*/  MOV R6, R45 ;  /* 0x0000002d00067202 */ /* 0x000fe40000000f00 */
[----:B------:R-:W-:Y:S02]  /*0b50*/  MOV R2, R44 ;  /* 0x0000002c00027202 */ /* 0x000fe40000000f00 */
[----:B------:R-:W-:Y:S02]  /*0b60*/  CS2R R44, SRZ ;  /* 0x00000000002c7805 */ /* 0x000fe4000001ff00 */
[----:B------:R-:W-:-:S02]  /*0b70*/  MOV R16, R43 ;  /* 0x0000002b00107202 */ /* 0x000fc40000000f00 */
[----:B------:R-:W-:Y:S02]  /*0b80*/  MOV R12, R42 ;  /* 0x0000002a000c7202 */ /* 0x000fe40000000f00 */
[----:B-1----:R-:W-:Y:S02]  /*0b90*/  CS2R R42, SRZ ;  /* 0x00000000002a7805 */ /* 0x002fe4000001ff00 */
[----:B------:R-:W-:Y:S02]  /*0ba0*/  MOV R8, R41 ;  /* 0x0000002900087202 */ /* 0x000fe40000000f00 */
[----:B------:R-:W-:Y:S02]  /*0bb0*/  MOV R4, R40 ;  /* 0x0000002800047202 */ /* 0x000fe40000000f00 */
[----:B------:R-:W-:Y:S01]  /*0bc0*/  CS2R R40, SRZ ;  /* 0x0000000000287805 */ /* 0x000fe2000001ff00 */
[----:B--2---:R-:W-:Y:S06]  /*0bd0*/  @P0 BRA `(.L_x_1618) ;  /* 0x0000007800ec0947 */ /* 0x004fec0003800000 */
        /* <DEDUP_REMOVED lines=116> */
[----:B-1----:R-:W-:Y:S01]  /*1320*/  CS2R R48, SRZ ;  /* 0x0000000000307805 */ /* 0x002fe2000001ff00 */
[----:B------:R3:W-:Y:S01]  /*1330*/  STL.S16 [R1+0xb0], R7 ;  /* 0x0000b00701007387 */ /* 0x0007e20000100600 */
[----:B------:R-:W-:Y:S02]  /*1340*/  CS2R R50, SRZ ;  /* 0x0000000000327805 */ /* 0x000fe4000001ff00 */
[----:B0-----:R-:W-:Y:S02]  /*1350*/  CS2R R44, SRZ ;  /* 0x00000000002c7805 */ /* 0x001fe4000001ff00 */
[----:B------:R-:W-:Y:S01]  /*1360*/  PLOP3.LUT P2, PT, PT, PT, UP0, 0x80, 0x8 ;  /* 0x000000000008781c */ /* 0x000fe20003f4f008 */
[----:B------:R3:W-:Y:S01]  /*1370*/  STL.S16 [R1+0xac], R5 ;  /* 0x0000ac0501007387 */ /* 0x0007e20000100600 */
[----:B------:R-:W-:-:S02]  /*1380*/  CS2R R46, SRZ ;  /* 0x00000000002e7805 */ /* 0x000fc4000001ff00 */
[----:B--2---:R-:W-:Y:S02]  /*1390*/  CS2R R40, SRZ ;  /* 0x0000000000287805 */ /* 0x004fe4000001ff00 */
[----:B------:R-:W-:Y:S01]  /*13a0*/  CS2R R42, SRZ ;  /* 0x00000000002a7805 */ /* 0x000fe2000001ff00 */
[----:B------:R3:W-:Y:S04]  /*13b0*/  STL.S16 [R1+0xa8], R3 ;  /* 0x0000a80301007387 */ /* 0x0007e80000100600 */
[----:B------:R3:W-:Y:S04]  /*13c0*/  STL [R1+0x10], RZ ;  /* 0x000010ff01007387 */ /* 0x0007e80000100800 */
[----:B------:R3:W-:Y:S04]  /*13d0*/  STL.S16 [R1+0xa4], R0 ;  /* 0x0000a40001007387 */ /* 0x0007e80000100600 */
[----:B------:R3:W-:Y:S04]  /*13e0*/  STL [R1+0x14], RZ ;  /* 0x000014ff01007387 */ /* 0x0007e80000100800 */
[----:B------:R3:W-:Y:S04]  /*13f0*/  STL [R1+0x18], RZ ;  /* 0x000018ff01007387 */ /* 0x0007e80000100800 */
[----:B------:R3:W-:Y:S04]  /*1400*/  STL [R1+0x1c], RZ ;  /* 0x00001cff01007387 */ /* 0x0007e80000100800 */
[----:B------:R3:W-:Y:S04]  /*1410*/  STL [R1], RZ ;  /* 0x000000ff01007387 */ /* 0x0007e80000100800 */
[----:B------:R3:W-:Y:S04]  /*1420*/  STL [R1+0x4], RZ ;  /* 0x000004ff01007387 */ /* 0x0007e80000100800 */
[----:B------:R3:W-:Y:S04]  /*1430*/  STL [R1+0x8], RZ ;  /* 0x000008ff01007387 */ /* 0x0007e80000100800 */
[----:B------:R3:W-:Y:S02]  /*1440*/  STL [R1+0xc], RZ ;  /* 0x00000cff01007387 */ /* 0x0007e40000100800 */
.L_x_1668:
[----:B------:R-:W0:Y:S02]  /*1450*/  LDC.64 R152, c[0x0][0x3c0] ;  /* 0x0000f000ff987b82 */ /* 0x000e240000000a00 */
[----:B0-----:R-:W-:-:S05]  /*1460*/  IMAD.WIDE R152, R219, 0x4, R152 ;  /* 0x00000004db987825 */ /* 0x001fca00078e0298 */
[----:B------:R0:W2:Y:S01]  /*1470*/  LDG.E R154, desc[UR10][R152.64] ;  /* 0x0000000a989a7981 */ /* 0x0000a2000c1e1900 */
[----:B------:R-:W1:Y:S01]  /*1480*/  S2R R155, SR_TID.X ;  /* 0x00000000009b7919 */ /* 0x000e620000002100 */
[----:B0-----:R-:W0:Y:S01]  /*1490*/  LDC.64 R152, c[0x0][0x3c8] ;  /* 0x0000f200ff987b82 */ /* 0x001e220000000a00 */
[----:B------:R-:W-:-:S05]  /*14a0*/  MOV R2, UR24 ;  /* 0x0000001800027c02 */ /* 0x000fca0008000f00 */
[----:B------:R4:W-:Y:S02]  /*14b0*/  STL [R1+0xa0], R2 ;  /* 0x0000a00201007387 */ /* 0x0009e40000100800 */
[C---:B----4-:R-:W-:Y:S02]  /*14c0*/  IMAD R2, R219.reuse, R2, RZ ;  /* 0x00000002db027224 */ /* 0x050fe400078e02ff */
[----:B0-----:R-:W-:-:S05]  /*14d0*/  IMAD.WIDE R152, R219, 0x4, R152 ;  /* 0x00000004db987825 */ /* 0x001fca00078e0298 */
[----:B---3-5:R0:W5:Y:S01]  /*14e0*/  LDG.E R5, desc[UR10][R152.64] ;  /* 0x0000000a98057981 */ /* 0x028162000c1e1900 */
        /* <DEDUP_REMOVED lines=16> */
[----:B------:R-:W4:Y:S04]  /*15f0*/  LDL.LU R179, [R1+0x10] ;  /* 0x0000100001b37983 */ /* 0x000f280000300800 */
[----:B------:R-:W4:Y:S03]  /*1600*/  LDL R190, [R1+0x108] ;  /* 0x0001080001be7983 */ /* 0x000f260000100800 */
[----:B------:R-:W1:Y:S01]  /*1610*/  LDC.64 R152, c[0x0][0x430] ;  /* 0x00010c00ff987b82 */ /* 0x000e620000000a00 */
[----:B------:R-:W4:Y:S04]  /*1620*/  LDL R189, [R1+0x104] ;  /* 0x0001040001bd7983 */ /* 0x000f280000100800 */
[----:B------:R-:W4:Y:S01]  /*1630*/  LDL.LU R196, [R1+0x14] ;  /* 0x0000140001c47983 */ /* 0x000f220000300800 */
[----:B0-----:R-:W-:Y:S01]  /*1640*/  IMAD.WIDE.U32 R20, R2, 0x20, R20 ;  /* 0x0000002002147825 */ /* 0x001fe200078e0014 */
[----:B------:R-:W-:-:S02]  /*1650*/  ISETP.NE.U32.AND P0, PT, RZ, UR12, PT ;  /* 0x0000000cff007c0c */ /* 0x000fc4000bf05070 */
[----:B------:R-:W4:Y:S04]  /*1660*/  LDL.LU R197, [R1+0x18] ;  /* 0x0000180001c57983 */ /* 0x000f280000300800 */
[----:B------:R-:W4:Y:S01]  /*1670*/  LDG.E.128 R164, desc[UR10][R20.64] ;  /* 0x0000000a14a47981 */ /* 0x000f22000c1e1d00 */
[----:B-1----:R-:W-:-:S04]  /*1680*/  IMAD.WIDE.U32 R156, R2, 0x10, R156 ;  /* 0x00000010029c7825 */ /* 0x002fc800078e009c */
[----:B------:R-:W-:Y:S02]  /*1690*/  IMAD.WIDE.U32 R152, R2, 0x10, R152 ;  /* 0x0000001002987825 */ /* 0x000fe400078e0098 */
[----:B------:R-:W4:Y:S01]  /*16a0*/  LDG.E.128 R156, desc[UR10][R156.64] ;  /* 0x0000000a9c9c7981 */ /* 0x000f22000c1e1d00 */
[----:B------:R-:W-:-:S03]  /*16b0*/  ISETP.NE.AND.EX P0, PT, RZ, UR13, PT, P0 ;  /* 0x0000000dff007c0c */ /* 0x000fc6000bf05300 */
[----:B------:R0:W4:Y:S04]  /*16c0*/  LDG.E.128 R160, desc[UR10][R20.64+0x10] ;  /* 0x0000100a14a07981 */ /* 0x000128000c1e1d00 */
[----:B------:R-:W4:Y:S04]  /*16d0*/  LDG.E.128 R152, desc[UR10][R152.64] ;  /* 0x0000000a98987981 */ /* 0x000f28000c1e1d00 */
[----:B------:R-:W4:Y:S02]  /*16e0*/  LDL R22, [R1+0x94] ;  /* 0x0000940001167983 */ /* 0x000f240000100800 */
[----:B0-----:R-:W0:Y:S02]  /*16f0*/  @P0 LDC.64 R20, c[0x0][0x438] ;  /* 0x00010e00ff140b82 */ /* 0x001e240000000a00 */
[----:B0-----:R-:W-:-:S05]  /*1700*/  @P0 IMAD.WIDE.U32 R20, R2, 0x20, R20 ;  /* 0x0000002002140825 */ /* 0x001fca00078e0014 */
[----:B------:R-:W5:Y:S04]  /*1710*/  @P0 LDG.E.128 R36, desc[UR10][R20.64] ;  /* 0x0000000a14240981 */ /* 0x000f68000c1e1d00 */
[----:B------:R0:W5:Y:S01]  /*1720*/  @P0 LDG.E.128 R32, desc[UR10][R20.64+0x10] ;  /* 0x0000100a14200981 */ /* 0x000162000c1e1d00 */
[----:B--2---:R-:W-:-:S03]  /*1730*/  SHF.L.U32 R3, R29, 0x10, RZ ;  /* 0x000000101d037819 */ /* 0x004fc600000006ff */
[----:B------:R-:W2:Y:S01]  /*1740*/  LDL R29, [R1+0x84] ;  /* 0x00008400011d7983 */ /* 0x000ea20000100800 */
[----:B---3--:R-:W-:Y:S01]  /*1750*/  SHF.L.U32 R19, R180, 0x10, RZ ;  /* 0x00000010b4137819 */ /* 0x008fe200000006ff */
[----:B----4-:R-:W-:-:S04]  /*1760*/  FADD.FTZ R0, -R195, R164 ;  /* 0x000000a4c3007221 */ /* 0x010fc80000010100 */
[----:B-----5:R-:W-:Y:S01]  /*1770*/  FMUL.FTZ R0, R5, R0 ;  /* 0x0000000005007220 */ /* 0x020fe20000410000 */
[----:B------:R-:W-:-:S05]  /*1780*/  SHF.L.U32 R14, R156, 0x10, RZ ;  /* 0x000000109c0e7819 */ /* 0x000fca00000006ff */
[----:B------:R-:W-:Y:S01]  /*1790*/  FFMA.FTZ R179, R0, R14, R179 ;  /* 0x0000000e00b37223 */ /* 0x000fe200000100b3 */
[----:B------:R-:W-:-:S04]  /*17a0*/  SHF.L.U32 R13, R152, 0x10, RZ ;  /* 0x00000010980d7819 */ /* 0x000fc800000006ff */
[----:B------:R1:W-:Y:S01]  /*17b0*/  STL [R1+0x10], R179 ;  /* 0x000010b301007387 */ /* 0x0003e20000100800 */
[-C--:B------:R-:W-:Y:S01]  /*17c0*/  FMUL.FTZ R3, R3, R13.reuse ;  /* 0x0000000d03037220 */ /* 0x080fe20000410000 */
[----:B------:R-:W-:Y:S01]  /*17d0*/  FADD.FTZ R68, R68, R13 ;  /* 0x0000000d44447221 */ /* 0x000fe20000010000 */
[----:B------:R-:W-:Y:S01]  /*17e0*/  FFMA.FTZ R100, R0, R13, R100 ;  /* 0x0000000d00647223 */ /* 0x000fe20000010064 */
[----:B------:R-:W-:Y:S01]  /*17f0*/  FADD.FTZ R224, R224, R14 ;  /* 0x0000000ee0e07221 */ /* 0x000fe20000010000 */
[----:B------:R-:W-:Y:S01]  /*1800*/  FFMA.FTZ R3, R19, R14, R3 ;  /* 0x0000000e13037223 */ /* 0x000fe20000010003 */
[----:B-1----:R-:W3:Y:S01]  /*1810*/  LDL R179, [R1+0x110] ;  /* 0x0001100001b37983 */ /* 0x002ee20000100800 */
[----:B------:R-:W-:Y:S01]  /*1820*/  PRMT R13, R152, 0x7632, R13 ;  /* 0x00007632980d7816 */ /* 0x000fe2000000000d */
[----:B------:R-:W-:Y:S01]  /*1830*/  FADD.FTZ R14, -R195, R165 ;  /* 0x000000a5c30e7221 */ /* 0x000fe20000010100 */
[----:B0-----:R-:W-:Y:S01]  /*1840*/  PRMT R20, R156, 0x7632, R20 ;  /* 0x000076329c147816 */ /* 0x001fe20000000014 */
[----:B------:R-:W4:Y:S02]  /*1850*/  LDL R152, [R1+0x10c] ;  /* 0x00010c0001987983 */ /* 0x000f240000100800 */
[----:B------:R-:W-:Y:S01]  /*1860*/  FMUL.FTZ R14, R5, R14 ;  /* 0x0000000e050e7220 */ /* 0x000fe20000410000 */
[----:B------:R-:W-:Y:S01]  /*1870*/  SHF.L.U32 R20, R20, 0x10, RZ ;  /* 0x0000001014147819 */ /* 0x000fe200000006ff */
[----:B------:R-:W4:Y:S04]  /*1880*/  LDL.LU R164, [R1+0x1c] ;  /* 0x00001c0001a47983 */ /* 0x000f280000300800 */
[----:B------:R-:W-:Y:S01]  /*1890*/  FFMA.FTZ R196, R14, R20, R196 ;  /* 0x000000140ec47223 */ /* 0x000fe200000100c4 */
[----:B------:R-:W-:Y:S01]  /*18a0*/  SHF.L.U32 R19, R13, 0x10, RZ ;  /* 0x000000100d137819 */ /* 0x000fe200000006ff */
[----:B------:R-:W4:Y:S01]  /*18b0*/  LDL.LU R180, [R1] ;  /* 0x0000000001b47983 */ /* 0x000f220000300800 */
[----:B------:R-:W-:-:S03]  /*18c0*/  SHF.L.U32 R13, R190, 0x10, RZ ;  /* 0x00000010be0d7819 */ /* 0x000fc600000006ff */
[----:B------:R-:W-:Y:S04]  /*18d0*/  STL [R1+0x14], R196 ;  /* 0x000014c401007387 */ /* 0x000fe80000100800 */
[----:B------:R-:W4:Y:S04]  /*18e0*/  LDL R190, [R1+0x88] ;  /* 0x0000880001be7983 */ /* 0x000f280000100800 */
[----:B------:R-:W4:Y:S01]  /*18f0*/  LDL R156, [R1+0x98] ;  /* 0x00009800019c7983 */ /* 0x000f220000100800 */
[----:B------:R-:W-:Y:S01]  /*1900*/  SHF.L.U32 R21, R189, 0x10, RZ ;  /* 0x00000010bd157819 */ /* 0x000fe200000006ff */
[-C--:B------:R-:W-:Y:S01]  /*1910*/  FMUL.FTZ R13, R13, R19.reuse ;  /* 0x000000130d0d7220 */ /* 0x080fe20000410000 */
[----:B------:R-:W-:Y:S01]  /*1920*/  FADD.FTZ R225, R225, R20 ;  /* 0x00000014e1e17221 */ /* 0x000fe20000010000 */
[----:B------:R-:W-:Y:S01]  /*1930*/  FADD.FTZ R69, R69, R19 ;  /* 0x0000001345457221 */ /* 0x000fe20000010000 */
[----:B------:R-:W-:Y:S01]  /*1940*/  FFMA.FTZ R101, R14, R19, R101 ;  /* 0x000000130e657223 */ /* 0x000fe20000010065 */
[----:B------:R-:W-:Y:S01]  /*1950*/  FFMA.FTZ R13, R21, R20, R13 ;  /* 0x00000014150d7223 */ /* 0x000fe2000001000d */
[----:B------:R-:W-:Y:S01]  /*1960*/  FADD.FTZ R20, -R195, R166 ;  /* 0x000000a6c3147221 */ /* 0x000fe20000010100 */
[----:B------:R-:W-:-:S03]  /*1970*/  SHF.L.U32 R21, R153, 0x10, RZ ;  /* 0x0000001099157819 */ /* 0x000fc600000006ff */
[----:B------:R-:W-:Y:S02]  /*1980*/  FMUL.FTZ R20, R5, R20 ;  /* 0x0000001405147220 */ /* 0x000fe40000410000 */
[----:B------:R-:W-:Y:S02]  /*1990*/  FADD.FTZ R70, R70, R21 ;  /* 0x0000001546467221 */ /* 0x000fe40000010000 */
[----:B------:R-:W-:Y:S01]  /*19a0*/  FFMA.FTZ R102, R20, R21, R102 ;  /* 0x0000001514667223 */ /* 0x000fe20000010066 */
[----:B------:R-:W-:-:S04]  /*19b0*/  PRMT R30, R157, 0x7632, R30 ;  /* 0x000076329d1e7816 */ /* 0x000fc8000000001e */
[----:B------:R-:W-:-:S05]  /*19c0*/  SHF.L.U32 R30, R30, 0x10, RZ ;  /* 0x000000101e1e7819 */ /* 0x000fca00000006ff */
[----:B------:R-:W-:Y:S01]  /*19d0*/  FADD.FTZ R227, R227, R30 ;  /* 0x0000001ee3e37221 */ /* 0x000fe20000010000 */
[----:B--2---:R-:W-:Y:S02]  /*19e0*/  SHF.L.U32 R19, R29, 0x10, RZ ;  /* 0x000000101d137819 */ /* 0x004fe400000006ff */
[----:B------:R-:W-:Y:S02]  /*19f0*/  SHF.L.U32 R29, R22, 0x10, RZ ;  /* 0x00000010161d7819 */ /* 0x000fe400000006ff */
[----:B------:R-:W-:Y:S01]  /*1a00*/  SHF.L.U32 R22, R157, 0x10, RZ ;  /* 0x000000109d167819 */ /* 0x000fe200000006ff */
[----:B------:R-:W-:Y:S01]  /*1a10*/  FMUL.FTZ R19, R19, R21 ;  /* 0x0000001513137220 */ /* 0x000fe20000410000 */
[----:B------:R-:W-:-:S03]  /*1a20*/  PRMT R21, R153, 0x7632, R21 ;  /* 0x0000763299157816 */ /* 0x000fc60000000015 */
[-C--:B------:R-:W-:Y:S01]  /*1a30*/  FFMA.FTZ R197, R20, R22.reuse, R197 ;  /* 0x0000001614c57223 */ /* 0x080fe200000100c5 */
[----:B------:R-:W-:Y:S01]  /*1a40*/  FFMA.FTZ R19, R29, R22, R19 ;  /* 0x000000161d137223 */ /* 0x000fe20000010013 */
[----:B------:R-:W-:Y:S01]  /*1a50*/  SHF.L.U32 R29, R21, 0x10, RZ ;  /* 0x00000010151d7819 */ /* 0x000fe200000006ff */
[----:B------:R-:W-:Y:S02]  /*1a60*/  FADD.FTZ R226, R226, R22 ;  /* 0x00000016e2e27221 */ /* 0x000fe40000010000 */
[----:B------:R-:W-:Y:S01]  /*1a70*/  STL [R1+0x18], R197 ;  /* 0x000018c501007387 */ /* 0x000fe20000100800 */
[----:B------:R-:W-:-:S03]  /*1a80*/  FADD.FTZ R22, -R195, R167 ;  /* 0x000000a7c3167221 */ /* 0x000fc60000010100 */
[----:B------:R-:W2:Y:S01]  /*1a90*/  LDL R157, [R1+0x118] ;  /* 0x00011800019d7983 */ /* 0x000ea20000100800 */
[----:B------:R-:W-:Y:S01]  /*1aa0*/  FMUL.FTZ R22, R5, R22 ;  /* 0x0000001605167220 */ /* 0x000fe20000410000 */
[----:B------:R-:W-:Y:S01]  /*1ab0*/  SHF.L.U32 R153, R158, 0x10, RZ ;  /* 0x000000109e997819 */ /* 0x000fe200000006ff */
[----:B------:R-:W-:Y:S02]  /*1ac0*/  FADD.FTZ R71, R71, R29 ;  /* 0x0000001d47477221 */ /* 0x000fe40000010000 */
[----:B------:R-:W-:Y:S02]  /*1ad0*/  FFMA.FTZ R103, R22, R29, R103 ;  /* 0x0000001d16677223 */ /* 0x000fe40000010067 */
[----:B------:R-:W-:Y:S01]  /*1ae0*/  FADD.FTZ R220, R220, R153 ;  /* 0x00000099dcdc7221 */ /* 0x000fe20000010000 */
[----:B---3--:R-:W-:Y:S02]  /*1af0*/  SHF.L.U32 R21, R179, 0x10, RZ ;  /* 0x00000010b3157819 */ /* 0x008fe400000006ff */
[----:B------:R-:W3:Y:S01]  /*1b00*/  LDL R179, [R1+0x114] ;  /* 0x0001140001b37983 */ /* 0x000ee20000100800 */
[----:B----4-:R-:W-:-:S02]  /*1b10*/  SHF.L.U32 R152, R152, 0x10, RZ ;  /* 0x0000001098987819 */ /* 0x010fc400000006ff */
[----:B------:R-:W-:Y:S01]  /*1b20*/  FMUL.FTZ R21, R21, R29 ;  /* 0x0000001d15157220 */ /* 0x000fe20000410000 */
[----:B------:R-:W4:Y:S01]  /*1b30*/  LDL.LU R189, [R1+0x4] ;  /* 0x0000040001bd7983 */ /* 0x000f220000300800 */
[-C--:B------:R-:W-:Y:S02]  /*1b40*/  FFMA.FTZ R164, R22, R30.reuse, R164 ;  /* 0x0000001e16a47223 */ /* 0x080fe400000100a4 */
[----:B------:R-:W-:Y:S01]  /*1b50*/  FFMA.FTZ R21, R152, R30, R21 ;  /* 0x0000001e98157223 */ /* 0x000fe20000010015 */
[----:B------:R-:W4:Y:S01]  /*1b60*/  LDL R167, [R1+0x8c] ;  /* 0x00008c0001a77983 */ /* 0x000f220000100800 */
[----:B------:R-:W-:-:S03]  /*1b70*/  FADD.FTZ R30, -R195, R160 ;  /* 0x000000a0c31e7221 */ /* 0x000fc60000010100 */
[----:B------:R-:W4:Y:S01]  /*1b80*/  LDL R166, [R1+0x9c] ;  /* 0x00009c0001a67983 */ /* 0x000f220000100800 */
[----:B------:R-:W-:Y:S01]  /*1b90*/  FMUL.FTZ R30, R5, R30 ;  /* 0x0000001e051e7220 */ /* 0x000fe20000410000 */
[----:B------:R-:W-:Y:S02]  /*1ba0*/  SHF.L.U32 R152, R154, 0x10, RZ ;  /* 0x000000109a987819 */ /* 0x000fe400000006ff */
[----:B------:R0:W-:Y:S01]  /*1bb0*/  STL [R1+0x1c], R164 ;  /* 0x00001ca401007387 */ /* 0x0001e20000100800 */
[----:B------:R-:W-:Y:S01]  /*1bc0*/  FFMA.FTZ R180, R30, R153, R180 ;  /* 0x000000991eb47223 */ /* 0x000fe200000100b4 */
[----:B------:R-:W-:Y:S02]  /*1bd0*/  SHF.L.U32 R29, R190, 0x10, RZ ;  /* 0x00000010be1d7819 */ /* 0x000fe400000006ff */
[----:B------:R-:W4:Y:S01]  /*1be0*/  LDL.LU R165, [R1+0x8] ;  /* 0x0000080001a57983 */ /* 0x000f220000300800 */
[----:B------:R-:W-:-:S03]  /*1bf0*/  SHF.L.U32 R156, R156, 0x10, RZ ;  /* 0x000000109c9c7819 */ /* 0x000fc600000006ff */
[----:B0-----:R-:W4:Y:S01]  /*1c00*/  LDL R164, [R1+0x120] ;  /* 0x0001200001a47983 */ /* 0x001f220000100800 */
[----:B------:R-:W-:-:S03]  /*1c10*/  FMUL.FTZ R29, R29, R152 ;  /* 0x000000981d1d7220 */ /* 0x000fc60000410000 */
[----:B------:R0:W-:Y:S01]  /*1c20*/  STL [R1], R180 ;  /* 0x000000b401007387 */ /* 0x0001e20000100800 */
[----:B------:R-:W-:-:S03]  /*1c30*/  FFMA.FTZ R29, R156, R153, R29 ;  /* 0x000000999c1d7223 */ /* 0x000fc6000001001d */
[----:B------:R-:W4:Y:S01]  /*1c40*/  LDL R160, [R1+0x11c] ;  /* 0x00011c0001a07983 */ /* 0x000f220000100800 */
[----:B------:R-:W-:-:S03]  /*1c50*/  PRMT R153, R158, 0x7632, R153 ;  /* 0x000076329e997816 */ /* 0x000fc60000000099 */
[----:B------:R-:W4:Y:S01]  /*1c60*/  LDL.LU R158, [R1+0xc] ;  /* 0x00000c00019e7983 */ /* 0x000f220000300800 */
[----:B------:R-:W-:Y:S01]  /*1c70*/  FADD.FTZ R64, R64, R152 ;  /* 0x0000009840407221 */ /* 0x000fe20000010000 */
[----:B------:R-:W-:Y:S01]  /*1c80*/  FFMA.FTZ R96, R30, R152, R96 ;  /* 0x000000981e607223 */ /* 0x000fe20000010060 */
[----:B------:R-:W-:-:S04]  /*1c90*/  PRMT R152, R154, 0x7632, R152 ;  /* 0x000076329a987816 */ /* 0x000fc80000000098 */
[----:B------:R-:W-:Y:S02]  /*1ca0*/  SHF.L.U32 R152, R152, 0x10, RZ ;  /* 0x0000001098987819 */ /* 0x000fe400000006ff */
[----:B------:R-:W-:-:S03]  /*1cb0*/  SHF.L.U32 R153, R153, 0x10, RZ ;  /* 0x0000001099997819 */ /* 0x000fc600000006ff */
[----:B------:R-:W-:Y:S02]  /*1cc0*/  FADD.FTZ R65, R65, R152 ;  /* 0x0000009841417221 */ /* 0x000fe40000010000 */
[----:B------:R-:W-:Y:S01]  /*1cd0*/  FADD.FTZ R221, R221, R153 ;  /* 0x00000099dddd7221 */ /* 0x000fe20000010000 */
[----:B------:R-:W-:Y:S02]  /*1ce0*/  IADD3 R218, PT, PT, R2, 0x20, RZ ;  /* 0x0000002002da7810 */ /* 0x000fe40007ffe0ff */
[----:B--2---:R-:W-:Y:S01]  /*1cf0*/  SHF.L.U32 R154, R157, 0x10, RZ ;  /* 0x000000109d9a7819 */ /* 0x004fe200000006ff */
[----:B------:R-:W-:-:S04]  /*1d00*/  FADD.FTZ R157, -R195, R161 ;  /* 0x000000a1c39d7221 */ /* 0x000fc80000010100 */
[----:B------:R-:W-:Y:S01]  /*1d10*/  FMUL.FTZ R154, R154, R152 ;  /* 0x000000989a9a7220 */ /* 0x000fe20000410000 */
[----:B0-----:R-:W-:Y:S01]  /*1d20*/  FMUL.FTZ R180, R5, R157 ;  /* 0x0000009d05b47220 */ /* 0x001fe20000410000 */
[----:B------:R-:W-:-:S03]  /*1d30*/  FADD.FTZ R157, -R195, R162 ;  /* 0x000000a2c39d7221 */ /* 0x000fc60000010100 */
[----:B------:R-:W-:Y:S01]  /*1d40*/  FFMA.FTZ R97, R180, R152, R97 ;  /* 0x00000098b4617223 */ /* 0x000fe20000010061 */
[----:B------:R-:W-:Y:S01]  /*1d50*/  SHF.L.U32 R152, R155, 0x10, RZ ;  /* 0x000000109b987819 */ /* 0x000fe200000006ff */
[----:B------:R-:W-:-:S04]  /*1d60*/  FMUL.FTZ R190, R5, R157 ;  /* 0x0000009d05be7220 */ /* 0x000fc80000410000 */
[----:B------:R-:W-:Y:S01]  /*1d70*/  FADD.FTZ R66, R66, R152 ;  /* 0x0000009842427221 */ /* 0x000fe20000010000 */
[----:B------:R-:W-:Y:S01]  /*1d80*/  FFMA.FTZ R98, R190, R152, R98 ;  /* 0x00000098be627223 */ /* 0x000fe20000010062 */
[----:B---3--:R-:W-:-:S05]  /*1d90*/  SHF.L.U32 R156, R179, 0x10, RZ ;  /* 0x00000010b39c7819 */ /* 0x008fca00000006ff */
[-C--:B------:R-:W-:Y:S01]  /*1da0*/  FFMA.FTZ R179, R156, R153.reuse, R154 ;  /* 0x000000999cb37223 */ /* 0x080fe2000001009a */
[----:B----4-:R-:W-:Y:S01]  /*1db0*/  SHF.L.U32 R154, R167, 0x10, RZ ;  /* 0x00000010a79a7819 */ /* 0x010fe200000006ff */
[----:B------:R-:W-:Y:S01]  /*1dc0*/  FFMA.FTZ R189, R180, R153, R189 ;  /* 0x00000099b4bd7223 */ /* 0x000fe200000100bd */
[----:B------:R-:W-:Y:S02]  /*1dd0*/  SHF.L.U32 R153, R159, 0x10, RZ ;  /* 0x000000109f997819 */ /* 0x000fe400000006ff */
[----:B------:R-:W-:Y:S01]  /*1de0*/  SHF.L.U32 R156, R166, 0x10, RZ ;  /* 0x00000010a69c7819 */ /* 0x000fe200000006ff */
[----:B------:R-:W-:Y:S01]  /*1df0*/  FMUL.FTZ R154, R154, R152 ;  /* 0x000000989a9a7220 */ /* 0x000fe20000410000 */
[----:B------:R-:W-:Y:S01]  /*1e00*/  PRMT R152, R155, 0x7632, R152 ;  /* 0x000076329b987816 */ /* 0x000fe20000000098 */
[----:B------:R0:W-:Y:S01]  /*1e10*/  STL [R1+0x4], R189 ;  /* 0x000004bd01007387 */ /* 0x0001e20000100800 */
[----:B------:R-:W-:Y:S02]  /*1e20*/  FADD.FTZ R222, R222, R153 ;  /* 0x00000099dede7221 */ /* 0x000fe40000010000 */
[----:B------:R-:W-:Y:S01]  /*1e30*/  SHF.L.U32 R152, R152, 0x10, RZ ;  /* 0x0000001098987819 */ /* 0x000fe200000006ff */
[-C--:B------:R-:W-:Y:S01]  /*1e40*/  FFMA.FTZ R165, R190, R153.reuse, R165 ;  /* 0x00000099bea57223 */ /* 0x080fe200000100a5 */
[----:B0-----:R-:W-:Y:S01]  /*1e50*/  FFMA.FTZ R189, R156, R153, R154 ;  /* 0x000000999cbd7223 */ /* 0x001fe2000001009a */
[----:B------:R-:W-:Y:S01]  /*1e60*/  PRMT R153, R159, 0x7632, R153 ;  /* 0x000076329f997816 */ /* 0x000fe20000000099 */
[----:B------:R-:W-:Y:S01]  /*1e70*/  FADD.FTZ R156, -R195, R163 ;  /* 0x000000a3c39c7221 */ /* 0x000fe20000010100 */
[----:B------:R-:W-:-:S02]  /*1e80*/  SHF.L.U32 R154, R164, 0x10, RZ ;  /* 0x00000010a49a7819 */ /* 0x000fc400000006ff */
[----:B------:R-:W-:Y:S01]  /*1e90*/  SHF.L.U32 R153, R153, 0x10, RZ ;  /* 0x0000001099997819 */ /* 0x000fe200000006ff */
[----:B------:R-:W-:Y:S02]  /*1ea0*/  FMUL.FTZ R196, R5, R156 ;  /* 0x0000009c05c47220 */ /* 0x000fe40000410000 */
[-C--:B------:R-:W-:Y:S01]  /*1eb0*/  FMUL.FTZ R154, R154, R152.reuse ;  /* 0x000000989a9a7220 */ /* 0x080fe20000410000 */
[----:B------:R-:W-:Y:S01]  /*1ec0*/  SHF.L.U32 R155, R160, 0x10, RZ ;  /* 0x00000010a09b7819 */ /* 0x000fe200000006ff */
[----:B------:R-:W-:Y:S01]  /*1ed0*/  FADD.FTZ R223, R223, R153 ;  /* 0x00000099dfdf7221 */ /* 0x000fe20000010000 */
[----:B------:R-:W-:Y:S01]  /*1ee0*/  FADD.FTZ R67, R67, R152 ;  /* 0x0000009843437221 */ /* 0x000fe20000010000 */
[C---:B------:R-:W-:Y:S01]  /*1ef0*/  FFMA.FTZ R99, R196.reuse, R152, R99 ;  /* 0x00000098c4637223 */ /* 0x040fe20000010063 */
[-C--:B------:R-:W-:Y:S01]  /*1f00*/  FFMA.FTZ R158, R196, R153.reuse, R158 ;  /* 0x00000099c49e7223 */ /* 0x080fe2000001009e */
[----:B------:R-:W-:Y:S01]  /*1f10*/  FFMA.FTZ R197, R155, R153, R154 ;  /* 0x000000999bc57223 */ /* 0x000fe2000001009a */
        /* <DEDUP_REMOVED lines=18> */
.L_x_1620:
[----:B------:R-:W-:Y:S05]  /*2040*/  BSYNC.RECONVERGENT B1 ;  /* 0x0000000000017941 */ /* 0x000fea0003800200 */
.L_x_1619:
        /* <DEDUP_REMOVED lines=14> */
[----:B-1----:R-:W-:-:S06]  /*2130*/  IMAD.WIDE.U32 R152, R218, 0x10, R152 ;  /* 0x00000010da987825 */ /* 0x002fcc00078e0098 */
[----:B------:R-:W4:Y:S01]  /*2140*/  LDG.E.128 R152, desc[UR10][R152.64] ;  /* 0x0000000a98987981 */ /* 0x000f22000c1e1d00 */
[----:B------:R-:W-:-:S03]  /*2150*/  IMAD.WIDE.U32 R156, R218, 0x10, R156 ;  /* 0x00000010da9c7825 */ /* 0x000fc600078e009c */
[----:B------:R-:W4:Y:S04]  /*2160*/  LDG.E.128 R160, desc[UR10][R160.64+0x10] ;  /* 0x0000100aa0a07981 */ /* 0x000f28000c1e1d00 */
[----:B------:R-:W4:Y:S01]  /*2170*/  LDG.E.128 R156, desc[UR10][R156.64] ;  /* 0x0000000a9c9c7981 */ /* 0x000f22000c1e1d00 */
[----:B--2---:R-:W-:Y:S02]  /*2180*/  SHF.L.U32 R6, R23, 0x10, RZ ;  /* 0x0000001017067819 */ /* 0x004fe400000006ff */
[----:B---3--:R-:W-:Y:S01]  /*2190*/  SHF.L.U32 R17, R24, 0x10, RZ ;  /* 0x0000001018117819 */ /* 0x008fe200000006ff */
[----:B----4-:R-:W-:Y:S01]  /*21a0*/  FADD.FTZ R4, -R195, R164 ;  /* 0x000000a4c3047221 */ /* 0x010fe20000010100 */
[----:B------:R-:W-:-:S03]  /*21b0*/  SHF.L.U32 R11, R152, 0x10, RZ ;  /* 0x00000010980b7819 */ /* 0x000fc600000006ff */
[----:B-----5:R-:W-:Y:S01]  /*21c0*/  FMUL.FTZ R4, R5, R4 ;  /* 0x0000000405047220 */ /* 0x020fe20000410000 */
[----:B------:R-:W-:Y:S01]  /*21d0*/  SHF.L.U32 R12, R156, 0x10, RZ ;  /* 0x000000109c0c7819 */ /* 0x000fe200000006ff */
[-C--:B------:R-:W-:Y:S01]  /*21e0*/  FMUL.FTZ R6, R6, R11.reuse ;  /* 0x0000000b06067220 */ /* 0x080fe20000410000 */
[--C-:B------:R-:W-:Y:S01]  /*21f0*/  FADD.FTZ R60, R60, R11.reuse ;  /* 0x0000000b3c3c7221 */ /* 0x100fe20000010000 */
[----:B------:R-:W-:Y:S01]  /*2200*/  FFMA.FTZ R92, R4, R11, R92 ;  /* 0x0000000b045c7223 */ /* 0x000fe2000001005c */
[----:B------:R-:W-:Y:S01]  /*2210*/  PRMT R11, R152, 0x7632, R11 ;  /* 0x00007632980b7816 */ /* 0x000fe2000000000b */
[----:B------:R-:W2:Y:S01]  /*2220*/  LDL R164, [R1+0xfc] ;  /* 0x0000fc0001a47983 */ /* 0x000ea20000100800 */
[----:B------:R-:W-:-:S03]  /*2230*/  FFMA.FTZ R6, R17, R12, R6 ;  /* 0x0000000c11067223 */ /* 0x000fc60000010006 */
[----:B------:R-:W3:Y:S01]  /*2240*/  LDL R152, [R1+0xec] ;  /* 0x0000ec0001987983 */ /* 0x000ee20000100800 */
[----:B------:R-:W-:Y:S01]  /*2250*/  SHF.L.U32 R17, R11, 0x10, RZ ;  /* 0x000000100b117819 */ /* 0x000fe200000006ff */
[----:B------:R-:W-:Y:S01]  /*2260*/  FADD.FTZ R212, R212, R12 ;  /* 0x0000000cd4d47221 */ /* 0x000fe20000010000 */
[----:B------:R-:W-:Y:S01]  /*2270*/  FFMA.FTZ R248, R4, R12, R248 ;  /* 0x0000000c04f87223 */ /* 0x000fe200000100f8 */
[----:B------:R-:W-:Y:S01]  /*2280*/  PRMT R18, R156, 0x7632, R18 ;  /* 0x000076329c127816 */ /* 0x000fe20000000012 */
[----:B------:R-:W-:Y:S01]  /*2290*/  FADD.FTZ R12, -R195, R165 ;  /* 0x000000a5c30c7221 */ /* 0x000fe20000010100 */
[----:B------:R-:W-:Y:S01]  /*22a0*/  SHF.L.U32 R11, R27, 0x10, RZ ;  /* 0x000000101b0b7819 */ /* 0x000fe200000006ff */
[----:B------:R-:W4:Y:S01]  /*22b0*/  LDL R156, [R1+0x78] ;  /* 0x00007800019c7983 */ /* 0x000f220000100800 */
[----:B------:R-:W-:Y:S01]  /*22c0*/  SHF.L.U32 R18, R18, 0x10, RZ ;  /* 0x0000001012127819 */ /* 0x000fe200000006ff */
[----:B------:R-:W-:Y:S01]  /*22d0*/  FMUL.FTZ R12, R5, R12 ;  /* 0x0000000c050c7220 */ /* 0x000fe20000410000 */
[----:B------:R-:W-:Y:S01]  /*22e0*/  SHF.L.U32 R23, R178, 0x10, RZ ;  /* 0x00000010b2177819 */ /* 0x000fe200000006ff */
[-C--:B------:R-:W-:Y:S01]  /*22f0*/  FMUL.FTZ R11, R11, R17.reuse ;  /* 0x000000110b0b7220 */ /* 0x080fe20000410000 */
[----:B------:R-:W2:Y:S01]  /*2300*/  LDL R178, [R1+0x68] ;  /* 0x0000680001b27983 */ /* 0x000ea20000100800 */
[----:B------:R-:W-:Y:S01]  /*2310*/  FADD.FTZ R213, R213, R18 ;  /* 0x00000012d5d57221 */ /* 0x000fe20000010000 */
[CC--:B------:R-:W-:Y:S01]  /*2320*/  FFMA.FTZ R249, R12.reuse, R18.reuse, R249 ;  /* 0x000000120cf97223 */ /* 0x0c0fe200000100f9 */
[----:B------:R-:W-:Y:S01]  /*2330*/  FFMA.FTZ R11, R23, R18, R11 ;  /* 0x00000012170b7223 */ /* 0x000fe2000001000b */
[----:B------:R-:W-:Y:S01]  /*2340*/  FADD.FTZ R18, -R195, R166 ;  /* 0x000000a6c3127221 */ /* 0x000fe20000010100 */
[----:B------:R-:W-:Y:S01]  /*2350*/  FADD.FTZ R61, R61, R17 ;  /* 0x000000113d3d7221 */ /* 0x000fe20000010000 */
[----:B------:R-:W-:Y:S01]  /*2360*/  FFMA.FTZ R93, R12, R17, R93 ;  /* 0x000000110c5d7223 */ /* 0x000fe2000001005d */
[----:B------:R-:W-:Y:S01]  /*2370*/  SHF.L.U32 R17, R177, 0x10, RZ ;  /* 0x00000010b1117819 */ /* 0x000fe200000006ff */
[----:B------:R-:W-:Y:S01]  /*2380*/  FMUL.FTZ R18, R5, R18 ;  /* 0x0000001205127220 */ /* 0x000fe20000410000 */
[----:B------:R-:W-:Y:S01]  /*2390*/  SHF.L.U32 R23, R153, 0x10, RZ ;  /* 0x0000001099177819 */ /* 0x000fe200000006ff */
[----:B------:R-:W4:Y:S01]  /*23a0*/  LDL R177, [R1+0xf4] ;  /* 0x0000f40001b17983 */ /* 0x000f220000100800 */
[----:B------:R-:W-:-:S02]  /*23b0*/  SHF.L.U32 R24, R157, 0x10, RZ ;  /* 0x000000109d187819 */ /* 0x000fc400000006ff */
[----:B------:R-:W-:Y:S01]  /*23c0*/  PRMT R28, R157, 0x7632, R28 ;  /* 0x000076329d1c7816 */ /* 0x000fe2000000001c */
[----:B------:R-:W4:Y:S01]  /*23d0*/  LDL R166, [R1+0x7c] ;  /* 0x00007c0001a67983 */ /* 0x000f220000100800 */
[----:B------:R-:W-:-:S03]  /*23e0*/  SHF.L.U32 R27, R188, 0x10, RZ ;  /* 0x00000010bc1b7819 */ /* 0x000fc600000006ff */
[----:B------:R-:W4:Y:S01]  /*23f0*/  LDL R157, [R1+0xf8] ;  /* 0x0000f800019d7983 */ /* 0x000f220000100800 */
[-C--:B------:R-:W-:Y:S01]  /*2400*/  FMUL.FTZ R17, R17, R23.reuse ;  /* 0x0000001711117220 */ /* 0x080fe20000410000 */
[--C-:B------:R-:W-:Y:S01]  /*2410*/  FADD.FTZ R62, R62, R23.reuse ;  /* 0x000000173e3e7221 */ /* 0x100fe20000010000 */
[----:B------:R-:W-:Y:S01]  /*2420*/  FFMA.FTZ R94, R18, R23, R94 ;  /* 0x00000017125e7223 */ /* 0x000fe2000001005e */
[----:B------:R-:W-:Y:S01]  /*2430*/  PRMT R23, R153, 0x7632, R23 ;  /* 0x0000763299177816 */ /* 0x000fe20000000017 */
[-C--:B------:R-:W-:Y:S01]  /*2440*/  FFMA.FTZ R17, R27, R24.reuse, R17 ;  /* 0x000000181b117223 */ /* 0x080fe20000010011 */
[----:B------:R-:W4:Y:S02]  /*2450*/  LDL R165, [R1+0x100] ;  /* 0x0001000001a57983 */ /* 0x000f240000100800 */
[----:B------:R-:W-:Y:S01]  /*2460*/  SHF.L.U32 R27, R23, 0x10, RZ ;  /* 0x00000010171b7819 */ /* 0x000fe200000006ff */
[----:B------:R-:W-:Y:S02]  /*2470*/  FADD.FTZ R23, -R195, R167 ;  /* 0x000000a7c3177221 */ /* 0x000fe40000010100 */
[----:B------:R-:W4:Y:S01]  /*2480*/  LDL R167, [R1+0x6c] ;  /* 0x00006c0001a77983 */ /* 0x000f220000100800 */
[----:B------:R-:W-:Y:S01]  /*2490*/  FADD.FTZ R214, R214, R24 ;  /* 0x00000018d6d67221 */ /* 0x000fe20000010000 */
[----:B------:R-:W-:Y:S01]  /*24a0*/  FFMA.FTZ R250, R18, R24, R250 ;  /* 0x0000001812fa7223 */ /* 0x000fe200000100fa */
[----:B------:R-:W-:-:S02]  /*24b0*/  SHF.L.U32 R24, R187, 0x10, RZ ;  /* 0x00000010bb187819 */ /* 0x000fc400000006ff */
[----:B------:R-:W-:Y:S01]  /*24c0*/  ISETP.NE.U32.AND P0, PT, RZ, UR12, PT ;  /* 0x0000000cff007c0c */ /* 0x000fe2000bf05070 */
[----:B------:R-:W-:Y:S01]  /*24d0*/  FMUL.FTZ R23, R5, R23 ;  /* 0x0000001705177220 */ /* 0x000fe20000410000 */
[----:B------:R-:W-:Y:S01]  /*24e0*/  SHF.L.U32 R28, R28, 0x10, RZ ;  /* 0x000000101c1c7819 */ /* 0x000fe200000006ff */
[----:B------:R-:W-:Y:S01]  /*24f0*/  FMUL.FTZ R24, R24, R27 ;  /* 0x0000001b18187220 */ /* 0x000fe20000410000 */
[----:B------:R-:W-:-:S03]  /*2500*/  ISETP.NE.AND.EX P0, PT, RZ, UR13, PT, P0 ;  /* 0x0000000dff007c0c */ /* 0x000fc6000bf05300 */
[----:B------:R-:W-:Y:S01]  /*2510*/  FADD.FTZ R215, R215, R28 ;  /* 0x0000001cd7d77221 */ /* 0x000fe20000010000 */
[----:B------:R-:W-:Y:S01]  /*2520*/  FFMA.FTZ R251, R23, R28, R251 ;  /* 0x0000001c17fb7223 */ /* 0x000fe200000100fb */
[----:B------:R-:W-:Y:S01]  /*2530*/  FADD.FTZ R63, R63, R27 ;  /* 0x0000001b3f3f7221 */ /* 0x000fe20000010000 */
[----:B------:R-:W-:Y:S01]  /*2540*/  FFMA.FTZ R95, R23, R27, R95 ;  /* 0x0000001b175f7223 */ /* 0x000fe2000001005f */
[----:B------:R-:W-:-:S06]  /*2550*/  SHF.L.U32 R153, R158, 0x10, RZ ;  /* 0x000000109e997819 */ /* 0x000fcc00000006ff */
[----:B------:R-:W0:Y:S01]  /*2560*/  @P0 LDC.64 R198, c[0x0][0x438] ;  /* 0x00010e00ffc60b82 */ /* 0x000e220000000a00 */
[----:B------:R-:W-:Y:S01]  /*2570*/  FADD.FTZ R208, R208, R153 ;  /* 0x00000099d0d07221 */ /* 0x000fe20000010000 */
[----:B0-----:R-:W-:-:S05]  /*2580*/  @P0 IMAD.WIDE.U32 R198, R218, 0x20, R198 ;  /* 0x00000020dac60825 */ /* 0x001fca00078e00c6 */
[----:B------:R-:W5:Y:S04]  /*2590*/  @P0 LDG.E.128 R116, desc[UR10][R198.64] ;  /* 0x0000000ac6740981 */ /* 0x000f68000c1e1d00 */
[----:B------:R0:W5:Y:S01]  /*25a0*/  @P0 LDG.E.128 R120, desc[UR10][R198.64+0x10] ;  /* 0x0000100ac6780981 */ /* 0x000162000c1e1d00 */
[----:B------:R-:W-:Y:S02]  /*25b0*/  IADD3 R218, PT, PT, R218, 0x20, RZ ;  /* 0x00000020dada7810 */ /* 0x000fe40007ffe0ff */
[----:B---3--:R-:W-:-:S05]  /*25c0*/  SHF.L.U32 R152, R152, 0x10, RZ ;  /* 0x0000001098987819 */ /* 0x008fca00000006ff */
[----:B------:R-:W-:Y:S01]  /*25d0*/  FFMA.FTZ R24, R152, R28, R24 ;  /* 0x0000001c98187223 */ /* 0x000fe20000010018 */
[----:B------:R-:W-:Y:S01]  /*25e0*/  FADD.FTZ R28, -R195, R160 ;  /* 0x000000a0c31c7221 */ /* 0x000fe20000010100 */
[----:B------:R-:W-:-:S03]  /*25f0*/  SHF.L.U32 R152, R154, 0x10, RZ ;  /* 0x000000109a987819 */ /* 0x000fc600000006ff */
[----:B------:R-:W-:Y:S01]  /*2600*/  FMUL.FTZ R28, R5, R28 ;  /* 0x0000001c051c7220 */ /* 0x000fe20000410000 */
[----:B--2---:R-:W-:Y:S01]  /*2610*/  SHF.L.U32 R27, R178, 0x10, RZ ;  /* 0x00000010b21b7819 */ /* 0x004fe200000006ff */
[----:B------:R-:W-:Y:S01]  /*2620*/  FADD.FTZ R56, R56, R152 ;  /* 0x0000009838387221 */ /* 0x000fe20000010000 */
[----:B----4-:R-:W-:Y:S01]  /*2630*/  SHF.L.U32 R156, R156, 0x10, RZ ;  /* 0x000000109c9c7819 */ /* 0x010fe200000006ff */
[-C--:B------:R-:W-:Y:S02]  /*2640*/  FFMA.FTZ R88, R28, R152.reuse, R88 ;  /* 0x000000981c587223 */ /* 0x080fe40000010058 */
[----:B------:R-:W-:Y:S01]  /*2650*/  FMUL.FTZ R27, R27, R152 ;  /* 0x000000981b1b7220 */ /* 0x000fe20000410000 */
[----:B------:R-:W-:Y:S01]  /*2660*/  PRMT R152, R154, 0x7632, R152 ;  /* 0x000076329a987816 */ /* 0x000fe20000000098 */
[-C--:B------:R-:W-:Y:S02]  /*2670*/  FFMA.FTZ R244, R28, R153.reuse, R244 ;  /* 0x000000991cf47223 */ /* 0x080fe400000100f4 */
[----:B------:R-:W-:Y:S01]  /*2680*/  FFMA.FTZ R27, R156, R153, R27 ;  /* 0x000000999c1b7223 */ /* 0x000fe2000001001b */
[----:B------:R-:W-:-:S02]  /*2690*/  PRMT R153, R158, 0x7632, R153 ;  /* 0x000076329e997816 */ /* 0x000fc40000000099 */
[----:B------:R-:W-:Y:S02]  /*26a0*/  SHF.L.U32 R152, R152, 0x10, RZ ;  /* 0x0000001098987819 */ /* 0x000fe400000006ff */
[----:B------:R-:W-:Y:S02]  /*26b0*/  SHF.L.U32 R153, R153, 0x10, RZ ;  /* 0x0000001099997819 */ /* 0x000fe400000006ff */
[----:B------:R-:W-:Y:S01]  /*26c0*/  SHF.L.U32 R154, R157, 0x10, RZ ;  /* 0x000000109d9a7819 */ /* 0x000fe200000006ff */
[----:B------:R-:W-:Y:S01]  /*26d0*/  FADD.FTZ R157, -R195, R161 ;  /* 0x000000a1c39d7221 */ /* 0x000fe20000010100 */
[----:B------:R-:W-:-:S03]  /*26e0*/  SHF.L.U32 R156, R177, 0x10, RZ ;  /* 0x00000010b19c7819 */ /* 0x000fc600000006ff */
[-C--:B------:R-:W-:Y:S01]  /*26f0*/  FMUL.FTZ R154, R154, R152.reuse ;  /* 0x000000989a9a7220 */ /* 0x080fe20000410000 */
[----:B------:R-:W-:Y:S01]  /*2700*/  FMUL.FTZ R178, R5, R157 ;  /* 0x0000009d05b27220 */ /* 0x000fe20000410000 */
[----:B------:R-:W-:Y:S01]  /*2710*/  FADD.FTZ R157, -R195, R162 ;  /* 0x000000a2c39d7221 */ /* 0x000fe20000010100 */
[----:B------:R-:W-:Y:S01]  /*2720*/  FADD.FTZ R57, R57, R152 ;  /* 0x0000009839397221 */ /* 0x000fe20000010000 */
[----:B------:R-:W-:Y:S01]  /*2730*/  FFMA.FTZ R177, R156, R153, R154 ;  /* 0x000000999cb17223 */ /* 0x000fe2000001009a */
[C---:B------:R-:W-:Y:S01]  /*2740*/  FFMA.FTZ R89, R178.reuse, R152, R89 ;  /* 0x00000098b2597223 */ /* 0x040fe20000010059 */
[----:B------:R-:W-:Y:S01]  /*2750*/  SHF.L.U32 R154, R167, 0x10, RZ ;  /* 0x00000010a79a7819 */ /* 0x000fe200000006ff */
[----:B------:R-:W-:Y:S01]  /*2760*/  FMUL.FTZ R188, R5, R157 ;  /* 0x0000009d05bc7220 */ /* 0x000fe20000410000 */
[----:B------:R-:W-:Y:S01]  /*2770*/  SHF.L.U32 R152, R155, 0x10, RZ ;  /* 0x000000109b987819 */ /* 0x000fe200000006ff */
[----:B------:R-:W-:Y:S01]  /*2780*/  FADD.FTZ R209, R209, R153 ;  /* 0x00000099d1d17221 */ /* 0x000fe20000010000 */
[----:B------:R-:W-:Y:S01]  /*2790*/  FFMA.FTZ R245, R178, R153, R245 ;  /* 0x00000099b2f57223 */ /* 0x000fe200000100f5 */
[----:B------:R-:W-:-:S02]  /*27a0*/  SHF.L.U32 R156, R166, 0x10, RZ ;  /* 0x00000010a69c7819 */ /* 0x000fc400000006ff */
[----:B------:R-:W-:Y:S01]  /*27b0*/  SHF.L.U32 R153, R159, 0x10, RZ ;  /* 0x000000109f997819 */ /* 0x000fe200000006ff */
[-C--:B------:R-:W-:Y:S01]  /*27c0*/  FMUL.FTZ R154, R154, R152.reuse ;  /* 0x000000989a9a7220 */ /* 0x080fe20000410000 */
[----:B------:R-:W-:Y:S01]  /*27d0*/  FADD.FTZ R58, R58, R152 ;  /* 0x000000983a3a7221 */ /* 0x000fe20000010000 */
[----:B------:R-:W-:Y:S01]  /*27e0*/  FFMA.FTZ R90, R188, R152, R90 ;  /* 0x00000098bc5a7223 */ /* 0x000fe2000001005a */
[----:B------:R-:W-:Y:S01]  /*27f0*/  PRMT R152, R155, 0x7632, R152 ;  /* 0x000076329b987816 */ /* 0x000fe20000000098 */
[-C--:B------:R-:W-:Y:S01]  /*2800*/  FFMA.FTZ R187, R156, R153.reuse, R154 ;  /* 0x000000999cbb7223 */ /* 0x080fe2000001009a */
[--C-:B------:R-:W-:Y:S01]  /*2810*/  FADD.FTZ R210, R210, R153.reuse ;  /* 0x00000099d2d27221 */ /* 0x100fe20000010000 */
[----:B------:R-:W-:Y:S01]  /*2820*/  FFMA.FTZ R246, R188, R153, R246 ;  /* 0x00000099bcf67223 */ /* 0x000fe200000100f6 */
[----:B------:R-:W-:Y:S01]  /*2830*/  PRMT R153, R159, 0x7632, R153 ;  /* 0x000076329f997816 */ /* 0x000fe20000000099 */
[----:B------:R-:W-:Y:S01]  /*2840*/  FADD.FTZ R156, -R195, R163 ;  /* 0x000000a3c39c7221 */ /* 0x000fe20000010100 */
[----:B------:R-:W-:-:S02]  /*2850*/  SHF.L.U32 R152, R152, 0x10, RZ ;  /* 0x0000001098987819 */ /* 0x000fc400000006ff */
[----:B------:R-:W-:Y:S01]  /*2860*/  SHF.L.U32 R154, R165, 0x10, RZ ;  /* 0x00000010a59a7819 */ /* 0x000fe200000006ff */
[----:B0-----:R-:W-:Y:S01]  /*2870*/  FMUL.FTZ R198, R5, R156 ;  /* 0x0000009c05c67220 */ /* 0x001fe20000410000 */
[----:B------:R-:W-:Y:S02]  /*2880*/  SHF.L.U32 R153, R153, 0x10, RZ ;  /* 0x0000001099997819 */ /* 0x000fe400000006ff */
[----:B------:R-:W-:Y:S01]  /*2890*/  SHF.L.U32 R155, R164, 0x10, RZ ;  /* 0x00000010a49b7819 */ /* 0x000fe200000006ff */
[-C--:B------:R-:W-:Y:S01]  /*28a0*/  FMUL.FTZ R154, R154, R152.reuse ;  /* 0x000000989a9a7220 */ /* 0x080fe20000410000 */
[----:B------:R-:W-:Y:S01]  /*28b0*/  FADD.FTZ R59, R59, R152 ;  /* 0x000000983b3b7221 */ /* 0x000fe20000010000 */
[----:B------:R-:W-:Y:S01]  /*28c0*/  FADD.FTZ R211, R211, R153 ;  /* 0x00000099d3d37221 */ /* 0x000fe20000010000 */
[CC--:B------:R-:W-:Y:S01]  /*28d0*/  FFMA.FTZ R247, R198.reuse, R153.reuse, R247 ;  /* 0x00000099c6f77223 */ /* 0x0c0fe200000100f7 */
        /* <DEDUP_REMOVED lines=18> */
.L_x_1622:
[----:B------:R-:W-:Y:S05]  /*2a00*/  BSYNC.RECONVERGENT B1 ;  /* 0x0000000000017941 */ /* 0x000fea0003800200 */
.L_x_1621:
        /* <DEDUP_REMOVED lines=11> */
[----:B0-----:R-:W-:Y:S01]  /*2ac0*/  IMAD.WIDE.U32 R8, R218, 0x20, R8 ;  /* 0x00000020da087825 */ /* 0x001fe200078e0008 */
[----:B------:R-:W-:-:S02]  /*2ad0*/  ISETP.NE.U32.AND P0, PT, RZ, UR12, PT ;  /* 0x0000000cff007c0c */ /* 0x000fc4000bf05070 */
[----:B------:R-:W4:Y:S04]  /*2ae0*/  LDL R201, [R1+0xd0] ;  /* 0x0000d00001c97983 */ /* 0x000f280000100800 */
[----:B------:R-:W4:Y:S01]  /*2af0*/  LDG.E.128 R164, desc[UR10][R8.64] ;  /* 0x0000000a08a47981 */ /* 0x000f22000c1e1d00 */
[----:B-1----:R-:W-:-:S03]  /*2b00*/  IMAD.WIDE.U32 R152, R218, 0x10, R152 ;  /* 0x00000010da987825 */ /* 0x002fc600078e0098 */
[----:B------:R0:W4:Y:S04]  /*2b10*/  LDG.E.128 R160, desc[UR10][R8.64+0x10] ;  /* 0x0000100a08a07981 */ /* 0x000128000c1e1d00 */
[----:B------:R-:W4:Y:S01]  /*2b20*/  LDG.E.128 R152, desc[UR10][R152.64] ;  /* 0x0000000a98987981 */ /* 0x000f22000c1e1d00 */
[----:B------:R-:W-:-:S03]  /*2b30*/  IMAD.WIDE.U32 R156, R218, 0x10, R156 ;  /* 0x00000010da9c7825 */ /* 0x000fc600078e009c */
[----:B------:R-:W4:Y:S04]  /*2b40*/  LDL R169, [R1+0x58] ;  /* 0x0000580001a97983 */ /* 0x000f280000100800 */
[----:B------:R-:W4:Y:S01]  /*2b50*/  LDG.E.128 R156, desc[UR10][R156.64] ;  /* 0x0000000a9c9c7981 */ /* 0x000f22000c1e1d00 */
[----:B------:R-:W-:-:S13]  /*2b60*/  ISETP.NE.AND.EX P0, PT, RZ, UR13, PT, P0 ;  /* 0x0000000dff007c0c */ /* 0x000fda000bf05300 */
[----:B0-----:R-:W0:Y:S02]  /*2b70*/  @P0 LDC.64 R8, c[0x0][0x438] ;  /* 0x00010e00ff080b82 */ /* 0x001e240000000a00 */
[----:B0-----:R-:W-:-:S05]  /*2b80*/  @P0 IMAD.WIDE.U32 R8, R218, 0x20, R8 ;  /* 0x00000020da080825 */ /* 0x001fca00078e0008 */
[----:B------:R-:W5:Y:S04]  /*2b90*/  @P0 LDG.E.128 R124, desc[UR10][R8.64] ;  /* 0x0000000a087c0981 */ /* 0x000f68000c1e1d00 */
[----:B------:R2:W5:Y:S02]  /*2ba0*/  @P0 LDG.E.128 R128, desc[UR10][R8.64+0x10] ;  /* 0x0000100a08800981 */ /* 0x000564000c1e1d00 */
[----:B--2---:R-:W-:Y:S02]  /*2bb0*/  SHF.L.U32 R8, R170, 0x10, RZ ;  /* 0x00000010aa087819 */ /* 0x004fe400000006ff */
[----:B------:R-:W2:Y:S01]  /*2bc0*/  LDL R170, [R1+0x48] ;  /* 0x0000480001aa7983 */ /* 0x000ea20000100800 */
[----:B---3--:R-:W-:-:S03]  /*2bd0*/  SHF.L.U32 R15, R176, 0x10, RZ ;  /* 0x00000010b00f7819 */ /* 0x008fc600000006ff */
[----:B------:R-:W3:Y:S01]  /*2be0*/  LDL R176, [R1+0xd8] ;  /* 0x0000d80001b07983 */ /* 0x000ee20000100800 */
[----:B----4-:R-:W-:Y:S01]  /*2bf0*/  FADD.FTZ R7, -R195, R164 ;  /* 0x000000a4c3077221 */ /* 0x010fe20000010100 */
[----:B------:R-:W-:Y:S02]  /*2c00*/  SHF.L.U32 R25, R186, 0x10, RZ ;  /* 0x00000010ba197819 */ /* 0x000fe400000006ff */
[----:B------:R-:W4:Y:S01]  /*2c10*/  LDL R164, [R1+0xdc] ;  /* 0x0000dc0001a47983 */ /* 0x000f220000100800 */
[----:B-----5:R-:W-:Y:S01]  /*2c20*/  FMUL.FTZ R7, R5, R7 ;  /* 0x0000000705077220 */ /* 0x020fe20000410000 */
[----:B------:R-:W-:-:S05]  /*2c30*/  SHF.L.U32 R9, R152, 0x10, RZ ;  /* 0x0000001098097819 */ /* 0x000fca00000006ff */
[-C--:B------:R-:W-:Y:S01]  /*2c40*/  FMUL.FTZ R8, R8, R9.reuse ;  /* 0x0000000908087220 */ /* 0x080fe20000410000 */
[--C-:B------:R-:W-:Y:S01]  /*2c50*/  FADD.FTZ R52, R52, R9.reuse ;  /* 0x0000000934347221 */ /* 0x100fe20000010000 */
[----:B------:R-:W-:Y:S01]  /*2c60*/  FFMA.FTZ R84, R7, R9, R84 ;  /* 0x0000000907547223 */ /* 0x000fe20000010054 */
[----:B------:R-:W-:Y:S02]  /*2c70*/  SHF.L.U32 R10, R156, 0x10, RZ ;  /* 0x000000109c0a7819 */ /* 0x000fe400000006ff */
[----:B------:R-:W-:Y:S02]  /*2c80*/  PRMT R9, R152, 0x7632, R9 ;  /* 0x0000763298097816 */ /* 0x000fe40000000009 */
[----:B------:R-:W-:Y:S01]  /*2c90*/  PRMT R16, R156, 0x7632, R16 ;  /* 0x000076329c107816 */ /* 0x000fe20000000010 */
[-C--:B------:R-:W-:Y:S01]  /*2ca0*/  FFMA.FTZ R8, R15, R10.reuse, R8 ;  /* 0x0000000a0f087223 */ /* 0x080fe20000010008 */
[----:B------:R-:W2:Y:S01]  /*2cb0*/  LDL R156, [R1+0xcc] ;  /* 0x0000cc00019c7983 */ /* 0x000ea20000100800 */
[----:B------:R-:W-:Y:S01]  /*2cc0*/  SHF.L.U32 R15, R9, 0x10, RZ ;  /* 0x00000010090f7819 */ /* 0x000fe200000006ff */
[----:B------:R-:W-:Y:S01]  /*2cd0*/  FADD.FTZ R204, R204, R10 ;  /* 0x0000000acccc7221 */ /* 0x000fe20000010000 */
[----:B------:R-:W-:Y:S01]  /*2ce0*/  FFMA.FTZ R240, R7, R10, R240 ;  /* 0x0000000a07f07223 */ /* 0x000fe200000100f0 */
[----:B------:R-:W-:Y:S01]  /*2cf0*/  SHF.L.U32 R9, R175, 0x10, RZ ;  /* 0x00000010af097819 */ /* 0x000fe200000006ff */
[----:B------:R-:W-:Y:S01]  /*2d00*/  FADD.FTZ R10, -R195, R165 ;  /* 0x000000a5c30a7221 */ /* 0x000fe20000010100 */
[----:B------:R-:W-:Y:S01]  /*2d10*/  SHF.L.U32 R16, R16, 0x10, RZ ;  /* 0x0000001010107819 */ /* 0x000fe200000006ff */
[----:B------:R-:W-:Y:S01]  /*2d20*/  FADD.FTZ R53, R53, R15 ;  /* 0x0000000f35357221 */ /* 0x000fe20000010000 */
[----:B------:R-:W-:Y:S01]  /*2d30*/  SHF.L.U32 R152, R200, 0x10, RZ ;  /* 0x00000010c8987819 */ /* 0x000fe200000006ff */
[-C--:B------:R-:W-:Y:S01]  /*2d40*/  FMUL.FTZ R9, R9, R15.reuse ;  /* 0x0000000f09097220 */ /* 0x080fe20000410000 */
[----:B------:R-:W-:Y:S01]  /*2d50*/  FMUL.FTZ R10, R5, R10 ;  /* 0x0000000a050a7220 */ /* 0x000fe20000410000 */
[----:B------:R-:W-:Y:S01]  /*2d60*/  FADD.FTZ R205, R205, R16 ;  /* 0x00000010cdcd7221 */ /* 0x000fe20000010000 */
[----:B------:R-:W-:Y:S01]  /*2d70*/  SHF.L.U32 R26, R157, 0x10, RZ ;  /* 0x000000109d1a7819 */ /* 0x000fe200000006ff */
[-C--:B------:R-:W-:Y:S01]  /*2d80*/  FFMA.FTZ R9, R25, R16.reuse, R9 ;  /* 0x0000001019097223 */ /* 0x080fe20000010009 */
[C---:B------:R-:W-:Y:S01]  /*2d90*/  FFMA.FTZ R241, R10.reuse, R16, R241 ;  /* 0x000000100af17223 */ /* 0x040fe200000100f1 */
[----:B------:R-:W-:Y:S01]  /*2da0*/  FADD.FTZ R16, -R195, R166 ;  /* 0x000000a6c3107221 */ /* 0x000fe20000010100 */
[----:B------:R-:W-:Y:S01]  /*2db0*/  FFMA.FTZ R85, R10, R15, R85 ;  /* 0x0000000f0a557223 */ /* 0x000fe20000010055 */
[----:B------:R-:W-:Y:S01]  /*2dc0*/  SHF.L.U32 R15, R185, 0x10, RZ ;  /* 0x00000010b90f7819 */ /* 0x000fe200000006ff */
[----:B------:R-:W4:Y:S01]  /*2dd0*/  LDL R175, [R1+0xd4] ;  /* 0x0000d40001af7983 */ /* 0x000f220000100800 */
[----:B------:R-:W-:Y:S01]  /*2de0*/  SHF.L.U32 R25, R153, 0x10, RZ ;  /* 0x0000001099197819 */ /* 0x000fe200000006ff */
[----:B------:R-:W-:-:S02]  /*2df0*/  FMUL.FTZ R16, R5, R16 ;  /* 0x0000001005107220 */ /* 0x000fc40000410000 */
[----:B------:R-:W4:Y:S02]  /*2e00*/  LDL R166, [R1+0x5c] ;  /* 0x00005c0001a67983 */ /* 0x000f240000100800 */
[-C--:B------:R-:W-:Y:S01]  /*2e10*/  FMUL.FTZ R15, R15, R25.reuse ;  /* 0x000000190f0f7220 */ /* 0x080fe20000410000 */
[--C-:B------:R-:W-:Y:S01]  /*2e20*/  FADD.FTZ R54, R54, R25.reuse ;  /* 0x0000001936367221 */ /* 0x100fe20000010000 */
[----:B------:R-:W-:Y:S01]  /*2e30*/  FFMA.FTZ R86, R16, R25, R86 ;  /* 0x0000001910567223 */ /* 0x000fe20000010056 */
[----:B------:R-:W-:Y:S01]  /*2e40*/  PRMT R25, R153, 0x7632, R25 ;  /* 0x0000763299197816 */ /* 0x000fe20000000019 */
[----:B------:R-:W-:Y:S01]  /*2e50*/  FFMA.FTZ R15, R152, R26, R15 ;  /* 0x0000001a980f7223 */ /* 0x000fe2000001000f */
[----:B------:R-:W4:Y:S02]  /*2e60*/  LDL R165, [R1+0xe0] ;  /* 0x0000e00001a57983 */ /* 0x000f240000100800 */
[----:B------:R-:W-:Y:S01]  /*2e70*/  SHF.L.U32 R152, R25, 0x10, RZ ;  /* 0x0000001019987819 */ /* 0x000fe200000006ff */
[----:B------:R-:W-:-:S02]  /*2e80*/  FADD.FTZ R25, -R195, R167 ;  /* 0x000000a7c3197221 */ /* 0x000fc40000010100 */
[----:B------:R-:W4:Y:S01]  /*2e90*/  LDL R167, [R1+0x4c] ;  /* 0x00004c0001a77983 */ /* 0x000f220000100800 */
[----:B------:R-:W-:Y:S01]  /*2ea0*/  FADD.FTZ R206, R206, R26 ;  /* 0x0000001acece7221 */ /* 0x000fe20000010000 */
[----:B------:R-:W-:Y:S01]  /*2eb0*/  FFMA.FTZ R242, R16, R26, R242 ;  /* 0x0000001a10f27223 */ /* 0x000fe200000100f2 */
[----:B------:R-:W-:Y:S02]  /*2ec0*/  PRMT R153, R157, 0x7632, R153 ;  /* 0x000076329d997816 */ /* 0x000fe40000000099 */
[----:B------:R-:W-:Y:S01]  /*2ed0*/  SHF.L.U32 R26, R201, 0x10, RZ ;  /* 0x00000010c91a7819 */ /* 0x000fe200000006ff */
[----:B------:R-:W-:Y:S01]  /*2ee0*/  FMUL.FTZ R25, R5, R25 ;  /* 0x0000001905197220 */ /* 0x000fe20000410000 */
[----:B------:R-:W-:-:S03]  /*2ef0*/  SHF.L.U32 R153, R153, 0x10, RZ ;  /* 0x0000001099997819 */ /* 0x000fc600000006ff */
[-C--:B------:R-:W-:Y:S01]  /*2f00*/  FMUL.FTZ R26, R26, R152.reuse ;  /* 0x000000981a1a7220 */ /* 0x080fe20000410000 */
[----:B------:R-:W-:Y:S01]  /*2f10*/  FADD.FTZ R55, R55, R152 ;  /* 0x0000009837377221 */ /* 0x000fe20000010000 */
[----:B------:R-:W-:Y:S01]  /*2f20*/  FADD.FTZ R207, R207, R153 ;  /* 0x00000099cfcf7221 */ /* 0x000fe20000010000 */
[C---:B------:R-:W-:Y:S01]  /*2f30*/  FFMA.FTZ R243, R25.reuse, R153, R243 ;  /* 0x0000009919f37223 */ /* 0x040fe200000100f3 */
[----:B------:R-:W-:Y:S01]  /*2f40*/  FFMA.FTZ R87, R25, R152, R87 ;  /* 0x0000009819577223 */ /* 0x000fe20000010057 */
[----:B------:R-:W-:Y:S01]  /*2f50*/  FADD.FTZ R160, -R195, R160 ;  /* 0x000000a0c3a07221 */ /* 0x000fe20000010100 */
[----:B------:R-:W-:Y:S02]  /*2f60*/  SHF.L.U32 R152, R154, 0x10, RZ ;  /* 0x000000109a987819 */ /* 0x000fe400000006ff */
[----:B------:R-:W-:Y:S01]  /*2f70*/  SHF.L.U32 R157, R169, 0x10, RZ ;  /* 0x00000010a99d7819 */ /* 0x000fe200000006ff */
[----:B------:R-:W-:Y:S02]  /*2f80*/  FMUL.FTZ R169, R5, R160 ;  /* 0x000000a005a97220 */ /* 0x000fe40000410000 */
[----:B------:R-:W-:-:S02]  /*2f90*/  FADD.FTZ R48, R48, R152 ;  /* 0x0000009830307221 */ /* 0x000fc40000010000 */
[----:B------:R-:W-:Y:S01]  /*2fa0*/  FFMA.FTZ R80, R169, R152, R80 ;  /* 0x00000098a9507223 */ /* 0x000fe20000010050 */
[----:B------:R-:W-:Y:S02]  /*2fb0*/  IADD3 R218, PT, PT, R218, 0x20, RZ ;  /* 0x00000020dada7810 */ /* 0x000fe40007ffe0ff */
[----:B--2---:R-:W-:-:S05]  /*2fc0*/  SHF.L.U32 R156, R156, 0x10, RZ ;  /* 0x000000109c9c7819 */ /* 0x004fca00000006ff */
[----:B------:R-:W-:Y:S01]  /*2fd0*/  FFMA.FTZ R26, R156, R153, R26 ;  /* 0x000000999c1a7223 */ /* 0x000fe2000001001a */
[----:B------:R-:W-:-:S05]  /*2fe0*/  SHF.L.U32 R153, R170, 0x10, RZ ;  /* 0x00000010aa997819 */ /* 0x000fca00000006ff */
[----:B------:R-:W-:Y:S01]  /*2ff0*/  FMUL.FTZ R156, R153, R152 ;  /* 0x00000098999c7220 */ /* 0x000fe20000410000 */
[----:B------:R-:W-:Y:S02]  /*3000*/  SHF.L.U32 R153, R158, 0x10, RZ ;  /* 0x000000109e997819 */ /* 0x000fe400000006ff */
[----:B------:R-:W-:Y:S02]  /*3010*/  PRMT R152, R154, 0x7632, R152 ;  /* 0x000076329a987816 */ /* 0x000fe40000000098 */
[----:B---3--:R-:W-:Y:S01]  /*3020*/  SHF.L.U32 R154, R176, 0x10, RZ ;  /* 0x00000010b09a7819 */ /* 0x008fe200000006ff */
[-C--:B------:R-:W-:Y:S01]  /*3030*/  FFMA.FTZ R170, R157, R153.reuse, R156 ;  /* 0x000000999daa7223 */ /* 0x080fe2000001009c */
[--C-:B------:R-:W-:Y:S01]  /*3040*/  FADD.FTZ R112, R112, R153.reuse ;  /* 0x0000009970707221 */ /* 0x100fe20000010000 */
[----:B------:R-:W-:Y:S01]  /*3050*/  FFMA.FTZ R236, R169, R153, R236 ;  /* 0x00000099a9ec7223 */ /* 0x000fe200000100ec */
[----:B------:R-:W-:Y:S01]  /*3060*/  PRMT R153, R158, 0x7632, R153 ;  /* 0x000076329e997816 */ /* 0x000fe20000000099 */
[----:B------:R-:W-:Y:S01]  /*3070*/  FADD.FTZ R157, -R195, R161 ;  /* 0x000000a1c39d7221 */ /* 0x000fe20000010100 */
[----:B------:R-:W-:-:S02]  /*3080*/  SHF.L.U32 R152, R152, 0x10, RZ ;  /* 0x0000001098987819 */ /* 0x000fc400000006ff */
[----:B------:R-:W-:Y:S01]  /*3090*/  SHF.L.U32 R153, R153, 0x10, RZ ;  /* 0x0000001099997819 */ /* 0x000fe200000006ff */
[----:B------:R-:W-:Y:S01]  /*30a0*/  FMUL.FTZ R176, R5, R157 ;  /* 0x0000009d05b07220 */ /* 0x000fe20000410000 */
[----:B----4-:R-:W-:Y:S01]  /*30b0*/  SHF.L.U32 R156, R175, 0x10, RZ ;  /* 0x00000010af9c7819 */ /* 0x010fe200000006ff */
[-C--:B------:R-:W-:Y:S01]  /*30c0*/  FMUL.FTZ R154, R154, R152.reuse ;  /* 0x000000989a9a7220 */ /* 0x080fe20000410000 */
[----:B------:R-:W-:Y:S01]  /*30d0*/  FADD.FTZ R157, -R195, R162 ;  /* 0x000000a2c39d7221 */ /* 0x000fe20000010100 */
[----:B------:R-:W-:Y:S01]  /*30e0*/  FADD.FTZ R49, R49, R152 ;  /* 0x0000009831317221 */ /* 0x000fe20000010000 */
[----:B------:R-:W-:Y:S01]  /*30f0*/  FFMA.FTZ R81, R176, R152, R81 ;  /* 0x00000098b0517223 */ /* 0x000fe20000010051 */
        /* <DEDUP_REMOVED lines=8> */
[----:B------:R-:W-:Y:S01]  /*3180*/  SHF.L.U32 R153, R159, 0x10, RZ ;  /* 0x000000109f997819 */ /* 0x000fe200000006ff */
[-C--:B------:R-:W-:Y:S01]  /*3190*/  FMUL.FTZ R154, R154, R152.reuse ;  /* 0x000000989a9a7220 */ /* 0x080fe20000410000 */
[----:B------:R-:W-:Y:S01]  /*31a0*/  FFMA.FTZ R82, R186, R152, R82 ;  /* 0x00000098ba527223 */ /* 0x000fe20000010052 */
[----:B------:R-:W-:-:S02]  /*31b0*/  PRMT R152, R155, 0x7632, R152 ;  /* 0x000076329b987816 */ /* 0x000fc40000000098 */
[-C--:B------:R-:W-:Y:S01]  /*31c0*/  FFMA.FTZ R185, R156, R153.reuse, R154 ;  /* 0x000000999cb97223 */ /* 0x080fe2000001009a */
[--C-:B------:R-:W-:Y:S01]  /*31d0*/  FADD.FTZ R114, R114, R153.reuse ;  /* 0x0000009972727221 */ /* 0x100fe20000010000 */
[----:B------:R-:W-:Y:S01]  /*31e0*/  FFMA.FTZ R238, R186, R153, R238 ;  /* 0x00000099baee7223 */ /* 0x000fe200000100ee */
[----:B------:R-:W-:Y:S01]  /*31f0*/  PRMT R153, R159, 0x7632, R153 ;  /* 0x000076329f997816 */ /* 0x000fe20000000099 */
[----:B------:R-:W-:Y:S01]  /*3200*/  FADD.FTZ R156, -R195, R163 ;  /* 0x000000a3c39c7221 */ /* 0x000fe20000010100 */
[----:B------:R-:W-:Y:S02]  /*3210*/  SHF.L.U32 R152, R152, 0x10, RZ ;  /* 0x0000001098987819 */ /* 0x000fe400000006ff */
[----:B------:R-:W-:Y:S01]  /*3220*/  SHF.L.U32 R154, R165, 0x10, RZ ;  /* 0x00000010a59a7819 */ /* 0x000fe200000006ff */
[----:B------:R-:W-:Y:S01]  /*3230*/  FMUL.FTZ R200, R5, R156 ;  /* 0x0000009c05c87220 */ /* 0x000fe20000410000 */
        /* <DEDUP_REMOVED lines=24> */
.L_x_1624:
[----:B------:R-:W-:Y:S05]  /*33c0*/  BSYNC.RECONVERGENT B1 ;  /* 0x0000000000017941 */ /* 0x000fea0003800200 */
.L_x_1623:
        /* <DEDUP_REMOVED lines=16> */
[----:B------:R-:W4:Y:S01]  /*34d0*/  LDG.E.128 R160, desc[UR10][R160.64] ;  /* 0x0000000aa0a07981 */ /* 0x000f22000c1e1d00 */
[----:B------:R-:W-:-:S03]  /*34e0*/  IMAD.WIDE.U32 R164, R218, 0x10, R164 ;  /* 0x00000010daa47825 */ /* 0x000fc600078e00a4 */
[----:B------:R-:W4:Y:S04]  /*34f0*/  LDG.E.128 R156, desc[UR10][R156.64+0x10] ;  /* 0x0000100a9c9c7981 */ /* 0x000f28000c1e1d00 */
[----:B------:R-:W4:Y:S01]  /*3500*/  LDG.E.128 R164, desc[UR10][R164.64] ;  /* 0x0000000aa4a47981 */ /* 0x000f22000c1e1d00 */
[----:B------:R-:W-:-:S04]  /*3510*/  ISETP.NE.U32.AND P0, PT, RZ, UR12, PT ;  /* 0x0000000cff007c0c */ /* 0x000fc8000bf05070 */
[----:B------:R-:W-:-:S13]  /*3520*/  ISETP.NE.AND.EX P0, PT, RZ, UR13, PT, P0 ;  /* 0x0000000dff007c0c */ /* 0x000fda000bf05300 */
[----:B------:R-:W0:Y:S02]  /*3530*/  @P0 LDC.64 R172, c[0x0][0x438] ;  /* 0x00010e00ffac0b82 */ /* 0x000e240000000a00 */
[----:B0-----:R-:W-:-:S05]  /*3540*/  @P0 IMAD.WIDE.U32 R172, R218, 0x20, R172 ;  /* 0x00000020daac0825 */ /* 0x001fca00078e00ac */
[----:B------:R-:W5:Y:S04]  /*3550*/  @P0 LDG.E.128 R132, desc[UR10][R172.64] ;  /* 0x0000000aac840981 */ /* 0x000f68000c1e1d00 */
[----:B------:R3:W5:Y:S02]  /*3560*/  @P0 LDG.E.128 R136, desc[UR10][R172.64+0x10] ;  /* 0x0000100aac880981 */ /* 0x000764000c1e1d00 */
[----:B---3--:R-:W-:Y:S02]  /*3570*/  SHF.L.U32 R172, R184, 0x10, RZ ;  /* 0x00000010b8ac7819 */ /* 0x008fe400000006ff */
[----:B------:R-:W3:Y:S01]  /*3580*/  LDL R184, [R1+0x28] ;  /* 0x0000280001b87983 */ /* 0x000ee20000100800 */
[C---:B--2---:R-:W-:Y:S01]  /*3590*/  FADD.FTZ R31, -R195.reuse, R152 ;  /* 0x00000098c31f7221 */ /* 0x044fe20000010100 */
[----:B------:R-:W-:-:S03]  /*35a0*/  FADD.FTZ R171, -R195, R153 ;  /* 0x00000099c3ab7221 */ /* 0x000fc60000010100 */
[----:B-----5:R-:W-:Y:S01]  /*35b0*/  FMUL.FTZ R31, R5, R31 ;  /* 0x0000001f051f7220 */ /* 0x020fe20000410000 */
[C---:B----4-:R-:W-:Y:S01]  /*35c0*/  FADD.FTZ R153, -R195.reuse, R156 ;  /* 0x0000009cc3997221 */ /* 0x050fe20000010100 */
[----:B------:R-:W-:Y:S01]  /*35d0*/  FADD.FTZ R152, -R195, R157 ;  /* 0x0000009dc3987221 */ /* 0x000fe20000010100 */
[----:B------:R-:W-:Y:S02]  /*35e0*/  SHF.L.U32 R157, R183, 0x10, RZ ;  /* 0x00000010b79d7819 */ /* 0x000fe400000006ff */
[----:B------:R-:W-:Y:S01]  /*35f0*/  SHF.L.U32 R156, R160, 0x10, RZ ;  /* 0x00000010a09c7819 */ /* 0x000fe200000006ff */
[----:B------:R-:W2:Y:S04]  /*3600*/  LDL R183, [R1+0x38] ;  /* 0x0000380001b77983 */ /* 0x000ea80000100800 */
[-C--:B------:R-:W-:Y:S01]  /*3610*/  FMUL.FTZ R168, R157, R156.reuse ;  /* 0x0000009c9da87220 */ /* 0x080fe20000410000 */
[----:B------:R-:W-:Y:S01]  /*3620*/  SHF.L.U32 R157, R164, 0x10, RZ ;  /* 0x00000010a49d7819 */ /* 0x000fe200000006ff */
[----:B------:R-:W-:Y:S01]  /*3630*/  FADD.FTZ R44, R44, R156 ;  /* 0x0000009c2c2c7221 */ /* 0x000fe20000010000 */
[----:B------:R-:W-:Y:S01]  /*3640*/  FFMA.FTZ R76, R31, R156, R76 ;  /* 0x0000009c1f4c7223 */ /* 0x000fe2000001004c */
[----:B------:R-:W-:-:S02]  /*3650*/  PRMT R156, R160, 0x7632, R156 ;  /* 0x00007632a09c7816 */ /* 0x000fc4000000009c */
[-C--:B------:R-:W-:Y:S01]  /*3660*/  FFMA.FTZ R168, R172, R157.reuse, R168 ;  /* 0x0000009daca87223 */ /* 0x080fe200000100a8 */
[--C-:B------:R-:W-:Y:S01]  /*3670*/  FADD.FTZ R108, R108, R157.reuse ;  /* 0x0000009d6c6c7221 */ /* 0x100fe20000010000 */
[----:B------:R-:W-:Y:S01]  /*3680*/  FFMA.FTZ R232, R31, R157, R232 ;  /* 0x0000009d1fe87223 */ /* 0x000fe200000100e8 */
[----:B------:R-:W-:Y:S02]  /*3690*/  PRMT R157, R164, 0x7632, R157 ;  /* 0x00007632a49d7816 */ /* 0x000fe4000000009d */
[----:B------:R-:W-:Y:S02]  /*36a0*/  SHF.L.U32 R156, R156, 0x10, RZ ;  /* 0x000000109c9c7819 */ /* 0x000fe400000006ff */
[----:B------:R-:W-:Y:S02]  /*36b0*/  SHF.L.U32 R160, R194, 0x10, RZ ;  /* 0x00000010c2a07819 */ /* 0x000fe400000006ff */
[----:B------:R-:W4:Y:S01]  /*36c0*/  LDL R194, [R1+0xb8] ;  /* 0x0000b80001c27983 */ /* 0x000f220000100800 */
[----:B------:R-:W-:Y:S01]  /*36d0*/  SHF.L.U32 R157, R157, 0x10, RZ ;  /* 0x000000109d9d7819 */ /* 0x000fe200000006ff */
[----:B------:R-:W-:Y:S01]  /*36e0*/  FMUL.FTZ R171, R5, R171 ;  /* 0x000000ab05ab7220 */ /* 0x000fe20000410000 */
[----:B------:R-:W-:Y:S01]  /*36f0*/  SHF.L.U32 R164, R193, 0x10, RZ ;  /* 0x00000010c1a47819 */ /* 0x000fe200000006ff */
[-C--:B------:R-:W-:Y:S01]  /*3700*/  FMUL.FTZ R160, R160, R156.reuse ;  /* 0x0000009ca0a07220 */ /* 0x080fe20000410000 */
[----:B------:R-:W4:Y:S01]  /*3710*/  LDL R193, [R1+0xb4] ;  /* 0x0000b40001c17983 */ /* 0x000f220000100800 */
[----:B------:R-:W-:Y:S01]  /*3720*/  FADD.FTZ R109, R109, R157 ;  /* 0x0000009d6d6d7221 */ /* 0x000fe20000010000 */
[-C--:B------:R-:W-:Y:S01]  /*3730*/  FFMA.FTZ R233, R171, R157.reuse, R233 ;  /* 0x0000009dabe97223 */ /* 0x080fe200000100e9 */
[----:B------:R-:W-:Y:S01]  /*3740*/  FFMA.FTZ R172, R164, R157, R160 ;  /* 0x0000009da4ac7223 */ /* 0x000fe200000100a0 */
[----:B------:R-:W-:Y:S01]  /*3750*/  FADD.FTZ R45, R45, R156 ;  /* 0x0000009c2d2d7221 */ /* 0x000fe20000010000 */
[----:B------:R-:W-:Y:S01]  /*3760*/  FFMA.FTZ R77, R171, R156, R77 ;  /* 0x0000009cab4d7223 */ /* 0x000fe2000001004d */
[----:B------:R-:W-:-:S02]  /*3770*/  SHF.L.U32 R157, R192, 0x10, RZ ;  /* 0x00000010c09d7819 */ /* 0x000fc400000006ff */
[----:B------:R-:W-:Y:S01]  /*3780*/  SHF.L.U32 R156, R161, 0x10, RZ ;  /* 0x00000010a19c7819 */ /* 0x000fe200000006ff */
[----:B------:R-:W-:Y:S01]  /*3790*/  FADD.FTZ R154, -R195, R154 ;  /* 0x0000009ac39a7221 */ /* 0x000fe20000010100 */
[----:B------:R-:W4:Y:S01]  /*37a0*/  LDL R192, [R1+0x2c] ;  /* 0x00002c0001c07983 */ /* 0x000f220000100800 */
[----:B------:R-:W-:Y:S02]  /*37b0*/  SHF.L.U32 R164, R191, 0x10, RZ ;  /* 0x00000010bfa47819 */ /* 0x000fe400000006ff */
[----:B------:R-:W-:Y:S01]  /*37c0*/  FMUL.FTZ R160, R157, R156 ;  /* 0x0000009c9da07220 */ /* 0x000fe20000410000 */
[----:B------:R-:W-:Y:S01]  /*37d0*/  SHF.L.U32 R157, R165, 0x10, RZ ;  /* 0x00000010a59d7819 */ /* 0x000fe200000006ff */
[----:B------:R-:W-:Y:S01]  /*37e0*/  FMUL.FTZ R173, R5, R154 ;  /* 0x0000009a05ad7220 */ /* 0x000fe20000410000 */
[----:B------:R-:W4:Y:S03]  /*37f0*/  LDL R191, [R1+0x3c] ;  /* 0x00003c0001bf7983 */ /* 0x000f260000100800 */
[-C--:B------:R-:W-:Y:S01]  /*3800*/  FFMA.FTZ R174, R164, R157.reuse, R160 ;  /* 0x0000009da4ae7223 */ /* 0x080fe200000100a0 */
[--C-:B------:R-:W-:Y:S01]  /*3810*/  FADD.FTZ R110, R110, R157.reuse ;  /* 0x0000009d6e6e7221 */ /* 0x100fe20000010000 */
[----:B------:R-:W-:Y:S01]  /*3820*/  FFMA.FTZ R234, R173, R157, R234 ;  /* 0x0000009dadea7223 */ /* 0x000fe200000100ea */
[----:B------:R-:W-:Y:S01]  /*3830*/  PRMT R157, R165, 0x7632, R157 ;  /* 0x00007632a59d7816 */ /* 0x000fe2000000009d */
[----:B------:R-:W4:Y:S04]  /*3840*/  LDL R164, [R1+0xbc] ;  /* 0x0000bc0001a47983 */ /* 0x000f280000100800 */
[----:B------:R-:W4:Y:S01]  /*3850*/  LDL R165, [R1+0xc0] ;  /* 0x0000c00001a57983 */ /* 0x000f220000100800 */
[----:B------:R-:W-:Y:S01]  /*3860*/  PRMT R154, R161, 0x7632, R154 ;  /* 0x00007632a19a7816 */ /* 0x000fe2000000009a */
[----:B------:R-:W-:Y:S01]  /*3870*/  FADD.FTZ R155, -R195, R155 ;  /* 0x0000009bc39b7221 */ /* 0x000fe20000010100 */
[----:B------:R-:W-:-:S02]  /*3880*/  SHF.L.U32 R160, R202, 0x10, RZ ;  /* 0x00000010caa07819 */ /* 0x000fc400000006ff */
[----:B------:R-:W-:Y:S01]  /*3890*/  SHF.L.U32 R154, R154, 0x10, RZ ;  /* 0x000000109a9a7819 */ /* 0x000fe200000006ff */
[----:B------:R-:W-:Y:S01]  /*38a0*/  FMUL.FTZ R181, R5, R155 ;  /* 0x0000009b05b57220 */ /* 0x000fe20000410000 */
[----:B------:R-:W-:Y:S02]  /*38b0*/  SHF.L.U32 R157, R157, 0x10, RZ ;  /* 0x000000109d9d7819 */ /* 0x000fe400000006ff */
[----:B------:R-:W-:Y:S01]  /*38c0*/  SHF.L.U32 R161, R203, 0x10, RZ ;  /* 0x00000010cba17819 */ /* 0x000fe200000006ff */
[-C--:B------:R-:W-:Y:S01]  /*38d0*/  FMUL.FTZ R160, R160, R154.reuse ;  /* 0x0000009aa0a07220 */ /* 0x080fe20000410000 */
[----:B------:R-:W-:Y:S01]  /*38e0*/  FADD.FTZ R47, R47, R154 ;  /* 0x0000009a2f2f7221 */ /* 0x000fe20000010000 */
[----:B------:R-:W-:Y:S01]  /*38f0*/  FFMA.FTZ R79, R181, R154, R79 ;  /* 0x0000009ab54f7223 */ /* 0x000fe2000001004f */
[----:B------:R-:W-:Y:S01]  /*3900*/  SHF.L.U32 R154, R162, 0x10, RZ ;  /* 0x00000010a29a7819 */ /* 0x000fe200000006ff */
[----:B------:R-:W-:Y:S01]  /*3910*/  FADD.FTZ R46, R46, R156 ;  /* 0x0000009c2e2e7221 */ /* 0x000fe20000010000 */
[----:B------:R-:W-:Y:S01]  /*3920*/  FFMA.FTZ R78, R173, R156, R78 ;  /* 0x0000009cad4e7223 */ /* 0x000fe2000001004e */
[-C--:B------:R-:W-:Y:S01]  /*3930*/  FFMA.FTZ R182, R161, R157.reuse, R160 ;  /* 0x0000009da1b67223 */ /* 0x080fe200000100a0 */
[----:B------:R-:W-:Y:S01]  /*3940*/  FADD.FTZ R111, R111, R157 ;  /* 0x0000009d6f6f7221 */ /* 0x000fe20000010000 */
[----:B------:R-:W-:Y:S01]  /*3950*/  FFMA.FTZ R235, R181, R157, R235 ;  /* 0x0000009db5eb7223 */ /* 0x000fe200000100eb */
[----:B------:R-:W-:Y:S01]  /*3960*/  FADD.FTZ R40, R40, R154 ;  /* 0x0000009a28287221 */ /* 0x000fe20000010000 */
[C---:B------:R-:W-:Y:S01]  /*3970*/  FADD.FTZ R158, -R195.reuse, R158 ;  /* 0x0000009ec39e7221 */ /* 0x040fe20000010100 */
[----:B------:R-:W-:-:S04]  /*3980*/  FADD.FTZ R159, -R195, R159 ;  /* 0x0000009fc39f7221 */ /* 0x000fc80000010100 */
[----:B------:R-:W-:Y:S01]  /*3990*/  FMUL.FTZ R202, R5, R159 ;  /* 0x0000009f05ca7220 */ /* 0x000fe20000410000 */
[----:B---3--:R-:W-:-:S05]  /*39a0*/  SHF.L.U32 R155, R184, 0x10, RZ ;  /* 0x00000010b89b7819 */ /* 0x008fca00000006ff */
[----:B------:R-:W-:Y:S01]  /*39b0*/  FMUL.FTZ R156, R155, R154 ;  /* 0x0000009a9b9c7220 */ /* 0x000fe20000410000 */
[----:B------:R-:W-:-:S05]  /*39c0*/  SHF.L.U32 R155, R166, 0x10, RZ ;  /* 0x00000010a69b7819 */ /* 0x000fca00000006ff */
[----:B------:R-:W-:Y:S01]  /*39d0*/  FADD.FTZ R104, R104, R155 ;  /* 0x0000009b68687221 */ /* 0x000fe20000010000 */
[----:B--2---:R-:W-:Y:S01]  /*39e0*/  SHF.L.U32 R157, R183, 0x10, RZ ;  /* 0x00000010b79d7819 */ /* 0x004fe200000006ff */
[----:B------:R-:W-:Y:S01]  /*39f0*/  FMUL.FTZ R183, R5, R153 ;  /* 0x0000009905b77220 */ /* 0x000fe20000410000 */
[----:B------:R-:W-:-:S03]  /*3a00*/  PRMT R153, R162, 0x7632, R153 ;  /* 0x00007632a2997816 */ /* 0x000fc60000000099 */
[-C--:B------:R-:W-:Y:S01]  /*3a10*/  FFMA.FTZ R184, R157, R155.reuse, R156 ;  /* 0x0000009b9db87223 */ /* 0x080fe2000001009c */
[C---:B------:R-:W-:Y:S01]  /*3a20*/  FFMA.FTZ R228, R183.reuse, R155, R228 ;  /* 0x0000009bb7e47223 */ /* 0x040fe200000100e4 */
[----:B------:R-:W-:Y:S01]  /*3a30*/  FFMA.FTZ R72, R183, R154, R72 ;  /* 0x0000009ab7487223 */ /* 0x000fe20000010048 */
[----:B------:R-:W-:Y:S02]  /*3a40*/  PRMT R154, R166, 0x7632, R154 ;  /* 0x00007632a69a7816 */ /* 0x000fe4000000009a */
[----:B------:R-:W-:Y:S02]  /*3a50*/  SHF.L.U32 R153, R153, 0x10, RZ ;  /* 0x0000001099997819 */ /* 0x000fe400000006ff */
[----:B------:R-:W-:Y:S02]  /*3a60*/  SHF.L.U32 R154, R154, 0x10, RZ ;  /* 0x000000109a9a7819 */ /* 0x000fe400000006ff */
[----:B----4-:R-:W-:Y:S01]  /*3a70*/  SHF.L.U32 R155, R194, 0x10, RZ ;  /* 0x00000010c29b7819 */ /* 0x010fe200000006ff */
[----:B------:R-:W-:Y:S01]  /*3a80*/  FMUL.FTZ R194, R5, R152 ;  /* 0x0000009805c27220 */ /* 0x000fe20000410000 */
[----:B------:R-:W-:-:S03]  /*3a90*/  SHF.L.U32 R156, R193, 0x10, RZ ;  /* 0x00000010c19c7819 */ /* 0x000fc600000006ff */
[-C--:B------:R-:W-:Y:S01]  /*3aa0*/  FMUL.FTZ R155, R155, R153.reuse ;  /* 0x000000999b9b7220 */ /* 0x080fe20000410000 */
[----:B------:R-:W-:Y:S01]  /*3ab0*/  FADD.FTZ R105, R105, R154 ;  /* 0x0000009a69697221 */ /* 0x000fe20000010000 */
[-C--:B------:R-:W-:Y:S01]  /*3ac0*/  FFMA.FTZ R229, R194, R154.reuse, R229 ;  /* 0x0000009ac2e57223 */ /* 0x080fe200000100e5 */
[----:B------:R-:W-:Y:S01]  /*3ad0*/  SHF.L.U32 R152, R163, 0x10, RZ ;  /* 0x00000010a3987819 */ /* 0x000fe200000006ff */
[----:B------:R-:W-:Y:S01]  /*3ae0*/  FFMA.FTZ R193, R156, R154, R155 ;  /* 0x0000009a9cc17223 */ /* 0x000fe2000001009b */
[----:B------:R-:W-:Y:S01]  /*3af0*/  FADD.FTZ R41, R41, R153 ;  /* 0x0000009929297221 */ /* 0x000fe20000010000 */
[----:B------:R-:W-:Y:S01]  /*3b00*/  FFMA.FTZ R73, R194, R153, R73 ;  /* 0x00000099c2497223 */ /* 0x000fe20000010049 */
[----:B------:R-:W-:Y:S01]  /*3b10*/  SHF.L.U32 R154, R192, 0x10, RZ ;  /* 0x00000010c09a7819 */ /* 0x000fe200000006ff */
[----:B------:R-:W-:Y:S01]  /*3b20*/  FMUL.FTZ R192, R5, R158 ;  /* 0x0000009e05c07220 */ /* 0x000fe20000410000 */
[----:B------:R-:W-:Y:S01]  /*3b30*/  SHF.L.U32 R153, R167, 0x10, RZ ;  /* 0x00000010a7997819 */ /* 0x000fe200000006ff */
[----:B------:R-:W-:-:S02]  /*3b40*/  FADD.FTZ R42, R42, R152 ;  /* 0x000000982a2a7221 */ /* 0x000fc40000010000 */
[-C--:B------:R-:W-:Y:S01]  /*3b50*/  FMUL.FTZ R154, R154, R152.reuse ;  /* 0x000000989a9a7220 */ /* 0x080fe20000410000 */
[----:B------:R-:W-:Y:S01]  /*3b60*/  SHF.L.U32 R155, R191, 0x10, RZ ;  /* 0x00000010bf9b7819 */ /* 0x000fe200000006ff */
[----:B------:R-:W-:Y:S01]  /*3b70*/  FFMA.FTZ R74, R192, R152, R74 ;  /* 0x00000098c04a7223 */ /* 0x000fe2000001004a */
[----:B------:R-:W-:Y:S01]  /*3b80*/  PRMT R152, R163, 0x7632, R152 ;  /* 0x00007632a3987816 */ /* 0x000fe20000000098 */
[--C-:B------:R-:W-:Y:S01]  /*3b90*/  FADD.FTZ R106, R106, R153.reuse ;  /* 0x000000996a6a7221 */ /* 0x100fe20000010000 */
[-C--:B------:R-:W-:Y:S01]  /*3ba0*/  FFMA.FTZ R230, R192, R153.reuse, R230 ;  /* 0x00000099c0e67223 */ /* 0x080fe200000100e6 */
[----:B------:R-:W-:Y:S01]  /*3bb0*/  FFMA.FTZ R191, R155, R153, R154 ;  /* 0x000000999bbf7223 */ /* 0x000fe2000001009a */
[----:B------:R-:W-:Y:S02]  /*3bc0*/  PRMT R153, R167, 0x7632, R153 ;  /* 0x00007632a7997816 */ /* 0x000fe40000000099 */
[----:B------:R-:W-:Y:S02]  /*3bd0*/  SHF.L.U32 R152, R152, 0x10, RZ ;  /* 0x0000001098987819 */ /* 0x000fe400000006ff */
[----:B------:R-:W-:-:S02]  /*3be0*/  SHF.L.U32 R154, R165, 0x10, RZ ;  /* 0x00000010a59a7819 */ /* 0x000fc400000006ff */
        /* <DEDUP_REMOVED lines=24> */
.L_x_1626:
[----:B------:R-:W-:Y:S05]  /*3d70*/  BSYNC.RECONVERGENT B1 ;  /* 0x0000000000017941 */ /* 0x000fea0003800200 */
.L_x_1625:
        /* <DEDUP_REMOVED lines=23> */
.L_x_1694:
        /* <DEDUP_REMOVED lines=47> */
.L_x_1632:
        /* <DEDUP_REMOVED lines=33> */
.L_x_1631:
        /* <DEDUP_REMOVED lines=8> */
[-CC-:B------:R-:W-:Y:S01]  /*4470*/  FFMA.FTZ R145, R22, R157.reuse, R159.reuse ;  /* 0x0000009d16917223 */ /* 0x180fe2000001009f */
[----:B------:R-:W-:Y:S01]  /*4480*/  FADD.FTZ R149, R13, -R144 ;  /* 0x800000900d957221 */ /* 0x000fe20000010000 */
[----:B------:R-:W-:Y:S01]  /*4490*/  FADD.FTZ R150, R19, -R146 ;  /* 0x8000009213967221 */ /* 0x000fe20000010000 */
[-C--:B------:R-:W-:Y:S01]  /*44a0*/  FFMA.FTZ R144, R30, R157.reuse, R159 ;  /* 0x0000009d1e907223 */ /* 0x080fe2000001009f */
[----:B------:R-:W-:Y:S01]  /*44b0*/  FADD.FTZ R151, R21, -R145 ;  /* 0x8000009115977221 */ /* 0x000fe20000010000 */
        /* <DEDUP_REMOVED lines=19> */
.L_x_1634:
[-CC-:B------:R-:W-:Y:S01]  /*45f0*/  FFMA.FTZ R141, R0, R157.reuse, R159.reuse ;  /* 0x0000009d008d7223 */ /* 0x180fe2000001009f */
[-CC-:B------:R-:W-:Y:S01]  /*4600*/  FFMA.FTZ R143, R20, R157.reuse, R159.reuse ;  /* 0x0000009d148f7223 */ /* 0x180fe2000001009f */
[-CC-:B------:R-:W-:Y:S01]  /*4610*/  FFMA.FTZ R142, R30, R157.reuse, R159.reuse ;  /* 0x0000009d1e8e7223 */ /* 0x180fe2000001009f */
        /* <DEDUP_REMOVED lines=30> */
.L_x_1630:
        /* <DEDUP_REMOVED lines=16> */
[C---:B-----5:R-:W-:Y:S01]  /*4900*/  FFMA.FTZ R152, R5.reuse, R152, R36 ;  /* 0x0000009805987223 */ /* 0x060fe20000010024 */
[C---:B------:R-:W-:Y:S01]  /*4910*/  FFMA.FTZ R153, R5.reuse, R153, R37 ;  /* 0x0000009905997223 */ /* 0x040fe20000010025 */
[C---:B------:R-:W-:Y:S01]  /*4920*/  FFMA.FTZ R154, R5.reuse, R154, R38 ;  /* 0x0000009a059a7223 */ /* 0x040fe20000010026 */
[----:B------:R-:W-:Y:S01]  /*4930*/  FFMA.FTZ R155, R5, R155, R32 ;  /* 0x0000009b059b7223 */ /* 0x000fe20000010020 */
[----:B------:R-:W-:-:S02]  /*4940*/  FFMA.FTZ R156, R190, R157, R159 ;  /* 0x0000009dbe9c7223 */ /* 0x000fc4000001009f */
[----:B------:R-:W-:Y:S01]  /*4950*/  F2FP.BF16.F32.PACK_AB R152, R153, R152 ;  /* 0x000000989998723e */ /* 0x000fe200000010ff */
[----:B------:R-:W-:Y:S01]  /*4960*/  FFMA.FTZ R153, R22, R157, R159 ;  /* 0x0000009d16997223 */ /* 0x000fe2000001009f */
[----:B------:R-:W-:-:S03]  /*4970*/  FADD.FTZ R156, R189, -R156 ;  /* 0x8000009cbd9c7221 */ /* 0x000fc60000010000 */
[----:B------:R-:W-:Y:S01]  /*4980*/  FADD.FTZ R153, R21, -R153 ;  /* 0x8000009915997221 */ /* 0x000fe20000010000 */
[----:B------:R-:W-:-:S03]  /*4990*/  FFMA.FTZ R156, R5, R156, R34 ;  /* 0x0000009c059c7223 */ /* 0x000fc60000010022 */
[----:B------:R-:W-:-:S05]  /*49a0*/  FFMA.FTZ R153, R5, R153, R39 ;  /* 0x0000009905997223 */ /* 0x000fca0000010027 */
[----:B------:R-:W-:Y:S01]  /*49b0*/  F2FP.BF16.F32.PACK_AB R153, R153, R154 ;  /* 0x0000009a9999723e */ /* 0x000fe200000010ff */
[----:B------:R-:W-:-:S04]  /*49c0*/  FFMA.FTZ R154, R180, R157, R159 ;  /* 0x0000009db49a7223 */ /* 0x000fc8000001009f */
[----:B------:R-:W-:-:S04]  /*49d0*/  FADD.FTZ R154, R179, -R154 ;  /* 0x8000009ab39a7221 */ /* 0x000fc80000010000 */
[----:B------:R-:W-:-:S05]  /*49e0*/  FFMA.FTZ R154, R5, R154, R33 ;  /* 0x0000009a059a7223 */ /* 0x000fca0000010021 */
[----:B------:R-:W-:Y:S01]  /*49f0*/  F2FP.BF16.F32.PACK_AB R154, R154, R155 ;  /* 0x0000009b9a9a723e */ /* 0x000fe200000010ff */
[----:B------:R-:W-:-:S04]  /*4a00*/  FFMA.FTZ R155, R196, R157, R159 ;  /* 0x0000009dc49b7223 */ /* 0x000fc8000001009f */
[----:B------:R-:W-:-:S04]  /*4a10*/  FADD.FTZ R155, R197, -R155 ;  /* 0x8000009bc59b7221 */ /* 0x000fc80000010000 */
[----:B------:R-:W-:-:S05]  /*4a20*/  FFMA.FTZ R155, R5, R155, R35 ;  /* 0x0000009b059b7223 */ /* 0x000fca0000010023 */
[----:B------:R-:W-:Y:S01]  /*4a30*/  F2FP.BF16.F32.PACK_AB R155, R155, R156 ;  /* 0x0000009c9b9b723e */ /* 0x000fe200000010ff */
[----:B------:R-:W-:Y:S06]  /*4a40*/  BRA `(.L_x_1633) ;  /* 0x0000000400847947 */ /* 0x000fec0003800000 */
.L_x_1636:
        /* <DEDUP_REMOVED lines=11> */
[----:B------:R-:W-:-:S03]  /*4b00*/  FFMA.FTZ R143, R5, R143, R33 ;  /* 0x0000008f058f7223 */ /* 0x000fc60000010021 */
[----:B------:R-:W-:Y:S01]  /*4b10*/  F2FP.BF16.F32.PACK_AB R153, R141, R140 ;  /* 0x0000008c8d99723e */ /* 0x000fe200000010ff */
[-CC-:B------:R-:W-:Y:S01]  /*4b20*/  FFMA.FTZ R140, R190, R157.reuse, R159.reuse ;  /* 0x0000009dbe8c7223 */ /* 0x180fe2000001009f */
[----:B------:R-:W-:Y:S01]  /*4b30*/  FFMA.FTZ R141, R196, R157, R159 ;  /* 0x0000009dc48d7223 */ /* 0x000fe2000001009f */
[----:B------:R-:W-:Y:S02]  /*4b40*/  F2FP.BF16.F32.PACK_AB R154, R143, R142 ;  /* 0x0000008e8f9a723e */ /* 0x000fe400000010ff */
[----:B------:R-:W-:Y:S01]  /*4b50*/  FADD.FTZ R140, R189, -R140 ;  /* 0x8000008cbd8c7221 */ /* 0x000fe20000010000 */
[----:B------:R-:W-:Y:S01]  /*4b60*/  FADD.FTZ R141, R197, -R141 ;  /* 0x8000008dc58d7221 */ /* 0x000fe20000010000 */
[----:B------:R-:W-:Y:S02]  /*4b70*/  MOV R142, R154 ;  /* 0x0000009a008e7202 */ /* 0x000fe40000000f00 */
[C---:B------:R-:W-:Y:S01]  /*4b80*/  FFMA.FTZ R140, R5.reuse, R140, R34 ;  /* 0x0000008c058c7223 */ /* 0x040fe20000010022 */
[----:B------:R-:W-:-:S05]  /*4b90*/  FFMA.FTZ R141, R5, R141, R35 ;  /* 0x0000008d058d7223 */ /* 0x000fca0000010023 */
[----:B------:R-:W-:Y:S01]  /*4ba0*/  F2FP.BF16.F32.PACK_AB R155, R141, R140 ;  /* 0x0000008c8d9b723e */ /* 0x000fe200000010ff */
[-CC-:B------:R-:W-:Y:S01]  /*4bb0*/  FFMA.FTZ R141, R0, R157.reuse, R159.reuse ;  /* 0x0000009d008d7223 */ /* 0x180fe2000001009f */
[----:B------:R-:W-:Y:S02]  /*4bc0*/  FFMA.FTZ R140, R14, R157, R159 ;  /* 0x0000009d0e8c7223 */ /* 0x000fe4000001009f */
[----:B------:R-:W-:Y:S01]  /*4bd0*/  MOV R143, R155 ;  /* 0x0000009b008f7202 */ /* 0x000fe20000000f00 */
[----:B------:R-:W-:Y:S01]  /*4be0*/  FADD.FTZ R141, R3, -R141 ;  /* 0x8000008d038d7221 */ /* 0x000fe20000010000 */
[----:B------:R-:W-:-:S03]  /*4bf0*/  FADD.FTZ R140, R13, -R140 ;  /* 0x8000008c0d8c7221 */ /* 0x000fc60000010000 */
[C---:B------:R-:W-:Y:S01]  /*4c00*/  FFMA.FTZ R141, R5.reuse, R141, R36 ;  /* 0x0000008d058d7223 */ /* 0x040fe20000010024 */
[----:B------:R-:W-:-:S05]  /*4c10*/  FFMA.FTZ R140, R5, R140, R37 ;  /* 0x0000008c058c7223 */ /* 0x000fca0000010025 */
[----:B------:R-:W-:Y:S02]  /*4c20*/  F2FP.BF16.F32.PACK_AB R152, R140, R141 ;  /* 0x0000008d8c98723e */ /* 0x000fe400000010ff */
[----:B------:R-:W-:Y:S02]  /*4c30*/  MOV R141, R153 ;  /* 0x00000099008d7202 */ /* 0x000fe40000000f00 */
[----:B------:R-:W-:Y:S01]  /*4c40*/  MOV R140, R152 ;  /* 0x00000098008c7202 */ /* 0x000fe20000000f00 */
[----:B------:R-:W-:Y:S06]  /*4c50*/  BRA `(.L_x_1633) ;  /* 0x0000000400007947 */ /* 0x000fec0003800000 */
.L_x_1635:
        /* <DEDUP_REMOVED lines=32> */
.L_x_1637:
        /* <DEDUP_REMOVED lines=31> */
[----:B------:R-:W-:-:S07]  /*5050*/  MOV R140, R152 ;  /* 0x00000098008c7202 */ /* 0x000fce0000000f00 */
.L_x_1633:
[----:B------:R-:W-:-:S04]  /*5060*/  ISETP.NE.U32.AND P0, PT, RZ, UR4, PT ;  /* 0x00000004ff007c0c */ /* 0x000fc8000bf05070 */
[----:B------:R-:W-:-:S13]  /*5070*/  ISETP.NE.AND.EX P0, PT, RZ, UR5, PT, P0 ;  /* 0x00000005ff007c0c */ /* 0x000fda000bf05300 */
[----:B------:R-:W0:Y:S02]  /*5080*/  @P0 LDC.64 R160, c[0x0][0x478] ;  /* 0x00011e00ffa00b82 */ /* 0x000e240000000a00 */
[----:B0-----:R-:W-:-:S05]  /*5090*/  @P0 IMAD.WIDE.U32 R160, R2, 0x20, R160 ;  /* 0x0000002002a00825 */ /* 0x001fca00078e00a0 */
[----:B------:R-:W-:Y:S04]  /*50a0*/  @P0 STG.E.128 desc[UR10][R160.64], R148 ;  /* 0x00000094a0000986 */ /* 0x000fe8000c101d0a */
        /* <DEDUP_REMOVED lines=10> */
.L_x_1629:
[----:B------:R-:W-:Y:S05]  /*5150*/  BSYNC.RECONVERGENT B1 ;  /* 0x0000000000017941 */ /* 0x000fea0003800200 */
.L_x_1628:
        /* <DEDUP_REMOVED lines=13> */
[-CC-:B0-----:R-:W-:Y:S01]  /*5230*/  FFMA.FTZ R141, R4, R157.reuse, R159.reuse ;  /* 0x0000009d048d7223 */ /* 0x181fe2000001009f */
        /* <DEDUP_REMOVED lines=32> */
.L_x_1642:
        /* <DEDUP_REMOVED lines=26> */
[----:B0-----:R-:W-:Y:S02]  /*55e0*/  F2FP.BF16.F32.PACK_AB R153, R151, R150 ;  /* 0x000000969799723e */ /* 0x001fe400000010ff */
[----:B------:R-:W-:Y:S01]  /*55f0*/  F2FP.BF16.F32.PACK_AB R152, R149, R148 ;  /* 0x000000949598723e */ /* 0x000fe200000010ff */
[----:B------:R-:W-:Y:S06]  /*5600*/  BRA `(.L_x_1643) ;  /* 0x0000000c00247947 */ /* 0x000fec0003800000 */
.L_x_1641:
[----:B0-----:R-:W0:Y:S02]  /*5610*/  LDC.64 R152, c[0x0][0x470] ;  /* 0x00011c00ff987b82 */ /* 0x001e240000000a00 */
        /* <DEDUP_REMOVED lines=36> */
.L_x_1644:
        /* <DEDUP_REMOVED lines=29> */
.L_x_1640:
        /* <DEDUP_REMOVED lines=41> */
.L_x_1646:
        /* <DEDUP_REMOVED lines=29> */
.L_x_1645:
        /* <DEDUP_REMOVED lines=37> */
.L_x_1647:
        /* <DEDUP_REMOVED lines=28> */
.L_x_1643:
[----:B------:R-:W0:Y:S02]  /*62a0*/  @P0 LDC.64 R160, c[0x0][0x478] ;  /* 0x00011e00ffa00b82 */ /* 0x000e240000000a00 */
[----:B0-----:R-:W-:-:S05]  /*62b0*/  @P0 IMAD.WIDE.U32 R160, R2, 0x20, R160 ;  /* 0x0000002002a00825 */ /* 0x001fca00078e00a0 */
[----:B------:R-:W-:Y:S04]  /*62c0*/  @P0 STG.E.128 desc[UR10][R160.64], R148 ;  /* 0x00000094a0000986 */ /* 0x000fe8000c101d0a */
        /* <DEDUP_REMOVED lines=8> */
.L_x_1639:
[----:B------:R-:W-:Y:S05]  /*6350*/  BSYNC.RECONVERGENT B1 ;  /* 0x0000000000017941 */ /* 0x000fea0003800200 */
.L_x_1638:
        /* <DEDUP_REMOVED lines=13> */
[-CC-:B01----:R-:W-:Y:S01]  /*6430*/  FFMA.FTZ R141, R7, R157.reuse, R159.reuse ;  /* 0x0000009d078d7223 */ /* 0x183fe2000001009f */
        /* <DEDUP_REMOVED lines=32> */
.L_x_1652:
        /* <DEDUP_REMOVED lines=26> */
[----:B01----:R-:W-:Y:S02]  /*67e0*/  F2FP.BF16.F32.PACK_AB R153, R151, R150 ;  /* 0x000000969799723e */ /* 0x003fe400000010ff */
[----:B------:R-:W-:Y:S01]  /*67f0*/  F2FP.BF16.F32.PACK_AB R152, R149, R148 ;  /* 0x000000949598723e */ /* 0x000fe200000010ff */
[----:B------:R-:W-:Y:S06]  /*6800*/  BRA `(.L_x_1653) ;  /* 0x0000000c00247947 */ /* 0x000fec0003800000 */
.L_x_1651:
        /* <DEDUP_REMOVED lines=37> */
.L_x_1654:
        /* <DEDUP_REMOVED lines=29> */
.L_x_1650:
        /* <DEDUP_REMOVED lines=41> */
.L_x_1656:
        /* <DEDUP_REMOVED lines=29> */
.L_x_1655:
        /* <DEDUP_REMOVED lines=37> */
.L_x_1657:
        /* <DEDUP_REMOVED lines=28> */
.L_x_1653:
        /* <DEDUP_REMOVED lines=11> */
.L_x_1649:
[----:B------:R-:W-:Y:S05]  /*7550*/  BSYNC.RECONVERGENT B1 ;  /* 0x0000000000017941 */ /* 0x000fea0003800200 */
.L_x_1648:
        /* <DEDUP_REMOVED lines=14> */
[-CC-:B------:R-:W-:Y:S01]  /*7640*/  FFMA.FTZ R145, R173, R157.reuse, R159.reuse ;  /* 0x0000009dad917223 */ /* 0x180fe2000001009f */
[-CC-:B012---:R-:W-:Y:S01]  /*7650*/  FFMA.FTZ R143, R183, R157.reuse, R159.reuse ;  /* 0x0000009db78f7223 */ /* 0x187fe2000001009f */
        /* <DEDUP_REMOVED lines=30> */
.L_x_1662:
        /* <DEDUP_REMOVED lines=23> */
[----:B------:R-:W-:Y:S01]  /*79b0*/  FFMA.FTZ R145, R5, R145, R137 ;  /* 0x0000009105917223 */ /* 0x000fe20000010089 */
[----:B012---:R-:W-:-:S02]  /*79c0*/  F2FP.BF16.F32.PACK_AB R152, R149, R148 ;  /* 0x000000949598723e */ /* 0x007fc400000010ff */
[----:B------:R-:W-:Y:S02]  /*79d0*/  F2FP.BF16.F32.PACK_AB R153, R151, R150 ;  /* 0x000000969799723e */ /* 0x000fe400000010ff */
[----:B------:R-:W-:Y:S02]  /*79e0*/  F2FP.BF16.F32.PACK_AB R155, R147, R146 ;  /* 0x00000092939b723e */ /* 0x000fe400000010ff */
[----:B------:R-:W-:Y:S01]  /*79f0*/  F2FP.BF16.F32.PACK_AB R154, R145, R144 ;  /* 0x00000090919a723e */ /* 0x000fe200000010ff */
[----:B------:R-:W-:Y:S06]  /*7a00*/  BRA `(.L_x_1663) ;  /* 0x0000000c00247947 */ /* 0x000fec0003800000 */
.L_x_1661:
[----:B012---:R-:W0:Y:S02]  /*7a10*/  LDC.64 R152, c[0x0][0x470] ;  /* 0x00011c00ff987b82 */ /* 0x007e240000000a00 */
[----:B0-----:R-:W-:-:S04]  /*7a20*/  ISETP.NE.U32.AND P1, PT, R152, RZ, PT ;  /* 0x000000ff9800720c */ /* 0x001fc80003f25070 */
[----:B------:R-:W-:-:S13]  /*7a30*/  ISETP.NE.AND.EX P1, PT, R153, RZ, PT, P1 ;  /* 0x000000ff9900720c */ /* 0x000fda0003f25310 */
[----:B------:R-:W-:Y:S05]  /*7a40*/  @!P1 BRA `(.L_x_1664) ;  /* 0x0000000000849947 */ /* 0x000fea0003800000 */
[-CC-:B------:R-:W-:Y:S01]  /*7a50*/  FFMA.FTZ R140, R31, R157.reuse, R159.reuse ;  /* 0x0000009d1f8c7223 */ /* 0x180fe2000001009f */
[----:B------:R-:W-:-:S03]  /*7a60*/  FFMA.FTZ R141, R171, R157, R159 ;  /* 0x0000009dab8d7223 */ /* 0x000fc6000001009f */
[----:B------:R-:W-:Y:S01]  /*7a70*/  FADD.FTZ R140, R168, -R140 ;  /* 0x8000008ca88c7221 */ /* 0x000fe20000010000 */
[----:B------:R-:W-:-:S03]  /*7a80*/  FADD.FTZ R141, R172, -R141 ;  /* 0x8000008dac8d7221 */ /* 0x000fc60000010000 */
[C---:B-----5:R-:W-:Y:S01]  /*7a90*/  FFMA.FTZ R140, R5.reuse, R140, R132 ;  /* 0x0000008c058c7223 */ /* 0x060fe20000010084 */
[----:B------:R-:W-:-:S05]  /*7aa0*/  FFMA.FTZ R141, R5, R141, R133 ;  /* 0x0000008d058d7223 */ /* 0x000fca0000010085 */
[----:B------:R-:W-:Y:S01]  /*7ab0*/  F2FP.BF16.F32.PACK_AB R152, R141, R140 ;  /* 0x0000008c8d98723e */ /* 0x000fe200000010ff */
[-CC-:B------:R-:W-:Y:S01]  /*7ac0*/  FFMA.FTZ R141, R173, R157.reuse, R159.reuse ;  /* 0x0000009dad8d7223 */ /* 0x180fe2000001009f */
[----:B------:R-:W-:-:S03]  /*7ad0*/  FFMA.FTZ R140, R181, R157, R159 ;  /* 0x0000009db58c7223 */ /* 0x000fc6000001009f */
[----:B------:R-:W-:Y:S01]  /*7ae0*/  FADD.FTZ R141, R174, -R141 ;  /* 0x8000008dae8d7221 */ /* 0x000fe20000010000 */
[----:B------:R-:W-:-:S03]  /*7af0*/  FADD.FTZ R140, R182, -R140 ;  /* 0x8000008cb68c7221 */ /* 0x000fc60000010000 */
[C---:B------:R-:W-:Y:S01]  /*7b00*/  FFMA.FTZ R141, R5.reuse, R141, R134 ;  /* 0x0000008d058d7223 */ /* 0x040fe20000010086 */
        /* <DEDUP_REMOVED lines=15> */
[----:B------:R-:W-:Y:S01]  /*7c00*/  FFMA.FTZ R5, R5, R141, R138 ;  /* 0x0000008d05057223 */ /* 0x000fe2000001008a */
[----:B------:R-:W-:-:S04]  /*7c10*/  MOV R141, R153 ;  /* 0x00000099008d7202 */ /* 0x000fc80000000f00 */
[----:B------:R-:W-:Y:S02]  /*7c20*/  F2FP.BF16.F32.PACK_AB R155, R140, R5 ;  /* 0x000000058c9b723e */ /* 0x000fe400000010ff */
[----:B------:R-:W-:Y:S02]  /*7c30*/  MOV R140, R152 ;  /* 0x00000098008c7202 */ /* 0x000fe40000000f00 */
[----:B------:R-:W-:Y:S01]  /*7c40*/  MOV R143, R155 ;  /* 0x0000009b008f7202 */ /* 0x000fe20000000f00 */
[----:B------:R-:W-:Y:S06]  /*7c50*/  BRA `(.L_x_1663) ;  /* 0x0000000800907947 */ /* 0x000fec0003800000 */
.L_x_1664:
        /* <DEDUP_REMOVED lines=28> */
[----:B------:R-:W-:Y:S06]  /*7e20*/  BRA `(.L_x_1663) ;  /* 0x00000008001c7947 */ /* 0x000fec0003800000 */
.L_x_1660:
        /* <DEDUP_REMOVED lines=41> */
.L_x_1666:
        /* <DEDUP_REMOVED lines=29> */
.L_x_1665:
        /* <DEDUP_REMOVED lines=37> */
.L_x_1667:
        /* <DEDUP_REMOVED lines=28> */
.L_x_1663:
        /* <DEDUP_REMOVED lines=8> */
[----:B0-----:R-:W-:-:S05]  /*8720*/  @P1 IMAD.WIDE.U32 R152, R2, 0x10, R152 ;  /* 0x0000001002981825 */ /* 0x001fca00078e0098 */
[----:B------:R3:W-:Y:S02]  /*8730*/  @P1 STG.E.128 desc[UR10][R152.64], R140 ;  /* 0x0000008c98001986 */ /* 0x0007e4000c101d0a */
.L_x_1659:
[----:B------:R-:W-:Y:S05]  /*8740*/  BSYNC.RECONVERGENT B1 ;  /* 0x0000000000017941 */ /* 0x000fea0003800200 */
.L_x_1658:
[----:B0123--:R-:W0:Y:S02]  /*8750*/  LDC.64 R152, c[0x0][0x380] ;  /* 0x0000e000ff987b82 */ /* 0x00fe240000000a00 */
[----:B0-----:R-:W-:-:S04]  /*8760*/  LEA R219, R152, R219, 0x2 ;  /* 0x000000db98db7211 */ /* 0x001fc800078e10ff */
[----:B------:R-:W-:-:S13]  /*8770*/  ISETP.GE.AND P0, PT, R219, R153, PT ;  /* 0x00000099db00720c */ /* 0x000fda0003f06270 */
[----:B------:R-:W-:Y:S05]  /*8780*/  @!P0 BRA `(.L_x_1668) ;  /* 0xffffff8c00308947 */ /* 0x000fea000383ffff */
.L_x_1618:
[----:B------:R-:W-:Y:S05]  /*8790*/  BSYNC B0 ;  /* 0x0000000000007941 */ /* 0x000fea0003800000 */
.L_x_1617:
        /* <DEDUP_REMOVED lines=8> */
[----:B------:R-:W4:Y:S01]  /*8820*/  LDL.LU R163, [R1+0x1c] ;  /* 0x00001c0001a37983 */ /* 0x000f220000300800 */
[----:B-----5:R-:W-:Y:S01]  /*8830*/  MOV R5, 0x400 ;  /* 0x0000040000057802 */ /* 0x020fe20000000f00 */
[----:B------:R-:W-:Y:S05]  /*8840*/  WARPSYNC.ALL ;  /* 0x0000000000007948 */ /* 0x000fea0003800000 */
[----:B------:R-:W0:Y:S01]  /*8850*/  S2R R4, SR_TID.X ;  /* 0x0000000000047919 */ /* 0x000e220000002100 */
[----:B------:R-:W1:Y:S01]  /*8860*/  S2UR UR4, SR_CTAID.X ;  /* 0x00000000000479c3 */ /* 0x000e620000002500 */
[----:B------:R-:W1:Y:S01]  /*8870*/  LDCU.128 UR16, c[0x0][0x440] ;  /* 0x00008800ff1077ac */ /* 0x000e620008000c00 */
[----:B------:R-:W-:Y:S01]  /*8880*/  BSSY.RECONVERGENT B0, `(.L_x_1669) ;  /* 0x00000ce000007945 */ /* 0x000fe20003800200 */
[----:B------:R-:W1:Y:S01]  /*8890*/  S2R R6, SR_CgaCtaId ;  /* 0x0000000000067919 */ /* 0x000e620000008800 */
[----:B------:R-:W4:Y:S01]  /*88a0*/  LDCU.128 UR20, c[0x0][0x450] ;  /* 0x00008a00ff1477ac */ /* 0x000f220008000c00 */
        /* <DEDUP_REMOVED lines=52> */
[----:B------:R-:W-:Y:S04]  /*8bf0*/  STS.128 [R6+0x400], R248 ;  /* 0x000400f806007388 */ /* 0x000fe80000000c00 */
[----:B------:R-:W-:Y:S01]  /*8c00*/  STS.128 [R6+0x410], R244 ;  /* 0x000410f406007388 */ /* 0x000fe20000000c00 */
[----:B--2---:R-:W-:-:S03]  /*8c10*/  MOV R153, R152 ;  /* 0x0000009800997202 */ /* 0x004fc60000000f00 */
[----:B------:R-:W-:Y:S04]  /*8c20*/  STS.128 [R6+0x800], R240 ;  /* 0x000800f006007388 */ /* 0x000fe80000000c00 */
[----:B------:R-:W-:Y:S04]  /*8c30*/  STS.128 [R6+0x810], R236 ;  /* 0x000810ec06007388 */ /* 0x000fe80000000c00 */
[----:B------:R-:W-:Y:S04]  /*8c40*/  STS.128 [R6+0xc00], R232 ;  /* 0x000c00e806007388 */ /* 0x000fe80000000c00 */
[----:B---3--:R-:W-:Y:S04]  /*8c50*/  STS.128 [R6+0x10], R156 ;  /* 0x0000109c06007388 */ /* 0x008fe80000000c00 */
[----:B------:R-:W-:Y:S04]  /*8c60*/  STS.128 [R6+0xc10], R228 ;  /* 0x000c10e406007388 */ /* 0x000fe80000000c00 */
[----:B----4-:R-:W-:Y:S01]  /*8c70*/  STS.128 [R6], R160 ;  /* 0x000000a006007388 */ /* 0x010fe20000000c00 */
        /* <DEDUP_REMOVED lines=42> */
[----:B------:R1:W-:Y:S04]  /*8f20*/  STS.128 [R6+0x810], R48 ;  /* 0x0008103006007388 */ /* 0x0003e80000000c00 */
[----:B------:R0:W-:Y:S04]  /*8f30*/  STS.128 [R6+0xc00], R44 ;  /* 0x000c002c06007388 */ /* 0x0001e80000000c00 */
[----:B------:R2:W-:Y:S01]  /*8f40*/  STS.128 [R6+0xc10], R40 ;  /* 0x000c102806007388 */ /* 0x0005e20000000c00 */
[----:B------:R-:W-:Y:S01]  /*8f50*/  BAR.SYNC.DEFER_BLOCKING 0x0 ;  /* 0x0000000000007b1d */ /* 0x000fe20000010000 */
[----:B-1----:R-:W-:Y:S01]  /*8f60*/  FADD.FTZ R49, R7, R150 ;  /* 0x0000009607317221 */ /* 0x002fe20000010000 */
[----:B0-----:R-:W-:-:S06]  /*8f70*/  FADD.FTZ R47, R5, R126 ;  /* 0x0000007e052f7221 */ /* 0x001fcc0000010000 */
[----:B--2---:R-:W0:Y:S01]  /*8f80*/  LDC R43, c[0x0][0x388] ;  /* 0x0000e200ff2b7b82 */ /* 0x004e220000000800 */
[----:B------:R-:W-:-:S04]  /*8f90*/  LOP3.LUT R41, R4, 0x7f, RZ, 0x3c, !PT ;  /* 0x0000007f04297812 */ /* 0x000fc800078e3cff */
[----:B------:R-:W-:-:S04]  /*8fa0*/  IADD3 R66, PT, PT, R41, R153, RZ ;  /* 0x0000009929427210 */ /* 0x000fc80007ffe0ff */
[C---:B------:R-:W-:Y:S02]  /*8fb0*/  ISETP.GE.U32.AND P6, PT, R66.reuse, 0x100, PT ;  /* 0x000001004200780c */ /* 0x040fe40003fc6070 */
[----:B------:R-:W-:Y:S01]  /*8fc0*/  ISETP.GE.U32.AND P5, PT, R66, 0x180, PT ;  /* 0x000001804200780c */ /* 0x000fe20003fa6070 */
[----:B------:R-:W1:Y:S04]  /*8fd0*/  LDS R13, [R0] ;  /* 0x00000000000d7984 */ /* 0x000e680000000800 */
[----:B------:R-:W2:Y:S04]  /*8fe0*/  LDS R152, [R0+0x1000] ;  /* 0x0010000000987984 */ /* 0x000ea80000000800 */
[----:B------:R-:W-:Y:S04]  /*8ff0*/  LDS R68, [R0+0x200] ;  /* 0x0002000000447984 */ /* 0x000fe80000000800 */
[----:B------:R-:W-:Y:S01]  /*9000*/  LDS R65, [R0+0x1200] ;  /* 0x0012000000417984 */ /* 0x000fe20000000800 */
[----:B0-----:R-:W-:-:S03]  /*9010*/  IMAD R43, R43, UR4, RZ ;  /* 0x000000042b2b7c24 */ /* 0x001fc6000f8e02ff */
[----:B------:R-:W-:Y:S02]  /*9020*/  LDS R60, [R0+0x400] ;  /* 0x00040000003c7984 */ /* 0x000fe40000000800 */
[----:B------:R-:W-:Y:S02]  /*9030*/  IADD3 R5, P0, PT, R43, R4, RZ ;  /* 0x000000042b057210 */ /* 0x000fe40007f1e0ff */
[----:B------:R-:W-:Y:S02]  /*9040*/  LDS R57, [R0+0x1400] ;  /* 0x0014000000397984 */ /* 0x000fe40000000800 */
[----:B------:R-:W-:Y:S02]  /*9050*/  SHF.L.U32 R4, R5, 0x2, RZ ;  /* 0x0000000205047819 */ /* 0x000fe400000006ff */
[----:B------:R-:W-:Y:S02]  /*9060*/  LDS R52, [R0+0x600] ;  /* 0x0006000000347984 */ /* 0x000fe40000000800 */
[----:B------:R-:W-:-:S02]  /*9070*/  IADD3 R12, P1, PT, R4, UR16, RZ ;  /* 0x00000010040c7c10 */ /* 0x000fc4000ff3e0ff */
[----:B------:R-:W-:Y:S04]  /*9080*/  LDS R53, [R0+0x1600] ;  /* 0x0016000000357984 */ /* 0x000fe80000000800 */
[----:B------:R-:W-:Y:S04]  /*9090*/  LDS R46, [R0+0x800] ;  /* 0x00080000002e7984 */ /* 0x000fe80000000800 */
[----:B------:R-:W-:Y:S04]  /*90a0*/  LDS R55, [R0+0x1800] ;  /* 0x0018000000377984 */ /* 0x000fe80000000800 */
[----:B------:R-:W-:Y:S01]  /*90b0*/  LDS R48, [R0+0xa00] ;  /* 0x000a000000307984 */ /* 0x000fe20000000800 */
[----:B-1----:R-:W-:-:S03]  /*90c0*/  FADD.FTZ R13, RZ, R13 ;  /* 0x0000000dff0d7221 */ /* 0x002fc60000010000 */
[----:B------:R-:W-:Y:S01]  /*90d0*/  LDS R59, [R0+0x1a00] ;  /* 0x001a0000003b7984 */ /* 0x000fe20000000800 */
[----:B--2---:R-:W-:-:S03]  /*90e0*/  FADD.FTZ R13, R13, R152 ;  /* 0x000000980d0d7221 */ /* 0x004fc60000010000 */
        /* <DEDUP_REMOVED lines=21> */
[----:B------:R-:W-:Y:S01]  /*9240*/  BAR.SYNC.DEFER_BLOCKING 0x0 ;  /* 0x0000000000007b1d */ /* 0x000fe20000010000 */
[----:B-1----:R-:W-:-:S05]  /*9250*/  FADD.FTZ R63, R13, R42 ;  /* 0x0000002a0d3f7221 */ /* 0x002fca0000010000 */
[----:B------:R-:W-:Y:S04]  /*9260*/  STS.128 [R6], R100 ;  /* 0x0000006406007388 */ /* 0x000fe80000000c00 */
[----:B------:R-:W-:Y:S04]  /*9270*/  STS.128 [R6+0x10], R96 ;  /* 0x0000106006007388 */ /* 0x000fe80000000c00 */
[----:B------:R-:W-:Y:S04]  /*9280*/  STS.128 [R6+0x400], R92 ;  /* 0x0004005c06007388 */ /* 0x000fe80000000c00 */
[----:B------:R-:W-:Y:S04]  /*9290*/  STS.128 [R6+0x410], R88 ;  /* 0x0004105806007388 */ /* 0x000fe80000000c00 */
        /* <DEDUP_REMOVED lines=44> */
.L_x_1670:
[----:B------:R-:W-:Y:S05]  /*9560*/  BSYNC.RECONVERGENT B0 ;  /* 0x0000000000007941 */ /* 0x000fea0003800200 */
.L_x_1669:
        /* <DEDUP_REMOVED lines=31> */
[----:B------:R-:W0:Y:S01]  /*9760*/  LDS R30, [R0+0xe00] ;  /* 0x000e0000001e7984 */ /* 0x000e220000000800 */
[----:B------:R-:W-:Y:S01]  /*9770*/  FADD.FTZ R65, R68, R65 ;  /* 0x0000004144417221 */ /* 0x000fe20000010000 */
[----:B------:R-:W-:Y:S01]  /*9780*/  FADD.FTZ R52, R52, R53 ;  /* 0x0000003534347221 */ /* 0x000fe20000010000 */
[----:B------:R-:W-:Y:S01]  /*9790*/  FADD.FTZ R50, RZ, R50 ;  /* 0x00000032ff327221 */ /* 0x000fe20000010000 */
[----:B------:R-:W1:Y:S01]  /*97a0*/  LDS R2, [R0+0x200] ;  /* 0x0002000000027984 */ /* 0x000e620000000800 */
[----:B------:R-:W-:Y:S01]  /*97b0*/  FADD.FTZ R48, R48, R59 ;  /* 0x0000003b30307221 */ /* 0x000fe20000010000 */
[----:B------:R-:W-:Y:S01]  /*97c0*/  FADD.FTZ R56, R65, R56 ;  /* 0x0000003841387221 */ /* 0x000fe20000010000 */
[----:B------:R-:W-:Y:S01]  /*97d0*/  FADD.FTZ R50, R50, R61 ;  /* 0x0000003d32327221 */ /* 0x000fe20000010000 */
[----:B------:R-:W2:Y:S01]  /*97e0*/  LDS R8, [R0+0x400] ;  /* 0x0004000000087984 */ /* 0x000ea20000000800 */
[----:B------:R-:W-:Y:S01]  /*97f0*/  FADD.FTZ R116, RZ, R116 ;  /* 0x00000074ff747221 */ /* 0x000fe20000010000 */
[----:B------:R-:W-:Y:S01]  /*9800*/  FADD.FTZ R125, RZ, R125 ;  /* 0x0000007dff7d7221 */ /* 0x000fe20000010000 */
[----:B------:R-:W-:Y:S01]  /*9810*/  FADD.FTZ R127, RZ, R127 ;  /* 0x0000007fff7f7221 */ /* 0x000fe20000010000 */
[----:B------:R-:W3:Y:S01]  /*9820*/  LDS R10, [R0+0x600] ;  /* 0x00060000000a7984 */ /* 0x000ee20000000800 */
[----:B------:R-:W-:Y:S01]  /*9830*/  FADD.FTZ R128, RZ, R128 ;  /* 0x00000080ff807221 */ /* 0x000fe20000010000 */
        /* <DEDUP_REMOVED lines=122> */
.L_x_1672:
[----:B------:R-:W-:Y:S05]  /*9fe0*/  BSYNC.RECONVERGENT B0 ;  /* 0x0000000000007941 */ /* 0x000fea0003800200 */
.L_x_1671:
        /* <DEDUP_REMOVED lines=22> */
.L_x_1674:
[----:B------:R-:W-:Y:S05]  /*a150*/  BSYNC.RECONVERGENT B0 ;  /* 0x0000000000007941 */ /* 0x000fea0003800200 */
.L_x_1673:
        /* <DEDUP_REMOVED lines=22> */
.L_x_1676:
[----:B------:R-:W-:Y:S05]  /*a2c0*/  BSYNC.RECONVERGENT B0 ;  /* 0x0000000000007941 */ /* 0x000fea0003800200 */
.L_x_1675:
        /* <DEDUP_REMOVED lines=22> */
.L_x_1678:
[----:B------:R-:W-:Y:S05]  /*a430*/  BSYNC.RECONVERGENT B0 ;  /* 0x0000000000007941 */ /* 0x000fea0003800200 */
.L_x_1677:
        /* <DEDUP_REMOVED lines=22> */
.L_x_1680:
[----:B------:R-:W-:Y:S05]  /*a5a0*/  BSYNC.RECONVERGENT B0 ;  /* 0x0000000000007941 */ /* 0x000fea0003800200 */
.L_x_1679:
        /* <DEDUP_REMOVED lines=22> */
.L_x_1682:
[----:B------:R-:W-:Y:S05]  /*a710*/  BSYNC.RECONVERGENT B0 ;  /* 0x0000000000007941 */ /* 0x000fea0003800200 */
.L_x_1681:
[----:B------:R-:W-:Y:S05]  /*a720*/  @!P4 EXIT ;  /* 0x000000000000c94d */ /* 0x000fea0003800000 */
[----:B------:R-:W-:Y:S04]  /*a730*/  STG.E desc[UR10][R16.64], R25 ;  /* 0x0000001910007986 */ /* 0x000fe8000c10190a */
[----:B------:R-:W-:Y:S04]  /*a740*/  STG.E desc[UR10][R12.64], R41 ;  /* 0x000000290c007986 */ /* 0x000fe8000c10190a */
[----:B------:R-:W-:Y:S04]  /*a750*/  STG.E desc[UR10][R6.64], R89 ;  /* 0x0000005906007986 */ /* 0x000fe8000c10190a */
[----:B------:R-:W-:Y:S01]  /*a760*/  STG.E desc[UR10][R4.64], R27 ;  /* 0x0000001b04007986 */ /* 0x000fe2000c10190a */
[----:B------:R-:W-:Y:S05]  /*a770*/  EXIT ;  /* 0x000000000000794d */ /* 0x000fea0003800000 */
.L_x_1627:
        /* <DEDUP_REMOVED lines=8> */
.L_x_1684:
[----:B------:R-:W-:Y:S05]  /*a800*/  BSYNC B1 ;  /* 0x0000000000017941 */ /* 0x000fea0003800000 */
.L_x_1683:
        /* <DEDUP_REMOVED lines=9> */
.L_x_1685:
        /* <DEDUP_REMOVED lines=8> */
.L_x_1686:
[----:B------:R-:W-:Y:S02]  /*a920*/  MOV R155, R157 ;  /* 0x0000009d009b7202 */ /* 0x000fe40000000f00 */
[----:B------:R-:W-:-:S05]  /*a930*/  MOV R152, R158 ;  /* 0x0000009e00987202 */ /* 0x000fca0000000f00 */
[----:B------:R-:W-:Y:S01]  /*a940*/  FADD.FTZ R156, R156, R152 ;  /* 0x000000989c9c7221 */ /* 0x000fe20000010000 */
[----:B------:R-:W-:-:S07]  /*a950*/  MOV R152, 0xffffffff ;  /* 0xffffffff00987802 */ /* 0x000fce0000000f00 */
[----:B------:R-:W-:Y:S05]  /*a960*/  WARPSYNC.COLLECTIVE R152, `(.L_x_1687) ;  /* 0x0000000098087348 */ /* 0x000fea0003c00000 */
[----:B------:R0:W1:Y:S02]  /*a970*/  SHFL.BFLY P0, R158, R155, R154, R153 ;  /* 0x0c00009a9b9e7389 */ /* 0x0000640000000099 */
[----:B01----:R-:W-:Y:S05]  /*a980*/  ENDCOLLECTIVE ;  /* 0x000000000000791b */ /* 0x003fea0003800000 */
.L_x_1687:
        /* <DEDUP_REMOVED lines=8> */
.L_x_1688:
[----:B------:R-:W-:Y:S02]  /*aa10*/  MOV R155, R157 ;  /* 0x0000009d009b7202 */ /* 0x000fe40000000f00 */
[----:B------:R-:W-:-:S05]  /*aa20*/  MOV R152, R158 ;  /* 0x0000009e00987202 */ /* 0x000fca0000000f00 */
[----:B------:R-:W-:Y:S01]  /*aa30*/  FADD.FTZ R156, R156, R152 ;  /* 0x000000989c9c7221 */ /* 0x000fe20000010000 */
[----:B------:R-:W-:-:S07]  /*aa40*/  MOV R152, 0xffffffff ;  /* 0xffffffff00987802 */ /* 0x000fce0000000f00 */
[----:B------:R-:W-:Y:S05]  /*aa50*/  WARPSYNC.COLLECTIVE R152, `(.L_x_1689) ;  /* 0x0000000098087348 */ /* 0x000fea0003c00000 */
[----:B------:R0:W1:Y:S02]  /*aa60*/  SHFL.BFLY P0, R158, R155, R154, R153 ;  /* 0x0c00009a9b9e7389 */ /* 0x0000640000000099 */
[----:B01----:R-:W-:Y:S05]  /*aa70*/  ENDCOLLECTIVE ;  /* 0x000000000000791b */ /* 0x003fea0003800000 */
.L_x_1689:
        /* <DEDUP_REMOVED lines=8> */
.L_x_1690:
[----:B------:R-:W-:Y:S02]  /*ab00*/  MOV R155, R157 ;  /* 0x0000009d009b7202 */ /* 0x000fe40000000f00 */
[----:B------:R-:W-:-:S05]  /*ab10*/  MOV R152, R158 ;  /* 0x0000009e00987202 */ /* 0x000fca0000000f00 */
[----:B------:R-:W-:Y:S01]  /*ab20*/  FADD.FTZ R156, R156, R152 ;  /* 0x000000989c9c7221 */ /* 0x000fe20000010000 */
[----:B------:R-:W-:-:S07]  /*ab30*/  MOV R152, 0xffffffff ;  /* 0xffffffff00987802 */ /* 0x000fce0000000f00 */
[----:B------:R-:W-:Y:S05]  /*ab40*/  WARPSYNC.COLLECTIVE R152, `(.L_x_1691) ;  /* 0x0000000098087348 */ /* 0x000fea0003c00000 */
[----:B------:R0:W1:Y:S02]  /*ab50*/  SHFL.BFLY P0, R158, R155, R154, R153 ;  /* 0x0c00009a9b9e7389 */ /* 0x0000640000000099 */
[----:B01----:R-:W-:Y:S05]  /*ab60*/  ENDCOLLECTIVE ;  /* 0x000000000000791b */ /* 0x003fea0003800000 */
.L_x_1691:
        /* <DEDUP_REMOVED lines=8> */
.L_x_1692:
[----:B------:R-:W-:Y:S02]  /*abf0*/  MOV R155, R157 ;  /* 0x0000009d009b7202 */ /* 0x000fe40000000f00 */
[----:B------:R-:W-:-:S07]  /*ac00*/  MOV R159, R158 ;  /* 0x0000009e009f7202 */ /* 0x000fce0000000f00 */
[----:B------:R-:W-:Y:S05]  /*ac10*/  WARPSYNC.COLLECTIVE R152, `(.L_x_1693) ;  /* 0x0000000098087348 */ /* 0x000fea0003c00000 */
[----:B------:R0:W1:Y:S02]  /*ac20*/  SHFL.BFLY P0, R158, R155, R154, R153 ;  /* 0x0c00009a9b9e7389 */ /* 0x0000640000000099 */
[----:B01----:R-:W-:Y:S05]  /*ac30*/  ENDCOLLECTIVE ;  /* 0x000000000000791b */ /* 0x003fea0003800000 */
.L_x_1693:
[----:B------:R-:W-:Y:S01]  /*ac40*/  MOV R152, R158 ;  /* 0x0000009e00987202 */ /* 0x000fe20000000f00 */
[----:B------:R-:W-:Y:S06]  /*ac50*/  BRA `(.L_x_1694) ;  /* 0xffffff9000a47947 */ /* 0x000fec000383ffff */
.L_x_1695:
        /* <DEDUP_REMOVED lines=10> */
.L_x_6046:


//--------------------- .text._ZN10layer_norm31ln_parallel_residual_bwd_kernelINS_13Kernel_traitsI13__nv_bfloat16S2_fS2_fjLj1024ELj1ELj4ELj1ELj16ENS_18Kernel_traits_baseILj1024ES2_S2_fS2_fjLj128EEEEELb0ELb0ELb1EEEvNS_9BwdParamsE --------------------------
	.section	.text._ZN10layer_norm31ln_parallel_residual_bwd_kernelINS_13Kernel_traitsI13__nv_bfloat16S2_fS2_fjLj1024ELj1ELj4ELj1ELj16ENS_18Kernel_traits_baseILj1024ES2_S2_fS2_fjLj128EEEEELb0ELb0ELb1EEEvNS_9BwdParamsE,"ax",@progbits
	.align	128
        .global         _ZN10layer_norm31ln_parallel_residual_bwd_kernelINS_13Kernel_traitsI13__nv_bfloat16S2_fS2_fjLj1024ELj1ELj4ELj1ELj16ENS_18Kernel_traits_baseILj1024ES2_S2_fS2_fjLj128EEEEELb0ELb0ELb1EEEvNS_9BwdParamsE
        .type           _ZN10layer_norm31ln_parallel_residual_bwd_kernelINS_13Kernel_traitsI13__nv_bfloat16S2_fS2_fjLj1024ELj1ELj4ELj1ELj16ENS_18Kernel_traits_baseILj1024ES2_S2_fS2_fjLj128EEEEELb0ELb0ELb1EEEvNS_9BwdParamsE,@function
        .size           _ZN10layer_norm31ln_parallel_residual_bwd_kernelINS_13Kernel_traitsI13__nv_bfloat16S2_fS2_fjLj1024ELj1ELj4ELj1ELj16ENS_18Kernel_traits_baseILj1024ES2_S2_fS2_fjLj128EEEEELb0ELb0ELb1EEEvNS_9BwdParamsE,(.L_x_6047 - _ZN10layer_norm31ln_parallel_residual_bwd_kernelINS_13Kernel_traitsI13__nv_bfloat16S2_fS2_fjLj1024ELj1ELj4ELj1ELj16ENS_18Kernel_traits_baseILj1024ES2_S2_fS2_fjLj128EEEEELb0ELb0ELb1EEEvNS_9BwdParamsE)
        .other          _ZN10layer_norm31ln_parallel_residual_bwd_kernelINS_13Kernel_traitsI13__nv_bfloat16S2_fS2_fjLj1024ELj1ELj4ELj1ELj16ENS_18Kernel_traits_baseILj1024ES2_S2_fS2_fjLj128EEEEELb0ELb0ELb1EEEvNS_9BwdParamsE,@"STO_CUDA_ENTRY STV_DEFAULT"
_ZN10layer_norm31ln_parallel_residual_bwd_kernelINS_13Kernel_traitsI13__nv_bfloat16S2_fS2_fjLj1024ELj1ELj4ELj1ELj16ENS_18Kernel_traits_baseILj1024ES2_S2_fS2_fjLj128EEEEELb0ELb0ELb1EEEvNS_9BwdParamsE:
.text._ZN10layer_norm31ln_parallel_residual_bwd_kernelINS_13Kernel_traitsI13__nv_bfloat16S2_fS2_fjLj1024ELj1ELj4ELj1ELj16ENS_18Kernel_traits_baseILj1024ES2_S2_fS2_fjLj128EEEEELb0ELb0ELb1EEEvNS_9BwdParamsE:
        /* <DEDUP_REMOVED lines=119> */
[----:B------:R-:W-:Y:S02]  /*0770*/  MOV R223, RZ ;  /* 0x000000ff00df7202 */ /* 0x000fe40000000f00 */
        /* <DEDUP_REMOVED lines=21> */
[----:B0-----:R-:W-:Y:S02]  /*08d0*/  CS2R R12, SRZ ;  /* 0x00000000000c7805 */ /* 0x001fe4000001ff00 */
        /* <DEDUP_REMOVED lines=60> */
[----:B------:R1:W-:Y:S01]  /*0ca0*/  STL [R1+0x38], R2 ;  /* 0x0000380201007387 */ /* 0x0003e20000100800 */
[----:B------:R-:W-:Y:S02]  /*0cb0*/  PRMT R41, R37, 0x7632, R41 ;  /* 0x0000763225297816 */ /* 0x000fe40000000029 */
[----:B0-----:R-:W-:Y:S02]  /*0cc0*/  SHF.L.U32 R3, R6, 0x10, RZ ;  /* 0x0000001006037819 */ /* 0x001fe400000006ff */
[----:B-1----:R-:W-:-:S03]  /*0cd0*/  SHF.L.U32 R2, R7, 0x10, RZ ;  /* 0x0000001007027819 */ /* 0x002fc600000006ff */
[----:B------:R-:W-:Y:S01]  /*0ce0*/  STL [R1+0x28], R3 ;  /* 0x0000280301007387 */ /* 0x000fe20000100800 */
[----:B------:R-:W-:Y:S02]  /*0cf0*/  SHF.L.U32 R71, R0, 0x10, RZ ;  /* 0x0000001000477819 */ /* 0x000fe400000006ff */
[----:B------:R-:W-:Y:S01]  /*0d00*/  PRMT R43, R38, 0x7632, R43 ;  /* 0x00007632262b7816 */ /* 0x000fe2000000002b */
[----:B------:R-:W-:Y:S01]  /*0d10*/  STL [R1+0x18], R2 ;  /* 0x0000180201007387 */ /* 0x000fe20000100800 */
[----:B------:R-:W-:Y:S02]  /*0d20*/  SHF.L.U32 R0, R41, 0x10, RZ ;  /* 0x0000001029007819 */ /* 0x000fe400000006ff */
[----:B------:R-:W-:Y:S01]  /*0d30*/  PRMT R45, R39, 0x7632, R45 ;  /* 0x00007632272d7816 */ /* 0x000fe2000000002d */
[----:B------:R-:W-:Y:S01]  /*0d40*/  STL [R1+0xc], RZ ;  /* 0x00000cff01007387 */ /* 0x000fe20000100800 */
[----:B------:R-:W-:-:S03]  /*0d50*/  PRMT R40, R32, 0x7632, R40 ;  /* 0x0000763220287816 */ /* 0x000fc60000000028 */
[----:B------:R-:W-:Y:S01]  /*0d60*/  STL [R1+0x8], RZ ;  /* 0x000008ff01007387 */ /* 0x000fe20000100800 */
[----:B------:R-:W-:-:S03]  /*0d70*/  SHF.L.U32 R41, R43, 0x10, RZ ;  /* 0x000000102b297819 */ /* 0x000fc600000006ff */
[----:B------:R-:W-:Y:S01]  /*0d80*/  STL [R1+0x4], RZ ;  /* 0x000004ff01007387 */ /* 0x000fe20000100800 */
[----:B------:R-:W-:-:S03]  /*0d90*/  SHF.L.U32 R43, R45, 0x10, RZ ;  /* 0x000000102d2b7819 */ /* 0x000fc600000006ff */
[----:B------:R-:W-:Y:S01]  /*0da0*/  STL [R1], RZ ;  /* 0x000000ff01007387 */ /* 0x000fe20000100800 */
[----:B------:R-:W-:-:S03]  /*0db0*/  PRMT R42, R33, 0x7632, R42 ;  /* 0x00007632212a7816 */ /* 0x000fc6000000002a */
[----:B------:R-:W-:Y:S01]  /*0dc0*/  STL [R1+0x104], R71 ;  /* 0x0001044701007387 */ /* 0x000fe20000100800 */
[----:B------:R-:W-:-:S03]  /*0dd0*/  PRMT R44, R34, 0x7632, R44 ;  /* 0x00007632222c7816 */ /* 0x000fc6000000002c */
[----:B------:R0:W-:Y:S01]  /*0de0*/  STL [R1+0xf4], R0 ;  /* 0x0000f40001007387 */ /* 0x0001e20000100800 */
[----:B------:R-:W-:-:S03]  /*0df0*/  PRMT R46, R35, 0x7632, R46 ;  /* 0x00007632232e7816 */ /* 0x000fc6000000002e */
[----:B------:R1:W-:Y:S01]  /*0e00*/  STL [R1+0xe4], R41 ;  /* 0x0000e42901007387 */ /* 0x0003e20000100800 */
[----:B0-----:R-:W-:-:S03]  /*0e10*/  SHF.L.U32 R0, R40, 0x10, RZ ;  /* 0x0000001028007819 */ /* 0x001fc600000006ff */
[----:B------:R-:W-:Y:S01]  /*0e20*/  STL [R1+0xd4], R43 ;  /* 0x0000d42b01007387 */ /* 0x000fe20000100800 */
[----:B------:R-:W-:Y:S02]  /*0e30*/  SHF.L.U32 R40, R44, 0x10, RZ ;  /* 0x000000102c287819 */ /* 0x000fe400000006ff */
[----:B-1----:R-:W-:Y:S01]  /*0e40*/  SHF.L.U32 R41, R42, 0x10, RZ ;  /* 0x000000102a297819 */ /* 0x002fe200000006ff */
[----:B------:R0:W-:Y:S01]  /*0e50*/  STL [R1+0x100], R0 ;  /* 0x0001000001007387 */ /* 0x0001e20000100800 */
[----:B------:R-:W-:Y:S02]  /*0e60*/  PRMT R47, R28, 0x7632, R47 ;  /* 0x000076321c2f7816 */ /* 0x000fe4000000002f */
        /* <DEDUP_REMOVED lines=62> */
[----:B-1----:R-:W-:-:S03]  /*1250*/  SHF.L.U32 R40, R69, 0x10, RZ ;  /* 0x0000001045287819 */ /* 0x002fc600000006ff */
[----:B------:R0:W-:Y:S01]  /*1260*/  STL [R1+0x24], R41 ;  /* 0x0000242901007387 */ /* 0x0001e20000100800 */
[----:B------:R-:W-:Y:S02]  /*1270*/  PRMT R70, R7, 0x7632, R70 ;  /* 0x0000763207467816 */ /* 0x000fe40000000046 */
[----:B--2---:R-:W-:Y:S01]  /*1280*/  SHF.L.U32 R0, R64, 0x10, RZ ;  /* 0x0000001040007819 */ /* 0x004fe200000006ff */
[----:B------:R1:W-:Y:S01]  /*1290*/  STL [R1+0x14], R40 ;  /* 0x0000142801007387 */ /* 0x0003e20000100800 */
[----:B------:R-:W-:-:S03]  /*12a0*/  PRMT R68, R6, 0x7632, R68 ;  /* 0x0000763206447816 */ /* 0x000fc60000000044 */
[----:B------:R2:W-:Y:S01]  /*12b0*/  STL [R1+0x40], R0 ;  /* 0x0000400001007387 */ /* 0x0005e20000100800 */
[----:B0-----:R-:W-:Y:S02]  /*12c0*/  SHF.L.U32 R41, R66, 0x10, RZ ;  /* 0x0000001042297819 */ /* 0x001fe400000006ff */
[----:B-1----:R-:W-:Y:S02]  /*12d0*/  SHF.L.U32 R40, R68, 0x10, RZ ;  /* 0x0000001044287819 */ /* 0x002fe400000006ff */
[----:B--2---:R-:W-:Y:S01]  /*12e0*/  SHF.L.U32 R0, R70, 0x10, RZ ;  /* 0x0000001046007819 */ /* 0x004fe200000006ff */
[----:B------:R0:W-:Y:S04]  /*12f0*/  STL [R1+0x30], R41 ;  /* 0x0000302901007387 */ /* 0x0001e80000100800 */
[----:B------:R0:W-:Y:S04]  /*1300*/  STL [R1+0x10], R0 ;  /* 0x0000100001007387 */ /* 0x0001e80000100800 */
[----:B------:R0:W-:Y:S01]  /*1310*/  STL [R1+0x20], R40 ;  /* 0x0000202801007387 */ /* 0x0001e20000100800 */
        /* <DEDUP_REMOVED lines=16> */
[----:B0-----:R-:W-:-:S07]  /*1420*/  CS2R R2, SRZ ;  /* 0x0000000000027805 */ /* 0x001fce000001ff00 */
.L_x_1732:
[----:B------:R-:W0:Y:S01]  /*1430*/  S2R R86, SR_TID.X ;  /* 0x0000000000567919 */ /* 0x000e220000002100 */
[----:B------:R-:W1:Y:S01]  /*1440*/  LDC.64 R84, c[0x0][0x3c0] ;  /* 0x0000f000ff547b82 */ /* 0x000e620000000a00 */
[C---:B------:R-:W-:Y:S01]  /*1450*/  IMAD R0, R196.reuse, UR13, RZ ;  /* 0x0000000dc4007c24 */ /* 0x040fe2000f8e02ff */
[----:B------:R-:W2:Y:S04]  /*1460*/  LDL R205, [R1+0x108] ;  /* 0x0001080001cd7983 */ /* 0x000ea80000100800 */
[----:B------:R-:W-:Y:S01]  /*1470*/  SHF.R.S32.HI R87, RZ, 0x1f, R0 ;  /* 0x0000001fff577819 */ /* 0x000fe20000011400 */
[----:B------:R-:W3:Y:S01]  /*1480*/  LDL R204, [R1+0x10c] ;  /* 0x00010c0001cc7983 */ /* 0x000ee20000100800 */
[----:B------:R-:W4:Y:S02]  /*1490*/  LDC.64 R134, c[0x0][0x3a8] ;  /* 0x0000ea00ff867b82 */ /* 0x000f240000000a00 */
[----:B------:R-:W-:Y:S01]  /*14a0*/  LEA.HI R87, R87, R0, RZ, 0x3 ;  /* 0x0000000057577211 */ /* 0x000fe200078f18ff */
[----:B------:R-:W3:Y:S05]  /*14b0*/  LDL R209, [R1+0xf8] ;  /* 0x0000f80001d17983 */ /* 0x000eea0000100800 */
[----:B------:R-:W4:Y:S08]  /*14c0*/  LDC.64 R132, c[0x0][0x430] ;  /* 0x00010c00ff847b82 */ /* 0x000f300000000a00 */
[----:B------:R-:W4:Y:S01]  /*14d0*/  LDC.64 R90, c[0x0][0x3c8] ;  /* 0x0000f200ff5a7b82 */ /* 0x000f220000000a00 */
[----:B-1----:R-:W-:-:S07]  /*14e0*/  IMAD.WIDE R84, R196, 0x4, R84 ;  /* 0x00000004c4547825 */ /* 0x002fce00078e0254 */
[----:B------:R-:W1:Y:S01]  /*14f0*/  LDC.64 R136, c[0x0][0x428] ;  /* 0x00010a00ff887b82 */ /* 0x000e620000000a00 */
[----:B0-----:R-:W-:Y:S01]  /*1500*/  LOP3.LUT R86, R86, 0x1f, RZ, 0xc0, !PT ;  /* 0x0000001f56567812 */ /* 0x001fe200078ec0ff */
[----:B------:R0:W2:Y:S03]  /*1510*/  LDG.E R202, desc[UR10][R84.64] ;  /* 0x0000000a54ca7981 */ /* 0x0000a6000c1e1900 */
[----:B------:R-:W-:Y:S01]  /*1520*/  LEA.HI.SX32 R200, R87, R86, 0x1d ;  /* 0x0000005657c87211 */ /* 0x000fe200078feaff */
[----:B------:R-:W3:Y:S04]  /*1530*/  LDL R206, [R1+0xfc] ;  /* 0x0000fc0001ce7983 */ /* 0x000ee80000100800 */
[C---:B----4-:R-:W-:Y:S01]  /*1540*/  IMAD.WIDE.U32 R92, R200.reuse, 0x20, R134 ;  /* 0x00000020c85c7825 */ /* 0x050fe200078e0086 */
[----:B------:R-:W-:Y:S01]  /*1550*/  ISETP.NE.U32.AND P0, PT, RZ, UR14, PT ;  /* 0x0000000eff007c0c */ /* 0x000fe2000bf05070 */
[----:B------:R-:W4:Y:S02]  /*1560*/  LDL R208, [R1+0x100] ;  /* 0x0001000001d07983 */ /* 0x000f240000100800 */
[----:B0-----:R-:W-:-:S02]  /*1570*/  IMAD.WIDE.U32 R84, R200, 0x10, R132 ;  /* 0x00000010c8547825 */ /* 0x001fc400078e0084 */
[----:B------:R-:W3:Y:S02]  /*1580*/  LDG.E.128 R128, desc[UR10][R92.64] ;  /* 0x0000000a5c807981 */ /* 0x000ee4000c1e1d00 */
[----:B------:R-:W-:Y:S02]  /*1590*/  IMAD.WIDE R90, R196, 0x4, R90 ;  /* 0x00000004c45a7825 */ /* 0x000fe400078e025a */
[----:B------:R-:W4:Y:S02]  /*15a0*/  LDG.E.128 R84, desc[UR10][R84.64] ;  /* 0x0000000a54547981 */ /* 0x000f24000c1e1d00 */
[C---:B-1----:R-:W-:Y:S02]  /*15b0*/  IMAD.WIDE.U32 R88, R200.reuse, 0x10, R136 ;  /* 0x00000010c8587825 */ /* 0x042fe400078e0088 */
[----:B------:R-:W4:Y:S01]  /*15c0*/  LDG.E R197, desc[UR10][R90.64] ;  /* 0x0000000a5ac57981 */ /* 0x000f22000c1e1900 */
[----:B------:R-:W-:Y:S02]  /*15d0*/  ISETP.NE.AND.EX P0, PT, RZ, UR15, PT, P0 ;  /* 0x0000000fff007c0c */ /* 0x000fe4000bf05300 */
[----:B------:R-:W-:Y:S01]  /*15e0*/  IADD3 R199, PT, PT, R200, 0x40, RZ ;  /* 0x00000040c8c77810 */ /* 0x000fe20007ffe0ff */
[----:B------:R-:W4:Y:S01]  /*15f0*/  LDL R207, [R1+0x104] ;  /* 0x0001040001cf7983 */ /* 0x000f220000100800 */
[----:B------:R-:W-:-:S02]  /*1600*/  ISETP.NE.AND P2, PT, RZ, UR12, PT ;  /* 0x0000000cff007c0c */ /* 0x000fc4000bf45270 */
[C---:B------:R-:W-:Y:S01]  /*1610*/  IADD3 R201, PT, PT, R200.reuse, 0x60, RZ ;  /* 0x00000060c8c97810 */ /* 0x040fe20007ffe0ff */
[----:B------:R-:W4:Y:S04]  /*1620*/  LDG.E.128 R92, desc[UR10][R92.64+0x10] ;  /* 0x0000100a5c5c7981 */ /* 0x000f28000c1e1d00 */
[----:B------:R-:W3:Y:S02]  /*1630*/  LDG.E.128 R88, desc[UR10][R88.64] ;  /* 0x0000000a58587981 */ /* 0x000ee4000c1e1d00 */
[----:B------:R-:W0:Y:S02]  /*1640*/  @P0 LDC.64 R126, c[0x0][0x438] ;  /* 0x00010e00ff7e0b82 */ /* 0x000e240000000a00 */
[----:B------:R-:W4:Y:S04]  /*1650*/  LDL R212, [R1+0xe4] ;  /* 0x0000e40001d47983 */ /* 0x000f280000100800 */
[----:B------:R-:W4:Y:S02]  /*1660*/  LDL R217, [R1+0xd8] ;  /* 0x0000d80001d97983 */ /* 0x000f240000100800 */
[----:B------:R-:W1:Y:S02]  /*1670*/  @P0 LDC.64 R138, c[0x0][0x438] ;  /* 0x00010e00ff8a0b82 */ /* 0x000e640000000a00 */
[----:B------:R-:W4:Y:S04]  /*1680*/  LDL R211, [R1+0xd0] ;  /* 0x0000d00001d37983 */ /* 0x000f280000100800 */
[----:B------:R-:W4:Y:S01]  /*1690*/  LDL R215, [R1+0xd4] ;  /* 0x0000d40001d77983 */ /* 0x000f220000100800 */
[----:B------:R-:W-:Y:S01]  /*16a0*/  IADD3 R198, PT, PT, R200, 0x20, RZ ;  /* 0x00000020c8c67810 */ /* 0x000fe20007ffe0ff */
[----:B------:R-:W4:Y:S02]  /*16b0*/  @P0 LDC.64 R114, c[0x0][0x438] ;  /* 0x00010e00ff720b82 */ /* 0x000f240000000a00 */
[----:B------:R-:W4:Y:S04]  /*16c0*/  LDL R216, [R1+0xdc] ;  /* 0x0000dc0001d87983 */ /* 0x000f280000100800 */
[----:B------:R-:W4:Y:S01]  /*16d0*/  LDL R219, [R1+0xc0] ;  /* 0x0000c00001db7983 */ /* 0x000f220000100800 */
[----:B0-----:R-:W-:Y:S01]  /*16e0*/  @P0 IMAD.WIDE.U32 R126, R199, 0x20, R126 ;  /* 0x00000020c77e0825 */ /* 0x001fe200078e007e */
[----:B------:R-:W0:Y:S04]  /*16f0*/  @P0 LDC.64 R112, c[0x0][0x438] ;  /* 0x00010e00ff700b82 */ /* 0x000e280000000a00 */
[----:B-----5:R-:W5:Y:S04]  /*1700*/  @P0 LDG.E.128 R56, desc[UR10][R126.64] ;  /* 0x0000000a7e380981 */ /* 0x020f68000c1e1d00 */
[----:B------:R1:W5:Y:S02]  /*1710*/  @P0 LDG.E.128 R60, desc[UR10][R126.64+0x10] ;  /* 0x0000100a7e3c0981 */ /* 0x000364000c1e1d00 */
[----:B-1----:R-:W-:-:S02]  /*1720*/  @P0 IMAD.WIDE.U32 R126, R201, 0x20, R138 ;  /* 0x00000020c97e0825 */ /* 0x002fc400078e008a */
[----:B------:R-:W4:Y:S04]  /*1730*/  LDL R139, [R1+0xf0] ;  /* 0x0000f000018b7983 */ /* 0x000f280000100800 */
[----:B------:R-:W5:Y:S04]  /*1740*/  @P0 LDG.E.128 R64, desc[UR10][R126.64] ;  /* 0x0000000a7e400981 */ /* 0x000f68000c1e1d00 */
[----:B------:R4:W5:Y:S01]  /*1750*/  @P0 LDG.E.128 R68, desc[UR10][R126.64+0x10] ;  /* 0x0000100a7e440981 */ /* 0x000962000c1e1d00 */
[----:B--2---:R-:W-:Y:S02]  /*1760*/  FSEL R202, R202, RZ, !P2 ;  /* 0x000000ffcaca7208 */ /* 0x004fe40005000000 */
[----:B---3--:R-:W-:-:S03]  /*1770*/  SHF.L.U32 R203, R88, 0x10, RZ ;  /* 0x0000001058cb7819 */ /* 0x008fc600000006ff */
[----:B------:R-:W-:Y:S01]  /*1780*/  FADD.FTZ R0, -R202, R128 ;  /* 0x00000080ca007221 */ /* 0x000fe20000010100 */
[----:B----4-:R-:W-:Y:S01]  /*1790*/  SHF.L.U32 R126, R84, 0x10, RZ ;  /* 0x00000010547e7819 */ /* 0x010fe200000006ff */
[C---:B------:R-:W-:Y:S01]  /*17a0*/  FADD.FTZ R130, -R202.reuse, R130 ;  /* 0x00000082ca827221 */ /* 0x040fe20000010100 */
[----:B------:R-:W-:Y:S01]  /*17b0*/  FADD.FTZ R129, -R202, R129 ;  /* 0x00000081ca817221 */ /* 0x000fe20000010100 */
[----:B------:R-:W-:Y:S01]  /*17c0*/  FMUL.FTZ R0, R197, R0 ;  /* 0x00000000c5007220 */ /* 0x000fe20000410000 */
[----:B------:R-:W-:Y:S01]  /*17d0*/  FADD.FTZ R34, R203, R34 ;  /* 0x00000022cb227221 */ /* 0x000fe20000010000 */
[----:B------:R-:W-:Y:S01]  /*17e0*/  FADD.FTZ R240, R126, R240 ;  /* 0x000000f07ef07221 */ /* 0x000fe20000010000 */
[----:B------:R-:W-:Y:S01]  /*17f0*/  PRMT R88, R88, 0x7632, R88 ;  /* 0x0000763258587816 */ /* 0x000fe20000000058 */
[CC--:B------:R-:W-:Y:S01]  /*1800*/  FFMA.FTZ R166, R0.reuse, R126.reuse, R166 ;  /* 0x0000007e00a67223 */ /* 0x0c0fe200000100a6 */
[----:B------:R-:W-:Y:S01]  /*1810*/  FMUL.FTZ R126, R205, R126 ;  /* 0x0000007ecd7e7220 */ /* 0x000fe20000410000 */
[----:B------:R-:W-:Y:S01]  /*1820*/  FFMA.FTZ R2, R0, R203, R2 ;  /* 0x000000cb00027223 */ /* 0x000fe20000010002 */
[----:B------:R-:W-:Y:S01]  /*1830*/  FMUL.FTZ R205, R197, R130 ;  /* 0x00000082c5cd7220 */ /* 0x000fe20000410000 */
[----:B------:R-:W-:-:S04]  /*1840*/  IMAD.WIDE.U32 R108, R198, 0x20, R134 ;  /* 0x00000020c66c7825 */ /* 0x000fc800078e0086 */
[----:B------:R-:W-:Y:S01]  /*1850*/  FFMA.FTZ R203, R204, R203, R126 ;  /* 0x000000cbcccb7223 */ /* 0x000fe2000001007e */
[----:B------:R-:W-:Y:S01]  /*1860*/  SHF.L.U32 R126, R85, 0x10, RZ ;  /* 0x00000010557e7819 */ /* 0x000fe200000006ff */
[----:B------:R-:W-:Y:S01]  /*1870*/  FADD.FTZ R93, -R202, R93 ;  /* 0x0000005dca5d7221 */ /* 0x000fe20000010100 */
[----:B------:R-:W-:Y:S01]  /*1880*/  PRMT R84, R84, 0x7632, R84 ;  /* 0x0000763254547816 */ /* 0x000fe20000000054 */
[----:B------:R-:W-:Y:S01]  /*1890*/  IMAD.WIDE.U32 R100, R198, 0x10, R132 ;  /* 0x00000010c6647825 */ /* 0x000fe200078e0084 */
[----:B------:R-:W-:-:S03]  /*18a0*/  SHF.L.U32 R88, R88, 0x10, RZ ;  /* 0x0000001058587819 */ /* 0x000fc600000006ff */
[----:B------:R-:W-:Y:S01]  /*18b0*/  FADD.FTZ R238, R126, R238 ;  /* 0x000000ee7eee7221 */ /* 0x000fe20000010000 */
[-C--:B------:R-:W-:Y:S01]  /*18c0*/  FFMA.FTZ R168, R205, R126.reuse, R168 ;  /* 0x0000007ecda87223 */ /* 0x080fe200000100a8 */
[----:B------:R-:W-:Y:S01]  /*18d0*/  FMUL.FTZ R126, R209, R126 ;  /* 0x0000007ed17e7220 */ /* 0x000fe20000410000 */
[----:B------:R-:W2:Y:S04]  /*18e0*/  LDG.E.128 R96, desc[UR10][R108.64] ;  /* 0x0000000a6c607981 */ /* 0x000ea8000c1e1d00 */
[----:B------:R-:W3:Y:S01]  /*18f0*/  LDL R209, [R1+0xe0] ;  /* 0x0000e00001d17983 */ /* 0x000ee20000100800 */
[----:B------:R-:W-:Y:S02]  /*1900*/  SHF.L.U32 R204, R89, 0x10, RZ ;  /* 0x0000001059cc7819 */ /* 0x000fe400000006ff */
[----:B------:R-:W-:Y:S01]  /*1910*/  SHF.L.U32 R84, R84, 0x10, RZ ;  /* 0x0000001054547819 */ /* 0x000fe200000006ff */
[----:B------:R-:W-:-:S04]  /*1920*/  IMAD.WIDE.U32 R104, R198, 0x10, R136 ;  /* 0x00000010c6687825 */ /* 0x000fc800078e0088 */
[----:B------:R-:W-:Y:S01]  /*1930*/  FMUL.FTZ R210, R197, R93 ;  /* 0x0000005dc5d27220 */ /* 0x000fe20000410000 */
[----:B------:R-:W-:Y:S01]  /*1940*/  FADD.FTZ R36, R204, R36 ;  /* 0x00000024cc247221 */ /* 0x000fe20000010000 */
[-C--:B------:R-:W-:Y:S01]  /*1950*/  FFMA.FTZ R4, R205, R204.reuse, R4 ;  /* 0x000000cccd047223 */ /* 0x080fe20000010004 */
[----:B------:R-:W-:Y:S01]  /*1960*/  FFMA.FTZ R204, R206, R204, R126 ;  /* 0x000000cccecc7223 */ /* 0x000fe2000001007e */
[----:B------:R-:W-:Y:S01]  /*1970*/  FMUL.FTZ R206, R197, R129 ;  /* 0x00000081c5ce7220 */ /* 0x000fe20000410000 */
[----:B------:R-:W-:Y:S01]  /*1980*/  FADD.FTZ R239, R84, R239 ;  /* 0x000000ef54ef7221 */ /* 0x000fe20000010000 */
[----:B------:R-:W-:Y:S01]  /*1990*/  FADD.FTZ R35, R88, R35 ;  /* 0x0000002358237221 */ /* 0x000fe20000010000 */
[----:B------:R-:W4:Y:S01]  /*19a0*/  LDG.E.128 R100, desc[UR10][R100.64] ;  /* 0x0000000a64647981 */ /* 0x000f22000c1e1d00 */
[-C--:B------:R-:W-:Y:S01]  /*19b0*/  FFMA.FTZ R167, R206, R84.reuse, R167 ;  /* 0x00000054cea77223 */ /* 0x080fe200000100a7 */
[----:B------:R-:W-:Y:S01]  /*19c0*/  FMUL.FTZ R84, R208, R84 ;  /* 0x00000054d0547220 */ /* 0x000fe20000410000 */
[-C--:B------:R-:W-:Y:S01]  /*19d0*/  FFMA.FTZ R3, R206, R88.reuse, R3 ;  /* 0x00000058ce037223 */ /* 0x080fe20000010003 */
[----:B------:R-:W-:Y:S01]  /*19e0*/  FADD.FTZ R94, -R202, R94 ;  /* 0x0000005eca5e7221 */ /* 0x000fe20000010100 */
[----:B------:R-:W4:Y:S01]  /*19f0*/  LDG.E.128 R104, desc[UR10][R104.64] ;  /* 0x0000000a68687981 */ /* 0x000f22000c1e1d00 */
[----:B------:R-:W-:Y:S01]  /*1a00*/  FFMA.FTZ R88, R207, R88, R84 ;  /* 0x00000058cf587223 */ /* 0x000fe20000010054 */
[----:B------:R-:W-:-:S02]  /*1a10*/  SHF.L.U32 R84, R86, 0x10, RZ ;  /* 0x0000001056547819 */ /* 0x000fc400000006ff */
[----:B------:R-:W-:Y:S01]  /*1a20*/  PRMT R86, R86, 0x7632, R86 ;  /* 0x0000763256567816 */ /* 0x000fe20000000056 */
[----:B------:R-:W-:Y:S01]  /*1a30*/  FADD.FTZ R208, -R202, R92 ;  /* 0x0000005ccad07221 */ /* 0x000fe20000010100 */
[----:B------:R-:W-:Y:S02]  /*1a40*/  SHF.L.U32 R92, R90, 0x10, RZ ;  /* 0x000000105a5c7819 */ /* 0x000fe400000006ff */
[----:B------:R-:W-:Y:S01]  /*1a50*/  SHF.L.U32 R213, R91, 0x10, RZ ;  /* 0x000000105bd57819 */ /* 0x000fe200000006ff */
[----:B------:R-:W-:Y:S01]  /*1a60*/  FADD.FTZ R95, -R202, R95 ;  /* 0x0000005fca5f7221 */ /* 0x000fe20000010100 */
[----:B------:R-:W-:Y:S01]  /*1a70*/  PRMT R90, R90, 0x7632, R90 ;  /* 0x000076325a5a7816 */ /* 0x000fe2000000005a */
[----:B------:R-:W4:Y:S01]  /*1a80*/  LDG.E.128 R108, desc[UR10][R108.64+0x10] ;  /* 0x0000100a6c6c7981 */ /* 0x000f22000c1e1d00 */
[----:B------:R-:W-:Y:S02]  /*1a90*/  SHF.L.U32 R86, R86, 0x10, RZ ;  /* 0x0000001056567819 */ /* 0x000fe400000006ff */
[----:B------:R-:W-:Y:S01]  /*1aa0*/  SHF.L.U32 R90, R90, 0x10, RZ ;  /* 0x000000105a5a7819 */ /* 0x000fe200000006ff */
[----:B------:R-:W-:Y:S01]  /*1ab0*/  FMUL.FTZ R214, R197, R94 ;  /* 0x0000005ec5d67220 */ /* 0x000fe20000410000 */
[----:B------:R-:W-:-:S04]  /*1ac0*/  @P0 IMAD.WIDE.U32 R114, R200, 0x20, R114 ;  /* 0x00000020c8720825 */ /* 0x000fc800078e0072 */
[----:B------:R-:W-:Y:S01]  /*1ad0*/  FADD.FTZ R235, R86, R235 ;  /* 0x000000eb56eb7221 */ /* 0x000fe20000010000 */
[----:B------:R-:W-:Y:S01]  /*1ae0*/  FFMA.FTZ R171, R210, R86, R171 ;  /* 0x00000056d2ab7223 */ /* 0x000fe200000100ab */
[----:B------:R-:W-:Y:S01]  /*1af0*/  FADD.FTZ R39, R90, R39 ;  /* 0x000000275a277221 */ /* 0x000fe20000010000 */
[----:B------:R-:W-:Y:S01]  /*1b00*/  FFMA.FTZ R7, R210, R90, R7 ;  /* 0x0000005ad2077223 */ /* 0x000fe20000010007 */
[----:B------:R-:W4:Y:S01]  /*1b10*/  LDL R94, [R1+0xcc] ;  /* 0x0000cc00015e7983 */ /* 0x000f220000100800 */
[----:B------:R-:W-:Y:S01]  /*1b20*/  PRMT R91, R91, 0x7632, R91 ;  /* 0x000076325b5b7816 */ /* 0x000fe2000000005b */
[----:B0-----:R-:W-:Y:S02]  /*1b30*/  @P0 IMAD.WIDE.U32 R112, R198, 0x20, R112 ;  /* 0x00000020c6700825 */ /* 0x001fe400078e0070 */
[----:B------:R-:W4:Y:S01]  /*1b40*/  LDL R138, [R1+0xf4] ;  /* 0x0000f400018a7983 */ /* 0x000f220000100800 */
[----:B------:R-:W-:Y:S01]  /*1b50*/  SHF.L.U32 R91, R91, 0x10, RZ ;  /* 0x000000105b5b7819 */ /* 0x000fe200000006ff */
[----:B------:R-:W-:-:S02]  /*1b60*/  IMAD.WIDE.U32 R124, R199, 0x20, R134 ;  /* 0x00000020c77c7825 */ /* 0x000fc400078e0086 */
[----:B------:R-:W4:Y:S02]  /*1b70*/  LDL R130, [R1+0xe8] ;  /* 0x0000e80001827983 */ /* 0x000f240000100800 */
[----:B------:R-:W-:Y:S02]  /*1b80*/  IMAD.WIDE.U32 R116, R199, 0x10, R132 ;  /* 0x00000010c7747825 */ /* 0x000fe400078e0084 */
[----:B------:R-:W4:Y:S02]  /*1b90*/  LDL R128, [R1+0xec] ;  /* 0x0000ec0001807983 */ /* 0x000f240000100800 */
[----:B---3--:R-:W-:Y:S01]  /*1ba0*/  FMUL.FTZ R209, R209, R86 ;  /* 0x00000056d1d17220 */ /* 0x008fe20000410000 */
[----:B------:R-:W-:Y:S01]  /*1bb0*/  SHF.L.U32 R86, R87, 0x10, RZ ;  /* 0x0000001057567819 */ /* 0x000fe200000006ff */
[----:B------:R-:W-:Y:S01]  /*1bc0*/  FADD.FTZ R140, R213, R140 ;  /* 0x0000008cd58c7221 */ /* 0x000fe20000010000 */
[----:B------:R-:W-:Y:S01]  /*1bd0*/  FFMA.FTZ R8, R214, R213, R8 ;  /* 0x000000d5d6087223 */ /* 0x000fe20000010008 */
[----:B------:R-:W-:Y:S01]  /*1be0*/  FFMA.FTZ R209, R212, R90, R209 ;  /* 0x0000005ad4d17223 */ /* 0x000fe200000100d1 */
[----:B------:R-:W-:Y:S01]  /*1bf0*/  FMUL.FTZ R218, R197, R95 ;  /* 0x0000005fc5da7220 */ /* 0x000fe20000410000 */
[----:B------:R-:W3:Y:S01]  /*1c00*/  LDL R212, [R1+0xc8] ;  /* 0x0000c80001d47983 */ /* 0x000ee20000100800 */
[-C--:B------:R-:W-:Y:S01]  /*1c10*/  FMUL.FTZ R90, R217, R86.reuse ;  /* 0x00000056d95a7220 */ /* 0x080fe20000410000 */
[----:B------:R-:W-:Y:S01]  /*1c20*/  FADD.FTZ R234, R86, R234 ;  /* 0x000000ea56ea7221 */ /* 0x000fe20000010000 */
[----:B------:R-:W-:Y:S01]  /*1c30*/  FFMA.FTZ R172, R214, R86, R172 ;  /* 0x00000056d6ac7223 */ /* 0x000fe200000100ac */
[----:B------:R-:W-:Y:S01]  /*1c40*/  PRMT R86, R87, 0x7632, R86 ;  /* 0x0000763257567816 */ /* 0x000fe20000000056 */
[----:B------:R-:W-:Y:S01]  /*1c50*/  FADD.FTZ R141, R91, R141 ;  /* 0x0000008d5b8d7221 */ /* 0x000fe20000010000 */
[----:B--2---:R-:W-:Y:S01]  /*1c60*/  FADD.FTZ R99, -R202, R99 ;  /* 0x00000063ca637221 */ /* 0x004fe20000010100 */
[----:B------:R-:W5:Y:S01]  /*1c70*/  @P0 LDG.E.128 R40, desc[UR10][R114.64] ;  /* 0x0000000a72280981 */ /* 0x000f62000c1e1d00 */
[----:B------:R-:W-:-:S02]  /*1c80*/  SHF.L.U32 R86, R86, 0x10, RZ ;  /* 0x0000001056567819 */ /* 0x000fc400000006ff */
[----:B----4-:R-:W-:Y:S01]  /*1c90*/  SHF.L.U32 R93, R104, 0x10, RZ ;  /* 0x00000010685d7819 */ /* 0x010fe200000006ff */
[----:B------:R0:W5:Y:S02]  /*1ca0*/  @P0 LDG.E.128 R44, desc[UR10][R114.64+0x10] ;  /* 0x0000100a722c0981 */ /* 0x000164000c1e1d00 */
[----:B------:R-:W-:Y:S02]  /*1cb0*/  FMUL.FTZ R217, R211, R86 ;  /* 0x00000056d3d97220 */ /* 0x000fe40000410000 */
[----:B------:R-:W2:Y:S02]  /*1cc0*/  LDL R211, [R1+0xb8] ;  /* 0x0000b80001d37983 */ /* 0x000ea40000100800 */
[----:B------:R-:W-:Y:S02]  /*1cd0*/  FFMA.FTZ R217, R215, R91, R217 ;  /* 0x0000005bd7d97223 */ /* 0x000fe400000100d9 */
[----:B------:R-:W4:Y:S01]  /*1ce0*/  LDL R215, [R1+0xbc] ;  /* 0x0000bc0001d77983 */ /* 0x000f220000100800 */
[----:B------:R-:W-:Y:S01]  /*1cf0*/  FFMA.FTZ R213, R216, R213, R90 ;  /* 0x000000d5d8d57223 */ /* 0x000fe2000001005a */
[----:B------:R-:W-:Y:S01]  /*1d00*/  FADD.FTZ R90, -R202, R96 ;  /* 0x00000060ca5a7221 */ /* 0x000fe20000010100 */
[----:B------:R-:W-:Y:S01]  /*1d10*/  FFMA.FTZ R9, R218, R91, R9 ;  /* 0x0000005bda097223 */ /* 0x000fe20000010009 */
[----:B------:R-:W-:Y:S01]  /*1d20*/  SHF.L.U32 R91, R100, 0x10, RZ ;  /* 0x00000010645b7819 */ /* 0x000fe200000006ff */
[----:B------:R-:W4:Y:S01]  /*1d30*/  LDL R216, [R1+0xc4] ;  /* 0x0000c40001d87983 */ /* 0x000f220000100800 */
[----:B------:R-:W-:-:S03]  /*1d40*/  FMUL.FTZ R90, R197, R90 ;  /* 0x0000005ac55a7220 */ /* 0x000fc60000410000 */
[----:B------:R-:W-:Y:S01]  /*1d50*/  FADD.FTZ R232, R91, R232 ;  /* 0x000000e85be87221 */ /* 0x000fe20000010000 */
[----:B------:R-:W-:Y:S01]  /*1d60*/  FFMA.FTZ R174, R90, R91, R174 ;  /* 0x0000005b5aae7223 */ /* 0x000fe200000100ae */
[----:B------:R-:W-:Y:S01]  /*1d70*/  SHF.L.U32 R95, R101, 0x10, RZ ;  /* 0x00000010655f7819 */ /* 0x000fe200000006ff */
[C---:B------:R-:W-:Y:S01]  /*1d80*/  FADD.FTZ R108, -R202.reuse, R108 ;  /* 0x0000006cca6c7221 */ /* 0x040fe20000010100 */
[C---:B------:R-:W-:Y:S01]  /*1d90*/  FADD.FTZ R109, -R202.reuse, R109 ;  /* 0x0000006dca6d7221 */ /* 0x040fe20000010100 */
[----:B------:R-:W-:Y:S01]  /*1da0*/  FADD.FTZ R110, -R202, R110 ;  /* 0x0000006eca6e7221 */ /* 0x000fe20000010100 */
[----:B------:R-:W5:Y:S01]  /*1db0*/  @P0 LDG.E.128 R48, desc[UR10][R112.64] ;  /* 0x0000000a70300981 */ /* 0x000f62000c1e1d00 */
[----:B------:R-:W-:Y:S01]  /*1dc0*/  FADD.FTZ R230, R95, R230 ;  /* 0x000000e65fe67221 */ /* 0x000fe20000010000 */
[----:B------:R-:W-:Y:S01]  /*1dd0*/  FADD.FTZ R142, R93, R142 ;  /* 0x0000008e5d8e7221 */ /* 0x000fe20000010000 */
[----:B------:R-:W-:Y:S01]  /*1de0*/  FFMA.FTZ R10, R90, R93, R10 ;  /* 0x0000005d5a0a7223 */ /* 0x000fe2000001000a */
[----:B------:R1:W5:Y:S01]  /*1df0*/  @P0 LDG.E.128 R52, desc[UR10][R112.64+0x10] ;  /* 0x0000100a70340981 */ /* 0x000362000c1e1d00 */
[----:B------:R-:W-:-:S03]  /*1e00*/  IMAD.WIDE.U32 R120, R199, 0x10, R136 ;  /* 0x00000010c7787825 */ /* 0x000fc600078e0088 */
[----:B------:R-:W4:Y:S01]  /*1e10*/  LDG.E.128 R116, desc[UR10][R116.64] ;  /* 0x0000000a74747981 */ /* 0x000f22000c1e1d00 */
[----:B---3--:R-:W-:Y:S01]  /*1e20*/  FMUL.FTZ R91, R212, R91 ;  /* 0x0000005bd45b7220 */ /* 0x008fe20000410000 */
[----:B------:R-:W-:Y:S02]  /*1e30*/  FADD.FTZ R96, -R202, R97 ;  /* 0x00000061ca607221 */ /* 0x000fe40000010100 */
[----:B------:R-:W3:Y:S01]  /*1e40*/  LDL R212, [R1+0xb0] ;  /* 0x0000b00001d47983 */ /* 0x000ee20000100800 */
[----:B------:R-:W-:Y:S01]  /*1e50*/  FFMA.FTZ R91, R94, R93, R91 ;  /* 0x0000005d5e5b7223 */ /* 0x000fe2000001005b */
[----:B------:R-:W-:Y:S01]  /*1e60*/  FADD.FTZ R94, -R202, R98 ;  /* 0x00000062ca5e7221 */ /* 0x000fe20000010100 */
[----:B------:R-:W-:Y:S01]  /*1e70*/  PRMT R101, R101, 0x7632, R101 ;  /* 0x0000763265657816 */ /* 0x000fe20000000065 */
[----:B------:R-:W3:Y:S02]  /*1e80*/  LDL R98, [R1+0xa8] ;  /* 0x0000a80001627983 */ /* 0x000ee40000100800 */
[C---:B------:R-:W-:Y:S01]  /*1e90*/  FMUL.FTZ R94, R197.reuse, R94 ;  /* 0x0000005ec55e7220 */ /* 0x040fe20000410000 */
[----:B------:R-:W-:Y:S01]  /*1ea0*/  FMUL.FTZ R220, R197, R110 ;  /* 0x0000006ec5dc7220 */ /* 0x000fe20000410000 */
[----:B------:R-:W-:Y:S01]  /*1eb0*/  SHF.L.U32 R93, R105, 0x10, RZ ;  /* 0x00000010695d7819 */ /* 0x000fe200000006ff */
[----:B------:R-:W-:Y:S01]  /*1ec0*/  FMUL.FTZ R96, R197, R96 ;  /* 0x00000060c5607220 */ /* 0x000fe20000410000 */
[-C--:B------:R-:W-:Y:S01]  /*1ed0*/  FFMA.FTZ R176, R94, R95.reuse, R176 ;  /* 0x0000005f5eb07223 */ /* 0x080fe200000100b0 */
[----:B------:R-:W-:Y:S01]  /*1ee0*/  PRMT R97, R104, 0x7632, R97 ;  /* 0x0000763268617816 */ /* 0x000fe20000000061 */
[----:B------:R-:W3:Y:S01]  /*1ef0*/  LDG.E.128 R112, desc[UR10][R124.64] ;  /* 0x0000000a7c707981 */ /* 0x000ee2000c1e1d00 */
[----:B--2---:R-:W-:-:S03]  /*1f00*/  FMUL.FTZ R95, R211, R95 ;  /* 0x0000005fd35f7220 */ /* 0x004fc60000410000 */
[----:B------:R-:W2:Y:S01]  /*1f10*/  LDL R211, [R1+0xb4] ;  /* 0x0000b40001d37983 */ /* 0x000ea20000100800 */
[----:B------:R-:W-:Y:S01]  /*1f20*/  FADD.FTZ R144, R93, R144 ;  /* 0x000000905d907221 */ /* 0x000fe20000010000 */
[-C--:B------:R-:W-:Y:S01]  /*1f30*/  FFMA.FTZ R12, R94, R93.reuse, R12 ;  /* 0x0000005d5e0c7223 */ /* 0x080fe2000001000c */
[--C-:B----4-:R-:W-:Y:S01]  /*1f40*/  FFMA.FTZ R93, R215, R93, R95.reuse ;  /* 0x0000005dd75d7223 */ /* 0x110fe2000001005f */
[----:B------:R-:W-:Y:S01]  /*1f50*/  PRMT R95, R100, 0x7632, R95 ;  /* 0x00007632645f7816 */ /* 0x000fe2000000005f */
[----:B------:R-:W4:Y:S04]  /*1f60*/  LDL R215, [R1+0xac] ;  /* 0x0000ac0001d77983 */ /* 0x000f280000100800 */
[----:B------:R-:W4:Y:S01]  /*1f70*/  LDL R100, [R1+0xa0] ;  /* 0x0000a00001647983 */ /* 0x000f220000100800 */
[----:B------:R-:W-:-:S02]  /*1f80*/  SHF.L.U32 R95, R95, 0x10, RZ ;  /* 0x000000105f5f7819 */ /* 0x000fc400000006ff */
[----:B------:R-:W-:Y:S01]  /*1f90*/  SHF.L.U32 R97, R97, 0x10, RZ ;  /* 0x0000001061617819 */ /* 0x000fe200000006ff */
[----:B------:R-:W4:Y:S02]  /*1fa0*/  LDG.E.128 R120, desc[UR10][R120.64] ;  /* 0x0000000a78787981 */ /* 0x000f24000c1e1d00 */
[CC--:B------:R-:W-:Y:S01]  /*1fb0*/  FFMA.FTZ R175, R96.reuse, R95.reuse, R175 ;  /* 0x0000005f60af7223 */ /* 0x0c0fe200000100af */
[----:B------:R-:W-:Y:S01]  /*1fc0*/  FADD.FTZ R231, R95, R231 ;  /* 0x000000e75fe77221 */ /* 0x000fe20000010000 */
[----:B------:R-:W-:Y:S01]  /*1fd0*/  FMUL.FTZ R95, R219, R95 ;  /* 0x0000005fdb5f7220 */ /* 0x000fe20000410000 */
[-C--:B------:R-:W-:Y:S01]  /*1fe0*/  FFMA.FTZ R11, R96, R97.reuse, R11 ;  /* 0x00000061600b7223 */ /* 0x080fe2000001000b */
[----:B------:R-:W-:Y:S01]  /*1ff0*/  FADD.FTZ R143, R97, R143 ;  /* 0x0000008f618f7221 */ /* 0x000fe20000010000 */
[----:B------:R-:W-:Y:S01]  /*2000*/  SHF.L.U32 R101, R101, 0x10, RZ ;  /* 0x0000001065657819 */ /* 0x000fe200000006ff */
[----:B------:R-:W-:Y:S01]  /*2010*/  FFMA.FTZ R95, R216, R97, R95 ;  /* 0x00000061d85f7223 */ /* 0x000fe2000001005f */
[----:B------:R-:W-:Y:S01]  /*2020*/  PRMT R97, R105, 0x7632, R97 ;  /* 0x0000763269617816 */ /* 0x000fe20000000061 */
[----:B------:R-:W-:Y:S01]  /*2030*/  FMUL.FTZ R105, R197, R99 ;  /* 0x00000063c5697220 */ /* 0x000fe20000410000 */
[----:B------:R-:W4:Y:S02]  /*2040*/  LDL R110, [R1+0x7c] ;  /* 0x00007c00016e7983 */ /* 0x000f240000100800 */
[----:B------:R-:W-:-:S02]  /*2050*/  SHF.L.U32 R97, R97, 0x10, RZ ;  /* 0x0000001061617819 */ /* 0x000fc400000006ff */
[----:B------:R-:W4:Y:S03]  /*2060*/  LDL R99, [R1+0xa4] ;  /* 0x0000a40001637983 */ /* 0x000f260000100800 */
[----:B------:R-:W-:Y:S01]  /*2070*/  FFMA.FTZ R13, R105, R97, R13 ;  /* 0x00000061690d7223 */ /* 0x000fe2000001000d */
[----:B------:R-:W-:Y:S01]  /*2080*/  FADD.FTZ R145, R97, R145 ;  /* 0x0000009161917221 */ /* 0x000fe20000010000 */
[-C--:B------:R-:W-:Y:S01]  /*2090*/  FFMA.FTZ R177, R105, R101.reuse, R177 ;  /* 0x0000006569b17223 */ /* 0x080fe200000100b1 */
[----:B------:R-:W-:Y:S01]  /*20a0*/  FADD.FTZ R229, R101, R229 ;  /* 0x000000e565e57221 */ /* 0x000fe20000010000 */
[----:B------:R-:W-:Y:S01]  /*20b0*/  FADD.FTZ R111, -R202, R111 ;  /* 0x0000006fca6f7221 */ /* 0x000fe20000010100 */
[----:B------:R-:W0:Y:S01]  /*20c0*/  LDG.E.128 R124, desc[UR10][R124.64+0x10] ;  /* 0x0000100a7c7c7981 */ /* 0x000e22000c1e1d00 */
[----:B---3--:R-:W-:Y:S01]  /*20d0*/  FMUL.FTZ R104, R212, R101 ;  /* 0x00000065d4687220 */ /* 0x008fe20000410000 */
[----:B------:R-:W-:-:S02]  /*20e0*/  FMUL.FTZ R212, R197, R108 ;  /* 0x0000006cc5d47220 */ /* 0x000fc40000410000 */
[----:B------:R-:W3:Y:S04]  /*20f0*/  LDL R101, [R1+0x9c] ;  /* 0x00009c0001657983 */ /* 0x000ee80000100800 */
[----:B------:R-:W3:Y:S01]  /*2100*/  LDL R108, [R1+0x98] ;  /* 0x00009800016c7983 */ /* 0x000ee20000100800 */
[----:B--2---:R-:W-:Y:S01]  /*2110*/  FFMA.FTZ R104, R211, R97, R104 ;  /* 0x00000061d3687223 */ /* 0x004fe20000010068 */
[----:B------:R-:W-:Y:S02]  /*2120*/  SHF.L.U32 R97, R102, 0x10, RZ ;  /* 0x0000001066617819 */ /* 0x000fe400000006ff */
[----:B------:R-:W-:-:S03]  /*2130*/  SHF.L.U32 R211, R106, 0x10, RZ ;  /* 0x000000106ad37819 */ /* 0x000fc600000006ff */
[-C--:B------:R-:W-:Y:S01]  /*2140*/  FMUL.FTZ R98, R98, R97.reuse ;  /* 0x0000006162627220 */ /* 0x080fe20000410000 */
[----:B------:R-:W-:Y:S01]  /*2150*/  FADD.FTZ R228, R97, R228 ;  /* 0x000000e461e47221 */ /* 0x000fe20000010000 */
[----:B------:R-:W-:Y:S01]  /*2160*/  FFMA.FTZ R178, R212, R97, R178 ;  /* 0x00000061d4b27223 */ /* 0x000fe200000100b2 */
[----:B------:R-:W-:Y:S01]  /*2170*/  PRMT R97, R102, 0x7632, R97 ;  /* 0x0000763266617816 */ /* 0x000fe20000000061 */
[----:B------:R-:W-:-:S03]  /*2180*/  FADD.FTZ R146, R211, R146 ;  /* 0x00000092d3927221 */ /* 0x000fc60000010000 */
[----:B------:R-:W-:Y:S01]  /*2190*/  SHF.L.U32 R97, R97, 0x10, RZ ;  /* 0x0000001061617819 */ /* 0x000fe200000006ff */
[-C--:B------:R-:W-:Y:S01]  /*21a0*/  FFMA.FTZ R14, R212, R211.reuse, R14 ;  /* 0x000000d3d40e7223 */ /* 0x080fe2000001000e */
[----:B----4-:R-:W-:-:S03]  /*21b0*/  FFMA.FTZ R211, R215, R211, R98 ;  /* 0x000000d3d7d37223 */ /* 0x010fc60000010062 */
[----:B------:R-:W-:Y:S02]  /*21c0*/  FMUL.FTZ R215, R100, R97 ;  /* 0x0000006164d77220 */ /* 0x000fe40000410000 */
[----:B------:R-:W2:Y:S01]  /*21d0*/  LDL R100, [R1+0x90] ;  /* 0x0000900001647983 */ /* 0x000ea20000100800 */
[----:B------:R-:W-:Y:S01]  /*21e0*/  PRMT R106, R106, 0x7632, R106 ;  /* 0x000076326a6a7816 */ /* 0x000fe2000000006a */
[----:B------:R-:W-:Y:S01]  /*21f0*/  FMUL.FTZ R216, R197, R109 ;  /* 0x0000006dc5d87220 */ /* 0x000fe20000410000 */
[----:B------:R-:W-:Y:S01]  /*2200*/  FADD.FTZ R227, R97, R227 ;  /* 0x000000e361e37221 */ /* 0x000fe20000010000 */
[----:B------:R-:W-:Y:S01]  /*2210*/  SHF.L.U32 R219, R107, 0x10, RZ ;  /* 0x000000106bdb7819 */ /* 0x000fe200000006ff */
[----:B------:R-:W4:Y:S01]  /*2220*/  LDL R109, [R1+0x80] ;  /* 0x00008000016d7983 */ /* 0x000f220000100800 */
[----:B------:R-:W-:Y:S01]  /*2230*/  SHF.L.U32 R106, R106, 0x10, RZ ;  /* 0x000000106a6a7819 */ /* 0x000fe200000006ff */
[----:B------:R-:W-:Y:S01]  /*2240*/  FFMA.FTZ R179, R216, R97, R179 ;  /* 0x00000061d8b37223 */ /* 0x000fe200000100b3 */
[----:B------:R-:W-:-:S03]  /*2250*/  SHF.L.U32 R97, R103, 0x10, RZ ;  /* 0x0000001067617819 */ /* 0x000fc600000006ff */
[----:B------:R-:W-:Y:S02]  /*2260*/  FFMA.FTZ R215, R99, R106, R215 ;  /* 0x0000006a63d77223 */ /* 0x000fe400000100d7 */
[----:B------:R-:W4:Y:S01]  /*2270*/  LDL R99, [R1+0x94] ;  /* 0x0000940001637983 */ /* 0x000f220000100800 */
[----:B------:R-:W-:Y:S01]  /*2280*/  FADD.FTZ R226, R97, R226 ;  /* 0x000000e261e27221 */ /* 0x000fe20000010000 */
[C---:B------:R-:W-:Y:S01]  /*2290*/  FFMA.FTZ R223, R220.reuse, R97, R223 ;  /* 0x00000061dcdf7223 */ /* 0x040fe200000100df */
[----:B------:R-:W-:Y:S01]  /*22a0*/  FADD.FTZ R148, R219, R148 ;  /* 0x00000094db947221 */ /* 0x000fe20000010000 */
[----:B------:R-:W-:Y:S01]  /*22b0*/  FFMA.FTZ R16, R220, R219, R16 ;  /* 0x000000dbdc107223 */ /* 0x000fe20000010010 */
[----:B---3--:R-:W-:Y:S01]  /*22c0*/  FMUL.FTZ R98, R108, R97 ;  /* 0x000000616c627220 */ /* 0x008fe20000410000 */
[----:B------:R-:W-:Y:S01]  /*22d0*/  PRMT R97, R103, 0x7632, R97 ;  /* 0x0000763267617816 */ /* 0x000fe20000000061 */
[----:B------:R-:W3:Y:S02]  /*22e0*/  LDL R108, [R1+0x78] ;  /* 0x00007800016c7983 */ /* 0x000ee40000100800 */
[----:B------:R-:W-:Y:S01]  /*22f0*/  FFMA.FTZ R219, R101, R219, R98 ;  /* 0x000000db65db7223 */ /* 0x000fe20000010062 */
[----:B------:R-:W-:Y:S01]  /*2300*/  SHF.L.U32 R97, R97, 0x10, RZ ;  /* 0x0000001061617819 */ /* 0x000fe200000006ff */
[----:B------:R-:W3:Y:S04]  /*2310*/  LDL R101, [R1+0x88] ;  /* 0x0000880001657983 */ /* 0x000ee80000100800 */
[----:B--2---:R-:W-:-:S02]  /*2320*/  FMUL.FTZ R221, R100, R97 ;  /* 0x0000006164dd7220 */ /* 0x004fc40000410000 */
[----:B------:R-:W2:Y:S01]  /*2330*/  LDL R100, [R1+0x8c] ;  /* 0x00008c0001647983 */ /* 0x000ea20000100800 */
[----:B------:R-:W-:Y:S01]  /*2340*/  PRMT R107, R107, 0x7632, R107 ;  /* 0x000076326b6b7816 */ /* 0x000fe2000000006b */
[----:B------:R-:W-:-:S03]  /*2350*/  FADD.FTZ R98, -R202, R112 ;  /* 0x00000070ca627221 */ /* 0x000fc60000010100 */
[----:B------:R-:W-:Y:S01]  /*2360*/  SHF.L.U32 R107, R107, 0x10, RZ ;  /* 0x000000106b6b7819 */ /* 0x000fe200000006ff */
[----:B------:R-:W-:Y:S01]  /*2370*/  FADD.FTZ R147, R106, R147 ;  /* 0x000000936a937221 */ /* 0x000fe20000010000 */
[----:B------:R-:W-:Y:S01]  /*2380*/  FFMA.FTZ R15, R216, R106, R15 ;  /* 0x0000006ad80f7223 */ /* 0x000fe2000001000f */
[----:B------:R-:W-:Y:S01]  /*2390*/  FMUL.FTZ R222, R197, R111 ;  /* 0x0000006fc5de7220 */ /* 0x000fe20000410000 */
[----:B------:R-:W2:Y:S01]  /*23a0*/  LDL R106, [R1+0x84] ;  /* 0x00008400016a7983 */ /* 0x000ea20000100800 */
[----:B----4-:R-:W-:Y:S01]  /*23b0*/  FFMA.FTZ R221, R99, R107, R221 ;  /* 0x0000006b63dd7223 */ /* 0x010fe200000100dd */
[----:B------:R-:W-:Y:S01]  /*23c0*/  SHF.L.U32 R99, R116, 0x10, RZ ;  /* 0x0000001074637819 */ /* 0x000fe200000006ff */
[----:B------:R-:W-:Y:S01]  /*23d0*/  FMUL.FTZ R98, R197, R98 ;  /* 0x00000062c5627220 */ /* 0x000fe20000410000 */
[----:B------:R-:W-:Y:S01]  /*23e0*/  FADD.FTZ R225, R97, R225 ;  /* 0x000000e161e17221 */ /* 0x000fe20000010000 */
[----:B------:R-:W-:Y:S01]  /*23f0*/  FFMA.FTZ R224, R222, R97, R224 ;  /* 0x00000061dee07223 */ /* 0x000fe200000100e0 */
[----:B------:R-:W-:Y:S01]  /*2400*/  SHF.L.U32 R97, R120, 0x10, RZ ;  /* 0x0000001078617819 */ /* 0x000fe200000006ff */
[----:B------:R-:W-:Y:S01]  /*2410*/  FADD.FTZ R252, R99, R252 ;  /* 0x000000fc63fc7221 */ /* 0x000fe20000010000 */
[----:B------:R-:W-:-:S03]  /*2420*/  FFMA.FTZ R241, R98, R99, R241 ;  /* 0x0000006362f17223 */ /* 0x000fc600000100f1 */
[----:B------:R-:W-:Y:S01]  /*2430*/  FADD.FTZ R150, R97, R150 ;  /* 0x0000009661967221 */ /* 0x000fe20000010000 */
[----:B------:R-:W-:Y:S01]  /*2440*/  FFMA.FTZ R18, R98, R97, R18 ;  /* 0x0000006162127223 */ /* 0x000fe20000010012 */
[----:B------:R-:W-:Y:S01]  /*2450*/  FADD.FTZ R149, R107, R149 ;  /* 0x000000956b957221 */ /* 0x000fe20000010000 */
[----:B------:R-:W-:Y:S02]  /*2460*/  FFMA.FTZ R17, R222, R107, R17 ;  /* 0x0000006bde117223 */ /* 0x000fe40000010011 */
[----:B------:R-:W4:Y:S01]  /*2470*/  LDL R107, [R1+0x74] ;  /* 0x00007400016b7983 */ /* 0x000f220000100800 */
[----:B---3--:R-:W-:Y:S01]  /*2480*/  FMUL.FTZ R99, R101, R99 ;  /* 0x0000006365637220 */ /* 0x008fe20000410000 */
[----:B------:R-:W-:-:S05]  /*2490*/  SHF.L.U32 R101, R117, 0x10, RZ ;  /* 0x0000001075657819 */ /* 0x000fca00000006ff */
[----:B------:R-:W-:Y:S01]  /*24a0*/  FADD.FTZ R250, R101, R250 ;  /* 0x000000fa65fa7221 */ /* 0x000fe20000010000 */
[----:B--2---:R-:W-:Y:S01]  /*24b0*/  FFMA.FTZ R97, R100, R97, R99 ;  /* 0x0000006164617223 */ /* 0x004fe20000010063 */
[----:B------:R-:W-:-:S04]  /*24c0*/  FADD.FTZ R100, -R202, R114 ;  /* 0x00000072ca647221 */ /* 0x000fc80000010100 */
[----:B------:R-:W-:-:S04]  /*24d0*/  FMUL.FTZ R100, R197, R100 ;  /* 0x00000064c5647220 */ /* 0x000fc80000410000 */
[-C--:B------:R-:W-:Y:S01]  /*24e0*/  FFMA.FTZ R243, R100, R101.reuse, R243 ;  /* 0x0000006564f37223 */ /* 0x080fe200000100f3 */
[----:B------:R-:W-:Y:S02]  /*24f0*/  FMUL.FTZ R101, R108, R101 ;  /* 0x000000656c657220 */ /* 0x000fe40000410000 */
[----:B------:R-:W2:Y:S01]  /*2500*/  LDL R108, [R1+0x70] ;  /* 0x00007000016c7983 */ /* 0x000ea20000100800 */
[----:B------:R-:W-:Y:S02]  /*2510*/  SHF.L.U32 R99, R121, 0x10, RZ ;  /* 0x0000001079637819 */ /* 0x000fe400000006ff */
[----:B------:R-:W-:-:S03]  /*2520*/  PRMT R102, R116, 0x7632, R102 ;  /* 0x0000763274667816 */ /* 0x000fc60000000066 */
[----:B------:R-:W-:Y:S01]  /*2530*/  FADD.FTZ R152, R99, R152 ;  /* 0x0000009863987221 */ /* 0x000fe20000010000 */
[-C--:B------:R-:W-:Y:S01]  /*2540*/  FFMA.FTZ R20, R100, R99.reuse, R20 ;  /* 0x0000006364147223 */ /* 0x080fe20000010014 */
[----:B------:R-:W-:Y:S01]  /*2550*/  FFMA.FTZ R99, R110, R99, R101 ;  /* 0x000000636e637223 */ /* 0x000fe20000010065 */
[----:B------:R-:W-:Y:S01]  /*2560*/  FADD.FTZ R101, -R202, R113 ;  /* 0x00000071ca657221 */ /* 0x000fe20000010100 */
[----:B------:R-:W-:Y:S02]  /*2570*/  SHF.L.U32 R102, R102, 0x10, RZ ;  /* 0x0000001066667819 */ /* 0x000fe400000006ff */
[----:B------:R-:W-:Y:S01]  /*2580*/  PRMT R103, R120, 0x7632, R103 ;  /* 0x0000763278677816 */ /* 0x000fe20000000067 */
[----:B------:R-:W-:Y:S01]  /*2590*/  FMUL.FTZ R101, R197, R101 ;  /* 0x00000065c5657220 */ /* 0x000fe20000410000 */
[----:B------:R-:W3:Y:S01]  /*25a0*/  LDL R120, [R1+0x6c] ;  /* 0x00006c0001787983 */ /* 0x000ee20000100800 */
[----:B------:R-:W-:Y:S01]  /*25b0*/  FADD.FTZ R251, R102, R251 ;  /* 0x000000fb66fb7221 */ /* 0x000fe20000010000 */
[----:B------:R-:W-:Y:S01]  /*25c0*/  SHF.L.U32 R103, R103, 0x10, RZ ;  /* 0x0000001067677819 */ /* 0x000fe200000006ff */
[-C--:B------:R-:W-:Y:S01]  /*25d0*/  FFMA.FTZ R242, R101, R102.reuse, R242 ;  /* 0x0000006665f27223 */ /* 0x080fe200000100f2 */
[----:B------:R-:W-:-:S04]  /*25e0*/  FMUL.FTZ R102, R109, R102 ;  /* 0x000000666d667220 */ /* 0x000fc80000410000 */
[----:B------:R-:W-:Y:S02]  /*25f0*/  FFMA.FTZ R102, R106, R103, R102 ;  /* 0x000000676a667223 */ /* 0x000fe40000010066 */
[----:B------:R-:W3:Y:S04]  /*2600*/  LDL R106, [R1+0x68] ;  /* 0x00006800016a7983 */ /* 0x000ee80000100800 */
[----:B------:R-:W3:Y:S01]  /*2610*/  LDL.LU R110, [R1+0xc] ;  /* 0x00000c00016e7983 */ /* 0x000ee20000300800 */
[----:B------:R-:W-:-:S03]  /*2620*/  PRMT R117, R117, 0x7632, R117 ;  /* 0x0000763275757816 */ /* 0x000fc60000000075 */
[----:B------:R-:W3:Y:S01]  /*2630*/  LDL R109, [R1+0x60] ;  /* 0x00006000016d7983 */ /* 0x000ee20000100800 */
[----:B------:R-:W-:Y:S02]  /*2640*/  SHF.L.U32 R117, R117, 0x10, RZ ;  /* 0x0000001075757819 */ /* 0x000fe400000006ff */
[----:B------:R-:W-:-:S04]  /*2650*/  PRMT R121, R121, 0x7632, R121 ;  /* 0x0000763279797816 */ /* 0x000fc80000000079 */
[----:B------:R-:W-:Y:S01]  /*2660*/  SHF.L.U32 R121, R121, 0x10, RZ ;  /* 0x0000001079797819 */ /* 0x000fe200000006ff */
[----:B--2---:R-:W-:Y:S02]  /*2670*/  FMUL.FTZ R111, R108, R117 ;  /* 0x000000756c6f7220 */ /* 0x004fe40000410000 */
[----:B------:R-:W2:Y:S02]  /*2680*/  LDL R108, [R1+0x64] ;  /* 0x00006400016c7983 */ /* 0x000ea40000100800 */
[----:B----4-:R-:W-:Y:S02]  /*2690*/  FFMA.FTZ R111, R107, R121, R111 ;  /* 0x000000796b6f7223 */ /* 0x010fe4000001006f */
[----:B------:R-:W4:Y:S01]  /*26a0*/  LDL.LU R107, [R1+0x8] ;  /* 0x00000800016b7983 */ /* 0x000f220000300800 */
[----:B0-----:R-:W-:Y:S01]  /*26b0*/  FADD.FTZ R114, -R202, R124 ;  /* 0x0000007cca727221 */ /* 0x001fe20000010100 */
[----:B------:R-:W-:Y:S01]  /*26c0*/  FFMA.FTZ R19, R101, R103, R19 ;  /* 0x0000006765137223 */ /* 0x000fe20000010013 */
[----:B------:R-:W-:Y:S01]  /*26d0*/  FADD.FTZ R151, R103, R151 ;  /* 0x0000009767977221 */ /* 0x000fe20000010000 */
[----:B------:R-:W-:Y:S01]  /*26e0*/  SHF.L.U32 R103, R118, 0x10, RZ ;  /* 0x0000001076677819 */ /* 0x000fe200000006ff */
[----:B------:R-:W-:Y:S01]  /*26f0*/  FMUL.FTZ R114, R197, R114 ;  /* 0x00000072c5727220 */ /* 0x000fe20000410000 */
[----:B-1----:R-:W-:Y:S01]  /*2700*/  FADD.FTZ R112, -R202, R115 ;  /* 0x00000073ca707221 */ /* 0x002fe20000010100 */
[----:B------:R-:W-:-:S02]  /*2710*/  SHF.L.U32 R113, R122, 0x10, RZ ;  /* 0x000000107a717819 */ /* 0x000fc400000006ff */
[-C--:B------:R-:W-:Y:S01]  /*2720*/  FFMA.FTZ R245, R114, R103.reuse, R245 ;  /* 0x0000006772f57223 */ /* 0x080fe200000100f5 */
[----:B------:R-:W-:Y:S02]  /*2730*/  FMUL.FTZ R112, R197, R112 ;  /* 0x00000070c5707220 */ /* 0x000fe40000410000 */
[----:B------:R-:W-:Y:S01]  /*2740*/  FADD.FTZ R154, R113, R154 ;  /* 0x0000009a719a7221 */ /* 0x000fe20000010000 */
[----:B---3--:R-:W-:Y:S01]  /*2750*/  FMUL.FTZ R106, R106, R103 ;  /* 0x000000676a6a7220 */ /* 0x008fe20000410000 */
[----:B------:R-:W-:Y:S01]  /*2760*/  FADD.FTZ R110, R103, R110 ;  /* 0x0000006e676e7221 */ /* 0x000fe20000010000 */
[----:B------:R-:W-:Y:S01]  /*2770*/  PRMT R103, R118, 0x7632, R103 ;  /* 0x0000763276677816 */ /* 0x000fe20000000067 */
[-C--:B------:R-:W-:Y:S01]  /*2780*/  FFMA.FTZ R22, R114, R113.reuse, R22 ;  /* 0x0000007172167223 */ /* 0x080fe20000010016 */
[----:B------:R-:W-:Y:S02]  /*2790*/  FFMA.FTZ R113, R120, R113, R106 ;  /* 0x0000007178717223 */ /* 0x000fe4000001006a */
[----:B------:R-:W-:Y:S01]  /*27a0*/  SHF.L.U32 R103, R103, 0x10, RZ ;  /* 0x0000001067677819 */ /* 0x000fe200000006ff */
[----:B------:R-:W3:Y:S01]  /*27b0*/  LDL R106, [R1+0x58] ;  /* 0x00005800016a7983 */ /* 0x000ee20000100800 */
[----:B------:R-:W-:Y:S01]  /*27c0*/  FFMA.FTZ R244, R112, R117, R244 ;  /* 0x0000007570f47223 */ /* 0x000fe200000100f4 */
[----:B------:R-:W-:-:S02]  /*27d0*/  FADD.FTZ R249, R117, R249 ;  /* 0x000000f975f97221 */ /* 0x000fc40000010000 */
[----:B------:R0:W-:Y:S01]  /*27e0*/  STL [R1+0xc], R110 ;  /* 0x00000c6e01007387 */ /* 0x0001e20000100800 */
[----:B------:R-:W-:Y:S01]  /*27f0*/  FMUL.FTZ R117, R109, R103 ;  /* 0x000000676d757220 */ /* 0x000fe20000410000 */
[----:B------:R-:W-:Y:S02]  /*2800*/  PRMT R122, R122, 0x7632, R122 ;  /* 0x000076327a7a7816 */ /* 0x000fe4000000007a */
[----:B------:R-:W3:Y:S04]  /*2810*/  LDL R124, [R1+0x5c] ;  /* 0x00005c00017c7983 */ /* 0x000ee80000100800 */
[----:B------:R-:W3:Y:S01]  /*2820*/  LDL.LU R109, [R1+0x4] ;  /* 0x00000400016d7983 */ /* 0x000ee20000300800 */
[----:B------:R-:W-:Y:S01]  /*2830*/  SHF.L.U32 R122, R122, 0x10, RZ ;  /* 0x000000107a7a7819 */ /* 0x000fe200000006ff */
[----:B------:R-:W-:Y:S01]  /*2840*/  FADD.FTZ R131, -R202, R131 ;  /* 0x00000083ca837221 */ /* 0x000fe20000010100 */
[----:B------:R-:W-:-:S02]  /*2850*/  PRMT R85, R85, 0x7632, R85 ;  /* 0x0000763255557816 */ /* 0x000fc40000000055 */
[----:B------:R-:W-:Y:S01]  /*2860*/  PRMT R89, R89, 0x7632, R89 ;  /* 0x0000763259597816 */ /* 0x000fe20000000059 */
[----:B------:R-:W-:Y:S01]  /*2870*/  FMUL.FTZ R207, R197, R131 ;  /* 0x00000083c5cf7220 */ /* 0x000fe20000410000 */
[----:B------:R-:W-:Y:S02]  /*2880*/  SHF.L.U32 R85, R85, 0x10, RZ ;  /* 0x0000001055557819 */ /* 0x000fe400000006ff */
[----:B------:R-:W-:-:S03]  /*2890*/  SHF.L.U32 R89, R89, 0x10, RZ ;  /* 0x0000001059597819 */ /* 0x000fc600000006ff */
[-C--:B------:R-:W-:Y:S01]  /*28a0*/  FFMA.FTZ R169, R207, R85.reuse, R169 ;  /* 0x00000055cfa97223 */ /* 0x080fe200000100a9 */
[----:B------:R-:W-:Y:S01]  /*28b0*/  FADD.FTZ R237, R85, R237 ;  /* 0x000000ed55ed7221 */ /* 0x000fe20000010000 */
[----:B------:R-:W-:Y:S01]  /*28c0*/  FMUL.FTZ R85, R139, R85 ;  /* 0x000000558b557220 */ /* 0x000fe20000410000 */
[-C--:B------:R-:W-:Y:S01]  /*28d0*/  FFMA.FTZ R5, R207, R89.reuse, R5 ;  /* 0x00000059cf057223 */ /* 0x080fe20000010005 */
[----:B------:R-:W-:Y:S01]  /*28e0*/  FADD.FTZ R37, R89, R37 ;  /* 0x0000002559257221 */ /* 0x000fe20000010000 */
[----:B------:R-:W-:Y:S01]  /*28f0*/  FMUL.FTZ R208, R197, R208 ;  /* 0x000000d0c5d07220 */ /* 0x000fe20000410000 */
[----:B------:R-:W-:Y:S01]  /*2900*/  FFMA.FTZ R89, R138, R89, R85 ;  /* 0x000000598a597223 */ /* 0x000fe20000010055 */
[----:B------:R-:W-:Y:S01]  /*2910*/  FMUL.FTZ R85, R130, R84 ;  /* 0x0000005482557220 */ /* 0x000fe20000410000 */
[----:B------:R-:W-:Y:S01]  /*2920*/  FADD.FTZ R38, R92, R38 ;  /* 0x000000265c267221 */ /* 0x000fe20000010000 */
[-C--:B------:R-:W-:Y:S01]  /*2930*/  FFMA.FTZ R6, R208, R92.reuse, R6 ;  /* 0x0000005cd0067223 */ /* 0x080fe20000010006 */
[----:B------:R-:W-:Y:S01]  /*2940*/  FADD.FTZ R236, R84, R236 ;  /* 0x000000ec54ec7221 */ /* 0x000fe20000010000 */
[----:B------:R-:W-:Y:S01]  /*2950*/  FFMA.FTZ R92, R128, R92, R85 ;  /* 0x0000005c805c7223 */ /* 0x000fe20000010055 */
[----:B------:R-:W-:Y:S01]  /*2960*/  FFMA.FTZ R170, R208, R84, R170 ;  /* 0x00000054d0aa7223 */ /* 0x000fe200000100aa */
[----:B------:R-:W-:-:S04]  /*2970*/  IMAD.WIDE.U32 R84, R201, 0x20, R134 ;  /* 0x00000020c9547825 */ /* 0x000fc800078e0086 */
[----:B------:R-:W-:Y:S02]  /*2980*/  IMAD.WIDE.U32 R128, R201, 0x10, R132 ;  /* 0x00000010c9807825 */ /* 0x000fe400078e0084 */
[----:B------:R-:W3:Y:S02]  /*2990*/  LDG.E.128 R132, desc[UR10][R84.64] ;  /* 0x0000000a54847981 */ /* 0x000ee4000c1e1d00 */
[----:B------:R-:W-:Y:S01]  /*29a0*/  FADD.FTZ R118, -R202, R125 ;  /* 0x0000007dca767221 */ /* 0x000fe20000010100 */
[----:B------:R-:W-:Y:S01]  /*29b0*/  FFMA.FTZ R21, R112, R121, R21 ;  /* 0x0000007970157223 */ /* 0x000fe20000010015 */
[----:B------:R-:W-:Y:S01]  /*29c0*/  FADD.FTZ R153, R121, R153 ;  /* 0x0000009979997221 */ /* 0x000fe20000010000 */
[----:B------:R-:W-:-:S04]  /*29d0*/  IMAD.WIDE.U32 R136, R201, 0x10, R136 ;  /* 0x00000010c9887825 */ /* 0x000fc800078e0088 */
[----:B--2---:R-:W-:Y:S01]  /*29e0*/  FFMA.FTZ R117, R108, R122, R117 ;  /* 0x0000007a6c757223 */ /* 0x004fe20000010075 */
[----:B----4-:R-:W-:Y:S01]  /*29f0*/  FADD.FTZ R107, R103, R107 ;  /* 0x0000006b676b7221 */ /* 0x010fe20000010000 */
[----:B------:R-:W2:Y:S04]  /*2a00*/  LDL R108, [R1+0x50] ;  /* 0x00005000016c7983 */ /* 0x000ea80000100800 */
[----:B------:R1:W-:Y:S04]  /*2a10*/  STL [R1+0x8], R107 ;  /* 0x0000086b01007387 */ /* 0x0003e80000100800 */
[----:B0-----:R-:W4:Y:S01]  /*2a20*/  LDL R110, [R1+0x54] ;  /* 0x00005400016e7983 */ /* 0x001f220000100800 */
[----:B------:R-:W-:Y:S01]  /*2a30*/  FMUL.FTZ R118, R197, R118 ;  /* 0x00000076c5767220 */ /* 0x000fe20000410000 */
[----:B------:R-:W-:-:S02]  /*2a40*/  FADD.FTZ R121, -R202, R126 ;  /* 0x0000007eca797221 */ /* 0x000fc40000010100 */
[----:B------:R-:W4:Y:S04]  /*2a50*/  LDG.E.128 R128, desc[UR10][R128.64] ;  /* 0x0000000a80807981 */ /* 0x000f28000c1e1d00 */
[----:B-1----:R-:W4:Y:S01]  /*2a60*/  LDL.LU R107, [R1] ;  /* 0x00000000016b7983 */ /* 0x002f220000300800 */
[----:B------:R-:W-:Y:S01]  /*2a70*/  FFMA.FTZ R246, R118, R103, R246 ;  /* 0x0000006776f67223 */ /* 0x000fe200000100f6 */
[----:B------:R-:W-:Y:S01]  /*2a80*/  SHF.L.U32 R103, R119, 0x10, RZ ;  /* 0x0000001077677819 */ /* 0x000fe200000006ff */
[----:B------:R-:W-:Y:S01]  /*2a90*/  FMUL.FTZ R121, R197, R121 ;  /* 0x00000079c5797220 */ /* 0x000fe20000410000 */
[----:B------:R-:W-:Y:S01]  /*2aa0*/  SHF.L.U32 R120, R123, 0x10, RZ ;  /* 0x000000107b787819 */ /* 0x000fe200000006ff */
[----:B------:R-:W4:Y:S02]  /*2ab0*/  LDG.E.128 R136, desc[UR10][R136.64] ;  /* 0x0000000a88887981 */ /* 0x000f24000c1e1d00 */
[CC--:B------:R-:W-:Y:S01]  /*2ac0*/  FFMA.FTZ R247, R121.reuse, R103.reuse, R247 ;  /* 0x0000006779f77223 */ /* 0x0c0fe200000100f7 */
[----:B---3--:R-:W-:Y:S01]  /*2ad0*/  FMUL.FTZ R106, R106, R103 ;  /* 0x000000676a6a7220 */ /* 0x008fe20000410000 */
[----:B------:R-:W-:Y:S01]  /*2ae0*/  FADD.FTZ R156, R120, R156 ;  /* 0x0000009c789c7221 */ /* 0x000fe20000010000 */
[----:B------:R-:W-:Y:S01]  /*2af0*/  FFMA.FTZ R24, R121, R120, R24 ;  /* 0x0000007879187223 */ /* 0x000fe20000010018 */
[----:B------:R-:W-:Y:S01]  /*2b00*/  FADD.FTZ R109, R103, R109 ;  /* 0x0000006d676d7221 */ /* 0x000fe20000010000 */
[----:B------:R-:W-:-:S04]  /*2b10*/  PRMT R103, R119, 0x7632, R103 ;  /* 0x0000763277677816 */ /* 0x000fc80000000067 */
[----:B------:R-:W-:Y:S01]  /*2b20*/  SHF.L.U32 R103, R103, 0x10, RZ ;  /* 0x0000001067677819 */ /* 0x000fe200000006ff */
[----:B------:R0:W-:Y:S01]  /*2b30*/  STL [R1+0x4], R109 ;  /* 0x0000046d01007387 */ /* 0x0001e20000100800 */
[----:B------:R-:W-:Y:S01]  /*2b40*/  FFMA.FTZ R120, R124, R120, R106 ;  /* 0x000000787c787223 */ /* 0x000fe2000001006a */
[----:B------:R-:W-:Y:S02]  /*2b50*/  PRMT R123, R123, 0x7632, R123 ;  /* 0x000076327b7b7816 */ /* 0x000fe4000000007b */
[----:B0-----:R-:W3:Y:S01]  /*2b60*/  LDL R109, [R1+0x48] ;  /* 0x00004800016d7983 */ /* 0x001ee20000100800 */
[----:B------:R-:W-:Y:S01]  /*2b70*/  FADD.FTZ R124, -R202, R127 ;  /* 0x0000007fca7c7221 */ /* 0x000fe20000010100 */
[----:B------:R-:W-:Y:S01]  /*2b80*/  SHF.L.U32 R123, R123, 0x10, RZ ;  /* 0x000000107b7b7819 */ /* 0x000fe200000006ff */
[----:B------:R-:W-:Y:S01]  /*2b90*/  FADD.FTZ R155, R122, R155 ;  /* 0x0000009b7a9b7221 */ /* 0x000fe20000010000 */
[----:B------:R-:W-:Y:S01]  /*2ba0*/  FFMA.FTZ R23, R118, R122, R23 ;  /* 0x0000007a76177223 */ /* 0x000fe20000010017 */
[----:B------:R-:W-:Y:S01]  /*2bb0*/  FMUL.FTZ R124, R197, R124 ;  /* 0x0000007cc57c7220 */ /* 0x000fe20000410000 */
[----:B------:R-:W3:Y:S01]  /*2bc0*/  LDL R122, [R1+0x38] ;  /* 0x00003800017a7983 */ /* 0x000ee20000100800 */
[----:B------:R-:W-:-:S02]  /*2bd0*/  FADD.FTZ R157, R123, R157 ;  /* 0x0000009d7b9d7221 */ /* 0x000fc40000010000 */
[C---:B------:R-:W-:Y:S01]  /*2be0*/  FFMA.FTZ R25, R124.reuse, R123, R25 ;  /* 0x0000007b7c197223 */ /* 0x040fe20000010019 */
[-C--:B------:R-:W-:Y:S01]  /*2bf0*/  FFMA.FTZ R248, R124, R103.reuse, R248 ;  /* 0x000000677cf87223 */ /* 0x080fe200000100f8 */
[----:B--2---:R-:W-:Y:S02]  /*2c00*/  FMUL.FTZ R106, R108, R103 ;  /* 0x000000676c6a7220 */ /* 0x004fe40000410000 */
[----:B------:R-:W2:Y:S02]  /*2c10*/  LDL R108, [R1+0x4c] ;  /* 0x00004c00016c7983 */ /* 0x000ea40000100800 */
[----:B----4-:R-:W-:Y:S02]  /*2c20*/  FFMA.FTZ R123, R110, R123, R106 ;  /* 0x0000007b6e7b7223 */ /* 0x010fe4000001006a */
[----:B------:R-:W4:Y:S01]  /*2c30*/  LDL R110, [R1+0x3c] ;  /* 0x00003c00016e7983 */ /* 0x000f220000100800 */
[----:B------:R-:W-:Y:S01]  /*2c40*/  FADD.FTZ R107, R103, R107 ;  /* 0x0000006b676b7221 */ /* 0x000fe20000010000 */
[----:B------:R-:W-:-:S04]  /*2c50*/  FADD.FTZ R103, -R202, R132 ;  /* 0x00000084ca677221 */ /* 0x000fc80000010100 */
[----:B------:R0:W-:Y:S04]  /*2c60*/  STL [R1], R107 ;  /* 0x0000006b01007387 */ /* 0x0001e80000100800 */
[----:B------:R-:W4:Y:S04]  /*2c70*/  LDL R125, [R1+0x40] ;  /* 0x00004000017d7983 */ /* 0x000f280000100800 */
[----:B------:R-:W4:Y:S04]  /*2c80*/  LDL R132, [R1+0x44] ;  /* 0x0000440001847983 */ /* 0x000f280000100800 */
[----:B------:R-:W4:Y:S01]  /*2c90*/  LDL R126, [R1+0x30] ;  /* 0x00003000017e7983 */ /* 0x000f220000100800 */
[----:B0-----:R-:W-:Y:S01]  /*2ca0*/  SHF.L.U32 R107, R128, 0x10, RZ ;  /* 0x00000010806b7819 */ /* 0x001fe200000006ff */
[----:B------:R-:W-:Y:S01]  /*2cb0*/  FMUL.FTZ R103, R197, R103 ;  /* 0x00000067c5677220 */ /* 0x000fe20000410000 */
[----:B------:R-:W-:-:S03]  /*2cc0*/  SHF.L.U32 R106, R136, 0x10, RZ ;  /* 0x00000010886a7819 */ /* 0x000fc600000006ff */
[----:B------:R-:W-:Y:S01]  /*2cd0*/  FADD.FTZ R195, R107, R195 ;  /* 0x000000c36bc37221 */ /* 0x000fe20000010000 */
[CC--:B------:R-:W-:Y:S01]  /*2ce0*/  FFMA.FTZ R180, R103.reuse, R107.reuse, R180 ;  /* 0x0000006b67b47223 */ /* 0x0c0fe200000100b4 */
[----:B------:R-:W-:Y:S01]  /*2cf0*/  FADD.FTZ R158, R106, R158 ;  /* 0x0000009e6a9e7221 */ /* 0x000fe20000010000 */
[----:B------:R-:W-:Y:S01]  /*2d00*/  FFMA.FTZ R26, R103, R106, R26 ;  /* 0x0000006a671a7223 */ /* 0x000fe2000001001a */
[----:B---3--:R-:W-:Y:S01]  /*2d10*/  FMUL.FTZ R107, R109, R107 ;  /* 0x0000006b6d6b7220 */ /* 0x008fe20000410000 */
[----:B------:R-:W-:-:S05]  /*2d20*/  SHF.L.U32 R109, R129, 0x10, RZ ;  /* 0x00000010816d7819 */ /* 0x000fca00000006ff */
[----:B------:R-:W-:Y:S01]  /*2d30*/  FADD.FTZ R193, R109, R193 ;  /* 0x000000c16dc17221 */ /* 0x000fe20000010000 */
[----:B------:R-:W-:Y:S01]  /*2d40*/  PRMT R115, R128, 0x7632, R115 ;  /* 0x0000763280737816 */ /* 0x000fe20000000073 */
[----:B------:R-:W-:Y:S01]  /*2d50*/  FADD.FTZ R233, R86, R233 ;  /* 0x000000e956e97221 */ /* 0x000fe20000010000 */
[----:B------:R-:W-:Y:S01]  /*2d60*/  FFMA.FTZ R173, R218, R86, R173 ;  /* 0x00000056daad7223 */ /* 0x000fe200000100ad */
[----:B------:R-:W-:Y:S01]  /*2d70*/  PRMT R119, R129, 0x7632, R119 ;  /* 0x0000763281777816 */ /* 0x000fe20000000077 */
[----:B------:R-:W3:Y:S01]  /*2d80*/  LDG.E.128 R84, desc[UR10][R84.64+0x10] ;  /* 0x0000100a54547981 */ /* 0x000ee2000c1e1d00 */
[----:B------:R-:W-:-:S03]  /*2d90*/  SHF.L.U32 R115, R115, 0x10, RZ ;  /* 0x0000001073737819 */ /* 0x000fc600000006ff */
[----:B------:R-:W3:Y:S02]  /*2da0*/  LDL R128, [R1+0x2c] ;  /* 0x00002c0001807983 */ /* 0x000ee40000100800 */
[----:B------:R-:W-:Y:S01]  /*2db0*/  FADD.FTZ R194, R115, R194 ;  /* 0x000000c273c27221 */ /* 0x000fe20000010000 */
[----:B------:R-:W-:Y:S01]  /*2dc0*/  SHF.L.U32 R119, R119, 0x10, RZ ;  /* 0x0000001077777819 */ /* 0x000fe200000006ff */
[----:B------:R-:W3:Y:S04]  /*2dd0*/  LDL R129, [R1+0x1c] ;  /* 0x00001c0001817983 */ /* 0x000ee80000100800 */
[----:B------:R-:W-:Y:S01]  /*2de0*/  FADD.FTZ R192, R119, R192 ;  /* 0x000000c077c07221 */ /* 0x000fe20000010000 */
[----:B--2---:R-:W-:Y:S01]  /*2df0*/  FFMA.FTZ R106, R108, R106, R107 ;  /* 0x0000006a6c6a7223 */ /* 0x004fe2000001006b */
[----:B------:R-:W-:Y:S01]  /*2e00*/  FADD.FTZ R107, -R202, R134 ;  /* 0x00000086ca6b7221 */ /* 0x000fe20000010100 */
[----:B------:R-:W-:Y:S01]  /*2e10*/  SHF.L.U32 R108, R137, 0x10, RZ ;  /* 0x00000010896c7819 */ /* 0x000fe200000006ff */
[----:B------:R-:W2:Y:S02]  /*2e20*/  LDL R134, [R1+0x18] ;  /* 0x0000180001867983 */ /* 0x000ea40000100800 */
[----:B------:R-:W-:-:S04]  /*2e30*/  FMUL.FTZ R107, R197, R107 ;  /* 0x0000006bc56b7220 */ /* 0x000fc80000410000 */
[CC--:B------:R-:W-:Y:S01]  /*2e40*/  FFMA.FTZ R182, R107.reuse, R109.reuse, R182 ;  /* 0x0000006d6bb67223 */ /* 0x0c0fe200000100b6 */
[----:B------:R-:W-:Y:S01]  /*2e50*/  FMUL.FTZ R109, R122, R109 ;  /* 0x0000006d7a6d7220 */ /* 0x000fe20000410000 */
[----:B------:R-:W-:Y:S01]  /*2e60*/  FADD.FTZ R160, R108, R160 ;  /* 0x000000a06ca07221 */ /* 0x000fe20000010000 */
[-C--:B------:R-:W-:Y:S01]  /*2e70*/  FFMA.FTZ R28, R107, R108.reuse, R28 ;  /* 0x0000006c6b1c7223 */ /* 0x080fe2000001001c */
[----:B------:R-:W2:Y:S01]  /*2e80*/  LDL R122, [R1+0x34] ;  /* 0x00003400017a7983 */ /* 0x000ea20000100800 */
[----:B----4-:R-:W-:Y:S01]  /*2e90*/  FFMA.FTZ R108, R110, R108, R109 ;  /* 0x0000006c6e6c7223 */ /* 0x010fe2000001006d */
[----:B------:R-:W-:Y:S01]  /*2ea0*/  FADD.FTZ R110, -R202, R133 ;  /* 0x00000085ca6e7221 */ /* 0x000fe20000010100 */
[----:B------:R-:W-:Y:S01]  /*2eb0*/  PRMT R109, R136, 0x7632, R109 ;  /* 0x00007632886d7816 */ /* 0x000fe2000000006d */
[----:B------:R-:W4:Y:S02]  /*2ec0*/  LDL R133, [R1+0x10] ;  /* 0x0000100001857983 */ /* 0x000f240000100800 */
[----:B------:R-:W-:Y:S01]  /*2ed0*/  FMUL.FTZ R110, R197, R110 ;  /* 0x0000006ec56e7220 */ /* 0x000fe20000410000 */
[----:B------:R-:W-:-:S03]  /*2ee0*/  SHF.L.U32 R109, R109, 0x10, RZ ;  /* 0x000000106d6d7819 */ /* 0x000fc600000006ff */
[CC--:B------:R-:W-:Y:S01]  /*2ef0*/  FFMA.FTZ R181, R110.reuse, R115.reuse, R181 ;  /* 0x000000736eb57223 */ /* 0x0c0fe200000100b5 */
[----:B------:R-:W-:Y:S02]  /*2f00*/  FMUL.FTZ R115, R125, R115 ;  /* 0x000000737d737220 */ /* 0x000fe40000410000 */
[----:B------:R-:W4:Y:S01]  /*2f10*/  LDL R125, [R1+0x28] ;  /* 0x00002800017d7983 */ /* 0x000f220000100800 */
[-C--:B------:R-:W-:Y:S01]  /*2f20*/  FFMA.FTZ R27, R110, R109.reuse, R27 ;  /* 0x0000006d6e1b7223 */ /* 0x080fe2000001001b */
[----:B------:R-:W-:Y:S01]  /*2f30*/  FADD.FTZ R159, R109, R159 ;  /* 0x0000009f6d9f7221 */ /* 0x000fe20000010000 */
[----:B------:R-:W-:Y:S01]  /*2f40*/  FFMA.FTZ R109, R132, R109, R115 ;  /* 0x0000006d846d7223 */ /* 0x000fe20000010073 */
[----:B------:R-:W-:Y:S01]  /*2f50*/  FADD.FTZ R115, -R202, R135 ;  /* 0x00000087ca737221 */ /* 0x000fe20000010100 */
[----:B------:R-:W4:Y:S03]  /*2f60*/  LDL R132, [R1+0x14] ;  /* 0x0000140001847983 */ /* 0x000f260000100800 */
[----:B------:R-:W-:Y:S01]  /*2f70*/  FMUL.FTZ R115, R197, R115 ;  /* 0x00000073c5737220 */ /* 0x000fe20000410000 */
[----:B------:R-:W4:Y:S03]  /*2f80*/  LDL R135, [R1+0x20] ;  /* 0x0000200001877983 */ /* 0x000f260000100800 */
[-C--:B------:R-:W-:Y:S01]  /*2f90*/  FFMA.FTZ R183, R115, R119.reuse, R183 ;  /* 0x0000007773b77223 */ /* 0x080fe200000100b7 */
[----:B------:R-:W-:-:S02]  /*2fa0*/  FMUL.FTZ R119, R126, R119 ;  /* 0x000000777e777220 */ /* 0x000fc40000410000 */
[----:B------:R-:W4:Y:S01]  /*2fb0*/  LDL R126, [R1+0x24] ;  /* 0x00002400017e7983 */ /* 0x000f220000100800 */
[----:B------:R-:W-:-:S04]  /*2fc0*/  PRMT R116, R137, 0x7632, R116 ;  /* 0x0000763289747816 */ /* 0x000fc80000000074 */
[----:B------:R-:W-:-:S05]  /*2fd0*/  SHF.L.U32 R116, R116, 0x10, RZ ;  /* 0x0000001074747819 */ /* 0x000fca00000006ff */
[----:B------:R-:W-:Y:S01]  /*2fe0*/  FFMA.FTZ R29, R115, R116, R29 ;  /* 0x00000074731d7223 */ /* 0x000fe2000001001d */
[----:B------:R-:W-:Y:S01]  /*2ff0*/  FADD.FTZ R161, R116, R161 ;  /* 0x000000a174a17221 */ /* 0x000fe20000010000 */
[----:B------:R-:W-:-:S04]  /*3000*/  PRMT R127, R138, 0x7632, R127 ;  /* 0x000076328a7f7816 */ /* 0x000fc8000000007f */
[----:B------:R-:W-:Y:S01]  /*3010*/  SHF.L.U32 R127, R127, 0x10, RZ ;  /* 0x000000107f7f7819 */ /* 0x000fe200000006ff */
[C---:B---3--:R-:W-:Y:S01]  /*3020*/  FADD.FTZ R85, -R202.reuse, R85 ;  /* 0x00000055ca557221 */ /* 0x048fe20000010100 */
[----:B------:R-:W-:-:S03]  /*3030*/  FADD.FTZ R86, -R202, R86 ;  /* 0x00000056ca567221 */ /* 0x000fc60000010100 */
[----:B------:R-:W-:Y:S01]  /*3040*/  FADD.FTZ R163, R127, R163 ;  /* 0x000000a37fa37221 */ /* 0x000fe20000010000 */
[----:B------:R-:W-:Y:S01]  /*3050*/  FADD.FTZ R87, -R202, R87 ;  /* 0x00000057ca577221 */ /* 0x000fe20000010100 */
[----:B------:R-:W-:Y:S01]  /*3060*/  UMOV UR4, 0xffffffff ;  /* 0xffffffff00047882 */ /* 0x000fe20000000000 */
[----:B------:R-:W-:-:S04]  /*3070*/  ISETP.NE.U32.AND P1, PT, RZ, UR14, PT ;  /* 0x0000000eff007c0c */ /* 0x000fc8000bf25070 */
[----:B------:R-:W-:Y:S01]  /*3080*/  ISETP.NE.AND.EX P1, PT, RZ, UR15, PT, P1 ;  /* 0x0000000fff007c0c */ /* 0x000fe2000bf25310 */
[----:B--2---:R-:W-:Y:S01]  /*3090*/  FFMA.FTZ R116, R122, R116, R119 ;  /* 0x000000747a747223 */ /* 0x004fe20000010077 */
[----:B------:R-:W-:Y:S01]  /*30a0*/  FADD.FTZ R122, -R202, R84 ;  /* 0x00000054ca7a7221 */ /* 0x000fe20000010100 */
[----:B------:R-:W-:-:S03]  /*30b0*/  SHF.L.U32 R84, R130, 0x10, RZ ;  /* 0x0000001082547819 */ /* 0x000fc600000006ff */
[----:B------:R-:W-:Y:S02]  /*30c0*/  FMUL.FTZ R122, R197, R122 ;  /* 0x0000007ac57a7220 */ /* 0x000fe40000410000 */
[----:B------:R-:W-:Y:S02]  /*30d0*/  FADD.FTZ R191, R84, R191 ;  /* 0x000000bf54bf7221 */ /* 0x000fe40000010000 */
[-C--:B------:R-:W-:Y:S01]  /*30e0*/  FFMA.FTZ R184, R122, R84.reuse, R184 ;  /* 0x000000547ab87223 */ /* 0x080fe200000100b8 */
[----:B------:R-:W-:Y:S01]  /*30f0*/  SHF.L.U32 R119, R138, 0x10, RZ ;  /* 0x000000108a777819 */ /* 0x000fe200000006ff */
[----:B----4-:R-:W-:Y:S01]  /*3100*/  FMUL.FTZ R125, R125, R84 ;  /* 0x000000547d7d7220 */ /* 0x010fe20000410000 */
[----:B------:R-:W-:-:S03]  /*3110*/  PRMT R84, R130, 0x7632, R84 ;  /* 0x0000763282547816 */ /* 0x000fc60000000054 */
[----:B------:R-:W-:Y:S01]  /*3120*/  FADD.FTZ R162, R119, R162 ;  /* 0x000000a277a27221 */ /* 0x000fe20000010000 */
[-C--:B------:R-:W-:Y:S01]  /*3130*/  FFMA.FTZ R30, R122, R119.reuse, R30 ;  /* 0x000000777a1e7223 */ /* 0x080fe2000001001e */
[----:B------:R-:W-:Y:S01]  /*3140*/  SHF.L.U32 R84, R84, 0x10, RZ ;  /* 0x0000001054547819 */ /* 0x000fe200000006ff */
[----:B------:R-:W-:Y:S01]  /*3150*/  FFMA.FTZ R119, R128, R119, R125 ;  /* 0x0000007780777223 */ /* 0x000fe2000001007d */
[----:B------:R-:W-:-:S03]  /*3160*/  FMUL.FTZ R128, R197, R85 ;  /* 0x00000055c5807220 */ /* 0x000fc60000410000 */
[-C--:B------:R-:W-:Y:S01]  /*3170*/  FMUL.FTZ R85, R135, R84.reuse ;  /* 0x0000005487557220 */ /* 0x080fe20000410000 */
[-C--:B------:R-:W-:Y:S01]  /*3180*/  FFMA.FTZ R31, R128, R127.reuse, R31 ;  /* 0x0000007f801f7223 */ /* 0x080fe2000001001f */
[----:B------:R-:W-:Y:S01]  /*3190*/  FADD.FTZ R190, R84, R190 ;  /* 0x000000be54be7221 */ /* 0x000fe20000010000 */
[----:B------:R-:W-:Y:S01]  /*31a0*/  FFMA.FTZ R185, R128, R84, R185 ;  /* 0x0000005480b97223 */ /* 0x000fe200000100b9 */
[----:B------:R-:W-:Y:S01]  /*31b0*/  SHF.L.U32 R84, R131, 0x10, RZ ;  /* 0x0000001083547819 */ /* 0x000fe200000006ff */
[----:B------:R-:W-:Y:S01]  /*31c0*/  FFMA.FTZ R127, R126, R127, R85 ;  /* 0x0000007f7e7f7223 */ /* 0x000fe20000010055 */
[----:B------:R-:W-:Y:S01]  /*31d0*/  FMUL.FTZ R126, R197, R86 ;  /* 0x00000056c57e7220 */ /* 0x000fe20000410000 */
[----:B------:R-:W-:Y:S02]  /*31e0*/  SHF.L.U32 R125, R139, 0x10, RZ ;  /* 0x000000108b7d7819 */ /* 0x000fe400000006ff */
[-C--:B------:R-:W-:Y:S01]  /*31f0*/  FMUL.FTZ R85, R134, R84.reuse ;  /* 0x0000005486557220 */ /* 0x080fe20000410000 */
[----:B------:R-:W-:Y:S01]  /*3200*/  FADD.FTZ R189, R84, R189 ;  /* 0x000000bd54bd7221 */ /* 0x000fe20000010000 */
[----:B------:R-:W-:Y:S01]  /*3210*/  FFMA.FTZ R186, R126, R84, R186 ;  /* 0x000000547eba7223 */ /* 0x000fe200000100ba */
[----:B------:R-:W-:-:S02]  /*3220*/  PRMT R84, R131, 0x7632, R84 ;  /* 0x0000763283547816 */ /* 0x000fc40000000054 */
[----:B------:R-:W-:Y:S02]  /*3230*/  PRMT R130, R139, 0x7632, R130 ;  /* 0x000076328b827816 */ /* 0x000fe40000000082 */
[----:B------:R-:W-:Y:S01]  /*3240*/  SHF.L.U32 R84, R84, 0x10, RZ ;  /* 0x0000001054547819 */ /* 0x000fe200000006ff */
[----:B------:R-:W-:Y:S01]  /*3250*/  FADD.FTZ R164, R125, R164 ;  /* 0x000000a47da47221 */ /* 0x000fe20000010000 */
[-C--:B------:R-:W-:Y:S01]  /*3260*/  FFMA.FTZ R32, R126, R125.reuse, R32 ;  /* 0x0000007d7e207223 */ /* 0x080fe20000010020 */
[----:B------:R-:W-:Y:S01]  /*3270*/  FFMA.FTZ R125, R129, R125, R85 ;  /* 0x0000007d817d7223 */ /* 0x000fe20000010055 */
[----:B------:R-:W-:Y:S01]  /*3280*/  SHF.L.U32 R130, R130, 0x10, RZ ;  /* 0x0000001082827819 */ /* 0x000fe200000006ff */
[----:B------:R-:W-:Y:S01]  /*3290*/  FMUL.FTZ R129, R197, R87 ;  /* 0x00000057c5817220 */ /* 0x000fe20000410000 */
[----:B------:R-:W-:Y:S01]  /*32a0*/  FMUL.FTZ R85, R133, R84 ;  /* 0x0000005485557220 */ /* 0x000fe20000410000 */
[----:B------:R-:W-:Y:S02]  /*32b0*/  FADD.FTZ R188, R84, R188 ;  /* 0x000000bc54bc7221 */ /* 0x000fe40000010000 */
[----:B------:R-:W-:Y:S01]  /*32c0*/  FADD.FTZ R165, R130, R165 ;  /* 0x000000a582a57221 */ /* 0x000fe20000010000 */
[CC--:B------:R-:W-:Y:S01]  /*32d0*/  FFMA.FTZ R33, R129.reuse, R130.reuse, R33 ;  /* 0x0000008281217223 */ /* 0x0c0fe20000010021 */
        /* <DEDUP_REMOVED lines=85> */
.L_x_1744:
        /* <DEDUP_REMOVED lines=43> */
.L_x_1702:
        /* <DEDUP_REMOVED lines=33> */
.L_x_1701:
        /* <DEDUP_REMOVED lines=29> */
[----:B-1----:R-:W-:Y:S02]  /*3ec0*/  F2FP.BF16.F32.PACK_AB R85, R83, R82 ;  /* 0x000000525355723e */ /* 0x002fe400000010ff */
[----:B------:R-:W-:Y:S01]  /*3ed0*/  F2FP.BF16.F32.PACK_AB R84, R81, R80 ;  /* 0x000000505154723e */ /* 0x000fe200000010ff */
[----:B------:R-:W-:Y:S06]  /*3ee0*/  BRA `(.L_x_1703) ;  /* 0x00000008009c7947 */ /* 0x000fec0003800000 */
.L_x_1704:
        /* <DEDUP_REMOVED lines=27> */
[----:B------:R-:W-:Y:S02]  /*40a0*/  F2FP.BF16.F32.PACK_AB R84, R81, R80 ;  /* 0x000000505154723e */ /* 0x000fe400000010ff */
[----:B------:R-:W-:Y:S02]  /*40b0*/  MOV R75, R87 ;  /* 0x00000057004b7202 */ /* 0x000fe40000000f00 */
[----:B------:R-:W-:-:S02]  /*40c0*/  MOV R74, R86 ;  /* 0x00000056004a7202 */ /* 0x000fc40000000f00 */
[----:B------:R-:W-:Y:S02]  /*40d0*/  MOV R73, R85 ;  /* 0x0000005500497202 */ /* 0x000fe40000000f00 */
[----:B------:R-:W-:Y:S01]  /*40e0*/  MOV R72, R84 ;  /* 0x0000005400487202 */ /* 0x000fe20000000f00 */
[----:B------:R-:W-:Y:S06]  /*40f0*/  BRA `(.L_x_1703) ;  /* 0x0000000800187947 */ /* 0x000fec0003800000 */
.L_x_1700:
        /* <DEDUP_REMOVED lines=27> */
[C---:B-1----:R-:W-:Y:S01]  /*42b0*/  FFMA.FTZ R85, R197.reuse, R205, R42 ;  /* 0x000000cdc5557223 */ /* 0x042fe2000001002a */
        /* <DEDUP_REMOVED lines=9> */
.L_x_1706:
        /* <DEDUP_REMOVED lines=33> */
.L_x_1705:
        /* <DEDUP_REMOVED lines=29> */
[----:B-1----:R-:W-:Y:S02]  /*4730*/  F2FP.BF16.F32.PACK_AB R85, R83, R82 ;  /* 0x000000525355723e */ /* 0x002fe400000010ff */
[----:B------:R-:W-:Y:S01]  /*4740*/  F2FP.BF16.F32.PACK_AB R84, R81, R80 ;  /* 0x000000505154723e */ /* 0x000fe200000010ff */
[----:B------:R-:W-:Y:S06]  /*4750*/  BRA `(.L_x_1703) ;  /* 0x0000000000807947 */ /* 0x000fec0003800000 */
.L_x_1707:
        /* <DEDUP_REMOVED lines=27> */
[----:B------:R-:W-:Y:S02]  /*4910*/  F2FP.BF16.F32.PACK_AB R84, R81, R80 ;  /* 0x000000505154723e */ /* 0x000fe400000010ff */
[----:B------:R-:W-:Y:S02]  /*4920*/  MOV R75, R87 ;  /* 0x00000057004b7202 */ /* 0x000fe40000000f00 */
[----:B------:R-:W-:-:S02]  /*4930*/  MOV R74, R86 ;  /* 0x00000056004a7202 */ /* 0x000fc40000000f00 */
[----:B------:R-:W-:Y:S02]  /*4940*/  MOV R73, R85 ;  /* 0x0000005500497202 */ /* 0x000fe40000000f00 */
[----:B------:R-:W-:-:S07]  /*4950*/  MOV R72, R84 ;  /* 0x0000005400487202 */ /* 0x000fce0000000f00 */
.L_x_1703:
[----:B------:R-:W-:Y:S01]  /*4960*/  ISETP.NE.U32.AND P1, PT, RZ, UR4, PT ;  /* 0x00000004ff007c0c */ /* 0x000fe2000bf25070 */
[----:B------:R-:W0:Y:S01]  /*4970*/  LDC.64 R134, c[0x0][0x468] ;  /* 0x00011a00ff867b82 */ /* 0x000e220000000a00 */
[----:B------:R-:W-:Y:S02]  /*4980*/  ISETP.NE.U32.AND P2, PT, RZ, UR6, PT ;  /* 0x00000006ff007c0c */ /* 0x000fe4000bf45070 */
[----:B------:R-:W-:Y:S02]  /*4990*/  ISETP.NE.AND.EX P1, PT, RZ, UR5, PT, P1 ;  /* 0x00000005ff007c0c */ /* 0x000fe4000bf25310 */
[----:B------:R-:W-:-:S11]  /*49a0*/  ISETP.NE.AND.EX P2, PT, RZ, UR7, PT, P2 ;  /* 0x00000007ff007c0c */ /* 0x000fd6000bf45320 */
[----:B------:R-:W1:Y:S02]  /*49b0*/  @P1 LDC.64 R88, c[0x0][0x478] ;  /* 0x00011e00ff581b82 */ /* 0x000e640000000a00 */
[----:B-1----:R-:W-:-:S05]  /*49c0*/  @P1 IMAD.WIDE.U32 R88, R200, 0x20, R88 ;  /* 0x00000020c8581825 */ /* 0x002fca00078e0058 */
[----:B------:R-:W-:Y:S04]  /*49d0*/  @P1 STG.E.128 desc[UR10][R88.64], R80 ;  /* 0x0000005058001986 */ /* 0x000fe8000c101d0a */
        /* <DEDUP_REMOVED lines=36> */
[----:B------:R-:W-:Y:S02]  /*4c20*/  F2FP.BF16.F32.PACK_AB R84, R81, R80 ;  /* 0x000000505154723e */ /* 0x000fe400000010ff */
[----:B------:R-:W-:Y:S02]  /*4c30*/  MOV R75, R87 ;  /* 0x00000057004b7202 */ /* 0x000fe40000000f00 */
[----:B------:R-:W-:-:S02]  /*4c40*/  MOV R74, R86 ;  /* 0x00000056004a7202 */ /* 0x000fc40000000f00 */
[----:B------:R-:W-:Y:S02]  /*4c50*/  MOV R73, R85 ;  /* 0x0000005500497202 */ /* 0x000fe40000000f00 */
[----:B------:R-:W-:Y:S01]  /*4c60*/  MOV R72, R84 ;  /* 0x0000005400487202 */ /* 0x000fe20000000f00 */
[----:B------:R-:W-:Y:S06]  /*4c70*/  BRA `(.L_x_1711) ;  /* 0x0000000c00687947 */ /* 0x000fec0003800000 */
.L_x_1710:
        /* <DEDUP_REMOVED lines=29> */
.L_x_1709:
        /* <DEDUP_REMOVED lines=19> */
[C---:B0-----:R-:W-:Y:S01]  /*4f80*/  FFMA.FTZ R84, R197.reuse, R90, R48 ;  /* 0x0000005ac5547223 */ /* 0x041fe20000010030 */
        /* <DEDUP_REMOVED lines=14> */
.L_x_1712:
        /* <DEDUP_REMOVED lines=29> */
.L_x_1708:
        /* <DEDUP_REMOVED lines=35> */
.L_x_1714:
        /* <DEDUP_REMOVED lines=27> */
[----:B------:R-:W-:Y:S01]  /*5620*/  F2FP.BF16.F32.PACK_AB R84, R81, R80 ;  /* 0x000000505154723e */ /* 0x000fe200000010ff */
[----:B------:R-:W-:Y:S06]  /*5630*/  BRA `(.L_x_1711) ;  /* 0x0000000000f87947 */ /* 0x000fec0003800000 */
.L_x_1713:
        /* <DEDUP_REMOVED lines=34> */
.L_x_1715:
        /* <DEDUP_REMOVED lines=28> */
.L_x_1711:
[----:B------:R-:W0:Y:S02]  /*5a20*/  @P1 LDC.64 R88, c[0x0][0x478] ;  /* 0x00011e00ff581b82 */ /* 0x000e240000000a00 */
[----:B0-----:R-:W-:-:S05]  /*5a30*/  @P1 IMAD.WIDE.U32 R88, R198, 0x20, R88 ;  /* 0x00000020c6581825 */ /* 0x001fca00078e0058 */
        /* <DEDUP_REMOVED lines=43> */
.L_x_1718:
        /* <DEDUP_REMOVED lines=29> */
.L_x_1717:
        /* <DEDUP_REMOVED lines=34> */
.L_x_1720:
        /* <DEDUP_REMOVED lines=29> */
.L_x_1716:
        /* <DEDUP_REMOVED lines=35> */
.L_x_1722:
        /* <DEDUP_REMOVED lines=29> */
.L_x_1721:
        /* <DEDUP_REMOVED lines=34> */
.L_x_1723:
        /* <DEDUP_REMOVED lines=28> */
.L_x_1719:
        /* <DEDUP_REMOVED lines=45> */
.L_x_1726:
        /* <DEDUP_REMOVED lines=24> */
[----:B0-----:R-:W-:-:S02]  /*6ee0*/  F2FP.BF16.F32.PACK_AB R84, R81, R80 ;  /* 0x000000505154723e */ /* 0x001fc400000010ff */
[----:B------:R-:W-:Y:S02]  /*6ef0*/  F2FP.BF16.F32.PACK_AB R87, R79, R78 ;  /* 0x0000004e4f57723e */ /* 0x000fe400000010ff */
[----:B------:R-:W-:Y:S02]  /*6f00*/  F2FP.BF16.F32.PACK_AB R86, R77, R76 ;  /* 0x0000004c4d56723e */ /* 0x000fe400000010ff */
[----:B------:R-:W-:Y:S01]  /*6f10*/  F2FP.BF16.F32.PACK_AB R85, R83, R82 ;  /* 0x000000525355723e */ /* 0x000fe200000010ff */
[----:B------:R-:W-:Y:S06]  /*6f20*/  BRA `(.L_x_1727) ;  /* 0x0000000800f47947 */ /* 0x000fec0003800000 */
.L_x_1725:
        /* <DEDUP_REMOVED lines=17> */
[C---:B0----5:R-:W-:Y:S01]  /*7040*/  FFMA.FTZ R84, R197.reuse, R103, R64 ;  /* 0x00000067c5547223 */ /* 0x061fe20000010040 */
        /* <DEDUP_REMOVED lines=16> */
.L_x_1728:
        /* <DEDUP_REMOVED lines=29> */
.L_x_1724:
        /* <DEDUP_REMOVED lines=35> */
.L_x_1730:
        /* <DEDUP_REMOVED lines=24> */
[----:B0-----:R-:W-:-:S02]  /*76d0*/  F2FP.BF16.F32.PACK_AB R84, R81, R80 ;  /* 0x000000505154723e */ /* 0x001fc400000010ff */
[----:B------:R-:W-:Y:S02]  /*76e0*/  F2FP.BF16.F32.PACK_AB R87, R79, R78 ;  /* 0x0000004e4f57723e */ /* 0x000fe400000010ff */
[----:B------:R-:W-:Y:S02]  /*76f0*/  F2FP.BF16.F32.PACK_AB R86, R77, R76 ;  /* 0x0000004c4d56723e */ /* 0x000fe400000010ff */
[----:B------:R-:W-:Y:S01]  /*7700*/  F2FP.BF16.F32.PACK_AB R85, R83, R82 ;  /* 0x000000525355723e */ /* 0x000fe200000010ff */
[----:B------:R-:W-:Y:S06]  /*7710*/  BRA `(.L_x_1727) ;  /* 0x0000000000f87947 */ /* 0x000fec0003800000 */
.L_x_1729:
        /* <DEDUP_REMOVED lines=34> */
.L_x_1731:
        /* <DEDUP_REMOVED lines=28> */
.L_x_1727:
[----:B------:R-:W0:Y:S02]  /*7b00*/  @P1 LDC.64 R88, c[0x0][0x478] ;  /* 0x00011e00ff581b82 */ /* 0x000e240000000a00 */
[----:B0-----:R-:W-:-:S05]  /*7b10*/  @P1 IMAD.WIDE.U32 R88, R201, 0x20, R88 ;  /* 0x00000020c9581825 */ /* 0x001fca00078e0058 */
[----:B------:R-:W-:Y:S04]  /*7b20*/  @P1 STG.E.128 desc[UR10][R88.64], R80 ;  /* 0x0000005058001986 */ /* 0x000fe8000c101d0a */
[----:B------:R0:W-:Y:S02]  /*7b30*/  @P1 STG.E.128 desc[UR10][R88.64+0x10], R76 ;  /* 0x0000104c58001986 */ /* 0x0001e4000c101d0a */
[----:B0-----:R-:W-:-:S05]  /*7b40*/  IMAD.WIDE.U32 R88, R201, 0x10, R134 ;  /* 0x00000010c9587825 */ /* 0x001fca00078e0086 */
[----:B------:R0:W-:Y:S02]  /*7b50*/  STG.E.128 desc[UR10][R88.64], R84 ;  /* 0x0000005458007986 */ /* 0x0001e4000c101d0a */
[----:B0-----:R-:W0:Y:S08]  /*7b60*/  @P2 LDC.64 R84, c[0x0][0x470] ;  /* 0x00011c00ff542b82 */ /* 0x001e300000000a00 */
[----:B------:R-:W1:Y:S01]  /*7b70*/  LDC.64 R86, c[0x0][0x380] ;  /* 0x0000e000ff567b82 */ /* 0x000e620000000a00 */
[----:B0-----:R-:W-:-:S05]  /*7b80*/  @P2 IMAD.WIDE.U32 R84, R201, 0x10, R84 ;  /* 0x00000010c9542825 */ /* 0x001fca00078e0054 */
[----:B------:R0:W-:Y:S01]  /*7b90*/  @P2 STG.E.128 desc[UR10][R84.64], R72 ;  /* 0x0000004854002986 */ /* 0x0001e2000c101d0a */
[----:B-1----:R-:W-:-:S04]  /*7ba0*/  LEA R196, R86, R196, 0x2 ;  /* 0x000000c456c47211 */ /* 0x002fc800078e10ff */
[----:B------:R-:W-:-:S13]  /*7bb0*/  ISETP.GE.AND P0, PT, R196, R87, PT ;  /* 0x00000057c400720c */ /* 0x000fda0003f06270 */
[----:B0-----:R-:W-:Y:S05]  /*7bc0*/  @!P0 BRA `(.L_x_1732) ;  /* 0xffffff9800188947 */ /* 0x001fea000383ffff */
[----:B------:R-:W-:Y:S05]  /*7bd0*/  BSYNC B1 ;  /* 0x0000000000017941 */ /* 0x000fea0003800000 */
.L_x_1698:
[----:B------:R0:W5:Y:S02]  /*7be0*/  LDL.LU R72, [R1+0xc] ;  /* 0x00000c0001487983 */ /* 0x0001640000300800 */
[----:B-----5:R-:W-:Y:S02]  /*7bf0*/  MOV R56, R10 ;  /* 0x0000000a00387202 */ /* 0x020fe40000000f00 */
[----:B------:R-:W-:Y:S01]  /*7c00*/  MOV R57, R11 ;  /* 0x0000000b00397202 */ /* 0x000fe20000000f00 */
[----:B------:R0:W5:Y:S01]  /*7c10*/  LDL.LU R73, [R1+0x8] ;  /* 0x0000080001497983 */ /* 0x0001620000300800 */
[----:B------:R-:W-:Y:S02]  /*7c20*/  MOV R10, R20 ;  /* 0x00000014000a7202 */ /* 0x000fe40000000f00 */
[----:B------:R-:W-:Y:S01]  /*7c30*/  MOV R11, R21 ;  /* 0x00000015000b7202 */ /* 0x000fe20000000f00 */
[----:B------:R0:W5:Y:S01]  /*7c40*/  LDL.LU R74, [R1+0x4] ;  /* 0x00000400014a7983 */ /* 0x0001620000300800 */
[----:B------:R-:W-:-:S02]  /*7c50*/  MOV R20, R22 ;  /* 0x0000001600147202 */ /* 0x000fc40000000f00 */
[----:B------:R-:W-:Y:S01]  /*7c60*/  MOV R85, R239 ;  /* 0x000000ef00557202 */ /* 0x000fe20000000f00 */
[----:B------:R0:W5:Y:S01]  /*7c70*/  LDL.LU R75, [R1] ;  /* 0x00000000014b7983 */ /* 0x0001620000300800 */
        /* <DEDUP_REMOVED lines=106> */
[----:B0-----:R-:W-:-:S07]  /*8320*/  MOV R31, R188 ;  /* 0x000000bc001f7202 */ /* 0x001fce0000000f00 */
.L_x_1697:
[----:B------:R-:W-:Y:S05]  /*8330*/  BSYNC B0 ;  /* 0x0000000000007941 */ /* 0x000fea0003800000 */
.L_x_1696:
        /* <DEDUP_REMOVED lines=25> */
[----:B------:R-:W3:Y:S04]  /*84d0*/  LDS R15, [R3+0xe00] ;  /* 0x000e0000030f7984 */ /* 0x000ee80000000800 */
[----:B------:R-:W4:Y:S04]  /*84e0*/  LDS R53, [R3+0x1800] ;  /* 0x0018000003357984 */ /* 0x000f280000000800 */
[----:B------:R-:W2:Y:S04]  /*84f0*/  LDS R55, [R3+0x1c00] ;  /* 0x001c000003377984 */ /* 0x000ea80000000800 */
[----:B------:R-:W2:Y:S04]  /*8500*/  LDS R54, [R3+0x1e00] ;  /* 0x001e000003367984 */ /* 0x000ea80000000800 */
[----:B------:R-:W2:Y:S04]  /*8510*/  LDS R32, [R3] ;  /* 0x0000000003207984 */ /* 0x000ea80000000800 */
        /* <DEDUP_REMOVED lines=12> */
[----:B--2---:R-:W-:-:S03]  /*85e0*/  FADD.FTZ R14, R14, R55 ;  /* 0x000000370e0e7221 */ /* 0x004fc60000010000 */
[----:B------:R-:W2:Y:S01]  /*85f0*/  LDS R52, [R3+0x1a00] ;  /* 0x001a000003347984 */ /* 0x000ea20000000800 */
[----:B------:R-:W-:-:S03]  /*8600*/  FADD.FTZ R15, R15, R54 ;  /* 0x000000360f0f7221 */ /* 0x000fc60000010000 */
[----:B------:R-:W2:Y:S01]  /*8610*/  LDS R77, [R3+0x2800] ;  /* 0x00280000034d7984 */ /* 0x000ea20000000800 */
[----:B------:R-:W-:-:S03]  /*8620*/  FADD.FTZ R32, RZ, R32 ;  /* 0x00000020ff207221 */ /* 0x000fc60000010000 */
        /* <DEDUP_REMOVED lines=17> */
[----:B------:R-:W-:Y:S01]  /*8740*/  LDS R40, [R3+0x3800] ;  /* 0x0038000003287984 */ /* 0x000fe20000000800 */
[----:B------:R-:W-:-:S03]  /*8750*/  FADD.FTZ R77, R12, R77 ;  /* 0x0000004d0c4d7221 */ /* 0x000fc60000010000 */
[----:B------:R-:W-:Y:S01]  /*8760*/  LDS R42, [R3+0x3a00] ;  /* 0x003a0000032a7984 */ /* 0x000fe20000000800 */
[----:B------:R-:W-:-:S03]  /*8770*/  FADD.FTZ R79, R14, R79 ;  /* 0x0000004f0e4f7221 */ /* 0x000fc60000010000 */
[----:B------:R-:W2:Y:S01]  /*8780*/  LDS R12, [R3+0x3600] ;  /* 0x00360000030c7984 */ /* 0x000ea20000000800 */
[----:B------:R-:W-:-:S03]  /*8790*/  FADD.FTZ R78, R15, R78 ;  /* 0x0000004e0f4e7221 */ /* 0x000fc60000010000 */
[----:B------:R-:W4:Y:S04]  /*87a0*/  LDS R14, [R3+0x3200] ;  /* 0x00320000030e7984 */ /* 0x000f280000000800 */
        /* <DEDUP_REMOVED lines=8> */
[----:B---3--:R-:W-:-:S03]  /*8830*/  FADD.FTZ R13, R13, R76 ;  /* 0x0000004c0d0d7221 */ /* 0x008fc60000010000 */
[----:B--2---:R-:W-:Y:S01]  /*8840*/  FADD.FTZ R12, R35, R12 ;  /* 0x0000000c230c7221 */ /* 0x004fe20000010000 */
[----:B------:R-:W-:Y:S01]  /*8850*/  STS.128 [R2], R96 ;  /* 0x0000006002007388 */ /* 0x000fe20000000c00 */
[----:B----4-:R-:W-:-:S03]  /*8860*/  FADD.FTZ R14, R33, R14 ;  /* 0x0000000e210e7221 */ /* 0x010fc60000010000 */
[----:B------:R-:W-:Y:S01]  /*8870*/  STS.128 [R2+0x10], R80 ;  /* 0x0000105002007388 */ /* 0x000fe20000000c00 */
[----:B------:R-:W-:-:S03]  /*8880*/  FADD.FTZ R15, R32, R15 ;  /* 0x0000000f200f7221 */ /* 0x000fc60000010000 */
[----:B------:R-:W-:Y:S04]  /*8890*/  STS.128 [R2+0x400], R56 ;  /* 0x0004003802007388 */ /* 0x000fe80000000c00 */
[----:B------:R-:W-:Y:S04]  /*88a0*/  STS.128 [R2+0x410], R44 ;  /* 0x0004102c02007388 */ /* 0x000fe80000000c00 */
[----:B------:R0:W-:Y:S04]  /*88b0*/  STS.128 [R2+0x800], R8 ;  /* 0x0008000802007388 */ /* 0x0001e80000000c00 */
[----:B------:R-:W-:Y:S04]  /*88c0*/  STS.128 [R2+0x810], R20 ;  /* 0x0008101402007388 */ /* 0x000fe80000000c00 */
[----:B------:R-:W-:Y:S04]  /*88d0*/  STS.128 [R2+0xc00], R24 ;  /* 0x000c001802007388 */ /* 0x000fe80000000c00 */
[----:B------:R-:W-:Y:S01]  /*88e0*/  STS.128 [R2+0xc10], R108 ;  /* 0x000c106c02007388 */ /* 0x000fe20000000c00 */
[----:B------:R-:W-:Y:S01]  /*88f0*/  BAR.SYNC.DEFER_BLOCKING 0x0 ;  /* 0x0000000000007b1d */ /* 0x000fe20000010000 */
[----:B0-----:R-:W-:Y:S01]  /*8900*/  FADD.FTZ R8, R13, R42 ;  /* 0x0000002a0d087221 */ /* 0x001fe20000010000 */
[----:B------:R-:W-:Y:S01]  /*8910*/  FADD.FTZ R9, R34, R41 ;  /* 0x0000002922097221 */ /* 0x000fe20000010000 */
[----:B------:R-:W-:Y:S01]  /*8920*/  FADD.FTZ R11, R77, R40 ;  /* 0x000000284d0b7221 */ /* 0x000fe20000010000 */
[----:B------:R-:W-:Y:S01]  /*8930*/  FADD.FTZ R13, R78, R43 ;  /* 0x0000002b4e0d7221 */ /* 0x000fe20000010000 */
[----:B------:R-:W-:Y:S01]  /*8940*/  FADD.FTZ R10, R79, R52 ;  /* 0x000000344f0a7221 */ /* 0x000fe20000010000 */
        /* <DEDUP_REMOVED lines=70> */
[----:B-----5:R-:W-:Y:S04]  /*8db0*/  STS.128 [R2+0x810], R72 ;  /* 0x0008104802007388 */ /* 0x020fe80000000c00 */
        /* <DEDUP_REMOVED lines=102> */
[----:B------:R-:W-:-:S03]  /*9420*/  FADD.FTZ R55, R2, R17 ;  /* 0x0000001102377221 */ /* 0x000fc60000010000 */
[----:B------:R-:W3:Y:S01]  /*9430*/  LDS R35, [R3+0x1800] ;  /* 0x0018000003237984 */ /* 0x000ee20000000800 */
[----:B------:R-:W-:-:S03]  /*9440*/  FADD.FTZ R7, R7, R4 ;  /* 0x0000000407077221 */ /* 0x000fc60000010000 */
[----:B------:R-:W4:Y:S01]  /*9450*/  LDS R2, [R3+0x600] ;  /* 0x0006000003027984 */ /* 0x000f220000000800 */
[----:B------:R-:W-:Y:S01]  /*9460*/  IADD3.X R4, PT, PT, RZ, RZ, RZ, P0, !PT ;  /* 0x000000ffff047210 */ /* 0x000fe200007fe4ff */
[----:B------:R-:W-:Y:S02]  /*9470*/  FADD.FTZ R57, R7, R16 ;  /* 0x0000001007397221 */ /* 0x000fe40000010000 */
[----:B------:R-:W4:Y:S01]  /*9480*/  LDS R22, [R3+0xa00] ;  /* 0x000a000003167984 */ /* 0x000f220000000800 */
[----:B------:R-:W-:Y:S02]  /*9490*/  SHF.L.U64.HI R19, R19, 0x2, R4 ;  /* 0x0000000213137819 */ /* 0x000fe40000010204 */
[C---:B------:R-:W-:Y:S01]  /*94a0*/  IADD3 R4, P0, PT, R18.reuse, UR22, RZ ;  /* 0x0000001612047c10 */ /* 0x040fe2000ff1e0ff */
[----:B------:R-:W4:Y:S01]  /*94b0*/  LDS R63, [R3+0x3600] ;  /* 0x00360000033f7984 */ /* 0x000f220000000800 */
[C---:B------:R-:W-:Y:S01]  /*94c0*/  IADD3.X R7, PT, PT, R19.reuse, UR21, RZ, P1, !PT ;  /* 0x0000001513077c10 */ /* 0x040fe20008ffe4ff */
[----:B------:R-:W-:Y:S01]  /*94d0*/  FADD.FTZ R0, RZ, R0 ;  /* 0x00000000ff007221 */ /* 0x000fe20000010000 */
[C---:B------:R-:W-:Y:S01]  /*94e0*/  IADD3.X R5, PT, PT, R19.reuse, UR23, RZ, P0, !PT ;  /* 0x0000001713057c10 */ /* 0x040fe200087fe4ff */
[----:B------:R-:W4:Y:S01]  /*94f0*/  LDS R49, [R3+0x2800] ;  /* 0x0028000003317984 */ /* 0x000f220000000800 */
[----:B------:R-:W-:Y:S01]  /*9500*/  IADD3 R16, P0, PT, R18, UR26, RZ ;  /* 0x0000001a12107c10 */ /* 0x000fe2000ff1e0ff */
[----:B------:R-:W-:Y:S01]  /*9510*/  FADD.FTZ R0, R0, R31 ;  /* 0x0000001f00007221 */ /* 0x000fe20000010000 */
[----:B------:R-:W-:Y:S01]  /*9520*/  IADD3 R18, P1, PT, R18, UR24, RZ ;  /* 0x0000001812127c10 */ /* 0x000fe2000ff3e0ff */
[----:B------:R-:W4:Y:S01]  /*9530*/  LDS R37, [R3+0x1a00] ;  /* 0x001a000003257984 */ /* 0x000f220000000800 */
        /* <DEDUP_REMOVED lines=15> */
[----:B------:R-:W-:Y:S02]  /*9630*/  FADD.FTZ R22, RZ, R22 ;  /* 0x00000016ff167221 */ /* 0x000fe40000010000 */
[----:B------:R-:W3:Y:S01]  /*9640*/  LDS R67, [R3+0x3a00] ;  /* 0x003a000003437984 */ /* 0x000ee20000000800 */
[----:B------:R-:W-:-:S03]  /*9650*/  FADD.FTZ R2, R2, R43 ;  /* 0x0000002b02027221 */ /* 0x000fc60000010000 */
[----:B------:R-:W4:Y:S01]  /*9660*/  LDS R53, [R3+0x2c00] ;  /* 0x002c000003357984 */ /* 0x000f220000000800 */
[----:B------:R-:W-:Y:S01]  /*9670*/  FADD.FTZ R63, R2, R63 ;  /* 0x0000003f023f7221 */ /* 0x000fe20000010000 */
[----:B------:R-:W-:Y:S02]  /*9680*/  FADD.FTZ R20, R20, R49 ;  /* 0x0000003114147221 */ /* 0x000fe40000010000 */
[----:B------:R-:W4:Y:S01]  /*9690*/  LDS R15, [R3+0x1e00] ;  /* 0x001e0000030f7984 */ /* 0x000f220000000800 */
[----:B------:R-:W-:-:S03]  /*96a0*/  FADD.FTZ R22, R22, R37 ;  /* 0x0000002516167221 */ /* 0x000fc60000010000 */
[----:B------:R-:W4:Y:S01]  /*96b0*/  LDS R31, [R3+0x3c00] ;  /* 0x003c0000031f7984 */ /* 0x000f220000000800 */
        /* <DEDUP_REMOVED lines=44> */
.L_x_1699:
        /* <DEDUP_REMOVED lines=8> */
.L_x_1734:
[----:B------:R-:W-:Y:S05]  /*9a00*/  BSYNC B2 ;  /* 0x0000000000027941 */ /* 0x000fea0003800000 */
.L_x_1733:
        /* <DEDUP_REMOVED lines=8> */
.L_x_1735:
[----:B------:R-:W-:Y:S01]  /*9a90*/  MOV R86, R84 ;  /* 0x0000005400567202 */ /* 0x000fe20000000f00 */
[----:B------:R-:W-:Y:S02]  /*9aa0*/  HFMA2 R87, -RZ, RZ, 0, 1.1920928955078125e-07 ;  /* 0x00000002ff577431 */ /* 0x000fe400000001ff */
[----:B------:R-:W-:-:S07]  /*9ab0*/  FADD.FTZ R85, R85, R134 ;  /* 0x0000008655557221 */ /* 0x000fce0000010000 */
[----:B------:R-:W-:Y:S05]  /*9ac0*/  WARPSYNC.COLLECTIVE R132, `(.L_x_1736) ;  /* 0x0000000084087348 */ /* 0x000fea0003c00000 */
[----:B------:R0:W1:Y:S02]  /*9ad0*/  SHFL.BFLY P3, R134, R86, R87, R131 ;  /* 0x0c00005756867389 */ /* 0x0000640000060083 */
[----:B01----:R-:W-:Y:S05]  /*9ae0*/  ENDCOLLECTIVE ;  /* 0x000000000000791b */ /* 0x003fea0003800000 */
.L_x_1736:
[----:B------:R-:W-:Y:S01]  /*9af0*/  MOV R86, R85 ;  /* 0x0000005500567202 */ /* 0x000fe20000000f00 */
[----:B------:R-:W-:-:S07]  /*9b00*/  FADD.FTZ R84, R84, R134 ;  /* 0x0000008654547221 */ /* 0x000fce0000010000 */
[----:B------:R-:W-:Y:S05]  /*9b10*/  WARPSYNC.COLLECTIVE R132, `(.L_x_1737) ;  /* 0x0000000084087348 */ /* 0x000fea0003c00000 */
[----:B------:R0:W1:Y:S02]  /*9b20*/  SHFL.BFLY P3, R134, R86, R87, R131 ;  /* 0x0c00005756867389 */ /* 0x0000640000060083 */
[----:B01----:R-:W-:Y:S05]  /*9b30*/  ENDCOLLECTIVE ;  /* 0x000000000000791b */ /* 0x003fea0003800000 */
.L_x_1737:
[----:B------:R-:W-:Y:S01]  /*9b40*/  MOV R86, R84 ;  /* 0x0000005400567202 */ /* 0x000fe20000000f00 */
[----:B------:R-:W-:Y:S02]  /*9b50*/  HFMA2 R87, -RZ, RZ, 0, 2.384185791015625e-07 ;  /* 0x00000004ff577431 */ /* 0x000fe400000001ff */
[----:B------:R-:W-:-:S07]  /*9b60*/  FADD.FTZ R85, R85, R134 ;  /* 0x0000008655557221 */ /* 0x000fce0000010000 */
[----:B------:R-:W-:Y:S05]  /*9b70*/  WARPSYNC.COLLECTIVE R132, `(.L_x_1738) ;  /* 0x0000000084087348 */ /* 0x000fea0003c00000 */
[----:B------:R0:W1:Y:S02]  /*9b80*/  SHFL.BFLY P3, R134, R86, R87, R131 ;  /* 0x0c00005756867389 */ /* 0x0000640000060083 */
[----:B01----:R-:W-:Y:S05]  /*9b90*/  ENDCOLLECTIVE ;  /* 0x000000000000791b */ /* 0x003fea0003800000 */
.L_x_1738:
[----:B------:R-:W-:Y:S01]  /*9ba0*/  MOV R86, R85 ;  /* 0x0000005500567202 */ /* 0x000fe20000000f00 */
[----:B------:R-:W-:-:S07]  /*9bb0*/  FADD.FTZ R84, R84, R134 ;  /* 0x0000008654547221 */ /* 0x000fce0000010000 */
[----:B------:R-:W-:Y:S05]  /*9bc0*/  WARPSYNC.COLLECTIVE R132, `(.L_x_1739) ;  /* 0x0000000084087348 */ /* 0x000fea0003c00000 */
[----:B------:R0:W1:Y:S02]  /*9bd0*/  SHFL.BFLY P3, R134, R86, R87, R131 ;  /* 0x0c00005756867389 */ /* 0x0000640000060083 */
[----:B01----:R-:W-:Y:S05]  /*9be0*/  ENDCOLLECTIVE ;  /* 0x000000000000791b */ /* 0x003fea0003800000 */
.L_x_1739:
[----:B------:R-:W-:Y:S01]  /*9bf0*/  MOV R86, R84 ;  /* 0x0000005400567202 */ /* 0x000fe20000000f00 */
[----:B------:R-:W-:Y:S02]  /*9c00*/  HFMA2 R87, -RZ, RZ, 0, 4.76837158203125e-07 ;  /* 0x00000008ff577431 */ /* 0x000fe400000001ff */
[----:B------:R-:W-:-:S07]  /*9c10*/  FADD.FTZ R85, R85, R134 ;  /* 0x0000008655557221 */ /* 0x000fce0000010000 */
[----:B------:R-:W-:Y:S05]  /*9c20*/  WARPSYNC.COLLECTIVE R132, `(.L_x_1740) ;  /* 0x0000000084087348 */ /* 0x000fea0003c00000 */
[----:B------:R0:W1:Y:S02]  /*9c30*/  SHFL.BFLY P3, R134, R86, R87, R131 ;  /* 0x0c00005756867389 */ /* 0x0000640000060083 */
[----:B01----:R-:W-:Y:S05]  /*9c40*/  ENDCOLLECTIVE ;  /* 0x000000000000791b */ /* 0x003fea0003800000 */
.L_x_1740:
[----:B------:R-:W-:Y:S01]  /*9c50*/  MOV R86, R85 ;  /* 0x0000005500567202 */ /* 0x000fe20000000f00 */
[----:B------:R-:W-:-:S07]  /*9c60*/  FADD.FTZ R84, R84, R134 ;  /* 0x0000008654547221 */ /* 0x000fce0000010000 */
[----:B------:R-:W-:Y:S05]  /*9c70*/  WARPSYNC.COLLECTIVE R132, `(.L_x_1741) ;  /* 0x0000000084087348 */ /* 0x000fea0003c00000 */
[----:B------:R0:W1:Y:S02]  /*9c80*/  SHFL.BFLY P3, R134, R86, R87, R131 ;  /* 0x0c00005756867389 */ /* 0x0000640000060083 */
[----:B01----:R-:W-:Y:S05]  /*9c90*/  ENDCOLLECTIVE ;  /* 0x000000000000791b */ /* 0x003fea0003800000 */
.L_x_1741:
[----:B------:R-:W-:Y:S01]  /*9ca0*/  MOV R86, R84 ;  /* 0x0000005400567202 */ /* 0x000fe20000000f00 */
[----:B------:R-:W-:Y:S02]  /*9cb0*/  HFMA2 R87, -RZ, RZ, 0, 9.5367431640625e-07 ;  /* 0x00000010ff577431 */ /* 0x000fe400000001ff */
[----:B------:R-:W-:-:S07]  /*9cc0*/  FADD.FTZ R85, R85, R134 ;  /* 0x0000008655557221 */ /* 0x000fce0000010000 */
[----:B------:R-:W-:Y:S05]  /*9cd0*/  WARPSYNC.COLLECTIVE R132, `(.L_x_1742) ;  /* 0x0000000084087348 */ /* 0x000fea0003c00000 */
[----:B------:R0:W1:Y:S02]  /*9ce0*/  SHFL.BFLY P3, R134, R86, R87, R131 ;  /* 0x0c00005756867389 */ /* 0x0000640000060083 */
[----:B01----:R-:W-:Y:S05]  /*9cf0*/  ENDCOLLECTIVE ;  /* 0x000000000000791b */ /* 0x003fea0003800000 */
.L_x_1742:
[----:B------:R-:W-:Y:S02]  /*9d00*/  MOV R86, R85 ;  /* 0x0000005500567202 */ /* 0x000fe40000000f00 */
[----:B------:R-:W-:-:S07]  /*9d10*/  MOV R133, R134 ;  /* 0x0000008600857202 */ /* 0x000fce0000000f00 */
[----:B------:R-:W-:Y:S05]  /*9d20*/  WARPSYNC.COLLECTIVE R132, `(.L_x_1743) ;  /* 0x0000000084087348 */ /* 0x000fea0003c00000 */
[----:B------:R0:W1:Y:S02]  /*9d30*/  SHFL.BFLY P3, R134, R86, R87, R131 ;  /* 0x0c00005756867389 */ /* 0x0000640000060083 */
[----:B01----:R-:W-:Y:S05]  /*9d40*/  ENDCOLLECTIVE ;  /* 0x000000000000791b */ /* 0x003fea0003800000 */
.L_x_1743:
[----:B------:R-:W-:Y:S01]  /*9d50*/  MOV R86, R134 ;  /* 0x0000008600567202 */ /* 0x000fe20000000f00 */
[----:B------:R-:W-:Y:S06]  /*9d60*/  BRA `(.L_x_1744) ;  /* 0xffffff9800b07947 */ /* 0x000fec000383ffff */
.L_x_1745:
        /* <DEDUP_REMOVED lines=9> */
.L_x_6047:


//--------------------- .text._ZN10layer_norm31ln_parallel_residual_bwd_kernelINS_13Kernel_traitsI13__nv_bfloat16S2_fS2_fjLj1024ELj1ELj4ELj1ELj16ENS_18Kernel_traits_baseILj1024ES2_S2_fS2_fjLj128EEEEELb0ELb1ELb0EEEvNS_9BwdParamsE --------------------------
	.section	.text._ZN10layer_norm31ln_parallel_residual_bwd_kernelINS_13Kernel_traitsI13__nv_bfloat16S2_fS2_fjLj1024ELj1ELj4ELj1ELj16ENS_18Kernel_traits_baseILj1024ES2_S2_fS2_fjLj128EEEEELb0ELb1ELb0EEEvNS_9BwdParamsE,"ax",@progbits
	.align	128
        .global         _ZN10layer_norm31ln_parallel_residual_bwd_kernelINS_13Kernel_traitsI13__nv_bfloat16S2_fS2_fjLj1024ELj1ELj4ELj1ELj16ENS_18Kernel_traits_baseILj1024ES2_S2_fS2_fjLj128EEEEELb0ELb1ELb0EEEvNS_9BwdParamsE
        .type           _ZN10layer_norm31ln_parallel_residual_bwd_kernelINS_13Kernel_traitsI13__nv_bfloat16S2_fS2_fjLj1024ELj1ELj4ELj1ELj16ENS_18Kernel_traits_baseILj1024ES2_S2_fS2_fjLj128EEEEELb0ELb1ELb0EEEvNS_9BwdParamsE,@function
        .size           _ZN10layer_norm31ln_parallel_residual_bwd_kernelINS_13Kernel_traitsI13__nv_bfloat16S2_fS2_fjLj1024ELj1ELj4ELj1ELj16ENS_18Kernel_traits_baseILj1024ES2_S2_fS2_fjLj128EEEEELb0ELb1ELb0EEEvNS_9BwdParamsE,(.L_x_6048 - _ZN10layer_norm31ln_parallel_residual_bwd_kernelINS_13Kernel_traitsI13__nv_bfloat16S2_fS2_fjLj1024ELj1ELj4ELj1ELj16ENS_18Kernel_traits_baseILj1024ES2_S2_fS2_fjLj128EEEEELb0ELb1ELb0EEEvNS_9BwdParamsE)
        .other          _ZN10layer_norm31ln_parallel_residual_bwd_kernelINS_13Kernel_traitsI13__nv_bfloat16S2_fS2_fjLj1024ELj1ELj4ELj1ELj16ENS_18Kernel_traits_baseILj1024ES2_S2_fS2_fjLj128EEEEELb0ELb1ELb0EEEvNS_9BwdParamsE,@"STO_CUDA_ENTRY STV_DEFAULT"
_ZN10layer_norm31ln_parallel_residual_bwd_kernelINS_13Kernel_traitsI13__nv_bfloat16S2_fS2_fjLj1024ELj1ELj4ELj1ELj16ENS_18Kernel_traits_baseILj1024ES2_S2_fS2_fjLj128EEEEELb0ELb1ELb0EEEvNS_9BwdParamsE:
.text._ZN10layer_norm31ln_parallel_residual_bwd_kernelINS_13Kernel_traitsI13__nv_bfloat16S2_fS2_fjLj1024ELj1ELj4ELj1ELj16ENS_18Kernel_traits_baseILj1024ES2_S2_fS2_fjLj128EEEEELb0ELb1ELb0EEEvNS_9BwdParamsE:
        /* <DEDUP_REMOVED lines=31> */
[----:B------:R-:W3:Y:S03]  /*01f0*/  S2UR UR4, SR_CTAID.X ;  /* 0x00000000000479c3 */ /* 0x000ee60000002500 */
[----:B------:R0:W5:Y:S01]  /*0200*/  @P0 LDG.E.128 R44, desc[UR10][R8.64] ;  /* 0x0000000a082c0981 */ /* 0x000162000c1e1d00 */
[C---:B----4-:R-:W-:Y:S01]  /*0210*/  @P1 IMAD.WIDE.U32 R10, R15.reuse, 0x10, R10 ;  /* 0x000000100f0a1825 */ /* 0x050fe200078e000a */
[----:B------:R-:W-:-:S04]  /*0220*/  @P1 IADD3 R15, PT, PT, R15, 0x20, RZ ;  /* 0x000000200f0f1810 */ /* 0x000fc80007ffe0ff */
[----:B------:R4:W5:Y:S01]  /*0230*/  @P1 LDG.E.128 R48, desc[UR10][R10.64] ;  /* 0x0000000a0a301981 */ /* 0x000962000c1e1d00 */
[----:B-1----:R-:W-:-:S05]  /*0240*/  @P2 IMAD.WIDE.U32 R6, R15, 0x10, R12 ;  /* 0x000000100f062825 */ /* 0x002fca00078e000c */
[----:B------:R4:W5:Y:S01]  /*0250*/  @P2 LDG.E.128 R52, desc[UR10][R6.64] ;  /* 0x0000000a06342981 */ /* 0x000962000c1e1d00 */
[----:B--2---:R-:W-:Y:S01]  /*0260*/  SHF.R.U32.HI R5, RZ, 0x5, R14 ;  /* 0x00000005ff057819 */ /* 0x004fe2000001160e */
        /* <DEDUP_REMOVED lines=36> */
[----:B0---4-:R-:W-:Y:S06]  /*04b0*/  @P0 BRA `(.L_x_1747) ;  /* 0x0000006400640947 */ /* 0x011fec0003800000 */
        /* <DEDUP_REMOVED lines=51> */
.L_x_1797:
[----:B0-----:R-:W0:Y:S02]  /*07f0*/  LDC.64 R156, c[0x0][0x3c0] ;  /* 0x0000f000ff9c7b82 */ /* 0x001e240000000a00 */
        /* <DEDUP_REMOVED lines=8> */
[C---:B------:R-:W-:Y:S02]  /*0880*/  ISETP.GE.U32.AND P6, PT, R2.reuse, 0x40, PT ;  /* 0x000000400200780c */ /* 0x040fe40003fc6070 */
[----:B------:R-:W-:Y:S01]  /*0890*/  IMAD R21, R5, R0, RZ ;  /* 0x0000000005157224 */ /* 0x000fe200078e02ff */
[C---:B------:R-:W-:Y:S02]  /*08a0*/  ISETP.GE.U32.AND P5, PT, R2.reuse, 0x60, PT ;  /* 0x000000600200780c */ /* 0x040fe40003fa6070 */
[----:B------:R-:W-:Y:S02]  /*08b0*/  ISETP.GE.U32.AND P4, PT, R2, 0x80, PT ;  /* 0x000000800200780c */ /* 0x000fe40003f86070 */
[----:B------:R-:W-:-:S02]  /*08c0*/  SHF.R.S32.HI R160, RZ, 0x1f, R21 ;  /* 0x0000001fffa07819 */ /* 0x000fc40000011415 */
[----:B------:R-:W-:Y:S02]  /*08d0*/  MOV R224, RZ ;  /* 0x000000ff00e07202 */ /* 0x000fe40000000f00 */
[----:B------:R-:W-:-:S04]  /*08e0*/  LEA.HI R160, R160, R21, RZ, 0x3 ;  /* 0x00000015a0a07211 */ /* 0x000fc800078f18ff */
[----:B------:R-:W-:-:S04]  /*08f0*/  LEA.HI.SX32 R21, R160, R3, 0x1d ;  /* 0x00000003a0157211 */ /* 0x000fc800078feaff */
[----:B------:R-:W-:Y:S02]  /*0900*/  MOV R225, R21 ;  /* 0x0000001500e17202 */ /* 0x000fe40000000f00 */
[----:B--2---:R-:W-:Y:S01]  /*0910*/  FSEL R222, R158, RZ, !P2 ;  /* 0x000000ff9ede7208 */ /* 0x004fe20005000000 */
[----:B0-----:R-:W-:Y:S06]  /*0920*/  @!P3 BRA `(.L_x_1749) ;  /* 0x000000040068b947 */ /* 0x001fec0003800000 */
[----:B------:R-:W0:Y:S08]  /*0930*/  LDC.64 R210, c[0x0][0x3a8] ;  /* 0x0000ea00ffd27b82 */ /* 0x000e300000000a00 */
[----:B------:R-:W1:Y:S01]  /*0940*/  LDC.64 R160, c[0x0][0x428] ;  /* 0x00010a00ffa07b82 */ /* 0x000e620000000a00 */
[----:B0-----:R-:W-:-:S05]  /*0950*/  IMAD.WIDE.U32 R210, R21, 0x20, R210 ;  /* 0x0000002015d27825 */ /* 0x001fca00078e00d2 */
[----:B------:R-:W2:Y:S01]  /*0960*/  LDG.E.128 R156, desc[UR10][R210.64] ;  /* 0x0000000ad29c7981 */ /* 0x000ea2000c1e1d00 */
[----:B-1----:R-:W-:-:S03]  /*0970*/  IMAD.WIDE.U32 R160, R21, 0x10, R160 ;  /* 0x0000001015a07825 */ /* 0x002fc600078e00a0 */
[----:B------:R0:W3:Y:S04]  /*0980*/  LDG.E.128 R164, desc[UR10][R210.64+0x10] ;  /* 0x0000100ad2a47981 */ /* 0x0000e8000c1e1d00 */
[----:B------:R-:W4:Y:S01]  /*0990*/  LDG.E.128 R160, desc[UR10][R160.64] ;  /* 0x0000000aa0a07981 */ /* 0x000f22000c1e1d00 */
[----:B------:R-:W-:-:S04]  /*09a0*/  ISETP.NE.U32.AND P0, PT, RZ, UR12, PT ;  /* 0x0000000cff007c0c */ /* 0x000fc8000bf05070 */
[----:B------:R-:W-:Y:S02]  /*09b0*/  ISETP.NE.AND.EX P0, PT, RZ, UR13, PT, P0 ;  /* 0x0000000dff007c0c */ /* 0x000fe4000bf05300 */
[----:B------:R-:W-:-:S11]  /*09c0*/  SHF.L.U32 R221, R40, 0x10, RZ ;  /* 0x0000001028dd7819 */ /* 0x000fd600000006ff */
[----:B------:R-:W1:Y:S01]  /*09d0*/  @P0 LDC.64 R208, c[0x0][0x438] ;  /* 0x00010e00ffd00b82 */ /* 0x000e620000000a00 */
[----:B------:R-:W-:Y:S02]  /*09e0*/  SHF.L.U32 R218, R8, 0x10, RZ ;  /* 0x0000001008da7819 */ /* 0x000fe400000006ff */
[----:B------:R-:W-:Y:S02]  /*09f0*/  SHF.L.U32 R214, R7, 0x10, RZ ;  /* 0x0000001007d67819 */ /* 0x000fe400000006ff */
[----:B------:R-:W-:Y:S02]  /*0a00*/  SHF.L.U32 R217, R41, 0x10, RZ ;  /* 0x0000001029d97819 */ /* 0x000fe400000006ff */
[----:B------:R-:W-:Y:S02]  /*0a10*/  SHF.L.U32 R213, R42, 0x10, RZ ;  /* 0x000000102ad57819 */ /* 0x000fe400000006ff */
[----:B0-----:R-:W-:Y:S01]  /*0a20*/  SHF.L.U32 R210, R6, 0x10, RZ ;  /* 0x0000001006d27819 */ /* 0x001fe200000006ff */
[----:B-1----:R-:W-:-:S05]  /*0a30*/  @P0 IMAD.WIDE.U32 R208, R21, 0x20, R208 ;  /* 0x0000002015d00825 */ /* 0x002fca00078e00d0 */
[----:B------:R-:W5:Y:S04]  /*0a40*/  @P0 LDG.E.128 R116, desc[UR10][R208.64] ;  /* 0x0000000ad0740981 */ /* 0x000f68000c1e1d00 */
[----:B------:R0:W5:Y:S02]  /*0a50*/  @P0 LDG.E.128 R120, desc[UR10][R208.64+0x10] ;  /* 0x0000100ad0780981 */ /* 0x000164000c1e1d00 */
[----:B0-----:R-:W-:Y:S02]  /*0a60*/  SHF.L.U32 R209, R43, 0x10, RZ ;  /* 0x000000102bd17819 */ /* 0x001fe400000006ff */
[----:B------:R-:W-:Y:S01]  /*0a70*/  IADD3 R225, PT, PT, R21, 0x20, RZ ;  /* 0x0000002015e17810 */ /* 0x000fe20007ffe0ff */
[C---:B--2---:R-:W-:Y:S01]  /*0a80*/  FADD.FTZ R220, -R222.reuse, R157 ;  /* 0x0000009ddedc7221 */ /* 0x044fe20000010100 */
[C---:B------:R-:W-:Y:S01]  /*0a90*/  FADD.FTZ R216, -R222.reuse, R159 ;  /* 0x0000009fded87221 */ /* 0x040fe20000010100 */
[----:B------:R-:W-:-:S02]  /*0aa0*/  FADD.FTZ R156, -R222, R156 ;  /* 0x0000009cde9c7221 */ /* 0x000fc40000010100 */
[----:B-----5:R-:W-:Y:S01]  /*0ab0*/  FMUL.FTZ R220, R23, R220 ;  /* 0x000000dc17dc7220 */ /* 0x020fe20000410000 */
[C---:B----4-:R-:W-:Y:S02]  /*0ac0*/  PRMT R157, R160.reuse, 0x7632, R157 ;  /* 0x00007632a09d7816 */ /* 0x050fe4000000009d */
[----:B------:R-:W-:Y:S02]  /*0ad0*/  PRMT R159, R161, 0x7632, R159 ;  /* 0x00007632a19f7816 */ /* 0x000fe4000000009f */
[----:B------:R-:W-:Y:S01]  /*0ae0*/  SHF.L.U32 R160, R160, 0x10, RZ ;  /* 0x00000010a0a07819 */ /* 0x000fe200000006ff */
[----:B------:R-:W-:Y:S01]  /*0af0*/  FMUL.FTZ R216, R23, R216 ;  /* 0x000000d817d87220 */ /* 0x000fe20000410000 */
[----:B------:R-:W-:Y:S02]  /*0b00*/  SHF.L.U32 R157, R157, 0x10, RZ ;  /* 0x000000109d9d7819 */ /* 0x000fe400000006ff */
[----:B------:R-:W-:Y:S01]  /*0b10*/  SHF.L.U32 R159, R159, 0x10, RZ ;  /* 0x000000109f9f7819 */ /* 0x000fe200000006ff */
[----:B------:R-:W-:Y:S01]  /*0b20*/  FMUL.FTZ R223, R23, R156 ;  /* 0x0000009c17df7220 */ /* 0x000fe20000410000 */
[----:B------:R-:W-:Y:S01]  /*0b30*/  FMUL.FTZ R221, R221, R160 ;  /* 0x000000a0dddd7220 */ /* 0x000fe20000410000 */
[----:B------:R-:W-:Y:S01]  /*0b40*/  FADD.FTZ R158, -R222, R158 ;  /* 0x0000009ede9e7221 */ /* 0x000fe20000010100 */
[----:B------:R-:W-:Y:S01]  /*0b50*/  SHF.L.U32 R161, R161, 0x10, RZ ;  /* 0x00000010a1a17819 */ /* 0x000fe200000006ff */
[-C--:B------:R-:W-:Y:S01]  /*0b60*/  FMUL.FTZ R218, R218, R157.reuse ;  /* 0x0000009ddada7220 */ /* 0x080fe20000410000 */
[----:B------:R-:W-:Y:S01]  /*0b70*/  FFMA.FTZ R57, R220, R157, R57 ;  /* 0x0000009ddc397223 */ /* 0x000fe20000010039 */
[----:B------:R-:W-:Y:S01]  /*0b80*/  FADD.FTZ R81, R81, R157 ;  /* 0x0000009d51517221 */ /* 0x000fe20000010000 */
[-C--:B------:R-:W-:Y:S01]  /*0b90*/  FMUL.FTZ R214, R214, R159.reuse ;  /* 0x0000009fd6d67220 */ /* 0x080fe20000410000 */
[----:B------:R-:W-:Y:S01]  /*0ba0*/  FFMA.FTZ R59, R216, R159, R59 ;  /* 0x0000009fd83b7223 */ /* 0x000fe2000001003b */
[----:B------:R-:W-:Y:S01]  /*0bb0*/  FADD.FTZ R83, R83, R159 ;  /* 0x0000009f53537221 */ /* 0x000fe20000010000 */
[----:B------:R-:W-:Y:S01]  /*0bc0*/  FADD.FTZ R157, RZ, R221 ;  /* 0x000000ddff9d7221 */ /* 0x000fe20000010000 */
[----:B------:R-:W-:Y:S01]  /*0bd0*/  FFMA.FTZ R159, R223, R221, RZ ;  /* 0x000000dddf9f7223 */ /* 0x000fe200000100ff */
[----:B------:R-:W-:Y:S01]  /*0be0*/  FMUL.FTZ R219, R23, R158 ;  /* 0x0000009e17db7220 */ /* 0x000fe20000410000 */
[----:B------:R-:W-:Y:S01]  /*0bf0*/  FMUL.FTZ R217, R217, R161 ;  /* 0x000000a1d9d97220 */ /* 0x000fe20000410000 */
[----:B------:R-:W-:Y:S01]  /*0c00*/  FADD.FTZ R156, R157, R218 ;  /* 0x000000da9d9c7221 */ /* 0x000fe20000010000 */
[----:B------:R-:W-:Y:S01]  /*0c10*/  FFMA.FTZ R158, R220, R218, R159 ;  /* 0x000000dadc9e7223 */ /* 0x000fe2000001009f */
[----:B------:R-:W-:Y:S01]  /*0c20*/  PRMT R206, R162, 0x7632, R206 ;  /* 0x00007632a2ce7816 */ /* 0x000fe200000000ce */
[----:B---3--:R-:W-:Y:S01]  /*0c30*/  FADD.FTZ R164, -R222, R164 ;  /* 0x000000a4dea47221 */ /* 0x008fe20000010100 */
[----:B------:R-:W-:Y:S01]  /*0c40*/  SHF.L.U32 R162, R162, 0x10, RZ ;  /* 0x00000010a2a27819 */ /* 0x000fe200000006ff */
[----:B------:R-:W-:Y:S01]  /*0c50*/  FADD.FTZ R157, R156, R217 ;  /* 0x000000d99c9d7221 */ /* 0x000fe20000010000 */
[----:B------:R-:W-:Y:S01]  /*0c60*/  FFMA.FTZ R159, R219, R217, R158 ;  /* 0x000000d9db9f7223 */ /* 0x000fe2000001009e */
[----:B------:R-:W-:Y:S01]  /*0c70*/  FADD.FTZ R212, -R222, R165 ;  /* 0x000000a5ded47221 */ /* 0x000fe20000010100 */
[----:B------:R-:W-:Y:S01]  /*0c80*/  SHF.L.U32 R206, R206, 0x10, RZ ;  /* 0x00000010cece7819 */ /* 0x000fe200000006ff */
[----:B------:R-:W-:Y:S01]  /*0c90*/  FMUL.FTZ R215, R23, R164 ;  /* 0x000000a417d77220 */ /* 0x000fe20000410000 */
[----:B------:R-:W-:Y:S01]  /*0ca0*/  FMUL.FTZ R213, R213, R162 ;  /* 0x000000a2d5d57220 */ /* 0x000fe20000410000 */
[----:B------:R-:W-:Y:S01]  /*0cb0*/  FADD.FTZ R156, R157, R214 ;  /* 0x000000d69d9c7221 */ /* 0x000fe20000010000 */
[----:B------:R-:W-:Y:S01]  /*0cc0*/  FFMA.FTZ R158, R216, R214, R159 ;  /* 0x000000d6d89e7223 */ /* 0x000fe2000001009f */
[----:B------:R-:W-:Y:S01]  /*0cd0*/  PRMT R208, R163, 0x7632, R208 ;  /* 0x00007632a3d07816 */ /* 0x000fe200000000d0 */
[----:B------:R-:W-:Y:S01]  /*0ce0*/  FMUL.FTZ R212, R23, R212 ;  /* 0x000000d417d47220 */ /* 0x000fe20000410000 */
[----:B------:R-:W-:Y:S01]  /*0cf0*/  SHF.L.U32 R163, R163, 0x10, RZ ;  /* 0x00000010a3a37819 */ /* 0x000fe200000006ff */
        /* <DEDUP_REMOVED lines=9> */
[----:B------:R-:W-:Y:S01]  /*0d90*/  FADD.FTZ R224, -R222, R167 ;  /* 0x000000a7dee07221 */ /* 0x000fe20000010100 */
[----:B------:R-:W-:Y:S01]  /*0da0*/  SHF.L.U32 R160, R208, 0x10, RZ ;  /* 0x00000010d0a07819 */ /* 0x000fe200000006ff */
        /* <DEDUP_REMOVED lines=18> */
.L_x_1749:
[----:B------:R-:W-:Y:S05]  /*0ed0*/  BSYNC.RECONVERGENT B1 ;  /* 0x0000000000017941 */ /* 0x000fea0003800200 */
.L_x_1748:
[----:B------:R-:W-:Y:S04]  /*0ee0*/  BSSY.RECONVERGENT B1, `(.L_x_1750) ;  /* 0x000005c000017945 */ /* 0x000fe80003800200 */
[----:B------:R-:W-:Y:S05]  /*0ef0*/  @!P6 BRA `(.L_x_1751) ;  /* 0x000000040068e947 */ /* 0x000fea0003800000 */
[----:B------:R-:W0:Y:S08]  /*0f00*/  LDC.64 R164, c[0x0][0x3a8] ;  /* 0x0000ea00ffa47b82 */ /* 0x000e300000000a00 */
[----:B------:R-:W1:Y:S01]  /*0f10*/  LDC.64 R156, c[0x0][0x428] ;  /* 0x00010a00ff9c7b82 */ /* 0x000e620000000a00 */
[----:B0-----:R-:W-:-:S05]  /*0f20*/  IMAD.WIDE.U32 R164, R225, 0x20, R164 ;  /* 0x00000020e1a47825 */ /* 0x001fca00078e00a4 */
[----:B------:R-:W2:Y:S01]  /*0f30*/  LDG.E.128 R24, desc[UR10][R164.64] ;  /* 0x0000000aa4187981 */ /* 0x000ea2000c1e1d00 */
[----:B-1----:R-:W-:-:S03]  /*0f40*/  IMAD.WIDE.U32 R156, R225, 0x10, R156 ;  /* 0x00000010e19c7825 */ /* 0x002fc600078e009c */
[----:B------:R-:W3:Y:S04]  /*0f50*/  LDG.E.128 R160, desc[UR10][R164.64+0x10] ;  /* 0x0000100aa4a07981 */ /* 0x000ee8000c1e1d00 */
[----:B------:R-:W4:Y:S01]  /*0f60*/  LDG.E.128 R156, desc[UR10][R156.64] ;  /* 0x0000000a9c9c7981 */ /* 0x000f22000c1e1d00 */
[----:B------:R-:W-:-:S04]  /*0f70*/  ISETP.NE.U32.AND P0, PT, RZ, UR12, PT ;  /* 0x0000000cff007c0c */ /* 0x000fc8000bf05070 */
[----:B------:R-:W-:-:S13]  /*0f80*/  ISETP.NE.AND.EX P0, PT, RZ, UR13, PT, P0 ;  /* 0x0000000dff007c0c */ /* 0x000fda000bf05300 */
[----:B------:R-:W0:Y:S01]  /*0f90*/  @P0 LDC.64 R28, c[0x0][0x438] ;  /* 0x00010e00ff1c0b82 */ /* 0x000e220000000a00 */
[----:B------:R-:W-:Y:S02]  /*0fa0*/  SHF.L.U32 R205, R44, 0x10, RZ ;  /* 0x000000102ccd7819 */ /* 0x000fe400000006ff */
[----:B------:R-:W-:Y:S02]  /*0fb0*/  SHF.L.U32 R202, R12, 0x10, RZ ;  /* 0x000000100cca7819 */ /* 0x000fe400000006ff */
[----:B------:R-:W-:Y:S02]  /*0fc0*/  SHF.L.U32 R198, R11, 0x10, RZ ;  /* 0x000000100bc67819 */ /* 0x000fe400000006ff */
[----:B------:R-:W-:Y:S01]  /*0fd0*/  SHF.L.U32 R201, R45, 0x10, RZ ;  /* 0x000000102dc97819 */ /* 0x000fe200000006ff */
[----:B0-----:R-:W-:-:S05]  /*0fe0*/  @P0 IMAD.WIDE.U32 R28, R225, 0x20, R28 ;  /* 0x00000020e11c0825 */ /* 0x001fca00078e001c */
[----:B------:R-:W5:Y:S04]  /*0ff0*/  @P0 LDG.E.128 R124, desc[UR10][R28.64] ;  /* 0x0000000a1c7c0981 */ /* 0x000f68000c1e1d00 */
[----:B------:R0:W5:Y:S01]  /*1000*/  @P0 LDG.E.128 R128, desc[UR10][R28.64+0x10] ;  /* 0x0000100a1c800981 */ /* 0x000162000c1e1d00 */
[----:B------:R-:W-:Y:S01]  /*1010*/  IADD3 R225, PT, PT, R225, 0x20, RZ ;  /* 0x00000020e1e17810 */ /* 0x000fe20007ffe0ff */
[C---:B--2---:R-:W-:Y:S01]  /*1020*/  FADD.FTZ R24, -R222.reuse, R24 ;  /* 0x00000018de187221 */ /* 0x044fe20000010100 */
[C---:B------:R-:W-:Y:S01]  /*1030*/  FADD.FTZ R204, -R222.reuse, R25 ;  /* 0x00000019decc7221 */ /* 0x040fe20000010100 */
[C---:B------:R-:W-:Y:S01]  /*1040*/  FADD.FTZ R26, -R222.reuse, R26 ;  /* 0x0000001ade1a7221 */ /* 0x040fe20000010100 */
[----:B------:R-:W-:Y:S01]  /*1050*/  FADD.FTZ R200, -R222, R27 ;  /* 0x0000001bdec87221 */ /* 0x000fe20000010100 */
[----:B-----5:R-:W-:Y:S01]  /*1060*/  FMUL.FTZ R207, R23, R24 ;  /* 0x0000001817cf7220 */ /* 0x020fe20000410000 */
[----:B----4-:R-:W-:-:S02]  /*1070*/  PRMT R22, R156, 0x7632, R22 ;  /* 0x000076329c167816 */ /* 0x010fc40000000016 */
[----:B------:R-:W-:Y:S02]  /*1080*/  SHF.L.U32 R156, R156, 0x10, RZ ;  /* 0x000000109c9c7819 */ /* 0x000fe400000006ff */
[----:B------:R-:W-:Y:S02]  /*1090*/  PRMT R25, R157, 0x7632, R25 ;  /* 0x000076329d197816 */ /* 0x000fe40000000019 */
[----:B------:R-:W-:Y:S01]  /*10a0*/  PRMT R27, R158, 0x7632, R27 ;  /* 0x000076329e1b7816 */ /* 0x000fe2000000001b */
[-C--:B------:R-:W-:Y:S01]  /*10b0*/  FMUL.FTZ R205, R205, R156.reuse ;  /* 0x0000009ccdcd7220 */ /* 0x080fe20000410000 */
[----:B------:R-:W-:Y:S01]  /*10c0*/  SHF.L.U32 R22, R22, 0x10, RZ ;  /* 0x0000001016167819 */ /* 0x000fe200000006ff */
[----:B------:R-:W-:Y:S01]  /*10d0*/  FADD.FTZ R88, R88, R156 ;  /* 0x0000009c58587221 */ /* 0x000fe20000010000 */
[----:B------:R-:W-:Y:S01]  /*10e0*/  FFMA.FTZ R64, R207, R156, R64 ;  /* 0x0000009ccf407223 */ /* 0x000fe20000010040 */
[C---:B------:R-:W-:Y:S01]  /*10f0*/  FMUL.FTZ R203, R23.reuse, R26 ;  /* 0x0000001a17cb7220 */ /* 0x040fe20000410000 */
[----:B------:R-:W-:Y:S01]  /*1100*/  FMUL.FTZ R204, R23, R204 ;  /* 0x000000cc17cc7220 */ /* 0x000fe20000410000 */
[----:B------:R-:W-:Y:S01]  /*1110*/  SHF.L.U32 R25, R25, 0x10, RZ ;  /* 0x0000001019197819 */ /* 0x000fe200000006ff */
[----:B------:R-:W-:Y:S01]  /*1120*/  FMUL.FTZ R200, R23, R200 ;  /* 0x000000c817c87220 */ /* 0x000fe20000410000 */
[----:B------:R-:W-:-:S02]  /*1130*/  SHF.L.U32 R26, R10, 0x10, RZ ;  /* 0x000000100a1a7819 */ /* 0x000fc400000006ff */
[----:B------:R-:W-:Y:S01]  /*1140*/  SHF.L.U32 R156, R27, 0x10, RZ ;  /* 0x000000101b9c7819 */ /* 0x000fe200000006ff */
[C---:B---3--:R-:W-:Y:S01]  /*1150*/  FADD.FTZ R160, -R222.reuse, R160 ;  /* 0x000000a0dea07221 */ /* 0x048fe20000010100 */
[----:B------:R-:W-:Y:S01]  /*1160*/  SHF.L.U32 R157, R157, 0x10, RZ ;  /* 0x000000109d9d7819 */ /* 0x000fe200000006ff */
[----:B0-----:R-:W-:Y:S01]  /*1170*/  FADD.FTZ R28, -R222, R161 ;  /* 0x000000a1de1c7221 */ /* 0x001fe20000010100 */
[-C--:B------:R-:W-:Y:S01]  /*1180*/  FMUL.FTZ R202, R202, R22.reuse ;  /* 0x00000016caca7220 */ /* 0x080fe20000410000 */
[----:B------:R-:W-:Y:S01]  /*1190*/  FADD.FTZ R227, R227, R205 ;  /* 0x000000cde3e37221 */ /* 0x000fe20000010000 */
[----:B------:R-:W-:Y:S01]  /*11a0*/  FFMA.FTZ R29, R207, R205, R224 ;  /* 0x000000cdcf1d7223 */ /* 0x000fe200000100e0 */
[----:B------:R-:W-:Y:S01]  /*11b0*/  FFMA.FTZ R65, R204, R22, R65 ;  /* 0x00000016cc417223 */ /* 0x000fe20000010041 */
[----:B------:R-:W-:Y:S01]  /*11c0*/  FADD.FTZ R89, R89, R22 ;  /* 0x0000001659597221 */ /* 0x000fe20000010000 */
[----:B------:R-:W-:Y:S01]  /*11d0*/  SHF.L.U32 R31, R158, 0x10, RZ ;  /* 0x000000109e1f7819 */ /* 0x000fe200000006ff */
[-C--:B------:R-:W-:Y:S01]  /*11e0*/  FMUL.FTZ R198, R198, R25.reuse ;  /* 0x00000019c6c67220 */ /* 0x080fe20000410000 */
[----:B------:R-:W-:Y:S01]  /*11f0*/  SHF.L.U32 R22, R46, 0x10, RZ ;  /* 0x000000102e167819 */ /* 0x000fe200000006ff */
[----:B------:R-:W-:Y:S01]  /*1200*/  FFMA.FTZ R67, R200, R25, R67 ;  /* 0x00000019c8437223 */ /* 0x000fe20000010043 */
[----:B------:R-:W-:Y:S01]  /*1210*/  FADD.FTZ R91, R91, R25 ;  /* 0x000000195b5b7221 */ /* 0x000fe20000010000 */
[----:B------:R-:W-:Y:S01]  /*1220*/  FMUL.FTZ R27, R26, R156 ;  /* 0x0000009c1a1b7220 */ /* 0x000fe20000410000 */
[----:B------:R-:W-:Y:S01]  /*1230*/  FMUL.FTZ R201, R201, R157 ;  /* 0x0000009dc9c97220 */ /* 0x000fe20000410000 */
[C---:B------:R-:W-:Y:S01]  /*1240*/  FMUL.FTZ R25, R23.reuse, R160 ;  /* 0x000000a017197220 */ /* 0x040fe20000410000 */
[----:B------:R-:W-:Y:S01]  /*1250*/  FMUL.FTZ R24, R23, R28 ;  /* 0x0000001c17187220 */ /* 0x000fe20000410000 */
[----:B------:R-:W-:Y:S01]  /*1260*/  FADD.FTZ R26, R227, R202 ;  /* 0x000000cae31a7221 */ /* 0x000fe20000010000 */
[----:B------:R-:W-:Y:S01]  /*1270*/  FFMA.FTZ R28, R204, R202, R29 ;  /* 0x000000cacc1c7223 */ /* 0x000fe2000001001d */
[-C--:B------:R-:W-:Y:S01]  /*1280*/  FMUL.FTZ R22, R22, R31.reuse ;  /* 0x0000001f16167220 */ /* 0x080fe20000410000 */
[----:B------:R-:W-:Y:S01]  /*1290*/  FADD.FTZ R92, R92, R31 ;  /* 0x0000001f5c5c7221 */ /* 0x000fe20000010000 */
[----:B------:R-:W-:Y:S01]  /*12a0*/  FFMA.FTZ R68, R25, R31, R68 ;  /* 0x0000001f19447223 */ /* 0x000fe20000010044 */
[----:B------:R-:W-:Y:S01]  /*12b0*/  FADD.FTZ R29, R26, R201 ;  /* 0x000000c91a1d7221 */ /* 0x000fe20000010000 */
[----:B------:R-:W-:Y:S01]  /*12c0*/  PRMT R158, R159, 0x7632, R158 ;  /* 0x000076329f9e7816 */ /* 0x000fe2000000009e */
[----:B------:R-:W-:Y:S01]  /*12d0*/  FADD.FTZ R93, R93, R156 ;  /* 0x0000009c5d5d7221 */ /* 0x000fe20000010000 */
[----:B------:R-:W-:Y:S01]  /*12e0*/  FFMA.FTZ R69, R24, R156, R69 ;  /* 0x0000009c18457223 */ /* 0x000fe20000010045 */
[----:B------:R-:W-:Y:S01]  /*12f0*/  FFMA.FTZ R31, R203, R201, R28 ;  /* 0x000000c9cb1f7223 */ /* 0x000fe2000001001c */
[----:B------:R-:W-:Y:S01]  /*1300*/  SHF.L.U32 R159, R159, 0x10, RZ ;  /* 0x000000109f9f7819 */ /* 0x000fe200000006ff */
[----:B------:R-:W-:Y:S01]  /*1310*/  FADD.FTZ R90, R90, R157 ;  /* 0x0000009d5a5a7221 */ /* 0x000fe20000010000 */
[----:B------:R-:W-:Y:S01]  /*1320*/  SHF.L.U32 R156, R47, 0x10, RZ ;  /* 0x000000102f9c7819 */ /* 0x000fe200000006ff */
[----:B------:R-:W-:Y:S01]  /*1330*/  FFMA.FTZ R66, R203, R157, R66 ;  /* 0x0000009dcb427223 */ /* 0x000fe20000010042 */
[----:B------:R-:W-:Y:S01]  /*1340*/  FADD.FTZ R157, R29, R198 ;  /* 0x000000c61d9d7221 */ /* 0x000fe20000010000 */
[----:B------:R-:W-:-:S02]  /*1350*/  FFMA.FTZ R28, R200, R198, R31 ;  /* 0x000000c6c81c7223 */ /* 0x000fc4000001001f */
[----:B------:R-:W-:Y:S01]  /*1360*/  FMUL.FTZ R26, R156, R159 ;  /* 0x0000009f9c1a7220 */ /* 0x000fe20000410000 */
[----:B------:R-:W-:Y:S01]  /*1370*/  FADD.FTZ R156, R157, R22 ;  /* 0x000000169d9c7221 */ /* 0x000fe20000010000 */
[----:B------:R-:W-:Y:S01]  /*1380*/  FADD.FTZ R162, -R222, R162 ;  /* 0x000000a2dea27221 */ /* 0x000fe20000010100 */
[----:B------:R-:W-:Y:S01]  /*1390*/  FFMA.FTZ R31, R25, R22, R28 ;  /* 0x00000016191f7223 */ /* 0x000fe2000001001c */
[----:B------:R-:W-:Y:S01]  /*13a0*/  SHF.L.U32 R160, R9, 0x10, RZ ;  /* 0x0000001009a07819 */ /* 0x000fe200000006ff */
[----:B------:R-:W-:Y:S01]  /*13b0*/  FADD.FTZ R157, R156, R27 ;  /* 0x0000001b9c9d7221 */ /* 0x000fe20000010000 */
[----:B------:R-:W-:Y:S01]  /*13c0*/  SHF.L.U32 R161, R158, 0x10, RZ ;  /* 0x000000109ea17819 */ /* 0x000fe200000006ff */
[----:B------:R-:W-:Y:S01]  /*13d0*/  FADD.FTZ R164, -R222, R163 ;  /* 0x000000a3dea47221 */ /* 0x000fe20000010100 */
[----:B------:R-:W-:Y:S01]  /*13e0*/  FMUL.FTZ R29, R23, R162 ;  /* 0x000000a2171d7220 */ /* 0x000fe20000410000 */
[----:B------:R-:W-:Y:S01]  /*13f0*/  FFMA.FTZ R156, R24, R27, R31 ;  /* 0x0000001b189c7223 */ /* 0x000fe2000001001f */
[----:B------:R-:W-:Y:S01]  /*1400*/  FADD.FTZ R158, R157, R26 ;  /* 0x0000001a9d9e7221 */ /* 0x000fe20000010000 */
[----:B------:R-:W-:Y:S01]  /*1410*/  FMUL.FTZ R28, R23, R164 ;  /* 0x000000a4171c7220 */ /* 0x000fe20000410000 */
[----:B------:R-:W-:Y:S01]  /*1420*/  FMUL.FTZ R31, R160, R161 ;  /* 0x000000a1a01f7220 */ /* 0x000fe20000410000 */
[C---:B------:R-:W-:Y:S01]  /*1430*/  FFMA.FTZ R156, R29.reuse, R26, R156 ;  /* 0x0000001a1d9c7223 */ /* 0x040fe2000001009c */
[----:B------:R-:W-:Y:S01]  /*1440*/  FADD.FTZ R94, R94, R159 ;  /* 0x0000009f5e5e7221 */ /* 0x000fe20000010000 */
[----:B------:R-:W-:Y:S01]  /*1450*/  FFMA.FTZ R70, R29, R159, R70 ;  /* 0x0000009f1d467223 */ /* 0x000fe20000010046 */
[----:B------:R-:W-:Y:S01]  /*1460*/  FADD.FTZ R95, R95, R161 ;  /* 0x000000a15f5f7221 */ /* 0x000fe20000010000 */
[----:B------:R-:W-:Y:S01]  /*1470*/  FFMA.FTZ R71, R28, R161, R71 ;  /* 0x000000a11c477223 */ /* 0x000fe20000010047 */
[----:B------:R-:W-:Y:S01]  /*1480*/  FADD.FTZ R227, R158, R31 ;  /* 0x0000001f9ee37221 */ /* 0x000fe20000010000 */
[----:B------:R-:W-:-:S07]  /*1490*/  FFMA.FTZ R224, R28, R31, R156 ;  /* 0x0000001f1ce07223 */ /* 0x000fce000001009c */
.L_x_1751:
[----:B------:R-:W-:Y:S05]  /*14a0*/  BSYNC.RECONVERGENT B1 ;  /* 0x0000000000017941 */ /* 0x000fea0003800200 */
.L_x_1750:
[----:B------:R-:W-:Y:S04]  /*14b0*/  BSSY.RECONVERGENT B1, `(.L_x_1752) ;  /* 0x000005c000017945 */ /* 0x000fe80003800200 */
[----:B------:R-:W-:Y:S05]  /*14c0*/  @!P5 BRA `(.L_x_1753) ;  /* 0x000000040068d947 */ /* 0x000fea0003800000 */
        /* <DEDUP_REMOVED lines=8> */
[----:B------:R-:W-:-:S13]  /*1550*/  ISETP.NE.AND.EX P0, PT, RZ, UR13, PT, P0 ;  /* 0x0000000dff007c0c */ /* 0x000fda000bf05300 */
[----:B------:R-:W1:Y:S01]  /*1560*/  @P0 LDC.64 R168, c[0x0][0x438] ;  /* 0x00010e00ffa80b82 */ /* 0x000e620000000a00 */
[----:B------:R-:W-:Y:S02]  /*1570*/  SHF.L.U32 R175, R15, 0x10, RZ ;  /* 0x000000100faf7819 */ /* 0x000fe400000006ff */
[----:B0-----:R-:W-:Y:S01]  /*1580*/  SHF.L.U32 R171, R16, 0x10, RZ ;  /* 0x0000001010ab7819 */ /* 0x001fe200000006ff */
[----:B-1----:R-:W-:-:S05]  /*1590*/  @P0 IMAD.WIDE.U32 R168, R225, 0x20, R168 ;  /* 0x00000020e1a80825 */ /* 0x002fca00078e00a8 */
[----:B------:R-:W5:Y:S04]  /*15a0*/  @P0 LDG.E.128 R36, desc[UR10][R168.64] ;  /* 0x0000000aa8240981 */ /* 0x000f68000c1e1d00 */
[----:B------:R0:W5:Y:S02]  /*15b0*/  @P0 LDG.E.128 R32, desc[UR10][R168.64+0x10] ;  /* 0x0000100aa8200981 */ /* 0x000164000c1e1d00 */
[----:B0-----:R-:W-:Y:S02]  /*15c0*/  SHF.L.U32 R168, R48, 0x10, RZ ;  /* 0x0000001030a87819 */ /* 0x001fe400000006ff */
[----:B------:R-:W-:Y:S02]  /*15d0*/  SHF.L.U32 R178, R51, 0x10, RZ ;  /* 0x0000001033b27819 */ /* 0x000fe400000006ff */
[----:B------:R-:W-:-:S02]  /*15e0*/  SHF.L.U32 R183, R13, 0x10, RZ ;  /* 0x000000100db77819 */ /* 0x000fc400000006ff */
[----:B------:R-:W-:Y:S01]  /*15f0*/  IADD3 R225, PT, PT, R225, 0x20, RZ ;  /* 0x00000020e1e17810 */ /* 0x000fe20007ffe0ff */
[C---:B--2---:R-:W-:Y:S01]  /*1600*/  FADD.FTZ R174, -R222.reuse, R158 ;  /* 0x0000009edeae7221 */ /* 0x044fe20000010100 */
[C---:B------:R-:W-:Y:S01]  /*1610*/  FADD.FTZ R156, -R222.reuse, R156 ;  /* 0x0000009cde9c7221 */ /* 0x040fe20000010100 */
[C---:B------:R-:W-:Y:S01]  /*1620*/  FADD.FTZ R176, -R222.reuse, R159 ;  /* 0x0000009fdeb07221 */ /* 0x040fe20000010100 */
[----:B------:R-:W-:Y:S01]  /*1630*/  FADD.FTZ R172, -R222, R157 ;  /* 0x0000009ddeac7221 */ /* 0x000fe20000010100 */
[----:B----4-:R-:W-:Y:S02]  /*1640*/  PRMT R158, R161, 0x7632, R158 ;  /* 0x00007632a19e7816 */ /* 0x010fe4000000009e */
[C---:B------:R-:W-:Y:S02]  /*1650*/  PRMT R30, R160.reuse, 0x7632, R30 ;  /* 0x00007632a01e7816 */ /* 0x040fe4000000001e */
[----:B------:R-:W-:Y:S01]  /*1660*/  SHF.L.U32 R157, R160, 0x10, RZ ;  /* 0x00000010a09d7819 */ /* 0x000fe200000006ff */
[C---:B-----5:R-:W-:Y:S01]  /*1670*/  FMUL.FTZ R169, R23.reuse, R156 ;  /* 0x0000009c17a97220 */ /* 0x060fe20000410000 */
[----:B------:R-:W-:Y:S01]  /*1680*/  SHF.L.U32 R158, R158, 0x10, RZ ;  /* 0x000000109e9e7819 */ /* 0x000fe200000006ff */
[C---:B------:R-:W-:Y:S01]  /*1690*/  FMUL.FTZ R170, R23.reuse, R176 ;  /* 0x000000b017aa7220 */ /* 0x040fe20000410000 */
[----:B------:R-:W-:Y:S01]  /*16a0*/  PRMT R159, R162, 0x7632, R159 ;  /* 0x00007632a29f7816 */ /* 0x000fe2000000009f */
[----:B---3--:R-:W-:Y:S01]  /*16b0*/  FADD.FTZ R164, -R222, R164 ;  /* 0x000000a4dea47221 */ /* 0x008fe20000010100 */
[----:B------:R-:W-:Y:S01]  /*16c0*/  SHF.L.U32 R179, R162, 0x10, RZ ;  /* 0x00000010a2b37819 */ /* 0x000fe200000006ff */
[----:B------:R-:W-:Y:S01]  /*16d0*/  FADD.FTZ R162, -R222, R165 ;  /* 0x000000a5dea27221 */ /* 0x000fe20000010100 */
[----:B------:R-:W-:Y:S01]  /*16e0*/  SHF.L.U32 R156, R30, 0x10, RZ ;  /* 0x000000101e9c7819 */ /* 0x000fe200000006ff */
[C---:B------:R-:W-:Y:S01]  /*16f0*/  FMUL.FTZ R30, R23.reuse, R172 ;  /* 0x000000ac171e7220 */ /* 0x040fe20000410000 */
[-C--:B------:R-:W-:Y:S01]  /*1700*/  FMUL.FTZ R168, R168, R157.reuse ;  /* 0x0000009da8a87220 */ /* 0x080fe20000410000 */
[----:B------:R-:W-:Y:S01]  /*1710*/  FMUL.FTZ R173, R23, R174 ;  /* 0x000000ae17ad7220 */ /* 0x000fe20000410000 */
[----:B------:R-:W-:Y:S01]  /*1720*/  SHF.L.U32 R174, R50, 0x10, RZ ;  /* 0x0000001032ae7819 */ /* 0x000fe200000006ff */
[-C--:B------:R-:W-:Y:S01]  /*1730*/  FMUL.FTZ R175, R175, R158.reuse ;  /* 0x0000009eafaf7220 */ /* 0x080fe20000410000 */
[----:B------:R-:W-:Y:S01]  /*1740*/  FFMA.FTZ R99, R170, R158, R99 ;  /* 0x0000009eaa637223 */ /* 0x000fe20000010063 */
[----:B------:R-:W-:Y:S01]  /*1750*/  FADD.FTZ R135, R135, R158 ;  /* 0x0000009e87877221 */ /* 0x000fe20000010000 */
[----:B------:R-:W-:Y:S01]  /*1760*/  SHF.L.U32 R158, R14, 0x10, RZ ;  /* 0x000000100e9e7819 */ /* 0x000fe200000006ff */
[----:B------:R-:W-:Y:S01]  /*1770*/  FMUL.FTZ R177, R23, R164 ;  /* 0x000000a417b17220 */ /* 0x000fe20000410000 */
[----:B------:R-:W-:Y:S01]  /*1780*/  SHF.L.U32 R159, R159, 0x10, RZ ;  /* 0x000000109f9f7819 */ /* 0x000fe200000006ff */
[-C--:B------:R-:W-:Y:S01]  /*1790*/  FMUL.FTZ R171, R171, R156.reuse ;  /* 0x0000009cabab7220 */ /* 0x080fe20000410000 */
[----:B------:R-:W-:Y:S01]  /*17a0*/  FFMA.FTZ R97, R30, R156, R97 ;  /* 0x0000009c1e617223 */ /* 0x000fe20000010061 */
[----:B------:R-:W-:Y:S01]  /*17b0*/  FADD.FTZ R133, R133, R156 ;  /* 0x0000009c85857221 */ /* 0x000fe20000010000 */
[----:B------:R-:W-:Y:S01]  /*17c0*/  FMUL.FTZ R176, R23, R162 ;  /* 0x000000a217b07220 */ /* 0x000fe20000410000 */
[----:B------:R-:W-:Y:S01]  /*17d0*/  SHF.L.U32 R161, R161, 0x10, RZ ;  /* 0x00000010a1a17819 */ /* 0x000fe200000006ff */
[----:B------:R-:W-:Y:S01]  /*17e0*/  FADD.FTZ R132, R132, R157 ;  /* 0x0000009d84847221 */ /* 0x000fe20000010000 */
[----:B------:R-:W-:Y:S01]  /*17f0*/  FFMA.FTZ R96, R169, R157, R96 ;  /* 0x0000009da9607223 */ /* 0x000fe20000010060 */
[----:B------:R-:W-:Y:S01]  /*1800*/  SHF.L.U32 R172, R49, 0x10, RZ ;  /* 0x0000001031ac7819 */ /* 0x000fe200000006ff */
[----:B------:R-:W-:Y:S01]  /*1810*/  FADD.FTZ R156, R227, R168 ;  /* 0x000000a8e39c7221 */ /* 0x000fe20000010000 */
[----:B------:R-:W-:Y:S01]  /*1820*/  FFMA.FTZ R157, R169, R168, R224 ;  /* 0x000000a8a99d7223 */ /* 0x000fe200000100e0 */
[-C--:B------:R-:W-:Y:S01]  /*1830*/  FMUL.FTZ R174, R174, R179.reuse ;  /* 0x000000b3aeae7220 */ /* 0x080fe20000410000 */
[----:B------:R-:W-:Y:S01]  /*1840*/  FADD.FTZ R140, R140, R179 ;  /* 0x000000b38c8c7221 */ /* 0x000fe20000010000 */
[----:B------:R-:W-:Y:S01]  /*1850*/  FFMA.FTZ R100, R177, R179, R100 ;  /* 0x000000b3b1647223 */ /* 0x000fe20000010064 */
[-C--:B------:R-:W-:Y:S01]  /*1860*/  FMUL.FTZ R179, R158, R159.reuse ;  /* 0x0000009f9eb37220 */ /* 0x080fe20000410000 */
[----:B------:R-:W-:Y:S01]  /*1870*/  FADD.FTZ R141, R141, R159 ;  /* 0x0000009f8d8d7221 */ /* 0x000fe20000010000 */
[----:B------:R-:W-:Y:S01]  /*1880*/  FFMA.FTZ R101, R176, R159, R101 ;  /* 0x0000009fb0657223 */ /* 0x000fe20000010065 */
[----:B------:R-:W-:Y:S01]  /*1890*/  FADD.FTZ R159, R156, R171 ;  /* 0x000000ab9c9f7221 */ /* 0x000fe20000010000 */
[----:B------:R-:W-:Y:S01]  /*18a0*/  FMUL.FTZ R172, R172, R161 ;  /* 0x000000a1acac7220 */ /* 0x000fe20000410000 */
[----:B------:R-:W-:-:S03]  /*18b0*/  FFMA.FTZ R156, R30, R171, R157 ;  /* 0x000000ab1e9c7223 */ /* 0x000fc6000001009d */
[----:B------:R-:W-:Y:S01]  /*18c0*/  FADD.FTZ R158, R159, R172 ;  /* 0x000000ac9f9e7221 */ /* 0x000fe20000010000 */
[----:B------:R-:W-:Y:S01]  /*18d0*/  FFMA.FTZ R157, R173, R172, R156 ;  /* 0x000000acad9d7223 */ /* 0x000fe2000001009c */
[C---:B------:R-:W-:Y:S02]  /*18e0*/  PRMT R160, R163.reuse, 0x7632, R160 ;  /* 0x00007632a3a07816 */ /* 0x040fe400000000a0 */
[----:B------:R-:W-:Y:S01]  /*18f0*/  FADD.FTZ R159, R158, R175 ;  /* 0x000000af9e9f7221 */ /* 0x000fe20000010000 */
[----:B------:R-:W-:Y:S01]  /*1900*/  FFMA.FTZ R156, R170, R175, R157 ;  /* 0x000000afaa9c7223 */ /* 0x000fe2000001009d */
[----:B------:R-:W-:Y:S01]  /*1910*/  SHF.L.U32 R163, R163, 0x10, RZ ;  /* 0x00000010a3a37819 */ /* 0x000fe200000006ff */
[----:B------:R-:W-:Y:S01]  /*1920*/  FADD.FTZ R166, -R222, R166 ;  /* 0x000000a6dea67221 */ /* 0x000fe20000010100 */
[----:B------:R-:W-:Y:S01]  /*1930*/  FADD.FTZ R158, R159, R174 ;  /* 0x000000ae9f9e7221 */ /* 0x000fe20000010000 */
[----:B------:R-:W-:Y:S01]  /*1940*/  FFMA.FTZ R157, R177, R174, R156 ;  /* 0x000000aeb19d7223 */ /* 0x000fe2000001009c */
[----:B------:R-:W-:Y:S01]  /*1950*/  SHF.L.U32 R160, R160, 0x10, RZ ;  /* 0x00000010a0a07819 */ /* 0x000fe200000006ff */
[----:B------:R-:W-:Y:S01]  /*1960*/  FADD.FTZ R180, -R222, R167 ;  /* 0x000000a7deb47221 */ /* 0x000fe20000010100 */
[----:B------:R-:W-:Y:S01]  /*1970*/  FMUL.FTZ R178, R178, R163 ;  /* 0x000000a3b2b27220 */ /* 0x000fe20000410000 */
        /* <DEDUP_REMOVED lines=15> */
.L_x_1753:
[----:B------:R-:W-:Y:S05]  /*1a70*/  BSYNC.RECONVERGENT B1 ;  /* 0x0000000000017941 */ /* 0x000fea0003800200 */
.L_x_1752:
        /* <DEDUP_REMOVED lines=12> */
[----:B0-----:R-:W-:Y:S02]  /*1b40*/  SHF.L.U32 R187, R20, 0x10, RZ ;  /* 0x0000001014bb7819 */ /* 0x001fe400000006ff */
[----:B------:R-:W-:Y:S01]  /*1b50*/  SHF.L.U32 R188, R53, 0x10, RZ ;  /* 0x0000001035bc7819 */ /* 0x000fe200000006ff */
[----:B-1----:R-:W-:-:S05]  /*1b60*/  @P0 IMAD.WIDE.U32 R184, R225, 0x20, R184 ;  /* 0x00000020e1b80825 */ /* 0x002fca00078e00b8 */
[----:B------:R-:W5:Y:S04]  /*1b70*/  @P0 LDG.E.128 R148, desc[UR10][R184.64] ;  /* 0x0000000ab8940981 */ /* 0x000f68000c1e1d00 */
[----:B------:R0:W5:Y:S01]  /*1b80*/  @P0 LDG.E.128 R152, desc[UR10][R184.64+0x10] ;  /* 0x0000100ab8980981 */ /* 0x000162000c1e1d00 */
[----:B------:R-:W-:Y:S02]  /*1b90*/  SHF.L.U32 R195, R18, 0x10, RZ ;  /* 0x0000001012c37819 */ /* 0x000fe400000006ff */
[----:B------:R-:W-:Y:S02]  /*1ba0*/  SHF.L.U32 R191, R19, 0x10, RZ ;  /* 0x0000001013bf7819 */ /* 0x000fe400000006ff */
[----:B------:R-:W-:Y:S02]  /*1bb0*/  SHF.L.U32 R194, R55, 0x10, RZ ;  /* 0x0000001037c27819 */ /* 0x000fe400000006ff */
[----:B------:R-:W-:-:S02]  /*1bc0*/  SHF.L.U32 R199, R17, 0x10, RZ ;  /* 0x0000001011c77819 */ /* 0x000fc400000006ff */
[----:B0-----:R-:W-:Y:S01]  /*1bd0*/  SHF.L.U32 R184, R52, 0x10, RZ ;  /* 0x0000001034b87819 */ /* 0x001fe200000006ff */
[C---:B--2---:R-:W-:Y:S01]  /*1be0*/  FADD.FTZ R156, -R222.reuse, R156 ;  /* 0x0000009cde9c7221 */ /* 0x044fe20000010100 */
[C---:B------:R-:W-:Y:S01]  /*1bf0*/  FADD.FTZ R182, -R222.reuse, R157 ;  /* 0x0000009ddeb67221 */ /* 0x040fe20000010100 */
[C---:B------:R-:W-:Y:S01]  /*1c00*/  FADD.FTZ R186, -R222.reuse, R159 ;  /* 0x0000009fdeba7221 */ /* 0x040fe20000010100 */
[C---:B------:R-:W-:Y:S01]  /*1c10*/  FADD.FTZ R158, -R222.reuse, R158 ;  /* 0x0000009ede9e7221 */ /* 0x040fe20000010100 */
[C---:B-----5:R-:W-:Y:S01]  /*1c20*/  FMUL.FTZ R185, R23.reuse, R156 ;  /* 0x0000009c17b97220 */ /* 0x060fe20000410000 */
[C---:B------:R-:W-:Y:S01]  /*1c30*/  FMUL.FTZ R182, R23.reuse, R182 ;  /* 0x000000b617b67220 */ /* 0x040fe20000410000 */
[C---:B---3--:R-:W-:Y:S01]  /*1c40*/  FADD.FTZ R196, -R222.reuse, R163 ;  /* 0x000000a3dec47221 */ /* 0x048fe20000010100 */
[C-C-:B------:R-:W-:Y:S01]  /*1c50*/  FADD.FTZ R190, -R222.reuse, R160.reuse ;  /* 0x000000a0debe7221 */ /* 0x140fe20000010100 */
[----:B------:R-:W-:Y:S01]  /*1c60*/  FADD.FTZ R192, -R222, R161 ;  /* 0x000000a1dec07221 */ /* 0x000fe20000010100 */
[C---:B----4-:R-:W-:Y:S01]  /*1c70*/  PRMT R157, R164.reuse, 0x7632, R157 ;  /* 0x00007632a49d7816 */ /* 0x050fe2000000009d */
[C---:B------:R-:W-:Y:S01]  /*1c80*/  FMUL.FTZ R189, R23.reuse, R158 ;  /* 0x0000009e17bd7220 */ /* 0x040fe20000410000 */
[----:B------:R-:W-:Y:S01]  /*1c90*/  SHF.L.U32 R159, R164, 0x10, RZ ;  /* 0x00000010a49f7819 */ /* 0x000fe200000006ff */
[----:B------:R-:W-:Y:S01]  /*1ca0*/  FMUL.FTZ R193, R23, R190 ;  /* 0x000000be17c17220 */ /* 0x000fe20000410000 */
[----:B------:R-:W-:Y:S01]  /*1cb0*/  SHF.L.U32 R156, R157, 0x10, RZ ;  /* 0x000000109d9c7819 */ /* 0x000fe200000006ff */
[----:B------:R-:W-:Y:S01]  /*1cc0*/  FMUL.FTZ R192, R23, R192 ;  /* 0x000000c017c07220 */ /* 0x000fe20000410000 */
[----:B------:R-:W-:Y:S01]  /*1cd0*/  SHF.L.U32 R163, R166, 0x10, RZ ;  /* 0x00000010a6a37819 */ /* 0x000fe200000006ff */
[----:B------:R-:W-:Y:S01]  /*1ce0*/  FMUL.FTZ R184, R184, R159 ;  /* 0x0000009fb8b87220 */ /* 0x000fe20000410000 */
[----:B------:R-:W-:Y:S01]  /*1cf0*/  PRMT R160, R165, 0x7632, R160 ;  /* 0x00007632a5a07816 */ /* 0x000fe200000000a0 */
[-C--:B------:R-:W-:Y:S01]  /*1d00*/  FMUL.FTZ R187, R187, R156.reuse ;  /* 0x0000009cbbbb7220 */ /* 0x080fe20000410000 */
[----:B------:R-:W-:Y:S01]  /*1d10*/  FFMA.FTZ R73, R182, R156, R73 ;  /* 0x0000009cb6497223 */ /* 0x000fe20000010049 */
[----:B------:R-:W-:Y:S01]  /*1d20*/  FADD.FTZ R105, R105, R156 ;  /* 0x0000009c69697221 */ /* 0x000fe20000010000 */
[----:B------:R-:W-:Y:S01]  /*1d30*/  SHF.L.U32 R156, R54, 0x10, RZ ;  /* 0x00000010369c7819 */ /* 0x000fe200000006ff */
[----:B------:R-:W-:Y:S01]  /*1d40*/  FFMA.FTZ R157, R185, R184, R224 ;  /* 0x000000b8b99d7223 */ /* 0x000fe200000100e0 */
[----:B------:R-:W-:Y:S01]  /*1d50*/  PRMT R161, R166, 0x7632, R161 ;  /* 0x00007632a6a17816 */ /* 0x000fe200000000a1 */
[----:B------:R-:W-:Y:S01]  /*1d60*/  FADD.FTZ R104, R104, R159 ;  /* 0x0000009f68687221 */ /* 0x000fe20000010000 */
[----:B------:R-:W-:Y:S01]  /*1d70*/  SHF.L.U32 R165, R165, 0x10, RZ ;  /* 0x00000010a5a57819 */ /* 0x000fe200000006ff */
[----:B------:R-:W-:Y:S01]  /*1d80*/  FMUL.FTZ R190, R156, R163 ;  /* 0x000000a39cbe7220 */ /* 0x000fe20000410000 */
[----:B------:R-:W-:Y:S01]  /*1d90*/  FADD.FTZ R156, R227, R184 ;  /* 0x000000b8e39c7221 */ /* 0x000fe20000010000 */
[----:B------:R-:W-:Y:S01]  /*1da0*/  FFMA.FTZ R72, R185, R159, R72 ;  /* 0x0000009fb9487223 */ /* 0x000fe20000010048 */
[----:B------:R-:W-:Y:S01]  /*1db0*/  SHF.L.U32 R158, R161, 0x10, RZ ;  /* 0x00000010a19e7819 */ /* 0x000fe200000006ff */
[----:B------:R-:W-:Y:S01]  /*1dc0*/  FMUL.FTZ R188, R188, R165 ;  /* 0x000000a5bcbc7220 */ /* 0x000fe20000410000 */
[----:B------:R-:W-:Y:S01]  /*1dd0*/  SHF.L.U32 R160, R160, 0x10, RZ ;  /* 0x00000010a0a07819 */ /* 0x000fe200000006ff */
[----:B------:R-:W-:Y:S01]  /*1de0*/  FADD.FTZ R159, R156, R187 ;  /* 0x000000bb9c9f7221 */ /* 0x000fe20000010000 */
[----:B------:R-:W-:Y:S01]  /*1df0*/  FFMA.FTZ R156, R182, R187, R157 ;  /* 0x000000bbb69c7223 */ /* 0x000fe2000001009d */
[-C--:B------:R-:W-:Y:S01]  /*1e00*/  FMUL.FTZ R195, R195, R158.reuse ;  /* 0x0000009ec3c37220 */ /* 0x080fe20000410000 */
[----:B------:R-:W-:Y:S01]  /*1e10*/  FFMA.FTZ R77, R192, R158, R77 ;  /* 0x0000009ec04d7223 */ /* 0x000fe2000001004d */
[----:B------:R-:W-:Y:S01]  /*1e20*/  FADD.FTZ R109, R109, R158 ;  /* 0x0000009e6d6d7221 */ /* 0x000fe20000010000 */
[----:B------:R-:W-:Y:S01]  /*1e30*/  FMUL.FTZ R186, R23, R186 ;  /* 0x000000ba17ba7220 */ /* 0x000fe20000410000 */
[----:B------:R-:W-:Y:S01]  /*1e40*/  FMUL.FTZ R191, R191, R160 ;  /* 0x000000a0bfbf7220 */ /* 0x000fe20000410000 */
[----:B------:R-:W-:Y:S01]  /*1e50*/  FADD.FTZ R158, R159, R188 ;  /* 0x000000bc9f9e7221 */ /* 0x000fe20000010000 */
[----:B------:R-:W-:Y:S01]  /*1e60*/  FFMA.FTZ R157, R189, R188, R156 ;  /* 0x000000bcbd9d7223 */ /* 0x000fe2000001009c */
[C---:B------:R-:W-:Y:S01]  /*1e70*/  PRMT R164, R167.reuse, 0x7632, R164 ;  /* 0x00007632a7a47816 */ /* 0x040fe200000000a4 */
        /* <DEDUP_REMOVED lines=25> */
[----:B------:R-:W-:Y:S01]  /*2010*/  FADD.FTZ R227, R158, R199 ;  /* 0x000000c79ee37221 */ /* 0x000fe20000010000 */
[----:B------:R-:W-:-:S07]  /*2020*/  FFMA.FTZ R224, R196, R199, R156 ;  /* 0x000000c7c4e07223 */ /* 0x000fce000001009c */
.L_x_1755:
[----:B------:R-:W-:Y:S05]  /*2030*/  BSYNC.RECONVERGENT B1 ;  /* 0x0000000000017941 */ /* 0x000fea0003800200 */
.L_x_1754:
        /* <DEDUP_REMOVED lines=23> */
.L_x_1809:
        /* <DEDUP_REMOVED lines=47> */
.L_x_1761:
        /* <DEDUP_REMOVED lines=33> */
.L_x_1760:
        /* <DEDUP_REMOVED lines=32> */
.L_x_1763:
        /* <DEDUP_REMOVED lines=33> */
.L_x_1759:
        /* <DEDUP_REMOVED lines=13> */
[-C--:B------:R-:W-:Y:S01]  /*2b90*/  FFMA.FTZ R163, R212, R164.reuse, R165 ;  /* 0x000000a4d4a37223 */ /* 0x080fe200000100a5 */
[----:B------:R-:W-:Y:S01]  /*2ba0*/  FADD.FTZ R158, R218, -R157 ;  /* 0x8000009dda9e7221 */ /* 0x000fe20000010000 */
[-CC-:B------:R-:W-:Y:S01]  /*2bb0*/  FFMA.FTZ R166, R211, R164.reuse, R165.reuse ;  /* 0x000000a4d3a67223 */ /* 0x180fe200000100a5 */
[----:B------:R-:W-:Y:S01]  /*2bc0*/  FADD.FTZ R159, R217, -R160 ;  /* 0x800000a0d99f7221 */ /* 0x000fe20000010000 */
[----:B------:R-:W-:Y:S01]  /*2bd0*/  FFMA.FTZ R167, R208, R164, R165 ;  /* 0x000000a4d0a77223 */ /* 0x000fe200000100a5 */
[----:B------:R-:W-:Y:S01]  /*2be0*/  FADD.FTZ R160, R214, -R161 ;  /* 0x800000a1d6a07221 */ /* 0x000fe20000010000 */
[----:B------:R-:W-:Y:S01]  /*2bf0*/  FADD.FTZ R161, R213, -R162 ;  /* 0x800000a2d5a17221 */ /* 0x000fe20000010000 */
[----:B------:R-:W-:Y:S01]  /*2c00*/  FADD.FTZ R156, R221, -R156 ;  /* 0x8000009cdd9c7221 */ /* 0x000fe20000010000 */
[----:B------:R-:W-:Y:S01]  /*2c10*/  FADD.FTZ R162, R210, -R163 ;  /* 0x800000a3d2a27221 */ /* 0x000fe20000010000 */
[----:B-----5:R-:W-:Y:S01]  /*2c20*/  FFMA.FTZ R157, R23, R158, R117 ;  /* 0x0000009e179d7223 */ /* 0x020fe20000010075 */
[----:B------:R-:W-:Y:S01]  /*2c30*/  FADD.FTZ R163, R209, -R166 ;  /* 0x800000a6d1a37221 */ /* 0x000fe20000010000 */
[C---:B------:R-:W-:Y:S01]  /*2c40*/  FFMA.FTZ R158, R23.reuse, R159, R118 ;  /* 0x0000009f179e7223 */ /* 0x040fe20000010076 */
        /* <DEDUP_REMOVED lines=12> */
.L_x_1765:
        /* <DEDUP_REMOVED lines=33> */
.L_x_1764:
        /* <DEDUP_REMOVED lines=32> */
.L_x_1766:
        /* <DEDUP_REMOVED lines=32> */
.L_x_1762:
        /* <DEDUP_REMOVED lines=11> */
[----:B------:R1:W-:Y:S01]  /*33d0*/  @P0 STG.E.128 desc[UR10][R166.64+0x10], R112 ;  /* 0x00001070a6000986 */ /* 0x0003e2000c101d0a */
[----:B------:R-:W-:-:S03]  /*33e0*/  IADD3 R21, PT, PT, R21, 0x20, RZ ;  /* 0x0000002015157810 */ /* 0x000fc60007ffe0ff */
[----:B------:R1:W-:Y:S04]  /*33f0*/  STG.E.128 desc[UR10][R162.64], R156 ;  /* 0x0000009ca2007986 */ /* 0x0003e8000c101d0a */
[----:B------:R1:W-:Y:S02]  /*3400*/  @P1 STG.E.128 desc[UR10][R160.64], R136 ;  /* 0x00000088a0001986 */ /* 0x0003e4000c101d0a */
.L_x_1758:
[----:B------:R-:W-:Y:S05]  /*3410*/  BSYNC.RECONVERGENT B1 ;  /* 0x0000000000017941 */ /* 0x000fea0003800200 */
.L_x_1757:
        /* <DEDUP_REMOVED lines=46> */
.L_x_1771:
        /* <DEDUP_REMOVED lines=29> */
.L_x_1770:
[----:B-1----:R-:W1:Y:S02]  /*38d0*/  LDC.64 R156, c[0x0][0x470] ;  /* 0x00011c00ff9c7b82 */ /* 0x002e640000000a00 */
        /* <DEDUP_REMOVED lines=36> */
.L_x_1773:
        /* <DEDUP_REMOVED lines=29> */
.L_x_1769:
        /* <DEDUP_REMOVED lines=41> */
.L_x_1775:
        /* <DEDUP_REMOVED lines=29> */
.L_x_1774:
        /* <DEDUP_REMOVED lines=37> */
.L_x_1776:
        /* <DEDUP_REMOVED lines=28> */
.L_x_1772:
[----:B------:R-:W1:Y:S08]  /*4560*/  @P0 LDC.64 R166, c[0x0][0x478] ;  /* 0x00011e00ffa60b82 */ /* 0x000e700000000a00 */
[----:B0-----:R-:W0:Y:S08]  /*4570*/  LDC.64 R162, c[0x0][0x468] ;  /* 0x00011a00ffa27b82 */ /* 0x001e300000000a00 */
[----:B------:R-:W2:Y:S01]  /*4580*/  @P1 LDC.64 R160, c[0x0][0x470] ;  /* 0x00011c00ffa01b82 */ /* 0x000ea20000000a00 */
[----:B-1----:R-:W-:-:S05]  /*4590*/  @P0 IMAD.WIDE.U32 R166, R21, 0x20, R166 ;  /* 0x0000002015a60825 */ /* 0x002fca00078e00a6 */
[----:B------:R3:W-:Y:S01]  /*45a0*/  @P0 STG.E.128 desc[UR10][R166.64], R144 ;  /* 0x00000090a6000986 */ /* 0x0007e2000c101d0a */
[----:B0-----:R-:W-:-:S03]  /*45b0*/  IMAD.WIDE.U32 R162, R21, 0x10, R162 ;  /* 0x0000001015a27825 */ /* 0x001fc600078e00a2 */
[----:B------:R3:W-:Y:S04]  /*45c0*/  @P0 STG.E.128 desc[UR10][R166.64+0x10], R112 ;  /* 0x00001070a6000986 */ /* 0x0007e8000c101d0a */
[----:B------:R3:W-:Y:S01]  /*45d0*/  STG.E.128 desc[UR10][R162.64], R156 ;  /* 0x0000009ca2007986 */ /* 0x0007e2000c101d0a */
[C---:B--2---:R-:W-:Y:S01]  /*45e0*/  @P1 IMAD.WIDE.U32 R160, R21.reuse, 0x10, R160 ;  /* 0x0000001015a01825 */ /* 0x044fe200078e00a0 */
[----:B------:R-:W-:-:S04]  /*45f0*/  IADD3 R21, PT, PT, R21, 0x20, RZ ;  /* 0x0000002015157810 */ /* 0x000fc80007ffe0ff */
[----:B------:R3:W-:Y:S03]  /*4600*/  @P1 STG.E.128 desc[UR10][R160.64], R136 ;  /* 0x00000088a0001986 */ /* 0x0007e6000c101d0a */
.L_x_1768:
[----:B------:R-:W-:Y:S05]  /*4610*/  BSYNC.RECONVERGENT B1 ;  /* 0x0000000000017941 */ /* 0x000fea0003800200 */
.L_x_1767:
        /* <DEDUP_REMOVED lines=46> */
.L_x_1781:
        /* <DEDUP_REMOVED lines=29> */
.L_x_1780:
[----:B-1-3--:R-:W1:Y:S02]  /*4ad0*/  LDC.64 R156, c[0x0][0x470] ;  /* 0x00011c00ff9c7b82 */ /* 0x00ae640000000a00 */
        /* <DEDUP_REMOVED lines=36> */
.L_x_1783:
        /* <DEDUP_REMOVED lines=29> */
.L_x_1779:
        /* <DEDUP_REMOVED lines=41> */
.L_x_1785:
        /* <DEDUP_REMOVED lines=29> */
.L_x_1784:
        /* <DEDUP_REMOVED lines=37> */
.L_x_1786:
        /* <DEDUP_REMOVED lines=28> */
.L_x_1782:
        /* <DEDUP_REMOVED lines=11> */
.L_x_1778:
[----:B------:R-:W-:Y:S05]  /*5810*/  BSYNC.RECONVERGENT B1 ;  /* 0x0000000000017941 */ /* 0x000fea0003800200 */
.L_x_1777:
        /* <DEDUP_REMOVED lines=46> */
.L_x_1791:
        /* <DEDUP_REMOVED lines=29> */
.L_x_1790:
        /* <DEDUP_REMOVED lines=37> */
.L_x_1793:
        /* <DEDUP_REMOVED lines=29> */
.L_x_1789:
        /* <DEDUP_REMOVED lines=41> */
.L_x_1795:
        /* <DEDUP_REMOVED lines=29> */
.L_x_1794:
        /* <DEDUP_REMOVED lines=37> */
.L_x_1796:
        /* <DEDUP_REMOVED lines=28> */
.L_x_1792:
        /* <DEDUP_REMOVED lines=8> */
[----:B--2---:R-:W-:-:S05]  /*69e0*/  @P1 IMAD.WIDE.U32 R160, R21, 0x10, R160 ;  /* 0x0000001015a01825 */ /* 0x004fca00078e00a0 */
[----:B------:R1:W-:Y:S02]  /*69f0*/  @P1 STG.E.128 desc[UR10][R160.64], R136 ;  /* 0x00000088a0001986 */ /* 0x0003e4000c101d0a */
.L_x_1788:
[----:B------:R-:W-:Y:S05]  /*6a00*/  BSYNC.RECONVERGENT B1 ;  /* 0x0000000000017941 */ /* 0x000fea0003800200 */
.L_x_1787:
[----:B-1-34-:R-:W1:Y:S02]  /*6a10*/  LDC.64 R156, c[0x0][0x380] ;  /* 0x0000e000ff9c7b82 */ /* 0x01ae640000000a00 */
[----:B-1----:R-:W-:-:S04]  /*6a20*/  LEA R5, R156, R5, 0x2 ;  /* 0x000000059c057211 */ /* 0x002fc800078e10ff */
[----:B------:R-:W-:-:S13]  /*6a30*/  ISETP.GE.AND P0, PT, R5, R157, PT ;  /* 0x0000009d0500720c */ /* 0x000fda0003f06270 */
[----:B------:R-:W-:Y:S05]  /*6a40*/  @!P0 BRA `(.L_x_1797) ;  /* 0xffffff9c00688947 */ /* 0x000fea000383ffff */
.L_x_1747:
[----:B------:R-:W-:Y:S05]  /*6a50*/  BSYNC B0 ;  /* 0x0000000000007941 */ /* 0x000fea0003800000 */
.L_x_1746:
[----:B-----5:R-:W1:Y:S01]  /*6a60*/  S2R R48, SR_TID.X ;  /* 0x0000000000307919 */ /* 0x020e620000002100 */
[----:B------:R-:W-:Y:S01]  /*6a70*/  MOV R4, 0x400 ;  /* 0x0000040000047802 */ /* 0x000fe20000000f00 */
[----:B------:R-:W-:Y:S05]  /*6a80*/  WARPSYNC.ALL ;  /* 0x0000000000007948 */ /* 0x000fea0003800000 */
[----:B------:R-:W2:Y:S01]  /*6a90*/  S2R R5, SR_CgaCtaId ;  /* 0x0000000000057919 */ /* 0x000ea20000008800 */
[----:B------:R-:W3:Y:S01]  /*6aa0*/  S2UR UR4, SR_CTAID.X ;  /* 0x00000000000479c3 */ /* 0x000ee20000002500 */
[----:B------:R-:W4:Y:S01]  /*6ab0*/  LDCU.128 UR16, c[0x0][0x440] ;  /* 0x00008800ff1077ac */ /* 0x000f220008000c00 */
[----:B-1----:R-:W-:Y:S01]  /*6ac0*/  SHF.L.U32 R3, R48, 0x7, RZ ;  /* 0x0000000730037819 */ /* 0x002fe200000006ff */
[----:B---3--:R-:W-:Y:S01]  /*6ad0*/  IMAD R47, R0, UR4, RZ ;  /* 0x00000004002f7c24 */ /* 0x008fe2000f8e02ff */
[----:B------:R-:W-:-:S02]  /*6ae0*/  SHF.L.U32 R2, R48, 0x5, RZ ;  /* 0x0000000530027819 */ /* 0x000fc400000006ff */
[----:B------:R-:W-:Y:S02]  /*6af0*/  LOP3.LUT R3, R3, 0x3000, RZ, 0xc0, !PT ;  /* 0x0000300003037812 */ /* 0x000fe400078ec0ff */
[C---:B------:R-:W-:Y:S02]  /*6b00*/  LOP3.LUT R33, R48.reuse, 0x7f, RZ, 0x3c, !PT ;  /* 0x0000007f30217812 */ /* 0x040fe400078e3cff */
[----:B--2---:R-:W-:Y:S02]  /*6b10*/  LEA R5, R5, R4, 0x18 ;  /* 0x0000000405057211 */ /* 0x004fe400078ec0ff */
        /* <DEDUP_REMOVED lines=19> */
[----:B------:R-:W1:Y:S04]  /*6c50*/  LDS R3, [R6] ;  /* 0x0000000006037984 */ /* 0x000e680000000800 */
[----:B------:R-:W2:Y:S04]  /*6c60*/  LDS R4, [R6+0x1000] ;  /* 0x0010000006047984 */ /* 0x000ea80000000800 */
[----:B------:R-:W3:Y:S04]  /*6c70*/  LDS R7, [R6+0x200] ;  /* 0x0002000006077984 */ /* 0x000ee80000000800 */
[----:B------:R-:W0:Y:S04]  /*6c80*/  LDS R14, [R6+0x1200] ;  /* 0x00120000060e7984 */ /* 0x000e280000000800 */
[----:B------:R-:W4:Y:S04]  /*6c90*/  LDS R8, [R6+0x400] ;  /* 0x0004000006087984 */ /* 0x000f280000000800 */
[----:B------:R-:W4:Y:S04]  /*6ca0*/  LDS R15, [R6+0x1400] ;  /* 0x00140000060f7984 */ /* 0x000f280000000800 */
[----:B------:R-:W4:Y:S04]  /*6cb0*/  LDS R9, [R6+0x600] ;  /* 0x0006000006097984 */ /* 0x000f280000000800 */
[----:B------:R-:W4:Y:S04]  /*6cc0*/  LDS R16, [R6+0x1600] ;  /* 0x0016000006107984 */ /* 0x000f280000000800 */
[----:B------:R-:W4:Y:S04]  /*6cd0*/  LDS R10, [R6+0x800] ;  /* 0x00080000060a7984 */ /* 0x000f280000000800 */
[----:B------:R-:W4:Y:S04]  /*6ce0*/  LDS R17, [R6+0x1800] ;  /* 0x0018000006117984 */ /* 0x000f280000000800 */
[----:B------:R-:W4:Y:S01]  /*6cf0*/  LDS R11, [R6+0xa00] ;  /* 0x000a0000060b7984 */ /* 0x000f220000000800 */
[----:B-1----:R-:W-:-:S03]  /*6d00*/  FADD.FTZ R3, RZ, R3 ;  /* 0x00000003ff037221 */ /* 0x002fc60000010000 */
[----:B------:R-:W1:Y:S01]  /*6d10*/  LDS R18, [R6+0x1a00] ;  /* 0x001a000006127984 */ /* 0x000e620000000800 */
[----:B--2---:R-:W-:-:S03]  /*6d20*/  FADD.FTZ R3, R3, R4 ;  /* 0x0000000403037221 */ /* 0x004fc60000010000 */
[----:B------:R-:W2:Y:S01]  /*6d30*/  LDS R12, [R6+0xc00] ;  /* 0x000c0000060c7984 */ /* 0x000ea20000000800 */
[----:B---3--:R-:W-:-:S03]  /*6d40*/  FADD.FTZ R7, RZ, R7 ;  /* 0x00000007ff077221 */ /* 0x008fc60000010000 */
[----:B------:R-:W3:Y:S01]  /*6d50*/  LDS R19, [R6+0x1c00] ;  /* 0x001c000006137984 */ /* 0x000ee20000000800 */
[----:B0-----:R-:W-:-:S03]  /*6d60*/  FADD.FTZ R7, R7, R14 ;  /* 0x0000000e07077221 */ /* 0x001fc60000010000 */
[----:B------:R-:W0:Y:S01]  /*6d70*/  LDS R13, [R6+0xe00] ;  /* 0x000e0000060d7984 */ /* 0x000e220000000800 */
        /* <DEDUP_REMOVED lines=14> */
[----:B-1----:R-:W-:-:S03]  /*6e60*/  FADD.FTZ R11, R11, R18 ;  /* 0x000000120b0b7221 */ /* 0x002fc60000010000 */
[----:B------:R-:W1:Y:S01]  /*6e70*/  LDS R25, [R6+0x2c00] ;  /* 0x002c000006197984 */ /* 0x000e620000000800 */
[----:B--2---:R-:W-:-:S03]  /*6e80*/  FADD.FTZ R12, RZ, R12 ;  /* 0x0000000cff0c7221 */ /* 0x004fc60000010000 */
[----:B------:R-:W2:Y:S01]  /*6e90*/  LDS R30, [R6+0x2e00] ;  /* 0x002e0000061e7984 */ /* 0x000ea20000000800 */
[----:B---3--:R-:W-:-:S03]  /*6ea0*/  FADD.FTZ R12, R12, R19 ;  /* 0x000000130c0c7221 */ /* 0x008fc60000010000 */
[----:B------:R-:W-:Y:S01]  /*6eb0*/  LDS R32, [R6+0x3000] ;  /* 0x0030000006207984 */ /* 0x000fe20000000800 */
[----:B0-----:R-:W-:-:S03]  /*6ec0*/  FADD.FTZ R13, RZ, R13 ;  /* 0x0000000dff0d7221 */ /* 0x001fc60000010000 */
[----:B------:R-:W0:Y:S01]  /*6ed0*/  LDS R34, [R6+0x3200] ;  /* 0x0032000006227984 */ /* 0x000e220000000800 */
[----:B----4-:R-:W-:-:S03]  /*6ee0*/  FADD.FTZ R13, R13, R20 ;  /* 0x000000140d0d7221 */ /* 0x010fc60000010000 */
        /* <DEDUP_REMOVED lines=13> */
[----:B-1----:R-:W-:Y:S01]  /*6fc0*/  FADD.FTZ R12, R12, R25 ;  /* 0x000000190c0c7221 */ /* 0x002fe20000010000 */
[----:B--2---:R-:W-:Y:S01]  /*6fd0*/  FADD.FTZ R13, R13, R30 ;  /* 0x0000001e0d0d7221 */ /* 0x004fe20000010000 */
[----:B0-----:R-:W-:Y:S01]  /*6fe0*/  FADD.FTZ R7, R7, R34 ;  /* 0x0000002207077221 */ /* 0x001fe20000010000 */
        /* <DEDUP_REMOVED lines=168> */
.L_x_1756:
        /* <DEDUP_REMOVED lines=8> */
.L_x_1799:
[----:B------:R-:W-:Y:S05]  /*7af0*/  BSYNC B1 ;  /* 0x0000000000017941 */ /* 0x000fea0003800000 */
.L_x_1798:
        /* <DEDUP_REMOVED lines=8> */
.L_x_1800:
[----:B------:R-:W-:-:S05]  /*7b80*/  FADD.FTZ R156, R156, R227 ;  /* 0x000000e39c9c7221 */ /* 0x000fca0000010000 */
[----:B------:R-:W-:Y:S01]  /*7b90*/  MOV R167, R156 ;  /* 0x0000009c00a77202 */ /* 0x000fe20000000f00 */
[----:B------:R-:W-:Y:S01]  /*7ba0*/  HFMA2 R166, -RZ, RZ, 0, 1.1920928955078125e-07 ;  /* 0x00000002ffa67431 */ /* 0x000fe200000001ff */
[----:B------:R-:W-:-:S07]  /*7bb0*/  MOV R157, R165 ;  /* 0x000000a5009d7202 */ /* 0x000fce0000000f00 */
[----:B------:R-:W-:Y:S05]  /*7bc0*/  WARPSYNC.COLLECTIVE R164, `(.L_x_1801) ;  /* 0x00000000a4087348 */ /* 0x000fea0003c00000 */
[----:B------:R0:W1:Y:S02]  /*7bd0*/  SHFL.BFLY P0, R165, R167, R166, R225 ;  /* 0x0c0000a6a7a57389 */ /* 0x00006400000000e1 */
[----:B01----:R-:W-:Y:S05]  /*7be0*/  ENDCOLLECTIVE ;  /* 0x000000000000791b */ /* 0x003fea0003800000 */
.L_x_1801:
[----:B------:R-:W-:-:S05]  /*7bf0*/  FADD.FTZ R157, R157, R224 ;  /* 0x000000e09d9d7221 */ /* 0x000fca0000010000 */
[----:B------:R-:W-:Y:S02]  /*7c00*/  MOV R167, R157 ;  /* 0x0000009d00a77202 */ /* 0x000fe40000000f00 */
[----:B------:R-:W-:-:S07]  /*7c10*/  MOV R159, R165 ;  /* 0x000000a5009f7202 */ /* 0x000fce0000000f00 */
[----:B------:R-:W-:Y:S05]  /*7c20*/  WARPSYNC.COLLECTIVE R164, `(.L_x_1802) ;  /* 0x00000000a4087348 */ /* 0x000fea0003c00000 */
[----:B------:R0:W1:Y:S02]  /*7c30*/  SHFL.BFLY P0, R165, R167, R166, R225 ;  /* 0x0c0000a6a7a57389 */ /* 0x00006400000000e1 */
[----:B01----:R-:W-:Y:S05]  /*7c40*/  ENDCOLLECTIVE ;  /* 0x000000000000791b */ /* 0x003fea0003800000 */
.L_x_1802:
[----:B------:R-:W-:-:S05]  /*7c50*/  FADD.FTZ R159, R156, R159 ;  /* 0x0000009f9c9f7221 */ /* 0x000fca0000010000 */
[----:B------:R-:W-:Y:S01]  /*7c60*/  MOV R167, R159 ;  /* 0x0000009f00a77202 */ /* 0x000fe20000000f00 */
[----:B------:R-:W-:Y:S01]  /*7c70*/  HFMA2 R166, -RZ, RZ, 0, 2.384185791015625e-07 ;  /* 0x00000004ffa67431 */ /* 0x000fe200000001ff */
[----:B------:R-:W-:-:S07]  /*7c80*/  MOV R158, R165 ;  /* 0x000000a5009e7202 */ /* 0x000fce0000000f00 */
[----:B------:R-:W-:Y:S05]  /*7c90*/  WARPSYNC.COLLECTIVE R164, `(.L_x_1803) ;  /* 0x00000000a4087348 */ /* 0x000fea0003c00000 */
[----:B------:R0:W1:Y:S02]  /*7ca0*/  SHFL.BFLY P0, R165, R167, R166, R225 ;  /* 0x0c0000a6a7a57389 */ /* 0x00006400000000e1 */
[----:B01----:R-:W-:Y:S05]  /*7cb0*/  ENDCOLLECTIVE ;  /* 0x000000000000791b */ /* 0x003fea0003800000 */
.L_x_1803:
[----:B------:R-:W-:-:S05]  /*7cc0*/  FADD.FTZ R158, R157, R158 ;  /* 0x0000009e9d9e7221 */ /* 0x000fca0000010000 */
[----:B------:R-:W-:Y:S02]  /*7cd0*/  MOV R167, R158 ;  /* 0x0000009e00a77202 */ /* 0x000fe40000000f00 */
[----:B------:R-:W-:-:S07]  /*7ce0*/  MOV R160, R165 ;  /* 0x000000a500a07202 */ /* 0x000fce0000000f00 */
[----:B------:R-:W-:Y:S05]  /*7cf0*/  WARPSYNC.COLLECTIVE R164, `(.L_x_1804) ;  /* 0x00000000a4087348 */ /* 0x000fea0003c00000 */
[----:B------:R0:W1:Y:S02]  /*7d00*/  SHFL.BFLY P0, R165, R167, R166, R225 ;  /* 0x0c0000a6a7a57389 */ /* 0x00006400000000e1 */
[----:B01----:R-:W-:Y:S05]  /*7d10*/  ENDCOLLECTIVE ;  /* 0x000000000000791b */ /* 0x003fea0003800000 */
.L_x_1804:
[----:B------:R-:W-:-:S05]  /*7d20*/  FADD.FTZ R160, R159, R160 ;  /* 0x000000a09fa07221 */ /* 0x000fca0000010000 */
[----:B------:R-:W-:Y:S01]  /*7d30*/  MOV R167, R160 ;  /* 0x000000a000a77202 */ /* 0x000fe20000000f00 */
[----:B------:R-:W-:Y:S01]  /*7d40*/  HFMA2 R166, -RZ, RZ, 0, 4.76837158203125e-07 ;  /* 0x00000008ffa67431 */ /* 0x000fe200000001ff */
[----:B------:R-:W-:-:S07]  /*7d50*/  MOV R161, R165 ;  /* 0x000000a500a17202 */ /* 0x000fce0000000f00 */
[----:B------:R-:W-:Y:S05]  /*7d60*/  WARPSYNC.COLLECTIVE R164, `(.L_x_1805) ;  /* 0x00000000a4087348 */ /* 0x000fea0003c00000 */
[----:B------:R0:W1:Y:S02]  /*7d70*/  SHFL.BFLY P0, R165, R167, R166, R225 ;  /* 0x0c0000a6a7a57389 */ /* 0x00006400000000e1 */
[----:B01----:R-:W-:Y:S05]  /*7d80*/  ENDCOLLECTIVE ;  /* 0x000000000000791b */ /* 0x003fea0003800000 */
.L_x_1805:
[----:B------:R-:W-:-:S05]  /*7d90*/  FADD.FTZ R161, R158, R161 ;  /* 0x000000a19ea17221 */ /* 0x000fca0000010000 */
[----:B------:R-:W-:Y:S02]  /*7da0*/  MOV R167, R161 ;  /* 0x000000a100a77202 */ /* 0x000fe40000000f00 */
[----:B------:R-:W-:-:S07]  /*7db0*/  MOV R163, R165 ;  /* 0x000000a500a37202 */ /* 0x000fce0000000f00 */
[----:B------:R-:W-:Y:S05]  /*7dc0*/  WARPSYNC.COLLECTIVE R164, `(.L_x_1806) ;  /* 0x00000000a4087348 */ /* 0x000fea0003c00000 */
[----:B------:R0:W1:Y:S02]  /*7dd0*/  SHFL.BFLY P0, R165, R167, R166, R225 ;  /* 0x0c0000a6a7a57389 */ /* 0x00006400000000e1 */
[----:B01----:R-:W-:Y:S05]  /*7de0*/  ENDCOLLECTIVE ;  /* 0x000000000000791b */ /* 0x003fea0003800000 */
.L_x_1806:
[----:B------:R-:W-:-:S05]  /*7df0*/  FADD.FTZ R163, R160, R163 ;  /* 0x000000a3a0a37221 */ /* 0x000fca0000010000 */
[----:B------:R-:W-:Y:S01]  /*7e00*/  MOV R167, R163 ;  /* 0x000000a300a77202 */ /* 0x000fe20000000f00 */
[----:B------:R-:W-:Y:S01]  /*7e10*/  HFMA2 R166, -RZ, RZ, 0, 9.5367431640625e-07 ;  /* 0x00000010ffa67431 */ /* 0x000fe200000001ff */
[----:B------:R-:W-:-:S07]  /*7e20*/  MOV R162, R165 ;  /* 0x000000a500a27202 */ /* 0x000fce0000000f00 */
[----:B------:R-:W-:Y:S05]  /*7e30*/  WARPSYNC.COLLECTIVE R164, `(.L_x_1807) ;  /* 0x00000000a4087348 */ /* 0x000fea0003c00000 */
[----:B------:R0:W1:Y:S02]  /*7e40*/  SHFL.BFLY P0, R165, R167, R166, R225 ;  /* 0x0c0000a6a7a57389 */ /* 0x00006400000000e1 */
[----:B01----:R-:W-:Y:S05]  /*7e50*/  ENDCOLLECTIVE ;  /* 0x000000000000791b */ /* 0x003fea0003800000 */
.L_x_1807:
[----:B------:R-:W-:-:S05]  /*7e60*/  FADD.FTZ R162, R161, R162 ;  /* 0x000000a2a1a27221 */ /* 0x000fca0000010000 */
[----:B------:R-:W-:Y:S02]  /*7e70*/  MOV R167, R162 ;  /* 0x000000a200a77202 */ /* 0x000fe40000000f00 */
[----:B------:R-:W-:-:S07]  /*7e80*/  MOV R156, R165 ;  /* 0x000000a5009c7202 */ /* 0x000fce0000000f00 */
[----:B------:R-:W-:Y:S05]  /*7e90*/  WARPSYNC.COLLECTIVE R164, `(.L_x_1808) ;  /* 0x00000000a4087348 */ /* 0x000fea0003c00000 */
[----:B------:R0:W1:Y:S02]  /*7ea0*/  SHFL.BFLY P0, R165, R167, R166, R225 ;  /* 0x0c0000a6a7a57389 */ /* 0x00006400000000e1 */
[----:B01----:R-:W-:Y:S05]  /*7eb0*/  ENDCOLLECTIVE ;  /* 0x000000000000791b */ /* 0x003fea0003800000 */
.L_x_1808:
[----:B------:R-:W-:Y:S01]  /*7ec0*/  MOV R157, R165 ;  /* 0x000000a5009d7202 */ /* 0x000fe20000000f00 */
[----:B------:R-:W-:Y:S06]  /*7ed0*/  BRA `(.L_x_1809) ;  /* 0xffffffa000b47947 */ /* 0x000fec000383ffff */
.L_x_1810:
        /* <DEDUP_REMOVED lines=10> */
.L_x_6048:


//--------------------- .text._ZN10layer_norm31ln_parallel_residual_bwd_kernelINS_13Kernel_traitsI13__nv_bfloat16S2_fS2_fjLj1024ELj1ELj4ELj1ELj16ENS_18Kernel_traits_baseILj1024ES2_S2_fS2_fjLj128EEEEELb0ELb1ELb1EEEvNS_9BwdParamsE --------------------------
	.section	.text._ZN10layer_norm31ln_parallel_residual_bwd_kernelINS_13Kernel_traitsI13__nv_bfloat16S2_fS2_fjLj1024ELj1ELj4ELj1ELj16ENS_18Kernel_traits_baseILj1024ES2_S2_fS2_fjLj128EEEEELb0ELb1ELb1EEEvNS_9BwdParamsE,"ax",@progbits
	.align	128
        .global         _ZN10layer_norm31ln_parallel_residual_bwd_kernelINS_13Kernel_traitsI13__nv_bfloat16S2_fS2_fjLj1024ELj1ELj4ELj1ELj16ENS_18Kernel_traits_baseILj1024ES2_S2_fS2_fjLj128EEEEELb0ELb1ELb1EEEvNS_9BwdParamsE
        .type           _ZN10layer_norm31ln_parallel_residual_bwd_kernelINS_13Kernel_traitsI13__nv_bfloat16S2_fS2_fjLj1024ELj1ELj4ELj1ELj16ENS_18Kernel_traits_baseILj1024ES2_S2_fS2_fjLj128EEEEELb0ELb1ELb1EEEvNS_9BwdParamsE,@function
        .size           _ZN10layer_norm31ln_parallel_residual_bwd_kernelINS_13Kernel_traitsI13__nv_bfloat16S2_fS2_fjLj1024ELj1ELj4ELj1ELj16ENS_18Kernel_traits_baseILj1024ES2_S2_fS2_fjLj128EEEEELb0ELb1ELb1EEEvNS_9BwdParamsE,(.L_x_6049 - _ZN10layer_norm31ln_parallel_residual_bwd_kernelINS_13Kernel_traitsI13__nv_bfloat16S2_fS2_fjLj1024ELj1ELj4ELj1ELj16ENS_18Kernel_traits_baseILj1024ES2_S2_fS2_fjLj128EEEEELb0ELb1ELb1EEEvNS_9BwdParamsE)
        .other          _ZN10layer_norm31ln_parallel_residual_bwd_kernelINS_13Kernel_traitsI13__nv_bfloat16S2_fS2_fjLj1024ELj1ELj4ELj1ELj16ENS_18Kernel_traits_baseILj1024ES2_S2_fS2_fjLj128EEEEELb0ELb1ELb1EEEvNS_9BwdParamsE,@"STO_CUDA_ENTRY STV_DEFAULT"
_ZN10layer_norm31ln_parallel_residual_bwd_kernelINS_13Kernel_traitsI13__nv_bfloat16S2_fS2_fjLj1024ELj1ELj4ELj1ELj16ENS_18Kernel_traits_baseILj1024ES2_S2_fS2_fjLj128EEEEELb0ELb1ELb1EEEvNS_9BwdParamsE:
.text._ZN10layer_norm31ln_parallel_residual_bwd_kernelINS_13Kernel_traitsI13__nv_bfloat16S2_fS2_fjLj1024ELj1ELj4ELj1ELj16ENS_18Kernel_traits_baseILj1024ES2_S2_fS2_fjLj128EEEEELb0ELb1ELb1EEEvNS_9BwdParamsE:
        /* <DEDUP_REMOVED lines=50> */
[----:B------:R-:W-:-:S05]  /*0320*/  LOP3.LUT R156, R156, 0x1f, RZ, 0xc0, !PT ;  /* 0x0000001f9c9c7812 */ /* 0x000fca00078ec0ff */
[----:B0-----:R-:W-:-:S05]  /*0330*/  IMAD.WIDE.U32 R2, R156, 0x10, R2 ;  /* 0x000000109c027825 */ /* 0x001fca00078e0002 */
[----:B------:R-:W2:Y:S04]  /*0340*/  LDG.E.128 R16, desc[UR10][R2.64] ;  /* 0x0000000a02107981 */ /* 0x000ea8000c1e1d00 */
[----:B------:R-:W3:Y:S04]  /*0350*/  LDG.E.128 R12, desc[UR10][R2.64+0x200] ;  /* 0x0002000a020c7981 */ /* 0x000ee8000c1e1d00 */
[----:B------:R-:W4:Y:S04]  /*0360*/  LDG.E.128 R8, desc[UR10][R2.64+0x400] ;  /* 0x0004000a02087981 */ /* 0x000f28000c1e1d00 */
        /* <DEDUP_REMOVED lines=26> */
[----:B------:R-:W-:Y:S02]  /*0510*/  MOV R186, RZ ;  /* 0x000000ff00ba7202 */ /* 0x000fe40000000f00 */
[----:B--2---:R-:W-:-:S02]  /*0520*/  PRMT R187, R16, 0x7632, R187 ;  /* 0x0000763210bb7816 */ /* 0x004fc400000000bb */
[----:B------:R-:W-:Y:S02]  /*0530*/  PRMT R188, R17, 0x7632, R188 ;  /* 0x0000763211bc7816 */ /* 0x000fe400000000bc */
[----:B------:R-:W-:Y:S02]  /*0540*/  PRMT R189, R18, 0x7632, R189 ;  /* 0x0000763212bd7816 */ /* 0x000fe400000000bd */
[----:B------:R-:W-:Y:S02]  /*0550*/  PRMT R190, R19, 0x7632, R190 ;  /* 0x0000763213be7816 */ /* 0x000fe400000000be */
[----:B---3--:R-:W-:Y:S02]  /*0560*/  PRMT R191, R12, 0x7632, R191 ;  /* 0x000076320cbf7816 */ /* 0x008fe400000000bf */
[----:B------:R-:W-:Y:S02]  /*0570*/  PRMT R192, R13, 0x7632, R192 ;  /* 0x000076320dc07816 */ /* 0x000fe400000000c0 */
[----:B------:R-:W-:-:S02]  /*0580*/  PRMT R193, R14, 0x7632, R193 ;  /* 0x000076320ec17816 */ /* 0x000fc400000000c1 */
[----:B------:R-:W-:Y:S02]  /*0590*/  PRMT R194, R15, 0x7632, R194 ;  /* 0x000076320fc27816 */ /* 0x000fe400000000c2 */
[----:B----4-:R-:W-:Y:S02]  /*05a0*/  PRMT R195, R8, 0x7632, R195 ;  /* 0x0000763208c37816 */ /* 0x010fe400000000c3 */
[----:B------:R-:W-:Y:S02]  /*05b0*/  PRMT R196, R9, 0x7632, R196 ;  /* 0x0000763209c47816 */ /* 0x000fe400000000c4 */
[----:B------:R-:W-:Y:S02]  /*05c0*/  PRMT R197, R10, 0x7632, R197 ;  /* 0x000076320ac57816 */ /* 0x000fe400000000c5 */
[----:B------:R-:W-:Y:S02]  /*05d0*/  PRMT R198, R11, 0x7632, R198 ;  /* 0x000076320bc67816 */ /* 0x000fe400000000c6 */
[----:B-----5:R-:W-:-:S02]  /*05e0*/  PRMT R199, R4, 0x7632, R199 ;  /* 0x0000763204c77816 */ /* 0x020fc400000000c7 */
[----:B------:R-:W-:Y:S02]  /*05f0*/  PRMT R200, R5, 0x7632, R200 ;  /* 0x0000763205c87816 */ /* 0x000fe400000000c8 */
[----:B------:R-:W-:Y:S02]  /*0600*/  PRMT R201, R6, 0x7632, R201 ;  /* 0x0000763206c97816 */ /* 0x000fe400000000c9 */
[----:B------:R-:W-:Y:S02]  /*0610*/  PRMT R202, R7, 0x7632, R202 ;  /* 0x0000763207ca7816 */ /* 0x000fe400000000ca */
[----:B------:R-:W-:Y:S02]  /*0620*/  SHF.L.U32 R157, R16, 0x10, RZ ;  /* 0x00000010109d7819 */ /* 0x000fe400000006ff */
[----:B------:R-:W-:Y:S02]  /*0630*/  SHF.L.U32 R158, R17, 0x10, RZ ;  /* 0x00000010119e7819 */ /* 0x000fe400000006ff */
[----:B------:R-:W-:-:S02]  /*0640*/  CS2R R16, SRZ ;  /* 0x0000000000107805 */ /* 0x000fc4000001ff00 */
[----:B------:R-:W-:Y:S02]  /*0650*/  SHF.L.U32 R159, R18, 0x10, RZ ;  /* 0x00000010129f7819 */ /* 0x000fe400000006ff */
[----:B------:R-:W-:Y:S02]  /*0660*/  SHF.L.U32 R160, R19, 0x10, RZ ;  /* 0x0000001013a07819 */ /* 0x000fe400000006ff */
[----:B------:R-:W-:Y:S02]  /*0670*/  CS2R R18, SRZ ;  /* 0x0000000000127805 */ /* 0x000fe4000001ff00 */
        /* <DEDUP_REMOVED lines=34> */
.L_x_1847:
[----:B0-----:R-:W0:Y:S01]  /*08a0*/  LDC.64 R84, c[0x0][0x3c0] ;  /* 0x0000f000ff547b82 */ /* 0x001e220000000a00 */
[----:B------:R-:W-:-:S05]  /*08b0*/  IMAD R86, R183, UR13, RZ ;  /* 0x0000000db7567c24 */ /* 0x000fca000f8e02ff */
[----:B------:R-:W-:Y:S02]  /*08c0*/  SHF.R.S32.HI R87, RZ, 0x1f, R86 ;  /* 0x0000001fff577819 */ /* 0x000fe40000011456 */
[----:B------:R-:W1:Y:S02]  /*08d0*/  LDC.64 R184, c[0x0][0x3a8] ;  /* 0x0000ea00ffb87b82 */ /* 0x000e640000000a00 */
[----:B------:R-:W-:-:S04]  /*08e0*/  LEA.HI R87, R87, R86, RZ, 0x3 ;  /* 0x0000005657577211 */ /* 0x000fc800078f18ff */
[----:B------:R-:W-:Y:S02]  /*08f0*/  LEA.HI.SX32 R209, R87, R156, 0x1d ;  /* 0x0000009c57d17211 */ /* 0x000fe400078feaff */
[----:B------:R-:W2:Y:S08]  /*0900*/  LDC.64 R128, c[0x0][0x428] ;  /* 0x00010a00ff807b82 */ /* 0x000eb00000000a00 */
[----:B------:R-:W3:Y:S01]  /*0910*/  LDC.64 R168, c[0x0][0x3c8] ;  /* 0x0000f200ffa87b82 */ /* 0x000ee20000000a00 */
[----:B0-----:R-:W-:Y:S01]  /*0920*/  IMAD.WIDE R104, R183, 0x4, R84 ;  /* 0x00000004b7687825 */ /* 0x001fe200078e0254 */
[----:B------:R-:W-:-:S02]  /*0930*/  IADD3 R207, PT, PT, R209, 0x20, RZ ;  /* 0x00000020d1cf7810 */ /* 0x000fc40007ffe0ff */
[C---:B------:R-:W-:Y:S02]  /*0940*/  IADD3 R203, PT, PT, R209.reuse, 0x40, RZ ;  /* 0x00000040d1cb7810 */ /* 0x040fe40007ffe0ff */
[----:B------:R-:W4:Y:S01]  /*0950*/  LDG.E R204, desc[UR10][R104.64] ;  /* 0x0000000a68cc7981 */ /* 0x000f22000c1e1900 */
[C---:B------:R-:W-:Y:S01]  /*0960*/  IADD3 R205, PT, PT, R209.reuse, 0x60, RZ ;  /* 0x00000060d1cd7810 */ /* 0x040fe20007ffe0ff */
[----:B-1----:R-:W-:-:S04]  /*0970*/  IMAD.WIDE.U32 R116, R209, 0x20, R184 ;  /* 0x00000020d1747825 */ /* 0x002fc800078e00b8 */
[----:B------:R-:W-:Y:S01]  /*0980*/  IMAD.WIDE.U32 R130, R207, 0x20, R184 ;  /* 0x00000020cf827825 */ /* 0x000fe200078e00b8 */
[----:B------:R-:W4:Y:S03]  /*0990*/  LDG.E.128 R84, desc[UR10][R116.64] ;  /* 0x0000000a74547981 */ /* 0x000f26000c1e1d00 */
[--C-:B--2---:R-:W-:Y:S01]  /*09a0*/  IMAD.WIDE.U32 R88, R209, 0x10, R128.reuse ;  /* 0x00000010d1587825 */ /* 0x104fe200078e0080 */
[----:B------:R-:W2:Y:S03]  /*09b0*/  LDG.E.128 R92, desc[UR10][R116.64+0x10] ;  /* 0x0000100a745c7981 */ /* 0x000ea6000c1e1d00 */
[----:B------:R-:W-:Y:S01]  /*09c0*/  IMAD.WIDE.U32 R100, R207, 0x10, R128 ;  /* 0x00000010cf647825 */ /* 0x000fe200078e0080 */
[----:B------:R-:W2:Y:S03]  /*09d0*/  LDG.E.128 R96, desc[UR10][R130.64] ;  /* 0x0000000a82607981 */ /* 0x000ea6000c1e1d00 */
[----:B---3--:R-:W-:Y:S01]  /*09e0*/  IMAD.WIDE R180, R183, 0x4, R168 ;  /* 0x00000004b7b47825 */ /* 0x008fe200078e02a8 */
[----:B------:R-:W3:Y:S03]  /*09f0*/  LDG.E.128 R88, desc[UR10][R88.64] ;  /* 0x0000000a58587981 */ /* 0x000ee6000c1e1d00 */
[C---:B------:R-:W-:Y:S01]  /*0a00*/  IMAD.WIDE.U32 R170, R203.reuse, 0x20, R184 ;  /* 0x00000020cbaa7825 */ /* 0x040fe200078e00b8 */
[----:B------:R-:W3:Y:S03]  /*0a10*/  LDG.E.128 R100, desc[UR10][R100.64] ;  /* 0x0000000a64647981 */ /* 0x000ee6000c1e1d00 */
[----:B------:R-:W-:Y:S01]  /*0a20*/  IMAD.WIDE.U32 R112, R203, 0x10, R128 ;  /* 0x00000010cb707825 */ /* 0x000fe200078e0080 */
[----:B------:R-:W3:Y:S03]  /*0a30*/  LDG.E.128 R104, desc[UR10][R130.64+0x10] ;  /* 0x0000100a82687981 */ /* 0x000ee6000c1e1d00 */
[C---:B------:R-:W-:Y:S01]  /*0a40*/  IMAD.WIDE.U32 R184, R205.reuse, 0x20, R184 ;  /* 0x00000020cdb87825 */ /* 0x040fe200078e00b8 */
[----:B------:R-:W3:Y:S03]  /*0a50*/  LDG.E.128 R108, desc[UR10][R170.64] ;  /* 0x0000000aaa6c7981 */ /* 0x000ee6000c1e1d00 */
[----:B------:R-:W-:Y:S01]  /*0a60*/  IMAD.WIDE.U32 R128, R205, 0x10, R128 ;  /* 0x00000010cd807825 */ /* 0x000fe200078e0080 */
[----:B------:R-:W3:Y:S04]  /*0a70*/  LDG.E R181, desc[UR10][R180.64] ;  /* 0x0000000ab4b57981 */ /* 0x000ee8000c1e1900 */
[----:B------:R-:W3:Y:S04]  /*0a80*/  LDG.E.128 R112, desc[UR10][R112.64] ;  /* 0x0000000a70707981 */ /* 0x000ee8000c1e1d00 */
[----:B------:R0:W3:Y:S04]  /*0a90*/  LDG.E.128 R116, desc[UR10][R170.64+0x10] ;  /* 0x0000100aaa747981 */ /* 0x0000e8000c1e1d00 */
[----:B------:R-:W3:Y:S04]  /*0aa0*/  LDG.E.128 R120, desc[UR10][R184.64] ;  /* 0x0000000ab8787981 */ /* 0x000ee8000c1e1d00 */
[----:B------:R-:W3:Y:S04]  /*0ab0*/  LDG.E.128 R128, desc[UR10][R128.64] ;  /* 0x0000000a80807981 */ /* 0x000ee8000c1e1d00 */
[----:B------:R4:W3:Y:S01]  /*0ac0*/  LDG.E.128 R124, desc[UR10][R184.64+0x10] ;  /* 0x0000100ab87c7981 */ /* 0x0008e2000c1e1d00 */
[----:B------:R-:W-:-:S04]  /*0ad0*/  ISETP.NE.U32.AND P0, PT, RZ, UR14, PT ;  /* 0x0000000eff007c0c */ /* 0x000fc8000bf05070 */
[----:B------:R-:W-:-:S13]  /*0ae0*/  ISETP.NE.AND.EX P0, PT, RZ, UR15, PT, P0 ;  /* 0x0000000fff007c0c */ /* 0x000fda000bf05300 */
[----:B------:R-:W1:Y:S08]  /*0af0*/  @P0 LDC.64 R168, c[0x0][0x438] ;  /* 0x00010e00ffa80b82 */ /* 0x000e700000000a00 */
[----:B------:R-:W1:Y:S08]  /*0b00*/  @P0 LDC.64 R172, c[0x0][0x438] ;  /* 0x00010e00ffac0b82 */ /* 0x000e700000000a00 */
[----:B------:R-:W1:Y:S01]  /*0b10*/  @P0 LDC.64 R174, c[0x0][0x438] ;  /* 0x00010e00ffae0b82 */ /* 0x000e620000000a00 */
[----:B------:R-:W-:-:S07]  /*0b20*/  ISETP.NE.AND P2, PT, RZ, UR12, PT ;  /* 0x0000000cff007c0c */ /* 0x000fce000bf45270 */
[----:B0-----:R-:W0:Y:S01]  /*0b30*/  @P0 LDC.64 R170, c[0x0][0x438] ;  /* 0x00010e00ffaa0b82 */ /* 0x001e220000000a00 */
[----:B-1----:R-:W-:-:S05]  /*0b40*/  @P0 IMAD.WIDE.U32 R168, R209, 0x20, R168 ;  /* 0x00000020d1a80825 */ /* 0x002fca00078e00a8 */
[----:B-----5:R-:W5:Y:S01]  /*0b50*/  @P0 LDG.E.128 R40, desc[UR10][R168.64] ;  /* 0x0000000aa8280981 */ /* 0x020f62000c1e1d00 */
[----:B------:R-:W-:-:S03]  /*0b60*/  @P0 IMAD.WIDE.U32 R172, R203, 0x20, R172 ;  /* 0x00000020cbac0825 */ /* 0x000fc600078e00ac */
[----:B------:R1:W5:Y:S04]  /*0b70*/  @P0 LDG.E.128 R44, desc[UR10][R168.64+0x10] ;  /* 0x0000100aa82c0981 */ /* 0x000368000c1e1d00 */
[----:B------:R-:W5:Y:S01]  /*0b80*/  @P0 LDG.E.128 R56, desc[UR10][R172.64] ;  /* 0x0000000aac380981 */ /* 0x000f62000c1e1d00 */
[----:B------:R-:W-:-:S03]  /*0b90*/  @P0 IMAD.WIDE.U32 R174, R207, 0x20, R174 ;  /* 0x00000020cfae0825 */ /* 0x000fc600078e00ae */
[----:B------:R2:W5:Y:S04]  /*0ba0*/  @P0 LDG.E.128 R60, desc[UR10][R172.64+0x10] ;  /* 0x0000100aac3c0981 */ /* 0x000568000c1e1d00 */
[----:B------:R-:W5:Y:S04]  /*0bb0*/  @P0 LDG.E.128 R48, desc[UR10][R174.64] ;  /* 0x0000000aae300981 */ /* 0x000f68000c1e1d00 */
[----:B------:R3:W5:Y:S01]  /*0bc0*/  @P0 LDG.E.128 R52, desc[UR10][R174.64+0x10] ;  /* 0x0000100aae340981 */ /* 0x000762000c1e1d00 */
[----:B0-----:R-:W-:-:S05]  /*0bd0*/  @P0 IMAD.WIDE.U32 R170, R205, 0x20, R170 ;  /* 0x00000020cdaa0825 */ /* 0x001fca00078e00aa */
[----:B------:R-:W5:Y:S04]  /*0be0*/  @P0 LDG.E.128 R64, desc[UR10][R170.64] ;  /* 0x0000000aaa400981 */ /* 0x000f68000c1e1d00 */
[----:B------:R0:W5:Y:S01]  /*0bf0*/  @P0 LDG.E.128 R68, desc[UR10][R170.64+0x10] ;  /* 0x0000100aaa440981 */ /* 0x000162000c1e1d00 */
[----:B------:R-:W-:Y:S01]  /*0c00*/  UMOV UR4, 0xffffffff ;  /* 0xffffffff00047882 */ /* 0x000fe20000000000 */
[----:B------:R-:W-:-:S04]  /*0c10*/  ISETP.NE.U32.AND P1, PT, RZ, UR14, PT ;  /* 0x0000000eff007c0c */ /* 0x000fc8000bf25070 */
[----:B------:R-:W-:Y:S02]  /*0c20*/  ISETP.NE.AND.EX P1, PT, RZ, UR15, PT, P1 ;  /* 0x0000000fff007c0c */ /* 0x000fe4000bf25310 */
[----:B----4-:R-:W-:-:S05]  /*0c30*/  FSEL R185, R204, RZ, !P2 ;  /* 0x000000ffccb97208 */ /* 0x010fca0005000000 */
[C---:B------:R-:W-:Y:S01]  /*0c40*/  FADD.FTZ R180, -R185.reuse, R84 ;  /* 0x00000054b9b47221 */ /* 0x040fe20000010100 */
[C---:B-1----:R-:W-:Y:S01]  /*0c50*/  FADD.FTZ R168, -R185.reuse, R87 ;  /* 0x00000057b9a87221 */ /* 0x042fe20000010100 */
[C---:B------:R-:W-:Y:S01]  /*0c60*/  FADD.FTZ R84, -R185.reuse, R85 ;  /* 0x00000055b9547221 */ /* 0x040fe20000010100 */
[C---:B------:R-:W-:Y:S01]  /*0c70*/  FADD.FTZ R86, -R185.reuse, R86 ;  /* 0x00000056b9567221 */ /* 0x040fe20000010100 */
[C---:B--2---:R-:W-:Y:S01]  /*0c80*/  FADD.FTZ R172, -R185.reuse, R93 ;  /* 0x0000005db9ac7221 */ /* 0x044fe20000010100 */
[----:B------:R-:W-:Y:S01]  /*0c90*/  FADD.FTZ R208, -R185, R99 ;  /* 0x00000063b9d07221 */ /* 0x000fe20000010100 */
[C---:B---3--:R-:W-:Y:S02]  /*0ca0*/  PRMT R87, R88.reuse, 0x7632, R87 ;  /* 0x0000763258577816 */ /* 0x048fe40000000057 */
[----:B------:R-:W-:Y:S02]  /*0cb0*/  SHF.L.U32 R88, R88, 0x10, RZ ;  /* 0x0000001058587819 */ /* 0x000fe400000006ff */
[----:B------:R-:W-:-:S02]  /*0cc0*/  PRMT R93, R100, 0x7632, R93 ;  /* 0x00007632645d7816 */ /* 0x000fc4000000005d */
[----:B------:R-:W-:Y:S01]  /*0cd0*/  SHF.L.U32 R99, R100, 0x10, RZ ;  /* 0x0000001064637819 */ /* 0x000fe200000006ff */
[----:B------:R-:W-:Y:S01]  /*0ce0*/  FADD.FTZ R100, -R185, R105 ;  /* 0x00000069b9647221 */ /* 0x000fe20000010100 */
[----:B------:R-:W-:Y:S01]  /*0cf0*/  PRMT R169, R89, 0x7632, R169 ;  /* 0x0000763259a97816 */ /* 0x000fe200000000a9 */
[----:B------:R-:W-:Y:S01]  /*0d00*/  FADD.FTZ R214, -R185, R111 ;  /* 0x0000006fb9d67221 */ /* 0x000fe20000010100 */
[----:B------:R-:W-:Y:S01]  /*0d10*/  SHF.L.U32 R89, R89, 0x10, RZ ;  /* 0x0000001059597819 */ /* 0x000fe200000006ff */
[C---:B------:R-:W-:Y:S01]  /*0d20*/  FMUL.FTZ R85, R181.reuse, R180 ;  /* 0x000000b4b5557220 */ /* 0x040fe20000410000 */
[----:B------:R-:W-:Y:S01]  /*0d30*/  FMUL.FTZ R175, R181, R86 ;  /* 0x00000056b5af7220 */ /* 0x000fe20000410000 */
[C---:B------:R-:W-:Y:S02]  /*0d40*/  PRMT R105, R112.reuse, 0x7632, R105 ;  /* 0x0000763270697816 */ /* 0x040fe40000000069 */
[----:B------:R-:W-:Y:S01]  /*0d50*/  SHF.L.U32 R111, R112, 0x10, RZ ;  /* 0x00000010706f7819 */ /* 0x000fe200000006ff */
[C---:B------:R-:W-:Y:S01]  /*0d60*/  FADD.FTZ R112, -R185.reuse, R117 ;  /* 0x00000075b9707221 */ /* 0x040fe20000010100 */
[C---:B------:R-:W-:Y:S01]  /*0d70*/  FADD.FTZ R94, -R185.reuse, R94 ;  /* 0x0000005eb95e7221 */ /* 0x040fe20000010100 */
[----:B------:R-:W-:Y:S01]  /*0d80*/  FADD.FTZ R155, R88, R155 ;  /* 0x0000009b589b7221 */ /* 0x000fe20000010000 */
[----:B------:R-:W-:Y:S01]  /*0d90*/  FADD.FTZ R222, -R185, R123 ;  /* 0x0000007bb9de7221 */ /* 0x000fe20000010100 */
[-C--:B------:R-:W-:Y:S01]  /*0da0*/  FFMA.FTZ R186, R85, R88.reuse, R186 ;  /* 0x0000005855ba7223 */ /* 0x080fe200000100ba */
[----:B------:R-:W-:Y:S01]  /*0db0*/  FMUL.FTZ R88, R157, R88 ;  /* 0x000000589d587220 */ /* 0x000fe20000410000 */
[----:B------:R-:W-:-:S02]  /*0dc0*/  PRMT R117, R128, 0x7632, R117 ;  /* 0x0000763280757816 */ /* 0x000fc40000000075 */
[----:B------:R-:W-:Y:S02]  /*0dd0*/  SHF.L.U32 R123, R128, 0x10, RZ ;  /* 0x00000010807b7819 */ /* 0x000fe400000006ff */
[----:B------:R-:W-:Y:S01]  /*0de0*/  SHF.L.U32 R128, R87, 0x10, RZ ;  /* 0x0000001057807819 */ /* 0x000fe200000006ff */
[C---:B------:R-:W-:Y:S01]  /*0df0*/  FADD.FTZ R184, -R185.reuse, R96 ;  /* 0x00000060b9b87221 */ /* 0x040fe20000010100 */
[C---:B------:R-:W-:Y:S01]  /*0e00*/  FADD.FTZ R204, -R185.reuse, R97 ;  /* 0x00000061b9cc7221 */ /* 0x040fe20000010100 */
[----:B------:R-:W-:Y:S01]  /*0e10*/  FADD.FTZ R104, -R185, R104 ;  /* 0x00000068b9687221 */ /* 0x000fe20000010100 */
[----:B------:R-:W-:Y:S01]  /*0e20*/  FMUL.FTZ R173, R181, R84 ;  /* 0x00000054b5ad7220 */ /* 0x000fe20000410000 */
[C---:B------:R-:W-:Y:S01]  /*0e30*/  PRMT R96, R102.reuse, 0x7632, R96 ;  /* 0x0000763266607816 */ /* 0x040fe20000000060 */
[----:B------:R-:W-:Y:S01]  /*0e40*/  FADD.FTZ R212, -R185, R109 ;  /* 0x0000006db9d47221 */ /* 0x000fe20000010100 */
[----:B------:R-:W-:Y:S01]  /*0e50*/  SHF.L.U32 R97, R102, 0x10, RZ ;  /* 0x0000001066617819 */ /* 0x000fe200000006ff */
[----:B------:R-:W-:Y:S01]  /*0e60*/  FADD.FTZ R151, R89, R151 ;  /* 0x0000009759977221 */ /* 0x000fe20000010000 */
[-C--:B------:R-:W-:Y:S01]  /*0e70*/  FFMA.FTZ R152, R175, R89.reuse, R152 ;  /* 0x00000059af987223 */ /* 0x080fe20000010098 */
[----:B------:R-:W-:Y:S01]  /*0e80*/  FMUL.FTZ R84, R158, R89 ;  /* 0x000000599e547220 */ /* 0x000fe20000410000 */
[C---:B------:R-:W-:Y:S01]  /*0e90*/  FADD.FTZ R92, -R185.reuse, R92 ;  /* 0x0000005cb95c7221 */ /* 0x040fe20000010100 */
[C---:B------:R-:W-:Y:S01]  /*0ea0*/  FADD.FTZ R216, -R185.reuse, R106 ;  /* 0x0000006ab9d87221 */ /* 0x040fe20000010100 */
[C---:B------:R-:W-:Y:S01]  /*0eb0*/  PRMT R102, R114.reuse, 0x7632, R102 ;  /* 0x0000763272667816 */ /* 0x040fe20000000066 */
[----:B------:R-:W-:Y:S01]  /*0ec0*/  FADD.FTZ R218, -R185, R118 ;  /* 0x00000076b9da7221 */ /* 0x000fe20000010100 */
[----:B------:R-:W-:Y:S01]  /*0ed0*/  SHF.L.U32 R109, R114, 0x10, RZ ;  /* 0x00000010726d7819 */ /* 0x000fe200000006ff */
[----:B------:R-:W-:Y:S01]  /*0ee0*/  FMUL.FTZ R89, R181, R94 ;  /* 0x0000005eb5597220 */ /* 0x000fe20000410000 */
        /* <DEDUP_REMOVED lines=15> */
[----:B------:R-:W-:Y:S01]  /*0fe0*/  FMUL.FTZ R94, R187, R128 ;  /* 0x00000080bb5e7220 */ /* 0x000fe20000410000 */
[----:B------:R-:W-:Y:S01]  /*0ff0*/  FFMA.FTZ R226, R85, R88, RZ ;  /* 0x0000005855e27223 */ /* 0x000fe200000100ff */
[C---:B------:R-:W-:Y:S01]  /*1000*/  FMUL.FTZ R185, R181.reuse, R168 ;  /* 0x000000a8b5b97220 */ /* 0x040fe20000410000 */
[----:B------:R-:W-:Y:S01]  /*1010*/  FADD.FTZ R217, RZ, R88 ;  /* 0x00000058ffd97221 */ /* 0x000fe20000010000 */
[C---:B------:R-:W-:Y:S01]  /*1020*/  FMUL.FTZ R211, R181.reuse, R104 ;  /* 0x00000068b5d37220 */ /* 0x040fe20000410000 */
[----:B0-----:R-:W-:Y:S01]  /*1030*/  SHF.L.U32 R171, R90, 0x10, RZ ;  /* 0x000000105aab7819 */ /* 0x001fe200000006ff */
[----:B------:R-:W-:Y:S01]  /*1040*/  FMUL.FTZ R87, R181, R92 ;  /* 0x0000005cb5577220 */ /* 0x000fe20000410000 */
[----:B------:R-:W-:Y:S01]  /*1050*/  FFMA.FTZ R226, R173, R94, R226 ;  /* 0x0000005eade27223 */ /* 0x000fe200000100e2 */
[-C--:B------:R-:W-:Y:S01]  /*1060*/  FFMA.FTZ R150, R185, R169.reuse, R150 ;  /* 0x000000a9b9967223 */ /* 0x080fe20000010096 */
[----:B------:R-:W-:Y:S01]  /*1070*/  FADD.FTZ R149, R169, R149 ;  /* 0x00000095a9957221 */ /* 0x000fe20000010000 */
[----:B------:R-:W-:Y:S01]  /*1080*/  FMUL.FTZ R92, R188, R169 ;  /* 0x000000a9bc5c7220 */ /* 0x000fe20000410000 */
[----:B------:R-:W-:Y:S01]  /*1090*/  FADD.FTZ R20, R97, R20 ;  /* 0x0000001461147221 */ /* 0x000fe20000010000 */
[-C--:B------:R-:W-:Y:S01]  /*10a0*/  FFMA.FTZ R140, R211, R97.reuse, R140 ;  /* 0x00000061d38c7223 */ /* 0x080fe2000001008c */
[----:B------:R-:W-:Y:S01]  /*10b0*/  FMUL.FTZ R104, R163, R97 ;  /* 0x00000061a3687220 */ /* 0x000fe20000410000 */
[----:B------:R-:W-:Y:S01]  /*10c0*/  FADD.FTZ R217, R94, R217 ;  /* 0x000000d95ed97221 */ /* 0x000fe20000010000 */
[C---:B------:R-:W-:Y:S01]  /*10d0*/  FMUL.FTZ R169, R181.reuse, R184 ;  /* 0x000000b8b5a97220 */ /* 0x040fe20000410000 */
[----:B------:R-:W-:Y:S01]  /*10e0*/  FMUL.FTZ R97, R181, R210 ;  /* 0x000000d2b5617220 */ /* 0x000fe20000410000 */
[----:B------:R-:W-:Y:S01]  /*10f0*/  PRMT R170, R90, 0x7632, R170 ;  /* 0x000076325aaa7816 */ /* 0x000fe200000000aa */
[----:B------:R-:W-:Y:S01]  /*1100*/  FADD.FTZ R28, R171, R28 ;  /* 0x0000001cab1c7221 */ /* 0x000fe20000010000 */
[-C--:B------:R-:W-:Y:S01]  /*1110*/  FFMA.FTZ R148, R87, R171.reuse, R148 ;  /* 0x000000ab57947223 */ /* 0x080fe20000010094 */
[----:B------:R-:W-:Y:S01]  /*1120*/  FMUL.FTZ R86, R159, R171 ;  /* 0x000000ab9f567220 */ /* 0x000fe20000410000 */
[----:B------:R-:W-:Y:S01]  /*1130*/  FMUL.FTZ R171, R181, R206 ;  /* 0x000000ceb5ab7220 */ /* 0x000fe20000410000 */
[----:B------:R-:W-:Y:S01]  /*1140*/  FFMA.FTZ R226, R175, R84, R226 ;  /* 0x00000054afe27223 */ /* 0x000fe200000100e2 */
[----:B------:R-:W-:Y:S01]  /*1150*/  PRMT R107, R113, 0x7632, R107 ;  /* 0x00007632716b7816 */ /* 0x000fe2000000006b */
[----:B------:R-:W-:Y:S01]  /*1160*/  FFMA.FTZ R154, R173, R128, R154 ;  /* 0x00000080ad9a7223 */ /* 0x000fe2000001009a */
[----:B------:R-:W-:Y:S01]  /*1170*/  FADD.FTZ R153, R128, R153 ;  /* 0x0000009980997221 */ /* 0x000fe20000010000 */
[----:B------:R-:W-:Y:S01]  /*1180*/  SHF.L.U32 R206, R96, 0x10, RZ ;  /* 0x0000001060ce7819 */ /* 0x000fe200000006ff */
[----:B------:R-:W-:Y:S01]  /*1190*/  FADD.FTZ R217, R84, R217 ;  /* 0x000000d954d97221 */ /* 0x000fe20000010000 */
[----:B------:R-:W-:Y:S01]  /*11a0*/  PRMT R98, R103, 0x7632, R98 ;  /* 0x0000763267627816 */ /* 0x000fe20000000062 */
[----:B------:R-:W-:Y:S01]  /*11b0*/  FADD.FTZ R24, R99, R24 ;  /* 0x0000001863187221 */ /* 0x000fe20000010000 */
[----:B------:R-:W-:Y:S01]  /*11c0*/  SHF.L.U32 R113, R113, 0x10, RZ ;  /* 0x0000001071717819 */ /* 0x000fe200000006ff */
[-C--:B------:R-:W-:Y:S01]  /*11d0*/  FFMA.FTZ R144, R169, R99.reuse, R144 ;  /* 0x00000063a9907223 */ /* 0x080fe20000010090 */
[----:B------:R-:W-:Y:S01]  /*11e0*/  FMUL.FTZ R128, R161, R99 ;  /* 0x00000063a1807220 */ /* 0x000fe20000410000 */
[----:B------:R-:W-:Y:S01]  /*11f0*/  FADD.FTZ R16, R111, R16 ;  /* 0x000000106f107221 */ /* 0x000fe20000010000 */
[-C--:B------:R-:W-:Y:S01]  /*1200*/  FFMA.FTZ R136, R97, R111.reuse, R136 ;  /* 0x0000006f61887223 */ /* 0x080fe20000010088 */
[----:B------:R-:W-:Y:S01]  /*1210*/  FMUL.FTZ R96, R165, R111 ;  /* 0x0000006fa5607220 */ /* 0x000fe20000410000 */
[----:B------:R-:W-:Y:S01]  /*1220*/  SHF.L.U32 R170, R170, 0x10, RZ ;  /* 0x00000010aaaa7819 */ /* 0x000fe200000006ff */
[C---:B------:R-:W-:Y:S01]  /*1230*/  FMUL.FTZ R99, R181.reuse, R110 ;  /* 0x0000006eb5637220 */ /* 0x040fe20000410000 */
[----:B------:R-:W-:Y:S01]  /*1240*/  FMUL.FTZ R111, R181, R116 ;  /* 0x00000074b56f7220 */ /* 0x000fe20000410000 */
[----:B------:R-:W-:Y:S01]  /*1250*/  FFMA.FTZ R226, R185, R92, R226 ;  /* 0x0000005cb9e27223 */ /* 0x000fe200000100e2 */
[----:B------:R-:W-:Y:S01]  /*1260*/  FADD.FTZ R217, R92, R217 ;  /* 0x000000d95cd97221 */ /* 0x000fe20000010000 */
[----:B------:R-:W-:Y:S01]  /*1270*/  PRMT R90, R91, 0x7632, R90 ;  /* 0x000076325b5a7816 */ /* 0x000fe2000000005a */
[----:B------:R-:W-:Y:S01]  /*1280*/  FMUL.FTZ R172, R181, R172 ;  /* 0x000000acb5ac7220 */ /* 0x000fe20000410000 */
[----:B------:R-:W-:Y:S01]  /*1290*/  PRMT R108, R115, 0x7632, R108 ;  /* 0x00007632736c7816 */ /* 0x000fe2000000006c */
[----:B------:R-:W-:Y:S01]  /*12a0*/  FMUL.FTZ R180, R181, R174 ;  /* 0x000000aeb5b47220 */ /* 0x000fe20000410000 */
[----:B------:R-:W-:Y:S01]  /*12b0*/  SHF.L.U32 R227, R98, 0x10, RZ ;  /* 0x0000001062e37819 */ /* 0x000fe200000006ff */
[----:B------:R-:W-:Y:S01]  /*12c0*/  FADD.FTZ R14, R113, R14 ;  /* 0x0000000e710e7221 */ /* 0x000fe20000010000 */
[----:B------:R-:W-:Y:S01]  /*12d0*/  SHF.L.U32 R116, R102, 0x10, RZ ;  /* 0x0000001066747819 */ /* 0x000fe200000006ff */
[-C--:B------:R-:W-:Y:S01]  /*12e0*/  FFMA.FTZ R134, R99, R113.reuse, R134 ;  /* 0x0000007163867223 */ /* 0x080fe20000010086 */
[----:B------:R-:W-:Y:S01]  /*12f0*/  SHF.L.U32 R91, R91, 0x10, RZ ;  /* 0x000000105b5b7819 */ /* 0x000fe200000006ff */
[----:B------:R-:W-:Y:S01]  /*1300*/  FMUL.FTZ R98, R166, R113 ;  /* 0x00000071a6627220 */ /* 0x000fe20000410000 */
[----:B------:R-:W-:Y:S01]  /*1310*/  SHF.L.U32 R115, R115, 0x10, RZ ;  /* 0x0000001073737819 */ /* 0x000fe200000006ff */
[----:B------:R-:W-:Y:S01]  /*1320*/  FADD.FTZ R12, R109, R12 ;  /* 0x0000000c6d0c7221 */ /* 0x000fe20000010000 */
[-C--:B------:R-:W-:Y:S01]  /*1330*/  FFMA.FTZ R132, R111, R109.reuse, R132 ;  /* 0x0000006d6f847223 */ /* 0x080fe20000010084 */
[----:B------:R-:W-:Y:S01]  /*1340*/  FMUL.FTZ R102, R167, R109 ;  /* 0x0000006da7667220 */ /* 0x000fe20000410000 */
[----:B------:R-:W-:Y:S01]  /*1350*/  FMUL.FTZ R215, R189, R170 ;  /* 0x000000aabdd77220 */ /* 0x000fe20000410000 */
[C---:B------:R-:W-:Y:S01]  /*1360*/  FMUL.FTZ R174, R181.reuse, R106 ;  /* 0x0000006ab5ae7220 */ /* 0x040fe20000410000 */
[----:B------:R-:W-:Y:S01]  /*1370*/  FMUL.FTZ R113, R181, R218 ;  /* 0x000000dab5717220 */ /* 0x000fe20000410000 */
[----:B------:R-:W-:Y:S01]  /*1380*/  FFMA.FTZ R109, R87, R86, R226 ;  /* 0x00000056576d7223 */ /* 0x000fe200000100e2 */
[----:B------:R-:W-:Y:S01]  /*1390*/  FADD.FTZ R106, R86, R217 ;  /* 0x000000d9566a7221 */ /* 0x000fe20000010000 */
[----:B------:R-:W-:Y:S01]  /*13a0*/  SHF.L.U32 R103, R103, 0x10, RZ ;  /* 0x0000001067677819 */ /* 0x000fe200000006ff */
[----:B------:R-:W-:Y:S01]  /*13b0*/  FADD.FTZ R27, R170, R27 ;  /* 0x0000001baa1b7221 */ /* 0x000fe20000010000 */
[----:B------:R-:W-:Y:S01]  /*13c0*/  PRMT R121, R130, 0x7632, R121 ;  /* 0x0000763282797816 */ /* 0x000fe20000000079 */
[----:B------:R-:W-:Y:S01]  /*13d0*/  FFMA.FTZ R147, R172, R170, R147 ;  /* 0x000000aaac937223 */ /* 0x000fe20000010093 */
[----:B------:R-:W-:Y:S01]  /*13e0*/  SHF.L.U32 R125, R130, 0x10, RZ ;  /* 0x00000010827d7819 */ /* 0x000fe200000006ff */
[C---:B------:R-:W-:Y:S01]  /*13f0*/  FMUL.FTZ R213, R181.reuse, R216 ;  /* 0x000000d8b5d57220 */ /* 0x040fe20000410000 */
[----:B------:R-:W-:Y:S01]  /*1400*/  SHF.L.U32 R130, R90, 0x10, RZ ;  /* 0x000000105a827819 */ /* 0x000fe200000006ff */
[----:B------:R-:W-:Y:S01]  /*1410*/  FMUL.FTZ R170, R181, R100 ;  /* 0x00000064b5aa7220 */ /* 0x000fe20000410000 */
[----:B------:R-:W-:Y:S01]  /*1420*/  SHF.L.U32 R219, R108, 0x10, RZ ;  /* 0x000000106cdb7819 */ /* 0x000fe200000006ff */
[----:B------:R-:W-:Y:S01]  /*1430*/  FMUL.FTZ R90, R160, R91 ;  /* 0x0000005ba05a7220 */ /* 0x000fe20000410000 */
[----:B------:R-:W-:Y:S01]  /*1440*/  FADD.FTZ R10, R115, R10 ;  /* 0x0000000a730a7221 */ /* 0x000fe20000010000 */
[-C--:B------:R-:W-:Y:S01]  /*1450*/  FFMA.FTZ R38, R113, R115.reuse, R38 ;  /* 0x0000007371267223 */ /* 0x080fe20000010026 */
[----:B------:R-:W-:Y:S01]  /*1460*/  FMUL.FTZ R108, R176, R115 ;  /* 0x00000073b06c7220 */ /* 0x000fe20000410000 */
[----:B------:R-:W-:Y:S01]  /*1470*/  FFMA.FTZ R100, R172, R215, R109 ;  /* 0x000000d7ac647223 */ /* 0x000fe2000001006d */
[----:B------:R-:W-:Y:S01]  /*1480*/  FADD.FTZ R115, R215, R106 ;  /* 0x0000006ad7737221 */ /* 0x000fe20000010000 */
[----:B------:R-:W-:Y:S01]  /*1490*/  FADD.FTZ R26, R91, R26 ;  /* 0x0000001a5b1a7221 */ /* 0x000fe20000010000 */
[----:B------:R-:W-:Y:S01]  /*14a0*/  FFMA.FTZ R146, R89, R91, R146 ;  /* 0x0000005b59927223 */ /* 0x000fe20000010092 */
[----:B------:R-:W-:Y:S01]  /*14b0*/  FADD.FTZ R18, R103, R18 ;  /* 0x0000001267127221 */ /* 0x000fe20000010000 */
[-C--:B------:R-:W-:Y:S01]  /*14c0*/  FFMA.FTZ R138, R213, R103.reuse, R138 ;  /* 0x00000067d58a7223 */ /* 0x080fe2000001008a */
[----:B------:R-:W-:Y:S01]  /*14d0*/  FMUL.FTZ R168, R164, R103 ;  /* 0x00000067a4a87220 */ /* 0x000fe20000410000 */
[----:B------:R-:W-:Y:S01]  /*14e0*/  FMUL.FTZ R91, R190, R130 ;  /* 0x00000082be5b7220 */ /* 0x000fe20000410000 */
[----:B------:R-:W-:Y:S01]  /*14f0*/  FMUL.FTZ R103, R181, R122 ;  /* 0x0000007ab5677220 */ /* 0x000fe20000410000 */
[----:B------:R-:W-:Y:S01]  /*1500*/  FFMA.FTZ R109, R89, R90, R100 ;  /* 0x0000005a596d7223 */ /* 0x000fe20000010064 */
[----:B------:R-:W-:Y:S01]  /*1510*/  FADD.FTZ R122, R90, R115 ;  /* 0x000000735a7a7221 */ /* 0x000fe20000010000 */
[----:B------:R-:W-:-:S02]  /*1520*/  SHF.L.U32 R184, R93, 0x10, RZ ;  /* 0x000000105db87819 */ /* 0x000fc400000006ff */
        /* <DEDUP_REMOVED lines=8> */
[----:B------:R-:W-:Y:S01]  /*15b0*/  SHF.L.U32 R95, R95, 0x10, RZ ;  /* 0x000000105f5f7819 */ /* 0x000fe200000006ff */
[----:B------:R-:W-:Y:S01]  /*15c0*/  FADD.FTZ R25, R130, R25 ;  /* 0x0000001982197221 */ /* 0x000fe20000010000 */
[----:B------:R-:W-:Y:S01]  /*15d0*/  FFMA.FTZ R145, R180, R130, R145 ;  /* 0x00000082b4917223 */ /* 0x000fe20000010091 */
[----:B------:R-:W-:Y:S01]  /*15e0*/  FMUL.FTZ R208, R181, R208 ;  /* 0x000000d0b5d07220 */ /* 0x000fe20000410000 */
[----:B------:R-:W-:Y:S01]  /*15f0*/  FMUL.FTZ R130, R162, R101 ;  /* 0x00000065a2827220 */ /* 0x000fe20000410000 */
[----:B------:R-:W-:Y:S01]  /*1600*/  FFMA.FTZ R106, R204, R221, R109 ;  /* 0x000000ddcc6a7223 */ /* 0x000fe2000001006d */
[----:B------:R-:W-:Y:S01]  /*1610*/  FADD.FTZ R109, R221, R122 ;  /* 0x0000007add6d7221 */ /* 0x000fe20000010000 */
[-C--:B------:R-:W-:Y:S01]  /*1620*/  FFMA.FTZ R141, R208, R95.reuse, R141 ;  /* 0x0000005fd08d7223 */ /* 0x080fe2000001008d */
[----:B------:R-:W-:Y:S01]  /*1630*/  FADD.FTZ R21, R95, R21 ;  /* 0x000000155f157221 */ /* 0x000fe20000010000 */
[----:B------:R-:W-:Y:S01]  /*1640*/  FMUL.FTZ R223, R192, R95 ;  /* 0x0000005fc0df7220 */ /* 0x000fe20000410000 */
[----:B------:R-:W-:Y:S01]  /*1650*/  FFMA.FTZ R95, R171, R130, R106 ;  /* 0x00000082ab5f7223 */ /* 0x000fe2000001006a */
[----:B------:R-:W-:-:S03]  /*1660*/  FADD.FTZ R122, R130, R109 ;  /* 0x0000006d827a7221 */ /* 0x000fc60000010000 */
[----:B------:R-:W-:Y:S01]  /*1670*/  FFMA.FTZ R106, R208, R223, R95 ;  /* 0x000000dfd06a7223 */ /* 0x000fe2000001005f */
[----:B------:R-:W-:Y:S01]  /*1680*/  FADD.FTZ R109, R223, R122 ;  /* 0x0000007adf6d7221 */ /* 0x000fe20000010000 */
[----:B------:R-:W-:Y:S02]  /*1690*/  FMUL.FTZ R225, R193, R206 ;  /* 0x000000cec1e17220 */ /* 0x000fe40000410000 */
[----:B------:R-:W-:Y:S01]  /*16a0*/  FFMA.FTZ R95, R211, R104, R106 ;  /* 0x00000068d35f7223 */ /* 0x000fe2000001006a */
[----:B------:R-:W-:-:S03]  /*16b0*/  FADD.FTZ R122, R104, R109 ;  /* 0x0000006d687a7221 */ /* 0x000fc60000010000 */
[----:B------:R-:W-:Y:S01]  /*16c0*/  FFMA.FTZ R106, R170, R225, R95 ;  /* 0x000000e1aa6a7223 */ /* 0x000fe2000001005f */
[----:B------:R-:W-:Y:S01]  /*16d0*/  FADD.FTZ R109, R225, R122 ;  /* 0x0000007ae16d7221 */ /* 0x000fe20000010000 */
[----:B------:R-:W-:Y:S01]  /*16e0*/  FADD.FTZ R17, R227, R17 ;  /* 0x00000011e3117221 */ /* 0x000fe20000010000 */
[-C--:B------:R-:W-:Y:S01]  /*16f0*/  FFMA.FTZ R137, R174, R227.reuse, R137 ;  /* 0x000000e3ae897223 */ /* 0x080fe20000010089 */
[----:B------:R-:W-:Y:S01]  /*1700*/  FMUL.FTZ R227, R194, R227 ;  /* 0x000000e3c2e37220 */ /* 0x000fe20000410000 */
[----:B------:R-:W-:Y:S01]  /*1710*/  FFMA.FTZ R95, R213, R168, R106 ;  /* 0x000000a8d55f7223 */ /* 0x000fe2000001006a */
[----:B------:R-:W-:Y:S01]  /*1720*/  FADD.FTZ R122, R168, R109 ;  /* 0x0000006da87a7221 */ /* 0x000fe20000010000 */
[----:B------:R-:W-:Y:S01]  /*1730*/  FADD.FTZ R22, R101, R22 ;  /* 0x0000001665167221 */ /* 0x000fe20000010000 */
[----:B------:R-:W-:Y:S01]  /*1740*/  FFMA.FTZ R142, R171, R101, R142 ;  /* 0x00000065ab8e7223 */ /* 0x000fe2000001008e */
[----:B------:R-:W-:Y:S01]  /*1750*/  SHF.L.U32 R110, R105, 0x10, RZ ;  /* 0x00000010696e7819 */ /* 0x000fe200000006ff */
[C---:B------:R-:W-:Y:S01]  /*1760*/  FMUL.FTZ R101, R181.reuse, R120 ;  /* 0x00000078b5657220 */ /* 0x040fe20000410000 */
[----:B------:R-:W-:Y:S01]  /*1770*/  FMUL.FTZ R105, R181, R124 ;  /* 0x0000007cb5697220 */ /* 0x000fe20000410000 */
[----:B------:R-:W-:Y:S01]  /*1780*/  FFMA.FTZ R124, R174, R227, R95 ;  /* 0x000000e3ae7c7223 */ /* 0x000fe2000001005f */
[----:B------:R-:W-:Y:S01]  /*1790*/  FADD.FTZ R109, R227, R122 ;  /* 0x0000007ae36d7221 */ /* 0x000fe20000010000 */
[----:B------:R-:W-:Y:S01]  /*17a0*/  FMUL.FTZ R212, R181, R212 ;  /* 0x000000d4b5d47220 */ /* 0x000fe20000410000 */
[----:B------:R-:W-:Y:S01]  /*17b0*/  FADD.FTZ R8, R123, R8 ;  /* 0x000000087b087221 */ /* 0x000fe20000010000 */
[-C--:B------:R-:W-:Y:S01]  /*17c0*/  FFMA.FTZ R36, R101, R123.reuse, R36 ;  /* 0x0000007b65247223 */ /* 0x080fe20000010024 */
[----:B------:R-:W-:Y:S01]  /*17d0*/  FMUL.FTZ R100, R177, R123 ;  /* 0x0000007bb1647220 */ /* 0x000fe20000410000 */
[----:B------:R-:W-:Y:S01]  /*17e0*/  PRMT R119, R129, 0x7632, R119 ;  /* 0x0000763281777816 */ /* 0x000fe20000000077 */
[----:B------:R-:W-:Y:S01]  /*17f0*/  FMUL.FTZ R123, R195, R110 ;  /* 0x0000006ec37b7220 */ /* 0x000fe20000410000 */
[----:B------:R-:W-:Y:S01]  /*1800*/  FFMA.FTZ R95, R97, R96, R124 ;  /* 0x00000060615f7223 */ /* 0x000fe2000001007c */
[----:B------:R-:W-:Y:S01]  /*1810*/  SHF.L.U32 R129, R129, 0x10, RZ ;  /* 0x0000001081817819 */ /* 0x000fe200000006ff */
[----:B------:R-:W-:Y:S01]  /*1820*/  FADD.FTZ R122, R96, R109 ;  /* 0x0000006d607a7221 */ /* 0x000fe20000010000 */
[----:B------:R-:W-:Y:S01]  /*1830*/  SHF.L.U32 R93, R107, 0x10, RZ ;  /* 0x000000106b5d7819 */ /* 0x000fe200000006ff */
[----:B------:R-:W-:Y:S01]  /*1840*/  FMUL.FTZ R214, R181, R214 ;  /* 0x000000d6b5d67220 */ /* 0x000fe20000410000 */
[----:B------:R-:W-:Y:S01]  /*1850*/  FFMA.FTZ R135, R212, R110, R135 ;  /* 0x0000006ed4877223 */ /* 0x000fe20000010087 */
[----:B------:R-:W-:Y:S01]  /*1860*/  FADD.FTZ R15, R110, R15 ;  /* 0x0000000f6e0f7221 */ /* 0x000fe20000010000 */
[----:B------:R-:W-:Y:S01]  /*1870*/  FFMA.FTZ R110, R212, R123, R95 ;  /* 0x0000007bd46e7223 */ /* 0x000fe2000001005f */
[----:B------:R-:W-:Y:S01]  /*1880*/  FADD.FTZ R95, R123, R122 ;  /* 0x0000007a7b5f7221 */ /* 0x000fe20000010000 */
[----:B------:R-:W-:Y:S01]  /*1890*/  FADD.FTZ R6, R129, R6 ;  /* 0x0000000681067221 */ /* 0x000fe20000010000 */
[-C--:B------:R-:W-:Y:S01]  /*18a0*/  FFMA.FTZ R34, R103, R129.reuse, R34 ;  /* 0x0000008167227223 */ /* 0x080fe20000010022 */
[----:B------:R-:W-:Y:S01]  /*18b0*/  FMUL.FTZ R106, R178, R129 ;  /* 0x00000081b26a7220 */ /* 0x000fe20000410000 */
[-C--:B------:R-:W-:Y:S01]  /*18c0*/  FFMA.FTZ R133, R214, R93.reuse, R133 ;  /* 0x0000005dd6857223 */ /* 0x080fe20000010085 */
[----:B------:R-:W-:Y:S01]  /*18d0*/  FADD.FTZ R13, R93, R13 ;  /* 0x0000000d5d0d7221 */ /* 0x000fe20000010000 */
[----:B------:R-:W-:Y:S01]  /*18e0*/  FMUL.FTZ R129, R196, R93 ;  /* 0x0000005dc4817220 */ /* 0x000fe20000410000 */
[----:B------:R-:W-:Y:S01]  /*18f0*/  FFMA.FTZ R93, R99, R98, R110 ;  /* 0x00000062635d7223 */ /* 0x000fe2000001006e */
[----:B------:R-:W-:Y:S01]  /*1900*/  FADD.FTZ R122, R98, R95 ;  /* 0x0000005f627a7221 */ /* 0x000fe20000010000 */
[----:B------:R-:W-:-:S02]  /*1910*/  FMUL.FTZ R112, R181, R112 ;  /* 0x00000070b5707220 */ /* 0x000fc40000410000 */
[----:B------:R-:W-:Y:S01]  /*1920*/  FFMA.FTZ R110, R214, R129, R93 ;  /* 0x00000081d66e7223 */ /* 0x000fe2000001005d */
[----:B------:R-:W-:Y:S01]  /*1930*/  FADD.FTZ R95, R129, R122 ;  /* 0x0000007a815f7221 */ /* 0x000fe20000010000 */
[----:B------:R-:W-:Y:S01]  /*1940*/  FADD.FTZ R11, R116, R11 ;  /* 0x0000000b740b7221 */ /* 0x000fe20000010000 */
[-C--:B------:R-:W-:Y:S01]  /*1950*/  FFMA.FTZ R39, R112, R116.reuse, R39 ;  /* 0x0000007470277223 */ /* 0x080fe20000010027 */
[----:B------:R-:W-:Y:S01]  /*1960*/  FMUL.FTZ R217, R197, R116 ;  /* 0x00000074c5d97220 */ /* 0x000fe20000410000 */
[----:B------:R-:W-:Y:S01]  /*1970*/  FFMA.FTZ R93, R111, R102, R110 ;  /* 0x000000666f5d7223 */ /* 0x000fe2000001006e */
[----:B------:R-:W-:Y:S01]  /*1980*/  FADD.FTZ R116, R102, R95 ;  /* 0x0000005f66747221 */ /* 0x000fe20000010000 */
[----:B------:R-:W-:Y:S02]  /*1990*/  FMUL.FTZ R118, R181, R118 ;  /* 0x00000076b5767220 */ /* 0x000fe40000410000 */
[----:B------:R-:W-:Y:S01]  /*19a0*/  FFMA.FTZ R110, R112, R217, R93 ;  /* 0x000000d9706e7223 */ /* 0x000fe2000001005d */
[----:B------:R-:W-:Y:S01]  /*19b0*/  FADD.FTZ R95, R217, R116 ;  /* 0x00000074d95f7221 */ /* 0x000fe20000010000 */
[----:B------:R-:W-:Y:S01]  /*19c0*/  FADD.FTZ R9, R219, R9 ;  /* 0x00000009db097221 */ /* 0x000fe20000010000 */
[-C--:B------:R-:W-:Y:S01]  /*19d0*/  FFMA.FTZ R37, R118, R219.reuse, R37 ;  /* 0x000000db76257223 */ /* 0x080fe20000010025 */
[----:B------:R-:W-:Y:S01]  /*19e0*/  FMUL.FTZ R219, R198, R219 ;  /* 0x000000dbc6db7220 */ /* 0x000fe20000410000 */
[----:B------:R-:W-:Y:S01]  /*19f0*/  FFMA.FTZ R93, R113, R108, R110 ;  /* 0x0000006c715d7223 */ /* 0x000fe2000001006e */
[----:B------:R-:W-:Y:S01]  /*1a00*/  FADD.FTZ R116, R108, R95 ;  /* 0x0000005f6c747221 */ /* 0x000fe20000010000 */
[----:B------:R-:W-:-:S02]  /*1a10*/  SHF.L.U32 R120, R117, 0x10, RZ ;  /* 0x0000001075787819 */ /* 0x000fc400000006ff */
[----:B------:R-:W-:Y:S01]  /*1a20*/  FFMA.FTZ R122, R118, R219, R93 ;  /* 0x000000db767a7223 */ /* 0x000fe2000001005d */
[----:B------:R-:W-:Y:S01]  /*1a30*/  FADD.FTZ R93, R219, R116 ;  /* 0x00000074db5d7221 */ /* 0x000fe20000010000 */
[----:B------:R-:W-:Y:S01]  /*1a40*/  FMUL.FTZ R220, R181, R220 ;  /* 0x000000dcb5dc7220 */ /* 0x000fe20000410000 */
[----:B------:R-:W-:Y:S01]  /*1a50*/  FMUL.FTZ R109, R199, R120 ;  /* 0x00000078c76d7220 */ /* 0x000fe20000410000 */
[----:B------:R-:W-:Y:S01]  /*1a60*/  FFMA.FTZ R95, R101, R100, R122 ;  /* 0x00000064655f7223 */ /* 0x000fe2000001007a */
[----:B------:R-:W-:Y:S01]  /*1a70*/  FADD.FTZ R116, R100, R93 ;  /* 0x0000005d64747221 */ /* 0x000fe20000010000 */
[----:B------:R-:W-:Y:S01]  /*1a80*/  SHF.L.U32 R119, R119, 0x10, RZ ;  /* 0x0000001077777819 */ /* 0x000fe200000006ff */
[----:B------:R-:W-:Y:S01]  /*1a90*/  FFMA.FTZ R35, R220, R120, R35 ;  /* 0x00000078dc237223 */ /* 0x000fe20000010023 */
[----:B------:R-:W-:Y:S01]  /*1aa0*/  FADD.FTZ R7, R120, R7 ;  /* 0x0000000778077221 */ /* 0x000fe20000010000 */
        /* <DEDUP_REMOVED lines=10> */
[----:B------:R-:W-:Y:S01]  /*1b50*/  PRMT R127, R131, 0x7632, R127 ;  /* 0x00007632837f7816 */ /* 0x000fe2000000007f */
[----:B------:R-:W-:Y:S01]  /*1b60*/  FMUL.FTZ R224, R181, R224 ;  /* 0x000000e0b5e07220 */ /* 0x000fe20000410000 */
[----:B------:R-:W-:Y:S01]  /*1b70*/  SHF.L.U32 R131, R131, 0x10, RZ ;  /* 0x0000001083837819 */ /* 0x000fe200000006ff */
[----:B------:R-:W-:Y:S01]  /*1b80*/  FFMA.FTZ R95, R105, R110, R120 ;  /* 0x0000006e695f7223 */ /* 0x000fe20000010078 */
[----:B------:R-:W-:Y:S01]  /*1b90*/  FMUL.FTZ R117, R201, R124 ;  /* 0x0000007cc9757220 */ /* 0x000fe20000410000 */
[----:B------:R-:W-:Y:S01]  /*1ba0*/  FADD.FTZ R120, R93, R110 ;  /* 0x0000006e5d787221 */ /* 0x000fe20000010000 */
[----:B------:R-:W-:Y:S01]  /*1bb0*/  SHF.L.U32 R127, R127, 0x10, RZ ;  /* 0x000000107f7f7819 */ /* 0x000fe200000006ff */
[----:B------:R-:W-:Y:S01]  /*1bc0*/  FMUL.FTZ R107, R181, R126 ;  /* 0x0000007eb56b7220 */ /* 0x000fe20000410000 */
[----:B------:R-:W-:Y:S01]  /*1bd0*/  FMUL.FTZ R116, R182, R131 ;  /* 0x00000083b6747220 */ /* 0x000fe20000410000 */
        /* <DEDUP_REMOVED lines=18> */
[C---:B------:R-:W-:Y:S01]  /*1d00*/  FFMA.FTZ R29, R114.reuse, R127, R29 ;  /* 0x0000007f721d7223 */ /* 0x040fe2000001001d */
[----:B------:R-:W-:Y:S01]  /*1d10*/  FADD.FTZ R0, R127, R0 ;  /* 0x000000007f007221 */ /* 0x000fe20000010000 */
[----:B------:R-:W-:Y:S01]  /*1d20*/  FFMA.FTZ R122, R114, R119, R122 ;  /* 0x00000077727a7223 */ /* 0x000fe2000001007a */
        /* <DEDUP_REMOVED lines=20> */
.L_x_1859:
[----:B-1----:R-:W-:Y:S01]  /*1e70*/  FADD.FTZ R93, R120, R93 ;  /* 0x0000005d785d7221 */ /* 0x002fe20000010000 */
[----:B--2---:R-:W-:-:S03]  /*1e80*/  FADD.FTZ R95, R122, R95 ;  /* 0x0000005f7a5f7221 */ /* 0x004fc60000010000 */
[----:B------:R-:W-:Y:S01]  /*1e90*/  FMUL.FTZ R93, R93, UR16 ;  /* 0x000000105d5d7c20 */ /* 0x000fe20008410000 */
[----:B0-----:R-:W-:-:S04]  /*1ea0*/  FMUL.FTZ R120, R95, UR16 ;  /* 0x000000105f787c20 */ /* 0x001fc80008410000 */
        /* <DEDUP_REMOVED lines=39> */
.L_x_1817:
        /* <DEDUP_REMOVED lines=33> */
.L_x_1816:
        /* <DEDUP_REMOVED lines=32> */
.L_x_1819:
        /* <DEDUP_REMOVED lines=33> */
.L_x_1815:
        /* <DEDUP_REMOVED lines=37> */
.L_x_1821:
        /* <DEDUP_REMOVED lines=33> */
.L_x_1820:
        /* <DEDUP_REMOVED lines=32> */
.L_x_1822:
        /* <DEDUP_REMOVED lines=32> */
.L_x_1818:
        /* <DEDUP_REMOVED lines=11> */
[----:B------:R0:W-:Y:S04]  /*3050*/  @P1 STG.E.128 desc[UR10][R94.64+0x10], R76 ;  /* 0x0000104c5e001986 */ /* 0x0001e8000c101d0a */
[----:B------:R0:W-:Y:S04]  /*3060*/  STG.E.128 desc[UR10][R92.64], R84 ;  /* 0x000000545c007986 */ /* 0x0001e8000c101d0a */
        /* <DEDUP_REMOVED lines=37> */
.L_x_1825:
        /* <DEDUP_REMOVED lines=29> */
.L_x_1824:
        /* <DEDUP_REMOVED lines=34> */
.L_x_1827:
        /* <DEDUP_REMOVED lines=29> */
.L_x_1823:
        /* <DEDUP_REMOVED lines=35> */
.L_x_1829:
        /* <DEDUP_REMOVED lines=29> */
.L_x_1828:
        /* <DEDUP_REMOVED lines=34> */
.L_x_1830:
        /* <DEDUP_REMOVED lines=28> */
.L_x_1826:
[----:B------:R-:W0:Y:S01]  /*4060*/  @P1 LDC.64 R92, c[0x0][0x478] ;  /* 0x00011e00ff5c1b82 */ /* 0x000e220000000a00 */
[----:B------:R-:W-:-:S07]  /*4070*/  IMAD.WIDE.U32 R94, R207, 0x10, R88 ;  /* 0x00000010cf5e7825 */ /* 0x000fce00078e0058 */
[----:B------:R-:W1:Y:S01]  /*4080*/  @P2 LDC.64 R90, c[0x0][0x470] ;  /* 0x00011c00ff5a2b82 */ /* 0x000e620000000a00 */
[----:B0-----:R-:W-:-:S05]  /*4090*/  @P1 IMAD.WIDE.U32 R92, R207, 0x20, R92 ;  /* 0x00000020cf5c1825 */ /* 0x001fca00078e005c */
[----:B------:R0:W-:Y:S01]  /*40a0*/  @P1 STG.E.128 desc[UR10][R92.64], R80 ;  /* 0x000000505c001986 */ /* 0x0001e2000c101d0a */
[----:B-1----:R-:W-:-:S03]  /*40b0*/  @P2 IMAD.WIDE.U32 R90, R207, 0x10, R90 ;  /* 0x00000010cf5a2825 */ /* 0x002fc600078e005a */
        /* <DEDUP_REMOVED lines=39> */
.L_x_1833:
        /* <DEDUP_REMOVED lines=29> */
.L_x_1832:
        /* <DEDUP_REMOVED lines=34> */
.L_x_1835:
        /* <DEDUP_REMOVED lines=29> */
.L_x_1831:
        /* <DEDUP_REMOVED lines=35> */
.L_x_1837:
        /* <DEDUP_REMOVED lines=29> */
.L_x_1836:
        /* <DEDUP_REMOVED lines=34> */
.L_x_1838:
        /* <DEDUP_REMOVED lines=28> */
.L_x_1834:
        /* <DEDUP_REMOVED lines=45> */
.L_x_1841:
        /* <DEDUP_REMOVED lines=29> */
.L_x_1840:
        /* <DEDUP_REMOVED lines=34> */
.L_x_1843:
        /* <DEDUP_REMOVED lines=29> */
.L_x_1839:
        /* <DEDUP_REMOVED lines=35> */
.L_x_1845:
        /* <DEDUP_REMOVED lines=29> */
.L_x_1844:
        /* <DEDUP_REMOVED lines=34> */
.L_x_1846:
        /* <DEDUP_REMOVED lines=28> */
.L_x_1842:
[----:B------:R-:W0:Y:S01]  /*6140*/  @P1 LDC.64 R94, c[0x0][0x478] ;  /* 0x00011e00ff5e1b82 */ /* 0x000e220000000a00 */
[----:B------:R-:W-:-:S07]  /*6150*/  IMAD.WIDE.U32 R88, R205, 0x10, R88 ;  /* 0x00000010cd587825 */ /* 0x000fce00078e0058 */
[----:B------:R-:W1:Y:S08]  /*6160*/  @P2 LDC.64 R92, c[0x0][0x470] ;  /* 0x00011c00ff5c2b82 */ /* 0x000e700000000a00 */
[----:B------:R-:W2:Y:S01]  /*6170*/  LDC.64 R90, c[0x0][0x380] ;  /* 0x0000e000ff5a7b82 */ /* 0x000ea20000000a00 */
[----:B0-----:R-:W-:-:S05]  /*6180*/  @P1 IMAD.WIDE.U32 R94, R205, 0x20, R94 ;  /* 0x00000020cd5e1825 */ /* 0x001fca00078e005e */
[----:B------:R0:W-:Y:S01]  /*6190*/  @P1 STG.E.128 desc[UR10][R94.64], R80 ;  /* 0x000000505e001986 */ /* 0x0001e2000c101d0a */
[----:B-1----:R-:W-:-:S03]  /*61a0*/  @P2 IMAD.WIDE.U32 R92, R205, 0x10, R92 ;  /* 0x00000010cd5c2825 */ /* 0x002fc600078e005c */
[----:B------:R0:W-:Y:S04]  /*61b0*/  @P1 STG.E.128 desc[UR10][R94.64+0x10], R76 ;  /* 0x0000104c5e001986 */ /* 0x0001e8000c101d0a */
[----:B------:R0:W-:Y:S01]  /*61c0*/  STG.E.128 desc[UR10][R88.64], R84 ;  /* 0x0000005458007986 */ /* 0x0001e2000c101d0a */
[----:B--2---:R-:W-:-:S03]  /*61d0*/  LEA R183, R90, R183, 0x2 ;  /* 0x000000b75ab77211 */ /* 0x004fc600078e10ff */
[----:B------:R0:W-:Y:S01]  /*61e0*/  @P2 STG.E.128 desc[UR10][R92.64], R72 ;  /* 0x000000485c002986 */ /* 0x0001e2000c101d0a */
[----:B------:R-:W-:-:S13]  /*61f0*/  ISETP.GE.AND P0, PT, R183, R91, PT ;  /* 0x0000005bb700720c */ /* 0x000fda0003f06270 */
[----:B------:R-:W-:Y:S05]  /*6200*/  @!P0 BRA `(.L_x_1847) ;  /* 0xffffffa400a48947 */ /* 0x000fea000383ffff */
[----:B------:R-:W-:Y:S05]  /*6210*/  BSYNC B1 ;  /* 0x0000000000017941 */ /* 0x000fea0003800000 */
.L_x_1813:
        /* <DEDUP_REMOVED lines=51> */
.L_x_1812:
[----:B------:R-:W-:Y:S05]  /*6550*/  BSYNC B0 ;  /* 0x0000000000007941 */ /* 0x000fea0003800000 */
.L_x_1811:
[----:B------:R-:W1:Y:S01]  /*6560*/  S2R R52, SR_TID.X ;  /* 0x0000000000347919 */ /* 0x000e620000002100 */
[----:B------:R-:W-:Y:S01]  /*6570*/  MOV R28, 0x400 ;  /* 0x00000400001c7802 */ /* 0x000fe20000000f00 */
[----:B------:R-:W-:Y:S05]  /*6580*/  WARPSYNC.ALL ;  /* 0x0000000000007948 */ /* 0x000fea0003800000 */
[----:B------:R-:W2:Y:S01]  /*6590*/  S2R R29, SR_CgaCtaId ;  /* 0x00000000001d7919 */ /* 0x000ea20000008800 */
[----:B------:R-:W3:Y:S01]  /*65a0*/  S2UR UR4, SR_CTAID.X ;  /* 0x00000000000479c3 */ /* 0x000ee20000002500 */
[----:B------:R-:W4:Y:S01]  /*65b0*/  LDCU.128 UR20, c[0x0][0x440] ;  /* 0x00008800ff1477ac */ /* 0x000f220008000c00 */
[----:B-1----:R-:W-:-:S02]  /*65c0*/  SHF.L.U32 R2, R52, 0x7, RZ ;  /* 0x0000000734027819 */ /* 0x002fc400000006ff */
[----:B------:R-:W-:Y:S02]  /*65d0*/  SHF.L.U32 R0, R52, 0x5, RZ ;  /* 0x0000000534007819 */ /* 0x000fe400000006ff */
[----:B------:R-:W-:Y:S02]  /*65e0*/  LOP3.LUT R3, R2, 0x3000, RZ, 0xc0, !PT ;  /* 0x0000300002037812 */ /* 0x000fe400078ec0ff */
[----:B--2---:R-:W-:Y:S02]  /*65f0*/  LEA R29, R29, R28, 0x18 ;  /* 0x0000001c1d1d7211 */ /* 0x004fe400078ec0ff */
        /* <DEDUP_REMOVED lines=14> */
[----:B------:R-:W5:Y:S04]  /*66e0*/  LDS R24, [R29+0x400] ;  /* 0x000400001d187984 */ /* 0x000f680000000800 */
[----:B------:R-:W0:Y:S04]  /*66f0*/  LDS R21, [R29+0x1000] ;  /* 0x001000001d157984 */ /* 0x000e280000000800 */
[----:B------:R-:W4:Y:S04]  /*6700*/  LDS R16, [R29+0x1200] ;  /* 0x001200001d107984 */ /* 0x000f280000000800 */
[----:B------:R-:W3:Y:S04]  /*6710*/  LDS R13, [R29+0x1400] ;  /* 0x001400001d0d7984 */ /* 0x000ee80000000800 */
[----:B------:R-:W3:Y:S04]  /*6720*/  LDS R8, [R29+0x600] ;  /* 0x000600001d087984 */ /* 0x000ee80000000800 */
[----:B------:R-:W3:Y:S04]  /*6730*/  LDS R7, [R29+0x1600] ;  /* 0x001600001d077984 */ /* 0x000ee80000000800 */
[----:B------:R-:W-:Y:S04]  /*6740*/  LDS R9, [R29+0x1800] ;  /* 0x001800001d097984 */ /* 0x000fe80000000800 */
[----:B------:R-:W-:Y:S01]  /*6750*/  LDS R6, [R29+0x1a00] ;  /* 0x001a00001d067984 */ /* 0x000fe20000000800 */
[----:B-1----:R-:W-:-:S03]  /*6760*/  FADD.FTZ R2, RZ, R2 ;  /* 0x00000002ff027221 */ /* 0x002fc60000010000 */
[----:B------:R-:W1:Y:S01]  /*6770*/  LDS R4, [R29+0xc00] ;  /* 0x000c00001d047984 */ /* 0x000e620000000800 */
[----:B--2---:R-:W-:-:S03]  /*6780*/  FADD.FTZ R3, RZ, R3 ;  /* 0x00000003ff037221 */ /* 0x004fc60000010000 */
[----:B------:R-:W2:Y:S01]  /*6790*/  LDS R11, [R29+0x1c00] ;  /* 0x001c00001d0b7984 */ /* 0x000ea20000000800 */
[----:B-----5:R-:W-:-:S03]  /*67a0*/  FADD.FTZ R24, RZ, R24 ;  /* 0x00000018ff187221 */ /* 0x020fc60000010000 */
[----:B------:R-:W5:Y:S01]  /*67b0*/  LDS R5, [R29+0xe00] ;  /* 0x000e00001d057984 */ /* 0x000f620000000800 */
[----:B0-----:R-:W-:-:S03]  /*67c0*/  FADD.FTZ R21, R2, R21 ;  /* 0x0000001502157221 */ /* 0x001fc60000010000 */
[----:B------:R-:W0:Y:S01]  /*67d0*/  LDS R10, [R29+0x1e00] ;  /* 0x001e00001d0a7984 */ /* 0x000e220000000800 */
[----:B----4-:R-:W-:-:S03]  /*67e0*/  FADD.FTZ R16, R3, R16 ;  /* 0x0000001003107221 */ /* 0x010fc60000010000 */
[----:B------:R-:W4:Y:S01]  /*67f0*/  LDS R2, [R29+0x800] ;  /* 0x000800001d027984 */ /* 0x000f220000000800 */
[----:B---3--:R-:W-:-:S03]  /*6800*/  FADD.FTZ R13, R24, R13 ;  /* 0x0000000d180d7221 */ /* 0x008fc60000010000 */
[----:B------:R-:W3:Y:S01]  /*6810*/  LDS R3, [R29+0xa00] ;  /* 0x000a00001d037984 */ /* 0x000ee20000000800 */
[----:B------:R-:W-:-:S03]  /*6820*/  FADD.FTZ R8, RZ, R8 ;  /* 0x00000008ff087221 */ /* 0x000fc60000010000 */
[----:B------:R-:W3:Y:S01]  /*6830*/  LDS R12, [R29+0x2000] ;  /* 0x002000001d0c7984 */ /* 0x000ee20000000800 */
[----:B------:R-:W-:-:S03]  /*6840*/  FADD.FTZ R7, R8, R7 ;  /* 0x0000000708077221 */ /* 0x000fc60000010000 */
[----:B------:R-:W3:Y:S04]  /*6850*/  LDS R15, [R29+0x2200] ;  /* 0x002200001d0f7984 */ /* 0x000ee80000000800 */
[----:B------:R-:W3:Y:S04]  /*6860*/  LDS R14, [R29+0x2400] ;  /* 0x002400001d0e7984 */ /* 0x000ee80000000800 */
[----:B------:R-:W3:Y:S04]  /*6870*/  LDS R18, [R29+0x2600] ;  /* 0x002600001d127984 */ /* 0x000ee80000000800 */
[----:B------:R-:W3:Y:S01]  /*6880*/  LDS R17, [R29+0x2800] ;  /* 0x002800001d117984 */ /* 0x000ee20000000800 */
[----:B-1----:R-:W-:-:S03]  /*6890*/  FADD.FTZ R4, RZ, R4 ;  /* 0x00000004ff047221 */ /* 0x002fc60000010000 */
[----:B------:R-:W1:Y:S01]  /*68a0*/  LDS R20, [R29+0x2a00] ;  /* 0x002a00001d147984 */ /* 0x000e620000000800 */
[----:B--2---:R-:W-:-:S03]  /*68b0*/  FADD.FTZ R4, R4, R11 ;  /* 0x0000000b04047221 */ /* 0x004fc60000010000 */
[----:B------:R-:W2:Y:S01]  /*68c0*/  LDS R19, [R29+0x2c00] ;  /* 0x002c00001d137984 */ /* 0x000ea20000000800 */
[----:B-----5:R-:W-:-:S03]  /*68d0*/  FADD.FTZ R5, RZ, R5 ;  /* 0x00000005ff057221 */ /* 0x020fc60000010000 */
[----:B------:R-:W5:Y:S01]  /*68e0*/  LDS R22, [R29+0x2e00] ;  /* 0x002e00001d167984 */ /* 0x000f620000000800 */
[----:B0-----:R-:W-:Y:S02]  /*68f0*/  FADD.FTZ R5, R5, R10 ;  /* 0x0000000a05057221 */ /* 0x001fe40000010000 */
[----:B------:R-:W0:Y:S01]  /*6900*/  LDC R10, c[0x0][0x388] ;  /* 0x0000e200ff0a7b82 */ /* 0x000e220000000800 */
[----:B------:R-:W5:Y:S01]  /*6910*/  LDS R23, [R29+0x3000] ;  /* 0x003000001d177984 */ /* 0x000f620000000800 */
[----:B----4-:R-:W-:-:S03]  /*6920*/  FADD.FTZ R2, RZ, R2 ;  /* 0x00000002ff027221 */ /* 0x010fc60000010000 */
[----:B------:R-:W4:Y:S01]  /*6930*/  LDS R24, [R29+0x3200] ;  /* 0x003200001d187984 */ /* 0x000f220000000800 */
[----:B---3--:R-:W-:Y:S01]  /*6940*/  FADD.FTZ R3, RZ, R3 ;  /* 0x00000003ff037221 */ /* 0x008fe20000010000 */
[----:B------:R-:W-:Y:S02]  /*6950*/  FADD.FTZ R2, R2, R9 ;  /* 0x0000000902027221 */ /* 0x000fe40000010000 */
[----:B------:R-:W3:Y:S01]  /*6960*/  LDS R26, [R29+0x3400] ;  /* 0x003400001d1a7984 */ /* 0x000ee20000000800 */
[----:B------:R-:W-:Y:S01]  /*6970*/  FADD.FTZ R3, R3, R6 ;  /* 0x0000000603037221 */ /* 0x000fe20000010000 */
[----:B------:R-:W-:Y:S02]  /*6980*/  FADD.FTZ R12, R21, R12 ;  /* 0x0000000c150c7221 */ /* 0x000fe40000010000 */
[----:B------:R-:W0:Y:S01]  /*6990*/  LDS R28, [R29+0x3600] ;  /* 0x003600001d1c7984 */ /* 0x000e220000000800 */
[----:B------:R-:W-:-:S03]  /*69a0*/  FADD.FTZ R15, R16, R15 ;  /* 0x0000000f100f7221 */ /* 0x000fc60000010000 */
[----:B------:R-:W0:Y:S01]  /*69b0*/  LDS R25, [R29+0x3800] ;  /* 0x003800001d197984 */ /* 0x000e220000000800 */
[----:B------:R-:W-:-:S03]  /*69c0*/  FADD.FTZ R13, R13, R14 ;  /* 0x0000000e0d0d7221 */ /* 0x000fc60000010000 */
[----:B------:R-:W0:Y:S01]  /*69d0*/  LDS R30, [R29+0x3a00] ;  /* 0x003a00001d1e7984 */ /* 0x000e220000000800 */
[----:B------:R-:W-:-:S03]  /*69e0*/  FADD.FTZ R7, R7, R18 ;  /* 0x0000001207077221 */ /* 0x000fc60000010000 */
[----:B------:R-:W0:Y:S01]  /*69f0*/  LDS R27, [R29+0x3c00] ;  /* 0x003c00001d1b7984 */ /* 0x000e220000000800 */
[----:B------:R-:W-:-:S03]  /*6a00*/  FADD.FTZ R2, R2, R17 ;  /* 0x0000001102027221 */ /* 0x000fc60000010000 */
[----:B------:R-:W0:Y:S01]  /*6a10*/  LDS R44, [R29+0x3e00] ;  /* 0x003e00001d2c7984 */ /* 0x000e220000000800 */
[----:B-1----:R-:W-:Y:S01]  /*6a20*/  FADD.FTZ R3, R3, R20 ;  /* 0x0000001403037221 */ /* 0x002fe20000010000 */
[----:B------:R-:W-:Y:S01]  /*6a30*/  BAR.SYNC.DEFER_BLOCKING 0x0 ;  /* 0x0000000000007b1d */ /* 0x000fe20000010000 */
[----:B--2---:R-:W-:Y:S01]  /*6a40*/  FADD.FTZ R4, R4, R19 ;  /* 0x0000001304047221 */ /* 0x004fe20000010000 */
[----:B-----5:R-:W-:Y:S01]  /*6a50*/  FADD.FTZ R5, R5, R22 ;  /* 0x0000001605057221 */ /* 0x020fe20000010000 */
[----:B------:R-:W-:Y:S01]  /*6a60*/  FADD.FTZ R23, R12, R23 ;  /* 0x000000170c177221 */ /* 0x000fe20000010000 */
[----:B----4-:R-:W-:Y:S01]  /*6a70*/  FADD.FTZ R15, R15, R24 ;  /* 0x000000180f0f7221 */ /* 0x010fe20000010000 */
[----:B---3--:R-:W-:Y:S01]  /*6a80*/  FADD.FTZ R13, R13, R26 ;  /* 0x0000001a0d0d7221 */ /* 0x008fe20000010000 */
[----:B0-----:R-:W-:Y:S01]  /*6a90*/  FADD.FTZ R7, R7, R28 ;  /* 0x0000001c07077221 */ /* 0x001fe20000010000 */
[----:B------:R-:W-:Y:S01]  /*6aa0*/  STS.128 [R0], R40 ;  /* 0x0000002800007388 */ /* 0x000fe20000000c00 */
[----:B------:R-:W-:-:S03]  /*6ab0*/  FADD.FTZ R25, R2, R25 ;  /* 0x0000001902197221 */ /* 0x000fc60000010000 */
[----:B------:R-:W-:Y:S01]  /*6ac0*/  STS.128 [R0+0x10], R148 ;  /* 0x0000109400007388 */ /* 0x000fe20000000c00 */
[----:B------:R-:W-:-:S03]  /*6ad0*/  FADD.FTZ R9, R3, R30 ;  /* 0x0000001e03097221 */ /* 0x000fc60000010000 */
[----:B------:R-:W-:Y:S01]  /*6ae0*/  STS.128 [R0+0x400], R144 ;  /* 0x0004009000007388 */ /* 0x000fe20000000c00 */
[----:B------:R-:W-:-:S03]  /*6af0*/  FADD.FTZ R27, R4, R27 ;  /* 0x0000001b041b7221 */ /* 0x000fc60000010000 */
[----:B------:R-:W-:Y:S01]  /*6b00*/  STS.128 [R0+0x410], R140 ;  /* 0x0004108c00007388 */ /* 0x000fe20000000c00 */
[----:B------:R-:W-:Y:S01]  /*6b10*/  FADD.FTZ R11, R5, R44 ;  /* 0x0000002c050b7221 */ /* 0x000fe20000010000 */
[----:B------:R-:W-:Y:S02]  /*6b20*/  IMAD R5, R10, UR4, RZ ;  /* 0x000000040a057c24 */ /* 0x000fe4000f8e02ff */
[----:B------:R-:W-:Y:S03]  /*6b30*/  STS.128 [R0+0x800], R136 ;  /* 0x0008008800007388 */ /* 0x000fe60000000c00 */
[----:B------:R-:W-:Y:S01]  /*6b40*/  IADD3 R20, P0, PT, R5, R52, RZ ;  /* 0x0000003405147210 */ /* 0x000fe20007f1e0ff */
[----:B------:R-:W-:Y:S03]  /*6b50*/  STS.128 [R0+0x810], R132 ;  /* 0x0008108400007388 */ /* 0x000fe60000000c00 */
[----:B------:R-:W-:Y:S01]  /*6b60*/  IADD3.X R49, PT, PT, RZ, RZ, RZ, P0, !PT ;  /* 0x000000ffff317210 */ /* 0x000fe200007fe4ff */
[----:B------:R-:W-:Y:S01]  /*6b70*/  STS.128 [R0+0xc00], R36 ;  /* 0x000c002400007388 */ /* 0x000fe20000000c00 */
[----:B------:R-:W-:-:S02]  /*6b80*/  SHF.L.U32 R5, R20, 0x2, RZ ;  /* 0x0000000214057819 */ /* 0x000fc400000006ff */
[----:B------:R-:W-:Y:S01]  /*6b90*/  SHF.L.U64.HI R20, R20, 0x2, R49 ;  /* 0x0000000214147819 */ /* 0x000fe20000010231 */
[----:B------:R-:W-:Y:S01]  /*6ba0*/  STS.128 [R0+0xc10], R32 ;  /* 0x000c102000007388 */ /* 0x000fe20000000c00 */
[----:B------:R-:W-:Y:S01]  /*6bb0*/  BAR.SYNC.DEFER_BLOCKING 0x0 ;  /* 0x0000000000007b1d */ /* 0x000fe20000010000 */
[----:B------:R-:W-:-:S05]  /*6bc0*/  IADD3 R2, P0, PT, R5, UR22, RZ ;  /* 0x0000001605027c10 */ /* 0x000fca000ff1e0ff */
        /* <DEDUP_REMOVED lines=20> */
[----:B-----5:R-:W-:-:S03]  /*6d10*/  FADD.FTZ R41, RZ, R41 ;  /* 0x00000029ff297221 */ /* 0x020fc60000010000 */
[----:B------:R-:W5:Y:S01]  /*6d20*/  LDS R10, [R29+0xc00] ;  /* 0x000c00001d0a7984 */ /* 0x000f620000000800 */
[----:B------:R-:W-:-:S03]  /*6d30*/  FADD.FTZ R41, R41, R42 ;  /* 0x0000002a29297221 */ /* 0x000fc60000010000 */
[----:B------:R-:W5:Y:S01]  /*6d40*/  LDS R16, [R29+0x3200] ;  /* 0x003200001d107984 */ /* 0x000f620000000800 */
[----:B------:R-:W-:-:S03]  /*6d50*/  FADD.FTZ R0, RZ, R0 ;  /* 0x00000000ff007221 */ /* 0x000fc60000010000 */
[----:B------:R-:W5:Y:S01]  /*6d60*/  LDS R37, [R29+0x2600] ;  /* 0x002600001d257984 */ /* 0x000f620000000800 */
[----:B------:R-:W-:-:S03]  /*6d70*/  FADD.FTZ R41, R41, R4 ;  /* 0x0000000429297221 */ /* 0x000fc60000010000 */
[----:B------:R-:W5:Y:S01]  /*6d80*/  LDS R21, [R29+0x1a00] ;  /* 0x001a00001d157984 */ /* 0x000f620000000800 */
[----:B------:R-:W-:Y:S01]  /*6d90*/  IADD3 R4, P1, PT, R5, UR20, RZ ;  /* 0x0000001405047c10 */ /* 0x000fe2000ff3e0ff */
[----:B------:R-:W-:Y:S02]  /*6da0*/  FADD.FTZ R6, RZ, R6 ;  /* 0x00000006ff067221 */ /* 0x000fe40000010000 */
[----:B------:R-:W5:Y:S01]  /*6db0*/  LDS R12, [R29+0xe00] ;  /* 0x000e00001d0c7984 */ /* 0x000f620000000800 */
[----:B------:R-:W-:-:S03]  /*6dc0*/  IADD3.X R5, PT, PT, R20, UR21, RZ, P1, !PT ;  /* 0x0000001514057c10 */ /* 0x000fc60008ffe4ff */
[----:B------:R-:W5:Y:S01]  /*6dd0*/  LDS R18, [R29+0x3400] ;  /* 0x003400001d127984 */ /* 0x000f620000000800 */
[----:B0-----:R-:W-:-:S03]  /*6de0*/  FADD.FTZ R35, R40, R35 ;  /* 0x0000002328237221 */ /* 0x001fc60000010000 */
[----:B------:R-:W0:Y:S01]  /*6df0*/  LDS R39, [R29+0x2800] ;  /* 0x002800001d277984 */ /* 0x000e220000000800 */
[----:B-1----:R-:W-:-:S03]  /*6e00*/  FADD.FTZ R0, R0, R17 ;  /* 0x0000001100007221 */ /* 0x002fc60000010000 */
[----:B------:R-:W1:Y:S01]  /*6e10*/  LDS R31, [R29+0x1c00] ;  /* 0x001c00001d1f7984 */ /* 0x000e620000000800 */
[----:B--2---:R-:W-:Y:S01]  /*6e20*/  FADD.FTZ R49, R3, R14 ;  /* 0x0000000e03317221 */ /* 0x004fe20000010000 */
[----:B------:R-:W-:Y:S02]  /*6e30*/  IADD3.X R3, PT, PT, R20, UR23, RZ, P0, !PT ;  /* 0x0000001714037c10 */ /* 0x000fe400087fe4ff */
        /* <DEDUP_REMOVED lines=45> */
.L_x_1814:
        /* <DEDUP_REMOVED lines=8> */
.L_x_1849:
[----:B------:R-:W-:Y:S05]  /*7190*/  BSYNC B2 ;  /* 0x0000000000027941 */ /* 0x000fea0003800000 */
.L_x_1848:
        /* <DEDUP_REMOVED lines=8> */
.L_x_1850:
[----:B------:R-:W-:-:S05]  /*7220*/  FADD.FTZ R93, R120, R93 ;  /* 0x0000005d785d7221 */ /* 0x000fca0000010000 */
[----:B------:R-:W-:Y:S01]  /*7230*/  MOV R184, R93 ;  /* 0x0000005d00b87202 */ /* 0x000fe20000000f00 */
[----:B------:R-:W-:Y:S01]  /*7240*/  HFMA2 R206, -RZ, RZ, 0, 1.1920928955078125e-07 ;  /* 0x00000002ffce7431 */ /* 0x000fe200000001ff */
[----:B------:R-:W-:-:S07]  /*7250*/  MOV R95, R131 ;  /* 0x00000083005f7202 */ /* 0x000fce0000000f00 */
[----:B------:R-:W-:Y:S05]  /*7260*/  WARPSYNC.COLLECTIVE R127, `(.L_x_1851) ;  /* 0x000000007f087348 */ /* 0x000fea0003c00000 */
[----:B------:R0:W1:Y:S02]  /*7270*/  SHFL.BFLY P3, R131, R184, R206, R229 ;  /* 0x0c0000ceb8837389 */ /* 0x00006400000600e5 */
[----:B01----:R-:W-:Y:S05]  /*7280*/  ENDCOLLECTIVE ;  /* 0x000000000000791b */ /* 0x003fea0003800000 */
.L_x_1851:
[----:B------:R-:W-:-:S05]  /*7290*/  FADD.FTZ R95, R122, R95 ;  /* 0x0000005f7a5f7221 */ /* 0x000fca0000010000 */
[----:B------:R-:W-:Y:S02]  /*72a0*/  MOV R184, R95 ;  /* 0x0000005f00b87202 */ /* 0x000fe40000000f00 */
[----:B------:R-:W-:-:S07]  /*72b0*/  MOV R124, R131 ;  /* 0x00000083007c7202 */ /* 0x000fce0000000f00 */
[----:B------:R-:W-:Y:S05]  /*72c0*/  WARPSYNC.COLLECTIVE R127, `(.L_x_1852) ;  /* 0x000000007f087348 */ /* 0x000fea0003c00000 */
[----:B------:R0:W1:Y:S02]  /*72d0*/  SHFL.BFLY P3, R131, R184, R206, R229 ;  /* 0x0c0000ceb8837389 */ /* 0x00006400000600e5 */
[----:B01----:R-:W-:Y:S05]  /*72e0*/  ENDCOLLECTIVE ;  /* 0x000000000000791b */ /* 0x003fea0003800000 */
.L_x_1852:
[----:B------:R-:W-:-:S05]  /*72f0*/  FADD.FTZ R124, R93, R124 ;  /* 0x0000007c5d7c7221 */ /* 0x000fca0000010000 */
[----:B------:R-:W-:Y:S01]  /*7300*/  MOV R184, R124 ;  /* 0x0000007c00b87202 */ /* 0x000fe20000000f00 */
[----:B------:R-:W-:Y:S01]  /*7310*/  HFMA2 R206, -RZ, RZ, 0, 2.384185791015625e-07 ;  /* 0x00000004ffce7431 */ /* 0x000fe200000001ff */
[----:B------:R-:W-:-:S07]  /*7320*/  MOV R126, R131 ;  /* 0x00000083007e7202 */ /* 0x000fce0000000f00 */
[----:B------:R-:W-:Y:S05]  /*7330*/  WARPSYNC.COLLECTIVE R127, `(.L_x_1853) ;  /* 0x000000007f087348 */ /* 0x000fea0003c00000 */
[----:B------:R0:W1:Y:S02]  /*7340*/  SHFL.BFLY P3, R131, R184, R206, R229 ;  /* 0x0c0000ceb8837389 */ /* 0x00006400000600e5 */
[----:B01----:R-:W-:Y:S05]  /*7350*/  ENDCOLLECTIVE ;  /* 0x000000000000791b */ /* 0x003fea0003800000 */
.L_x_1853:
[----:B------:R-:W-:-:S05]  /*7360*/  FADD.FTZ R126, R95, R126 ;  /* 0x0000007e5f7e7221 */ /* 0x000fca0000010000 */
[----:B------:R-:W-:Y:S02]  /*7370*/  MOV R184, R126 ;  /* 0x0000007e00b87202 */ /* 0x000fe40000000f00 */
[----:B------:R-:W-:-:S07]  /*7380*/  MOV R121, R131 ;  /* 0x0000008300797202 */ /* 0x000fce0000000f00 */
[----:B------:R-:W-:Y:S05]  /*7390*/  WARPSYNC.COLLECTIVE R127, `(.L_x_1854) ;  /* 0x000000007f087348 */ /* 0x000fea0003c00000 */
[----:B------:R0:W1:Y:S02]  /*73a0*/  SHFL.BFLY P3, R131, R184, R206, R229 ;  /* 0x0c0000ceb8837389 */ /* 0x00006400000600e5 */
[----:B01----:R-:W-:Y:S05]  /*73b0*/  ENDCOLLECTIVE ;  /* 0x000000000000791b */ /* 0x003fea0003800000 */
.L_x_1854:
[----:B------:R-:W-:-:S05]  /*73c0*/  FADD.FTZ R121, R124, R121 ;  /* 0x000000797c797221 */ /* 0x000fca0000010000 */
[----:B------:R-:W-:Y:S01]  /*73d0*/  MOV R184, R121 ;  /* 0x0000007900b87202 */ /* 0x000fe20000000f00 */
[----:B------:R-:W-:Y:S01]  /*73e0*/  HFMA2 R206, -RZ, RZ, 0, 4.76837158203125e-07 ;  /* 0x00000008ffce7431 */ /* 0x000fe200000001ff */
[----:B------:R-:W-:-:S07]  /*73f0*/  MOV R125, R131 ;  /* 0x00000083007d7202 */ /* 0x000fce0000000f00 */
[----:B------:R-:W-:Y:S05]  /*7400*/  WARPSYNC.COLLECTIVE R127, `(.L_x_1855) ;  /* 0x000000007f087348 */ /* 0x000fea0003c00000 */
[----:B------:R0:W1:Y:S02]  /*7410*/  SHFL.BFLY P3, R131, R184, R206, R229 ;  /* 0x0c0000ceb8837389 */ /* 0x00006400000600e5 */
[----:B01----:R-:W-:Y:S05]  /*7420*/  ENDCOLLECTIVE ;  /* 0x000000000000791b */ /* 0x003fea0003800000 */
.L_x_1855:
[----:B------:R-:W-:-:S05]  /*7430*/  FADD.FTZ R125, R126, R125 ;  /* 0x0000007d7e7d7221 */ /* 0x000fca0000010000 */
[----:B------:R-:W-:Y:S02]  /*7440*/  MOV R184, R125 ;  /* 0x0000007d00b87202 */ /* 0x000fe40000000f00 */
[----:B------:R-:W-:-:S07]  /*7450*/  MOV R120, R131 ;  /* 0x0000008300787202 */ /* 0x000fce0000000f00 */
[----:B------:R-:W-:Y:S05]  /*7460*/  WARPSYNC.COLLECTIVE R127, `(.L_x_1856) ;  /* 0x000000007f087348 */ /* 0x000fea0003c00000 */
[----:B------:R0:W1:Y:S02]  /*7470*/  SHFL.BFLY P3, R131, R184, R206, R229 ;  /* 0x0c0000ceb8837389 */ /* 0x00006400000600e5 */
[----:B01----:R-:W-:Y:S05]  /*7480*/  ENDCOLLECTIVE ;  /* 0x000000000000791b */ /* 0x003fea0003800000 */
.L_x_1856:
[----:B------:R-:W-:-:S05]  /*7490*/  FADD.FTZ R120, R121, R120 ;  /* 0x0000007879787221 */ /* 0x000fca0000010000 */
[----:B------:R-:W-:Y:S01]  /*74a0*/  MOV R184, R120 ;  /* 0x0000007800b87202 */ /* 0x000fe20000000f00 */
[----:B------:R-:W-:Y:S01]  /*74b0*/  HFMA2 R206, -RZ, RZ, 0, 9.5367431640625e-07 ;  /* 0x00000010ffce7431 */ /* 0x000fe200000001ff */
[----:B------:R-:W-:-:S07]  /*74c0*/  MOV R122, R131 ;  /* 0x00000083007a7202 */ /* 0x000fce0000000f00 */
[----:B------:R-:W-:Y:S05]  /*74d0*/  WARPSYNC.COLLECTIVE R127, `(.L_x_1857) ;  /* 0x000000007f087348 */ /* 0x000fea0003c00000 */
[----:B------:R0:W1:Y:S02]  /*74e0*/  SHFL.BFLY P3, R131, R184, R206, R229 ;  /* 0x0c0000ceb8837389 */ /* 0x00006400000600e5 */
[----:B01----:R-:W-:Y:S05]  /*74f0*/  ENDCOLLECTIVE ;  /* 0x000000000000791b */ /* 0x003fea0003800000 */
.L_x_1857:
[----:B------:R-:W-:-:S05]  /*7500*/  FADD.FTZ R122, R125, R122 ;  /* 0x0000007a7d7a7221 */ /* 0x000fca0000010000 */
[----:B------:R-:W-:Y:S02]  /*7510*/  MOV R184, R122 ;  /* 0x0000007a00b87202 */ /* 0x000fe40000000f00 */
[----:B------:R-:W-:-:S07]  /*7520*/  MOV R93, R131 ;  /* 0x00000083005d7202 */ /* 0x000fce0000000f00 */
[----:B------:R-:W-:Y:S05]  /*7530*/  WARPSYNC.COLLECTIVE R127, `(.L_x_1858) ;  /* 0x000000007f087348 */ /* 0x000fea0003c00000 */
[----:B------:R0:W1:Y:S02]  /*7540*/  SHFL.BFLY P3, R131, R184, R206, R229 ;  /* 0x0c0000ceb8837389 */ /* 0x00006400000600e5 */
[----:B01----:R-:W-:Y:S05]  /*7550*/  ENDCOLLECTIVE ;  /* 0x000000000000791b */ /* 0x003fea0003800000 */
.L_x_1858:
[----:B------:R-:W-:Y:S01]  /*7560*/  MOV R95, R131 ;  /* 0x00000083005f7202 */ /* 0x000fe20000000f00 */
[----:B------:R-:W-:Y:S06]  /*7570*/  BRA `(.L_x_1859) ;  /* 0xffffffa8003c7947 */ /* 0x000fec000383ffff */
.L_x_1860:
        /* <DEDUP_REMOVED lines=16> */
.L_x_6049:


//--------------------- .text._ZN10layer_norm31ln_parallel_residual_bwd_kernelINS_13Kernel_traitsI13__nv_bfloat16S2_fS2_fjLj1024ELj1ELj4ELj1ELj16ENS_18Kernel_traits_baseILj1024ES2_S2_fS2_fjLj128EEEEELb1ELb0ELb0EEEvNS_9BwdParamsE --------------------------
	.section	.text._ZN10layer_norm31ln_parallel_residual_bwd_kernelINS_13Kernel_traitsI13__nv_bfloat16S2_fS2_fjLj1024ELj1ELj4ELj1ELj16ENS_18Kernel_traits_baseILj1024ES2_S2_fS2_fjLj128EEEEELb1ELb0ELb0EEEvNS_9BwdParamsE,"ax",@progbits
	.align	128
        .global         _ZN10layer_norm31ln_parallel_residual_bwd_kernelINS_13Kernel_traitsI13__nv_bfloat16S2_fS2_fjLj1024ELj1ELj4ELj1ELj16ENS_18Kernel_traits_baseILj1024ES2_S2_fS2_fjLj128EEEEELb1ELb0ELb0EEEvNS_9BwdParamsE
        .type           _ZN10layer_norm31ln_parallel_residual_bwd_kernelINS_13Kernel_traitsI13__nv_bfloat16S2_fS2_fjLj1024ELj1ELj4ELj1ELj16ENS_18Kernel_traits_baseILj1024ES2_S2_fS2_fjLj128EEEEELb1ELb0ELb0EEEvNS_9BwdParamsE,@function
        .size           _ZN10layer_norm31ln_parallel_residual_bwd_kernelINS_13Kernel_traitsI13__nv_bfloat16S2_fS2_fjLj1024ELj1ELj4ELj1ELj16ENS_18Kernel_traits_baseILj1024ES2_S2_fS2_fjLj128EEEEELb1ELb0ELb0EEEvNS_9BwdParamsE,(.L_x_6050 - _ZN10layer_norm31ln_parallel_residual_bwd_kernelINS_13Kernel_traitsI13__nv_bfloat16S2_fS2_fjLj1024ELj1ELj4ELj1ELj16ENS_18Kernel_traits_baseILj1024ES2_S2_fS2_fjLj128EEEEELb1ELb0ELb0EEEvNS_9BwdParamsE)
        .other          _ZN10layer_norm31ln_parallel_residual_bwd_kernelINS_13Kernel_traitsI13__nv_bfloat16S2_fS2_fjLj1024ELj1ELj4ELj1ELj16ENS_18Kernel_traits_baseILj1024ES2_S2_fS2_fjLj128EEEEELb1ELb0ELb0EEEvNS_9BwdParamsE,@"STO_CUDA_ENTRY STV_DEFAULT"
_ZN10layer_norm31ln_parallel_residual_bwd_kernelINS_13Kernel_traitsI13__nv_bfloat16S2_fS2_fjLj1024ELj1ELj4ELj1ELj16ENS_18Kernel_traits_baseILj1024ES2_S2_fS2_fjLj128EEEEELb1ELb0ELb0EEEvNS_9BwdParamsE:
.text._ZN10layer_norm31ln_parallel_residual_bwd_kernelINS_13Kernel_traitsI13__nv_bfloat16S2_fS2_fjLj1024ELj1ELj4ELj1ELj16ENS_18Kernel_traits_baseILj1024ES2_S2_fS2_fjLj128EEEEELb1ELb0ELb0EEEvNS_9BwdParamsE:
        /* <DEDUP_REMOVED lines=9> */
[----:B------:R-:W0:Y:S01]  /*0090*/  LDCU UR15, c[0x0][0x388] ;  /* 0x00007100ff0f77ac */ /* 0x000e220008000800 */
[----:B-1----:R-:W-:-:S05]  /*00a0*/  MOV R6, UR4 ;  /* 0x0000000400067c02 */ /* 0x002fca0008000f00 */
[----:B------:R-:W1:Y:S01]  /*00b0*/  LDC.64 R8, c[0x0][0x3d8] ;  /* 0x0000f600ff087b82 */ /* 0x000e620000000a00 */
[----:B------:R-:W1:Y:S01]  /*00c0*/  LDCU.U8 UR14, c[0x0][0x410] ;  /* 0x00008200ff0e77ac */ /* 0x000e620008000000 */
[----:B------:R-:W-:Y:S01]  /*00d0*/  SHF.R.S32.HI R0, RZ, 0x1f, R6 ;  /* 0x0000001fff007819 */ /* 0x000fe20000011406 */
[----:B------:R3:W-:Y:S01]  /*00e0*/  STL [R1+0xe0], R6 ;  /* 0x0000e00601007387 */ /* 0x0007e20000100800 */
[----:B------:R-:W1:Y:S02]  /*00f0*/  LDCU UR12, c[0x0][0x400] ;  /* 0x00008000ff0c77ac */ /* 0x000e640008000800 */
        /* <DEDUP_REMOVED lines=9> */
[----:B------:R-:W0:Y:S01]  /*0190*/  LDCU.64 UR10, c[0x0][0x470] ;  /* 0x00008e00ff0a77ac */ /* 0x000e220008000a00 */
[----:B------:R-:W-:Y:S01]  /*01a0*/  LEA.HI.SX32 R252, R0, R7, 0x1d ;  /* 0x0000000700fc7211 */ /* 0x000fe200078feaff */
[----:B------:R0:W5:Y:S03]  /*01b0*/  LDL.64 R50, [R1+0xc8] ;  /* 0x0000c80001327983 */ /* 0x0001660000100a00 */
        /* <DEDUP_REMOVED lines=24> */
[----:B------:R-:W-:-:S02]  /*0340*/  MOV R67, R43 ;  /* 0x0000002b00437202 */ /* 0x000fc40000000f00 */
[----:B------:R-:W-:Y:S01]  /*0350*/  IMAD.MOV.U32 R53, RZ, RZ, R40 ;  /* 0x000000ffff357224 */ /* 0x000fe200078e0028 */
[----:B------:R4:W-:Y:S01]  /*0360*/  @P3 STL.64 [R1+0xd8], R42 ;  /* 0x0000d82a01003387 */ /* 0x0009e20000100a00 */
[----:B------:R-:W-:Y:S02]  /*0370*/  MOV R65, R42 ;  /* 0x0000002a00417202 */ /* 0x000fe40000000f00 */
[----:B------:R-:W-:Y:S01]  /*0380*/  MOV R55, R41 ;  /* 0x0000002900377202 */ /* 0x000fe20000000f00 */
[----:B------:R0:W5:Y:S04]  /*0390*/  LDL.64 R44, [R1+0x70] ;  /* 0x00007000012c7983 */ /* 0x0001680000100a00 */
        /* <DEDUP_REMOVED lines=15> */
[----:B---3--:R-:W3:Y:S04]  /*0490*/  @P2 LDG.E.128 R40, desc[UR8][R8.64] ;  /* 0x0000000808282981 */ /* 0x008ee8000c1e1d00 */
[----:B------:R-:W-:Y:S04]  /*04a0*/  @P3 STL.64 [R1+0xc0], R48 ;  /* 0x0000c03001003387 */ /* 0x000fe80000100a00 */
[----:B------:R0:W-:Y:S04]  /*04b0*/  @P3 STL.64 [R1+0xc8], R50 ;  /* 0x0000c83201003387 */ /* 0x0001e80000100a00 */
[----:B----4-:R-:W-:Y:S04]  /*04c0*/  @P0 STL.64 [R1+0xb0], R72 ;  /* 0x0000b04801000387 */ /* 0x010fe80000100a00 */
[----:B------:R-:W-:Y:S04]  /*04d0*/  @P0 STL.64 [R1+0xb8], R74 ;  /* 0x0000b84a01000387 */ /* 0x000fe80000100a00 */
[----:B--2---:R-:W-:Y:S01]  /*04e0*/  @P0 STL.64 [R1+0xa0], R68 ;  /* 0x0000a04401000387 */ /* 0x004fe20000100a00 */
[----:B------:R-:W1:Y:S03]  /*04f0*/  S2UR UR4, SR_CTAID.X ;  /* 0x00000000000479c3 */ /* 0x000e660000002500 */
[----:B------:R-:W-:Y:S04]  /*0500*/  @P0 STL.64 [R1+0xa8], R70 ;  /* 0x0000a84601000387 */ /* 0x000fe80000100a00 */
[----:B------:R2:W-:Y:S04]  /*0510*/  @P1 STL.64 [R1+0x90], R60 ;  /* 0x0000903c01001387 */ /* 0x0005e80000100a00 */
[----:B------:R4:W-:Y:S04]  /*0520*/  @P1 STL.64 [R1+0x98], R62 ;  /* 0x0000983e01001387 */ /* 0x0009e80000100a00 */
[----:B------:R4:W-:Y:S04]  /*0530*/  @P1 STL.64 [R1+0x80], R56 ;  /* 0x0000803801001387 */ /* 0x0009e80000100a00 */
[----:B------:R4:W-:Y:S01]  /*0540*/  @P1 STL.64 [R1+0x88], R58 ;  /* 0x0000883a01001387 */ /* 0x0009e20000100a00 */
[----:B------:R-:W-:Y:S01]  /*0550*/  SHF.R.U32.HI R219, RZ, 0x5, R219 ;  /* 0x00000005ffdb7819 */ /* 0x000fe200000116db */
[----:B-1----:R-:W-:-:S06]  /*0560*/  USHF.L.U32 UR4, UR4, 0x2, URZ ;  /* 0x0000000204047899 */ /* 0x002fcc00080006ff */
[----:B------:R-:W-:-:S04]  /*0570*/  LOP3.LUT R219, R219, UR4, RZ, 0xfc, !PT ;  /* 0x00000004dbdb7c12 */ /* 0x000fc8000f8efcff */
[----:B------:R-:W-:Y:S01]  /*0580*/  ISETP.GE.AND P0, PT, R219, UR5, PT ;  /* 0x00000005db007c0c */ /* 0x000fe2000bf06270 */
[----:B------:R-:W-:Y:S01]  /*0590*/  BSSY B0, `(.L_x_1861) ;  /* 0x0000c9f000007945 */ /* 0x000fe20003800000 */
[----:B------:R-:W-:Y:S01]  /*05a0*/  MOV R112, R51 ;  /* 0x0000003300707202 */ /* 0x000fe20000000f00 */
[----:B------:R-:W-:Y:S01]  /*05b0*/  IMAD.MOV.U32 R52, RZ, RZ, R71 ;  /* 0x000000ffff347224 */ /* 0x000fe200078e0047 */
[----:B------:R-:W-:Y:S01]  /*05c0*/  MOV R66, R50 ;  /* 0x0000003200427202 */ /* 0x000fe20000000f00 */
[----:B------:R-:W-:Y:S01]  /*05d0*/  IMAD.MOV.U32 R28, RZ, RZ, R58 ;  /* 0x000000ffff1c7224 */ /* 0x000fe200078e003a */
[----:B------:R-:W-:Y:S02]  /*05e0*/  MOV R64, R49 ;  /* 0x0000003100407202 */ /* 0x000fe40000000f00 */
[----:B------:R-:W-:Y:S02]  /*05f0*/  MOV R54, R48 ;  /* 0x0000003000367202 */ /* 0x000fe40000000f00 */
[----:B------:R-:W-:-:S02]  /*0600*/  CS2R R248, SRZ ;  /* 0x0000000000f87805 */ /* 0x000fc4000001ff00 */
[----:B0-----:R-:W-:Y:S02]  /*0610*/  MOV R51, R75 ;  /* 0x0000004b00337202 */ /* 0x001fe40000000f00 */
[----:B------:R-:W-:Y:S02]  /*0620*/  CS2R R250, SRZ ;  /* 0x0000000000fa7805 */ /* 0x000fe4000001ff00 */
[----:B------:R-:W-:Y:S02]  /*0630*/  MOV R49, R74 ;  /* 0x0000004a00317202 */ /* 0x000fe40000000f00 */
[----:B------:R-:W-:Y:S02]  /*0640*/  CS2R R244, SRZ ;  /* 0x0000000000f47805 */ /* 0x000fe4000001ff00 */
[----:B------:R-:W-:Y:S02]  /*0650*/  MOV R38, R73 ;  /* 0x0000004900267202 */ /* 0x000fe40000000f00 */
[----:B------:R-:W-:-:S02]  /*0660*/  CS2R R246, SRZ ;  /* 0x0000000000f67805 */ /* 0x000fc4000001ff00 */
[----:B------:R-:W-:Y:S02]  /*0670*/  MOV R34, R72 ;  /* 0x0000004800227202 */ /* 0x000fe40000000f00 */
        /* <DEDUP_REMOVED lines=28> */
[----:B--2---:R-:W-:-:S02]  /*0840*/  CS2R R60, SRZ ;  /* 0x00000000003c7805 */ /* 0x004fc4000001ff00 */
[----:B----4-:R-:W-:Y:S02]  /*0850*/  CS2R R62, SRZ ;  /* 0x00000000003e7805 */ /* 0x010fe4000001ff00 */
        /* <DEDUP_REMOVED lines=52> */
[----:B------:R-:W-:Y:S01]  /*0ba0*/  MOV R14, R47 ;  /* 0x0000002f000e7202 */ /* 0x000fe20000000f00 */
[----:B------:R-:W-:Y:S01]  /*0bb0*/  IMAD.MOV.U32 R8, RZ, RZ, R41 ;  /* 0x000000ffff087224 */ /* 0x000fe200078e0029 */
[----:B------:R-:W-:-:S02]  /*0bc0*/  MOV R10, R46 ;  /* 0x0000002e000a7202 */ /* 0x000fc40000000f00 */
[----:B0-----:R-:W-:Y:S02]  /*0bd0*/  CS2R R46, SRZ ;  /* 0x00000000002e7805 */ /* 0x001fe4000001ff00 */
[----:B------:R-:W-:Y:S02]  /*0be0*/  MOV R6, R45 ;  /* 0x0000002d00067202 */ /* 0x000fe40000000f00 */
[----:B------:R-:W-:Y:S02]  /*0bf0*/  MOV R2, R44 ;  /* 0x0000002c00027202 */ /* 0x000fe40000000f00 */
[----:B------:R-:W-:Y:S02]  /*0c00*/  CS2R R44, SRZ ;  /* 0x00000000002c7805 */ /* 0x000fe4000001ff00 */
[----:B------:R-:W-:Y:S02]  /*0c10*/  MOV R16, R43 ;  /* 0x0000002b00107202 */ /* 0x000fe40000000f00 */
[----:B------:R-:W-:-:S02]  /*0c20*/  MOV R12, R42 ;  /* 0x0000002a000c7202 */ /* 0x000fc40000000f00 */
[----:B-1----:R-:W-:Y:S02]  /*0c30*/  CS2R R42, SRZ ;  /* 0x00000000002a7805 */ /* 0x002fe4000001ff00 */
        /* <DEDUP_REMOVED lines=117> */
[----:B------:R-:W-:-:S03]  /*1390*/  CS2R R110, SRZ ;  /* 0x00000000006e7805 */ /* 0x000fc6000001ff00 */
[----:B------:R1:W-:Y:S04]  /*13a0*/  STL.S16 [R1+0xf0], R7 ;  /* 0x0000f00701007387 */ /* 0x0003e80000100600 */
[----:B------:R1:W-:Y:S04]  /*13b0*/  STL.S16 [R1+0xec], R5 ;  /* 0x0000ec0501007387 */ /* 0x0003e80000100600 */
[----:B------:R1:W-:Y:S04]  /*13c0*/  STL.S16 [R1+0xe8], R3 ;  /* 0x0000e80301007387 */ /* 0x0003e80000100600 */
[----:B------:R1:W-:Y:S04]  /*13d0*/  STL [R1+0x50], RZ ;  /* 0x000050ff01007387 */ /* 0x0003e80000100800 */
[----:B------:R1:W-:Y:S04]  /*13e0*/  STL.S16 [R1+0xe4], R0 ;  /* 0x0000e40001007387 */ /* 0x0003e80000100600 */
        /* <DEDUP_REMOVED lines=23> */
.L_x_1912:
[----:B------:R-:W0:Y:S02]  /*1560*/  LDC.64 R144, c[0x0][0x3c0] ;  /* 0x0000f000ff907b82 */ /* 0x000e240000000a00 */
[----:B0-----:R-:W-:-:S05]  /*1570*/  IMAD.WIDE R144, R219, 0x4, R144 ;  /* 0x00000004db907825 */ /* 0x001fca00078e0290 */
[----:B------:R0:W2:Y:S01]  /*1580*/  LDG.E R146, desc[UR8][R144.64] ;  /* 0x0000000890927981 */ /* 0x0000a2000c1e1900 */
[----:B------:R-:W3:Y:S01]  /*1590*/  S2R R147, SR_TID.X ;  /* 0x0000000000937919 */ /* 0x000ee20000002100 */
[----:B0-----:R-:W0:Y:S01]  /*15a0*/  LDC.64 R144, c[0x0][0x3c8] ;  /* 0x0000f200ff907b82 */ /* 0x001e220000000a00 */
[----:B------:R-:W-:-:S05]  /*15b0*/  MOV R2, UR15 ;  /* 0x0000000f00027c02 */ /* 0x000fca0008000f00 */
[----:B------:R4:W-:Y:S02]  /*15c0*/  STL [R1+0xe0], R2 ;  /* 0x0000e00201007387 */ /* 0x0009e40000100800 */
[C---:B----4-:R-:W-:Y:S02]  /*15d0*/  IMAD R2, R219.reuse, R2, RZ ;  /* 0x00000002db027224 */ /* 0x050fe400078e02ff */
[----:B0-----:R-:W-:-:S05]  /*15e0*/  IMAD.WIDE R144, R219, 0x4, R144 ;  /* 0x00000004db907825 */ /* 0x001fca00078e0290 */
[----:B-1---5:R0:W5:Y:S01]  /*15f0*/  LDG.E R5, desc[UR8][R144.64] ;  /* 0x0000000890057981 */ /* 0x022162000c1e1900 */
[----:B---3--:R-:W-:Y:S01]  /*1600*/  LOP3.LUT R147, R147, 0x1f, RZ, 0xc0, !PT ;  /* 0x0000001f93937812 */ /* 0x008fe200078ec0ff */
        /* <DEDUP_REMOVED lines=11> */
[----:B------:R-:W2:Y:S01]  /*16c0*/  LDL R167, [R1+0xc0] ;  /* 0x0000c00001a77983 */ /* 0x000ea20000100800 */
[----:B------:R-:W0:Y:S03]  /*16d0*/  LDC.64 R144, c[0x0][0x430] ;  /* 0x00010c00ff907b82 */ /* 0x000e260000000a00 */
[----:B------:R-:W3:Y:S04]  /*16e0*/  LDL R22, [R1+0xd0] ;  /* 0x0000d00001167983 */ /* 0x000ee80000100800 */
[----:B------:R-:W4:Y:S01]  /*16f0*/  LDL.LU R168, [R1+0x50] ;  /* 0x0000500001a87983 */ /* 0x000f220000300800 */
[----:B------:R-:W1:Y:S03]  /*1700*/  LDC.64 R20, c[0x0][0x3a8] ;  /* 0x0000ea00ff147b82 */ /* 0x000e660000000a00 */
[----:B------:R-:W4:Y:S04]  /*1710*/  LDL R179, [R1+0x148] ;  /* 0x0001480001b37983 */ /* 0x000f280000100800 */
[----:B------:R-:W4:Y:S01]  /*1720*/  LDL R190, [R1+0x144] ;  /* 0x0001440001be7983 */ /* 0x000f220000100800 */
[----:B------:R-:W1:Y:S03]  /*1730*/  LDC.64 R148, c[0x0][0x428] ;  /* 0x00010a00ff947b82 */ /* 0x000e660000000a00 */
[----:B------:R-:W4:Y:S04]  /*1740*/  LDL.LU R180, [R1+0x54] ;  /* 0x0000540001b47983 */ /* 0x000f280000300800 */
[----:B------:R-:W4:Y:S01]  /*1750*/  LDL.LU R189, [R1+0x58] ;  /* 0x0000580001bd7983 */ /* 0x000f220000300800 */
[C---:B0-----:R-:W-:Y:S01]  /*1760*/  IMAD.WIDE.U32 R144, R2.reuse, 0x10, R144 ;  /* 0x0000001002907825 */ /* 0x041fe200078e0090 */
[----:B------:R-:W-:Y:S01]  /*1770*/  ISETP.NE.U32.AND P3, PT, RZ, UR10, PT ;  /* 0x0000000aff007c0c */ /* 0x000fe2000bf65070 */
[----:B------:R-:W0:Y:S04]  /*1780*/  LDC.64 R196, c[0x0][0x3b0] ;  /* 0x0000ec00ffc47b82 */ /* 0x000e280000000a00 */
[----:B------:R-:W4:Y:S01]  /*1790*/  LDG.E.128 R144, desc[UR8][R144.64] ;  /* 0x0000000890907981 */ /* 0x000f22000c1e1d00 */
[----:B-1----:R-:W-:-:S05]  /*17a0*/  IMAD.WIDE.U32 R20, R2, 0x20, R20 ;  /* 0x0000002002147825 */ /* 0x002fca00078e0014 */
[----:B------:R-:W4:Y:S01]  /*17b0*/  LDG.E.128 R156, desc[UR8][R20.64] ;  /* 0x00000008149c7981 */ /* 0x000f22000c1e1d00 */
[----:B------:R-:W-:Y:S01]  /*17c0*/  IMAD.WIDE.U32 R148, R2, 0x10, R148 ;  /* 0x0000001002947825 */ /* 0x000fe200078e0094 */
[----:B------:R-:W-:Y:S02]  /*17d0*/  ISETP.NE.AND.EX P3, PT, RZ, UR11, PT, P3 ;  /* 0x0000000bff007c0c */ /* 0x000fe4000bf65330 */
[----:B------:R1:W4:Y:S04]  /*17e0*/  LDG.E.128 R152, desc[UR8][R20.64+0x10] ;  /* 0x0000100814987981 */ /* 0x000328000c1e1d00 */
[----:B------:R-:W4:Y:S01]  /*17f0*/  LDG.E.128 R148, desc[UR8][R148.64] ;  /* 0x0000000894947981 */ /* 0x000f22000c1e1d00 */
[----:B------:R-:W-:-:S04]  /*1800*/  ISETP.NE.U32.AND P0, PT, RZ, UR24, PT ;  /* 0x00000018ff007c0c */ /* 0x000fc8000bf05070 */
[----:B------:R-:W-:Y:S02]  /*1810*/  ISETP.NE.AND.EX P0, PT, RZ, UR25, PT, P0 ;  /* 0x00000019ff007c0c */ /* 0x000fe4000bf05300 */
[----:B-1----:R-:W1:Y:S11]  /*1820*/  @P3 LDC.64 R20, c[0x0][0x3b8] ;  /* 0x0000ee00ff143b82 */ /* 0x002e760000000a00 */
[----:B------:R-:W0:Y:S01]  /*1830*/  @P0 LDC.64 R160, c[0x0][0x438] ;  /* 0x00010e00ffa00b82 */ /* 0x000e220000000a00 */
[----:B--2---:R-:W-:-:S02]  /*1840*/  SHF.L.U32 R3, R167, 0x10, RZ ;  /* 0x00000010a7037819 */ /* 0x004fc400000006ff */
[----:B------:R-:W2:Y:S01]  /*1850*/  LDL R167, [R1+0xc4] ;  /* 0x0000c40001a77983 */ /* 0x000ea20000100800 */
[----:B-1----:R-:W-:-:S05]  /*1860*/  @P3 IMAD.WIDE.U32 R20, R2, 0x8, R20 ;  /* 0x0000000802143825 */ /* 0x002fca00078e0014 */
[----:B------:R0:W5:Y:S01]  /*1870*/  @P3 LDG.E.64 R162, desc[UR8][R20.64] ;  /* 0x0000000814a23981 */ /* 0x000162000c1e1b00 */
[----:B---3--:R-:W-:-:S03]  /*1880*/  SHF.L.U32 R19, R22, 0x10, RZ ;  /* 0x0000001016137819 */ /* 0x008fc600000006ff */
[----:B------:R-:W3:Y:S01]  /*1890*/  LDL R22, [R1+0xd4] ;  /* 0x0000d40001167983 */ /* 0x000ee20000100800 */
[----:B0-----:R-:W-:-:S05]  /*18a0*/  @P0 IMAD.WIDE.U32 R20, R2, 0x20, R160 ;  /* 0x0000002002140825 */ /* 0x001fca00078e00a0 */
[----:B------:R-:W5:Y:S04]  /*18b0*/  @P0 LDG.E.128 R116, desc[UR8][R20.64] ;  /* 0x0000000814740981 */ /* 0x000f68000c1e1d00 */
[----:B------:R0:W5:Y:S01]  /*18c0*/  @P0 LDG.E.128 R120, desc[UR8][R20.64+0x10] ;  /* 0x0000100814780981 */ /* 0x000162000c1e1d00 */
[----:B----4-:R-:W-:Y:S01]  /*18d0*/  SHF.L.U32 R13, R144, 0x10, RZ ;  /* 0x00000010900d7819 */ /* 0x010fe200000006ff */
[----:B------:R-:W-:Y:S01]  /*18e0*/  FADD.FTZ R0, -R195, R156 ;  /* 0x0000009cc3007221 */ /* 0x000fe20000010100 */
[----:B0-----:R-:W-:-:S04]  /*18f0*/  IMAD.WIDE.U32 R20, R2, 0x8, R196 ;  /* 0x0000000802147825 */ /* 0x001fc800078e00c4 */
[-C--:B------:R-:W-:Y:S01]  /*1900*/  FMUL.FTZ R3, R3, R13.reuse ;  /* 0x0000000d03037220 */ /* 0x080fe20000410000 */
[----:B-----5:R-:W-:Y:S01]  /*1910*/  FMUL.FTZ R0, R5, R0 ;  /* 0x0000000005007220 */ /* 0x020fe20000410000 */
[--C-:B------:R-:W-:Y:S01]  /*1920*/  FADD.FTZ R84, R84, R13.reuse ;  /* 0x0000000d54547221 */ /* 0x100fe20000010000 */
[----:B------:R0:W5:Y:S01]  /*1930*/  LDG.E.64 R160, desc[UR8][R20.64] ;  /* 0x0000000814a07981 */ /* 0x000162000c1e1b00 */
[----:B------:R-:W-:Y:S01]  /*1940*/  SHF.L.U32 R14, R148, 0x10, RZ ;  /* 0x00000010940e7819 */ /* 0x000fe200000006ff */
[----:B------:R-:W-:Y:S01]  /*1950*/  FFMA.FTZ R204, R0, R13, R204 ;  /* 0x0000000d00cc7223 */ /* 0x000fe200000100cc */
[----:B------:R-:W-:-:S03]  /*1960*/  PRMT R13, R144, 0x7632, R13 ;  /* 0x00007632900d7816 */ /* 0x000fc6000000000d */
[-C--:B------:R-:W-:Y:S01]  /*1970*/  FFMA.FTZ R168, R0, R14.reuse, R168 ;  /* 0x0000000e00a87223 */ /* 0x080fe200000100a8 */
[----:B------:R-:W-:Y:S01]  /*1980*/  FFMA.FTZ R3, R19, R14, R3 ;  /* 0x0000000e13037223 */ /* 0x000fe20000010003 */
[----:B------:R-:W-:Y:S01]  /*1990*/  FADD.FTZ R240, R240, R14 ;  /* 0x0000000ef0f07221 */ /* 0x000fe20000010000 */
[----:B0-----:R-:W-:Y:S01]  /*19a0*/  PRMT R20, R148, 0x7632, R20 ;  /* 0x0000763294147816 */ /* 0x001fe20000000014 */
[----:B------:R-:W-:Y:S01]  /*19b0*/  FADD.FTZ R14, -R195, R157 ;  /* 0x0000009dc30e7221 */ /* 0x000fe20000010100 */
[----:B------:R-:W-:Y:S01]  /*19c0*/  SHF.L.U32 R19, R13, 0x10, RZ ;  /* 0x000000100d137819 */ /* 0x000fe200000006ff */
[----:B------:R0:W-:Y:S01]  /*19d0*/  STL [R1+0x50], R168 ;  /* 0x000050a801007387 */ /* 0x0001e20000100800 */
[----:B------:R-:W-:Y:S01]  /*19e0*/  IMAD.U32 R13, R179, 0x10000, RZ ;  /* 0x00010000b30d7824 */ /* 0x000fe200078e00ff */
[----:B------:R-:W-:Y:S01]  /*19f0*/  SHF.L.U32 R20, R20, 0x10, RZ ;  /* 0x0000001014147819 */ /* 0x000fe200000006ff */
[----:B------:R-:W-:Y:S01]  /*1a00*/  FMUL.FTZ R14, R5, R14 ;  /* 0x0000000e050e7220 */ /* 0x000fe20000410000 */
[----:B------:R-:W4:Y:S03]  /*1a10*/  LDL R179, [R1+0x150] ;  /* 0x0001500001b37983 */ /* 0x000f260000100800 */
[----:B------:R-:W-:Y:S01]  /*1a20*/  FFMA.FTZ R180, R14, R20, R180 ;  /* 0x000000140eb47223 */ /* 0x000fe200000100b4 */
[----:B------:R-:W4:Y:S01]  /*1a30*/  LDL R148, [R1+0x14c] ;  /* 0x00014c0001947983 */ /* 0x000f220000100800 */
[----:B------:R-:W-:-:S03]  /*1a40*/  SHF.L.U32 R21, R190, 0x10, RZ ;  /* 0x00000010be157819 */ /* 0x000fc600000006ff */
[----:B------:R-:W4:Y:S04]  /*1a50*/  LDL.LU R156, [R1+0x5c] ;  /* 0x00005c00019c7983 */ /* 0x000f280000300800 */
[----:B------:R-:W4:Y:S04]  /*1a60*/  LDL.LU R190, [R1+0x40] ;  /* 0x0000400001be7983 */ /* 0x000f280000300800 */
[----:B------:R1:W-:Y:S04]  /*1a70*/  STL [R1+0x54], R180 ;  /* 0x000054b401007387 */ /* 0x0003e80000100800 */
[----:B0-----:R-:W4:Y:S01]  /*1a80*/  LDL R168, [R1+0xc8] ;  /* 0x0000c80001a87983 */ /* 0x001f220000100800 */
[-C--:B------:R-:W-:Y:S01]  /*1a90*/  FMUL.FTZ R13, R13, R19.reuse ;  /* 0x000000130d0d7220 */ /* 0x080fe20000410000 */
[----:B------:R-:W-:Y:S01]  /*1aa0*/  FADD.FTZ R85, R85, R19 ;  /* 0x0000001355557221 */ /* 0x000fe20000010000 */
[----:B------:R-:W-:Y:S01]  /*1ab0*/  FFMA.FTZ R205, R14, R19, R205 ;  /* 0x000000130ecd7223 */ /* 0x000fe200000100cd */
[----:B--2---:R-:W-:-:S02]  /*1ac0*/  SHF.L.U32 R19, R167, 0x10, RZ ;  /* 0x00000010a7137819 */ /* 0x004fc400000006ff */
[----:B------:R-:W2:Y:S01]  /*1ad0*/  LDL R167, [R1+0xd8] ;  /* 0x0000d80001a77983 */ /* 0x000ea20000100800 */
[----:B------:R-:W-:Y:S01]  /*1ae0*/  FFMA.FTZ R13, R21, R20, R13 ;  /* 0x00000014150d7223 */ /* 0x000fe2000001000d */
[----:B------:R-:W-:Y:S01]  /*1af0*/  FADD.FTZ R241, R241, R20 ;  /* 0x00000014f1f17221 */ /* 0x000fe20000010000 */
[----:B------:R-:W-:Y:S01]  /*1b00*/  FADD.FTZ R20, -R195, R158 ;  /* 0x0000009ec3147221 */ /* 0x000fe20000010100 */
[----:B------:R-:W-:-:S03]  /*1b10*/  SHF.L.U32 R21, R145, 0x10, RZ ;  /* 0x0000001091157819 */ /* 0x000fc600000006ff */
[----:B------:R-:W-:Y:S01]  /*1b20*/  FMUL.FTZ R20, R5, R20 ;  /* 0x0000001405147220 */ /* 0x000fe20000410000 */
[----:B---3--:R-:W-:Y:S02]  /*1b30*/  SHF.L.U32 R144, R22, 0x10, RZ ;  /* 0x0000001016907819 */ /* 0x008fe400000006ff */
[----:B------:R-:W-:Y:S01]  /*1b40*/  SHF.L.U32 R22, R149, 0x10, RZ ;  /* 0x0000001095167819 */ /* 0x000fe200000006ff */
[-C--:B------:R-:W-:Y:S01]  /*1b50*/  FMUL.FTZ R19, R19, R21.reuse ;  /* 0x0000001513137220 */ /* 0x080fe20000410000 */
[--C-:B------:R-:W-:Y:S01]  /*1b60*/  FADD.FTZ R86, R86, R21.reuse ;  /* 0x0000001556567221 */ /* 0x100fe20000010000 */
[C---:B------:R-:W-:Y:S01]  /*1b70*/  FFMA.FTZ R206, R20.reuse, R21, R206 ;  /* 0x0000001514ce7223 */ /* 0x040fe200000100ce */
[----:B------:R-:W-:Y:S01]  /*1b80*/  PRMT R21, R145, 0x7632, R21 ;  /* 0x0000763291157816 */ /* 0x000fe20000000015 */
[-C--:B------:R-:W-:Y:S01]  /*1b90*/  FFMA.FTZ R189, R20, R22.reuse, R189 ;  /* 0x0000001614bd7223 */ /* 0x080fe200000100bd */
[----:B------:R-:W-:Y:S01]  /*1ba0*/  FFMA.FTZ R19, R144, R22, R19 ;  /* 0x0000001690137223 */ /* 0x000fe20000010013 */
[----:B------:R-:W-:Y:S01]  /*1bb0*/  FADD.FTZ R242, R242, R22 ;  /* 0x00000016f2f27221 */ /* 0x000fe20000010000 */
[----:B------:R-:W-:Y:S01]  /*1bc0*/  SHF.L.U32 R144, R21, 0x10, RZ ;  /* 0x0000001015907819 */ /* 0x000fe200000006ff */
[----:B------:R-:W-:Y:S01]  /*1bd0*/  FADD.FTZ R22, -R195, R159 ;  /* 0x0000009fc3167221 */ /* 0x000fe20000010100 */
[----:B------:R-:W-:Y:S01]  /*1be0*/  PRMT R145, R149, 0x7632, R145 ;  /* 0x0000763295917816 */ /* 0x000fe20000000091 */
[----:B------:R0:W-:Y:S02]  /*1bf0*/  STL [R1+0x58], R189 ;  /* 0x000058bd01007387 */ /* 0x0001e40000100800 */
[----:B------:R-:W-:-:S02]  /*1c00*/  FMUL.FTZ R22, R5, R22 ;  /* 0x0000001605167220 */ /* 0x000fc40000410000 */
[----:B-1----:R-:W3:Y:S01]  /*1c10*/  LDL R180, [R1+0x158] ;  /* 0x0001580001b47983 */ /* 0x002ee20000100800 */
[----:B------:R-:W-:Y:S02]  /*1c20*/  IMAD.U32 R145, R145, 0x10000, RZ ;  /* 0x0001000091917824 */ /* 0x000fe400078e00ff */
[----:B------:R-:W-:Y:S01]  /*1c30*/  FADD.FTZ R87, R87, R144 ;  /* 0x0000009057577221 */ /* 0x000fe20000010000 */
[----:B------:R-:W-:Y:S01]  /*1c40*/  FFMA.FTZ R207, R22, R144, R207 ;  /* 0x0000009016cf7223 */ /* 0x000fe200000100cf */
[----:B------:R-:W-:Y:S01]  /*1c50*/  FADD.FTZ R243, R243, R145 ;  /* 0x00000091f3f37221 */ /* 0x000fe20000010000 */
[----:B------:R-:W-:Y:S01]  /*1c60*/  FADD.FTZ R152, -R195, R152 ;  /* 0x00000098c3987221 */ /* 0x000fe20000010100 */
[----:B----4-:R-:W-:Y:S02]  /*1c70*/  SHF.L.U32 R21, R179, 0x10, RZ ;  /* 0x00000010b3157819 */ /* 0x010fe400000006ff */
[----:B------:R-:W4:Y:S01]  /*1c80*/  LDL R179, [R1+0x154] ;  /* 0x0001540001b37983 */ /* 0x000f220000100800 */
[----:B------:R-:W-:-:S02]  /*1c90*/  SHF.L.U32 R148, R148, 0x10, RZ ;  /* 0x0000001094947819 */ /* 0x000fc400000006ff */
[----:B------:R-:W-:Y:S01]  /*1ca0*/  FMUL.FTZ R21, R21, R144 ;  /* 0x0000009015157220 */ /* 0x000fe20000410000 */
[----:B------:R-:W-:Y:S01]  /*1cb0*/  SHF.L.U32 R144, R146, 0x10, RZ ;  /* 0x0000001092907819 */ /* 0x000fe200000006ff */
[----:B0-----:R-:W4:Y:S01]  /*1cc0*/  LDL.LU R189, [R1+0x44] ;  /* 0x0000440001bd7983 */ /* 0x001f220000300800 */
[-C--:B------:R-:W-:Y:S01]  /*1cd0*/  FFMA.FTZ R156, R22, R145.reuse, R156 ;  /* 0x00000091169c7223 */ /* 0x080fe2000001009c */
[----:B------:R-:W-:Y:S02]  /*1ce0*/  FFMA.FTZ R21, R148, R145, R21 ;  /* 0x0000009194157223 */ /* 0x000fe40000010015 */
[----:B------:R-:W4:Y:S04]  /*1cf0*/  LDL R159, [R1+0xcc] ;  /* 0x0000cc00019f7983 */ /* 0x000f280000100800 */
[----:B------:R-:W4:Y:S01]  /*1d00*/  LDL R158, [R1+0xdc] ;  /* 0x0000dc00019e7983 */ /* 0x000f220000100800 */
[----:B------:R-:W-:Y:S01]  /*1d10*/  SHF.L.U32 R145, R168, 0x10, RZ ;  /* 0x00000010a8917819 */ /* 0x000fe200000006ff */
[----:B------:R-:W-:-:S04]  /*1d20*/  FMUL.FTZ R168, R5, R152 ;  /* 0x0000009805a87220 */ /* 0x000fc80000410000 */
[----:B------:R-:W-:Y:S01]  /*1d30*/  FMUL.FTZ R148, R145, R144 ;  /* 0x0000009091947220 */ /* 0x000fe20000410000 */
[----:B------:R-:W-:Y:S01]  /*1d40*/  SHF.L.U32 R145, R150, 0x10, RZ ;  /* 0x0000001096917819 */ /* 0x000fe200000006ff */
[----:B------:R0:W-:Y:S04]  /*1d50*/  STL [R1+0x5c], R156 ;  /* 0x00005c9c01007387 */ /* 0x0001e80000100800 */
[----:B------:R-:W-:Y:S01]  /*1d60*/  FFMA.FTZ R190, R168, R145, R190 ;  /* 0x00000091a8be7223 */ /* 0x000fe200000100be */
[----:B------:R-:W4:Y:S04]  /*1d70*/  LDL.LU R157, [R1+0x48] ;  /* 0x00004800019d7983 */ /* 0x000f280000300800 */
[----:B0-----:R-:W4:Y:S04]  /*1d80*/  LDL R156, [R1+0x160] ;  /* 0x00016000019c7983 */ /* 0x001f280000100800 */
[----:B------:R0:W-:Y:S01]  /*1d90*/  STL [R1+0x40], R190 ;  /* 0x000040be01007387 */ /* 0x0001e20000100800 */
[----:B------:R-:W-:-:S03]  /*1da0*/  FADD.FTZ R236, R236, R145 ;  /* 0x00000091ecec7221 */ /* 0x000fc60000010000 */
[----:B------:R-:W4:Y:S01]  /*1db0*/  LDL R152, [R1+0x15c] ;  /* 0x00015c0001987983 */ /* 0x000f220000100800 */
[----:B--2---:R-:W-:-:S05]  /*1dc0*/  SHF.L.U32 R149, R167, 0x10, RZ ;  /* 0x00000010a7957819 */ /* 0x004fca00000006ff */
[----:B------:R-:W-:Y:S01]  /*1dd0*/  FFMA.FTZ R167, R149, R145, R148 ;  /* 0x0000009195a77223 */ /* 0x000fe20000010094 */
[----:B------:R-:W-:Y:S02]  /*1de0*/  PRMT R145, R150, 0x7632, R145 ;  /* 0x0000763296917816 */ /* 0x000fe40000000091 */
[----:B------:R-:W2:Y:S01]  /*1df0*/  LDL.LU R150, [R1+0x4c] ;  /* 0x00004c0001967983 */ /* 0x000ea20000300800 */
[----:B------:R-:W-:Y:S01]  /*1e00*/  FADD.FTZ R88, R88, R144 ;  /* 0x0000009058587221 */ /* 0x000fe20000010000 */
[----:B------:R-:W-:Y:S01]  /*1e10*/  FFMA.FTZ R60, R168, R144, R60 ;  /* 0x00000090a83c7223 */ /* 0x000fe2000001003c */
[----:B------:R-:W-:Y:S01]  /*1e20*/  PRMT R144, R146, 0x7632, R144 ;  /* 0x0000763292907816 */ /* 0x000fe20000000090 */
[----:B------:R-:W-:-:S03]  /*1e30*/  FADD.FTZ R149, -R195, R153 ;  /* 0x00000099c3957221 */ /* 0x000fc60000010100 */
[----:B------:R-:W-:Y:S02]  /*1e40*/  SHF.L.U32 R144, R144, 0x10, RZ ;  /* 0x0000001090907819 */ /* 0x000fe400000006ff */
[----:B------:R-:W-:Y:S02]  /*1e50*/  SHF.L.U32 R145, R145, 0x10, RZ ;  /* 0x0000001091917819 */ /* 0x000fe400000006ff */
[----:B---3--:R-:W-:Y:S01]  /*1e60*/  SHF.L.U32 R146, R180, 0x10, RZ ;  /* 0x00000010b4927819 */ /* 0x008fe200000006ff */
[----:B------:R-:W-:Y:S01]  /*1e70*/  FMUL.FTZ R180, R5, R149 ;  /* 0x0000009505b47220 */ /* 0x000fe20000410000 */
[----:B------:R-:W-:-:S03]  /*1e80*/  FADD.FTZ R149, -R195, R154 ;  /* 0x0000009ac3957221 */ /* 0x000fc60000010100 */
[-C--:B------:R-:W-:Y:S01]  /*1e90*/  FMUL.FTZ R146, R146, R144.reuse ;  /* 0x0000009092927220 */ /* 0x080fe20000410000 */
[----:B------:R-:W-:Y:S01]  /*1ea0*/  FADD.FTZ R89, R89, R144 ;  /* 0x0000009059597221 */ /* 0x000fe20000010000 */
[----:B------:R-:W-:Y:S01]  /*1eb0*/  FFMA.FTZ R61, R180, R144, R61 ;  /* 0x00000090b43d7223 */ /* 0x000fe2000001003d */
[----:B------:R-:W-:Y:S01]  /*1ec0*/  SHF.L.U32 R144, R147, 0x10, RZ ;  /* 0x0000001093907819 */ /* 0x000fe200000006ff */
[----:B0-----:R-:W-:Y:S01]  /*1ed0*/  FMUL.FTZ R190, R5, R149 ;  /* 0x0000009505be7220 */ /* 0x001fe20000410000 */
[----:B------:R-:W-:-:S03]  /*1ee0*/  FADD.FTZ R237, R237, R145 ;  /* 0x00000091eded7221 */ /* 0x000fc60000010000 */
[----:B------:R-:W-:Y:S01]  /*1ef0*/  FADD.FTZ R90, R90, R144 ;  /* 0x000000905a5a7221 */ /* 0x000fe20000010000 */
[----:B------:R-:W-:Y:S01]  /*1f00*/  FFMA.FTZ R62, R190, R144, R62 ;  /* 0x00000090be3e7223 */ /* 0x000fe2000001003e */
[----:B----4-:R-:W-:-:S04]  /*1f10*/  IMAD.U32 R148, R179, 0x10000, RZ ;  /* 0x00010000b3947824 */ /* 0x010fc800078e00ff */
[-C--:B------:R-:W-:Y:S01]  /*1f20*/  FFMA.FTZ R179, R148, R145.reuse, R146 ;  /* 0x0000009194b37223 */ /* 0x080fe20000010092 */
[----:B------:R-:W-:Y:S01]  /*1f30*/  FFMA.FTZ R189, R180, R145, R189 ;  /* 0x00000091b4bd7223 */ /* 0x000fe200000100bd */
[----:B------:R-:W-:Y:S02]  /*1f40*/  SHF.L.U32 R146, R159, 0x10, RZ ;  /* 0x000000109f927819 */ /* 0x000fe400000006ff */
[----:B------:R-:W-:Y:S02]  /*1f50*/  SHF.L.U32 R145, R151, 0x10, RZ ;  /* 0x0000001097917819 */ /* 0x000fe400000006ff */
[----:B------:R-:W-:Y:S01]  /*1f60*/  SHF.L.U32 R148, R158, 0x10, RZ ;  /* 0x000000109e947819 */ /* 0x000fe200000006ff */
[----:B------:R-:W-:Y:S01]  /*1f70*/  FMUL.FTZ R146, R146, R144 ;  /* 0x0000009092927220 */ /* 0x000fe20000410000 */
[----:B------:R-:W-:Y:S01]  /*1f80*/  PRMT R144, R147, 0x7632, R144 ;  /* 0x0000763293907816 */ /* 0x000fe20000000090 */
[----:B------:R0:W-:Y:S01]  /*1f90*/  STL [R1+0x44], R189 ;  /* 0x000044bd01007387 */ /* 0x0001e20000100800 */
[----:B------:R-:W-:-:S02]  /*1fa0*/  FADD.FTZ R238, R238, R145 ;  /* 0x00000091eeee7221 */ /* 0x000fc40000010000 */
[----:B------:R-:W-:Y:S01]  /*1fb0*/  SHF.L.U32 R144, R144, 0x10, RZ ;  /* 0x0000001090907819 */ /* 0x000fe200000006ff */
[-C--:B0-----:R-:W-:Y:S01]  /*1fc0*/  FFMA.FTZ R189, R148, R145.reuse, R146 ;  /* 0x0000009194bd7223 */ /* 0x081fe20000010092 */
[----:B------:R-:W-:Y:S01]  /*1fd0*/  FADD.FTZ R148, -R195, R155 ;  /* 0x0000009bc3947221 */ /* 0x000fe20000010100 */
[----:B------:R-:W-:Y:S01]  /*1fe0*/  FFMA.FTZ R157, R190, R145, R157 ;  /* 0x00000091be9d7223 */ /* 0x000fe2000001009d */
[----:B------:R-:W-:Y:S02]  /*1ff0*/  PRMT R145, R151, 0x7632, R145 ;  /* 0x0000763297917816 */ /* 0x000fe40000000091 */
[----:B------:R-:W-:Y:S01]  /*2000*/  SHF.L.U32 R146, R156, 0x10, RZ ;  /* 0x000000109c927819 */ /* 0x000fe200000006ff */
[----:B------:R-:W-:Y:S01]  /*2010*/  FMUL.FTZ R196, R5, R148 ;  /* 0x0000009405c47220 */ /* 0x000fe20000410000 */
[----:B------:R-:W-:-:S03]  /*2020*/  SHF.L.U32 R145, R145, 0x10, RZ ;  /* 0x0000001091917819 */ /* 0x000fc600000006ff */
[-C--:B------:R-:W-:Y:S01]  /*2030*/  FMUL.FTZ R146, R146, R144.reuse ;  /* 0x0000009092927220 */ /* 0x080fe20000410000 */
[----:B------:R-:W-:Y:S01]  /*2040*/  SHF.L.U32 R147, R152, 0x10, RZ ;  /* 0x0000001098937819 */ /* 0x000fe200000006ff */
[----:B------:R-:W-:Y:S01]  /*2050*/  FADD.FTZ R239, R239, R145 ;  /* 0x00000091efef7221 */ /* 0x000fe20000010000 */
[----:B------:R-:W-:Y:S01]  /*2060*/  FADD.FTZ R91, R91, R144 ;  /* 0x000000905b5b7221 */ /* 0x000fe20000010000 */
[----:B------:R-:W-:Y:S01]  /*2070*/  FFMA.FTZ R63, R196, R144, R63 ;  /* 0x00000090c43f7223 */ /* 0x000fe2000001003f */
[----:B------:R-:W-:Y:S01]  /*2080*/  FFMA.FTZ R144, R0, R3, RZ ;  /* 0x0000000300907223 */ /* 0x000fe200000100ff */
[----:B------:R-:W-:-:S03]  /*2090*/  FFMA.FTZ R197, R147, R145, R146 ;  /* 0x0000009193c57223 */ /* 0x000fc60000010092 */
[----:B------:R-:W-:Y:S01]  /*20a0*/  FFMA.FTZ R144, R14, R13, R144 ;  /* 0x0000000d0e907223 */ /* 0x000fe20000010090 */
[----:B------:R0:W-:Y:S03]  /*20b0*/  STL [R1+0x48], R157 ;  /* 0x0000489d01007387 */ /* 0x0001e60000100800 */
[----:B------:R-:W-:-:S04]  /*20c0*/  FFMA.FTZ R144, R20, R19, R144 ;  /* 0x0000001314907223 */ /* 0x000fc80000010090 */
[----:B------:R-:W-:-:S04]  /*20d0*/  FFMA.FTZ R144, R22, R21, R144 ;  /* 0x0000001516907223 */ /* 0x000fc80000010090 */
[----:B------:R-:W-:-:S04]  /*20e0*/  FFMA.FTZ R144, R168, R167, R144 ;  /* 0x000000a7a8907223 */ /* 0x000fc80000010090 */
[----:B------:R-:W-:-:S04]  /*20f0*/  FFMA.FTZ R144, R180, R179, R144 ;  /* 0x000000b3b4907223 */ /* 0x000fc80000010090 */
[----:B------:R-:W-:Y:S01]  /*2100*/  FFMA.FTZ R144, R190, R189, R144 ;  /* 0x000000bdbe907223 */ /* 0x000fe20000010090 */
[----:B------:R-:W-:-:S03]  /*2110*/  VIADD R218, R2, 0x20 ;  /* 0x0000002002da7836 */ /* 0x000fc60000000000 */
[C---:B------:R-:W-:Y:S01]  /*2120*/  FFMA.FTZ R217, R196.reuse, R197, R144 ;  /* 0x000000c5c4d97223 */ /* 0x040fe20000010090 */
[----:B--2---:R-:W-:Y:S01]  /*2130*/  FFMA.FTZ R150, R196, R145, R150 ;  /* 0x00000091c4967223 */ /* 0x004fe20000010096 */
[----:B------:R-:W-:-:S04]  /*2140*/  FADD.FTZ R145, RZ, R3 ;  /* 0x00000003ff917221 */ /* 0x000fc80000010000 */
[----:B------:R-:W-:Y:S01]  /*2150*/  FADD.FTZ R145, R145, R13 ;  /* 0x0000000d91917221 */ /* 0x000fe20000010000 */
[----:B------:R0:W-:Y:S03]  /*2160*/  STL [R1+0x4c], R150 ;  /* 0x00004c9601007387 */ /* 0x0001e60000100800 */
[----:B------:R-:W-:-:S04]  /*2170*/  FADD.FTZ R145, R145, R19 ;  /* 0x0000001391917221 */ /* 0x000fc80000010000 */
[----:B------:R-:W-:-:S04]  /*2180*/  FADD.FTZ R145, R145, R21 ;  /* 0x0000001591917221 */ /* 0x000fc80000010000 */
[----:B------:R-:W-:-:S04]  /*2190*/  FADD.FTZ R145, R145, R167 ;  /* 0x000000a791917221 */ /* 0x000fc80000010000 */
[----:B------:R-:W-:-:S04]  /*21a0*/  FADD.FTZ R145, R145, R179 ;  /* 0x000000b391917221 */ /* 0x000fc80000010000 */
[----:B------:R-:W-:-:S04]  /*21b0*/  FADD.FTZ R145, R145, R189 ;  /* 0x000000bd91917221 */ /* 0x000fc80000010000 */
[----:B0-----:R-:W-:-:S07]  /*21c0*/  FADD.FTZ R216, R145, R197 ;  /* 0x000000c591d87221 */ /* 0x001fce0000010000 */
.L_x_1864:
[----:B------:R-:W-:Y:S05]  /*21d0*/  BSYNC.RECONVERGENT B1 ;  /* 0x0000000000017941 */ /* 0x000fea0003800200 */
.L_x_1863:
[----:B------:R-:W-:Y:S04]  /*21e0*/  BSSY.RECONVERGENT B1, `(.L_x_1865) ;  /* 0x00000b3000017945 */ /* 0x000fe80003800200 */
[----:B------:R-:W-:Y:S05]  /*21f0*/  @!P1 BRA `(.L_x_1866) ;  /* 0x0000000800c49947 */ /* 0x000fea0003800000 */
        /* <DEDUP_REMOVED lines=9> */
[----:B------:R-:W4:Y:S01]  /*2290*/  LDL R188, [R1+0x124] ;  /* 0x0001240001bc7983 */ /* 0x000f220000100800 */
[----:B0-----:R-:W-:-:S03]  /*22a0*/  IMAD.WIDE.U32 R144, R218, 0x10, R144 ;  /* 0x00000010da907825 */ /* 0x001fc600078e0090 */
[----:B------:R-:W4:Y:S04]  /*22b0*/  LDL R177, [R1+0x130] ;  /* 0x0001300001b17983 */ /* 0x000f280000100800 */
[----:B------:R-:W4:Y:S01]  /*22c0*/  LDG.E.128 R144, desc[UR8][R144.64] ;  /* 0x0000000890907981 */ /* 0x000f22000c1e1d00 */
[----:B-1----:R-:W-:-:S05]  /*22d0*/  IMAD.WIDE.U32 R36, R218, 0x20, R36 ;  /* 0x00000020da247825 */ /* 0x002fca00078e0024 */
[----:B------:R-:W4:Y:S01]  /*22e0*/  LDG.E.128 R156, desc[UR8][R36.64] ;  /* 0x00000008249c7981 */ /* 0x000f22000c1e1d00 */
[----:B------:R-:W-:-:S03]  /*22f0*/  IMAD.WIDE.U32 R148, R218, 0x10, R148 ;  /* 0x00000010da947825 */ /* 0x000fc600078e0094 */
[----:B------:R0:W4:Y:S04]  /*2300*/  LDG.E.128 R152, desc[UR8][R36.64+0x10] ;  /* 0x0000100824987981 */ /* 0x000128000c1e1d00 */
[----:B------:R-:W4:Y:S01]  /*2310*/  LDG.E.128 R148, desc[UR8][R148.64] ;  /* 0x0000000894947981 */ /* 0x000f22000c1e1d00 */
[----:B--2---:R-:W-:-:S03]  /*2320*/  SHF.L.U32 R6, R187, 0x10, RZ ;  /* 0x00000010bb067819 */ /* 0x004fc600000006ff */
[----:B------:R-:W2:Y:S04]  /*2330*/  LDL.LU R187, [R1+0x34] ;  /* 0x0000340001bb7983 */ /* 0x000ea80000300800 */
[----:B------:R-:W2:Y:S01]  /*2340*/  LDL R165, [R1+0xa4] ;  /* 0x0000a40001a57983 */ /* 0x000ea20000100800 */
[----:B---3--:R-:W-:Y:S02]  /*2350*/  SHF.L.U32 R11, R166, 0x10, RZ ;  /* 0x00000010a60b7819 */ /* 0x008fe400000006ff */
[----:B----4-:R-:W-:Y:S01]  /*2360*/  SHF.L.U32 R17, R144, 0x10, RZ ;  /* 0x0000001090117819 */ /* 0x010fe200000006ff */
[----:B------:R-:W-:-:S04]  /*2370*/  FADD.FTZ R4, -R195, R156 ;  /* 0x0000009cc3047221 */ /* 0x000fc80000010100 */
[----:B------:R-:W-:Y:S01]  /*2380*/  FMUL.FTZ R6, R6, R17 ;  /* 0x0000001106067220 */ /* 0x000fe20000410000 */
[----:B-----5:R-:W-:Y:S01]  /*2390*/  FMUL.FTZ R4, R5, R4 ;  /* 0x0000000405047220 */ /* 0x020fe20000410000 */
[----:B------:R-:W-:-:S05]  /*23a0*/  SHF.L.U32 R12, R148, 0x10, RZ ;  /* 0x00000010940c7819 */ /* 0x000fca00000006ff */
[-C--:B------:R-:W-:Y:S01]  /*23b0*/  FFMA.FTZ R18, R4, R12.reuse, R18 ;  /* 0x0000000c04127223 */ /* 0x080fe20000010012 */
[----:B------:R-:W-:Y:S01]  /*23c0*/  FFMA.FTZ R6, R11, R12, R6 ;  /* 0x0000000c0b067223 */ /* 0x000fe20000010006 */
[----:B------:R-:W-:Y:S01]  /*23d0*/  PRMT R11, R144, 0x7632, R11 ;  /* 0x00007632900b7816 */ /* 0x000fe2000000000b */
[----:B------:R-:W-:Y:S02]  /*23e0*/  FADD.FTZ R232, R232, R12 ;  /* 0x0000000ce8e87221 */ /* 0x000fe40000010000 */
[----:B------:R1:W-:Y:S01]  /*23f0*/  STL [R1+0x30], R18 ;  /* 0x0000301201007387 */ /* 0x0003e20000100800 */
[----:B------:R-:W-:Y:S01]  /*2400*/  FADD.FTZ R44, R44, R17 ;  /* 0x000000112c2c7221 */ /* 0x000fe20000010000 */
[----:B------:R-:W-:Y:S01]  /*2410*/  FFMA.FTZ R40, R4, R17, R40 ;  /* 0x0000001104287223 */ /* 0x000fe20000010028 */
[----:B------:R-:W-:Y:S01]  /*2420*/  FADD.FTZ R12, -R195, R157 ;  /* 0x0000009dc30c7221 */ /* 0x000fe20000010100 */
[----:B------:R-:W-:Y:S01]  /*2430*/  PRMT R17, R148, 0x7632, R17 ;  /* 0x0000763294117816 */ /* 0x000fe20000000011 */
[----:B------:R-:W3:Y:S01]  /*2440*/  LDL R166, [R1+0x12c] ;  /* 0x00012c0001a67983 */ /* 0x000ee20000100800 */
[----:B-1----:R-:W-:Y:S01]  /*2450*/  SHF.L.U32 R18, R11, 0x10, RZ ;  /* 0x000000100b127819 */ /* 0x002fe200000006ff */
[----:B------:R-:W-:Y:S01]  /*2460*/  FMUL.FTZ R12, R5, R12 ;  /* 0x0000000c050c7220 */ /* 0x000fe20000410000 */
[----:B------:R-:W-:Y:S01]  /*2470*/  SHF.L.U32 R11, R23, 0x10, RZ ;  /* 0x00000010170b7819 */ /* 0x000fe200000006ff */
[----:B------:R-:W4:Y:S01]  /*2480*/  LDL.LU R157, [R1+0x3c] ;  /* 0x00003c00019d7983 */ /* 0x000f220000300800 */
[----:B------:R-:W-:-:S03]  /*2490*/  SHF.L.U32 R17, R17, 0x10, RZ ;  /* 0x0000001011117819 */ /* 0x000fc600000006ff */
[-C--:B------:R-:W-:Y:S01]  /*24a0*/  FMUL.FTZ R23, R11, R18.reuse ;  /* 0x000000120b177220 */ /* 0x080fe20000410000 */
[----:B------:R-:W-:Y:S01]  /*24b0*/  SHF.L.U32 R11, R188, 0x10, RZ ;  /* 0x00000010bc0b7819 */ /* 0x000fe200000006ff */
[----:B------:R-:W-:Y:S01]  /*24c0*/  FADD.FTZ R45, R45, R18 ;  /* 0x000000122d2d7221 */ /* 0x000fe20000010000 */
[----:B------:R-:W-:Y:S01]  /*24d0*/  FFMA.FTZ R41, R12, R18, R41 ;  /* 0x000000120c297223 */ /* 0x000fe20000010029 */
[----:B------:R-:W-:Y:S02]  /*24e0*/  FADD.FTZ R18, -R195, R158 ;  /* 0x0000009ec3127221 */ /* 0x000fe40000010100 */
[----:B------:R-:W-:Y:S01]  /*24f0*/  FFMA.FTZ R11, R11, R17, R23 ;  /* 0x000000110b0b7223 */ /* 0x000fe20000010017 */
[----:B------:R-:W-:Y:S01]  /*2500*/  SHF.L.U32 R23, R24, 0x10, RZ ;  /* 0x0000001018177819 */ /* 0x000fe200000006ff */
[----:B------:R-:W-:Y:S01]  /*2510*/  FMUL.FTZ R18, R5, R18 ;  /* 0x0000001205127220 */ /* 0x000fe20000410000 */
[----:B------:R-:W-:Y:S01]  /*2520*/  SHF.L.U32 R24, R149, 0x10, RZ ;  /* 0x0000001095187819 */ /* 0x000fe200000006ff */
[----:B------:R-:W-:-:S04]  /*2530*/  FADD.FTZ R233, R233, R17 ;  /* 0x00000011e9e97221 */ /* 0x000fc80000010000 */
[----:B------:R-:W-:Y:S01]  /*2540*/  FFMA.FTZ R178, R18, R24, R178 ;  /* 0x0000001812b27223 */ /* 0x000fe200000100b2 */
[----:B--2---:R-:W-:Y:S01]  /*2550*/  FFMA.FTZ R187, R12, R17, R187 ;  /* 0x000000110cbb7223 */ /* 0x004fe200000100bb */
[----:B------:R-:W-:-:S04]  /*2560*/  IMAD.U32 R17, R165, 0x10000, RZ ;  /* 0x00010000a5117824 */ /* 0x000fc800078e00ff */
[----:B------:R-:W-:Y:S04]  /*2570*/  STL [R1+0x34], R187 ;  /* 0x000034bb01007387 */ /* 0x000fe80000100800 */
[----:B------:R-:W2:Y:S04]  /*2580*/  LDL R156, [R1+0xa8] ;  /* 0x0000a800019c7983 */ /* 0x000ea80000100800 */
[----:B------:R-:W2:Y:S04]  /*2590*/  LDL R165, [R1+0xb8] ;  /* 0x0000b80001a57983 */ /* 0x000ea80000100800 */
[----:B------:R1:W-:Y:S04]  /*25a0*/  STL [R1+0x38], R178 ;  /* 0x000038b201007387 */ /* 0x0003e80000100800 */
[----:B------:R-:W2:Y:S01]  /*25b0*/  LDL.LU R188, [R1+0x20] ;  /* 0x0000200001bc7983 */ /* 0x000ea20000300800 */
[----:B------:R-:W-:-:S02]  /*25c0*/  SHF.L.U32 R144, R145, 0x10, RZ ;  /* 0x0000001091907819 */ /* 0x000fc400000006ff */
[----:B------:R-:W-:-:S03]  /*25d0*/  ISETP.NE.U32.AND P0, PT, RZ, UR10, PT ;  /* 0x0000000aff007c0c */ /* 0x000fc6000bf05070 */
[----:B------:R-:W-:Y:S01]  /*25e0*/  FMUL.FTZ R17, R17, R144 ;  /* 0x0000009011117220 */ /* 0x000fe20000410000 */
[----:B------:R-:W-:Y:S01]  /*25f0*/  ISETP.NE.AND.EX P3, PT, RZ, UR11, PT, P0 ;  /* 0x0000000bff007c0c */ /* 0x000fe2000bf65300 */
[----:B------:R-:W-:Y:S01]  /*2600*/  FADD.FTZ R234, R234, R24 ;  /* 0x00000018eaea7221 */ /* 0x000fe20000010000 */
[----:B-1----:R-:W2:Y:S01]  /*2610*/  LDL R178, [R1+0x138] ;  /* 0x0001380001b27983 */ /* 0x002ea20000100800 */
[----:B------:R-:W-:Y:S01]  /*2620*/  FFMA.FTZ R17, R23, R24, R17 ;  /* 0x0000001817117223 */ /* 0x000fe20000010011 */
[----:B------:R-:W-:Y:S02]  /*2630*/  PRMT R23, R145, 0x7632, R23 ;  /* 0x0000763291177816 */ /* 0x000fe40000000017 */
[----:B------:R-:W-:Y:S02]  /*2640*/  ISETP.NE.U32.AND P0, PT, RZ, UR24, PT ;  /* 0x00000018ff007c0c */ /* 0x000fe4000bf05070 */
[----:B------:R-:W-:Y:S02]  /*2650*/  SHF.L.U32 R148, R23, 0x10, RZ ;  /* 0x0000001017947819 */ /* 0x000fe400000006ff */
[----:B------:R-:W-:Y:S01]  /*2660*/  SHF.L.U32 R23, R177, 0x10, RZ ;  /* 0x00000010b1177819 */ /* 0x000fe200000006ff */
[----:B------:R-:W-:Y:S01]  /*2670*/  FADD.FTZ R24, -R195, R159 ;  /* 0x0000009fc3187221 */ /* 0x000fe20000010100 */
[----:B------:R-:W-:Y:S01]  /*2680*/  PRMT R145, R149, 0x7632, R145 ;  /* 0x0000763295917816 */ /* 0x000fe20000000091 */
[----:B0-----:R-:W0:Y:S01]  /*2690*/  @P3 LDC.64 R36, c[0x0][0x3b8] ;  /* 0x0000ee00ff243b82 */ /* 0x001e220000000a00 */
[----:B------:R-:W-:Y:S01]  /*26a0*/  ISETP.NE.AND.EX P0, PT, RZ, UR25, PT, P0 ;  /* 0x00000019ff007c0c */ /* 0x000fe2000bf05300 */
[----:B------:R-:W-:Y:S01]  /*26b0*/  FMUL.FTZ R149, R23, R148 ;  /* 0x0000009417957220 */ /* 0x000fe20000410000 */
[----:B------:R-:W-:Y:S01]  /*26c0*/  SHF.L.U32 R145, R145, 0x10, RZ ;  /* 0x0000001091917819 */ /* 0x000fe200000006ff */
[----:B------:R-:W-:Y:S01]  /*26d0*/  FMUL.FTZ R23, R5, R24 ;  /* 0x0000001805177220 */ /* 0x000fe20000410000 */
[----:B------:R-:W2:Y:S01]  /*26e0*/  LDL R177, [R1+0x134] ;  /* 0x0001340001b17983 */ /* 0x000ea20000100800 */
[----:B------:R-:W-:Y:S01]  /*26f0*/  FADD.FTZ R46, R46, R144 ;  /* 0x000000902e2e7221 */ /* 0x000fe20000010000 */
[----:B------:R-:W-:Y:S01]  /*2700*/  FFMA.FTZ R42, R18, R144, R42 ;  /* 0x00000090122a7223 */ /* 0x000fe2000001002a */
[----:B------:R-:W-:Y:S01]  /*2710*/  FADD.FTZ R47, R47, R148 ;  /* 0x000000942f2f7221 */ /* 0x000fe20000010000 */
[----:B------:R-:W-:Y:S01]  /*2720*/  FFMA.FTZ R43, R23, R148, R43 ;  /* 0x00000094172b7223 */ /* 0x000fe2000001002b */
[----:B------:R-:W-:-:S04]  /*2730*/  FADD.FTZ R148, -R195, R152 ;  /* 0x00000098c3947221 */ /* 0x000fc80000010100 */
[----:B------:R-:W1:Y:S01]  /*2740*/  @P0 LDC.64 R198, c[0x0][0x438] ;  /* 0x00010e00ffc60b82 */ /* 0x000e620000000a00 */
[----:B---3--:R-:W-:Y:S01]  /*2750*/  SHF.L.U32 R144, R166, 0x10, RZ ;  /* 0x00000010a6907819 */ /* 0x008fe200000006ff */
[----:B----4-:R-:W-:-:S04]  /*2760*/  FFMA.FTZ R157, R23, R145, R157 ;  /* 0x00000091179d7223 */ /* 0x010fc8000001009d */
[----:B------:R-:W-:Y:S01]  /*2770*/  FFMA.FTZ R24, R144, R145, R149 ;  /* 0x0000009190187223 */ /* 0x000fe20000010095 */
[----:B------:R3:W-:Y:S01]  /*2780*/  STL [R1+0x3c], R157 ;  /* 0x00003c9d01007387 */ /* 0x0007e20000100800 */
[----:B------:R-:W-:-:S03]  /*2790*/  SHF.L.U32 R149, R150, 0x10, RZ ;  /* 0x0000001096957819 */ /* 0x000fc600000006ff */
[----:B------:R-:W4:Y:S01]  /*27a0*/  LDL R159, [R1+0xac] ;  /* 0x0000ac00019f7983 */ /* 0x000f220000100800 */
[----:B------:R-:W-:-:S03]  /*27b0*/  FMUL.FTZ R166, R5, R148 ;  /* 0x0000009405a67220 */ /* 0x000fc60000410000 */
[----:B------:R-:W4:Y:S04]  /*27c0*/  LDL R158, [R1+0xbc] ;  /* 0x0000bc00019e7983 */ /* 0x000f280000100800 */
[----:B---3--:R-:W3:Y:S04]  /*27d0*/  LDL R157, [R1+0x140] ;  /* 0x00014000019d7983 */ /* 0x008ee80000100800 */
[----:B------:R-:W3:Y:S01]  /*27e0*/  LDL.LU R187, [R1+0x24] ;  /* 0x0000240001bb7983 */ /* 0x000ee20000300800 */
[----:B------:R-:W-:Y:S01]  /*27f0*/  FADD.FTZ R235, R235, R145 ;  /* 0x00000091ebeb7221 */ /* 0x000fe20000010000 */
[----:B0-----:R-:W-:-:S05]  /*2800*/  @P3 IMAD.WIDE.U32 R36, R218, 0x8, R36 ;  /* 0x00000008da243825 */ /* 0x001fca00078e0024 */
[----:B------:R1:W5:Y:S02]  /*2810*/  @P3 LDG.E.64 R38, desc[UR8][R36.64] ;  /* 0x0000000824263981 */ /* 0x000364000c1e1b00 */
[C---:B-1----:R-:W-:Y:S02]  /*2820*/  @P0 IMAD.WIDE.U32 R36, R218.reuse, 0x20, R198 ;  /* 0x00000020da240825 */ /* 0x042fe400078e00c6 */
[----:B------:R-:W0:Y:S03]  /*2830*/  LDC.64 R198, c[0x0][0x3b0] ;  /* 0x0000ec00ffc67b82 */ /* 0x000e260000000a00 */
[----:B------:R-:W5:Y:S04]  /*2840*/  @P0 LDG.E.128 R52, desc[UR8][R36.64] ;  /* 0x0000000824340981 */ /* 0x000f68000c1e1d00 */
[----:B------:R0:W5:Y:S02]  /*2850*/  @P0 LDG.E.128 R48, desc[UR8][R36.64+0x10] ;  /* 0x0000100824300981 */ /* 0x000164000c1e1d00 */
[----:B0-----:R-:W-:-:S06]  /*2860*/  IMAD.WIDE.U32 R36, R218, 0x8, R198 ;  /* 0x00000008da247825 */ /* 0x001fcc00078e00c6 */
[----:B------:R-:W5:Y:S01]  /*2870*/  LDG.E.64 R36, desc[UR8][R36.64] ;  /* 0x0000000824247981 */ /* 0x000f62000c1e1b00 */
[----:B--2---:R-:W-:Y:S01]  /*2880*/  SHF.L.U32 R144, R156, 0x10, RZ ;  /* 0x000000109c907819 */ /* 0x004fe200000006ff */
[----:B------:R-:W-:-:S04]  /*2890*/  IMAD.U32 R156, R146, 0x10000, RZ ;  /* 0x00010000929c7824 */ /* 0x000fc800078e00ff */
[-C--:B------:R-:W-:Y:S01]  /*28a0*/  FMUL.FTZ R144, R144, R156.reuse ;  /* 0x0000009c90907220 */ /* 0x080fe20000410000 */
[----:B------:R-:W-:Y:S01]  /*28b0*/  FADD.FTZ R56, R56, R156 ;  /* 0x0000009c38387221 */ /* 0x000fe20000010000 */
[C---:B------:R-:W-:Y:S01]  /*28c0*/  FFMA.FTZ R92, R166.reuse, R156, R92 ;  /* 0x0000009ca65c7223 */ /* 0x040fe2000001005c */
[----:B------:R-:W-:Y:S01]  /*28d0*/  FFMA.FTZ R188, R166, R149, R188 ;  /* 0x00000095a6bc7223 */ /* 0x000fe200000100bc */
[----:B------:R-:W-:-:S04]  /*28e0*/  SHF.L.U32 R145, R165, 0x10, RZ ;  /* 0x00000010a5917819 */ /* 0x000fc800000006ff */
[----:B------:R0:W-:Y:S04]  /*28f0*/  STL [R1+0x20], R188 ;  /* 0x000020bc01007387 */ /* 0x0001e80000100800 */
[----:B------:R-:W2:Y:S04]  /*2900*/  LDL.LU R156, [R1+0x28] ;  /* 0x00002800019c7983 */ /* 0x000ea80000300800 */
[----:B------:R-:W2:Y:S01]  /*2910*/  LDL R152, [R1+0x13c] ;  /* 0x00013c0001987983 */ /* 0x000ea20000100800 */
[--C-:B------:R-:W-:Y:S01]  /*2920*/  FFMA.FTZ R165, R145, R149, R144.reuse ;  /* 0x0000009591a57223 */ /* 0x100fe20000010090 */
[----:B------:R-:W-:-:S02]  /*2930*/  PRMT R144, R146, 0x7632, R144 ;  /* 0x0000763292907816 */ /* 0x000fc40000000090 */
[----:B------:R-:W-:Y:S02]  /*2940*/  PRMT R146, R150, 0x7632, R146 ;  /* 0x0000763296927816 */ /* 0x000fe40000000092 */
[----:B------:R-:W2:Y:S01]  /*2950*/  LDL.LU R150, [R1+0x2c] ;  /* 0x00002c0001967983 */ /* 0x000ea20000300800 */
[----:B------:R-:W-:Y:S02]  /*2960*/  SHF.L.U32 R148, R144, 0x10, RZ ;  /* 0x0000001090947819 */ /* 0x000fe400000006ff */
[----:B------:R-:W-:Y:S01]  /*2970*/  SHF.L.U32 R144, R178, 0x10, RZ ;  /* 0x00000010b2907819 */ /* 0x000fe200000006ff */
[----:B------:R-:W-:Y:S01]  /*2980*/  FADD.FTZ R228, R228, R149 ;  /* 0x00000095e4e47221 */ /* 0x000fe20000010000 */
[----:B------:R-:W-:Y:S01]  /*2990*/  SHF.L.U32 R146, R146, 0x10, RZ ;  /* 0x0000001092927819 */ /* 0x000fe200000006ff */
[----:B------:R-:W-:Y:S02]  /*29a0*/  FADD.FTZ R145, -R195, R153 ;  /* 0x00000099c3917221 */ /* 0x000fe40000010100 */
[----:B------:R-:W-:Y:S01]  /*29b0*/  FMUL.FTZ R149, R144, R148 ;  /* 0x0000009490957220 */ /* 0x000fe20000410000 */
[----:B------:R-:W-:Y:S01]  /*29c0*/  SHF.L.U32 R144, R177, 0x10, RZ ;  /* 0x00000010b1907819 */ /* 0x000fe200000006ff */
[----:B------:R-:W-:-:S04]  /*29d0*/  FMUL.FTZ R178, R5, R145 ;  /* 0x0000009105b27220 */ /* 0x000fc80000410000 */
[----:B------:R-:W-:Y:S01]  /*29e0*/  FFMA.FTZ R177, R144, R146, R149 ;  /* 0x0000009290b17223 */ /* 0x000fe20000010095 */
[----:B------:R-:W-:Y:S01]  /*29f0*/  SHF.L.U32 R149, R147, 0x10, RZ ;  /* 0x0000001093957819 */ /* 0x000fe200000006ff */
[----:B------:R-:W-:Y:S01]  /*2a00*/  FADD.FTZ R57, R57, R148 ;  /* 0x0000009439397221 */ /* 0x000fe20000010000 */
[----:B------:R-:W-:Y:S01]  /*2a10*/  FFMA.FTZ R93, R178, R148, R93 ;  /* 0x00000094b25d7223 */ /* 0x000fe2000001005d */
[----:B------:R-:W-:Y:S01]  /*2a20*/  SHF.L.U32 R148, R151, 0x10, RZ ;  /* 0x0000001097947819 */ /* 0x000fe200000006ff */
[----:B------:R-:W-:Y:S01]  /*2a30*/  FADD.FTZ R229, R229, R146 ;  /* 0x00000092e5e57221 */ /* 0x000fe20000010000 */
[----:B------:R-:W-:-:S04]  /*2a40*/  PRMT R147, R147, 0x7632, R147 ;  /* 0x0000763293937816 */ /* 0x000fc80000000093 */
[----:B------:R-:W-:Y:S02]  /*2a50*/  SHF.L.U32 R147, R147, 0x10, RZ ;  /* 0x0000001093937819 */ /* 0x000fe400000006ff */
[----:B----4-:R-:W-:Y:S01]  /*2a60*/  SHF.L.U32 R144, R159, 0x10, RZ ;  /* 0x000000109f907819 */ /* 0x010fe200000006ff */
[----:B------:R-:W-:-:S04]  /*2a70*/  IMAD.U32 R145, R158, 0x10000, RZ ;  /* 0x000100009e917824 */ /* 0x000fc800078e00ff */
[----:B------:R-:W-:Y:S01]  /*2a80*/  FMUL.FTZ R144, R144, R149 ;  /* 0x0000009590907220 */ /* 0x000fe20000410000 */
[----:B---3--:R-:W-:Y:S01]  /*2a90*/  FFMA.FTZ R187, R178, R146, R187 ;  /* 0x00000092b2bb7223 */ /* 0x008fe200000100bb */
[----:B------:R-:W-:-:S04]  /*2aa0*/  FADD.FTZ R146, -R195, R154 ;  /* 0x0000009ac3927221 */ /* 0x000fc80000010100 */
[----:B------:R1:W-:Y:S01]  /*2ab0*/  STL [R1+0x24], R187 ;  /* 0x000024bb01007387 */ /* 0x0003e20000100800 */
[----:B0-----:R-:W-:Y:S01]  /*2ac0*/  FMUL.FTZ R188, R5, R146 ;  /* 0x0000009205bc7220 */ /* 0x001fe20000410000 */
[----:B------:R-:W-:Y:S01]  /*2ad0*/  PRMT R146, R151, 0x7632, R146 ;  /* 0x0000763297927816 */ /* 0x000fe20000000092 */
[----:B------:R-:W-:Y:S01]  /*2ae0*/  FADD.FTZ R230, R230, R148 ;  /* 0x00000094e6e67221 */ /* 0x000fe20000010000 */
[----:B-1----:R-:W-:Y:S01]  /*2af0*/  FFMA.FTZ R187, R145, R148, R144 ;  /* 0x0000009491bb7223 */ /* 0x002fe20000010090 */
[----:B------:R-:W-:Y:S01]  /*2b00*/  SHF.L.U32 R144, R157, 0x10, RZ ;  /* 0x000000109d907819 */ /* 0x000fe200000006ff */
[----:B------:R-:W-:Y:S01]  /*2b10*/  FADD.FTZ R145, -R195, R155 ;  /* 0x0000009bc3917221 */ /* 0x000fe20000010100 */
[----:B------:R-:W-:-:S03]  /*2b20*/  SHF.L.U32 R146, R146, 0x10, RZ ;  /* 0x0000001092927819 */ /* 0x000fc600000006ff */
[----:B------:R-:W-:Y:S01]  /*2b30*/  FMUL.FTZ R198, R5, R145 ;  /* 0x0000009105c67220 */ /* 0x000fe20000410000 */
        /* <DEDUP_REMOVED lines=8> */
[----:B------:R-:W-:Y:S01]  /*2bc0*/  FFMA.FTZ R94, R188, R149, R94 ;  /* 0x00000095bc5e7223 */ /* 0x000fe2000001005e */
[----:B------:R-:W-:Y:S01]  /*2bd0*/  FADD.FTZ R231, R231, R146 ;  /* 0x00000092e7e77221 */ /* 0x000fe20000010000 */
[----:B------:R-:W-:Y:S01]  /*2be0*/  FADD.FTZ R59, R59, R147 ;  /* 0x000000933b3b7221 */ /* 0x000fe20000010000 */
[-C--:B------:R-:W-:Y:S01]  /*2bf0*/  FFMA.FTZ R95, R198, R147.reuse, R95 ;  /* 0x00000093c65f7223 */ /* 0x080fe2000001005f */
[----:B------:R-:W-:Y:S01]  /*2c00*/  IADD3 R218, PT, PT, R218, 0x20, RZ ;  /* 0x00000020dada7810 */ /* 0x000fe20007ffe0ff */
[----:B--2---:R-:W-:Y:S01]  /*2c10*/  FFMA.FTZ R156, R188, R148, R156 ;  /* 0x00000094bc9c7223 */ /* 0x004fe2000001009c */
[----:B------:R-:W-:Y:S01]  /*2c20*/  FMUL.FTZ R148, R144, R147 ;  /* 0x0000009390947220 */ /* 0x000fe20000410000 */
[----:B------:R-:W-:-:S05]  /*2c30*/  SHF.L.U32 R144, R152, 0x10, RZ ;  /* 0x0000001098907819 */ /* 0x000fca00000006ff */
[-C--:B------:R-:W-:Y:S01]  /*2c40*/  FFMA.FTZ R199, R144, R146.reuse, R148 ;  /* 0x0000009290c77223 */ /* 0x080fe20000010094 */
[----:B------:R-:W-:Y:S01]  /*2c50*/  FADD.FTZ R144, R216, R6 ;  /* 0x00000006d8907221 */ /* 0x000fe20000010000 */
[----:B------:R-:W-:-:S03]  /*2c60*/  FFMA.FTZ R150, R198, R146, R150 ;  /* 0x00000092c6967223 */ /* 0x000fc60000010096 */
[----:B------:R-:W-:Y:S01]  /*2c70*/  FADD.FTZ R144, R144, R11 ;  /* 0x0000000b90907221 */ /* 0x000fe20000010000 */
[----:B------:R0:W-:Y:S03]  /*2c80*/  STL [R1+0x28], R156 ;  /* 0x0000289c01007387 */ /* 0x0001e60000100800 */
[----:B------:R-:W-:Y:S01]  /*2c90*/  FADD.FTZ R144, R144, R17 ;  /* 0x0000001190907221 */ /* 0x000fe20000010000 */
[----:B------:R0:W-:Y:S03]  /*2ca0*/  STL [R1+0x2c], R150 ;  /* 0x00002c9601007387 */ /* 0x0001e60000100800 */
[----:B------:R-:W-:-:S04]  /*2cb0*/  FADD.FTZ R144, R144, R24 ;  /* 0x0000001890907221 */ /* 0x000fc80000010000 */
[----:B------:R-:W-:-:S04]  /*2cc0*/  FADD.FTZ R144, R144, R165 ;  /* 0x000000a590907221 */ /* 0x000fc80000010000 */
[----:B------:R-:W-:-:S04]  /*2cd0*/  FADD.FTZ R144, R144, R177 ;  /* 0x000000b190907221 */ /* 0x000fc80000010000 */
[----:B------:R-:W-:Y:S01]  /*2ce0*/  FADD.FTZ R144, R144, R187 ;  /* 0x000000bb90907221 */ /* 0x000fe20000010000 */
[----:B------:R-:W-:-:S03]  /*2cf0*/  FFMA.FTZ R217, R198, R199, R145 ;  /* 0x000000c7c6d97223 */ /* 0x000fc60000010091 */
[----:B0-----:R-:W-:-:S07]  /*2d00*/  FADD.FTZ R216, R144, R199 ;  /* 0x000000c790d87221 */ /* 0x001fce0000010000 */
.L_x_1866:
[----:B------:R-:W-:Y:S05]  /*2d10*/  BSYNC.RECONVERGENT B1 ;  /* 0x0000000000017941 */ /* 0x000fea0003800200 */
.L_x_1865:
        /* <DEDUP_REMOVED lines=12> */
[C---:B0-----:R-:W-:Y:S01]  /*2de0*/  IMAD.WIDE.U32 R32, R218.reuse, 0x10, R32 ;  /* 0x00000010da207825 */ /* 0x041fe200078e0020 */
[----:B------:R-:W-:Y:S01]  /*2df0*/  ISETP.NE.U32.AND P0, PT, RZ, UR10, PT ;  /* 0x0000000aff007c0c */ /* 0x000fe2000bf05070 */
[----:B------:R-:W0:Y:S03]  /*2e00*/  LDC.64 R200, c[0x0][0x3b0] ;  /* 0x0000ec00ffc87b82 */ /* 0x000e260000000a00 */
[----:B------:R-:W3:Y:S01]  /*2e10*/  LDG.E.128 R144, desc[UR8][R32.64] ;  /* 0x0000000820907981 */ /* 0x000ee2000c1e1d00 */
[----:B-1----:R-:W-:-:S06]  /*2e20*/  IMAD.WIDE.U32 R148, R218, 0x10, R148 ;  /* 0x00000010da947825 */ /* 0x002fcc00078e0094 */
[----:B------:R-:W4:Y:S01]  /*2e30*/  LDG.E.128 R148, desc[UR8][R148.64] ;  /* 0x0000000894947981 */ /* 0x000f22000c1e1d00 */
[----:B------:R-:W-:-:S05]  /*2e40*/  IMAD.WIDE.U32 R8, R218, 0x20, R8 ;  /* 0x00000020da087825 */ /* 0x000fca00078e0008 */
[----:B------:R-:W4:Y:S01]  /*2e50*/  LDG.E.128 R156, desc[UR8][R8.64] ;  /* 0x00000008089c7981 */ /* 0x000f22000c1e1d00 */
[----:B------:R-:W-:Y:S02]  /*2e60*/  ISETP.NE.AND.EX P3, PT, RZ, UR11, PT, P0 ;  /* 0x0000000bff007c0c */ /* 0x000fe4000bf65300 */
[----:B------:R-:W-:Y:S01]  /*2e70*/  ISETP.NE.U32.AND P0, PT, RZ, UR24, PT ;  /* 0x00000018ff007c0c */ /* 0x000fe2000bf05070 */
[----:B------:R1:W4:Y:S03]  /*2e80*/  LDG.E.128 R152, desc[UR8][R8.64+0x10] ;  /* 0x0000100808987981 */ /* 0x000326000c1e1d00 */
[----:B------:R-:W-:-:S07]  /*2e90*/  ISETP.NE.AND.EX P0, PT, RZ, UR25, PT, P0 ;  /* 0x00000019ff007c0c */ /* 0x000fce000bf05300 */
[----:B-1----:R-:W1:Y:S08]  /*2ea0*/  @P3 LDC.64 R8, c[0x0][0x3b8] ;  /* 0x0000ee00ff083b82 */ /* 0x002e700000000a00 */
[----:B------:R-:W0:Y:S01]  /*2eb0*/  @P0 LDC.64 R32, c[0x0][0x438] ;  /* 0x00010e00ff200b82 */ /* 0x000e220000000a00 */
[----:B--2---:R-:W-:Y:S02]  /*2ec0*/  SHF.L.U32 R7, R176, 0x10, RZ ;  /* 0x00000010b0077819 */ /* 0x004fe400000006ff */
[----:B------:R-:W2:Y:S04]  /*2ed0*/  LDL R176, [R1+0x104] ;  /* 0x0001040001b07983 */ /* 0x000ea80000100800 */
[----:B------:R-:W2:Y:S04]  /*2ee0*/  LDL.LU R169, [R1+0x14] ;  /* 0x0000140001a97983 */ /* 0x000ea80000300800 */
[----:B------:R-:W2:Y:S01]  /*2ef0*/  LDL R26, [R1+0x84] ;  /* 0x00008400011a7983 */ /* 0x000ea20000100800 */
[----:B-1----:R-:W-:-:S05]  /*2f00*/  @P3 IMAD.WIDE.U32 R8, R218, 0x8, R8 ;  /* 0x00000008da083825 */ /* 0x002fca00078e0008 */
[----:B------:R0:W5:Y:S02]  /*2f10*/  @P3 LDG.E.64 R34, desc[UR8][R8.64] ;  /* 0x0000000808223981 */ /* 0x000164000c1e1b00 */
[----:B0-----:R-:W-:-:S05]  /*2f20*/  @P0 IMAD.WIDE.U32 R8, R218, 0x20, R32 ;  /* 0x00000020da080825 */ /* 0x001fca00078e0020 */
[----:B------:R-:W5:Y:S04]  /*2f30*/  @P0 LDG.E.128 R128, desc[UR8][R8.64] ;  /* 0x0000000808800981 */ /* 0x000f68000c1e1d00 */
[----:B------:R0:W5:Y:S01]  /*2f40*/  @P0 LDG.E.128 R132, desc[UR8][R8.64+0x10] ;  /* 0x0000100808840981 */ /* 0x000162000c1e1d00 */
[----:B---3--:R-:W-:Y:S01]  /*2f50*/  SHF.L.U32 R16, R144, 0x10, RZ ;  /* 0x0000001090107819 */ /* 0x008fe200000006ff */
[----:B0-----:R-:W-:-:S04]  /*2f60*/  IMAD.WIDE.U32 R8, R218, 0x8, R200 ;  /* 0x00000008da087825 */ /* 0x001fc800078e00c8 */
[----:B----4-:R-:W-:Y:S01]  /*2f70*/  FADD.FTZ R10, -R195, R156 ;  /* 0x0000009cc30a7221 */ /* 0x010fe20000010100 */
[----:B------:R0:W5:Y:S02]  /*2f80*/  LDG.E.64 R32, desc[UR8][R8.64] ;  /* 0x0000000808207981 */ /* 0x000164000c1e1b00 */
[----:B0-----:R-:W-:Y:S01]  /*2f90*/  IMAD.U32 R9, R15, 0x10000, RZ ;  /* 0x000100000f097824 */ /* 0x001fe200078e00ff */
[----:B------:R-:W-:Y:S01]  /*2fa0*/  SHF.L.U32 R15, R148, 0x10, RZ ;  /* 0x00000010940f7819 */ /* 0x000fe200000006ff */
[----:B------:R-:W-:Y:S01]  /*2fb0*/  FMUL.FTZ R8, R7, R16 ;  /* 0x0000001007087220 */ /* 0x000fe20000410000 */
[----:B-----5:R-:W-:-:S03]  /*2fc0*/  FMUL.FTZ R7, R5, R10 ;  /* 0x0000000a05077220 */ /* 0x020fc60000410000 */
[-C--:B------:R-:W-:Y:S01]  /*2fd0*/  FFMA.FTZ R8, R9, R15.reuse, R8 ;  /* 0x0000000f09087223 */ /* 0x080fe20000010008 */
[----:B------:R-:W-:Y:S01]  /*2fe0*/  PRMT R9, R144, 0x7632, R9 ;  /* 0x0000763290097816 */ /* 0x000fe20000000009 */
[----:B------:R-:W-:Y:S01]  /*2ff0*/  FADD.FTZ R96, R96, R16 ;  /* 0x0000001060607221 */ /* 0x000fe20000010000 */
[C---:B------:R-:W-:Y:S01]  /*3000*/  FFMA.FTZ R68, R7.reuse, R16, R68 ;  /* 0x0000001007447223 */ /* 0x040fe20000010044 */
[----:B------:R-:W-:Y:S01]  /*3010*/  FFMA.FTZ R25, R7, R15, R25 ;  /* 0x0000000f07197223 */ /* 0x000fe20000010019 */
[----:B------:R-:W-:Y:S01]  /*3020*/  SHF.L.U32 R16, R9, 0x10, RZ ;  /* 0x0000001009107819 */ /* 0x000fe200000006ff */
[----:B------:R-:W-:Y:S01]  /*3030*/  FADD.FTZ R10, -R195, R157 ;  /* 0x0000009dc30a7221 */ /* 0x000fe20000010100 */
[----:B------:R-:W-:Y:S01]  /*3040*/  SHF.L.U32 R9, R170, 0x10, RZ ;  /* 0x00000010aa097819 */ /* 0x000fe200000006ff */
[--C-:B------:R-:W-:Y:S01]  /*3050*/  FADD.FTZ R224, R224, R15.reuse ;  /* 0x0000000fe0e07221 */ /* 0x100fe20000010000 */
[----:B------:R-:W-:Y:S01]  /*3060*/  PRMT R15, R148, 0x7632, R15 ;  /* 0x00007632940f7816 */ /* 0x000fe2000000000f */
[----:B------:R0:W-:Y:S01]  /*3070*/  STL [R1+0x10], R25 ;  /* 0x0000101901007387 */ /* 0x0001e20000100800 */
[----:B------:R-:W-:-:S02]  /*3080*/  FMUL.FTZ R10, R5, R10 ;  /* 0x0000000a050a7220 */ /* 0x000fc40000410000 */
[----:B------:R-:W-:Y:S01]  /*3090*/  SHF.L.U32 R15, R15, 0x10, RZ ;  /* 0x000000100f0f7819 */ /* 0x000fe200000006ff */
[----:B------:R-:W-:Y:S01]  /*30a0*/  FADD.FTZ R97, R97, R16 ;  /* 0x0000001061617221 */ /* 0x000fe20000010000 */
[-C--:B------:R-:W-:Y:S01]  /*30b0*/  FFMA.FTZ R69, R10, R16.reuse, R69 ;  /* 0x000000100a457223 */ /* 0x080fe20000010045 */
[----:B------:R-:W3:Y:S01]  /*30c0*/  LDL R170, [R1+0x10c] ;  /* 0x00010c0001aa7983 */ /* 0x000ee20000100800 */
[----:B0-----:R-:W-:Y:S01]  /*30d0*/  FMUL.FTZ R25, R9, R16 ;  /* 0x0000001009197220 */ /* 0x001fe20000410000 */
[----:B------:R-:W-:Y:S02]  /*30e0*/  FADD.FTZ R16, -R195, R158 ;  /* 0x0000009ec3107221 */ /* 0x000fe40000010100 */
[----:B------:R-:W4:Y:S01]  /*30f0*/  LDL.LU R157, [R1+0x1c] ;  /* 0x00001c00019d7983 */ /* 0x000f220000300800 */
[----:B------:R-:W-:Y:S01]  /*3100*/  FADD.FTZ R225, R225, R15 ;  /* 0x0000000fe1e17221 */ /* 0x000fe20000010000 */
[----:B------:R-:W-:Y:S01]  /*3110*/  FMUL.FTZ R16, R5, R16 ;  /* 0x0000001005107220 */ /* 0x000fe20000410000 */
[----:B--2---:R-:W-:Y:S01]  /*3120*/  SHF.L.U32 R9, R176, 0x10, RZ ;  /* 0x00000010b0097819 */ /* 0x004fe200000006ff */
[----:B------:R-:W-:-:S04]  /*3130*/  FFMA.FTZ R169, R10, R15, R169 ;  /* 0x0000000f0aa97223 */ /* 0x000fc800000100a9 */
[----:B------:R-:W-:Y:S01]  /*3140*/  FFMA.FTZ R9, R9, R15, R25 ;  /* 0x0000000f09097223 */ /* 0x000fe20000010019 */
[----:B------:R-:W-:Y:S01]  /*3150*/  SHF.L.U32 R15, R26, 0x10, RZ ;  /* 0x000000101a0f7819 */ /* 0x000fe200000006ff */
[----:B------:R-:W-:Y:S01]  /*3160*/  IMAD.U32 R26, R149, 0x10000, RZ ;  /* 0x00010000951a7824 */ /* 0x000fe200078e00ff */
[----:B------:R0:W-:Y:S03]  /*3170*/  STL [R1+0x14], R169 ;  /* 0x000014a901007387 */ /* 0x0001e60000100800 */
[----:B------:R-:W-:Y:S01]  /*3180*/  FFMA.FTZ R186, R16, R26, R186 ;  /* 0x0000001a10ba7223 */ /* 0x000fe200000100ba */
[----:B------:R-:W2:Y:S04]  /*3190*/  LDL R156, [R1+0x88] ;  /* 0x00008800019c7983 */ /* 0x000ea80000100800 */
[----:B0-----:R-:W2:Y:S04]  /*31a0*/  LDL R169, [R1+0x98] ;  /* 0x0000980001a97983 */ /* 0x001ea80000100800 */
[----:B------:R0:W-:Y:S04]  /*31b0*/  STL [R1+0x18], R186 ;  /* 0x000018ba01007387 */ /* 0x0001e80000100800 */
[----:B0-----:R-:W2:Y:S01]  /*31c0*/  LDL.LU R186, [R1] ;  /* 0x0000000001ba7983 */ /* 0x001ea20000300800 */
[----:B------:R-:W-:-:S02]  /*31d0*/  SHF.L.U32 R144, R145, 0x10, RZ ;  /* 0x0000001091907819 */ /* 0x000fc400000006ff */
[----:B------:R-:W-:Y:S01]  /*31e0*/  SHF.L.U32 R25, R175, 0x10, RZ ;  /* 0x00000010af197819 */ /* 0x000fe200000006ff */
[----:B------:R-:W-:Y:S01]  /*31f0*/  FADD.FTZ R226, R226, R26 ;  /* 0x0000001ae2e27221 */ /* 0x000fe20000010000 */
[----:B------:R-:W2:Y:S01]  /*3200*/  LDL R176, [R1+0x118] ;  /* 0x0001180001b07983 */ /* 0x000ea20000100800 */
[-C--:B------:R-:W-:Y:S01]  /*3210*/  FMUL.FTZ R15, R15, R144.reuse ;  /* 0x000000900f0f7220 */ /* 0x080fe20000410000 */
[----:B------:R-:W-:Y:S01]  /*3220*/  FADD.FTZ R98, R98, R144 ;  /* 0x0000009062627221 */ /* 0x000fe20000010000 */
[----:B------:R-:W-:Y:S01]  /*3230*/  FFMA.FTZ R70, R16, R144, R70 ;  /* 0x0000009010467223 */ /* 0x000fe20000010046 */
[----:B------:R-:W2:Y:S01]  /*3240*/  LDL R175, [R1+0x114] ;  /* 0x0001140001af7983 */ /* 0x000ea20000100800 */
[----:B------:R-:W-:Y:S01]  /*3250*/  FFMA.FTZ R15, R25, R26, R15 ;  /* 0x0000001a190f7223 */ /* 0x000fe2000001000f */
[----:B------:R-:W-:Y:S01]  /*3260*/  PRMT R25, R145, 0x7632, R25 ;  /* 0x0000763291197816 */ /* 0x000fe20000000019 */
[----:B------:R-:W-:Y:S01]  /*3270*/  FADD.FTZ R26, -R195, R159 ;  /* 0x0000009fc31a7221 */ /* 0x000fe20000010100 */
[----:B------:R-:W-:-:S02]  /*3280*/  PRMT R145, R149, 0x7632, R145 ;  /* 0x0000763295917816 */ /* 0x000fc40000000091 */
[----:B------:R-:W-:Y:S02]  /*3290*/  SHF.L.U32 R148, R25, 0x10, RZ ;  /* 0x0000001019947819 */ /* 0x000fe400000006ff */
[----:B------:R-:W-:Y:S02]  /*32a0*/  SHF.L.U32 R25, R185, 0x10, RZ ;  /* 0x00000010b9197819 */ /* 0x000fe400000006ff */
[----:B------:R-:W-:-:S03]  /*32b0*/  SHF.L.U32 R145, R145, 0x10, RZ ;  /* 0x0000001091917819 */ /* 0x000fc600000006ff */
[----:B------:R-:W-:Y:S01]  /*32c0*/  FMUL.FTZ R149, R25, R148 ;  /* 0x0000009419957220 */ /* 0x000fe20000410000 */
[----:B------:R-:W-:Y:S01]  /*32d0*/  FMUL.FTZ R25, R5, R26 ;  /* 0x0000001a05197220 */ /* 0x000fe20000410000 */
[----:B------:R-:W-:-:S03]  /*32e0*/  FADD.FTZ R99, R99, R148 ;  /* 0x0000009463637221 */ /* 0x000fc60000010000 */
[----:B------:R-:W-:Y:S01]  /*32f0*/  FFMA.FTZ R71, R25, R148, R71 ;  /* 0x0000009419477223 */ /* 0x000fe20000010047 */
[----:B------:R-:W-:Y:S01]  /*3300*/  FADD.FTZ R148, -R195, R152 ;  /* 0x00000098c3947221 */ /* 0x000fe20000010100 */
[----:B------:R-:W-:Y:S01]  /*3310*/  FADD.FTZ R227, R227, R145 ;  /* 0x00000091e3e37221 */ /* 0x000fe20000010000 */
[----:B---3--:R-:W-:Y:S01]  /*3320*/  SHF.L.U32 R144, R170, 0x10, RZ ;  /* 0x00000010aa907819 */ /* 0x008fe200000006ff */
[----:B----4-:R-:W-:-:S04]  /*3330*/  FFMA.FTZ R157, R25, R145, R157 ;  /* 0x00000091199d7223 */ /* 0x010fc8000001009d */
[----:B------:R-:W-:Y:S01]  /*3340*/  FFMA.FTZ R26, R144, R145, R149 ;  /* 0x00000091901a7223 */ /* 0x000fe20000010095 */
[----:B------:R-:W-:Y:S01]  /*3350*/  SHF.L.U32 R149, R150, 0x10, RZ ;  /* 0x0000001096957819 */ /* 0x000fe200000006ff */
[----:B------:R0:W-:Y:S04]  /*3360*/  STL [R1+0x1c], R157 ;  /* 0x00001c9d01007387 */ /* 0x0001e80000100800 */
[----:B------:R-:W3:Y:S04]  /*3370*/  LDL R159, [R1+0x8c] ;  /* 0x00008c00019f7983 */ /* 0x000ee80000100800 */
[----:B------:R-:W4:Y:S04]  /*3380*/  LDL R158, [R1+0x9c] ;  /* 0x00009c00019e7983 */ /* 0x000f280000100800 */
[----:B0-----:R-:W4:Y:S04]  /*3390*/  LDL R157, [R1+0x120] ;  /* 0x00012000019d7983 */ /* 0x001f280000100800 */
[----:B------:R-:W4:Y:S01]  /*33a0*/  LDL.LU R185, [R1+0x4] ;  /* 0x0000040001b97983 */ /* 0x000f220000300800 */
[----:B--2---:R-:W-:-:S02]  /*33b0*/  SHF.L.U32 R144, R156, 0x10, RZ ;  /* 0x000000109c907819 */ /* 0x004fc400000006ff */
[----:B------:R-:W-:Y:S01]  /*33c0*/  SHF.L.U32 R145, R169, 0x10, RZ ;  /* 0x00000010a9917819 */ /* 0x000fe200000006ff */
[----:B------:R-:W-:Y:S01]  /*33d0*/  FMUL.FTZ R169, R5, R148 ;  /* 0x0000009405a97220 */ /* 0x000fe20000410000 */
[----:B------:R-:W-:-:S05]  /*33e0*/  SHF.L.U32 R156, R146, 0x10, RZ ;  /* 0x00000010929c7819 */ /* 0x000fca00000006ff */
[-C--:B------:R-:W-:Y:S01]  /*33f0*/  FMUL.FTZ R144, R144, R156.reuse ;  /* 0x0000009c90907220 */ /* 0x080fe20000410000 */
[----:B------:R-:W-:Y:S01]  /*3400*/  FADD.FTZ R100, R100, R156 ;  /* 0x0000009c64647221 */ /* 0x000fe20000010000 */
[C---:B------:R-:W-:Y:S01]  /*3410*/  FFMA.FTZ R72, R169.reuse, R156, R72 ;  /* 0x0000009ca9487223 */ /* 0x040fe20000010048 */
[----:B------:R-:W-:-:S05]  /*3420*/  FFMA.FTZ R186, R169, R149, R186 ;  /* 0x00000095a9ba7223 */ /* 0x000fca00000100ba */
[----:B------:R0:W-:Y:S04]  /*3430*/  STL [R1], R186 ;  /* 0x000000ba01007387 */ /* 0x0001e80000100800 */
[----:B------:R-:W2:Y:S04]  /*3440*/  LDL.LU R156, [R1+0x8] ;  /* 0x00000800019c7983 */ /* 0x000ea80000300800 */
[----:B------:R-:W2:Y:S01]  /*3450*/  LDL R152, [R1+0x11c] ;  /* 0x00011c0001987983 */ /* 0x000ea20000100800 */
[--C-:B------:R-:W-:Y:S01]  /*3460*/  FFMA.FTZ R170, R145, R149, R144.reuse ;  /* 0x0000009591aa7223 */ /* 0x100fe20000010090 */
[----:B------:R-:W-:-:S02]  /*3470*/  PRMT R144, R146, 0x7632, R144 ;  /* 0x0000763292907816 */ /* 0x000fc40000000090 */
[----:B------:R-:W-:Y:S02]  /*3480*/  PRMT R146, R150, 0x7632, R146 ;  /* 0x0000763296927816 */ /* 0x000fe40000000092 */
[----:B------:R-:W2:Y:S01]  /*3490*/  LDL.LU R150, [R1+0xc] ;  /* 0x00000c0001967983 */ /* 0x000ea20000300800 */
[----:B------:R-:W-:Y:S01]  /*34a0*/  IMAD.U32 R148, R144, 0x10000, RZ ;  /* 0x0001000090947824 */ /* 0x000fe200078e00ff */
        /* <DEDUP_REMOVED lines=11> */
[----:B------:R-:W-:Y:S01]  /*3560*/  FADD.FTZ R221, R221, R146 ;  /* 0x00000092dddd7221 */ /* 0x000fe20000010000 */
[----:B------:R-:W-:Y:S02]  /*3570*/  SHF.L.U32 R148, R151, 0x10, RZ ;  /* 0x0000001097947819 */ /* 0x000fe400000006ff */
[----:B------:R-:W-:-:S04]  /*3580*/  PRMT R147, R147, 0x7632, R147 ;  /* 0x0000763293937816 */ /* 0x000fc80000000093 */
[----:B------:R-:W-:Y:S01]  /*3590*/  SHF.L.U32 R147, R147, 0x10, RZ ;  /* 0x0000001093937819 */ /* 0x000fe200000006ff */
[----:B------:R-:W-:Y:S01]  /*35a0*/  FADD.FTZ R222, R222, R148 ;  /* 0x00000094dede7221 */ /* 0x000fe20000010000 */
[----:B---3--:R-:W-:Y:S02]  /*35b0*/  SHF.L.U32 R144, R159, 0x10, RZ ;  /* 0x000000109f907819 */ /* 0x008fe400000006ff */
[----:B----4-:R-:W-:-:S03]  /*35c0*/  SHF.L.U32 R145, R158, 0x10, RZ ;  /* 0x000000109e917819 */ /* 0x010fc600000006ff */
[----:B------:R-:W-:Y:S01]  /*35d0*/  FMUL.FTZ R144, R144, R149 ;  /* 0x0000009590907220 */ /* 0x000fe20000410000 */
[----:B------:R-:W-:Y:S01]  /*35e0*/  FFMA.FTZ R185, R176, R146, R185 ;  /* 0x00000092b0b97223 */ /* 0x000fe200000100b9 */
[----:B------:R-:W-:-:S04]  /*35f0*/  FADD.FTZ R146, -R195, R154 ;  /* 0x0000009ac3927221 */ /* 0x000fc80000010100 */
[----:B------:R1:W-:Y:S01]  /*3600*/  STL [R1+0x4], R185 ;  /* 0x000004b901007387 */ /* 0x0003e20000100800 */
[----:B0-----:R-:W-:Y:S01]  /*3610*/  FMUL.FTZ R186, R5, R146 ;  /* 0x0000009205ba7220 */ /* 0x001fe20000410000 */
[----:B------:R-:W-:Y:S01]  /*3620*/  PRMT R146, R151, 0x7632, R146 ;  /* 0x0000763297927816 */ /* 0x000fe20000000092 */
[----:B-1----:R-:W-:Y:S01]  /*3630*/  FFMA.FTZ R185, R145, R148, R144 ;  /* 0x0000009491b97223 */ /* 0x002fe20000010090 */
[----:B------:R-:W-:Y:S02]  /*3640*/  IMAD.U32 R144, R157, 0x10000, RZ ;  /* 0x000100009d907824 */ /* 0x000fe400078e00ff */
[----:B------:R-:W-:Y:S01]  /*3650*/  SHF.L.U32 R146, R146, 0x10, RZ ;  /* 0x0000001092927819 */ /* 0x000fe200000006ff */
[----:B------:R-:W-:-:S04]  /*3660*/  FADD.FTZ R145, -R195, R155 ;  /* 0x0000009bc3917221 */ /* 0x000fc80000010100 */
        /* <DEDUP_REMOVED lines=30> */
.L_x_1868:
[----:B------:R-:W-:Y:S05]  /*3850*/  BSYNC.RECONVERGENT B1 ;  /* 0x0000000000017941 */ /* 0x000fea0003800200 */
.L_x_1867:
        /* <DEDUP_REMOVED lines=11> */
[C---:B0-----:R-:W-:Y:S01]  /*3910*/  IMAD.WIDE.U32 R28, R218.reuse, 0x20, R28 ;  /* 0x00000020da1c7825 */ /* 0x041fe200078e001c */
[----:B------:R-:W-:Y:S01]  /*3920*/  ISETP.NE.U32.AND P0, PT, RZ, UR10, PT ;  /* 0x0000000aff007c0c */ /* 0x000fe2000bf05070 */
[----:B------:R-:W0:Y:S01]  /*3930*/  LDC.64 R182, c[0x0][0x3b0] ;  /* 0x0000ec00ffb67b82 */ /* 0x000e220000000a00 */
[----:B------:R-:W4:Y:S04]  /*3940*/  LDL R203, [R1+0xf0] ;  /* 0x0000f00001cb7983 */ /* 0x000f280000100800 */
[----:B------:R-:W2:Y:S01]  /*3950*/  LDG.E.128 R152, desc[UR8][R28.64] ;  /* 0x000000081c987981 */ /* 0x000ea2000c1e1d00 */
[----:B-1----:R-:W-:-:S03]  /*3960*/  IMAD.WIDE.U32 R144, R218, 0x10, R144 ;  /* 0x00000010da907825 */ /* 0x002fc600078e0090 */
[----:B------:R1:W4:Y:S04]  /*3970*/  LDG.E.128 R156, desc[UR8][R28.64+0x10] ;  /* 0x000010081c9c7981 */ /* 0x000328000c1e1d00 */
[----:B------:R-:W4:Y:S01]  /*3980*/  LDL R181, [R1+0xec] ;  /* 0x0000ec0001b57983 */ /* 0x000f220000100800 */
[----:B-1----:R-:W-:-:S03]  /*3990*/  IMAD.WIDE.U32 R28, R218, 0x10, R146 ;  /* 0x00000010da1c7825 */ /* 0x002fc600078e0092 */
[----:B------:R-:W4:Y:S04]  /*39a0*/  LDG.E.128 R144, desc[UR8][R144.64] ;  /* 0x0000000890907981 */ /* 0x000f28000c1e1d00 */
[----:B------:R1:W4:Y:S01]  /*39b0*/  LDG.E.128 R148, desc[UR8][R28.64] ;  /* 0x000000081c947981 */ /* 0x000322000c1e1d00 */
[----:B------:R-:W-:Y:S02]  /*39c0*/  ISETP.NE.AND.EX P3, PT, RZ, UR11, PT, P0 ;  /* 0x0000000bff007c0c */ /* 0x000fe4000bf65300 */
[----:B------:R-:W-:-:S04]  /*39d0*/  ISETP.NE.U32.AND P0, PT, RZ, UR24, PT ;  /* 0x00000018ff007c0c */ /* 0x000fc8000bf05070 */
[----:B------:R-:W-:-:S07]  /*39e0*/  ISETP.NE.AND.EX P0, PT, RZ, UR25, PT, P0 ;  /* 0x00000019ff007c0c */ /* 0x000fce000bf05300 */
[----:B-1----:R-:W1:Y:S08]  /*39f0*/  @P3 LDC.64 R28, c[0x0][0x3b8] ;  /* 0x0000ee00ff1c3b82 */ /* 0x002e700000000a00 */
[----:B------:R-:W0:Y:S01]  /*3a00*/  @P0 LDC.64 R172, c[0x0][0x438] ;  /* 0x00010e00ffac0b82 */ /* 0x000e220000000a00 */
[----:B-1----:R-:W-:-:S05]  /*3a10*/  @P3 IMAD.WIDE.U32 R28, R218, 0x8, R28 ;  /* 0x00000008da1c3825 */ /* 0x002fca00078e001c */
[----:B------:R0:W5:Y:S02]  /*3a20*/  @P3 LDG.E.64 R30, desc[UR8][R28.64] ;  /* 0x000000081c1e3981 */ /* 0x000164000c1e1b00 */
[----:B0-----:R-:W-:-:S04]  /*3a30*/  @P0 IMAD.WIDE.U32 R28, R218, 0x20, R172 ;  /* 0x00000020da1c0825 */ /* 0x001fc800078e00ac */
[----:B------:R-:W-:Y:S01]  /*3a40*/  IMAD.WIDE.U32 R172, R218, 0x8, R182 ;  /* 0x00000008daac7825 */ /* 0x000fe200078e00b6 */
[----:B------:R-:W5:Y:S04]  /*3a50*/  @P0 LDG.E.128 R136, desc[UR8][R28.64] ;  /* 0x000000081c880981 */ /* 0x000f68000c1e1d00 */
[----:B------:R-:W4:Y:S04]  /*3a60*/  LDL R183, [R1+0x78] ;  /* 0x0000780001b77983 */ /* 0x000f280000100800 */
[----:B------:R-:W5:Y:S04]  /*3a70*/  @P0 LDG.E.128 R140, desc[UR8][R28.64+0x10] ;  /* 0x000010081c8c0981 */ /* 0x000f68000c1e1d00 */
[----:B------:R0:W5:Y:S01]  /*3a80*/  LDG.E.64 R28, desc[UR8][R172.64] ;  /* 0x00000008ac1c7981 */ /* 0x000162000c1e1b00 */
[----:B---3--:R-:W-:Y:S01]  /*3a90*/  SHF.L.U32 R164, R194, 0x10, RZ ;  /* 0x00000010c2a47819 */ /* 0x008fe200000006ff */
[C---:B--2---:R-:W-:Y:S01]  /*3aa0*/  FADD.FTZ R27, -R195.reuse, R152 ;  /* 0x00000098c31b7221 */ /* 0x044fe20000010100 */
[----:B----4-:R-:W-:Y:S01]  /*3ab0*/  FADD.FTZ R152, -R195, R156 ;  /* 0x0000009cc3987221 */ /* 0x010fe20000010100 */
[----:B------:R-:W-:-:S02]  /*3ac0*/  SHF.L.U32 R156, R184, 0x10, RZ ;  /* 0x00000010b89c7819 */ /* 0x000fc400000006ff */
[----:B------:R-:W2:Y:S01]  /*3ad0*/  LDL R184, [R1+0x68] ;  /* 0x0000680001b87983 */ /* 0x000ea20000100800 */
[----:B-----5:R-:W-:Y:S01]  /*3ae0*/  FMUL.FTZ R27, R5, R27 ;  /* 0x0000001b051b7220 */ /* 0x020fe20000410000 */
[C---:B------:R-:W-:Y:S02]  /*3af0*/  SHF.L.U32 R171, R144.reuse, 0x10, RZ ;  /* 0x0000001090ab7819 */ /* 0x040fe400000006ff */
[----:B------:R-:W-:Y:S02]  /*3b00*/  PRMT R144, R144, 0x7632, R144 ;  /* 0x0000763290907816 */ /* 0x000fe40000000090 */
[----:B0-----:R-:W-:Y:S01]  /*3b10*/  SHF.L.U32 R172, R148, 0x10, RZ ;  /* 0x0000001094ac7819 */ /* 0x001fe200000006ff */
[----:B------:R-:W-:Y:S01]  /*3b20*/  FMUL.FTZ R156, R156, R171 ;  /* 0x000000ab9c9c7220 */ /* 0x000fe20000410000 */
[----:B------:R-:W-:Y:S01]  /*3b30*/  FADD.FTZ R153, -R195, R153 ;  /* 0x00000099c3997221 */ /* 0x000fe20000010100 */
[----:B------:R-:W-:Y:S02]  /*3b40*/  SHF.L.U32 R144, R144, 0x10, RZ ;  /* 0x0000001090907819 */ /* 0x000fe400000006ff */
[----:B------:R-:W-:Y:S01]  /*3b50*/  FFMA.FTZ R164, R164, R172, R156 ;  /* 0x000000aca4a47223 */ /* 0x000fe2000001009c */
[----:B------:R-:W-:-:S02]  /*3b60*/  IMAD.U32 R156, R193, 0x10000, RZ ;  /* 0x00010000c19c7824 */ /* 0x000fc400078e00ff */
[----:B------:R-:W-:Y:S01]  /*3b70*/  FADD.FTZ R104, R104, R171 ;  /* 0x000000ab68687221 */ /* 0x000fe20000010000 */
[----:B------:R-:W-:Y:S01]  /*3b80*/  FFMA.FTZ R76, R27, R171, R76 ;  /* 0x000000ab1b4c7223 */ /* 0x000fe2000001004c */
[----:B------:R-:W-:Y:S01]  /*3b90*/  PRMT R148, R148, 0x7632, R148 ;  /* 0x0000763294947816 */ /* 0x000fe20000000094 */
[----:B------:R-:W3:Y:S01]  /*3ba0*/  LDL R193, [R1+0xf8] ;  /* 0x0000f80001c17983 */ /* 0x000ee20000100800 */
[----:B------:R-:W-:Y:S01]  /*3bb0*/  FMUL.FTZ R171, R5, R153 ;  /* 0x0000009905ab7220 */ /* 0x000fe20000410000 */
[----:B------:R-:W-:Y:S01]  /*3bc0*/  FADD.FTZ R212, R212, R172 ;  /* 0x000000acd4d47221 */ /* 0x000fe20000010000 */
[----:B------:R-:W-:Y:S01]  /*3bd0*/  FFMA.FTZ R248, R27, R172, R248 ;  /* 0x000000ac1bf87223 */ /* 0x000fe200000100f8 */
[-C--:B------:R-:W-:Y:S01]  /*3be0*/  FMUL.FTZ R172, R156, R144.reuse ;  /* 0x000000909cac7220 */ /* 0x080fe20000410000 */
[----:B------:R-:W-:Y:S01]  /*3bf0*/  SHF.L.U32 R148, R148, 0x10, RZ ;  /* 0x0000001094947819 */ /* 0x000fe200000006ff */
[----:B------:R-:W-:Y:S01]  /*3c00*/  FADD.FTZ R105, R105, R144 ;  /* 0x0000009069697221 */ /* 0x000fe20000010000 */
[----:B------:R-:W-:Y:S01]  /*3c10*/  SHF.L.U32 R156, R192, 0x10, RZ ;  /* 0x00000010c09c7819 */ /* 0x000fe200000006ff */
[----:B------:R-:W-:Y:S01]  /*3c20*/  FFMA.FTZ R77, R171, R144, R77 ;  /* 0x00000090ab4d7223 */ /* 0x000fe2000001004d */
[----:B------:R-:W-:Y:S01]  /*3c30*/  SHF.L.U32 R144, R191, 0x10, RZ ;  /* 0x00000010bf907819 */ /* 0x000fe200000006ff */
[----:B------:R-:W4:Y:S01]  /*3c40*/  LDL R192, [R1+0xf4] ;  /* 0x0000f40001c07983 */ /* 0x000f220000100800 */
[----:B------:R-:W-:Y:S01]  /*3c50*/  SHF.L.U32 R153, R145, 0x10, RZ ;  /* 0x0000001091997819 */ /* 0x000fe200000006ff */
[----:B------:R-:W-:Y:S01]  /*3c60*/  FADD.FTZ R154, -R195, R154 ;  /* 0x0000009ac39a7221 */ /* 0x000fe20000010100 */
[-C--:B------:R-:W-:Y:S01]  /*3c70*/  FFMA.FTZ R172, R156, R148.reuse, R172 ;  /* 0x000000949cac7223 */ /* 0x080fe200000100ac */
[----:B------:R-:W-:Y:S01]  /*3c80*/  FADD.FTZ R213, R213, R148 ;  /* 0x00000094d5d57221 */ /* 0x000fe20000010000 */
[----:B------:R-:W-:Y:S01]  /*3c90*/  FFMA.FTZ R249, R171, R148, R249 ;  /* 0x00000094abf97223 */ /* 0x000fe200000100f9 */
[----:B------:R-:W-:Y:S01]  /*3ca0*/  SHF.L.U32 R148, R202, 0x10, RZ ;  /* 0x00000010ca947819 */ /* 0x000fe200000006ff */
[-C--:B------:R-:W-:Y:S01]  /*3cb0*/  FMUL.FTZ R144, R144, R153.reuse ;  /* 0x0000009990907220 */ /* 0x080fe20000410000 */
[----:B------:R-:W-:Y:S01]  /*3cc0*/  SHF.L.U32 R156, R149, 0x10, RZ ;  /* 0x00000010959c7819 */ /* 0x000fe200000006ff */
[----:B------:R-:W-:Y:S01]  /*3cd0*/  FMUL.FTZ R173, R5, R154 ;  /* 0x0000009a05ad7220 */ /* 0x000fe20000410000 */
[----:B------:R-:W4:Y:S03]  /*3ce0*/  LDL R191, [R1+0x6c] ;  /* 0x00006c0001bf7983 */ /* 0x000f260000100800 */
[-C--:B------:R-:W-:Y:S01]  /*3cf0*/  FFMA.FTZ R174, R148, R156.reuse, R144 ;  /* 0x0000009c94ae7223 */ /* 0x080fe20000010090 */
[----:B------:R-:W-:Y:S01]  /*3d00*/  FADD.FTZ R214, R214, R156 ;  /* 0x0000009cd6d67221 */ /* 0x000fe20000010000 */
[C---:B------:R-:W-:Y:S01]  /*3d10*/  FFMA.FTZ R250, R173.reuse, R156, R250 ;  /* 0x0000009cadfa7223 */ /* 0x040fe200000100fa */
[----:B------:R-:W4:Y:S04]  /*3d20*/  LDL R154, [R1+0x100] ;  /* 0x00010000019a7983 */ /* 0x000f280000100800 */
[----:B------:R-:W4:Y:S01]  /*3d30*/  LDL R156, [R1+0x7c] ;  /* 0x00007c00019c7983 */ /* 0x000f220000100800 */
[----:B------:R-:W-:Y:S01]  /*3d40*/  FADD.FTZ R106, R106, R153 ;  /* 0x000000996a6a7221 */ /* 0x000fe20000010000 */
[----:B------:R-:W-:-:S02]  /*3d50*/  FFMA.FTZ R78, R173, R153, R78 ;  /* 0x00000099ad4e7223 */ /* 0x000fc4000001004e */
[----:B------:R-:W4:Y:S01]  /*3d60*/  LDL R153, [R1+0xfc] ;  /* 0x0000fc0001997983 */ /* 0x000f220000100800 */
[----:B------:R-:W-:Y:S02]  /*3d70*/  PRMT R144, R145, 0x7632, R144 ;  /* 0x0000763291907816 */ /* 0x000fe40000000090 */
[----:B------:R-:W-:Y:S01]  /*3d80*/  PRMT R145, R149, 0x7632, R145 ;  /* 0x0000763295917816 */ /* 0x000fe20000000091 */
[----:B------:R-:W-:Y:S01]  /*3d90*/  FADD.FTZ R155, -R195, R155 ;  /* 0x0000009bc39b7221 */ /* 0x000fe20000010100 */
[----:B------:R-:W-:Y:S02]  /*3da0*/  SHF.L.U32 R144, R144, 0x10, RZ ;  /* 0x0000001090907819 */ /* 0x000fe400000006ff */
[----:B------:R-:W-:Y:S01]  /*3db0*/  SHF.L.U32 R149, R203, 0x10, RZ ;  /* 0x00000010cb957819 */ /* 0x000fe200000006ff */
[----:B------:R-:W-:Y:S01]  /*3dc0*/  IMAD.U32 R145, R145, 0x10000, RZ ;  /* 0x0001000091917824 */ /* 0x000fe200078e00ff */
[----:B------:R-:W-:Y:S01]  /*3dd0*/  SHF.L.U32 R148, R181, 0x10, RZ ;  /* 0x00000010b5947819 */ /* 0x000fe200000006ff */
[----:B------:R-:W-:-:S02]  /*3de0*/  FMUL.FTZ R181, R5, R155 ;  /* 0x0000009b05b57220 */ /* 0x000fc40000410000 */
[-C--:B------:R-:W-:Y:S01]  /*3df0*/  FMUL.FTZ R149, R149, R144.reuse ;  /* 0x0000009095957220 */ /* 0x080fe20000410000 */
[----:B------:R-:W-:Y:S01]  /*3e00*/  FADD.FTZ R107, R107, R144 ;  /* 0x000000906b6b7221 */ /* 0x000fe20000010000 */
[----:B------:R-:W-:Y:S02]  /*3e10*/  FFMA.FTZ R79, R181, R144, R79 ;  /* 0x00000090b54f7223 */ /* 0x000fe4000001004f */
[-C--:B------:R-:W-:Y:S01]  /*3e20*/  FFMA.FTZ R182, R148, R145.reuse, R149 ;  /* 0x0000009194b67223 */ /* 0x080fe20000010095 */
[----:B------:R-:W-:Y:S01]  /*3e30*/  SHF.L.U32 R148, R146, 0x10, RZ ;  /* 0x0000001092947819 */ /* 0x000fe200000006ff */
[----:B------:R-:W-:Y:S01]  /*3e40*/  FADD.FTZ R215, R215, R145 ;  /* 0x00000091d7d77221 */ /* 0x000fe20000010000 */
[----:B------:R-:W-:Y:S01]  /*3e50*/  FFMA.FTZ R251, R181, R145, R251 ;  /* 0x00000091b5fb7223 */ /* 0x000fe200000100fb */
[----:B------:R-:W-:Y:S02]  /*3e60*/  SHF.L.U32 R145, R183, 0x10, RZ ;  /* 0x00000010b7917819 */ /* 0x000fe400000006ff */
[----:B------:R-:W-:Y:S01]  /*3e70*/  SHF.L.U32 R149, R150, 0x10, RZ ;  /* 0x0000001096957819 */ /* 0x000fe200000006ff */
[----:B------:R-:W-:Y:S01]  /*3e80*/  FMUL.FTZ R183, R5, R152 ;  /* 0x0000009805b77220 */ /* 0x000fe20000410000 */
[----:B------:R-:W-:Y:S01]  /*3e90*/  FADD.FTZ R157, -R195, R157 ;  /* 0x0000009dc39d7221 */ /* 0x000fe20000010100 */
[----:B------:R-:W-:-:S02]  /*3ea0*/  FADD.FTZ R108, R108, R148 ;  /* 0x000000946c6c7221 */ /* 0x000fc40000010000 */
[----:B------:R-:W-:Y:S01]  /*3eb0*/  FFMA.FTZ R80, R183, R148, R80 ;  /* 0x00000094b7507223 */ /* 0x000fe20000010050 */
[----:B------:R-:W-:Y:S01]  /*3ec0*/  FMUL.FTZ R194, R5, R157 ;  /* 0x0000009d05c27220 */ /* 0x000fe20000410000 */
[C---:B------:R-:W-:Y:S01]  /*3ed0*/  FADD.FTZ R158, -R195.reuse, R158 ;  /* 0x0000009ec39e7221 */ /* 0x040fe20000010100 */
[----:B------:R-:W-:-:S04]  /*3ee0*/  FADD.FTZ R159, -R195, R159 ;  /* 0x0000009fc39f7221 */ /* 0x000fc80000010100 */
[----:B------:R-:W-:Y:S01]  /*3ef0*/  FMUL.FTZ R202, R5, R159 ;  /* 0x0000009f05ca7220 */ /* 0x000fe20000410000 */
[----:B------:R-:W-:Y:S01]  /*3f00*/  FADD.FTZ R208, R208, R149 ;  /* 0x00000095d0d07221 */ /* 0x000fe20000010000 */
[----:B------:R-:W-:Y:S01]  /*3f10*/  FFMA.FTZ R244, R183, R149, R244 ;  /* 0x00000095b7f47223 */ /* 0x000fe200000100f4 */
[----:B--2---:R-:W-:-:S05]  /*3f20*/  SHF.L.U32 R144, R184, 0x10, RZ ;  /* 0x00000010b8907819 */ /* 0x004fca00000006ff */
[----:B------:R-:W-:-:S04]  /*3f30*/  FMUL.FTZ R144, R144, R148 ;  /* 0x0000009490907220 */ /* 0x000fc80000410000 */
[--C-:B------:R-:W-:Y:S01]  /*3f40*/  FFMA.FTZ R184, R145, R149, R144.reuse ;  /* 0x0000009591b87223 */ /* 0x100fe20000010090 */
[----:B------:R-:W-:Y:S02]  /*3f50*/  PRMT R144, R146, 0x7632, R144 ;  /* 0x0000763292907816 */ /* 0x000fe40000000090 */
[----:B------:R-:W-:Y:S02]  /*3f60*/  PRMT R145, R150, 0x7632, R145 ;  /* 0x0000763296917816 */ /* 0x000fe40000000091 */
[----:B------:R-:W-:Y:S02]  /*3f70*/  SHF.L.U32 R144, R144, 0x10, RZ ;  /* 0x0000001090907819 */ /* 0x000fe400000006ff */
[----:B------:R-:W-:Y:S02]  /*3f80*/  SHF.L.U32 R145, R145, 0x10, RZ ;  /* 0x0000001091917819 */ /* 0x000fe400000006ff */
[----:B---3--:R-:W-:-:S05]  /*3f90*/  SHF.L.U32 R146, R193, 0x10, RZ ;  /* 0x00000010c1927819 */ /* 0x008fca00000006ff */
[-C--:B------:R-:W-:Y:S01]  /*3fa0*/  FMUL.FTZ R148, R146, R144.reuse ;  /* 0x0000009092947220 */ /* 0x080fe20000410000 */
[----:B----4-:R-:W-:Y:S01]  /*3fb0*/  SHF.L.U32 R146, R192, 0x10, RZ ;  /* 0x00000010c0927819 */ /* 0x010fe200000006ff */
[----:B------:R-:W-:Y:S01]  /*3fc0*/  FADD.FTZ R109, R109, R144 ;  /* 0x000000906d6d7221 */ /* 0x000fe20000010000 */
[----:B------:R-:W-:-:S03]  /*3fd0*/  FFMA.FTZ R81, R194, R144, R81 ;  /* 0x00000090c2517223 */ /* 0x000fc60000010051 */
[-C--:B------:R-:W-:Y:S01]  /*3fe0*/  FFMA.FTZ R193, R146, R145.reuse, R148 ;  /* 0x0000009192c17223 */ /* 0x080fe20000010094 */
[----:B------:R-:W-:Y:S01]  /*3ff0*/  SHF.L.U32 R146, R147, 0x10, RZ ;  /* 0x0000001093927819 */ /* 0x000fe200000006ff */
[----:B------:R-:W-:Y:S01]  /*4000*/  FADD.FTZ R209, R209, R145 ;  /* 0x00000091d1d17221 */ /* 0x000fe20000010000 */
[----:B------:R-:W-:Y:S01]  /*4010*/  FFMA.FTZ R245, R194, R145, R245 ;  /* 0x00000091c2f57223 */ /* 0x000fe200000100f5 */
[----:B------:R-:W-:Y:S01]  /*4020*/  IMAD.U32 R144, R191, 0x10000, RZ ;  /* 0x00010000bf907824 */ /* 0x000fe200078e00ff */
[----:B------:R-:W-:-:S03]  /*4030*/  SHF.L.U32 R148, R151, 0x10, RZ ;  /* 0x0000001097947819 */ /* 0x000fc600000006ff */
[----:B------:R-:W-:Y:S01]  /*4040*/  FMUL.FTZ R144, R144, R146 ;  /* 0x0000009290907220 */ /* 0x000fe20000410000 */
[----:B------:R-:W-:Y:S01]  /*4050*/  SHF.L.U32 R145, R156, 0x10, RZ ;  /* 0x000000109c917819 */ /* 0x000fe200000006ff */
[----:B------:R-:W-:-:S04]  /*4060*/  FMUL.FTZ R192, R5, R158 ;  /* 0x0000009e05c07220 */ /* 0x000fc80000410000 */
[--C-:B------:R-:W-:Y:S01]  /*4070*/  FFMA.FTZ R191, R145, R148, R144.reuse ;  /* 0x0000009491bf7223 */ /* 0x100fe20000010090 */
[----:B------:R-:W-:Y:S02]  /*4080*/  PRMT R144, R147, 0x7632, R144 ;  /* 0x0000763293907816 */ /* 0x000fe40000000090 */
[----:B------:R-:W-:Y:S02]  /*4090*/  PRMT R145, R151, 0x7632, R145 ;  /* 0x0000763297917816 */ /* 0x000fe40000000091 */
[----:B------:R-:W-:Y:S02]  /*40a0*/  SHF.L.U32 R144, R144, 0x10, RZ ;  /* 0x0000001090907819 */ /* 0x000fe400000006ff */
[----:B------:R-:W-:Y:S01]  /*40b0*/  SHF.L.U32 R147, R154, 0x10, RZ ;  /* 0x000000109a937819 */ /* 0x000fe200000006ff */
[----:B------:R-:W-:Y:S01]  /*40c0*/  FADD.FTZ R110, R110, R146 ;  /* 0x000000926e6e7221 */ /* 0x000fe20000010000 */
[----:B------:R-:W-:Y:S01]  /*40d0*/  FFMA.FTZ R82, R192, R146, R82 ;  /* 0x00000092c0527223 */ /* 0x000fe20000010052 */
[----:B------:R-:W-:-:S02]  /*40e0*/  SHF.L.U32 R145, R145, 0x10, RZ ;  /* 0x0000001091917819 */ /* 0x000fc400000006ff */
        /* <DEDUP_REMOVED lines=25> */
.L_x_1870:
[----:B------:R-:W-:Y:S05]  /*4280*/  BSYNC.RECONVERGENT B1 ;  /* 0x0000000000017941 */ /* 0x000fea0003800200 */
.L_x_1869:
        /* <DEDUP_REMOVED lines=23> */
.L_x_1938:
        /* <DEDUP_REMOVED lines=20> */
[----:B-----5:R-:W-:Y:S02]  /*4540*/  ISETP.GE.U32.AND P0, PT, R160, RZ, PT ;  /* 0x000000ffa000720c */ /* 0x020fe40003f06070 */
[----:B------:R-:W-:Y:S01]  /*4550*/  FADD.FTZ R145, R189, -R145 ;  /* 0x80000091bd917221 */ /* 0x000fe20000010000 */
[----:B------:R-:W-:Y:S01]  /*4560*/  FADD.FTZ R144, R197, -R144 ;  /* 0x80000090c5907221 */ /* 0x000fe20000010000 */
[----:B------:R-:W-:Y:S02]  /*4570*/  LOP3.LUT P6, RZ, R161, 0xff0000, RZ, 0xc0, !PT ;  /* 0x00ff0000a1ff7812 */ /* 0x000fe400078cc0ff */
[C---:B------:R-:W-:Y:S01]  /*4580*/  FMUL.FTZ R145, R5.reuse, R145 ;  /* 0x0000009105917220 */ /* 0x040fe20000410000 */
[----:B------:R-:W-:Y:S01]  /*4590*/  FMUL.FTZ R144, R5, R144 ;  /* 0x0000009005907220 */ /* 0x000fe20000410000 */
[----:B------:R-:W-:-:S02]  /*45a0*/  ISETP.GE.U32.AND.EX P0, PT, R161, 0x1000000, PT, P0 ;  /* 0x01000000a100780c */ /* 0x000fc40003f06100 */
[----:B------:R-:W-:Y:S01]  /*45b0*/  FMUL.FTZ R145, R145, UR13 ;  /* 0x0000000d91917c20 */ /* 0x000fe20008410000 */
[----:B------:R-:W-:-:S04]  /*45c0*/  FMUL.FTZ R144, R144, UR13 ;  /* 0x0000000d90907c20 */ /* 0x000fc80008410000 */
[----:B------:R-:W-:Y:S02]  /*45d0*/  FSEL R145, R145, RZ, P6 ;  /* 0x000000ff91917208 */ /* 0x000fe40003000000 */
[----:B------:R-:W-:Y:S02]  /*45e0*/  FSEL R144, R144, RZ, P0 ;  /* 0x000000ff90907208 */ /* 0x000fe40000000000 */
[C---:B------:R-:W-:Y:S02]  /*45f0*/  LOP3.LUT P0, RZ, R161.reuse, 0xff, RZ, 0xc0, !PT ;  /* 0x000000ffa1ff7812 */ /* 0x040fe4000780c0ff */
        /* <DEDUP_REMOVED lines=23> */
[----:B------:R-:W-:Y:S01]  /*4770*/  FSEL R144, R148, RZ, P0 ;  /* 0x000000ff94907208 */ /* 0x000fe20000000000 */
[-CC-:B------:R-:W-:Y:S01]  /*4780*/  FFMA.FTZ R148, R0, R149.reuse, R151.reuse ;  /* 0x0000009500947223 */ /* 0x180fe20000010097 */
[----:B------:R-:W-:Y:S02]  /*4790*/  FSEL R145, R145, RZ, P6 ;  /* 0x000000ff91917208 */ /* 0x000fe40003000000 */
[----:B------:R-:W-:Y:S01]  /*47a0*/  LOP3.LUT P6, RZ, R160, 0xff00, RZ, 0xc0, !PT ;  /* 0x0000ff00a0ff7812 */ /* 0x000fe200078cc0ff */
[----:B------:R-:W-:Y:S01]  /*47b0*/  FADD.FTZ R148, R3, -R148 ;  /* 0x8000009403947221 */ /* 0x000fe20000010000 */
[----:B------:R-:W-:Y:S01]  /*47c0*/  F2FP.BF16.F32.PACK_AB R145, R145, R144 ;  /* 0x000000909191723e */ /* 0x000fe200000010ff */
[----:B------:R-:W-:Y:S01]  /*47d0*/  FFMA.FTZ R144, R14, R149, R151 ;  /* 0x000000950e907223 */ /* 0x000fe20000010097 */
[----:B------:R-:W-:Y:S01]  /*47e0*/  LOP3.LUT P0, RZ, R160, 0xff, RZ, 0xc0, !PT ;  /* 0x000000ffa0ff7812 */ /* 0x000fe2000780c0ff */
[----:B------:R-:W-:Y:S02]  /*47f0*/  FMUL.FTZ R148, R5, R148 ;  /* 0x0000009405947220 */ /* 0x000fe40000410000 */
[----:B------:R-:W-:-:S02]  /*4800*/  FADD.FTZ R144, R13, -R144 ;  /* 0x800000900d907221 */ /* 0x000fc40000010000 */
[----:B------:R-:W-:Y:S02]  /*4810*/  FMUL.FTZ R148, R148, UR13 ;  /* 0x0000000d94947c20 */ /* 0x000fe40008410000 */
[----:B------:R-:W-:-:S03]  /*4820*/  FMUL.FTZ R144, R5, R144 ;  /* 0x0000009005907220 */ /* 0x000fc60000410000 */
[----:B------:R-:W-:Y:S01]  /*4830*/  FSEL R148, R148, RZ, P0 ;  /* 0x000000ff94947208 */ /* 0x000fe20000000000 */
[----:B------:R-:W-:-:S05]  /*4840*/  FMUL.FTZ R144, R144, UR13 ;  /* 0x0000000d90907c20 */ /* 0x000fca0008410000 */
[----:B------:R-:W-:-:S04]  /*4850*/  FSEL R144, R144, RZ, P6 ;  /* 0x000000ff90907208 */ /* 0x000fc80003000000 */
[----:B------:R-:W-:Y:S01]  /*4860*/  F2FP.BF16.F32.PACK_AB R144, R144, R148 ;  /* 0x000000949090723e */ /* 0x000fe200000010ff */
[----:B------:R-:W-:Y:S06]  /*4870*/  BRA `(.L_x_1877) ;  /* 0x0000001c007c7947 */ /* 0x000fec0003800000 */
.L_x_1876:
[-CC-:B------:R-:W-:Y:S01]  /*4880*/  FFMA.FTZ R64, R190, R149.reuse, R151.reuse ;  /* 0x00000095be407223 */ /* 0x180fe20000010097 */
[-CC-:B------:R-:W-:Y:S01]  /*4890*/  FFMA.FTZ R67, R196, R149.reuse, R151.reuse ;  /* 0x00000095c4437223 */ /* 0x180fe20000010097 */
[-C--:B------:R-:W-:Y:S01]  /*48a0*/  FFMA.FTZ R65, R168, R149.reuse, R151 ;  /* 0x00000095a8417223 */ /* 0x080fe20000010097 */
[----:B-----5:R-:W-:Y:S01]  /*48b0*/  ISETP.GE.U32.AND P0, PT, R160, RZ, PT ;  /* 0x000000ffa000720c */ /* 0x020fe20003f06070 */
[----:B------:R-:W-:Y:S01]  /*48c0*/  FADD.FTZ R64, R189, -R64 ;  /* 0x80000040bd407221 */ /* 0x000fe20000010000 */
[----:B------:R-:W-:Y:S01]  /*48d0*/  FADD.FTZ R67, R197, -R67 ;  /* 0x80000043c5437221 */ /* 0x000fe20000010000 */
[----:B------:R-:W-:Y:S01]  /*48e0*/  FADD.FTZ R65, R167, -R65 ;  /* 0x80000041a7417221 */ /* 0x000fe20000010000 */
[----:B------:R-:W-:Y:S01]  /*48f0*/  LOP3.LUT P6, RZ, R161, 0xff0000, RZ, 0xc0, !PT ;  /* 0x00ff0000a1ff7812 */ /* 0x000fe200078cc0ff */
[C---:B------:R-:W-:Y:S01]  /*4900*/  FMUL.FTZ R126, R5.reuse, R64 ;  /* 0x00000040057e7220 */ /* 0x040fe20000410000 */
[----:B------:R-:W-:Y:S01]  /*4910*/  FFMA.FTZ R64, R180, R149, R151 ;  /* 0x00000095b4407223 */ /* 0x000fe20000010097 */
[----:B------:R-:W-:Y:S01]  /*4920*/  FMUL.FTZ R127, R5, R67 ;  /* 0x00000043057f7220 */ /* 0x000fe20000410000 */
[----:B------:R-:W-:Y:S01]  /*4930*/  ISETP.GE.U32.AND.EX P0, PT, R161, 0x1000000, PT, P0 ;  /* 0x01000000a100780c */ /* 0x000fe20003f06100 */
[----:B------:R-:W-:Y:S01]  /*4940*/  FMUL.FTZ R66, R126, UR13 ;  /* 0x0000000d7e427c20 */ /* 0x000fe20008410000 */
[----:B------:R-:W-:Y:S01]  /*4950*/  FADD.FTZ R64, R179, -R64 ;  /* 0x80000040b3407221 */ /* 0x000fe20000010000 */
[----:B------:R-:W-:Y:S01]  /*4960*/  FMUL.FTZ R67, R127, UR13 ;  /* 0x0000000d7f437c20 */ /* 0x000fe20008410000 */
[----:B------:R-:W-:-:S02]  /*4970*/  FMUL.FTZ R124, R5, R65 ;  /* 0x00000041057c7220 */ /* 0x000fc40000410000 */
[----:B------:R-:W-:Y:S01]  /*4980*/  FMUL.FTZ R125, R5, R64 ;  /* 0x00000040057d7220 */ /* 0x000fe20000410000 */
        /* <DEDUP_REMOVED lines=8> */
[----:B------:R-:W-:Y:S01]  /*4a10*/  F2FP.BF16.F32.PACK_AB R147, R67, R66 ;  /* 0x000000424393723e */ /* 0x000fe200000010ff */
[-CC-:B------:R-:W-:Y:S01]  /*4a20*/  FFMA.FTZ R66, R20, R149.reuse, R151.reuse ;  /* 0x0000009514427223 */ /* 0x180fe20000010097 */
[----:B------:R-:W-:Y:S01]  /*4a30*/  F2FP.BF16.F32.PACK_AB R146, R65, R64 ;  /* 0x000000404192723e */ /* 0x000fe200000010ff */
[-CC-:B------:R-:W-:Y:S01]  /*4a40*/  FFMA.FTZ R64, R0, R149.reuse, R151.reuse ;  /* 0x0000009500407223 */ /* 0x180fe20000010097 */
[-CC-:B------:R-:W-:Y:S01]  /*4a50*/  FFMA.FTZ R65, R14, R149.reuse, R151.reuse ;  /* 0x000000950e417223 */ /* 0x180fe20000010097 */
[----:B------:R-:W-:Y:S01]  /*4a60*/  FADD.FTZ R66, R19, -R66 ;  /* 0x8000004213427221 */ /* 0x000fe20000010000 */
[----:B------:R-:W-:Y:S01]  /*4a70*/  FFMA.FTZ R67, R22, R149, R151 ;  /* 0x0000009516437223 */ /* 0x000fe20000010097 */
[----:B------:R-:W-:Y:S01]  /*4a80*/  FADD.FTZ R64, R3, -R64 ;  /* 0x8000004003407221 */ /* 0x000fe20000010000 */
[C---:B------:R-:W-:Y:S01]  /*4a90*/  LOP3.LUT P6, RZ, R160.reuse, 0xff, RZ, 0xc0, !PT ;  /* 0x000000ffa0ff7812 */ /* 0x040fe200078cc0ff */
[----:B------:R-:W-:Y:S01]  /*4aa0*/  FMUL.FTZ R66, R5, R66 ;  /* 0x0000004205427220 */ /* 0x000fe20000410000 */
[----:B------:R-:W-:Y:S01]  /*4ab0*/  FADD.FTZ R65, R13, -R65 ;  /* 0x800000410d417221 */ /* 0x000fe20000010000 */
[----:B------:R-:W-:Y:S01]  /*4ac0*/  FMUL.FTZ R64, R5, R64 ;  /* 0x0000004005407220 */ /* 0x000fe20000410000 */
[----:B------:R-:W-:Y:S01]  /*4ad0*/  FADD.FTZ R67, R21, -R67 ;  /* 0x8000004315437221 */ /* 0x000fe20000010000 */
[----:B------:R-:W-:Y:S01]  /*4ae0*/  LOP3.LUT P0, RZ, R160, 0xff0000, RZ, 0xc0, !PT ;  /* 0x00ff0000a0ff7812 */ /* 0x000fe2000780c0ff */
[C---:B------:R-:W-:Y:S01]  /*4af0*/  FMUL.FTZ R65, R5.reuse, R65 ;  /* 0x0000004105417220 */ /* 0x040fe20000410000 */
[----:B------:R-:W-:Y:S01]  /*4b00*/  FMUL.FTZ R144, R64, UR13 ;  /* 0x0000000d40907c20 */ /* 0x000fe20008410000 */
[----:B------:R-:W-:-:S04]  /*4b10*/  FMUL.FTZ R67, R5, R67 ;  /* 0x0000004305437220 */ /* 0x000fc80000410000 */
[----:B------:R-:W-:Y:S01]  /*4b20*/  FSEL R150, R144, RZ, P6 ;  /* 0x000000ff90967208 */ /* 0x000fe20003000000 */
[----:B------:R-:W-:Y:S01]  /*4b30*/  FMUL.FTZ R144, R66, UR13 ;  /* 0x0000000d42907c20 */ /* 0x000fe20008410000 */
[----:B------:R-:W-:Y:S01]  /*4b40*/  FMUL.FTZ R145, R67, UR13 ;  /* 0x0000000d43917c20 */ /* 0x000fe20008410000 */
[----:B------:R-:W-:-:S03]  /*4b50*/  LOP3.LUT P6, RZ, R160, 0xff00, RZ, 0xc0, !PT ;  /* 0x0000ff00a0ff7812 */ /* 0x000fc600078cc0ff */
[----:B------:R-:W-:Y:S01]  /*4b60*/  FSEL R148, R144, RZ, P0 ;  /* 0x000000ff90947208 */ /* 0x000fe20000000000 */
[----:B------:R-:W-:Y:S01]  /*4b70*/  FMUL.FTZ R144, R65, UR13 ;  /* 0x0000000d41907c20 */ /* 0x000fe20008410000 */
[----:B------:R-:W-:-:S04]  /*4b80*/  LOP3.LUT P0, RZ, R160, 0xff000000, RZ, 0xc0, !PT ;  /* 0xff000000a0ff7812 */ /* 0x000fc8000780c0ff */
[----:B------:R-:W-:Y:S02]  /*4b90*/  FSEL R145, R145, RZ, P0 ;  /* 0x000000ff91917208 */ /* 0x000fe40000000000 */
[----:B------:R-:W-:Y:S02]  /*4ba0*/  FSEL R144, R144, RZ, P6 ;  /* 0x000000ff90907208 */ /* 0x000fe40003000000 */
[----:B------:R-:W-:Y:S02]  /*4bb0*/  F2FP.BF16.F32.PACK_AB R145, R145, R148 ;  /* 0x000000949191723e */ /* 0x000fe400000010ff */
[----:B------:R-:W-:Y:S01]  /*4bc0*/  F2FP.BF16.F32.PACK_AB R144, R144, R150 ;  /* 0x000000969090723e */ /* 0x000fe200000010ff */
[----:B------:R-:W-:Y:S06]  /*4bd0*/  BRA `(.L_x_1877) ;  /* 0x0000001800a47947 */ /* 0x000fec0003800000 */
.L_x_1875:
        /* <DEDUP_REMOVED lines=11> */
[C---:B------:R-:W-:Y:S01]  /*4c90*/  FFMA.FTZ R145, R5.reuse, R145, R122 ;  /* 0x0000009105917223 */ /* 0x040fe2000001007a */
[----:B------:R-:W-:Y:S01]  /*4ca0*/  FFMA.FTZ R144, R5, R144, R123 ;  /* 0x0000009005907223 */ /* 0x000fe2000001007b */
        /* <DEDUP_REMOVED lines=12> */
[C---:B------:R-:W-:Y:S01]  /*4d70*/  FFMA.FTZ R144, R5.reuse, R144, R120 ;  /* 0x0000009005907223 */ /* 0x040fe20000010078 */
[----:B------:R-:W-:-:S03]  /*4d80*/  FFMA.FTZ R145, R5, R145, R121 ;  /* 0x0000009105917223 */ /* 0x000fc60000010079 */
        /* <DEDUP_REMOVED lines=22> */
[----:B------:R-:W-:-:S03]  /*4ef0*/  LOP3.LUT P0, RZ, R160, 0xff, RZ, 0xc0, !PT ;  /* 0x000000ffa0ff7812 */ /* 0x000fc6000780c0ff */
[----:B------:R-:W-:-:S04]  /*4f00*/  FADD.FTZ R144, R13, -R144 ;  /* 0x800000900d907221 */ /* 0x000fc80000010000 */
[C---:B------:R-:W-:Y:S01]  /*4f10*/  FFMA.FTZ R150, R5.reuse, R144, R117 ;  /* 0x0000009005967223 */ /* 0x040fe20000010075 */
[----:B------:R-:W-:-:S03]  /*4f20*/  FFMA.FTZ R144, R5, R148, R116 ;  /* 0x0000009405907223 */ /* 0x000fc60000010074 */
[----:B------:R-:W-:Y:S01]  /*4f30*/  FMUL.FTZ R150, R150, UR13 ;  /* 0x0000000d96967c20 */ /* 0x000fe20008410000 */
[----:B------:R-:W-:-:S04]  /*4f40*/  FMUL.FTZ R148, R144, UR13 ;  /* 0x0000000d90947c20 */ /* 0x000fc80008410000 */
[----:B------:R-:W-:Y:S02]  /*4f50*/  FSEL R144, R150, RZ, P6 ;  /* 0x000000ff96907208 */ /* 0x000fe40003000000 */
[----:B------:R-:W-:-:S04]  /*4f60*/  FSEL R148, R148, RZ, P0 ;  /* 0x000000ff94947208 */ /* 0x000fc80000000000 */
[----:B------:R-:W-:Y:S01]  /*4f70*/  F2FP.BF16.F32.PACK_AB R144, R144, R148 ;  /* 0x000000949090723e */ /* 0x000fe200000010ff */
[----:B------:R-:W-:Y:S06]  /*4f80*/  BRA `(.L_x_1877) ;  /* 0x0000001400b87947 */ /* 0x000fec0003800000 */
.L_x_1878:
        /* <DEDUP_REMOVED lines=8> */
[C---:B------:R-:W-:Y:S01]  /*5010*/  FFMA.FTZ R126, R5.reuse, R64, R122 ;  /* 0x00000040057e7223 */ /* 0x040fe2000001007a */
[----:B------:R-:W-:Y:S01]  /*5020*/  FFMA.FTZ R64, R180, R149, R151 ;  /* 0x00000095b4407223 */ /* 0x000fe20000010097 */
[----:B------:R-:W-:Y:S01]  /*5030*/  FFMA.FTZ R127, R5, R67, R123 ;  /* 0x00000043057f7223 */ /* 0x000fe2000001007b */
[----:B------:R-:W-:Y:S01]  /*5040*/  ISETP.GE.U32.AND.EX P0, PT, R161, 0x1000000, PT, P0 ;  /* 0x01000000a100780c */ /* 0x000fe20003f06100 */
[----:B------:R-:W-:Y:S01]  /*5050*/  FMUL.FTZ R66, R126, UR13 ;  /* 0x0000000d7e427c20 */ /* 0x000fe20008410000 */
[----:B------:R-:W-:Y:S01]  /*5060*/  FADD.FTZ R64, R179, -R64 ;  /* 0x80000040b3407221 */ /* 0x000fe20000010000 */
[----:B------:R-:W-:Y:S01]  /*5070*/  FMUL.FTZ R67, R127, UR13 ;  /* 0x0000000d7f437c20 */ /* 0x000fe20008410000 */
[----:B------:R-:W-:-:S02]  /*5080*/  FFMA.FTZ R124, R5, R65, R120 ;  /* 0x00000041057c7223 */ /* 0x000fc40000010078 */
[----:B------:R-:W-:Y:S01]  /*5090*/  FFMA.FTZ R125, R5, R64, R121 ;  /* 0x00000040057d7223 */ /* 0x000fe20000010079 */
        /* <DEDUP_REMOVED lines=17> */
[----:B------:R-:W-:Y:S01]  /*51b0*/  FFMA.FTZ R66, R5, R66, R118 ;  /* 0x0000004205427223 */ /* 0x000fe20000010076 */
[----:B------:R-:W-:Y:S01]  /*51c0*/  FADD.FTZ R65, R13, -R65 ;  /* 0x800000410d417221 */ /* 0x000fe20000010000 */
[----:B------:R-:W-:Y:S01]  /*51d0*/  FFMA.FTZ R64, R5, R64, R116 ;  /* 0x0000004005407223 */ /* 0x000fe20000010074 */
[----:B------:R-:W-:Y:S01]  /*51e0*/  FADD.FTZ R67, R21, -R67 ;  /* 0x8000004315437221 */ /* 0x000fe20000010000 */
[----:B------:R-:W-:Y:S01]  /*51f0*/  LOP3.LUT P0, RZ, R160, 0xff0000, RZ, 0xc0, !PT ;  /* 0x00ff0000a0ff7812 */ /* 0x000fe2000780c0ff */
[C---:B------:R-:W-:Y:S01]  /*5200*/  FFMA.FTZ R65, R5.reuse, R65, R117 ;  /* 0x0000004105417223 */ /* 0x040fe20000010075 */
[----:B------:R-:W-:Y:S01]  /*5210*/  FMUL.FTZ R144, R64, UR13 ;  /* 0x0000000d40907c20 */ /* 0x000fe20008410000 */
[----:B------:R-:W-:-:S04]  /*5220*/  FFMA.FTZ R67, R5, R67, R119 ;  /* 0x0000004305437223 */ /* 0x000fc80000010077 */
        /* <DEDUP_REMOVED lines=12> */
.L_x_1874:
        /* <DEDUP_REMOVED lines=18> */
[----:B------:R-:W-:-:S04]  /*5410*/  FMUL.FTZ R113, R113, UR13 ;  /* 0x0000000d71717c20 */ /* 0x000fc80008410000 */
[----:B------:R-:W-:Y:S02]  /*5420*/  FSEL R112, R114, RZ, P0 ;  /* 0x000000ff72707208 */ /* 0x000fe40000000000 */
[----:B------:R-:W-:Y:S02]  /*5430*/  ISETP.GE.U32.AND P0, PT, R160, RZ, PT ;  /* 0x000000ffa000720c */ /* 0x000fe40003f06070 */
[----:B------:R-:W-:Y:S02]  /*5440*/  FSEL R115, R113, RZ, P6 ;  /* 0x000000ff71737208 */ /* 0x000fe40003000000 */
[C---:B------:R-:W-:Y:S02]  /*5450*/  LOP3.LUT P6, RZ, R161.reuse, 0xff0000, RZ, 0xc0, !PT ;  /* 0x00ff0000a1ff7812 */ /* 0x040fe400078cc0ff */
[----:B------:R-:W-:Y:S02]  /*5460*/  ISETP.GE.U32.AND.EX P0, PT, R161, 0x1000000, PT, P0 ;  /* 0x01000000a100780c */ /* 0x000fe40003f06100 */
[----:B------:R-:W-:Y:S01]  /*5470*/  F2FP.BF16.F32.PACK_AB R115, R112, R115 ;  /* 0x000000737073723e */ /* 0x000fe200000010ff */
[----:B------:R-:W-:Y:S01]  /*5480*/  FFMA.FTZ R112, R168, R149, R151 ;  /* 0x00000095a8707223 */ /* 0x000fe20000010097 */
[----:B------:R-:W-:-:S02]  /*5490*/  FSEL R113, R113, RZ, P6 ;  /* 0x000000ff71717208 */ /* 0x000fc40003000000 */
[----:B------:R-:W-:Y:S01]  /*54a0*/  FSEL R114, R114, RZ, P0 ;  /* 0x000000ff72727208 */ /* 0x000fe20000000000 */
[----:B------:R-:W-:Y:S01]  /*54b0*/  FADD.FTZ R112, R167, -R112 ;  /* 0x80000070a7707221 */ /* 0x000fe20000010000 */
[----:B------:R-:W-:Y:S02]  /*54c0*/  LOP3.LUT P6, RZ, R161, 0xff, RZ, 0xc0, !PT ;  /* 0x000000ffa1ff7812 */ /* 0x000fe400078cc0ff */
[----:B------:R-:W-:Y:S01]  /*54d0*/  F2FP.BF16.F32.PACK_AB R147, R114, R113 ;  /* 0x000000717293723e */ /* 0x000fe200000010ff */
[----:B------:R-:W-:Y:S01]  /*54e0*/  FFMA.FTZ R113, R180, R149, R151 ;  /* 0x00000095b4717223 */ /* 0x000fe20000010097 */
[----:B------:R-:W-:Y:S01]  /*54f0*/  FMUL.FTZ R112, R5, R112 ;  /* 0x0000007005707220 */ /* 0x000fe20000410000 */
[----:B------:R-:W-:Y:S02]  /*5500*/  LOP3.LUT P0, RZ, R163, 0xff, RZ, 0xc0, !PT ;  /* 0x000000ffa3ff7812 */ /* 0x000fe4000780c0ff */
[----:B------:R-:W-:Y:S01]  /*5510*/  FADD.FTZ R113, R179, -R113 ;  /* 0x80000071b3717221 */ /* 0x000fe20000010000 */
[----:B------:R-:W-:-:S03]  /*5520*/  FMUL.FTZ R114, R112, UR13 ;  /* 0x0000000d70727c20 */ /* 0x000fc60008410000 */
[----:B------:R-:W-:Y:S02]  /*5530*/  FMUL.FTZ R113, R5, R113 ;  /* 0x0000007105717220 */ /* 0x000fe40000410000 */
[C---:B------:R-:W-:Y:S02]  /*5540*/  FSEL R112, R114.reuse, RZ, P6 ;  /* 0x000000ff72707208 */ /* 0x040fe40003000000 */
[----:B------:R-:W-:Y:S01]  /*5550*/  FMUL.FTZ R113, R113, UR13 ;  /* 0x0000000d71717c20 */ /* 0x000fe20008410000 */
[----:B------:R-:W-:Y:S02]  /*5560*/  LOP3.LUT P6, RZ, R163, 0xff00, RZ, 0xc0, !PT ;  /* 0x0000ff00a3ff7812 */ /* 0x000fe400078cc0ff */
[----:B------:R-:W-:Y:S02]  /*5570*/  FSEL R114, R114, RZ, P0 ;  /* 0x000000ff72727208 */ /* 0x000fe40000000000 */
[----:B------:R-:W-:Y:S02]  /*5580*/  LOP3.LUT P0, RZ, R161, 0xff00, RZ, 0xc0, !PT ;  /* 0x0000ff00a1ff7812 */ /* 0x000fe4000780c0ff */
[----:B------:R-:W-:-:S02]  /*5590*/  FSEL R144, R113, RZ, P6 ;  /* 0x000000ff71907208 */ /* 0x000fc40003000000 */
        /* <DEDUP_REMOVED lines=15> */
[C---:B------:R-:W-:Y:S02]  /*5690*/  LOP3.LUT P0, RZ, R160.reuse, 0xff0000, RZ, 0xc0, !PT ;  /* 0x00ff0000a0ff7812 */ /* 0x040fe4000780c0ff */
[----:B------:R-:W-:Y:S02]  /*56a0*/  LOP3.LUT P6, RZ, R160, 0xff000000, RZ, 0xc0, !PT ;  /* 0xff000000a0ff7812 */ /* 0x000fe400078cc0ff */
        /* <DEDUP_REMOVED lines=21> */
[----:B------:R-:W-:Y:S01]  /*5800*/  F2FP.BF16.F32.PACK_AB R144, R150, R148 ;  /* 0x000000949690723e */ /* 0x000fe200000010ff */
[----:B------:R-:W-:Y:S06]  /*5810*/  BRA `(.L_x_1877) ;  /* 0x0000000c00947947 */ /* 0x000fec0003800000 */
.L_x_1880:
[-CC-:B------:R-:W-:Y:S01]  /*5820*/  FFMA.FTZ R65, R190, R149.reuse, R151.reuse ;  /* 0x00000095be417223 */ /* 0x180fe20000010097 */
[----:B------:R-:W-:Y:S01]  /*5830*/  FFMA.FTZ R64, R196, R149, R151 ;  /* 0x00000095c4407223 */ /* 0x000fe20000010097 */
[----:B------:R-:W-:Y:S02]  /*5840*/  ISETP.GE.U32.AND P0, PT, R162, RZ, PT ;  /* 0x000000ffa200720c */ /* 0x000fe40003f06070 */
[----:B------:R-:W-:Y:S01]  /*5850*/  FADD.FTZ R65, R189, -R65 ;  /* 0x80000041bd417221 */ /* 0x000fe20000010000 */
[----:B------:R-:W-:Y:S01]  /*5860*/  FADD.FTZ R64, R197, -R64 ;  /* 0x80000040c5407221 */ /* 0x000fe20000010000 */
[----:B------:R-:W-:Y:S02]  /*5870*/  LOP3.LUT P6, RZ, R163, 0xff0000, RZ, 0xc0, !PT ;  /* 0x00ff0000a3ff7812 */ /* 0x000fe400078cc0ff */
[C---:B-----5:R-:W-:Y:S01]  /*5880*/  FMUL.FTZ R126, R5.reuse, R65 ;  /* 0x00000041057e7220 */ /* 0x060fe20000410000 */
[----:B------:R-:W-:Y:S01]  /*5890*/  FMUL.FTZ R127, R5, R64 ;  /* 0x00000040057f7220 */ /* 0x000fe20000410000 */
[----:B------:R-:W-:-:S02]  /*58a0*/  ISETP.GE.U32.AND.EX P0, PT, R163, 0x1000000, PT, P0 ;  /* 0x01000000a300780c */ /* 0x000fc40003f06100 */
[----:B------:R-:W-:Y:S01]  /*58b0*/  FMUL.FTZ R65, R126, UR13 ;  /* 0x0000000d7e417c20 */ /* 0x000fe20008410000 */
[----:B------:R-:W-:-:S04]  /*58c0*/  FMUL.FTZ R66, R127, UR13 ;  /* 0x0000000d7f427c20 */ /* 0x000fc80008410000 */
[----:B------:R-:W-:Y:S02]  /*58d0*/  FSEL R64, R65, RZ, P6 ;  /* 0x000000ff41407208 */ /* 0x000fe40003000000 */
        /* <DEDUP_REMOVED lines=9> */
[----:B------:R-:W-:Y:S01]  /*5970*/  FMUL.FTZ R124, R5, R64 ;  /* 0x00000040057c7220 */ /* 0x000fe20000410000 */
[----:B------:R-:W-:Y:S01]  /*5980*/  FFMA.FTZ R64, R180, R149, R151 ;  /* 0x00000095b4407223 */ /* 0x000fe20000010097 */
[----:B------:R-:W-:Y:S02]  /*5990*/  LOP3.LUT P6, RZ, R161, 0xff, RZ, 0xc0, !PT ;  /* 0x000000ffa1ff7812 */ /* 0x000fe400078cc0ff */
[----:B------:R-:W-:Y:S01]  /*59a0*/  F2FP.BF16.F32.PACK_AB R147, R66, R65 ;  /* 0x000000414293723e */ /* 0x000fe200000010ff */
[----:B------:R-:W-:Y:S01]  /*59b0*/  FADD.FTZ R64, R179, -R64 ;  /* 0x80000040b3407221 */ /* 0x000fe20000010000 */
[----:B------:R-:W-:Y:S01]  /*59c0*/  FMUL.FTZ R66, R124, UR13 ;  /* 0x0000000d7c427c20 */ /* 0x000fe20008410000 */
[----:B------:R-:W-:Y:S02]  /*59d0*/  LOP3.LUT P0, RZ, R163, 0xff, RZ, 0xc0, !PT ;  /* 0x000000ffa3ff7812 */ /* 0x000fe4000780c0ff */
[----:B------:R-:W-:-:S02]  /*59e0*/  FMUL.FTZ R125, R5, R64 ;  /* 0x00000040057d7220 */ /* 0x000fc40000410000 */
[C---:B------:R-:W-:Y:S02]  /*59f0*/  FSEL R64, R66.reuse, RZ, P6 ;  /* 0x000000ff42407208 */ /* 0x040fe40003000000 */
[----:B------:R-:W-:Y:S01]  /*5a00*/  FMUL.FTZ R65, R125, UR13 ;  /* 0x0000000d7d417c20 */ /* 0x000fe20008410000 */
[----:B------:R-:W-:Y:S02]  /*5a10*/  LOP3.LUT P6, RZ, R163, 0xff00, RZ, 0xc0, !PT ;  /* 0x0000ff00a3ff7812 */ /* 0x000fe400078cc0ff */
[----:B------:R-:W-:Y:S02]  /*5a20*/  FSEL R66, R66, RZ, P0 ;  /* 0x000000ff42427208 */ /* 0x000fe40000000000 */
        /* <DEDUP_REMOVED lines=8> */
[----:B------:R-:W-:Y:S02]  /*5ab0*/  F2FP.BF16.F32.PACK_AB R146, R65, R64 ;  /* 0x000000404192723e */ /* 0x000fe400000010ff */
[C---:B------:R-:W-:Y:S01]  /*5ac0*/  FMUL.FTZ R66, R5.reuse, R66 ;  /* 0x0000004205427220 */ /* 0x040fe20000410000 */
[----:B------:R-:W-:Y:S01]  /*5ad0*/  FMUL.FTZ R67, R5, R67 ;  /* 0x0000004305437220 */ /* 0x000fe20000410000 */
[----:B------:R-:W-:Y:S02]  /*5ae0*/  LOP3.LUT P0, RZ, R162, 0xff0000, RZ, 0xc0, !PT ;  /* 0x00ff0000a2ff7812 */ /* 0x000fe4000780c0ff */
[----:B------:R-:W-:Y:S01]  /*5af0*/  FMUL.FTZ R64, R66, UR13 ;  /* 0x0000000d42407c20 */ /* 0x000fe20008410000 */
[----:B------:R-:W-:Y:S01]  /*5b00*/  FMUL.FTZ R112, R67, UR13 ;  /* 0x0000000d43707c20 */ /* 0x000fe20008410000 */
[----:B------:R-:W-:-:S03]  /*5b10*/  LOP3.LUT P6, RZ, R162, 0xff000000, RZ, 0xc0, !PT ;  /* 0xff000000a2ff7812 */ /* 0x000fc600078cc0ff */
        /* <DEDUP_REMOVED lines=18> */
[----:B------:R-:W-:Y:S01]  /*5c40*/  FSEL R144, R112, RZ, P6 ;  /* 0x000000ff70907208 */ /* 0x000fe20003000000 */
[----:B------:R-:W-:Y:S01]  /*5c50*/  FMUL.FTZ R112, R64, UR13 ;  /* 0x0000000d40707c20 */ /* 0x000fe20008410000 */
[----:B------:R-:W-:Y:S02]  /*5c60*/  LOP3.LUT P0, RZ, R162, 0xff, RZ, 0xc0, !PT ;  /* 0x000000ffa2ff7812 */ /* 0x000fe4000780c0ff */
[----:B------:R-:W-:Y:S02]  /*5c70*/  LOP3.LUT P6, RZ, R160, 0xff, RZ, 0xc0, !PT ;  /* 0x000000ffa0ff7812 */ /* 0x000fe400078cc0ff */
[----:B------:R-:W-:-:S02]  /*5c80*/  FSEL R148, R112, RZ, P0 ;  /* 0x000000ff70947208 */ /* 0x000fc40000000000 */
[----:B------:R-:W-:Y:S02]  /*5c90*/  FSEL R150, R112, RZ, P6 ;  /* 0x000000ff70967208 */ /* 0x000fe40003000000 */
[----:B------:R-:W-:Y:S02]  /*5ca0*/  F2FP.BF16.F32.PACK_AB R112, R144, R148 ;  /* 0x000000949070723e */ /* 0x000fe400000010ff */
[----:B------:R-:W-:Y:S01]  /*5cb0*/  F2FP.BF16.F32.PACK_AB R144, R152, R150 ;  /* 0x000000969890723e */ /* 0x000fe200000010ff */
[----:B------:R-:W-:Y:S06]  /*5cc0*/  BRA `(.L_x_1877) ;  /* 0x0000000800687947 */ /* 0x000fec0003800000 */
.L_x_1879:
        /* <DEDUP_REMOVED lines=11> */
[C---:B-----5:R-:W-:Y:S01]  /*5d80*/  FFMA.FTZ R114, R5.reuse, R114, R123 ;  /* 0x0000007205727223 */ /* 0x060fe2000001007b */
[----:B------:R-:W-:Y:S01]  /*5d90*/  FFMA.FTZ R113, R5, R113, R122 ;  /* 0x0000007105717223 */ /* 0x000fe2000001007a */
        /* <DEDUP_REMOVED lines=16> */
[----:B------:R-:W-:Y:S01]  /*5ea0*/  FFMA.FTZ R112, R5, R112, R120 ;  /* 0x0000007005707223 */ /* 0x000fe20000010078 */
[----:B------:R-:W-:Y:S02]  /*5eb0*/  LOP3.LUT P0, RZ, R163, 0xff, RZ, 0xc0, !PT ;  /* 0x000000ffa3ff7812 */ /* 0x000fe4000780c0ff */
[----:B------:R-:W-:Y:S01]  /*5ec0*/  FADD.FTZ R113, R179, -R113 ;  /* 0x80000071b3717221 */ /* 0x000fe20000010000 */
[----:B------:R-:W-:-:S03]  /*5ed0*/  FMUL.FTZ R114, R112, UR13 ;  /* 0x0000000d70727c20 */ /* 0x000fc60008410000 */
[----:B------:R-:W-:Y:S02]  /*5ee0*/  FFMA.FTZ R113, R5, R113, R121 ;  /* 0x0000007105717223 */ /* 0x000fe40000010079 */
        /* <DEDUP_REMOVED lines=15> */
[C---:B------:R-:W-:Y:S01]  /*5fe0*/  FFMA.FTZ R112, R5.reuse, R112, R118 ;  /* 0x0000007005707223 */ /* 0x040fe20000010076 */
[----:B------:R-:W-:-:S03]  /*5ff0*/  FFMA.FTZ R113, R5, R113, R119 ;  /* 0x0000007105717223 */ /* 0x000fc60000010077 */
        /* <DEDUP_REMOVED lines=29> */
.L_x_1881:
[-CC-:B------:R-:W-:Y:S01]  /*61d0*/  FFMA.FTZ R65, R190, R149.reuse, R151.reuse ;  /* 0x00000095be417223 */ /* 0x180fe20000010097 */
[----:B------:R-:W-:Y:S01]  /*61e0*/  FFMA.FTZ R64, R196, R149, R151 ;  /* 0x00000095c4407223 */ /* 0x000fe20000010097 */
[----:B------:R-:W-:Y:S02]  /*61f0*/  ISETP.GE.U32.AND P0, PT, R162, RZ, PT ;  /* 0x000000ffa200720c */ /* 0x000fe40003f06070 */
[----:B------:R-:W-:Y:S01]  /*6200*/  FADD.FTZ R65, R189, -R65 ;  /* 0x80000041bd417221 */ /* 0x000fe20000010000 */
[----:B------:R-:W-:Y:S01]  /*6210*/  FADD.FTZ R64, R197, -R64 ;  /* 0x80000040c5407221 */ /* 0x000fe20000010000 */
[----:B------:R-:W-:Y:S02]  /*6220*/  LOP3.LUT P6, RZ, R163, 0xff0000, RZ, 0xc0, !PT ;  /* 0x00ff0000a3ff7812 */ /* 0x000fe400078cc0ff */
[C---:B-----5:R-:W-:Y:S01]  /*6230*/  FFMA.FTZ R126, R5.reuse, R65, R122 ;  /* 0x00000041057e7223 */ /* 0x060fe2000001007a */
[----:B------:R-:W-:Y:S01]  /*6240*/  FFMA.FTZ R127, R5, R64, R123 ;  /* 0x00000040057f7223 */ /* 0x000fe2000001007b */
        /* <DEDUP_REMOVED lines=14> */
[----:B------:R-:W-:Y:S01]  /*6330*/  FFMA.FTZ R64, R180, R149, R151 ;  /* 0x00000095b4407223 */ /* 0x000fe20000010097 */
[----:B------:R-:W-:Y:S02]  /*6340*/  LOP3.LUT P6, RZ, R161, 0xff, RZ, 0xc0, !PT ;  /* 0x000000ffa1ff7812 */ /* 0x000fe400078cc0ff */
[----:B------:R-:W-:Y:S01]  /*6350*/  F2FP.BF16.F32.PACK_AB R147, R66, R65 ;  /* 0x000000414293723e */ /* 0x000fe200000010ff */
[----:B------:R-:W-:Y:S01]  /*6360*/  FADD.FTZ R64, R179, -R64 ;  /* 0x80000040b3407221 */ /* 0x000fe20000010000 */
[----:B------:R-:W-:Y:S01]  /*6370*/  FMUL.FTZ R66, R124, UR13 ;  /* 0x0000000d7c427c20 */ /* 0x000fe20008410000 */
[----:B------:R-:W-:Y:S02]  /*6380*/  LOP3.LUT P0, RZ, R163, 0xff, RZ, 0xc0, !PT ;  /* 0x000000ffa3ff7812 */ /* 0x000fe4000780c0ff */
[----:B------:R-:W-:-:S02]  /*6390*/  FFMA.FTZ R125, R5, R64, R121 ;  /* 0x00000040057d7223 */ /* 0x000fc40000010079 */
        /* <DEDUP_REMOVED lines=13> */
[C---:B------:R-:W-:Y:S01]  /*6470*/  FFMA.FTZ R66, R5.reuse, R66, R118 ;  /* 0x0000004205427223 */ /* 0x040fe20000010076 */
[----:B------:R-:W-:Y:S01]  /*6480*/  FFMA.FTZ R67, R5, R67, R119 ;  /* 0x0000004305437223 */ /* 0x000fe20000010077 */
        /* <DEDUP_REMOVED lines=29> */
[----:B------:R-:W-:-:S07]  /*6660*/  F2FP.BF16.F32.PACK_AB R144, R152, R150 ;  /* 0x000000969890723e */ /* 0x000fce00000010ff */
.L_x_1877:
        /* <DEDUP_REMOVED lines=15> */
.L_x_1873:
[----:B------:R-:W-:Y:S05]  /*6760*/  BSYNC.RECONVERGENT B1 ;  /* 0x0000000000017941 */ /* 0x000fea0003800200 */
.L_x_1872:
        /* <DEDUP_REMOVED lines=12> */
[-CC-:B------:R-:W-:Y:S01]  /*6830*/  FFMA.FTZ R64, R188, R149.reuse, R151.reuse ;  /* 0x00000095bc407223 */ /* 0x180fe20000010097 */
[----:B-----5:R-:W-:Y:S01]  /*6840*/  LOP3.LUT P6, RZ, R37, 0xff0000, RZ, 0xc0, !PT ;  /* 0x00ff000025ff7812 */ /* 0x020fe200078cc0ff */
[----:B------:R-:W-:Y:S02]  /*6850*/  FFMA.FTZ R66, R198, R149, R151 ;  /* 0x00000095c6427223 */ /* 0x000fe40000010097 */
[----:B------:R-:W-:Y:S02]  /*6860*/  FADD.FTZ R64, R187, -R64 ;  /* 0x80000040bb407221 */ /* 0x000fe40000010000 */
[----:B------:R-:W-:Y:S02]  /*6870*/  FADD.FTZ R66, R199, -R66 ;  /* 0x80000042c7427221 */ /* 0x000fe40000010000 */
[C---:B------:R-:W-:Y:S02]  /*6880*/  FFMA.FTZ R126, R5.reuse, R64, R50 ;  /* 0x00000040057e7223 */ /* 0x040fe40000010032 */
[----:B------:R-:W-:-:S02]  /*6890*/  FFMA.FTZ R127, R5, R66, R51 ;  /* 0x00000042057f7223 */ /* 0x000fc40000010033 */
[----:B------:R-:W-:Y:S02]  /*68a0*/  FMUL.FTZ R64, R126, UR13 ;  /* 0x0000000d7e407c20 */ /* 0x000fe40008410000 */
[----:B------:R-:W-:-:S03]  /*68b0*/  FMUL.FTZ R66, R127, UR13 ;  /* 0x0000000d7f427c20 */ /* 0x000fc60008410000 */
[----:B------:R-:W-:Y:S02]  /*68c0*/  FSEL R65, R64, RZ, P6 ;  /* 0x000000ff40417208 */ /* 0x000fe40003000000 */
[----:B------:R-:W-:-:S04]  /*68d0*/  LOP3.LUT P6, RZ, R39, 0xff0000, RZ, 0xc0, !PT ;  /* 0x00ff000027ff7812 */ /* 0x000fc800078cc0ff */
[----:B------:R-:W-:Y:S02]  /*68e0*/  FSEL R64, R64, RZ, P6 ;  /* 0x000000ff40407208 */ /* 0x000fe40003000000 */
[----:B------:R-:W-:-:S04]  /*68f0*/  ISETP.GE.U32.AND P6, PT, R38, RZ, PT ;  /* 0x000000ff2600720c */ /* 0x000fc80003fc6070 */
[----:B------:R-:W-:-:S04]  /*6900*/  ISETP.GE.U32.AND.EX P6, PT, R39, 0x1000000, PT, P6 ;  /* 0x010000002700780c */ /* 0x000fc80003fc6160 */
[----:B------:R-:W-:Y:S02]  /*6910*/  FSEL R67, R66, RZ, P6 ;  /* 0x000000ff42437208 */ /* 0x000fe40003000000 */
[----:B------:R-:W-:Y:S02]  /*6920*/  ISETP.GE.U32.AND P6, PT, R36, RZ, PT ;  /* 0x000000ff2400720c */ /* 0x000fe40003fc6070 */
[----:B0-----:R-:W-:Y:S01]  /*6930*/  F2FP.BF16.F32.PACK_AB R115, R67, R64 ;  /* 0x000000404373723e */ /* 0x001fe200000010ff */
[----:B------:R-:W-:Y:S01]  /*6940*/  FFMA.FTZ R64, R166, R149, R151 ;  /* 0x00000095a6407223 */ /* 0x000fe20000010097 */
[----:B------:R-:W-:-:S03]  /*6950*/  ISETP.GE.U32.AND.EX P6, PT, R37, 0x1000000, PT, P6 ;  /* 0x010000002500780c */ /* 0x000fc60003fc6160 */
[----:B------:R-:W-:Y:S01]  /*6960*/  FADD.FTZ R64, R165, -R64 ;  /* 0x80000040a5407221 */ /* 0x000fe20000010000 */
[----:B------:R-:W-:Y:S02]  /*6970*/  FSEL R66, R66, RZ, P6 ;  /* 0x000000ff42427208 */ /* 0x000fe40003000000 */
[----:B------:R-:W-:Y:S01]  /*6980*/  LOP3.LUT P6, RZ, R39, 0xff, RZ, 0xc0, !PT ;  /* 0x000000ff27ff7812 */ /* 0x000fe200078cc0ff */
[----:B------:R-:W-:Y:S01]  /*6990*/  FFMA.FTZ R124, R5, R64, R48 ;  /* 0x00000040057c7223 */ /* 0x000fe20000010030 */
[----:B------:R-:W-:Y:S01]  /*69a0*/  F2FP.BF16.F32.PACK_AB R147, R66, R65 ;  /* 0x000000414293723e */ /* 0x000fe200000010ff */
[----:B------:R-:W-:Y:S02]  /*69b0*/  FFMA.FTZ R65, R178, R149, R151 ;  /* 0x00000095b2417223 */ /* 0x000fe40000010097 */
[----:B------:R-:W-:Y:S02]  /*69c0*/  FMUL.FTZ R64, R124, UR13 ;  /* 0x0000000d7c407c20 */ /* 0x000fe40008410000 */
[----:B------:R-:W-:-:S03]  /*69d0*/  FADD.FTZ R65, R177, -R65 ;  /* 0x80000041b1417221 */ /* 0x000fc60000010000 */
[----:B------:R-:W-:Y:S01]  /*69e0*/  FSEL R66, R64, RZ, P6 ;  /* 0x000000ff40427208 */ /* 0x000fe20003000000 */
[----:B------:R-:W-:Y:S01]  /*69f0*/  FFMA.FTZ R125, R5, R65, R49 ;  /* 0x00000041057d7223 */ /* 0x000fe20000010031 */
[----:B------:R-:W-:-:S03]  /*6a00*/  LOP3.LUT P6, RZ, R39, 0xff00, RZ, 0xc0, !PT ;  /* 0x0000ff0027ff7812 */ /* 0x000fc600078cc0ff */
[----:B------:R-:W-:-:S05]  /*6a10*/  FMUL.FTZ R65, R125, UR13 ;  /* 0x0000000d7d417c20 */ /* 0x000fca0008410000 */
[----:B------:R-:W-:Y:S02]  /*6a20*/  FSEL R67, R65, RZ, P6 ;  /* 0x000000ff41437208 */ /* 0x000fe40003000000 */
[----:B------:R-:W-:Y:S02]  /*6a30*/  LOP3.LUT P6, RZ, R37, 0xff, RZ, 0xc0, !PT ;  /* 0x000000ff25ff7812 */ /* 0x000fe400078cc0ff */
[----:B------:R-:W-:Y:S01]  /*6a40*/  F2FP.BF16.F32.PACK_AB R114, R67, R66 ;  /* 0x000000424372723e */ /* 0x000fe200000010ff */
[-CC-:B------:R-:W-:Y:S01]  /*6a50*/  FFMA.FTZ R66, R18, R149.reuse, R151.reuse ;  /* 0x0000009512427223 */ /* 0x180fe20000010097 */
[----:B------:R-:W-:Y:S01]  /*6a60*/  FSEL R64, R64, RZ, P6 ;  /* 0x000000ff40407208 */ /* 0x000fe20003000000 */
[----:B------:R-:W-:Y:S01]  /*6a70*/  FFMA.FTZ R67, R23, R149, R151 ;  /* 0x0000009517437223 */ /* 0x000fe20000010097 */
[----:B------:R-:W-:Y:S01]  /*6a80*/  LOP3.LUT P6, RZ, R37, 0xff00, RZ, 0xc0, !PT ;  /* 0x0000ff0025ff7812 */ /* 0x000fe200078cc0ff */
[----:B------:R-:W-:Y:S02]  /*6a90*/  FADD.FTZ R66, R17, -R66 ;  /* 0x8000004211427221 */ /* 0x000fe40000010000 */
[----:B------:R-:W-:Y:S01]  /*6aa0*/  FADD.FTZ R67, R24, -R67 ;  /* 0x8000004318437221 */ /* 0x000fe20000010000 */
[----:B------:R-:W-:Y:S01]  /*6ab0*/  FSEL R65, R65, RZ, P6 ;  /* 0x000000ff41417208 */ /* 0x000fe20003000000 */
[C---:B------:R-:W-:Y:S01]  /*6ac0*/  FFMA.FTZ R66, R5.reuse, R66, R54 ;  /* 0x0000004205427223 */ /* 0x040fe20000010036 */
[----:B------:R-:W-:Y:S01]  /*6ad0*/  LOP3.LUT P6, RZ, R38, 0xff0000, RZ, 0xc0, !PT ;  /* 0x00ff000026ff7812 */ /* 0x000fe200078cc0ff */
[----:B------:R-:W-:Y:S01]  /*6ae0*/  FFMA.FTZ R67, R5, R67, R55 ;  /* 0x0000004305437223 */ /* 0x000fe20000010037 */
[----:B------:R-:W-:Y:S01]  /*6af0*/  F2FP.BF16.F32.PACK_AB R146, R65, R64 ;  /* 0x000000404192723e */ /* 0x000fe200000010ff */
[----:B------:R-:W-:-:S02]  /*6b00*/  FMUL.FTZ R64, R66, UR13 ;  /* 0x0000000d42407c20 */ /* 0x000fc40008410000 */
[----:B------:R-:W-:-:S03]  /*6b10*/  FMUL.FTZ R112, R67, UR13 ;  /* 0x0000000d43707c20 */ /* 0x000fc60008410000 */
        /* <DEDUP_REMOVED lines=10> */
[----:B------:R-:W-:Y:S01]  /*6bc0*/  FFMA.FTZ R65, R5, R65, R53 ;  /* 0x0000004105417223 */ /* 0x000fe20000010035 */
[----:B------:R-:W-:Y:S02]  /*6bd0*/  LOP3.LUT P6, RZ, R36, 0xff00, RZ, 0xc0, !PT ;  /* 0x0000ff0024ff7812 */ /* 0x000fe400078cc0ff */
[----:B------:R-:W-:Y:S01]  /*6be0*/  F2FP.BF16.F32.PACK_AB R145, R112, R64 ;  /* 0x000000407091723e */ /* 0x000fe200000010ff */
[----:B------:R-:W-:Y:S01]  /*6bf0*/  FFMA.FTZ R64, R4, R149, R151 ;  /* 0x0000009504407223 */ /* 0x000fe20000010097 */
[----:B------:R-:W-:-:S03]  /*6c00*/  FMUL.FTZ R112, R65, UR13 ;  /* 0x0000000d41707c20 */ /* 0x000fc60008410000 */
[----:B------:R-:W-:Y:S02]  /*6c10*/  FADD.FTZ R64, R6, -R64 ;  /* 0x8000004006407221 */ /* 0x000fe40000010000 */
[----:B------:R-:W-:Y:S02]  /*6c20*/  FSEL R150, R112, RZ, P6 ;  /* 0x000000ff70967208 */ /* 0x000fe40003000000 */
[----:B------:R-:W-:Y:S01]  /*6c30*/  LOP3.LUT P6, RZ, R38, 0xff00, RZ, 0xc0, !PT ;  /* 0x0000ff0026ff7812 */ /* 0x000fe200078cc0ff */
[----:B------:R-:W-:-:S03]  /*6c40*/  FFMA.FTZ R64, R5, R64, R52 ;  /* 0x0000004005407223 */ /* 0x000fc60000010034 */
[----:B------:R-:W-:Y:S01]  /*6c50*/  FSEL R144, R112, RZ, P6 ;  /* 0x000000ff70907208 */ /* 0x000fe20003000000 */
[----:B------:R-:W-:Y:S01]  /*6c60*/  FMUL.FTZ R112, R64, UR13 ;  /* 0x0000000d40707c20 */ /* 0x000fe20008410000 */
[----:B------:R-:W-:-:S04]  /*6c70*/  LOP3.LUT P6, RZ, R36, 0xff, RZ, 0xc0, !PT ;  /* 0x000000ff24ff7812 */ /* 0x000fc800078cc0ff */
[----:B------:R-:W-:Y:S02]  /*6c80*/  FSEL R148, R112, RZ, P6 ;  /* 0x000000ff70947208 */ /* 0x000fe40003000000 */
[----:B------:R-:W-:-:S04]  /*6c90*/  LOP3.LUT P6, RZ, R38, 0xff, RZ, 0xc0, !PT ;  /* 0x000000ff26ff7812 */ /* 0x000fc800078cc0ff */
[----:B------:R-:W-:-:S04]  /*6ca0*/  FSEL R112, R112, RZ, P6 ;  /* 0x000000ff70707208 */ /* 0x000fc80003000000 */
[----:B------:R-:W-:Y:S02]  /*6cb0*/  F2FP.BF16.F32.PACK_AB R112, R144, R112 ;  /* 0x000000709070723e */ /* 0x000fe400000010ff */
[----:B------:R-:W-:Y:S01]  /*6cc0*/  F2FP.BF16.F32.PACK_AB R144, R150, R148 ;  /* 0x000000949690723e */ /* 0x000fe200000010ff */
[----:B------:R-:W-:Y:S06]  /*6cd0*/  BRA `(.L_x_1887) ;  /* 0x0000001c001c7947 */ /* 0x000fec0003800000 */
.L_x_1886:
[-CC-:B0-----:R-:W-:Y:S01]  /*6ce0*/  FFMA.FTZ R112, R188, R149.reuse, R151.reuse ;  /* 0x00000095bc707223 */ /* 0x181fe20000010097 */
[----:B------:R-:W-:Y:S01]  /*6cf0*/  FFMA.FTZ R113, R198, R149, R151 ;  /* 0x00000095c6717223 */ /* 0x000fe20000010097 */
[----:B-----5:R-:W-:Y:S02]  /*6d00*/  LOP3.LUT P6, RZ, R39, 0xff0000, RZ, 0xc0, !PT ;  /* 0x00ff000027ff7812 */ /* 0x020fe400078cc0ff */
[----:B------:R-:W-:Y:S01]  /*6d10*/  FADD.FTZ R112, R187, -R112 ;  /* 0x80000070bb707221 */ /* 0x000fe20000010000 */
[----:B------:R-:W-:-:S03]  /*6d20*/  FADD.FTZ R113, R199, -R113 ;  /* 0x80000071c7717221 */ /* 0x000fc60000010000 */
[C---:B------:R-:W-:Y:S01]  /*6d30*/  FFMA.FTZ R112, R5.reuse, R112, R50 ;  /* 0x0000007005707223 */ /* 0x040fe20000010032 */
[----:B------:R-:W-:-:S03]  /*6d40*/  FFMA.FTZ R113, R5, R113, R51 ;  /* 0x0000007105717223 */ /* 0x000fc60000010033 */
[----:B------:R-:W-:Y:S01]  /*6d50*/  FMUL.FTZ R112, R112, UR13 ;  /* 0x0000000d70707c20 */ /* 0x000fe20008410000 */
[----:B------:R-:W-:-:S04]  /*6d60*/  FMUL.FTZ R113, R113, UR13 ;  /* 0x0000000d71717c20 */ /* 0x000fc80008410000 */
[----:B------:R-:W-:Y:S02]  /*6d70*/  FSEL R115, R112, RZ, P6 ;  /* 0x000000ff70737208 */ /* 0x000fe40003000000 */
[----:B------:R-:W-:-:S04]  /*6d80*/  ISETP.GE.U32.AND P6, PT, R38, RZ, PT ;  /* 0x000000ff2600720c */ /* 0x000fc80003fc6070 */
[----:B------:R-:W-:-:S04]  /*6d90*/  ISETP.GE.U32.AND.EX P6, PT, R39, 0x1000000, PT, P6 ;  /* 0x010000002700780c */ /* 0x000fc80003fc6160 */
[----:B------:R-:W-:Y:S02]  /*6da0*/  FSEL R114, R113, RZ, P6 ;  /* 0x000000ff71727208 */ /* 0x000fe40003000000 */
[----:B------:R-:W-:Y:S02]  /*6db0*/  LOP3.LUT P6, RZ, R37, 0xff0000, RZ, 0xc0, !PT ;  /* 0x00ff000025ff7812 */ /* 0x000fe400078cc0ff */
[----:B------:R-:W-:Y:S01]  /*6dc0*/  F2FP.BF16.F32.PACK_AB R115, R114, R115 ;  /* 0x000000737273723e */ /* 0x000fe200000010ff */
[-CC-:B------:R-:W-:Y:S01]  /*6dd0*/  FFMA.FTZ R114, R166, R149.reuse, R151.reuse ;  /* 0x00000095a6727223 */ /* 0x180fe20000010097 */
[----:B------:R-:W-:Y:S02]  /*6de0*/  FSEL R112, R112, RZ, P6 ;  /* 0x000000ff70707208 */ /* 0x000fe40003000000 */
[----:B------:R-:W-:Y:S01]  /*6df0*/  ISETP.GE.U32.AND P6, PT, R36, RZ, PT ;  /* 0x000000ff2400720c */ /* 0x000fe20003fc6070 */
[----:B------:R-:W-:Y:S01]  /*6e00*/  FADD.FTZ R144, R165, -R114 ;  /* 0x80000072a5907221 */ /* 0x000fe20000010000 */
[----:B------:R-:W-:-:S02]  /*6e10*/  FFMA.FTZ R114, R178, R149, R151 ;  /* 0x00000095b2727223 */ /* 0x000fc40000010097 */
[----:B------:R-:W-:Y:S01]  /*6e20*/  ISETP.GE.U32.AND.EX P6, PT, R37, 0x1000000, PT, P6 ;  /* 0x010000002500780c */ /* 0x000fe20003fc6160 */
[----:B------:R-:W-:Y:S01]  /*6e30*/  FFMA.FTZ R144, R5, R144, R48 ;  /* 0x0000009005907223 */ /* 0x000fe20000010030 */
[----:B------:R-:W-:Y:S02]  /*6e40*/  FADD.FTZ R114, R177, -R114 ;  /* 0x80000072b1727221 */ /* 0x000fe40000010000 */
[----:B------:R-:W-:Y:S01]  /*6e50*/  FSEL R113, R113, RZ, P6 ;  /* 0x000000ff71717208 */ /* 0x000fe20003000000 */
[----:B------:R-:W-:Y:S01]  /*6e60*/  FMUL.FTZ R144, R144, UR13 ;  /* 0x0000000d90907c20 */ /* 0x000fe20008410000 */
[----:B------:R-:W-:Y:S01]  /*6e70*/  FFMA.FTZ R114, R5, R114, R49 ;  /* 0x0000007205727223 */ /* 0x000fe20000010031 */
[----:B------:R-:W-:Y:S02]  /*6e80*/  LOP3.LUT P6, RZ, R39, 0xff, RZ, 0xc0, !PT ;  /* 0x000000ff27ff7812 */ /* 0x000fe400078cc0ff */
[----:B------:R-:W-:Y:S01]  /*6e90*/  F2FP.BF16.F32.PACK_AB R147, R113, R112 ;  /* 0x000000707193723e */ /* 0x000fe200000010ff */
[----:B------:R-:W-:Y:S01]  /*6ea0*/  FMUL.FTZ R146, R114, UR13 ;  /* 0x0000000d72927c20 */ /* 0x000fe20008410000 */
[----:B------:R-:W-:Y:S01]  /*6eb0*/  FSEL R114, R144, RZ, P6 ;  /* 0x000000ff90727208 */ /* 0x000fe20003000000 */
[----:B------:R-:W-:Y:S01]  /*6ec0*/  FFMA.FTZ R113, R23, R149, R151 ;  /* 0x0000009517717223 */ /* 0x000fe20000010097 */
[----:B------:R-:W-:-:S03]  /*6ed0*/  LOP3.LUT P6, RZ, R39, 0xff00, RZ, 0xc0, !PT ;  /* 0x0000ff0027ff7812 */ /* 0x000fc600078cc0ff */
[----:B------:R-:W-:Y:S01]  /*6ee0*/  FADD.FTZ R113, R24, -R113 ;  /* 0x8000007118717221 */ /* 0x000fe20000010000 */
[----:B------:R-:W-:Y:S02]  /*6ef0*/  FSEL R112, R146, RZ, P6 ;  /* 0x000000ff92707208 */ /* 0x000fe40003000000 */
[----:B------:R-:W-:Y:S01]  /*6f00*/  LOP3.LUT P6, RZ, R37, 0xff, RZ, 0xc0, !PT ;  /* 0x000000ff25ff7812 */ /* 0x000fe200078cc0ff */
[----:B------:R-:W-:Y:S01]  /*6f10*/  FFMA.FTZ R113, R5, R113, R55 ;  /* 0x0000007105717223 */ /* 0x000fe20000010037 */
[----:B------:R-:W-:Y:S01]  /*6f20*/  F2FP.BF16.F32.PACK_AB R114, R112, R114 ;  /* 0x000000727072723e */ /* 0x000fe200000010ff */
[----:B------:R-:W-:Y:S01]  /*6f30*/  FFMA.FTZ R112, R18, R149, R151 ;  /* 0x0000009512707223 */ /* 0x000fe20000010097 */
[----:B------:R-:W-:Y:S01]  /*6f40*/  FSEL R144, R144, RZ, P6 ;  /* 0x000000ff90907208 */ /* 0x000fe20003000000 */
[----:B------:R-:W-:Y:S01]  /*6f50*/  FMUL.FTZ R145, R113, UR13 ;  /* 0x0000000d71917c20 */ /* 0x000fe20008410000 */
[----:B------:R-:W-:Y:S01]  /*6f60*/  LOP3.LUT P6, RZ, R37, 0xff00, RZ, 0xc0, !PT ;  /* 0x0000ff0025ff7812 */ /* 0x000fe200078cc0ff */
[----:B------:R-:W-:-:S03]  /*6f70*/  FADD.FTZ R112, R17, -R112 ;  /* 0x8000007011707221 */ /* 0x000fc60000010000 */
[----:B------:R-:W-:Y:S01]  /*6f80*/  FSEL R146, R146, RZ, P6 ;  /* 0x000000ff92927208 */ /* 0x000fe20003000000 */
[----:B------:R-:W-:Y:S01]  /*6f90*/  FFMA.FTZ R112, R5, R112, R54 ;  /* 0x0000007005707223 */ /* 0x000fe20000010036 */
[----:B------:R-:W-:Y:S02]  /*6fa0*/  LOP3.LUT P6, RZ, R38, 0xff0000, RZ, 0xc0, !PT ;  /* 0x00ff000026ff7812 */ /* 0x000fe400078cc0ff */
[----:B------:R-:W-:Y:S01]  /*6fb0*/  F2FP.BF16.F32.PACK_AB R146, R146, R144 ;  /* 0x000000909292723e */ /* 0x000fe200000010ff */
[----:B------:R-:W-:-:S05]  /*6fc0*/  FMUL.FTZ R112, R112, UR13 ;  /* 0x0000000d70707c20 */ /* 0x000fca0008410000 */
        /* <DEDUP_REMOVED lines=17> */
[----:B------:R-:W-:Y:S01]  /*70e0*/  FFMA.FTZ R112, R5, R112, R52 ;  /* 0x0000007005707223 */ /* 0x000fe20000010034 */
[----:B------:R-:W-:-:S03]  /*70f0*/  LOP3.LUT P6, RZ, R38, 0xff00, RZ, 0xc0, !PT ;  /* 0x0000ff0026ff7812 */ /* 0x000fc600078cc0ff */
[----:B------:R-:W-:Y:S01]  /*7100*/  FMUL.FTZ R152, R112, UR13 ;  /* 0x0000000d70987c20 */ /* 0x000fe20008410000 */
[----:B------:R-:W-:Y:S02]  /*7110*/  FSEL R112, R144, RZ, P6 ;  /* 0x000000ff90707208 */ /* 0x000fe40003000000 */
[----:B------:R-:W-:-:S04]  /*7120*/  LOP3.LUT P6, RZ, R36, 0xff, RZ, 0xc0, !PT ;  /* 0x000000ff24ff7812 */ /* 0x000fc800078cc0ff */
[----:B------:R-:W-:Y:S02]  /*7130*/  FSEL R148, R152, RZ, P6 ;  /* 0x000000ff98947208 */ /* 0x000fe40003000000 */
[----:B------:R-:W-:-:S04]  /*7140*/  LOP3.LUT P6, RZ, R38, 0xff, RZ, 0xc0, !PT ;  /* 0x000000ff26ff7812 */ /* 0x000fc800078cc0ff */
[----:B------:R-:W-:-:S04]  /*7150*/  FSEL R144, R152, RZ, P6 ;  /* 0x000000ff98907208 */ /* 0x000fc80003000000 */
[----:B------:R-:W-:Y:S02]  /*7160*/  F2FP.BF16.F32.PACK_AB R112, R112, R144 ;  /* 0x000000907070723e */ /* 0x000fe400000010ff */
[----:B------:R-:W-:Y:S01]  /*7170*/  F2FP.BF16.F32.PACK_AB R144, R150, R148 ;  /* 0x000000949690723e */ /* 0x000fe200000010ff */
[----:B------:R-:W-:Y:S06]  /*7180*/  BRA `(.L_x_1887) ;  /* 0x0000001400f07947 */ /* 0x000fec0003800000 */
.L_x_1885:
[----:B0-----:R-:W0:Y:S02]  /*7190*/  LDC.64 R112, c[0x0][0x478] ;  /* 0x00011e00ff707b82 */ /* 0x001e240000000a00 */
[----:B0-----:R-:W-:-:S04]  /*71a0*/  ISETP.NE.U32.AND P1, PT, R112, RZ, PT ;  /* 0x000000ff7000720c */ /* 0x001fc80003f25070 */
[----:B------:R-:W-:-:S13]  /*71b0*/  ISETP.NE.AND.EX P1, PT, R113, RZ, PT, P1 ;  /* 0x000000ff7100720c */ /* 0x000fda0003f25310 */
[----:B------:R-:W-:Y:S05]  /*71c0*/  @!P1 BRA `(.L_x_1888) ;  /* 0x00000004002c9947 */ /* 0x000fea0003800000 */
[-CC-:B------:R-:W-:Y:S01]  /*71d0*/  FFMA.FTZ R64, R188, R149.reuse, R151.reuse ;  /* 0x00000095bc407223 */ /* 0x180fe20000010097 */
[----:B-----5:R-:W-:Y:S01]  /*71e0*/  LOP3.LUT P6, RZ, R37, 0xff0000, RZ, 0xc0, !PT ;  /* 0x00ff000025ff7812 */ /* 0x020fe200078cc0ff */
[----:B------:R-:W-:Y:S02]  /*71f0*/  FFMA.FTZ R66, R198, R149, R151 ;  /* 0x00000095c6427223 */ /* 0x000fe40000010097 */
[----:B------:R-:W-:Y:S02]  /*7200*/  FADD.FTZ R64, R187, -R64 ;  /* 0x80000040bb407221 */ /* 0x000fe40000010000 */
[----:B------:R-:W-:Y:S02]  /*7210*/  FADD.FTZ R66, R199, -R66 ;  /* 0x80000042c7427221 */ /* 0x000fe40000010000 */
[C---:B------:R-:W-:Y:S02]  /*7220*/  FMUL.FTZ R126, R5.reuse, R64 ;  /* 0x00000040057e7220 */ /* 0x040fe40000410000 */
[----:B------:R-:W-:-:S02]  /*7230*/  FMUL.FTZ R127, R5, R66 ;  /* 0x00000042057f7220 */ /* 0x000fc40000410000 */
        /* <DEDUP_REMOVED lines=9> */
[----:B------:R-:W-:Y:S01]  /*72d0*/  F2FP.BF16.F32.PACK_AB R115, R67, R64 ;  /* 0x000000404373723e */ /* 0x000fe200000010ff */
[----:B------:R-:W-:Y:S01]  /*72e0*/  FFMA.FTZ R64, R166, R149, R151 ;  /* 0x00000095a6407223 */ /* 0x000fe20000010097 */
[----:B------:R-:W-:-:S03]  /*72f0*/  ISETP.GE.U32.AND.EX P6, PT, R37, 0x1000000, PT, P6 ;  /* 0x010000002500780c */ /* 0x000fc60003fc6160 */
[----:B------:R-:W-:Y:S01]  /*7300*/  FADD.FTZ R64, R165, -R64 ;  /* 0x80000040a5407221 */ /* 0x000fe20000010000 */
[----:B------:R-:W-:Y:S02]  /*7310*/  FSEL R66, R66, RZ, P6 ;  /* 0x000000ff42427208 */ /* 0x000fe40003000000 */
[----:B------:R-:W-:Y:S01]  /*7320*/  LOP3.LUT P6, RZ, R39, 0xff, RZ, 0xc0, !PT ;  /* 0x000000ff27ff7812 */ /* 0x000fe200078cc0ff */
[----:B------:R-:W-:Y:S01]  /*7330*/  FMUL.FTZ R124, R5, R64 ;  /* 0x00000040057c7220 */ /* 0x000fe20000410000 */
[----:B------:R-:W-:Y:S01]  /*7340*/  F2FP.BF16.F32.PACK_AB R147, R66, R65 ;  /* 0x000000414293723e */ /* 0x000fe200000010ff */
[----:B------:R-:W-:Y:S02]  /*7350*/  FFMA.FTZ R65, R178, R149, R151 ;  /* 0x00000095b2417223 */ /* 0x000fe40000010097 */
[----:B------:R-:W-:Y:S02]  /*7360*/  FMUL.FTZ R64, R124, UR13 ;  /* 0x0000000d7c407c20 */ /* 0x000fe40008410000 */
[----:B------:R-:W-:-:S03]  /*7370*/  FADD.FTZ R65, R177, -R65 ;  /* 0x80000041b1417221 */ /* 0x000fc60000010000 */
[----:B------:R-:W-:Y:S01]  /*7380*/  FSEL R66, R64, RZ, P6 ;  /* 0x000000ff40427208 */ /* 0x000fe20003000000 */
[----:B------:R-:W-:Y:S01]  /*7390*/  FMUL.FTZ R125, R5, R65 ;  /* 0x00000041057d7220 */ /* 0x000fe20000410000 */
        /* <DEDUP_REMOVED lines=12> */
[C---:B------:R-:W-:Y:S01]  /*7460*/  FMUL.FTZ R66, R5.reuse, R66 ;  /* 0x0000004205427220 */ /* 0x040fe20000410000 */
[----:B------:R-:W-:Y:S01]  /*7470*/  LOP3.LUT P6, RZ, R38, 0xff0000, RZ, 0xc0, !PT ;  /* 0x00ff000026ff7812 */ /* 0x000fe200078cc0ff */
[----:B------:R-:W-:Y:S01]  /*7480*/  FMUL.FTZ R67, R5, R67 ;  /* 0x0000004305437220 */ /* 0x000fe20000410000 */
        /* <DEDUP_REMOVED lines=20> */
[----:B------:R-:W-:Y:S01]  /*75d0*/  LOP3.LUT P6, RZ, R38, 0xff00, RZ, 0xc0, !PT ;  /* 0x0000ff0026ff7812 */ /* 0x000fe200078cc0ff */
[----:B------:R-:W-:-:S03]  /*75e0*/  FMUL.FTZ R64, R5, R64 ;  /* 0x0000004005407220 */ /* 0x000fc60000410000 */
        /* <DEDUP_REMOVED lines=9> */
.L_x_1888:
        /* <DEDUP_REMOVED lines=21> */
[----:B------:R-:W-:Y:S01]  /*77d0*/  FMUL.FTZ R144, R5, R144 ;  /* 0x0000009005907220 */ /* 0x000fe20000410000 */
[----:B------:R-:W-:Y:S02]  /*77e0*/  FADD.FTZ R114, R177, -R114 ;  /* 0x80000072b1727221 */ /* 0x000fe40000010000 */
[----:B------:R-:W-:Y:S01]  /*77f0*/  FSEL R113, R113, RZ, P6 ;  /* 0x000000ff71717208 */ /* 0x000fe20003000000 */
[----:B------:R-:W-:Y:S01]  /*7800*/  FMUL.FTZ R144, R144, UR13 ;  /* 0x0000000d90907c20 */ /* 0x000fe20008410000 */
[----:B------:R-:W-:Y:S01]  /*7810*/  FMUL.FTZ R114, R5, R114 ;  /* 0x0000007205727220 */ /* 0x000fe20000410000 */
        /* <DEDUP_REMOVED lines=9> */
[----:B------:R-:W-:Y:S01]  /*78b0*/  FMUL.FTZ R113, R5, R113 ;  /* 0x0000007105717220 */ /* 0x000fe20000410000 */
[----:B------:R-:W-:Y:S01]  /*78c0*/  F2FP.BF16.F32.PACK_AB R114, R112, R114 ;  /* 0x000000727072723e */ /* 0x000fe200000010ff */
[----:B------:R-:W-:Y:S01]  /*78d0*/  FFMA.FTZ R112, R18, R149, R151 ;  /* 0x0000009512707223 */ /* 0x000fe20000010097 */
[----:B------:R-:W-:Y:S01]  /*78e0*/  FSEL R144, R144, RZ, P6 ;  /* 0x000000ff90907208 */ /* 0x000fe20003000000 */
[----:B------:R-:W-:Y:S01]  /*78f0*/  FMUL.FTZ R145, R113, UR13 ;  /* 0x0000000d71917c20 */ /* 0x000fe20008410000 */
[----:B------:R-:W-:Y:S01]  /*7900*/  LOP3.LUT P6, RZ, R37, 0xff00, RZ, 0xc0, !PT ;  /* 0x0000ff0025ff7812 */ /* 0x000fe200078cc0ff */
[----:B------:R-:W-:-:S03]  /*7910*/  FADD.FTZ R112, R17, -R112 ;  /* 0x8000007011707221 */ /* 0x000fc60000010000 */
[----:B------:R-:W-:Y:S01]  /*7920*/  FSEL R146, R146, RZ, P6 ;  /* 0x000000ff92927208 */ /* 0x000fe20003000000 */
[----:B------:R-:W-:Y:S01]  /*7930*/  FMUL.FTZ R112, R5, R112 ;  /* 0x0000007005707220 */ /* 0x000fe20000410000 */
        /* <DEDUP_REMOVED lines=31> */
.L_x_1884:
[----:B------:R-:W-:-:S04]  /*7b30*/  UISETP.NE.U32.AND UP0, UPT, UR24, URZ, UPT ;  /* 0x000000ff1800728c */ /* 0x000fc8000bf05070 */
[----:B------:R-:W-:-:S09]  /*7b40*/  UISETP.NE.AND.EX UP0, UPT, UR25, URZ, UPT, UP0 ;  /* 0x000000ff1900728c */ /* 0x000fd2000bf05300 */
[----:B------:R-:W-:Y:S05]  /*7b50*/  BRA.U !UP0, `(.L_x_1889) ;  /* 0x0000000508c07547 */ /* 0x000fea000b800000 */
        /* <DEDUP_REMOVED lines=11> */
[C---:B------:R-:W-:Y:S01]  /*7c10*/  FFMA.FTZ R126, R5.reuse, R64, R50 ;  /* 0x00000040057e7223 */ /* 0x040fe20000010032 */
[C---:B------:R-:W-:Y:S02]  /*7c20*/  FFMA.FTZ R127, R5.reuse, R65, R51 ;  /* 0x00000041057f7223 */ /* 0x040fe40000010033 */
[----:B------:R-:W-:Y:S01]  /*7c30*/  FFMA.FTZ R66, R5, R66, R54 ;  /* 0x0000004205427223 */ /* 0x000fe20000010036 */
        /* <DEDUP_REMOVED lines=13> */
[C---:B------:R-:W-:Y:S01]  /*7d10*/  FFMA.FTZ R64, R5.reuse, R64, R52 ;  /* 0x0000004005407223 */ /* 0x040fe20000010034 */
[----:B------:R-:W-:-:S03]  /*7d20*/  FFMA.FTZ R65, R5, R65, R53 ;  /* 0x0000004105417223 */ /* 0x000fc60000010035 */
[----:B------:R-:W-:Y:S01]  /*7d30*/  FMUL.FTZ R67, R64, UR13 ;  /* 0x0000000d40437c20 */ /* 0x000fe20008410000 */
[----:B------:R-:W-:-:S04]  /*7d40*/  FMUL.FTZ R124, R65, UR13 ;  /* 0x0000000d417c7c20 */ /* 0x000fc80008410000 */
[----:B------:R-:W-:Y:S01]  /*7d50*/  FSEL R152, R67, RZ, P6 ;  /* 0x000000ff43987208 */ /* 0x000fe20003000000 */
[----:B------:R-:W-:Y:S01]  /*7d60*/  FFMA.FTZ R67, R23, R149, R151 ;  /* 0x0000009517437223 */ /* 0x000fe20000010097 */
[----:B------:R-:W-:-:S03]  /*7d70*/  LOP3.LUT P6, RZ, R36, 0xff00, RZ, 0xc0, !PT ;  /* 0x0000ff0024ff7812 */ /* 0x000fc600078cc0ff */
[----:B------:R-:W-:Y:S01]  /*7d80*/  FADD.FTZ R67, R24, -R67 ;  /* 0x8000004318437221 */ /* 0x000fe20000010000 */
[----:B------:R-:W-:Y:S01]  /*7d90*/  FSEL R150, R124, RZ, P6 ;  /* 0x000000ff7c967208 */ /* 0x000fe20003000000 */
[----:B------:R-:W-:Y:S01]  /*7da0*/  FFMA.FTZ R124, R166, R149, R151 ;  /* 0x00000095a67c7223 */ /* 0x000fe20000010097 */
[----:B------:R-:W-:Y:S01]  /*7db0*/  LOP3.LUT P6, RZ, R36, 0xff0000, RZ, 0xc0, !PT ;  /* 0x00ff000024ff7812 */ /* 0x000fe200078cc0ff */
[----:B------:R-:W-:Y:S02]  /*7dc0*/  FFMA.FTZ R67, R5, R67, R55 ;  /* 0x0000004305437223 */ /* 0x000fe40000010037 */
[----:B------:R-:W-:Y:S01]  /*7dd0*/  FADD.FTZ R124, R165, -R124 ;  /* 0x8000007ca57c7221 */ /* 0x000fe20000010000 */
[----:B------:R-:W-:Y:S01]  /*7de0*/  FSEL R148, R125, RZ, P6 ;  /* 0x000000ff7d947208 */ /* 0x000fe20003000000 */
[----:B------:R-:W-:Y:S01]  /*7df0*/  FFMA.FTZ R125, R178, R149, R151 ;  /* 0x00000095b27d7223 */ /* 0x000fe20000010097 */
[----:B------:R-:W-:Y:S01]  /*7e00*/  FMUL.FTZ R145, R67, UR13 ;  /* 0x0000000d43917c20 */ /* 0x000fe20008410000 */
[----:B------:R-:W-:Y:S01]  /*7e10*/  LOP3.LUT P6, RZ, R36, 0xff000000, RZ, 0xc0, !PT ;  /* 0xff00000024ff7812 */ /* 0x000fe200078cc0ff */
[----:B------:R-:W-:Y:S01]  /*7e20*/  FFMA.FTZ R124, R5, R124, R48 ;  /* 0x0000007c057c7223 */ /* 0x000fe20000010030 */
[----:B------:R-:W-:-:S02]  /*7e30*/  FADD.FTZ R125, R177, -R125 ;  /* 0x8000007db17d7221 */ /* 0x000fc40000010000 */
[----:B------:R-:W-:Y:S01]  /*7e40*/  FSEL R145, R145, RZ, P6 ;  /* 0x000000ff91917208 */ /* 0x000fe20003000000 */
[----:B------:R-:W-:Y:S01]  /*7e50*/  FMUL.FTZ R146, R124, UR13 ;  /* 0x0000000d7c927c20 */ /* 0x000fe20008410000 */
[----:B------:R-:W-:Y:S01]  /*7e60*/  LOP3.LUT P6, RZ, R37, 0xff, RZ, 0xc0, !PT ;  /* 0x000000ff25ff7812 */ /* 0x000fe200078cc0ff */
[----:B------:R-:W-:Y:S01]  /*7e70*/  FFMA.FTZ R125, R5, R125, R49 ;  /* 0x0000007d057d7223 */ /* 0x000fe20000010031 */
[----:B------:R-:W-:Y:S02]  /*7e80*/  F2FP.BF16.F32.PACK_AB R145, R145, R148 ;  /* 0x000000949191723e */ /* 0x000fe400000010ff */
[----:B------:R-:W-:Y:S01]  /*7e90*/  FSEL R146, R146, RZ, P6 ;  /* 0x000000ff92927208 */ /* 0x000fe20003000000 */
[----:B------:R-:W-:Y:S01]  /*7ea0*/  FMUL.FTZ R144, R125, UR13 ;  /* 0x0000000d7d907c20 */ /* 0x000fe20008410000 */
[----:B------:R-:W-:-:S04]  /*7eb0*/  LOP3.LUT P6, RZ, R37, 0xff00, RZ, 0xc0, !PT ;  /* 0x0000ff0025ff7812 */ /* 0x000fc800078cc0ff */
[----:B------:R-:W-:-:S04]  /*7ec0*/  FSEL R144, R144, RZ, P6 ;  /* 0x000000ff90907208 */ /* 0x000fc80003000000 */
[----:B------:R-:W-:Y:S02]  /*7ed0*/  F2FP.BF16.F32.PACK_AB R146, R144, R146 ;  /* 0x000000929092723e */ /* 0x000fe400000010ff */
[----:B------:R-:W-:Y:S01]  /*7ee0*/  F2FP.BF16.F32.PACK_AB R144, R150, R152 ;  /* 0x000000989690723e */ /* 0x000fe200000010ff */
[----:B------:R-:W-:Y:S06]  /*7ef0*/  BRA `(.L_x_1887) ;  /* 0x0000000800947947 */ /* 0x000fec0003800000 */
.L_x_1890:
[-CC-:B------:R-:W-:Y:S01]  /*7f00*/  FFMA.FTZ R144, R188, R149.reuse, R151.reuse ;  /* 0x00000095bc907223 */ /* 0x180fe20000010097 */
[----:B-----5:R-:W-:Y:S01]  /*7f10*/  LOP3.LUT P6, RZ, R37, 0xff0000, RZ, 0xc0, !PT ;  /* 0x00ff000025ff7812 */ /* 0x020fe200078cc0ff */
[-C--:B------:R-:W-:Y:S02]  /*7f20*/  FFMA.FTZ R145, R166, R149.reuse, R151 ;  /* 0x00000095a6917223 */ /* 0x080fe40000010097 */
[----:B------:R-:W-:Y:S02]  /*7f30*/  FADD.FTZ R144, R187, -R144 ;  /* 0x80000090bb907221 */ /* 0x000fe40000010000 */
[----:B------:R-:W-:Y:S02]  /*7f40*/  FADD.FTZ R145, R165, -R145 ;  /* 0x80000091a5917221 */ /* 0x000fe40000010000 */
[C---:B------:R-:W-:Y:S01]  /*7f50*/  FFMA.FTZ R147, R5.reuse, R144, R50 ;  /* 0x0000009005937223 */ /* 0x040fe20000010032 */
[----:B------:R-:W-:Y:S01]  /*7f60*/  FFMA.FTZ R144, R198, R149, R151 ;  /* 0x00000095c6907223 */ /* 0x000fe20000010097 */
[----:B------:R-:W-:-:S02]  /*7f70*/  FFMA.FTZ R145, R5, R145, R48 ;  /* 0x0000009105917223 */ /* 0x000fc40000010030 */
[----:B------:R-:W-:Y:S01]  /*7f80*/  FMUL.FTZ R147, R147, UR13 ;  /* 0x0000000d93937c20 */ /* 0x000fe20008410000 */
[----:B------:R-:W-:Y:S01]  /*7f90*/  FADD.FTZ R144, R199, -R144 ;  /* 0x80000090c7907221 */ /* 0x000fe20000010000 */
[----:B------:R-:W-:-:S03]  /*7fa0*/  FMUL.FTZ R145, R145, UR13 ;  /* 0x0000000d91917c20 */ /* 0x000fc60008410000 */
[----:B------:R-:W-:Y:S01]  /*7fb0*/  FFMA.FTZ R144, R5, R144, R51 ;  /* 0x0000009005907223 */ /* 0x000fe20000010033 */
[----:B------:R-:W-:Y:S02]  /*7fc0*/  FSEL R147, R147, RZ, P6 ;  /* 0x000000ff93937208 */ /* 0x000fe40003000000 */
[----:B------:R-:W-:Y:S01]  /*7fd0*/  ISETP.GE.U32.AND P6, PT, R36, RZ, PT ;  /* 0x000000ff2400720c */ /* 0x000fe20003fc6070 */
[----:B------:R-:W-:-:S03]  /*7fe0*/  FMUL.FTZ R144, R144, UR13 ;  /* 0x0000000d90907c20 */ /* 0x000fc60008410000 */
[----:B------:R-:W-:-:S04]  /*7ff0*/  ISETP.GE.U32.AND.EX P6, PT, R37, 0x1000000, PT, P6 ;  /* 0x010000002500780c */ /* 0x000fc80003fc6160 */
[----:B------:R-:W-:Y:S02]  /*8000*/  FSEL R144, R144, RZ, P6 ;  /* 0x000000ff90907208 */ /* 0x000fe40003000000 */
[----:B------:R-:W-:Y:S02]  /*8010*/  LOP3.LUT P6, RZ, R37, 0xff, RZ, 0xc0, !PT ;  /* 0x000000ff25ff7812 */ /* 0x000fe400078cc0ff */
[----:B------:R-:W-:Y:S01]  /*8020*/  F2FP.BF16.F32.PACK_AB R147, R144, R147 ;  /* 0x000000939093723e */ /* 0x000fe200000010ff */
[----:B------:R-:W-:Y:S01]  /*8030*/  FFMA.FTZ R144, R178, R149, R151 ;  /* 0x00000095b2907223 */ /* 0x000fe20000010097 */
[----:B------:R-:W-:Y:S02]  /*8040*/  FSEL R145, R145, RZ, P6 ;  /* 0x000000ff91917208 */ /* 0x000fe40003000000 */
[----:B------:R-:W-:Y:S01]  /*8050*/  LOP3.LUT P6, RZ, R37, 0xff00, RZ, 0xc0, !PT ;  /* 0x0000ff0025ff7812 */ /* 0x000fe200078cc0ff */
[----:B------:R-:W-:-:S04]  /*8060*/  FADD.FTZ R144, R177, -R144 ;  /* 0x80000090b1907221 */ /* 0x000fc80000010000 */
[----:B------:R-:W-:-:S04]  /*8070*/  FFMA.FTZ R144, R5, R144, R49 ;  /* 0x0000009005907223 */ /* 0x000fc80000010031 */
[----:B------:R-:W-:-:S05]  /*8080*/  FMUL.FTZ R144, R144, UR13 ;  /* 0x0000000d90907c20 */ /* 0x000fca0008410000 */
        /* <DEDUP_REMOVED lines=19> */
[----:B------:R-:W-:Y:S02]  /*81c0*/  FFMA.FTZ R144, R12, R149, R151 ;  /* 0x000000950c907223 */ /* 0x000fe40000010097 */
[----:B------:R-:W-:Y:S02]  /*81d0*/  FMUL.FTZ R148, R148, UR13 ;  /* 0x0000000d94947c20 */ /* 0x000fe40008410000 */
        /* <DEDUP_REMOVED lines=8> */
.L_x_1889:
        /* <DEDUP_REMOVED lines=35> */
[----:B------:R-:W-:Y:S01]  /*8490*/  FSEL R150, R124, RZ, P6 ;  /* 0x000000ff7c967208 */ /* 0x000fe20003000000 */
[--C-:B------:R-:W-:Y:S01]  /*84a0*/  FFMA.FTZ R124, R166, R149, R151.reuse ;  /* 0x00000095a67c7223 */ /* 0x100fe20000010097 */
[----:B------:R-:W-:Y:S01]  /*84b0*/  LOP3.LUT P6, RZ, R36, 0xff0000, RZ, 0xc0, !PT ;  /* 0x00ff000024ff7812 */ /* 0x000fe200078cc0ff */
[----:B------:R-:W-:Y:S02]  /*84c0*/  FMUL.FTZ R67, R5, R67 ;  /* 0x0000004305437220 */ /* 0x000fe40000410000 */
[----:B------:R-:W-:Y:S01]  /*84d0*/  FADD.FTZ R124, R165, -R124 ;  /* 0x8000007ca57c7221 */ /* 0x000fe20000010000 */
[----:B------:R-:W-:Y:S01]  /*84e0*/  FSEL R148, R125, RZ, P6 ;  /* 0x000000ff7d947208 */ /* 0x000fe20003000000 */
[----:B------:R-:W-:Y:S01]  /*84f0*/  FFMA.FTZ R125, R178, R149, R151 ;  /* 0x00000095b27d7223 */ /* 0x000fe20000010097 */
        /* <DEDUP_REMOVED lines=16> */
.L_x_1891:
[-CC-:B------:R-:W-:Y:S01]  /*8600*/  FFMA.FTZ R144, R188, R149.reuse, R151.reuse ;  /* 0x00000095bc907223 */ /* 0x180fe20000010097 */
[----:B-----5:R-:W-:Y:S01]  /*8610*/  LOP3.LUT P6, RZ, R37, 0xff0000, RZ, 0xc0, !PT ;  /* 0x00ff000025ff7812 */ /* 0x020fe200078cc0ff */
[-C--:B------:R-:W-:Y:S02]  /*8620*/  FFMA.FTZ R145, R166, R149.reuse, R151 ;  /* 0x00000095a6917223 */ /* 0x080fe40000010097 */
[----:B------:R-:W-:Y:S02]  /*8630*/  FADD.FTZ R144, R187, -R144 ;  /* 0x80000090bb907221 */ /* 0x000fe40000010000 */
[----:B------:R-:W-:Y:S02]  /*8640*/  FADD.FTZ R145, R165, -R145 ;  /* 0x80000091a5917221 */ /* 0x000fe40000010000 */
[C---:B------:R-:W-:Y:S01]  /*8650*/  FMUL.FTZ R147, R5.reuse, R144 ;  /* 0x0000009005937220 */ /* 0x040fe20000410000 */
        /* <DEDUP_REMOVED lines=46> */
[----:B------:R-:W-:-:S07]  /*8940*/  F2FP.BF16.F32.PACK_AB R144, R144, R148 ;  /* 0x000000949090723e */ /* 0x000fce00000010ff */
.L_x_1887:
        /* <DEDUP_REMOVED lines=11> */
.L_x_1883:
[----:B------:R-:W-:Y:S05]  /*8a00*/  BSYNC.RECONVERGENT B1 ;  /* 0x0000000000017941 */ /* 0x000fea0003800200 */
.L_x_1882:
        /* <DEDUP_REMOVED lines=26> */
[----:B01----:R-:W-:Y:S01]  /*8bb0*/  F2FP.BF16.F32.PACK_AB R115, R67, R64 ;  /* 0x000000404373723e */ /* 0x003fe200000010ff */
        /* <DEDUP_REMOVED lines=60> */
.L_x_1896:
[-CC-:B01----:R-:W-:Y:S01]  /*8f80*/  FFMA.FTZ R114, R200, R149.reuse, R151.reuse ;  /* 0x00000095c8727223 */ /* 0x183fe20000010097 */
        /* <DEDUP_REMOVED lines=74> */
.L_x_1895:
[----:B01----:R-:W0:Y:S02]  /*9430*/  LDC.64 R112, c[0x0][0x478] ;  /* 0x00011e00ff707b82 */ /* 0x003e240000000a00 */
        /* <DEDUP_REMOVED lines=78> */
.L_x_1898:
        /* <DEDUP_REMOVED lines=75> */
.L_x_1894:
[----:B------:R-:W-:-:S04]  /*9dd0*/  UISETP.NE.U32.AND UP0, UPT, UR24, URZ, UPT ;  /* 0x000000ff1800728c */ /* 0x000fc8000bf05070 */
[----:B------:R-:W-:-:S09]  /*9de0*/  UISETP.NE.AND.EX UP0, UPT, UR25, URZ, UPT, UP0 ;  /* 0x000000ff1900728c */ /* 0x000fd2000bf05300 */
[----:B------:R-:W-:Y:S05]  /*9df0*/  BRA.U !UP0, `(.L_x_1899) ;  /* 0x0000000508c07547 */ /* 0x000fea000b800000 */
[----:B01----:R-:W0:Y:S02]  /*9e00*/  LDC.64 R144, c[0x0][0x478] ;  /* 0x00011e00ff907b82 */ /* 0x003e240000000a00 */
[----:B0-----:R-:W-:-:S04]  /*9e10*/  ISETP.NE.U32.AND P1, PT, R144, RZ, PT ;  /* 0x000000ff9000720c */ /* 0x001fc80003f25070 */
[----:B------:R-:W-:-:S13]  /*9e20*/  ISETP.NE.AND.EX P1, PT, R145, RZ, PT, P1 ;  /* 0x000000ff9100720c */ /* 0x000fda0003f25310 */
        /* <DEDUP_REMOVED lines=8> */
[----:B------:R-:W-:Y:S01]  /*9eb0*/  LOP3.LUT P6, RZ, R33, 0xff0000, RZ, 0xc0, !PT ;  /* 0x00ff000021ff7812 */ /* 0x000fe200078cc0ff */
[C---:B-----5:R-:W-:Y:S01]  /*9ec0*/  FFMA.FTZ R126, R5.reuse, R64, R134 ;  /* 0x00000040057e7223 */ /* 0x060fe20000010086 */
        /* <DEDUP_REMOVED lines=24> */
[----:B------:R-:W-:Y:S01]  /*a050*/  LOP3.LUT P6, RZ, R32, 0xff, RZ, 0xc0, !PT ;  /* 0x000000ff20ff7812 */ /* 0x000fe200078cc0ff */
[----:B------:R-:W-:Y:S01]  /*a060*/  FFMA.FTZ R66, R5, R66, R130 ;  /* 0x0000004205427223 */ /* 0x000fe20000010082 */
[----:B------:R-:W-:Y:S01]  /*a070*/  FADD.FTZ R65, R9, -R65 ;  /* 0x8000004109417221 */ /* 0x000fe20000010000 */
[C---:B------:R-:W-:Y:S01]  /*a080*/  FFMA.FTZ R64, R5.reuse, R64, R128 ;  /* 0x0000004005407223 */ /* 0x040fe20000010080 */
        /* <DEDUP_REMOVED lines=17> */
.L_x_1900:
        /* <DEDUP_REMOVED lines=45> */
[----:B------:R-:W-:Y:S02]  /*a470*/  FFMA.FTZ R148, R5, R148, R128 ;  /* 0x0000009405947223 */ /* 0x000fe40000010080 */
[----:B------:R-:W-:-:S02]  /*a480*/  FADD.FTZ R144, R9, -R144 ;  /* 0x8000009009907221 */ /* 0x000fc40000010000 */
[----:B------:R-:W-:Y:S02]  /*a490*/  FMUL.FTZ R148, R148, UR13 ;  /* 0x0000000d94947c20 */ /* 0x000fe40008410000 */
[----:B------:R-:W-:-:S03]  /*a4a0*/  FFMA.FTZ R144, R5, R144, R129 ;  /* 0x0000009005907223 */ /* 0x000fc60000010081 */
[----:B------:R-:W-:Y:S01]  /*a4b0*/  FSEL R148, R148, RZ, P5 ;  /* 0x000000ff94947208 */ /* 0x000fe20002800000 */
[----:B------:R-:W-:-:S05]  /*a4c0*/  FMUL.FTZ R144, R144, UR13 ;  /* 0x0000000d90907c20 */ /* 0x000fca0008410000 */
[----:B------:R-:W-:-:S04]  /*a4d0*/  FSEL R144, R144, RZ, P6 ;  /* 0x000000ff90907208 */ /* 0x000fc80003000000 */
[----:B------:R-:W-:Y:S01]  /*a4e0*/  F2FP.BF16.F32.PACK_AB R144, R144, R148 ;  /* 0x000000949090723e */ /* 0x000fe200000010ff */
[----:B------:R-:W-:Y:S06]  /*a4f0*/  BRA `(.L_x_1897) ;  /* 0x0000000400bc7947 */ /* 0x000fec0003800000 */
.L_x_1899:
        /* <DEDUP_REMOVED lines=12> */
[C---:B-----5:R-:W-:Y:S01]  /*a5c0*/  FMUL.FTZ R126, R5.reuse, R64 ;  /* 0x00000040057e7220 */ /* 0x060fe20000410000 */
        /* <DEDUP_REMOVED lines=25> */
[----:B------:R-:W-:Y:S01]  /*a760*/  FMUL.FTZ R66, R5, R66 ;  /* 0x0000004205427220 */ /* 0x000fe20000410000 */
[----:B------:R-:W-:Y:S01]  /*a770*/  FADD.FTZ R65, R9, -R65 ;  /* 0x8000004109417221 */ /* 0x000fe20000010000 */
[C---:B------:R-:W-:Y:S01]  /*a780*/  FMUL.FTZ R64, R5.reuse, R64 ;  /* 0x0000004005407220 */ /* 0x040fe20000410000 */
        /* <DEDUP_REMOVED lines=17> */
.L_x_1901:
        /* <DEDUP_REMOVED lines=52> */
[----:B------:R-:W-:-:S07]  /*abe0*/  F2FP.BF16.F32.PACK_AB R144, R144, R148 ;  /* 0x000000949090723e */ /* 0x000fce00000010ff */
.L_x_1897:
        /* <DEDUP_REMOVED lines=11> */
.L_x_1893:
[----:B------:R-:W-:Y:S05]  /*aca0*/  BSYNC.RECONVERGENT B1 ;  /* 0x0000000000017941 */ /* 0x000fea0003800200 */
.L_x_1892:
        /* <DEDUP_REMOVED lines=14> */
[-CC-:B------:R-:W-:Y:S01]  /*ad90*/  FFMA.FTZ R112, R194, R149.reuse, R151.reuse ;  /* 0x00000095c2707223 */ /* 0x180fe20000010097 */
[-C--:B------:R-:W-:Y:S01]  /*ada0*/  FFMA.FTZ R113, R183, R149.reuse, R151 ;  /* 0x00000095b7717223 */ /* 0x080fe20000010097 */
[----:B------:R-:W-:Y:S01]  /*adb0*/  FADD.FTZ R115, R203, -R115 ;  /* 0x80000073cb737221 */ /* 0x000fe20000010000 */
[-CC-:B------:R-:W-:Y:S01]  /*adc0*/  FFMA.FTZ R66, R173, R149.reuse, R151.reuse ;  /* 0x00000095ad427223 */ /* 0x180fe20000010097 */
[-CC-:B------:R-:W-:Y:S01]  /*add0*/  FFMA.FTZ R67, R181, R149.reuse, R151.reuse ;  /* 0x00000095b5437223 */ /* 0x180fe20000010097 */
[-CC-:B------:R-:W-:Y:S01]  /*ade0*/  FFMA.FTZ R65, R171, R149.reuse, R151.reuse ;  /* 0x00000095ab417223 */ /* 0x180fe20000010097 */
[----:B------:R-:W-:Y:S01]  /*adf0*/  FFMA.FTZ R64, R27, R149, R151 ;  /* 0x000000951b407223 */ /* 0x000fe20000010097 */
[----:B------:R-:W-:Y:S01]  /*ae00*/  FADD.FTZ R114, R191, -R114 ;  /* 0x80000072bf727221 */ /* 0x000fe20000010000 */
[----:B-----5:R-:W-:Y:S01]  /*ae10*/  FFMA.FTZ R127, R5, R115, R143 ;  /* 0x00000073057f7223 */ /* 0x020fe2000001008f */
[----:B------:R-:W-:Y:S01]  /*ae20*/  ISETP.GE.U32.AND P2, PT, R28, RZ, PT ;  /* 0x000000ff1c00720c */ /* 0x000fe20003f46070 */
[----:B------:R-:W-:Y:S01]  /*ae30*/  FADD.FTZ R112, R193, -R112 ;  /* 0x80000070c1707221 */ /* 0x000fe20000010000 */
[----:B------:R-:W-:Y:S01]  /*ae40*/  FADD.FTZ R113, R184, -R113 ;  /* 0x80000071b8717221 */ /* 0x000fe20000010000 */
[----:B------:R-:W-:Y:S01]  /*ae50*/  FADD.FTZ R66, R174, -R66 ;  /* 0x80000042ae427221 */ /* 0x000fe20000010000 */
[----:B------:R-:W-:Y:S01]  /*ae60*/  FADD.FTZ R67, R182, -R67 ;  /* 0x80000043b6437221 */ /* 0x000fe20000010000 */
[----:B------:R-:W-:Y:S01]  /*ae70*/  FADD.FTZ R65, R172, -R65 ;  /* 0x80000041ac417221 */ /* 0x000fe20000010000 */
[----:B------:R-:W-:Y:S01]  /*ae80*/  FADD.FTZ R64, R164, -R64 ;  /* 0x80000040a4407221 */ /* 0x000fe20000010000 */
[----:B------:R-:W-:Y:S01]  /*ae90*/  FFMA.FTZ R126, R5, R114, R142 ;  /* 0x00000072057e7223 */ /* 0x000fe2000001008e */
[----:B------:R-:W-:Y:S01]  /*aea0*/  FMUL.FTZ R115, R127, UR13 ;  /* 0x0000000d7f737c20 */ /* 0x000fe20008410000 */
[----:B------:R-:W-:Y:S01]  /*aeb0*/  ISETP.GE.U32.AND.EX P2, PT, R29, 0x1000000, PT, P2 ;  /* 0x010000001d00780c */ /* 0x000fe20003f46120 */
[C---:B------:R-:W-:Y:S01]  /*aec0*/  FFMA.FTZ R125, R5.reuse, R112, R141 ;  /* 0x00000070057d7223 */ /* 0x040fe2000001008d */
[C---:B------:R-:W-:Y:S01]  /*aed0*/  FFMA.FTZ R124, R5.reuse, R113, R140 ;  /* 0x00000071057c7223 */ /* 0x040fe2000001008c */
[C---:B------:R-:W-:Y:S01]  /*aee0*/  FFMA.FTZ R66, R5.reuse, R66, R138 ;  /* 0x0000004205427223 */ /* 0x040fe2000001008a */
[C---:B------:R-:W-:Y:S01]  /*aef0*/  FFMA.FTZ R67, R5.reuse, R67, R139 ;  /* 0x0000004305437223 */ /* 0x040fe2000001008b */
[C---:B------:R-:W-:Y:S01]  /*af00*/  FFMA.FTZ R65, R5.reuse, R65, R137 ;  /* 0x0000004105417223 */ /* 0x040fe20000010089 */
[----:B------:R-:W-:Y:S01]  /*af10*/  FFMA.FTZ R64, R5, R64, R136 ;  /* 0x0000004005407223 */ /* 0x000fe20000010088 */
[----:B------:R-:W-:Y:S01]  /*af20*/  FMUL.FTZ R112, R126, UR13 ;  /* 0x0000000d7e707c20 */ /* 0x000fe20008410000 */
[----:B------:R-:W-:Y:S01]  /*af30*/  LOP3.LUT P6, RZ, R31, 0xff0000, RZ, 0xc0, !PT ;  /* 0x00ff00001fff7812 */ /* 0x000fe200078cc0ff */
[----:B------:R-:W-:Y:S01]  /*af40*/  FMUL.FTZ R114, R124, UR13 ;  /* 0x0000000d7c727c20 */ /* 0x000fe20008410000 */
[----:B------:R-:W-:-:S02]  /*af50*/  FSEL R5, R115, RZ, P2 ;  /* 0x000000ff73057208 */ /* 0x000fc40001000000 */
[----:B------:R-:W-:Y:S02]  /*af60*/  LOP3.LUT P2, RZ, R29, 0xff0000, RZ, 0xc0, !PT ;  /* 0x00ff00001dff7812 */ /* 0x000fe4000784c0ff */
[----:B------:R-:W-:Y:S02]  /*af70*/  ISETP.GE.U32.AND P5, PT, R30, RZ, PT ;  /* 0x000000ff1e00720c */ /* 0x000fe40003fa6070 */
[C---:B------:R-:W-:Y:S02]  /*af80*/  FSEL R113, R112.reuse, RZ, P6 ;  /* 0x000000ff70717208 */ /* 0x040fe40003000000 */
[----:B------:R-:W-:Y:S02]  /*af90*/  FSEL R112, R112, RZ, P2 ;  /* 0x000000ff70707208 */ /* 0x000fe40001000000 */
[----:B------:R-:W-:Y:S02]  /*afa0*/  ISETP.GE.U32.AND.EX P5, PT, R31, 0x1000000, PT, P5 ;  /* 0x010000001f00780c */ /* 0x000fe40003fa6150 */
[----:B------:R-:W-:Y:S01]  /*afb0*/  F2FP.BF16.F32.PACK_AB R147, R5, R112 ;  /* 0x000000700593723e */ /* 0x000fe200000010ff */
[----:B------:R-:W-:Y:S01]  /*afc0*/  FMUL.FTZ R112, R125, UR13 ;  /* 0x0000000d7d707c20 */ /* 0x000fe20008410000 */
[----:B------:R-:W-:-:S02]  /*afd0*/  FSEL R115, R115, RZ, P5 ;  /* 0x000000ff73737208 */ /* 0x000fc40002800000 */
[----:B------:R-:W-:Y:S02]  /*afe0*/  LOP3.LUT P6, RZ, R29, 0xff, RZ, 0xc0, !PT ;  /* 0x000000ff1dff7812 */ /* 0x000fe400078cc0ff */
[C---:B------:R-:W-:Y:S02]  /*aff0*/  LOP3.LUT P5, RZ, R31.reuse, 0xff, RZ, 0xc0, !PT ;  /* 0x000000ff1fff7812 */ /* 0x040fe400078ac0ff */
[----:B------:R-:W-:Y:S02]  /*b000*/  LOP3.LUT P2, RZ, R31, 0xff00, RZ, 0xc0, !PT ;  /* 0x0000ff001fff7812 */ /* 0x000fe4000784c0ff */
[----:B------:R-:W-:Y:S02]  /*b010*/  F2FP.BF16.F32.PACK_AB R115, R115, R113 ;  /* 0x000000717373723e */ /* 0x000fe400000010ff */
[----:B------:R-:W-:Y:S02]  /*b020*/  FSEL R5, R114, RZ, P6 ;  /* 0x000000ff72057208 */ /* 0x000fe40003000000 */
[----:B------:R-:W-:-:S02]  /*b030*/  LOP3.LUT P6, RZ, R29, 0xff00, RZ, 0xc0, !PT ;  /* 0x0000ff001dff7812 */ /* 0x000fc400078cc0ff */
[----:B------:R-:W-:Y:S02]  /*b040*/  FSEL R114, R114, RZ, P5 ;  /* 0x000000ff72727208 */ /* 0x000fe40002800000 */
[C---:B------:R-:W-:Y:S02]  /*b050*/  FSEL R113, R112.reuse, RZ, P2 ;  /* 0x000000ff70717208 */ /* 0x040fe40001000000 */
[----:B------:R-:W-:Y:S02]  /*b060*/  FSEL R112, R112, RZ, P6 ;  /* 0x000000ff70707208 */ /* 0x000fe40003000000 */
[----:B------:R-:W-:Y:S01]  /*b070*/  F2FP.BF16.F32.PACK_AB R114, R113, R114 ;  /* 0x000000727172723e */ /* 0x000fe200000010ff */
[----:B------:R-:W-:Y:S01]  /*b080*/  FMUL.FTZ R113, R66, UR13 ;  /* 0x0000000d42717c20 */ /* 0x000fe20008410000 */
[----:B------:R-:W-:Y:S02]  /*b090*/  LOP3.LUT P6, RZ, R28, 0xff0000, RZ, 0xc0, !PT ;  /* 0x00ff00001cff7812 */ /* 0x000fe400078cc0ff */
[----:B------:R-:W-:Y:S01]  /*b0a0*/  F2FP.BF16.F32.PACK_AB R146, R112, R5 ;  /* 0x000000057092723e */ /* 0x000fe200000010ff */
[----:B------:R-:W-:Y:S01]  /*b0b0*/  FMUL.FTZ R112, R67, UR13 ;  /* 0x0000000d43707c20 */ /* 0x000fe20008410000 */
[----:B------:R-:W-:-:S02]  /*b0c0*/  LOP3.LUT P2, RZ, R30, 0xff000000, RZ, 0xc0, !PT ;  /* 0xff0000001eff7812 */ /* 0x000fc4000784c0ff */
[C---:B------:R-:W-:Y:S02]  /*b0d0*/  FSEL R5, R113.reuse, RZ, P6 ;  /* 0x000000ff71057208 */ /* 0x040fe40003000000 */
[----:B------:R-:W-:Y:S02]  /*b0e0*/  LOP3.LUT P6, RZ, R28, 0xff000000, RZ, 0xc0, !PT ;  /* 0xff0000001cff7812 */ /* 0x000fe400078cc0ff */
[----:B------:R-:W-:Y:S02]  /*b0f0*/  FSEL R144, R112, RZ, P2 ;  /* 0x000000ff70907208 */ /* 0x000fe40001000000 */
[----:B------:R-:W-:Y:S02]  /*b100*/  LOP3.LUT P5, RZ, R30, 0xff0000, RZ, 0xc0, !PT ;  /* 0x00ff00001eff7812 */ /* 0x000fe400078ac0ff */
[----:B------:R-:W-:Y:S02]  /*b110*/  FSEL R112, R112, RZ, P6 ;  /* 0x000000ff70707208 */ /* 0x000fe40003000000 */
[----:B------:R-:W-:-:S02]  /*b120*/  FSEL R113, R113, RZ, P5 ;  /* 0x000000ff71717208 */ /* 0x000fc40002800000 */
[----:B------:R-:W-:Y:S01]  /*b130*/  F2FP.BF16.F32.PACK_AB R145, R112, R5 ;  /* 0x000000057091723e */ /* 0x000fe200000010ff */
[----:B------:R-:W-:Y:S01]  /*b140*/  FMUL.FTZ R112, R65, UR13 ;  /* 0x0000000d41707c20 */ /* 0x000fe20008410000 */
[----:B------:R-:W-:Y:S02]  /*b150*/  LOP3.LUT P6, RZ, R28, 0xff00, RZ, 0xc0, !PT ;  /* 0x0000ff001cff7812 */ /* 0x000fe400078cc0ff */
[----:B------:R-:W-:Y:S01]  /*b160*/  F2FP.BF16.F32.PACK_AB R113, R144, R113 ;  /* 0x000000719071723e */ /* 0x000fe200000010ff */
[----:B------:R-:W-:Y:S01]  /*b170*/  FMUL.FTZ R144, R64, UR13 ;  /* 0x0000000d40907c20 */ /* 0x000fe20008410000 */
[----:B------:R-:W-:Y:S02]  /*b180*/  LOP3.LUT P5, RZ, R30, 0xff, RZ, 0xc0, !PT ;  /* 0x000000ff1eff7812 */ /* 0x000fe400078ac0ff */
[----:B------:R-:W-:Y:S02]  /*b190*/  FSEL R5, R112, RZ, P6 ;  /* 0x000000ff70057208 */ /* 0x000fe40003000000 */
[----:B------:R-:W-:-:S02]  /*b1a0*/  LOP3.LUT P2, RZ, R30, 0xff00, RZ, 0xc0, !PT ;  /* 0x0000ff001eff7812 */ /* 0x000fc4000784c0ff */
[----:B------:R-:W-:Y:S02]  /*b1b0*/  LOP3.LUT P6, RZ, R28, 0xff, RZ, 0xc0, !PT ;  /* 0x000000ff1cff7812 */ /* 0x000fe400078cc0ff */
[----:B------:R-:W-:Y:S02]  /*b1c0*/  FSEL R148, R144, RZ, P5 ;  /* 0x000000ff90947208 */ /* 0x000fe40002800000 */
[----:B------:R-:W-:Y:S02]  /*b1d0*/  FSEL R112, R112, RZ, P2 ;  /* 0x000000ff70707208 */ /* 0x000fe40001000000 */
[----:B------:R-:W-:Y:S02]  /*b1e0*/  FSEL R144, R144, RZ, P6 ;  /* 0x000000ff90907208 */ /* 0x000fe40003000000 */
[----:B------:R-:W-:Y:S02]  /*b1f0*/  F2FP.BF16.F32.PACK_AB R112, R112, R148 ;  /* 0x000000947070723e */ /* 0x000fe400000010ff */
[----:B------:R-:W-:Y:S01]  /*b200*/  F2FP.BF16.F32.PACK_AB R144, R5, R144 ;  /* 0x000000900590723e */ /* 0x000fe200000010ff */
[----:B------:R-:W-:Y:S06]  /*b210*/  BRA `(.L_x_1907) ;  /* 0x0000001c001c7947 */ /* 0x000fec0003800000 */
.L_x_1906:
[-CC-:B012---:R-:W-:Y:S01]  /*b220*/  FFMA.FTZ R112, R192, R149.reuse, R151.reuse ;  /* 0x00000095c0707223 */ /* 0x187fe20000010097 */
[----:B------:R-:W-:Y:S01]  /*b230*/  FFMA.FTZ R113, R202, R149, R151 ;  /* 0x00000095ca717223 */ /* 0x000fe20000010097 */
[----:B------:R-:W-:Y:S02]  /*b240*/  LOP3.LUT P6, RZ, R29, 0xff0000, RZ, 0xc0, !PT ;  /* 0x00ff00001dff7812 */ /* 0x000fe400078cc0ff */
[----:B------:R-:W-:Y:S01]  /*b250*/  FADD.FTZ R112, R191, -R112 ;  /* 0x80000070bf707221 */ /* 0x000fe20000010000 */
[----:B------:R-:W-:Y:S01]  /*b260*/  FADD.FTZ R113, R203, -R113 ;  /* 0x80000071cb717221 */ /* 0x000fe20000010000 */
[----:B------:R-:W-:Y:S02]  /*b270*/  ISETP.GE.U32.AND P5, PT, R30, RZ, PT ;  /* 0x000000ff1e00720c */ /* 0x000fe40003fa6070 */
[C---:B-----5:R-:W-:Y:S01]  /*b280*/  FFMA.FTZ R115, R5.reuse, R112, R142 ;  /* 0x0000007005737223 */ /* 0x060fe2000001008e */
[----:B------:R-:W-:Y:S01]  /*b290*/  FFMA.FTZ R113, R5, R113, R143 ;  /* 0x0000007105717223 */ /* 0x000fe2000001008f */
        /* <DEDUP_REMOVED lines=19> */
[----:B------:R-:W-:-:S02]  /*b3d0*/  FFMA.FTZ R114, R5, R114, R140 ;  /* 0x0000007205727223 */ /* 0x000fc4000001008c */
[----:B------:R-:W-:Y:S02]  /*b3e0*/  FFMA.FTZ R113, R5, R113, R141 ;  /* 0x0000007105717223 */ /* 0x000fe4000001008d */
        /* <DEDUP_REMOVED lines=14> */
[C---:B------:R-:W-:Y:S01]  /*b4d0*/  FFMA.FTZ R113, R5.reuse, R113, R138 ;  /* 0x0000007105717223 */ /* 0x040fe2000001008a */
[----:B------:R-:W-:Y:S01]  /*b4e0*/  FFMA.FTZ R112, R5, R112, R139 ;  /* 0x0000007005707223 */ /* 0x000fe2000001008b */
[----:B------:R-:W-:Y:S02]  /*b4f0*/  F2FP.BF16.F32.PACK_AB R114, R144, R114 ;  /* 0x000000729072723e */ /* 0x000fe400000010ff */
[----:B------:R-:W-:Y:S01]  /*b500*/  FMUL.FTZ R113, R113, UR13 ;  /* 0x0000000d71717c20 */ /* 0x000fe20008410000 */
[----:B------:R-:W-:Y:S01]  /*b510*/  FMUL.FTZ R112, R112, UR13 ;  /* 0x0000000d70707c20 */ /* 0x000fe20008410000 */
[----:B------:R-:W-:-:S03]  /*b520*/  LOP3.LUT P5, RZ, R30, 0xff0000, RZ, 0xc0, !PT ;  /* 0x00ff00001eff7812 */ /* 0x000fc600078ac0ff */
[C---:B------:R-:W-:Y:S02]  /*b530*/  FSEL R145, R113.reuse, RZ, P6 ;  /* 0x000000ff71917208 */ /* 0x040fe40003000000 */
[----:B------:R-:W-:Y:S02]  /*b540*/  LOP3.LUT P6, RZ, R28, 0xff000000, RZ, 0xc0, !PT ;  /* 0xff0000001cff7812 */ /* 0x000fe400078cc0ff */
[C---:B------:R-:W-:Y:S02]  /*b550*/  FSEL R144, R112.reuse, RZ, P2 ;  /* 0x000000ff70907208 */ /* 0x040fe40001000000 */
        /* <DEDUP_REMOVED lines=23> */
.L_x_1905:
[----:B012---:R-:W0:Y:S02]  /*b6d0*/  LDC.64 R112, c[0x0][0x478] ;  /* 0x00011e00ff707b82 */ /* 0x007e240000000a00 */
        /* <DEDUP_REMOVED lines=13> */
[----:B-----5:R-:W-:Y:S01]  /*b7b0*/  FMUL.FTZ R127, R5, R115 ;  /* 0x00000073057f7220 */ /* 0x020fe20000410000 */
[----:B------:R-:W-:Y:S01]  /*b7c0*/  ISETP.GE.U32.AND P2, PT, R28, RZ, PT ;  /* 0x000000ff1c00720c */ /* 0x000fe20003f46070 */
[----:B------:R-:W-:Y:S01]  /*b7d0*/  FADD.FTZ R112, R193, -R112 ;  /* 0x80000070c1707221 */ /* 0x000fe20000010000 */
[----:B------:R-:W-:Y:S01]  /*b7e0*/  FADD.FTZ R113, R184, -R113 ;  /* 0x80000071b8717221 */ /* 0x000fe20000010000 */
[----:B------:R-:W-:Y:S01]  /*b7f0*/  FADD.FTZ R66, R174, -R66 ;  /* 0x80000042ae427221 */ /* 0x000fe20000010000 */
[----:B------:R-:W-:Y:S01]  /*b800*/  FADD.FTZ R67, R182, -R67 ;  /* 0x80000043b6437221 */ /* 0x000fe20000010000 */
[----:B------:R-:W-:Y:S01]  /*b810*/  FADD.FTZ R65, R172, -R65 ;  /* 0x80000041ac417221 */ /* 0x000fe20000010000 */
[----:B------:R-:W-:Y:S01]  /*b820*/  FADD.FTZ R64, R164, -R64 ;  /* 0x80000040a4407221 */ /* 0x000fe20000010000 */
[----:B------:R-:W-:Y:S01]  /*b830*/  FMUL.FTZ R126, R5, R114 ;  /* 0x00000072057e7220 */ /* 0x000fe20000410000 */
[----:B------:R-:W-:Y:S01]  /*b840*/  FMUL.FTZ R115, R127, UR13 ;  /* 0x0000000d7f737c20 */ /* 0x000fe20008410000 */
[----:B------:R-:W-:Y:S01]  /*b850*/  ISETP.GE.U32.AND.EX P2, PT, R29, 0x1000000, PT, P2 ;  /* 0x010000001d00780c */ /* 0x000fe20003f46120 */
[C---:B------:R-:W-:Y:S01]  /*b860*/  FMUL.FTZ R125, R5.reuse, R112 ;  /* 0x00000070057d7220 */ /* 0x040fe20000410000 */
[C---:B------:R-:W-:Y:S01]  /*b870*/  FMUL.FTZ R124, R5.reuse, R113 ;  /* 0x00000071057c7220 */ /* 0x040fe20000410000 */
[C---:B------:R-:W-:Y:S01]  /*b880*/  FMUL.FTZ R66, R5.reuse, R66 ;  /* 0x0000004205427220 */ /* 0x040fe20000410000 */
[C---:B------:R-:W-:Y:S01]  /*b890*/  FMUL.FTZ R67, R5.reuse, R67 ;  /* 0x0000004305437220 */ /* 0x040fe20000410000 */
[C---:B------:R-:W-:Y:S01]  /*b8a0*/  FMUL.FTZ R65, R5.reuse, R65 ;  /* 0x0000004105417220 */ /* 0x040fe20000410000 */
[----:B------:R-:W-:Y:S01]  /*b8b0*/  FMUL.FTZ R64, R5, R64 ;  /* 0x0000004005407220 */ /* 0x000fe20000410000 */
        /* <DEDUP_REMOVED lines=48> */
.L_x_1908:
        /* <DEDUP_REMOVED lines=75> */
.L_x_1904:
[----:B------:R-:W-:-:S04]  /*c070*/  UISETP.NE.U32.AND UP0, UPT, UR24, URZ, UPT ;  /* 0x000000ff1800728c */ /* 0x000fc8000bf05070 */
[----:B------:R-:W-:-:S09]  /*c080*/  UISETP.NE.AND.EX UP0, UPT, UR25, URZ, UPT, UP0 ;  /* 0x000000ff1900728c */ /* 0x000fd2000bf05300 */
[----:B------:R-:W-:Y:S05]  /*c090*/  BRA.U !UP0, `(.L_x_1909) ;  /* 0x0000000508c07547 */ /* 0x000fea000b800000 */
[----:B012---:R-:W0:Y:S02]  /*c0a0*/  LDC.64 R144, c[0x0][0x478] ;  /* 0x00011e00ff907b82 */ /* 0x007e240000000a00 */
        /* <DEDUP_REMOVED lines=20> */
[----:B------:R-:W-:Y:S01]  /*c1f0*/  ISETP.GE.U32.AND P2, PT, R28, RZ, PT ;  /* 0x000000ff1c00720c */ /* 0x000fe20003f46070 */
[C---:B------:R-:W-:Y:S01]  /*c200*/  FFMA.FTZ R126, R5.reuse, R126, R142 ;  /* 0x0000007e057e7223 */ /* 0x040fe2000001008e */
[C---:B------:R-:W-:Y:S01]  /*c210*/  FFMA.FTZ R64, R5.reuse, R64, R136 ;  /* 0x0000004005407223 */ /* 0x040fe20000010088 */
        /* <DEDUP_REMOVED lines=8> */
[----:B------:R-:W-:Y:S01]  /*c2a0*/  FMUL.FTZ R146, R125, UR13 ;  /* 0x0000000d7d927c20 */ /* 0x000fe20008410000 */
[----:B------:R-:W-:Y:S01]  /*c2b0*/  LOP3.LUT P5, RZ, R29, 0xff, RZ, 0xc0, !PT ;  /* 0x000000ff1dff7812 */ /* 0x000fe200078ac0ff */
[----:B------:R-:W-:Y:S01]  /*c2c0*/  FMUL.FTZ R145, R66, UR13 ;  /* 0x0000000d42917c20 */ /* 0x000fe20008410000 */
[----:B------:R-:W-:Y:S01]  /*c2d0*/  FSEL R147, R5, RZ, P2 ;  /* 0x000000ff05937208 */ /* 0x000fe20001000000 */
[----:B------:R-:W-:Y:S01]  /*c2e0*/  FMUL.FTZ R5, R124, UR13 ;  /* 0x0000000d7c057c20 */ /* 0x000fe20008410000 */
[----:B------:R-:W-:Y:S01]  /*c2f0*/  LOP3.LUT P2, RZ, R29, 0xff00, RZ, 0xc0, !PT ;  /* 0x0000ff001dff7812 */ /* 0x000fe2000784c0ff */
[----:B------:R-:W-:Y:S01]  /*c300*/  FMUL.FTZ R148, R67, UR13 ;  /* 0x0000000d43947c20 */ /* 0x000fe20008410000 */
[----:B------:R-:W-:-:S02]  /*c310*/  LOP3.LUT P6, RZ, R29, 0xff0000, RZ, 0xc0, !PT ;  /* 0x00ff00001dff7812 */ /* 0x000fc400078cc0ff */
[----:B------:R-:W-:Y:S02]  /*c320*/  FSEL R5, R5, RZ, P5 ;  /* 0x000000ff05057208 */ /* 0x000fe40002800000 */
[----:B------:R-:W-:Y:S02]  /*c330*/  FSEL R146, R146, RZ, P2 ;  /* 0x000000ff92927208 */ /* 0x000fe40001000000 */
[----:B------:R-:W-:Y:S02]  /*c340*/  FSEL R144, R144, RZ, P6 ;  /* 0x000000ff90907208 */ /* 0x000fe40003000000 */
[----:B------:R-:W-:Y:S01]  /*c350*/  F2FP.BF16.F32.PACK_AB R146, R146, R5 ;  /* 0x000000059292723e */ /* 0x000fe200000010ff */
[----:B------:R-:W-:Y:S01]  /*c360*/  FMUL.FTZ R5, R64, UR13 ;  /* 0x0000000d40057c20 */ /* 0x000fe20008410000 */
[----:B------:R-:W-:Y:S02]  /*c370*/  LOP3.LUT P6, RZ, R28, 0xff, RZ, 0xc0, !PT ;  /* 0x000000ff1cff7812 */ /* 0x000fe400078cc0ff */
[----:B------:R-:W-:Y:S01]  /*c380*/  F2FP.BF16.F32.PACK_AB R147, R147, R144 ;  /* 0x000000909393723e */ /* 0x000fe200000010ff */
        /* <DEDUP_REMOVED lines=9> */
[----:B------:R-:W-:Y:S01]  /*c420*/  F2FP.BF16.F32.PACK_AB R144, R144, R5 ;  /* 0x000000059090723e */ /* 0x000fe200000010ff */
[----:B------:R-:W-:Y:S06]  /*c430*/  BRA `(.L_x_1907) ;  /* 0x0000000800947947 */ /* 0x000fec0003800000 */
.L_x_1910:
        /* <DEDUP_REMOVED lines=54> */
.L_x_1909:
        /* <DEDUP_REMOVED lines=21> */
[----:B------:R-:W-:Y:S01]  /*c8f0*/  ISETP.GE.U32.AND P2, PT, R28, RZ, PT ;  /* 0x000000ff1c00720c */ /* 0x000fe20003f46070 */
        /* <DEDUP_REMOVED lines=36> */
.L_x_1911:
        /* <DEDUP_REMOVED lines=53> */
.L_x_1907:
        /* <DEDUP_REMOVED lines=10> */
.L_x_1903:
[----:B------:R-:W-:Y:S05]  /*cf30*/  BSYNC.RECONVERGENT B1 ;  /* 0x0000000000017941 */ /* 0x000fea0003800200 */
.L_x_1902:
[----:B0123--:R-:W0:Y:S02]  /*cf40*/  LDC.64 R144, c[0x0][0x380] ;  /* 0x0000e000ff907b82 */ /* 0x00fe240000000a00 */
[----:B0-----:R-:W-:-:S04]  /*cf50*/  LEA R219, R144, R219, 0x2 ;  /* 0x000000db90db7211 */ /* 0x001fc800078e10ff */
[----:B------:R-:W-:-:S13]  /*cf60*/  ISETP.GE.AND P0, PT, R219, R145, PT ;  /* 0x00000091db00720c */ /* 0x000fda0003f06270 */
[----:B------:R-:W-:Y:S05]  /*cf70*/  @!P0 BRA `(.L_x_1912) ;  /* 0xffffff4400788947 */ /* 0x000fea000383ffff */
.L_x_1862:
[----:B------:R-:W-:Y:S05]  /*cf80*/  BSYNC B0 ;  /* 0x0000000000007941 */ /* 0x000fea0003800000 */
.L_x_1861:
[----:B------:R-:W2:Y:S04]  /*cf90*/  LDL.LU R144, [R1] ;  /* 0x0000000001907983 */ /* 0x000ea80000300800 */
        /* <DEDUP_REMOVED lines=19> */
[----:B------:R-:W4:Y:S04]  /*d0d0*/  LDL.LU R192, [R1+0x50] ;  /* 0x0000500001c07983 */ /* 0x000f280000300800 */
[----:B------:R-:W4:Y:S04]  /*d0e0*/  LDL.LU R193, [R1+0x54] ;  /* 0x0000540001c17983 */ /* 0x000f280000300800 */
[----:B------:R-:W4:Y:S04]  /*d0f0*/  LDL.LU R194, [R1+0x58] ;  /* 0x0000580001c27983 */ /* 0x000f280000300800 */
[----:B------:R-:W4:Y:S01]  /*d100*/  LDL.LU R195, [R1+0x5c] ;  /* 0x00005c0001c37983 */ /* 0x000f220000300800 */
[----:B-----5:R-:W-:Y:S01]  /*d110*/  MOV R5, 0x400 ;  /* 0x0000040000057802 */ /* 0x020fe20000000f00 */
[----:B------:R-:W-:Y:S05]  /*d120*/  WARPSYNC.ALL ;  /* 0x0000000000007948 */ /* 0x000fea0003800000 */
[----:B------:R-:W0:Y:S01]  /*d130*/  S2R R4, SR_TID.X ;  /* 0x0000000000047919 */ /* 0x000e220000002100 */
[----:B------:R-:W1:Y:S01]  /*d140*/  LDCU.128 UR16, c[0x0][0x440] ;  /* 0x00008800ff1077ac */ /* 0x000e620008000c00 */
        /* <DEDUP_REMOVED lines=49> */
[----:B------:R-:W-:Y:S01]  /*d460*/  LDS R2, [R0+0x3e00] ;  /* 0x003e000000027984 */ /* 0x000fe20000000800 */
[----:B------:R-:W-:Y:S06]  /*d470*/  BAR.SYNC.DEFER_BLOCKING 0x0 ;  /* 0x0000000000007b1d */ /* 0x000fec0000010000 */
[----:B--2---:R2:W-:Y:S04]  /*d480*/  STS.128 [R6+0x810], R144 ;  /* 0x0008109006007388 */ /* 0x0045e80000000c00 */
[----:B---3--:R-:W-:Y:S04]  /*d490*/  STS.128 [R6+0x400], R156 ;  /* 0x0004009c06007388 */ /* 0x008fe80000000c00 */
[----:B----4-:R-:W-:Y:S04]  /*d4a0*/  STS.128 [R6+0x410], R152 ;  /* 0x0004109806007388 */ /* 0x010fe80000000c00 */
[----:B------:R-:W-:Y:S04]  /*d4b0*/  STS.128 [R6+0x800], R148 ;  /* 0x0008009406007388 */ /* 0x000fe80000000c00 */
[----:B--2---:R-:W2:Y:S04]  /*d4c0*/  LDL.LU R145, [R1+0xe0] ;  /* 0x0000e00001917983 */ /* 0x004ea80000300800 */
[----:B------:R-:W-:Y:S04]  /*d4d0*/  STS.128 [R6+0x10], R124 ;  /* 0x0000107c06007388 */ /* 0x000fe80000000c00 */
[----:B------:R-:W-:Y:S04]  /*d4e0*/  STS.128 [R6+0xc00], R248 ;  /* 0x000c00f806007388 */ /* 0x000fe80000000c00 */
[----:B------:R-:W-:Y:S04]  /*d4f0*/  STS.128 [R6+0xc10], R244 ;  /* 0x000c10f406007388 */ /* 0x000fe80000000c00 */
[----:B------:R-:W-:Y:S01]  /*d500*/  STS.128 [R6], R192 ;  /* 0x000000c006007388 */ /* 0x000fe20000000c00 */
[----:B------:R-:W-:Y:S06]  /*d510*/  BAR.SYNC.DEFER_BLOCKING 0x0 ;  /* 0x0000000000007b1d */ /* 0x000fec0000010000 */
[----:B------:R-:W-:Y:S04]  /*d520*/  LDS R7, [R0] ;  /* 0x0000000000077984 */ /* 0x000fe80000000800 */
        /* <DEDUP_REMOVED lines=81> */
[----:B---3--:R-:W3:Y:S03]  /*da40*/  LDC R41, c[0x0][0x388] ;  /* 0x0000e200ff297b82 */ /* 0x008ee60000000800 */
[----:B------:R4:W-:Y:S05]  /*da50*/  STS.128 [R6+0xc10], R80 ;  /* 0x000c105006007388 */ /* 0x0009ea0000000c00 */
[----:B------:R-:W-:Y:S08]  /*da60*/  BAR.SYNC.DEFER_BLOCKING 0x0 ;  /* 0x0000000000007b1d */ /* 0x000ff00000010000 */
[----:B------:R-:W3:Y:S01]  /*da70*/  S2UR UR4, SR_CTAID.X ;  /* 0x00000000000479c3 */ /* 0x000ee20000002500 */
[----:B------:R-:W2:Y:S04]  /*da80*/  LDS R17, [R0] ;  /* 0x0000000000117984 */ /* 0x000ea80000000800 */
[----:B------:R-:W2:Y:S04]  /*da90*/  LDS R98, [R0+0x1000] ;  /* 0x0010000000627984 */ /* 0x000ea80000000800 */
[----:B------:R-:W2:Y:S04]  /*daa0*/  LDS R100, [R0+0x2000] ;  /* 0x0020000000647984 */ /* 0x000ea80000000800 */
[----:B------:R-:W2:Y:S01]  /*dab0*/  LDS R60, [R0+0x3000] ;  /* 0x00300000003c7984 */ /* 0x000ea20000000800 */
[----:B0-----:R-:W-:-:S04]  /*dac0*/  FADD.FTZ R5, RZ, R5 ;  /* 0x00000005ff057221 */ /* 0x001fc80000010000 */
[----:B-1----:R-:W-:Y:S01]  /*dad0*/  FADD.FTZ R5, R5, R12 ;  /* 0x0000000c05057221 */ /* 0x002fe20000010000 */
[----:B---3--:R-:W-:-:S03]  /*dae0*/  IMAD R41, R41, UR4, RZ ;  /* 0x0000000429297c24 */ /* 0x008fc6000f8e02ff */
[----:B------:R-:W-:-:S04]  /*daf0*/  FADD.FTZ R5, R5, R16 ;  /* 0x0000001005057221 */ /* 0x000fc80000010000 */
[----:B------:R-:W-:Y:S01]  /*db00*/  FADD.FTZ R47, R5, R122 ;  /* 0x0000007a052f7221 */ /* 0x000fe20000010000 */
[----:B------:R-:W-:Y:S02]  /*db10*/  IADD3 R5, P0, PT, R41, R4, RZ ;  /* 0x0000000429057210 */ /* 0x000fe40007f1e0ff */
[----:B------:R-:W-:Y:S02]  /*db20*/  LOP3.LUT R40, R4, 0x7f, RZ, 0x3c, !PT ;  /* 0x0000007f04287812 */ /* 0x000fe400078e3cff */
[----:B----4-:R-:W-:Y:S02]  /*db30*/  IADD3.X R6, PT, PT, RZ, RZ, RZ, P0, !PT ;  /* 0x000000ffff067210 */ /* 0x010fe400007fe4ff */
[----:B------:R-:W-:Y:S01]  /*db40*/  SHF.L.U32 R4, R5, 0x2, RZ ;  /* 0x0000000205047819 */ /* 0x000fe200000006ff */
[----:B--2---:R-:W-:-:S04]  /*db50*/  FADD.FTZ R17, RZ, R17 ;  /* 0x00000011ff117221 */ /* 0x004fc80000010000 */
[----:B------:R-:W-:Y:S01]  /*db60*/  FADD.FTZ R17, R17, R98 ;  /* 0x0000006211117221 */ /* 0x000fe20000010000 */
[----:B------:R-:W-:Y:S02]  /*db70*/  SHF.L.U64.HI R5, R5, 0x2, R6 ;  /* 0x0000000205057819 */ /* 0x000fe40000010206 */
[----:B------:R-:W-:Y:S01]  /*db80*/  IADD3 R16, P0, PT, R4, UR18, RZ ;  /* 0x0000001204107c10 */ /* 0x000fe2000ff1e0ff */
[----:B------:R-:W-:Y:S01]  /*db90*/  FADD.FTZ R17, R17, R100 ;  /* 0x0000006411117221 */ /* 0x000fe20000010000 */
[----:B------:R-:W-:Y:S01]  /*dba0*/  IADD3 R62, PT, PT, R40, R145, RZ ;  /* 0x00000091283e7210 */ /* 0x000fe20007ffe0ff */
[----:B------:R-:W-:Y:S01]  /*dbb0*/  FADD.FTZ R7, RZ, R7 ;  /* 0x00000007ff077221 */ /* 0x000fe20000010000 */
[----:B------:R-:W-:Y:S01]  /*dbc0*/  FADD.FTZ R13, RZ, R13 ;  /* 0x0000000dff0d7221 */ /* 0x000fe20000010000 */
[----:B------:R-:W-:Y:S01]  /*dbd0*/  FADD.FTZ R63, R17, R60 ;  /* 0x0000003c113f7221 */ /* 0x000fe20000010000 */
[----:B------:R-:W-:Y:S02]  /*dbe0*/  IADD3.X R17, PT, PT, R5, UR19, RZ, P0, !PT ;  /* 0x0000001305117c10 */ /* 0x000fe400087fe4ff */
[----:B------:R-:W-:Y:S01]  /*dbf0*/  ISETP.GE.U32.AND P0, PT, R62, 0x80, PT ;  /* 0x000000803e00780c */ /* 0x000fe20003f06070 */
[----:B------:R-:W-:Y:S01]  /*dc00*/  FADD.FTZ R7, R7, R130 ;  /* 0x0000008207077221 */ /* 0x000fe20000010000 */
[----:B------:R-:W-:Y:S01]  /*dc10*/  FADD.FTZ R13, R13, R148 ;  /* 0x000000940d0d7221 */ /* 0x000fe20000010000 */
[----:B------:R-:W-:-:S02]  /*dc20*/  IADD3 R12, P1, PT, R4, UR16, RZ ;  /* 0x00000010040c7c10 */ /* 0x000fc4000ff3e0ff */
[----:B------:R-:W-:Y:S01]  /*dc30*/  FADD.FTZ R7, R7, R140 ;  /* 0x0000008c07077221 */ /* 0x000fe20000010000 */
[----:B------:R-:W-:Y:S01]  /*dc40*/  FADD.FTZ R13, R13, R44 ;  /* 0x0000002c0d0d7221 */ /* 0x000fe20000010000 */
[C---:B------:R-:W-:Y:S02]  /*dc50*/  IADD3 R6, P2, PT, R4.reuse, UR22, RZ ;  /* 0x0000001604067c10 */ /* 0x040fe4000ff5e0ff */
[----:B------:R-:W-:Y:S01]  /*dc60*/  IADD3 R4, P3, PT, R4, UR20, RZ ;  /* 0x0000001404047c10 */ /* 0x000fe2000ff7e0ff */
[----:B------:R-:W-:Y:S01]  /*dc70*/  FADD.FTZ R57, R7, R146 ;  /* 0x0000009207397221 */ /* 0x000fe20000010000 */
[----:B------:R-:W-:Y:S01]  /*dc80*/  FADD.FTZ R61, R13, R96 ;  /* 0x000000600d3d7221 */ /* 0x000fe20000010000 */
[C---:B------:R-:W-:Y:S01]  /*dc90*/  IADD3.X R13, PT, PT, R5.reuse, UR17, RZ, P1, !PT ;  /* 0x00000011050d7c10 */ /* 0x040fe20008ffe4ff */
[----:B------:R-:W-:Y:S01]  /*dca0*/  BSSY.RECONVERGENT B0, `(.L_x_1913) ;  /* 0x000001a000007945 */ /* 0x000fe20003800200 */
[C---:B------:R-:W-:Y:S02]  /*dcb0*/  IADD3.X R7, PT, PT, R5.reuse, UR23, RZ, P2, !PT ;  /* 0x0000001705077c10 */ /* 0x040fe400097fe4ff */
[----:B------:R-:W-:-:S02]  /*dcc0*/  IADD3.X R5, PT, PT, R5, UR21, RZ, P3, !PT ;  /* 0x0000001505057c10 */ /* 0x000fc40009ffe4ff */
[C---:B------:R-:W-:Y:S02]  /*dcd0*/  ISETP.GE.U32.AND P6, PT, R62.reuse, 0x100, PT ;  /* 0x000001003e00780c */ /* 0x040fe40003fc6070 */
[----:B------:R-:W-:Y:S01]  /*dce0*/  ISETP.GE.U32.AND P5, PT, R62, 0x180, PT ;  /* 0x000001803e00780c */ /* 0x000fe20003fa6070 */
[----:B------:R-:W-:-:S12]  /*dcf0*/  @!P0 BRA `(.L_x_1914) ;  /* 0x0000000000508947 */ /* 0x000fd80003800000 */
[----:B------:R-:W-:Y:S01]  /*dd00*/  MOV R40, R16 ;  /* 0x0000001000287202 */ /* 0x000fe20000000f00 */
[----:B------:R-:W-:Y:S01]  /*dd10*/  IMAD.MOV.U32 R41, RZ, RZ, R17 ;  /* 0x000000ffff297224 */ /* 0x000fe200078e0011 */
[----:B------:R-:W-:Y:S02]  /*dd20*/  MOV R42, R12 ;  /* 0x0000000c002a7202 */ /* 0x000fe40000000f00 */
[----:B------:R-:W-:Y:S02]  /*dd30*/  MOV R43, R13 ;  /* 0x0000000d002b7202 */ /* 0x000fe40000000f00 */
[----:B------:R-:W-:Y:S01]  /*dd40*/  MOV R44, R6 ;  /* 0x00000006002c7202 */ /* 0x000fe20000000f00 */
[----:B------:R0:W-:Y:S01]  /*dd50*/  STG.E desc[UR8][R40.64], R57 ;  /* 0x0000003928007986 */ /* 0x0001e2000c101908 */
[----:B------:R-:W-:Y:S02]  /*dd60*/  MOV R45, R7 ;  /* 0x00000007002d7202 */ /* 0x000fe40000000f00 */
[----:B------:R-:W-:Y:S01]  /*dd70*/  IADD3 R16, P0, PT, R16, 0x200, RZ ;  /* 0x0000020010107810 */ /* 0x000fe20007f1e0ff */
        /* <DEDUP_REMOVED lines=9> */
[----:B------:R-:W-:Y:S01]  /*de10*/  IADD3.X R7, PT, PT, RZ, R7, RZ, P2, !PT ;  /* 0x00000007ff077210 */ /* 0x000fe200017fe4ff */
[----:B------:R1:W-:Y:S02]  /*de20*/  STG.E desc[UR8][R40.64], R61 ;  /* 0x0000003d28007986 */ /* 0x0003e4000c101908 */
[----:B------:R-:W-:-:S08]  /*de30*/  IMAD.X R5, RZ, RZ, R5, P3 ;  /* 0x000000ffff057224 */ /* 0x000fd000018e0605 */
.L_x_1914:
[----:B------:R-:W-:Y:S05]  /*de40*/  BSYNC.RECONVERGENT B0 ;  /* 0x0000000000007941 */ /* 0x000fea0003800200 */
.L_x_1913:
        /* <DEDUP_REMOVED lines=36> */
[----:B------:R-:W-:Y:S01]  /*e090*/  FADD.FTZ R136, R136, R55 ;  /* 0x0000003788887221 */ /* 0x000fe20000010000 */
[----:B------:R-:W-:Y:S01]  /*e0a0*/  FADD.FTZ R138, R138, R51 ;  /* 0x000000338a8a7221 */ /* 0x000fe20000010000 */
[----:B------:R-:W1:Y:S01]  /*e0b0*/  LDS R30, [R0+0xe00] ;  /* 0x000e0000001e7984 */ /* 0x000e620000000800 */
[----:B------:R-:W-:Y:S01]  /*e0c0*/  FADD.FTZ R128, R128, R49 ;  /* 0x0000003180807221 */ /* 0x000fe20000010000 */
[----:B------:R-:W-:Y:S01]  /*e0d0*/  FADD.FTZ R85, RZ, R85 ;  /* 0x00000055ff557221 */ /* 0x000fe20000010000 */
[----:B------:R-:W-:Y:S01]  /*e0e0*/  FADD.FTZ R84, RZ, R84 ;  /* 0x00000054ff547221 */ /* 0x000fe20000010000 */
[----:B------:R-:W2:Y:S01]  /*e0f0*/  LDS R8, [R0+0x400] ;  /* 0x0004000000087984 */ /* 0x000ea20000000800 */
[----:B------:R-:W-:Y:S01]  /*e100*/  FADD.FTZ R46, RZ, R46 ;  /* 0x0000002eff2e7221 */ /* 0x000fe20000010000 */
[----:B------:R-:W-:Y:S01]  /*e110*/  FADD.FTZ R88, R59, R88 ;  /* 0x000000583b587221 */ /* 0x000fe20000010000 */
[----:B------:R-:W-:Y:S01]  /*e120*/  FADD.FTZ R84, R84, R87 ;  /* 0x0000005754547221 */ /* 0x000fe20000010000 */
[----:B------:R-:W3:Y:S01]  /*e130*/  LDS R10, [R0+0x600] ;  /* 0x00060000000a7984 */ /* 0x000ee20000000800 */
[----:B------:R-:W-:Y:S01]  /*e140*/  FADD.FTZ R46, R46, R89 ;  /* 0x000000592e2e7221 */ /* 0x000fe20000010000 */
[----:B------:R-:W-:Y:S01]  /*e150*/  FADD.FTZ R90, R85, R90 ;  /* 0x0000005a555a7221 */ /* 0x000fe20000010000 */
        /* <DEDUP_REMOVED lines=39> */
[----:B------:R-:W-:Y:S01]  /*e3d0*/  BSSY.RECONVERGENT B0, `(.L_x_1915) ;  /* 0x000004f000007945 */ /* 0x000fe20003800200 */
[C---:B------:R-:W-:Y:S01]  /*e3e0*/  ISETP.GE.U32.AND P0, PT, R62.reuse, 0x200, PT ;  /* 0x000002003e00780c */ /* 0x040fe20003f06070 */
        /* <DEDUP_REMOVED lines=65> */
[----:B------:R-:W-:Y:S02]  /*e800*/  IADD3 R12, P6, PT, R12, 0x200, RZ ;  /* 0x000002000c0c7810 */ /* 0x000fe40007fde0ff */
[----:B0-----:R-:W-:-:S03]  /*e810*/  MOV R2, R6 ;  /* 0x0000000600027202 */ /* 0x001fc60000000f00 */
[----:B------:R-:W-:Y:S01]  /*e820*/  IMAD.X R13, RZ, RZ, R13, P6 ;  /* 0x000000ffff0d7224 */ /* 0x000fe200030e060d */
        /* <DEDUP_REMOVED lines=9> */
.L_x_1916:
[----:B------:R-:W-:Y:S05]  /*e8c0*/  BSYNC.RECONVERGENT B0 ;  /* 0x0000000000007941 */ /* 0x000fea0003800200 */
.L_x_1915:
        /* <DEDUP_REMOVED lines=14> */
[----:B------:R-:W-:Y:S01]  /*e9b0*/  IADD3.X R13, PT, PT, RZ, R13, RZ, P5, !PT ;  /* 0x0000000dff0d7210 */ /* 0x000fe20002ffe4ff */
[----:B0-----:R-:W-:Y:S01]  /*e9c0*/  IMAD.MOV.U32 R3, RZ, RZ, R5 ;  /* 0x000000ffff037224 */ /* 0x001fe200078e0005 */
[----:B------:R-:W-:Y:S02]  /*e9d0*/  MOV R2, R4 ;  /* 0x0000000400027202 */ /* 0x000fe40000000f00 */
[----:B------:R-:W-:Y:S02]  /*e9e0*/  IADD3 R6, P6, PT, R6, 0x200, RZ ;  /* 0x0000020006067810 */ /* 0x000fe40007fde0ff */
[----:B------:R-:W-:Y:S01]  /*e9f0*/  IADD3 R4, P5, PT, R4, 0x200, RZ ;  /* 0x0000020004047810 */ /* 0x000fe20007fbe0ff */
[----:B------:R1:W-:Y:S01]  /*ea00*/  STG.E desc[UR8][R2.64], R103 ;  /* 0x0000006702007986 */ /* 0x0003e2000c101908 */
[----:B------:R-:W-:-:S02]  /*ea10*/  IADD3.X R7, PT, PT, RZ, R7, RZ, P6, !PT ;  /* 0x00000007ff077210 */ /* 0x000fc400037fe4ff */
[----:B------:R-:W-:-:S09]  /*ea20*/  IADD3.X R5, PT, PT, RZ, R5, RZ, P5, !PT ;  /* 0x00000005ff057210 */ /* 0x000fd20002ffe4ff */
.L_x_1918:
[----:B------:R-:W-:Y:S05]  /*ea30*/  BSYNC.RECONVERGENT B0 ;  /* 0x0000000000007941 */ /* 0x000fea0003800200 */
.L_x_1917:
[----:B------:R-:W-:Y:S04]  /*ea40*/  BSSY.RECONVERGENT B0, `(.L_x_1919) ;  /* 0x0000016000007945 */ /* 0x000fe80003800200 */
[----:B------:R-:W-:Y:S05]  /*ea50*/  @!P0 BRA `(.L_x_1920) ;  /* 0x0000000000508947 */ /* 0x000fea0003800000 */
[----:B01----:R-:W-:Y:S01]  /*ea60*/  MOV R2, R16 ;  /* 0x0000001000027202 */ /* 0x003fe20000000f00 */
        /* <DEDUP_REMOVED lines=9> */
[----:B------:R-:W-:Y:S01]  /*eb00*/  IADD3.X R17, PT, PT, RZ, R17, RZ, P6, !PT ;  /* 0x00000011ff117210 */ /* 0x000fe200037fe4ff */
        /* <DEDUP_REMOVED lines=8> */
[----:B------:R-:W-:-:S09]  /*eb90*/  IADD3.X R5, PT, PT, RZ, R5, RZ, P6, !PT ;  /* 0x00000005ff057210 */ /* 0x000fd200037fe4ff */
.L_x_1920:
[----:B------:R-:W-:Y:S05]  /*eba0*/  BSYNC.RECONVERGENT B0 ;  /* 0x0000000000007941 */ /* 0x000fea0003800200 */
.L_x_1919:
[----:B------:R-:W-:Y:S04]  /*ebb0*/  BSSY.RECONVERGENT B0, `(.L_x_1921) ;  /* 0x0000016000007945 */ /* 0x000fe80003800200 */
[----:B------:R-:W-:Y:S05]  /*ebc0*/  @!P1 BRA `(.L_x_1922) ;  /* 0x0000000000509947 */ /* 0x000fea0003800000 */
[----:B012---:R-:W-:Y:S01]  /*ebd0*/  MOV R2, R16 ;  /* 0x0000001000027202 */ /* 0x007fe20000000f00 */
        /* <DEDUP_REMOVED lines=17> */
[----:B------:R3:W-:Y:S01]  /*ecf0*/  STG.E desc[UR8][R2.64], R97 ;  /* 0x0000006102007986 */ /* 0x0007e2000c101908 */
[----:B------:R-:W-:-:S09]  /*ed00*/  IADD3.X R5, PT, PT, RZ, R5, RZ, P6, !PT ;  /* 0x00000005ff057210 */ /* 0x000fd200037fe4ff */
.L_x_1922:
[----:B------:R-:W-:Y:S05]  /*ed10*/  BSYNC.RECONVERGENT B0 ;  /* 0x0000000000007941 */ /* 0x000fea0003800200 */
.L_x_1921:
[----:B------:R-:W-:Y:S04]  /*ed20*/  BSSY.RECONVERGENT B0, `(.L_x_1923) ;  /* 0x0000016000007945 */ /* 0x000fe80003800200 */
[----:B------:R-:W-:Y:S05]  /*ed30*/  @!P2 BRA `(.L_x_1924) ;  /* 0x000000000050a947 */ /* 0x000fea0003800000 */
[----:B0123--:R-:W-:Y:S01]  /*ed40*/  MOV R2, R16 ;  /* 0x0000001000027202 */ /* 0x00ffe20000000f00 */
        /* <DEDUP_REMOVED lines=19> */
.L_x_1924:
[----:B------:R-:W-:Y:S05]  /*ee80*/  BSYNC.RECONVERGENT B0 ;  /* 0x0000000000007941 */ /* 0x000fea0003800200 */
.L_x_1923:
        /* <DEDUP_REMOVED lines=13> */
[----:B------:R-:W-:Y:S01]  /*ef60*/  IADD3 R6, P2, PT, R6, 0x200, RZ ;  /* 0x0000020006067810 */ /* 0x000fe20007f5e0ff */
[----:B------:R-:W-:Y:S01]  /*ef70*/  IMAD.X R13, RZ, RZ, R13, P1 ;  /* 0x000000ffff0d7224 */ /* 0x000fe200008e060d */
[----:B------:R-:W-:Y:S02]  /*ef80*/  IADD3.X R17, PT, PT, RZ, R17, RZ, P0, !PT ;  /* 0x00000011ff117210 */ /* 0x000fe400007fe4ff */
[----:B0-----:R-:W-:Y:S02]  /*ef90*/  MOV R2, R4 ;  /* 0x0000000400027202 */ /* 0x001fe40000000f00 */
[----:B------:R-:W-:Y:S02]  /*efa0*/  MOV R3, R5 ;  /* 0x0000000500037202 */ /* 0x000fe40000000f00 */
[----:B------:R-:W-:-:S02]  /*efb0*/  IADD3 R4, P3, PT, R4, 0x200, RZ ;  /* 0x0000020004047810 */ /* 0x000fc40007f7e0ff */
[----:B------:R-:W-:Y:S01]  /*efc0*/  IADD3.X R7, PT, PT, RZ, R7, RZ, P2, !PT ;  /* 0x00000007ff077210 */ /* 0x000fe200017fe4ff */
[----:B------:R1:W-:Y:S01]  /*efd0*/  STG.E desc[UR8][R2.64], R23 ;  /* 0x0000001702007986 */ /* 0x0003e2000c101908 */
[----:B------:R-:W-:-:S09]  /*efe0*/  IADD3.X R5, PT, PT, RZ, R5, RZ, P3, !PT ;  /* 0x00000005ff057210 */ /* 0x000fd20001ffe4ff */
.L_x_1926:
[----:B------:R-:W-:Y:S05]  /*eff0*/  BSYNC.RECONVERGENT B0 ;  /* 0x0000000000007941 */ /* 0x000fea0003800200 */
.L_x_1925:
[----:B------:R-:W-:Y:S05]  /*f000*/  @!P4 EXIT ;  /* 0x000000000000c94d */ /* 0x000fea0003800000 */
[----:B------:R-:W-:Y:S04]  /*f010*/  STG.E desc[UR8][R16.64], R25 ;  /* 0x0000001910007986 */ /* 0x000fe8000c101908 */
[----:B------:R-:W-:Y:S04]  /*f020*/  STG.E desc[UR8][R12.64], R41 ;  /* 0x000000290c007986 */ /* 0x000fe8000c101908 */
[----:B------:R-:W-:Y:S04]  /*f030*/  STG.E desc[UR8][R6.64], R89 ;  /* 0x0000005906007986 */ /* 0x000fe8000c101908 */
[----:B------:R-:W-:Y:S01]  /*f040*/  STG.E desc[UR8][R4.64], R27 ;  /* 0x0000001b04007986 */ /* 0x000fe2000c101908 */
[----:B------:R-:W-:Y:S05]  /*f050*/  EXIT ;  /* 0x000000000000794d */ /* 0x000fea0003800000 */
.L_x_1871:
        /* <DEDUP_REMOVED lines=8> */
.L_x_1928:
[----:B------:R-:W-:Y:S05]  /*f0e0*/  BSYNC B1 ;  /* 0x0000000000017941 */ /* 0x000fea0003800000 */
.L_x_1927:
[----:B------:R-:W-:Y:S01]  /*f0f0*/  MOV R144, R150 ;  /* 0x0000009600907202 */ /* 0x000fe20000000f00 */
[----:B------:R-:W-:Y:S01]  /*f100*/  HFMA2 R146, -RZ, RZ, 0, 5.9604644775390625e-08 ;  /* 0x00000001ff927431 */ /* 0x000fe200000001ff */
[----:B------:R-:W-:Y:S01]  /*f110*/  MOV R147, R217 ;  /* 0x000000d900937202 */ /* 0x000fe20000000f00 */
[----:B------:R-:W-:Y:S02]  /*f120*/  IMAD.MOV.U32 R145, RZ, RZ, 0x1f ;  /* 0x0000001fff917424 */ /* 0x000fe400078e00ff */
[----:B------:R-:W-:Y:S01]  /*f130*/  FADD.FTZ R148, R144, R216 ;  /* 0x000000d890947221 */ /* 0x000fe20000010000 */
[----:B------:R-:W-:-:S07]  /*f140*/  MOV R144, 0xffffffff ;  /* 0xffffffff00907802 */ /* 0x000fce0000000f00 */
[----:B------:R-:W-:Y:S05]  /*f150*/  WARPSYNC.COLLECTIVE R144, `(.L_x_1929) ;  /* 0x0000000090087348 */ /* 0x000fea0003c00000 */
[----:B------:R0:W1:Y:S02]  /*f160*/  SHFL.BFLY P0, R150, R147, R146, R145 ;  /* 0x0c00009293967389 */ /* 0x0000640000000091 */
[----:B01----:R-:W-:Y:S05]  /*f170*/  ENDCOLLECTIVE ;  /* 0x000000000000791b */ /* 0x003fea0003800000 */
.L_x_1929:
        /* <DEDUP_REMOVED lines=8> */
.L_x_1930:
[----:B------:R-:W-:Y:S02]  /*f200*/  MOV R147, R149 ;  /* 0x0000009500937202 */ /* 0x000fe40000000f00 */
[----:B------:R-:W-:-:S05]  /*f210*/  MOV R144, R150 ;  /* 0x0000009600907202 */ /* 0x000fca0000000f00 */
[----:B------:R-:W-:Y:S01]  /*f220*/  FADD.FTZ R148, R148, R144 ;  /* 0x0000009094947221 */ /* 0x000fe20000010000 */
[----:B------:R-:W-:-:S07]  /*f230*/  MOV R144, 0xffffffff ;  /* 0xffffffff00907802 */ /* 0x000fce0000000f00 */
[----:B------:R-:W-:Y:S05]  /*f240*/  WARPSYNC.COLLECTIVE R144, `(.L_x_1931) ;  /* 0x0000000090087348 */ /* 0x000fea0003c00000 */
[----:B------:R0:W1:Y:S02]  /*f250*/  SHFL.BFLY P0, R150, R147, R146, R145 ;  /* 0x0c00009293967389 */ /* 0x0000640000000091 */
[----:B01----:R-:W-:Y:S05]  /*f260*/  ENDCOLLECTIVE ;  /* 0x000000000000791b */ /* 0x003fea0003800000 */
.L_x_1931:
[----:B------:R-:W-:Y:S02]  /*f270*/  IMAD.MOV.U32 R147, RZ, RZ, R148 ;  /* 0x000000ffff937224 */ /* 0x000fe400078e0094 */
[----:B------:R-:W-:Y:S01]  /*f280*/  HFMA2 R146, -RZ, RZ, 0, 2.384185791015625e-07 ;  /* 0x00000004ff927431 */ /* 0x000fe200000001ff */
[----:B------:R-:W-:-:S05]  /*f290*/  MOV R144, R150 ;  /* 0x0000009600907202 */ /* 0x000fca0000000f00 */
[----:B------:R-:W-:Y:S01]  /*f2a0*/  FADD.FTZ R149, R149, R144 ;  /* 0x0000009095957221 */ /* 0x000fe20000010000 */
[----:B------:R-:W-:-:S07]  /*f2b0*/  MOV R144, 0xffffffff ;  /* 0xffffffff00907802 */ /* 0x000fce0000000f00 */
[----:B------:R-:W-:Y:S05]  /*f2c0*/  WARPSYNC.COLLECTIVE R144, `(.L_x_1932) ;  /* 0x0000000090087348 */ /* 0x000fea0003c00000 */
[----:B------:R0:W1:Y:S02]  /*f2d0*/  SHFL.BFLY P0, R150, R147, R146, R145 ;  /* 0x0c00009293967389 */ /* 0x0000640000000091 */
[----:B01----:R-:W-:Y:S05]  /*f2e0*/  ENDCOLLECTIVE ;  /* 0x000000000000791b */ /* 0x003fea0003800000 */
.L_x_1932:
[----:B------:R-:W-:Y:S02]  /*f2f0*/  MOV R147, R149 ;  /* 0x0000009500937202 */ /* 0x000fe40000000f00 */
[----:B------:R-:W-:-:S05]  /*f300*/  MOV R144, R150 ;  /* 0x0000009600907202 */ /* 0x000fca0000000f00 */
[----:B------:R-:W-:Y:S01]  /*f310*/  FADD.FTZ R148, R148, R144 ;  /* 0x0000009094947221 */ /* 0x000fe20000010000 */
[----:B------:R-:W-:-:S07]  /*f320*/  MOV R144, 0xffffffff ;  /* 0xffffffff00907802 */ /* 0x000fce0000000f00 */
[----:B------:R-:W-:Y:S05]  /*f330*/  WARPSYNC.COLLECTIVE R144, `(.L_x_1933) ;  /* 0x0000000090087348 */ /* 0x000fea0003c00000 */
[----:B------:R0:W1:Y:S02]  /*f340*/  SHFL.BFLY P0, R150, R147, R146, R145 ;  /* 0x0c00009293967389 */ /* 0x0000640000000091 */
[----:B01----:R-:W-:Y:S05]  /*f350*/  ENDCOLLECTIVE ;  /* 0x000000000000791b */ /* 0x003fea0003800000 */
.L_x_1933:
        /* <DEDUP_REMOVED lines=8> */
.L_x_1934:
[----:B------:R-:W-:Y:S01]  /*f3e0*/  MOV R147, R149 ;  /* 0x0000009500937202 */ /* 0x000fe20000000f00 */
[----:B------:R-:W-:-:S04]  /*f3f0*/  IMAD.MOV.U32 R144, RZ, RZ, R150 ;  /* 0x000000ffff907224 */ /* 0x000fc800078e0096 */
[----:B------:R-:W-:Y:S01]  /*f400*/  FADD.FTZ R148, R148, R144 ;  /* 0x0000009094947221 */ /* 0x000fe20000010000 */
[----:B------:R-:W-:-:S07]  /*f410*/  MOV R144, 0xffffffff ;  /* 0xffffffff00907802 */ /* 0x000fce0000000f00 */
[----:B------:R-:W-:Y:S05]  /*f420*/  WARPSYNC.COLLECTIVE R144, `(.L_x_1935) ;  /* 0x0000000090087348 */ /* 0x000fea0003c00000 */
[----:B------:R0:W1:Y:S02]  /*f430*/  SHFL.BFLY P0, R150, R147, R146, R145 ;  /* 0x0c00009293967389 */ /* 0x0000640000000091 */
[----:B01----:R-:W-:Y:S05]  /*f440*/  ENDCOLLECTIVE ;  /* 0x000000000000791b */ /* 0x003fea0003800000 */
.L_x_1935:
        /* <DEDUP_REMOVED lines=8> */
.L_x_1936:
[----:B------:R-:W-:Y:S02]  /*f4d0*/  MOV R147, R149 ;  /* 0x0000009500937202 */ /* 0x000fe40000000f00 */
[----:B------:R-:W-:-:S07]  /*f4e0*/  MOV R151, R150 ;  /* 0x0000009600977202 */ /* 0x000fce0000000f00 */
[----:B------:R-:W-:Y:S05]  /*f4f0*/  WARPSYNC.COLLECTIVE R144, `(.L_x_1937) ;  /* 0x0000000090087348 */ /* 0x000fea0003c00000 */
[----:B------:R0:W1:Y:S02]  /*f500*/  SHFL.BFLY P0, R150, R147, R146, R145 ;  /* 0x0c00009293967389 */ /* 0x0000640000000091 */
[----:B01----:R-:W-:Y:S05]  /*f510*/  ENDCOLLECTIVE ;  /* 0x000000000000791b */ /* 0x003fea0003800000 */
.L_x_1937:
[----:B------:R-:W-:Y:S01]  /*f520*/  MOV R144, R150 ;  /* 0x0000009600907202 */ /* 0x000fe20000000f00 */
[----:B------:R-:W-:Y:S06]  /*f530*/  BRA `(.L_x_1938) ;  /* 0xffffff4c00b07947 */ /* 0x000fec000383ffff */
.L_x_1939:
        /* <DEDUP_REMOVED lines=12> */
.L_x_6050:


//--------------------- .text._ZN10layer_norm31ln_parallel_residual_bwd_kernelINS_13Kernel_traitsI13__nv_bfloat16S2_fS2_fjLj1024ELj1ELj4ELj1ELj16ENS_18Kernel_traits_baseILj1024ES2_S2_fS2_fjLj128EEEEELb1ELb0ELb1EEEvNS_9BwdParamsE --------------------------
	.section	.text._ZN10layer_norm31ln_parallel_residual_bwd_kernelINS_13Kernel_traitsI13__nv_bfloat16S2_fS2_fjLj1024ELj1ELj4ELj1ELj16ENS_18Kernel_traits_baseILj1024ES2_S2_fS2_fjLj128EEEEELb1ELb0ELb1EEEvNS_9BwdParamsE,"ax",@progbits
	.align	128
        .global         _ZN10layer_norm31ln_parallel_residual_bwd_kernelINS_13Kernel_traitsI13__nv_bfloat16S2_fS2_fjLj1024ELj1ELj4ELj1ELj16ENS_18Kernel_traits_baseILj1024ES2_S2_fS2_fjLj128EEEEELb1ELb0ELb1EEEvNS_9BwdParamsE
        .type           _ZN10layer_norm31ln_parallel_residual_bwd_kernelINS_13Kernel_traitsI13__nv_bfloat16S2_fS2_fjLj1024ELj1ELj4ELj1ELj16ENS_18Kernel_traits_baseILj1024ES2_S2_fS2_fjLj128EEEEELb1ELb0ELb1EEEvNS_9BwdParamsE,@function
        .size           _ZN10layer_norm31ln_parallel_residual_bwd_kernelINS_13Kernel_traitsI13__nv_bfloat16S2_fS2_fjLj1024ELj1ELj4ELj1ELj16ENS_18Kernel_traits_baseILj1024ES2_S2_fS2_fjLj128EEEEELb1ELb0ELb1EEEvNS_9BwdParamsE,(.L_x_6051 - _ZN10layer_norm31ln_parallel_residual_bwd_kernelINS_13Kernel_traitsI13__nv_bfloat16S2_fS2_fjLj1024ELj1ELj4ELj1ELj16ENS_18Kernel_traits_baseILj1024ES2_S2_fS2_fjLj128EEEEELb1ELb0ELb1EEEvNS_9BwdParamsE)
        .other          _ZN10layer_norm31ln_parallel_residual_bwd_kernelINS_13Kernel_traitsI13__nv_bfloat16S2_fS2_fjLj1024ELj1ELj4ELj1ELj16ENS_18Kernel_traits_baseILj1024ES2_S2_fS2_fjLj128EEEEELb1ELb0ELb1EEEvNS_9BwdParamsE,@"STO_CUDA_ENTRY STV_DEFAULT"
_ZN10layer_norm31ln_parallel_residual_bwd_kernelINS_13Kernel_traitsI13__nv_bfloat16S2_fS2_fjLj1024ELj1ELj4ELj1ELj16ENS_18Kernel_traits_baseILj1024ES2_S2_fS2_fjLj128EEEEELb1ELb0ELb1EEEvNS_9BwdParamsE:
.text._ZN10layer_norm31ln_parallel_residual_bwd_kernelINS_13Kernel_traitsI13__nv_bfloat16S2_fS2_fjLj1024ELj1ELj4ELj1ELj16ENS_18Kernel_traits_baseILj1024ES2_S2_fS2_fjLj128EEEEELb1ELb0ELb1EEEvNS_9BwdParamsE:
        /* <DEDUP_REMOVED lines=98> */
[----:B------:R-:W-:-:S02]  /*0620*/  HFMA2 R241, -RZ, RZ, 0, 0 ;  /* 0x00000000fff17431 */ /* 0x000fc400000001ff */
[----:B------:R-:W-:Y:S01]  /*0630*/  HFMA2 R237, -RZ, RZ, 0, 0 ;  /* 0x00000000ffed7431 */ /* 0x000fe200000001ff */
        /* <DEDUP_REMOVED lines=100> */
[----:B------:R-:W-:Y:S04]  /*0c80*/  STL [R1+0x58], R2 ;  /* 0x0000580201007387 */ /* 0x000fe80000100800 */
[----:B------:R-:W-:Y:S04]  /*0c90*/  STL [R1+0x48], R0 ;  /* 0x0000480001007387 */ /* 0x000fe80000100800 */
[----:B------:R-:W-:Y:S04]  /*0ca0*/  STL [R1+0x14], RZ ;  /* 0x000014ff01007387 */ /* 0x000fe80000100800 */
[----:B------:R-:W-:Y:S04]  /*0cb0*/  STL [R1+0x10], RZ ;  /* 0x000010ff01007387 */ /* 0x000fe80000100800 */
[----:B------:R-:W-:Y:S04]  /*0cc0*/  STL [R1+0xc], RZ ;  /* 0x00000cff01007387 */ /* 0x000fe80000100800 */
[----:B------:R-:W-:Y:S01]  /*0cd0*/  STL [R1+0x8], RZ ;  /* 0x000008ff01007387 */ /* 0x000fe20000100800 */
[----:B------:R-:W-:-:S03]  /*0ce0*/  PRMT R40, R36, 0x7632, R40 ;  /* 0x0000763224287816 */ /* 0x000fc60000000028 */
[----:B------:R-:W-:Y:S01]  /*0cf0*/  STL [R1+0x30], RZ ;  /* 0x000030ff01007387 */ /* 0x000fe20000100800 */
[----:B------:R-:W-:-:S03]  /*0d00*/  PRMT R42, R37, 0x7632, R42 ;  /* 0x00007632252a7816 */ /* 0x000fc6000000002a */
[----:B------:R-:W-:Y:S04]  /*0d10*/  STL [R1+0x2c], RZ ;  /* 0x00002cff01007387 */ /* 0x000fe80000100800 */
[----:B------:R-:W-:Y:S04]  /*0d20*/  STL [R1+0x28], RZ ;  /* 0x000028ff01007387 */ /* 0x000fe80000100800 */
[----:B------:R-:W-:Y:S01]  /*0d30*/  STL [R1+0x3c], RZ ;  /* 0x00003cff01007387 */ /* 0x000fe20000100800 */
[----:B------:R-:W-:-:S03]  /*0d40*/  SHF.L.U32 R72, R40, 0x10, RZ ;  /* 0x0000001028487819 */ /* 0x000fc600000006ff */
[----:B------:R-:W-:Y:S01]  /*0d50*/  STL [R1+0x38], RZ ;  /* 0x000038ff01007387 */ /* 0x000fe20000100800 */
[----:B------:R-:W-:-:S03]  /*0d60*/  PRMT R44, R38, 0x7632, R44 ;  /* 0x00007632262c7816 */ /* 0x000fc6000000002c */
[----:B------:R-:W-:Y:S01]  /*0d70*/  STL [R1+0x24], RZ ;  /* 0x000024ff01007387 */ /* 0x000fe20000100800 */
[----:B------:R-:W-:-:S03]  /*0d80*/  SHF.L.U32 R40, R42, 0x10, RZ ;  /* 0x000000102a287819 */ /* 0x000fc600000006ff */
[----:B------:R-:W-:Y:S01]  /*0d90*/  STL [R1+0x20], RZ ;  /* 0x000020ff01007387 */ /* 0x000fe20000100800 */
[----:B------:R-:W-:-:S03]  /*0da0*/  PRMT R46, R39, 0x7632, R46 ;  /* 0x00007632272e7816 */ /* 0x000fc6000000002e */
[----:B------:R-:W-:Y:S01]  /*0db0*/  STL [R1+0x1c], RZ ;  /* 0x00001cff01007387 */ /* 0x000fe20000100800 */
[----:B------:R-:W-:-:S03]  /*0dc0*/  PRMT R41, R32, 0x7632, R41 ;  /* 0x0000763220297816 */ /* 0x000fc60000000029 */
[----:B------:R-:W-:Y:S01]  /*0dd0*/  STL [R1+0x4], RZ ;  /* 0x000004ff01007387 */ /* 0x000fe20000100800 */
[----:B------:R-:W-:-:S03]  /*0de0*/  SHF.L.U32 R42, R44, 0x10, RZ ;  /* 0x000000102c2a7819 */ /* 0x000fc600000006ff */
[----:B------:R-:W-:Y:S01]  /*0df0*/  STL [R1], RZ ;  /* 0x000000ff01007387 */ /* 0x000fe20000100800 */
[----:B------:R-:W-:-:S03]  /*0e00*/  SHF.L.U32 R44, R46, 0x10, RZ ;  /* 0x000000102e2c7819 */ /* 0x000fc600000006ff */
[----:B------:R-:W-:Y:S01]  /*0e10*/  STL [R1+0x34], RZ ;  /* 0x000034ff01007387 */ /* 0x000fe20000100800 */
[----:B------:R-:W-:-:S03]  /*0e20*/  PRMT R43, R33, 0x7632, R43 ;  /* 0x00007632212b7816 */ /* 0x000fc6000000002b */
[----:B------:R-:W-:Y:S01]  /*0e30*/  STL [R1+0x18], RZ ;  /* 0x000018ff01007387 */ /* 0x000fe20000100800 */
        /* <DEDUP_REMOVED lines=14> */
[----:B0-----:R-:W-:-:S03]  /*0f20*/  SHF.L.U32 R40, R47, 0x10, RZ ;  /* 0x000000102f287819 */ /* 0x001fc600000006ff */
[----:B------:R0:W-:Y:S01]  /*0f30*/  STL [R1+0x110], R41 ;  /* 0x0001102901007387 */ /* 0x0001e20000100800 */
[----:B------:R-:W-:Y:S02]  /*0f40*/  PRMT R54, R31, 0x7632, R54 ;  /* 0x000076321f367816 */ /* 0x000fe40000000036 */
        /* <DEDUP_REMOVED lines=86> */
[----:B0-----:R-:W-:-:S07]  /*14b0*/  MOV R0, RZ ;  /* 0x000000ff00007202 */ /* 0x001fce0000000f00 */
.L_x_1976:
[----:B------:R-:W0:Y:S01]  /*14c0*/  S2R R88, SR_TID.X ;  /* 0x0000000000587919 */ /* 0x000e220000002100 */
[----:B------:R-:W1:Y:S01]  /*14d0*/  LDC.64 R86, c[0x0][0x3c0] ;  /* 0x0000f000ff567b82 */ /* 0x000e620000000a00 */
[C---:B------:R-:W-:Y:S01]  /*14e0*/  IMAD R191, R187.reuse, UR12, RZ ;  /* 0x0000000cbbbf7c24 */ /* 0x040fe2000f8e02ff */
[----:B------:R2:W-:Y:S04]  /*14f0*/  STL [R1+0x144], R73 ;  /* 0x0001444901007387 */ /* 0x0005e80000100800 */
[----:B------:R-:W-:Y:S01]  /*1500*/  SHF.R.S32.HI R84, RZ, 0x1f, R191 ;  /* 0x0000001fff547819 */ /* 0x000fe200000114bf */
[----:B------:R3:W-:Y:S01]  /*1510*/  STL [R1+0x140], R72 ;  /* 0x0001404801007387 */ /* 0x0007e20000100800 */
[----:B------:R-:W4:Y:S02]  /*1520*/  LDC.64 R204, c[0x0][0x3a8] ;  /* 0x0000ea00ffcc7b82 */ /* 0x000f240000000a00 */
[----:B------:R-:W-:Y:S01]  /*1530*/  LEA.HI R191, R84, R191, RZ, 0x3 ;  /* 0x000000bf54bf7211 */ /* 0x000fe200078f18ff */
[----:B------:R-:W4:Y:S04]  /*1540*/  LDL R197, [R1+0x138] ;  /* 0x0001380001c57983 */ /* 0x000f280000100800 */
[----:B------:R-:W4:Y:S01]  /*1550*/  LDL R196, [R1+0x13c] ;  /* 0x00013c0001c47983 */ /* 0x000f220000100800 */
[----:B------:R-:W4:Y:S03]  /*1560*/  LDC.64 R208, c[0x0][0x430] ;  /* 0x00010c00ffd07b82 */ /* 0x000f260000000a00 */
[----:B--2---:R-:W2:Y:S05]  /*1570*/  LDL R73, [R1+0x128] ;  /* 0x0001280001497983 */ /* 0x004eaa0000100800 */
[----:B------:R-:W4:Y:S01]  /*1580*/  LDC.64 R188, c[0x0][0x3c8] ;  /* 0x0000f200ffbc7b82 */ /* 0x000f220000000a00 */
[----:B-1----:R-:W-:-:S07]  /*1590*/  IMAD.WIDE R84, R187, 0x4, R86 ;  /* 0x00000004bb547825 */ /* 0x002fce00078e0256 */
[----:B------:R-:W1:Y:S01]  /*15a0*/  LDC.64 R206, c[0x0][0x428] ;  /* 0x00010a00ffce7b82 */ /* 0x000e620000000a00 */
[----:B0-----:R-:W-:Y:S01]  /*15b0*/  LOP3.LUT R88, R88, 0x1f, RZ, 0xc0, !PT ;  /* 0x0000001f58587812 */ /* 0x001fe200078ec0ff */
[----:B------:R0:W2:Y:S03]  /*15c0*/  LDG.E R194, desc[UR10][R84.64] ;  /* 0x0000000a54c27981 */ /* 0x0000a6000c1e1900 */
[----:B------:R-:W-:Y:S01]  /*15d0*/  LEA.HI.SX32 R191, R191, R88, 0x1d ;  /* 0x00000058bfbf7211 */ /* 0x000fe200078feaff */
[----:B---3--:R-:W3:Y:S02]  /*15e0*/  LDL R72, [R1+0x12c] ;  /* 0x00012c0001487983 */ /* 0x008ee40000100800 */
[----:B------:R-:W1:Y:S02]  /*15f0*/  LDC.64 R176, c[0x0][0x438] ;  /* 0x00010e00ffb07b82 */ /* 0x000e640000000a00 */
[C---:B----4-:R-:W-:Y:S01]  /*1600*/  IMAD.WIDE.U32 R92, R191.reuse, 0x20, R204 ;  /* 0x00000020bf5c7825 */ /* 0x050fe200078e00cc */
[----:B------:R-:W-:Y:S01]  /*1610*/  ISETP.NE.U32.AND P0, PT, RZ, UR14, PT ;  /* 0x0000000eff007c0c */ /* 0x000fe2000bf05070 */
[----:B------:R-:W4:Y:S02]  /*1620*/  LDL R211, [R1+0x114] ;  /* 0x0001140001d37983 */ /* 0x000f240000100800 */
[----:B0-----:R-:W-:-:S02]  /*1630*/  IMAD.WIDE.U32 R84, R191, 0x10, R208 ;  /* 0x00000010bf547825 */ /* 0x001fc400078e00d0 */
[----:B------:R-:W3:Y:S02]  /*1640*/  LDG.E.128 R128, desc[UR10][R92.64] ;  /* 0x0000000a5c807981 */ /* 0x000ee4000c1e1d00 */
[----:B------:R-:W-:Y:S02]  /*1650*/  IMAD.WIDE R188, R187, 0x4, R188 ;  /* 0x00000004bbbc7825 */ /* 0x000fe400078e02bc */
[----:B------:R-:W4:Y:S02]  /*1660*/  LDG.E.128 R84, desc[UR10][R84.64] ;  /* 0x0000000a54547981 */ /* 0x000f24000c1e1d00 */
[----:B-1----:R-:W-:Y:S02]  /*1670*/  IMAD.WIDE.U32 R88, R191, 0x10, R206 ;  /* 0x00000010bf587825 */ /* 0x002fe400078e00ce */
[----:B------:R0:W4:Y:S01]  /*1680*/  LDG.E R188, desc[UR10][R188.64] ;  /* 0x0000000abcbc7981 */ /* 0x000122000c1e1900 */
[----:B------:R-:W-:Y:S02]  /*1690*/  ISETP.NE.AND.EX P0, PT, RZ, UR15, PT, P0 ;  /* 0x0000000fff007c0c */ /* 0x000fe4000bf05300 */
[----:B------:R-:W-:Y:S01]  /*16a0*/  ISETP.NE.AND P3, PT, RZ, UR7, PT ;  /* 0x00000007ff007c0c */ /* 0x000fe2000bf65270 */
[----:B------:R-:W4:Y:S04]  /*16b0*/  LDG.E.128 R92, desc[UR10][R92.64+0x10] ;  /* 0x0000100a5c5c7981 */ /* 0x000f28000c1e1d00 */
[----:B------:R-:W3:Y:S01]  /*16c0*/  LDG.E.128 R88, desc[UR10][R88.64] ;  /* 0x0000000a58587981 */ /* 0x000ee2000c1e1d00 */
[----:B------:R-:W-:-:S03]  /*16d0*/  ISETP.NE.U32.AND P2, PT, R176, RZ, PT ;  /* 0x000000ffb000720c */ /* 0x000fc60003f45070 */
[----:B------:R-:W4:Y:S01]  /*16e0*/  LDL R210, [R1+0x100] ;  /* 0x0001000001d27983 */ /* 0x000f220000100800 */
[----:B------:R-:W-:Y:S01]  /*16f0*/  ISETP.NE.AND.EX P2, PT, R177, RZ, PT, P2 ;  /* 0x000000ffb100720c */ /* 0x000fe20003f45320 */
[----:B------:R-:W1:Y:S02]  /*1700*/  @P0 LDC.64 R134, c[0x0][0x3b8] ;  /* 0x0000ee00ff860b82 */ /* 0x000e640000000a00 */
[----:B------:R-:W4:Y:S06]  /*1710*/  LDL R212, [R1+0x104] ;  /* 0x0001040001d47983 */ /* 0x000f2c0000100800 */
[----:B------:R-:W0:Y:S08]  /*1720*/  @P0 LDC.64 R126, c[0x0][0x3b8] ;  /* 0x0000ee00ff7e0b82 */ /* 0x000e300000000a00 */
[----:B------:R-:W0:Y:S08]  /*1730*/  @P2 LDC.64 R138, c[0x0][0x438] ;  /* 0x00010e00ff8a2b82 */ /* 0x000e300000000a00 */
[----:B------:R-:W0:Y:S01]  /*1740*/  @P0 LDC.64 R136, c[0x0][0x3b8] ;  /* 0x0000ee00ff880b82 */ /* 0x000e220000000a00 */
[----:B------:R-:W-:-:S02]  /*1750*/  IADD3 R192, PT, PT, R191, 0x60, RZ ;  /* 0x00000060bfc07810 */ /* 0x000fc40007ffe0ff */
[----:B------:R-:W-:-:S03]  /*1760*/  IADD3 R190, PT, PT, R191, 0x20, RZ ;  /* 0x00000020bfbe7810 */ /* 0x000fc60007ffe0ff */
[----:B-1----:R-:W-:Y:S01]  /*1770*/  @P0 IMAD.WIDE.U32 R134, R192, 0x8, R134 ;  /* 0x00000008c0860825 */ /* 0x002fe200078e0086 */
[----:B0-----:R-:W-:Y:S01]  /*1780*/  IADD3 R189, PT, PT, R191, 0x40, RZ ;  /* 0x00000040bfbd7810 */ /* 0x001fe20007ffe0ff */
[----:B------:R-:W0:Y:S02]  /*1790*/  @P0 LDC.64 R132, c[0x0][0x3b8] ;  /* 0x0000ee00ff840b82 */ /* 0x000e240000000a00 */
[C---:B------:R-:W-:Y:S01]  /*17a0*/  @P0 IMAD.WIDE.U32 R126, R190.reuse, 0x8, R126 ;  /* 0x00000008be7e0825 */ /* 0x040fe200078e007e */
[----:B------:R1:W5:Y:S04]  /*17b0*/  @P0 LDG.E.64 R166, desc[UR10][R134.64] ;  /* 0x0000000a86a60981 */ /* 0x000368000c1e1b00 */
[----:B------:R1:W5:Y:S02]  /*17c0*/  @P0 LDG.E.64 R162, desc[UR10][R126.64] ;  /* 0x0000000a7ea20981 */ /* 0x000364000c1e1b00 */
[----:B-1----:R-:W-:-:S04]  /*17d0*/  @P2 IMAD.WIDE.U32 R134, R190, 0x20, R138 ;  /* 0x00000020be862825 */ /* 0x002fc800078e008a */
[----:B------:R-:W-:Y:S01]  /*17e0*/  @P0 IMAD.WIDE.U32 R126, R189, 0x8, R136 ;  /* 0x00000008bd7e0825 */ /* 0x000fe200078e0088 */
[----:B------:R-:W5:Y:S04]  /*17f0*/  @P2 LDG.E.128 R48, desc[UR10][R134.64] ;  /* 0x0000000a86302981 */ /* 0x000f68000c1e1d00 */
[----:B------:R-:W4:Y:S04]  /*1800*/  LDL R136, [R1+0x130] ;  /* 0x0001300001887983 */ /* 0x000f280000100800 */
[----:B------:R-:W5:Y:S01]  /*1810*/  @P2 LDG.E.128 R52, desc[UR10][R134.64+0x10] ;  /* 0x0000100a86342981 */ /* 0x000f62000c1e1d00 */
[----:B--2---:R-:W-:-:S03]  /*1820*/  FSEL R194, R194, RZ, !P3 ;  /* 0x000000ffc2c27208 */ /* 0x004fc60005800000 */
[----:B------:R-:W2:Y:S04]  /*1830*/  LDL R135, [R1+0x134] ;  /* 0x0001340001877983 */ /* 0x000ea80000100800 */
[----:B------:R-:W2:Y:S01]  /*1840*/  LDL R134, [R1+0x120] ;  /* 0x0001200001867983 */ /* 0x000ea20000100800 */
[----:B---3--:R-:W-:Y:S01]  /*1850*/  SHF.L.U32 R195, R88, 0x10, RZ ;  /* 0x0000001058c37819 */ /* 0x008fe200000006ff */
[----:B------:R-:W-:Y:S01]  /*1860*/  FADD.FTZ R193, -R194, R128 ;  /* 0x00000080c2c17221 */ /* 0x000fe20000010100 */
[----:B----4-:R-:W-:Y:S02]  /*1870*/  SHF.L.U32 R128, R84, 0x10, RZ ;  /* 0x0000001054807819 */ /* 0x010fe400000006ff */
[----:B------:R-:W-:Y:S01]  /*1880*/  SHF.L.U32 R203, R90, 0x10, RZ ;  /* 0x000000105acb7819 */ /* 0x000fe200000006ff */
[----:B------:R-:W-:Y:S01]  /*1890*/  FMUL.FTZ R193, R188, R193 ;  /* 0x000000c1bcc17220 */ /* 0x000fe20000410000 */
[----:B------:R-:W-:-:S04]  /*18a0*/  IMAD.WIDE.U32 R108, R190, 0x20, R204 ;  /* 0x00000020be6c7825 */ /* 0x000fc800078e00cc */
[----:B------:R-:W-:Y:S01]  /*18b0*/  FADD.FTZ R221, R128, R221 ;  /* 0x000000dd80dd7221 */ /* 0x000fe20000010000 */
[----:B------:R-:W5:Y:S01]  /*18c0*/  @P0 LDG.E.64 R164, desc[UR10][R126.64] ;  /* 0x0000000a7ea40981 */ /* 0x000f62000c1e1b00 */
[-C--:B------:R-:W-:Y:S01]  /*18d0*/  FFMA.FTZ R155, R193, R128.reuse, R155 ;  /* 0x00000080c19b7223 */ /* 0x080fe2000001009b */
[----:B------:R-:W-:Y:S01]  /*18e0*/  FMUL.FTZ R128, R197, R128 ;  /* 0x00000080c5807220 */ /* 0x000fe20000410000 */
[----:B------:R-:W-:Y:S01]  /*18f0*/  FADD.FTZ R130, -R194, R130 ;  /* 0x00000082c2827221 */ /* 0x000fe20000010100 */
[----:B------:R-:W-:Y:S01]  /*1900*/  FADD.FTZ R33, R195, R33 ;  /* 0x00000021c3217221 */ /* 0x000fe20000010000 */
[-C--:B------:R-:W-:Y:S01]  /*1910*/  FFMA.FTZ R0, R193, R195.reuse, R0 ;  /* 0x000000c3c1007223 */ /* 0x080fe20000010000 */
[----:B------:R-:W-:Y:S01]  /*1920*/  FFMA.FTZ R195, R196, R195, R128 ;  /* 0x000000c3c4c37223 */ /* 0x000fe20000010080 */
[----:B------:R-:W-:Y:S01]  /*1930*/  SHF.L.U32 R128, R85, 0x10, RZ ;  /* 0x0000001055807819 */ /* 0x000fe200000006ff */
[----:B------:R-:W-:Y:S01]  /*1940*/  FMUL.FTZ R196, R188, R130 ;  /* 0x00000082bcc47220 */ /* 0x000fe20000410000 */
[----:B------:R-:W-:-:S02]  /*1950*/  SHF.L.U32 R197, R89, 0x10, RZ ;  /* 0x0000001059c57819 */ /* 0x000fc400000006ff */
[----:B------:R-:W-:Y:S01]  /*1960*/  PRMT R84, R84, 0x7632, R84 ;  /* 0x0000763254547816 */ /* 0x000fe20000000054 */
[----:B------:R-:W-:Y:S01]  /*1970*/  FADD.FTZ R223, R128, R223 ;  /* 0x000000df80df7221 */ /* 0x000fe20000010000 */
[-C--:B------:R-:W-:Y:S01]  /*1980*/  FFMA.FTZ R157, R196, R128.reuse, R157 ;  /* 0x00000080c49d7223 */ /* 0x080fe2000001009d */
[----:B------:R-:W-:Y:S01]  /*1990*/  FMUL.FTZ R128, R73, R128 ;  /* 0x0000008049807220 */ /* 0x000fe20000410000 */
[----:B------:R-:W-:Y:S01]  /*19a0*/  PRMT R88, R88, 0x7632, R88 ;  /* 0x0000763258587816 */ /* 0x000fe20000000058 */
[----:B------:R-:W3:Y:S01]  /*19b0*/  LDL R73, [R1+0x118] ;  /* 0x0001180001497983 */ /* 0x000ee20000100800 */
[----:B------:R-:W-:Y:S01]  /*19c0*/  FADD.FTZ R35, R197, R35 ;  /* 0x00000023c5237221 */ /* 0x000fe20000010000 */
[-C--:B------:R-:W-:Y:S01]  /*19d0*/  FFMA.FTZ R3, R196, R197.reuse, R3 ;  /* 0x000000c5c4037223 */ /* 0x080fe20000010003 */
[----:B------:R-:W-:Y:S01]  /*19e0*/  FFMA.FTZ R197, R72, R197, R128 ;  /* 0x000000c548c57223 */ /* 0x000fe20000010080 */
[----:B------:R-:W-:Y:S01]  /*19f0*/  FADD.FTZ R198, -R194, R129 ;  /* 0x00000081c2c67221 */ /* 0x000fe20000010100 */
[----:B------:R-:W4:Y:S01]  /*1a00*/  LDL R72, [R1+0x11c] ;  /* 0x00011c0001487983 */ /* 0x000f220000100800 */
[----:B------:R-:W-:Y:S01]  /*1a10*/  SHF.L.U32 R84, R84, 0x10, RZ ;  /* 0x0000001054547819 */ /* 0x000fe200000006ff */
[----:B------:R-:W-:Y:S01]  /*1a20*/  FADD.FTZ R131, -R194, R131 ;  /* 0x00000083c2837221 */ /* 0x000fe20000010100 */
[----:B------:R-:W-:Y:S01]  /*1a30*/  SHF.L.U32 R88, R88, 0x10, RZ ;  /* 0x0000001058587819 */ /* 0x000fe200000006ff */
[----:B------:R-:W-:Y:S01]  /*1a40*/  FMUL.FTZ R198, R188, R198 ;  /* 0x000000c6bcc67220 */ /* 0x000fe20000410000 */
[----:B------:R-:W-:Y:S01]  /*1a50*/  PRMT R85, R85, 0x7632, R85 ;  /* 0x0000763255557816 */ /* 0x000fe20000000055 */
[----:B------:R-:W-:Y:S01]  /*1a60*/  FADD.FTZ R222, R84, R222 ;  /* 0x000000de54de7221 */ /* 0x000fe20000010000 */
[----:B------:R-:W-:Y:S01]  /*1a70*/  FMUL.FTZ R200, R188, R131 ;  /* 0x00000083bcc87220 */ /* 0x000fe20000410000 */
[C---:B------:R-:W-:Y:S01]  /*1a80*/  FFMA.FTZ R156, R198.reuse, R84, R156 ;  /* 0x00000054c69c7223 */ /* 0x040fe2000001009c */
[----:B------:R-:W-:Y:S01]  /*1a90*/  SHF.L.U32 R85, R85, 0x10, RZ ;  /* 0x0000001055557819 */ /* 0x000fe200000006ff */
[----:B------:R-:W-:Y:S01]  /*1aa0*/  FFMA.FTZ R2, R198, R88, R2 ;  /* 0x00000058c6027223 */ /* 0x000fe20000010002 */
[----:B------:R-:W-:Y:S01]  /*1ab0*/  FADD.FTZ R34, R88, R34 ;  /* 0x0000002258227221 */ /* 0x000fe20000010000 */
[----:B------:R-:W-:Y:S01]  /*1ac0*/  FADD.FTZ R92, -R194, R92 ;  /* 0x0000005cc25c7221 */ /* 0x000fe20000010100 */
[----:B------:R-:W-:Y:S01]  /*1ad0*/  FADD.FTZ R37, R203, R37 ;  /* 0x00000025cb257221 */ /* 0x000fe20000010000 */
[----:B------:R-:W-:Y:S01]  /*1ae0*/  FFMA.FTZ R158, R200, R85, R158 ;  /* 0x00000055c89e7223 */ /* 0x000fe2000001009e */
[----:B------:R-:W-:Y:S01]  /*1af0*/  FADD.FTZ R224, R85, R224 ;  /* 0x000000e055e07221 */ /* 0x000fe20000010000 */
[----:B------:R-:W4:Y:S01]  /*1b00*/  LDL R130, [R1+0x124] ;  /* 0x0001240001827983 */ /* 0x000f220000100800 */
[----:B------:R-:W-:-:S04]  /*1b10*/  IMAD.WIDE.U32 R100, R190, 0x10, R208 ;  /* 0x00000010be647825 */ /* 0x000fc800078e00d0 */
[----:B------:R-:W-:Y:S01]  /*1b20*/  FADD.FTZ R93, -R194, R93 ;  /* 0x0000005dc25d7221 */ /* 0x000fe20000010100 */
[----:B------:R-:W4:Y:S01]  /*1b30*/  LDG.E.128 R96, desc[UR10][R108.64] ;  /* 0x0000000a6c607981 */ /* 0x000f22000c1e1d00 */
[----:B------:R-:W-:-:S04]  /*1b40*/  IMAD.WIDE.U32 R104, R190, 0x10, R206 ;  /* 0x00000010be687825 */ /* 0x000fc800078e00ce */
[----:B------:R-:W-:-:S04]  /*1b50*/  IMAD.WIDE.U32 R120, R189, 0x10, R206 ;  /* 0x00000010bd787825 */ /* 0x000fc800078e00ce */
[----:B------:R-:W-:-:S04]  /*1b60*/  IMAD.WIDE.U32 R124, R189, 0x20, R204 ;  /* 0x00000020bd7c7825 */ /* 0x000fc800078e00cc */
[----:B0-----:R-:W-:-:S04]  /*1b70*/  @P0 IMAD.WIDE.U32 R132, R191, 0x8, R132 ;  /* 0x00000008bf840825 */ /* 0x001fc800078e0084 */
[----:B------:R-:W-:Y:S01]  /*1b80*/  FMUL.FTZ R199, R136, R84 ;  /* 0x0000005488c77220 */ /* 0x000fe20000410000 */
[----:B------:R-:W-:Y:S01]  /*1b90*/  SHF.L.U32 R84, R86, 0x10, RZ ;  /* 0x0000001056547819 */ /* 0x000fe200000006ff */
[----:B------:R-:W-:Y:S01]  /*1ba0*/  FADD.FTZ R94, -R194, R94 ;  /* 0x0000005ec25e7221 */ /* 0x000fe20000010100 */
[----:B------:R-:W-:Y:S01]  /*1bb0*/  IMAD.WIDE.U32 R116, R189, 0x10, R208 ;  /* 0x00000010bd747825 */ /* 0x000fe200078e00d0 */
[----:B------:R-:W-:-:S03]  /*1bc0*/  PRMT R89, R89, 0x7632, R89 ;  /* 0x0000763259597816 */ /* 0x000fc60000000059 */
[----:B------:R-:W-:Y:S01]  /*1bd0*/  FADD.FTZ R95, -R194, R95 ;  /* 0x0000005fc25f7221 */ /* 0x000fe20000010100 */
[----:B------:R-:W0:Y:S01]  /*1be0*/  @P2 LDC.64 R128, c[0x0][0x438] ;  /* 0x00010e00ff802b82 */ /* 0x000e220000000a00 */
[----:B--2---:R-:W-:Y:S01]  /*1bf0*/  FMUL.FTZ R202, R134, R85 ;  /* 0x0000005586ca7220 */ /* 0x004fe20000410000 */
[----:B------:R-:W-:Y:S01]  /*1c00*/  FFMA.FTZ R199, R135, R88, R199 ;  /* 0x0000005887c77223 */ /* 0x000fe200000100c7 */
[----:B------:R-:W-:Y:S01]  /*1c10*/  FMUL.FTZ R201, R188, R92 ;  /* 0x0000005cbcc97220 */ /* 0x000fe20000410000 */
[----:B------:R-:W2:Y:S01]  /*1c20*/  LDL R88, [R1+0x110] ;  /* 0x0001100001587983 */ /* 0x000ea20000100800 */
[----:B------:R-:W-:Y:S01]  /*1c30*/  PRMT R86, R86, 0x7632, R86 ;  /* 0x0000763256567816 */ /* 0x000fe20000000056 */
[----:B------:R-:W-:Y:S01]  /*1c40*/  FADD.FTZ R232, R84, R232 ;  /* 0x000000e854e87221 */ /* 0x000fe20000010000 */
[----:B------:R-:W-:Y:S01]  /*1c50*/  IMAD.WIDE.U32 R136, R192, 0x10, R206 ;  /* 0x00000010c0887825 */ /* 0x000fe200078e00ce */
[----:B------:R-:W2:Y:S04]  /*1c60*/  LDG.E.128 R100, desc[UR10][R100.64] ;  /* 0x0000000a64647981 */ /* 0x000ea8000c1e1d00 */
[----:B------:R-:W2:Y:S04]  /*1c70*/  LDG.E.128 R104, desc[UR10][R104.64] ;  /* 0x0000000a68687981 */ /* 0x000ea8000c1e1d00 */
[----:B------:R1:W5:Y:S04]  /*1c80*/  @P0 LDG.E.64 R160, desc[UR10][R132.64] ;  /* 0x0000000a84a00981 */ /* 0x000368000c1e1b00 */
[----:B------:R-:W2:Y:S04]  /*1c90*/  LDG.E.128 R108, desc[UR10][R108.64+0x10] ;  /* 0x0000100a6c6c7981 */ /* 0x000ea8000c1e1d00 */
[----:B------:R-:W2:Y:S04]  /*1ca0*/  LDG.E.128 R112, desc[UR10][R124.64] ;  /* 0x0000000a7c707981 */ /* 0x000ea8000c1e1d00 */
[----:B------:R-:W2:Y:S04]  /*1cb0*/  LDG.E.128 R116, desc[UR10][R116.64] ;  /* 0x0000000a74747981 */ /* 0x000ea8000c1e1d00 */
[----:B------:R-:W2:Y:S01]  /*1cc0*/  LDG.E.128 R120, desc[UR10][R120.64] ;  /* 0x0000000a78787981 */ /* 0x000ea2000c1e1d00 */
[----:B---3--:R-:W-:Y:S01]  /*1cd0*/  FMUL.FTZ R85, R73, R84 ;  /* 0x0000005449557220 */ /* 0x008fe20000410000 */
[----:B------:R-:W-:-:S02]  /*1ce0*/  FFMA.FTZ R5, R201, R203, R5 ;  /* 0x000000cbc9057223 */ /* 0x000fc40000010005 */
[----:B------:R-:W3:Y:S01]  /*1cf0*/  LDL R73, [R1+0x108] ;  /* 0x0001080001497983 */ /* 0x000ee20000100800 */
[----:B------:R-:W-:Y:S01]  /*1d00*/  FFMA.FTZ R159, R201, R84, R159 ;  /* 0x00000054c99f7223 */ /* 0x000fe2000001009f */
[----:B------:R-:W-:Y:S01]  /*1d10*/  PRMT R206, R90, 0x7632, R206 ;  /* 0x000076325ace7816 */ /* 0x000fe200000000ce */
[----:B----4-:R-:W-:Y:S01]  /*1d20*/  FFMA.FTZ R203, R72, R203, R85 ;  /* 0x000000cb48cb7223 */ /* 0x010fe20000010055 */
[----:B------:R-:W-:Y:S01]  /*1d30*/  SHF.L.U32 R86, R86, 0x10, RZ ;  /* 0x0000001056567819 */ /* 0x000fe200000006ff */
[----:B------:R-:W4:Y:S01]  /*1d40*/  LDL R72, [R1+0x10c] ;  /* 0x00010c0001487983 */ /* 0x000f220000100800 */
[----:B------:R-:W-:-:S04]  /*1d50*/  IMAD.WIDE.U32 R84, R192, 0x20, R204 ;  /* 0x00000020c0547825 */ /* 0x000fc800078e00cc */
[----:B------:R-:W-:Y:S01]  /*1d60*/  FMUL.FTZ R205, R188, R93 ;  /* 0x0000005dbccd7220 */ /* 0x000fe20000410000 */
[----:B------:R-:W-:Y:S01]  /*1d70*/  SHF.L.U32 R206, R206, 0x10, RZ ;  /* 0x00000010cece7819 */ /* 0x000fe200000006ff */
[----:B------:R-:W-:Y:S01]  /*1d80*/  FADD.FTZ R231, R86, R231 ;  /* 0x000000e756e77221 */ /* 0x000fe20000010000 */
[----:B------:R-:W4:Y:S01]  /*1d90*/  LDL R92, [R1+0xf8] ;  /* 0x0000f800015c7983 */ /* 0x000f220000100800 */
[C---:B------:R-:W-:Y:S01]  /*1da0*/  FFMA.FTZ R168, R205.reuse, R86, R168 ;  /* 0x00000056cda87223 */ /* 0x040fe200000100a8 */
[----:B-1----:R-:W1:Y:S01]  /*1db0*/  @P2 LDC.64 R132, c[0x0][0x438] ;  /* 0x00010e00ff842b82 */ /* 0x002e620000000a00 */
[----:B------:R-:W-:Y:S01]  /*1dc0*/  FADD.FTZ R38, R206, R38 ;  /* 0x00000026ce267221 */ /* 0x000fe20000010000 */
[----:B------:R-:W-:Y:S01]  /*1dd0*/  FFMA.FTZ R6, R205, R206, R6 ;  /* 0x000000cecd067223 */ /* 0x000fe20000010006 */
[----:B------:R-:W-:Y:S01]  /*1de0*/  SHF.L.U32 R207, R91, 0x10, RZ ;  /* 0x000000105bcf7819 */ /* 0x000fe200000006ff */
[----:B------:R-:W4:Y:S01]  /*1df0*/  LDL R93, [R1+0xf0] ;  /* 0x0000f000015d7983 */ /* 0x000f220000100800 */
[----:B------:R-:W-:-:S03]  /*1e00*/  SHF.L.U32 R89, R89, 0x10, RZ ;  /* 0x0000001059597819 */ /* 0x000fc600000006ff */
[----:B------:R-:W4:Y:S01]  /*1e10*/  LDL R90, [R1+0xf4] ;  /* 0x0000f400015a7983 */ /* 0x000f220000100800 */
[C---:B------:R-:W-:Y:S01]  /*1e20*/  FADD.FTZ R96, -R194.reuse, R96 ;  /* 0x00000060c2607221 */ /* 0x040fe20000010100 */
[C---:B------:R-:W-:Y:S01]  /*1e30*/  FADD.FTZ R98, -R194.reuse, R98 ;  /* 0x00000062c2627221 */ /* 0x040fe20000010100 */
[C---:B------:R-:W-:Y:S01]  /*1e40*/  FADD.FTZ R97, -R194.reuse, R97 ;  /* 0x00000061c2617221 */ /* 0x040fe20000010100 */
[----:B------:R-:W-:Y:S01]  /*1e50*/  FADD.FTZ R99, -R194, R99 ;  /* 0x00000063c2637221 */ /* 0x000fe20000010100 */
[----:B0-----:R-:W-:Y:S01]  /*1e60*/  @P2 IMAD.WIDE.U32 R128, R192, 0x20, R128 ;  /* 0x00000020c0802825 */ /* 0x001fe200078e0080 */
[----:B------:R-:W4:Y:S03]  /*1e70*/  LDG.E.128 R136, desc[UR10][R136.64] ;  /* 0x0000000a88887981 */ /* 0x000f26000c1e1d00 */
[----:B--2---:R-:W-:Y:S01]  /*1e80*/  FMUL.FTZ R88, R88, R86 ;  /* 0x0000005658587220 */ /* 0x004fe20000410000 */
[----:B------:R-:W-:Y:S01]  /*1e90*/  SHF.L.U32 R86, R87, 0x10, RZ ;  /* 0x0000001057567819 */ /* 0x000fe200000006ff */
[----:B-1----:R-:W-:-:S04]  /*1ea0*/  @P2 IMAD.WIDE.U32 R126, R191, 0x20, R132 ;  /* 0x00000020bf7e2825 */ /* 0x002fc800078e0084 */
[----:B------:R-:W-:Y:S01]  /*1eb0*/  FADD.FTZ R39, R207, R39 ;  /* 0x00000027cf277221 */ /* 0x000fe20000010000 */
[----:B------:R-:W-:Y:S01]  /*1ec0*/  FFMA.FTZ R206, R211, R206, R88 ;  /* 0x000000ced3ce7223 */ /* 0x000fe20000010058 */
[----:B------:R-:W0:Y:S01]  /*1ed0*/  @P2 LDC.64 R132, c[0x0][0x438] ;  /* 0x00010e00ff842b82 */ /* 0x000e220000000a00 */
[-C--:B------:R-:W-:Y:S01]  /*1ee0*/  FFMA.FTZ R4, R200, R89.reuse, R4 ;  /* 0x00000059c8047223 */ /* 0x080fe20000010004 */
[----:B------:R-:W-:Y:S01]  /*1ef0*/  FADD.FTZ R36, R89, R36 ;  /* 0x0000002459247221 */ /* 0x000fe20000010000 */
[----:B------:R-:W-:Y:S01]  /*1f00*/  FFMA.FTZ R202, R130, R89, R202 ;  /* 0x0000005982ca7223 */ /* 0x000fe200000100ca */
[----:B------:R-:W-:Y:S01]  /*1f10*/  FADD.FTZ R230, R86, R230 ;  /* 0x000000e656e67221 */ /* 0x000fe20000010000 */
[----:B------:R-:W2:Y:S01]  /*1f20*/  LDL R89, [R1+0xec] ;  /* 0x0000ec0001597983 */ /* 0x000ea20000100800 */
[----:B------:R-:W-:Y:S01]  /*1f30*/  FMUL.FTZ R204, R188, R96 ;  /* 0x00000060bccc7220 */ /* 0x000fe20000410000 */
[----:B------:R-:W-:Y:S02]  /*1f40*/  PRMT R91, R91, 0x7632, R91 ;  /* 0x000076325b5b7816 */ /* 0x000fe4000000005b */
[----:B------:R-:W5:Y:S01]  /*1f50*/  @P2 LDG.E.128 R40, desc[UR10][R126.64] ;  /* 0x0000000a7e282981 */ /* 0x000f62000c1e1d00 */
[C---:B------:R-:W-:Y:S01]  /*1f60*/  FADD.FTZ R110, -R194.reuse, R110 ;  /* 0x0000006ec26e7221 */ /* 0x040fe20000010100 */
[----:B------:R-:W-:-:S02]  /*1f70*/  FADD.FTZ R111, -R194, R111 ;  /* 0x0000006fc26f7221 */ /* 0x000fc40000010100 */
[----:B------:R-:W5:Y:S04]  /*1f80*/  @P2 LDG.E.128 R44, desc[UR10][R126.64+0x10] ;  /* 0x0000100a7e2c2981 */ /* 0x000f68000c1e1d00 */
[----:B------:R-:W5:Y:S04]  /*1f90*/  @P2 LDG.E.128 R64, desc[UR10][R128.64] ;  /* 0x0000000a80402981 */ /* 0x000f68000c1e1d00 */
[----:B------:R-:W5:Y:S01]  /*1fa0*/  @P2 LDG.E.128 R68, desc[UR10][R128.64+0x10] ;  /* 0x0000100a80442981 */ /* 0x000f62000c1e1d00 */
[----:B---3--:R-:W-:Y:S01]  /*1fb0*/  FMUL.FTZ R88, R73, R86 ;  /* 0x0000005649587220 */ /* 0x008fe20000410000 */
[----:B0-----:R-:W-:-:S02]  /*1fc0*/  @P2 IMAD.WIDE.U32 R132, R189, 0x20, R132 ;  /* 0x00000020bd842825 */ /* 0x001fc400078e0084 */
[----:B------:R-:W3:Y:S04]  /*1fd0*/  LDL R73, [R1+0xfc] ;  /* 0x0000fc0001497983 */ /* 0x000ee80000100800 */
[----:B------:R-:W5:Y:S04]  /*1fe0*/  @P2 LDG.E.128 R56, desc[UR10][R132.64] ;  /* 0x0000000a84382981 */ /* 0x000f68000c1e1d00 */
[----:B------:R0:W5:Y:S01]  /*1ff0*/  @P2 LDG.E.128 R60, desc[UR10][R132.64+0x10] ;  /* 0x0000100a843c2981 */ /* 0x000162000c1e1d00 */
[----:B------:R-:W-:Y:S01]  /*2000*/  FMUL.FTZ R211, R188, R95 ;  /* 0x0000005fbcd37220 */ /* 0x000fe20000410000 */
[----:B------:R-:W-:-:S02]  /*2010*/  SHF.L.U32 R96, R104, 0x10, RZ ;  /* 0x0000001068607819 */ /* 0x000fc400000006ff */
[----:B------:R-:W-:Y:S01]  /*2020*/  SHF.L.U32 R91, R91, 0x10, RZ ;  /* 0x000000105b5b7819 */ /* 0x000fe200000006ff */
[----:B------:R-:W2:Y:S01]  /*2030*/  LDL R95, [R1+0xc4] ;  /* 0x0000c400015f7983 */ /* 0x000ea20000100800 */
[C---:B------:R-:W-:Y:S01]  /*2040*/  FMUL.FTZ R110, R188.reuse, R110 ;  /* 0x0000006ebc6e7220 */ /* 0x040fe20000410000 */
[----:B------:R-:W-:Y:S02]  /*2050*/  FMUL.FTZ R213, R188, R111 ;  /* 0x0000006fbcd57220 */ /* 0x000fe40000410000 */
[----:B------:R-:W2:Y:S01]  /*2060*/  LDG.E.128 R124, desc[UR10][R124.64+0x10] ;  /* 0x0000100a7c7c7981 */ /* 0x000ea2000c1e1d00 */
[----:B0-----:R-:W-:-:S04]  /*2070*/  IMAD.WIDE.U32 R132, R192, 0x10, R208 ;  /* 0x00000010c0847825 */ /* 0x001fc800078e00d0 */
[----:B------:R-:W-:Y:S01]  /*2080*/  FMUL.FTZ R208, R188, R94 ;  /* 0x0000005ebcd07220 */ /* 0x000fe20000410000 */
[----:B------:R0:W2:Y:S03]  /*2090*/  LDG.E.128 R128, desc[UR10][R84.64] ;  /* 0x0000000a54807981 */ /* 0x0000a6000c1e1d00 */
[-C--:B------:R-:W-:Y:S01]  /*20a0*/  FFMA.FTZ R7, R208, R207.reuse, R7 ;  /* 0x000000cfd0077223 */ /* 0x080fe20000010007 */
[----:B----4-:R-:W-:Y:S01]  /*20b0*/  FFMA.FTZ R207, R72, R207, R88 ;  /* 0x000000cf48cf7223 */ /* 0x010fe20000010058 */
[----:B------:R-:W-:Y:S01]  /*20c0*/  FADD.FTZ R141, R96, R141 ;  /* 0x0000008d608d7221 */ /* 0x000fe20000010000 */
[----:B------:R-:W4:Y:S01]  /*20d0*/  LDL R72, [R1+0xe8] ;  /* 0x0000e80001487983 */ /* 0x000f220000100800 */
[----:B------:R-:W-:Y:S01]  /*20e0*/  FFMA.FTZ R214, R208, R86, R214 ;  /* 0x00000056d0d67223 */ /* 0x000fe200000100d6 */
[----:B------:R-:W-:Y:S01]  /*20f0*/  PRMT R86, R87, 0x7632, R86 ;  /* 0x0000763257567816 */ /* 0x000fe20000000056 */
[----:B------:R-:W-:Y:S01]  /*2100*/  FFMA.FTZ R9, R204, R96, R9 ;  /* 0x00000060cc097223 */ /* 0x000fe20000010009 */
[----:B------:R-:W-:Y:S01]  /*2110*/  FMUL.FTZ R209, R188, R98 ;  /* 0x00000062bcd17220 */ /* 0x000fe20000410000 */
[----:B------:R-:W-:Y:S01]  /*2120*/  PRMT R104, R104, 0x7632, R104 ;  /* 0x0000763268687816 */ /* 0x000fe20000000068 */
[----:B------:R-:W-:Y:S01]  /*2130*/  FADD.FTZ R140, R91, R140 ;  /* 0x0000008c5b8c7221 */ /* 0x000fe20000010000 */
[----:B------:R-:W-:Y:S01]  /*2140*/  SHF.L.U32 R86, R86, 0x10, RZ ;  /* 0x0000001056567819 */ /* 0x000fe200000006ff */
[C---:B------:R-:W-:Y:S01]  /*2150*/  FFMA.FTZ R8, R211.reuse, R91, R8 ;  /* 0x0000005bd3087223 */ /* 0x040fe20000010008 */
[----:B------:R-:W-:Y:S01]  /*2160*/  FADD.FTZ R111, -R194, R114 ;  /* 0x00000072c26f7221 */ /* 0x000fe20000010100 */
[----:B------:R-:W2:Y:S02]  /*2170*/  LDG.E.128 R132, desc[UR10][R132.64] ;  /* 0x0000000a84847981 */ /* 0x000ea4000c1e1d00 */
[-C--:B------:R-:W-:Y:S01]  /*2180*/  FMUL.FTZ R210, R210, R86.reuse ;  /* 0x00000056d2d27220 */ /* 0x080fe20000410000 */
[----:B------:R-:W-:Y:S01]  /*2190*/  FADD.FTZ R229, R86, R229 ;  /* 0x000000e556e57221 */ /* 0x000fe20000010000 */
[----:B------:R-:W-:Y:S01]  /*21a0*/  FFMA.FTZ R216, R211, R86, R216 ;  /* 0x00000056d3d87223 */ /* 0x000fe200000100d8 */
[----:B------:R-:W-:-:S05]  /*21b0*/  SHF.L.U32 R86, R100, 0x10, RZ ;  /* 0x0000001064567819 */ /* 0x000fca00000006ff */
[----:B------:R-:W-:Y:S01]  /*21c0*/  FADD.FTZ R228, R86, R228 ;  /* 0x000000e456e47221 */ /* 0x000fe20000010000 */
[-C--:B------:R-:W-:Y:S01]  /*21d0*/  FFMA.FTZ R217, R204, R86.reuse, R217 ;  /* 0x00000056ccd97223 */ /* 0x080fe200000100d9 */
[----:B------:R-:W-:Y:S01]  /*21e0*/  FMUL.FTZ R86, R92, R86 ;  /* 0x000000565c567220 */ /* 0x000fe20000410000 */
[----:B------:R-:W-:Y:S02]  /*21f0*/  SHF.L.U32 R88, R101, 0x10, RZ ;  /* 0x0000001065587819 */ /* 0x000fe400000006ff */
[----:B------:R-:W-:Y:S01]  /*2200*/  SHF.L.U32 R98, R105, 0x10, RZ ;  /* 0x0000001069627819 */ /* 0x000fe200000006ff */
[----:B------:R-:W-:Y:S01]  /*2210*/  FFMA.FTZ R210, R212, R91, R210 ;  /* 0x0000005bd4d27223 */ /* 0x000fe200000100d2 */
[----:B------:R-:W2:Y:S01]  /*2220*/  LDL R92, [R1+0xdc] ;  /* 0x0000dc00015c7983 */ /* 0x000ea20000100800 */
[----:B---3--:R-:W-:Y:S01]  /*2230*/  FFMA.FTZ R96, R73, R96, R86 ;  /* 0x0000006049607223 */ /* 0x008fe20000010056 */
[----:B------:R-:W-:Y:S02]  /*2240*/  FADD.FTZ R226, R88, R226 ;  /* 0x000000e258e27221 */ /* 0x000fe40000010000 */
[----:B------:R-:W3:Y:S01]  /*2250*/  LDL R73, [R1+0xe0] ;  /* 0x0000e00001497983 */ /* 0x000ee20000100800 */
[C---:B------:R-:W-:Y:S01]  /*2260*/  FFMA.FTZ R219, R209.reuse, R88, R219 ;  /* 0x00000058d1db7223 */ /* 0x040fe200000100db */
[----:B------:R-:W-:Y:S01]  /*2270*/  FADD.FTZ R143, R98, R143 ;  /* 0x0000008f628f7221 */ /* 0x000fe20000010000 */
[----:B------:R-:W-:Y:S01]  /*2280*/  FFMA.FTZ R11, R209, R98, R11 ;  /* 0x00000062d10b7223 */ /* 0x000fe2000001000b */
[----:B------:R-:W-:Y:S01]  /*2290*/  PRMT R101, R101, 0x7632, R101 ;  /* 0x0000763265657816 */ /* 0x000fe20000000065 */
[----:B------:R-:W3:Y:S01]  /*22a0*/  LDL R91, [R1+0xd0] ;  /* 0x0000d000015b7983 */ /* 0x000ee20000100800 */
[----:B------:R-:W-:-:S03]  /*22b0*/  PRMT R105, R105, 0x7632, R105 ;  /* 0x0000763269697816 */ /* 0x000fc60000000069 */
[----:B------:R-:W3:Y:S01]  /*22c0*/  LDL R212, [R1+0xc0] ;  /* 0x0000c00001d47983 */ /* 0x000ee20000100800 */
[----:B------:R-:W-:Y:S01]  /*22d0*/  FMUL.FTZ R111, R188, R111 ;  /* 0x0000006fbc6f7220 */ /* 0x000fe20000410000 */
[----:B------:R-:W-:Y:S02]  /*22e0*/  FADD.FTZ R114, -R194, R115 ;  /* 0x00000073c2727221 */ /* 0x000fe40000010100 */
[----:B------:R-:W0:Y:S01]  /*22f0*/  LDG.E.128 R84, desc[UR10][R84.64+0x10] ;  /* 0x0000100a54547981 */ /* 0x000e22000c1e1d00 */
[----:B----4-:R-:W-:-:S03]  /*2300*/  FMUL.FTZ R88, R72, R88 ;  /* 0x0000005848587220 */ /* 0x010fc60000410000 */
[----:B------:R-:W4:Y:S01]  /*2310*/  LDL R72, [R1+0xe4] ;  /* 0x0000e40001487983 */ /* 0x000f220000100800 */
[--C-:B--2---:R-:W-:Y:S01]  /*2320*/  FFMA.FTZ R98, R89, R98, R88.reuse ;  /* 0x0000006259627223 */ /* 0x104fe20000010058 */
[----:B------:R-:W-:Y:S02]  /*2330*/  PRMT R88, R100, 0x7632, R88 ;  /* 0x0000763264587816 */ /* 0x000fe40000000058 */
[----:B------:R-:W2:Y:S01]  /*2340*/  LDL R89, [R1+0xd8] ;  /* 0x0000d80001597983 */ /* 0x000ea20000100800 */
[----:B------:R-:W-:Y:S01]  /*2350*/  FMUL.FTZ R100, R188, R97 ;  /* 0x00000061bc647220 */ /* 0x000fe20000410000 */
[----:B------:R-:W-:Y:S02]  /*2360*/  SHF.L.U32 R88, R88, 0x10, RZ ;  /* 0x0000001058587819 */ /* 0x000fe400000006ff */
[----:B------:R-:W-:-:S03]  /*2370*/  SHF.L.U32 R97, R104, 0x10, RZ ;  /* 0x0000001068617819 */ /* 0x000fc600000006ff */
[-C--:B------:R-:W-:Y:S01]  /*2380*/  FFMA.FTZ R218, R100, R88.reuse, R218 ;  /* 0x0000005864da7223 */ /* 0x080fe200000100da */
[----:B------:R-:W-:Y:S01]  /*2390*/  FADD.FTZ R227, R88, R227 ;  /* 0x000000e358e37221 */ /* 0x000fe20000010000 */
[----:B------:R-:W-:Y:S01]  /*23a0*/  FMUL.FTZ R88, R93, R88 ;  /* 0x000000585d587220 */ /* 0x000fe20000410000 */
[-C--:B------:R-:W-:Y:S01]  /*23b0*/  FFMA.FTZ R10, R100, R97.reuse, R10 ;  /* 0x00000061640a7223 */ /* 0x080fe2000001000a */
[----:B------:R-:W-:Y:S02]  /*23c0*/  FADD.FTZ R142, R97, R142 ;  /* 0x0000008e618e7221 */ /* 0x000fe40000010000 */
[----:B------:R-:W-:Y:S01]  /*23d0*/  FFMA.FTZ R97, R90, R97, R88 ;  /* 0x000000615a617223 */ /* 0x000fe20000010058 */
[----:B------:R-:W-:Y:S01]  /*23e0*/  SHF.L.U32 R88, R101, 0x10, RZ ;  /* 0x0000001065587819 */ /* 0x000fe200000006ff */
[----:B------:R-:W-:Y:S01]  /*23f0*/  FMUL.FTZ R101, R188, R99 ;  /* 0x00000063bc657220 */ /* 0x000fe20000410000 */
[----:B------:R-:W2:Y:S03]  /*2400*/  LDL R90, [R1+0xd4] ;  /* 0x0000d400015a7983 */ /* 0x000ea60000100800 */
[----:B---3--:R-:W-:-:S02]  /*2410*/  FMUL.FTZ R99, R73, R88 ;  /* 0x0000005849637220 */ /* 0x008fc40000410000 */
[----:B------:R-:W3:Y:S01]  /*2420*/  LDL R73, [R1+0xc8] ;  /* 0x0000c80001497983 */ /* 0x000ee20000100800 */
[----:B------:R-:W-:Y:S01]  /*2430*/  SHF.L.U32 R105, R105, 0x10, RZ ;  /* 0x0000001069697819 */ /* 0x000fe200000006ff */
[----:B------:R-:W-:Y:S01]  /*2440*/  FFMA.FTZ R220, R101, R88, R220 ;  /* 0x0000005865dc7223 */ /* 0x000fe200000100dc */
[----:B------:R-:W-:-:S03]  /*2450*/  FADD.FTZ R225, R88, R225 ;  /* 0x000000e158e17221 */ /* 0x000fc60000010000 */
[----:B------:R-:W-:Y:S01]  /*2460*/  FFMA.FTZ R12, R101, R105, R12 ;  /* 0x00000069650c7223 */ /* 0x000fe2000001000c */
[----:B------:R-:W-:Y:S01]  /*2470*/  FADD.FTZ R144, R105, R144 ;  /* 0x0000009069907221 */ /* 0x000fe20000010000 */
[----:B------:R-:W-:Y:S02]  /*2480*/  SHF.L.U32 R88, R102, 0x10, RZ ;  /* 0x0000001066587819 */ /* 0x000fe400000006ff */
[----:B------:R-:W-:-:S03]  /*2490*/  SHF.L.U32 R104, R106, 0x10, RZ ;  /* 0x000000106a687819 */ /* 0x000fc600000006ff */
[----:B------:R-:W-:Y:S01]  /*24a0*/  FADD.FTZ R246, R88, R246 ;  /* 0x000000f658f67221 */ /* 0x000fe20000010000 */
[----:B----4-:R-:W-:Y:S01]  /*24b0*/  FFMA.FTZ R99, R72, R105, R99 ;  /* 0x0000006948637223 */ /* 0x010fe20000010063 */
[----:B------:R-:W-:Y:S01]  /*24c0*/  FADD.FTZ R105, -R194, R108 ;  /* 0x0000006cc2697221 */ /* 0x000fe20000010100 */
[----:B------:R-:W4:Y:S03]  /*24d0*/  LDL R72, [R1+0xcc] ;  /* 0x0000cc0001487983 */ /* 0x000f260000100800 */
[----:B------:R-:W-:Y:S01]  /*24e0*/  FMUL.FTZ R105, R188, R105 ;  /* 0x00000069bc697220 */ /* 0x000fe20000410000 */
[-C--:B--2---:R-:W-:Y:S01]  /*24f0*/  FMUL.FTZ R89, R89, R88.reuse ;  /* 0x0000005859597220 */ /* 0x084fe20000410000 */
[----:B------:R-:W-:Y:S01]  /*2500*/  FADD.FTZ R108, -R194, R109 ;  /* 0x0000006dc26c7221 */ /* 0x000fe20000010100 */
[----:B------:R-:W-:Y:S01]  /*2510*/  PRMT R106, R106, 0x7632, R106 ;  /* 0x000076326a6a7816 */ /* 0x000fe2000000006a */
[C---:B------:R-:W-:Y:S01]  /*2520*/  FFMA.FTZ R238, R105.reuse, R88, R238 ;  /* 0x0000005869ee7223 */ /* 0x040fe200000100ee */
[----:B------:R-:W-:Y:S01]  /*2530*/  PRMT R88, R102, 0x7632, R88 ;  /* 0x0000763266587816 */ /* 0x000fe20000000058 */
[----:B------:R-:W-:Y:S01]  /*2540*/  FMUL.FTZ R108, R188, R108 ;  /* 0x0000006cbc6c7220 */ /* 0x000fe20000410000 */
[----:B------:R-:W-:Y:S01]  /*2550*/  FADD.FTZ R145, R104, R145 ;  /* 0x0000009168917221 */ /* 0x000fe20000010000 */
[----:B------:R-:W2:Y:S01]  /*2560*/  LDL.LU R94, [R1+0x14] ;  /* 0x00001400015e7983 */ /* 0x000ea20000300800 */
[----:B------:R-:W-:Y:S01]  /*2570*/  SHF.L.U32 R88, R88, 0x10, RZ ;  /* 0x0000001058587819 */ /* 0x000fe200000006ff */
[-C--:B------:R-:W-:Y:S01]  /*2580*/  FFMA.FTZ R13, R105, R104.reuse, R13 ;  /* 0x00000068690d7223 */ /* 0x080fe2000001000d */
[----:B------:R-:W-:Y:S01]  /*2590*/  FFMA.FTZ R104, R92, R104, R89 ;  /* 0x000000685c687223 */ /* 0x000fe20000010059 */
[----:B------:R-:W-:Y:S01]  /*25a0*/  SHF.L.U32 R106, R106, 0x10, RZ ;  /* 0x000000106a6a7819 */ /* 0x000fe200000006ff */
[----:B------:R-:W2:Y:S01]  /*25b0*/  LDL R93, [R1+0xb8] ;  /* 0x0000b800015d7983 */ /* 0x000ea20000100800 */
[-C--:B------:R-:W-:Y:S01]  /*25c0*/  FMUL.FTZ R89, R91, R88.reuse ;  /* 0x000000585b597220 */ /* 0x080fe20000410000 */
[----:B------:R-:W-:Y:S01]  /*25d0*/  FADD.FTZ R245, R88, R245 ;  /* 0x000000f558f57221 */ /* 0x000fe20000010000 */
[----:B------:R-:W-:Y:S01]  /*25e0*/  FFMA.FTZ R239, R108, R88, R239 ;  /* 0x000000586cef7223 */ /* 0x000fe200000100ef */
[----:B------:R-:W-:Y:S01]  /*25f0*/  SHF.L.U32 R88, R103, 0x10, RZ ;  /* 0x0000001067587819 */ /* 0x000fe200000006ff */
[----:B------:R-:W-:Y:S01]  /*2600*/  FADD.FTZ R146, R106, R146 ;  /* 0x000000926a927221 */ /* 0x000fe20000010000 */
[-C--:B------:R-:W-:Y:S01]  /*2610*/  FFMA.FTZ R14, R108, R106.reuse, R14 ;  /* 0x0000006a6c0e7223 */ /* 0x080fe2000001000e */
[----:B------:R-:W-:-:S02]  /*2620*/  FFMA.FTZ R106, R90, R106, R89 ;  /* 0x0000006a5a6a7223 */ /* 0x000fc40000010059 */
[-C--:B---3--:R-:W-:Y:S02]  /*2630*/  FMUL.FTZ R89, R73, R88.reuse ;  /* 0x0000005849597220 */ /* 0x088fe40000410000 */
[----:B------:R-:W3:Y:S01]  /*2640*/  LDL R73, [R1+0xbc] ;  /* 0x0000bc0001497983 */ /* 0x000ee20000100800 */
[----:B------:R-:W-:Y:S01]  /*2650*/  SHF.L.U32 R109, R107, 0x10, RZ ;  /* 0x000000106b6d7819 */ /* 0x000fe200000006ff */
[----:B------:R-:W-:Y:S01]  /*2660*/  FADD.FTZ R244, R88, R244 ;  /* 0x000000f458f47221 */ /* 0x000fe20000010000 */
[C---:B------:R-:W-:Y:S01]  /*2670*/  FFMA.FTZ R241, R110.reuse, R88, R241 ;  /* 0x000000586ef17223 */ /* 0x040fe200000100f1 */
[----:B------:R-:W-:Y:S02]  /*2680*/  PRMT R88, R103, 0x7632, R88 ;  /* 0x0000763267587816 */ /* 0x000fe40000000058 */
[----:B------:R-:W-:Y:S01]  /*2690*/  FADD.FTZ R233, R109, R233 ;  /* 0x000000e96de97221 */ /* 0x000fe20000010000 */
[----:B------:R-:W-:Y:S01]  /*26a0*/  FFMA.FTZ R15, R110, R109, R15 ;  /* 0x0000006d6e0f7223 */ /* 0x000fe2000001000f */
[----:B------:R-:W-:Y:S01]  /*26b0*/  SHF.L.U32 R88, R88, 0x10, RZ ;  /* 0x0000001058587819 */ /* 0x000fe200000006ff */
[----:B------:R-:W-:-:S04]  /*26c0*/  FADD.FTZ R102, -R194, R112 ;  /* 0x00000070c2667221 */ /* 0x000fc80000010100 */
[-C--:B------:R-:W-:Y:S01]  /*26d0*/  FMUL.FTZ R212, R212, R88.reuse ;  /* 0x00000058d4d47220 */ /* 0x080fe20000410000 */
[----:B------:R-:W-:Y:S01]  /*26e0*/  FADD.FTZ R243, R88, R243 ;  /* 0x000000f358f37221 */ /* 0x000fe20000010000 */
[----:B------:R-:W-:Y:S01]  /*26f0*/  FFMA.FTZ R242, R213, R88, R242 ;  /* 0x00000058d5f27223 */ /* 0x000fe200000100f2 */
[----:B------:R-:W-:Y:S01]  /*2700*/  SHF.L.U32 R88, R116, 0x10, RZ ;  /* 0x0000001074587819 */ /* 0x000fe200000006ff */
[----:B------:R-:W-:Y:S01]  /*2710*/  FMUL.FTZ R102, R188, R102 ;  /* 0x00000066bc667220 */ /* 0x000fe20000410000 */
[----:B----4-:R-:W-:Y:S02]  /*2720*/  FFMA.FTZ R109, R72, R109, R89 ;  /* 0x0000006d486d7223 */ /* 0x010fe40000010059 */
[----:B------:R-:W4:Y:S04]  /*2730*/  LDL.LU R72, [R1+0xc] ;  /* 0x00000c0001487983 */ /* 0x000f280000300800 */
[----:B------:R-:W4:Y:S04]  /*2740*/  LDL.LU R90, [R1] ;  /* 0x00000000015a7983 */ /* 0x000f280000300800 */
[----:B------:R-:W4:Y:S01]  /*2750*/  LDL R92, [R1+0xa8] ;  /* 0x0000a800015c7983 */ /* 0x000f220000100800 */
[----:B------:R-:W-:-:S03]  /*2760*/  SHF.L.U32 R103, R120, 0x10, RZ ;  /* 0x0000001078677819 */ /* 0x000fc600000006ff */
[----:B------:R-:W4:Y:S01]  /*2770*/  LDL R91, [R1+0xac] ;  /* 0x0000ac00015b7983 */ /* 0x000f220000100800 */
[----:B--2---:R-:W-:Y:S01]  /*2780*/  FADD.FTZ R94, R88, R94 ;  /* 0x0000005e585e7221 */ /* 0x004fe20000010000 */
[CC--:B------:R-:W-:Y:S01]  /*2790*/  FFMA.FTZ R251, R102.reuse, R88.reuse, R251 ;  /* 0x0000005866fb7223 */ /* 0x0c0fe200000100fb */
[----:B------:R-:W-:Y:S01]  /*27a0*/  FMUL.FTZ R88, R93, R88 ;  /* 0x000000585d587220 */ /* 0x000fe20000410000 */
[----:B------:R-:W-:Y:S01]  /*27b0*/  FADD.FTZ R235, R103, R235 ;  /* 0x000000eb67eb7221 */ /* 0x000fe20000010000 */
[-C--:B------:R-:W-:Y:S01]  /*27c0*/  FFMA.FTZ R17, R102, R103.reuse, R17 ;  /* 0x0000006766117223 */ /* 0x080fe20000010011 */
[----:B------:R-:W-:Y:S01]  /*27d0*/  STL [R1+0x14], R94 ;  /* 0x0000145e01007387 */ /* 0x000fe20000100800 */
[----:B---3--:R-:W-:-:S03]  /*27e0*/  FFMA.FTZ R103, R73, R103, R88 ;  /* 0x0000006749677223 */ /* 0x008fc60000010058 */
[----:B------:R-:W2:Y:S01]  /*27f0*/  LDL.LU R73, [R1+0x10] ;  /* 0x0000100001497983 */ /* 0x000ea20000300800 */
[----:B------:R-:W-:Y:S02]  /*2800*/  PRMT R107, R107, 0x7632, R107 ;  /* 0x000076326b6b7816 */ /* 0x000fe4000000006b */
[----:B------:R-:W-:Y:S02]  /*2810*/  SHF.L.U32 R88, R117, 0x10, RZ ;  /* 0x0000001075587819 */ /* 0x000fe400000006ff */
[----:B------:R-:W-:-:S05]  /*2820*/  SHF.L.U32 R107, R107, 0x10, RZ ;  /* 0x000000106b6b7819 */ /* 0x000fca00000006ff */
[----:B------:R-:W-:Y:S01]  /*2830*/  FADD.FTZ R234, R107, R234 ;  /* 0x000000ea6bea7221 */ /* 0x000fe20000010000 */
[-C--:B------:R-:W-:Y:S01]  /*2840*/  FFMA.FTZ R16, R213, R107.reuse, R16 ;  /* 0x0000006bd5107223 */ /* 0x080fe20000010010 */
[----:B------:R-:W-:Y:S01]  /*2850*/  FFMA.FTZ R212, R95, R107, R212 ;  /* 0x0000006b5fd47223 */ /* 0x000fe200000100d4 */
[----:B------:R-:W-:-:S05]  /*2860*/  SHF.L.U32 R107, R121, 0x10, RZ ;  /* 0x00000010796b7819 */ /* 0x000fca00000006ff */
[----:B------:R-:W-:Y:S01]  /*2870*/  FADD.FTZ R247, R107, R247 ;  /* 0x000000f76bf77221 */ /* 0x000fe20000010000 */
[C---:B------:R-:W-:Y:S01]  /*2880*/  FFMA.FTZ R19, R111.reuse, R107, R19 ;  /* 0x0000006b6f137223 */ /* 0x040fe20000010013 */
[----:B----4-:R-:W-:Y:S01]  /*2890*/  FADD.FTZ R72, R88, R72 ;  /* 0x0000004858487221 */ /* 0x010fe20000010000 */
[-C--:B------:R-:W-:Y:S01]  /*28a0*/  FFMA.FTZ R90, R111, R88.reuse, R90 ;  /* 0x000000586f5a7223 */ /* 0x080fe2000001005a */
[----:B------:R-:W-:-:S03]  /*28b0*/  FMUL.FTZ R88, R92, R88 ;  /* 0x000000585c587220 */ /* 0x000fc60000410000 */
[----:B------:R1:W-:Y:S01]  /*28c0*/  STL [R1+0xc], R72 ;  /* 0x00000c4801007387 */ /* 0x0003e20000100800 */
[--C-:B------:R-:W-:Y:S01]  /*28d0*/  FFMA.FTZ R107, R91, R107, R88.reuse ;  /* 0x0000006b5b6b7223 */ /* 0x100fe20000010058 */
[----:B------:R-:W-:Y:S02]  /*28e0*/  PRMT R88, R116, 0x7632, R88 ;  /* 0x0000763274587816 */ /* 0x000fe40000000058 */
[----:B-1----:R-:W3:Y:S02]  /*28f0*/  LDL R72, [R1+0xb0] ;  /* 0x0000b00001487983 */ /* 0x002ee40000100800 */
[----:B------:R-:W-:Y:S02]  /*2900*/  SHF.L.U32 R88, R88, 0x10, RZ ;  /* 0x0000001058587819 */ /* 0x000fe400000006ff */
[----:B------:R1:W-:Y:S04]  /*2910*/  STL [R1], R90 ;  /* 0x0000005a01007387 */ /* 0x0003e80000100800 */
[----:B-1----:R-:W4:Y:S04]  /*2920*/  LDL R90, [R1+0xb4] ;  /* 0x0000b400015a7983 */ /* 0x002f280000100800 */
[----:B------:R-:W4:Y:S04]  /*2930*/  LDL.LU R215, [R1+0x4] ;  /* 0x0000040001d77983 */ /* 0x000f280000300800 */
[----:B------:R-:W4:Y:S04]  /*2940*/  LDL.LU R95, [R1+0x8] ;  /* 0x00000800015f7983 */ /* 0x000f280000300800 */
[----:B------:R-:W4:Y:S04]  /*2950*/  LDL R94, [R1+0xa0] ;  /* 0x0000a000015e7983 */ /* 0x000f280000100800 */
[----:B------:R-:W4:Y:S04]  /*2960*/  LDL R93, [R1+0xa4] ;  /* 0x0000a400015d7983 */ /* 0x000f280000100800 */
[----:B------:R-:W4:Y:S04]  /*2970*/  LDL R89, [R1+0x98] ;  /* 0x0000980001597983 */ /* 0x000f280000100800 */
[----:B------:R-:W4:Y:S01]  /*2980*/  LDL R92, [R1+0x9c] ;  /* 0x00009c00015c7983 */ /* 0x000f220000100800 */
[----:B--2---:R-:W-:-:S05]  /*2990*/  FADD.FTZ R73, R88, R73 ;  /* 0x0000004958497221 */ /* 0x004fca0000010000 */
[----:B------:R1:W-:Y:S04]  /*29a0*/  STL [R1+0x10], R73 ;  /* 0x0000104901007387 */ /* 0x0003e80000100800 */
[----:B-1----:R-:W2:Y:S01]  /*29b0*/  LDL.LU R73, [R1+0x30] ;  /* 0x0000300001497983 */ /* 0x002ea20000300800 */
[----:B------:R-:W-:-:S04]  /*29c0*/  FADD.FTZ R112, -R194, R113 ;  /* 0x00000071c2707221 */ /* 0x000fc80000010100 */
[----:B------:R-:W-:Y:S01]  /*29d0*/  FMUL.FTZ R112, R188, R112 ;  /* 0x00000070bc707220 */ /* 0x000fe20000410000 */
[----:B------:R-:W-:-:S03]  /*29e0*/  PRMT R113, R120, 0x7632, R113 ;  /* 0x0000763278717816 */ /* 0x000fc60000000071 */
[----:B------:R-:W-:Y:S01]  /*29f0*/  FFMA.FTZ R252, R112, R88, R252 ;  /* 0x0000005870fc7223 */ /* 0x000fe200000100fc */
[----:B------:R-:W-:Y:S02]  /*2a00*/  SHF.L.U32 R113, R113, 0x10, RZ ;  /* 0x0000001071717819 */ /* 0x000fe400000006ff */
[----:B------:R-:W-:Y:S01]  /*2a10*/  PRMT R117, R117, 0x7632, R117 ;  /* 0x0000763275757816 */ /* 0x000fe20000000075 */
[----:B------:R-:W-:Y:S02]  /*2a20*/  FMUL.FTZ R114, R188, R114 ;  /* 0x00000072bc727220 */ /* 0x000fe40000410000 */
[-C--:B------:R-:W-:Y:S01]  /*2a30*/  FFMA.FTZ R18, R112, R113.reuse, R18 ;  /* 0x0000007170127223 */ /* 0x080fe20000010012 */
[----:B------:R-:W-:Y:S01]  /*2a40*/  FADD.FTZ R237, R113, R237 ;  /* 0x000000ed71ed7221 */ /* 0x000fe20000010000 */
[----:B------:R-:W-:Y:S01]  /*2a50*/  SHF.L.U32 R117, R117, 0x10, RZ ;  /* 0x0000001075757819 */ /* 0x000fe200000006ff */
[----:B---3--:R-:W-:Y:S02]  /*2a60*/  FMUL.FTZ R88, R72, R88 ;  /* 0x0000005848587220 */ /* 0x008fe40000410000 */
[----:B------:R-:W3:Y:S02]  /*2a70*/  LDL.LU R72, [R1+0x1c] ;  /* 0x00001c0001487983 */ /* 0x000ee40000300800 */
[----:B----4-:R-:W-:Y:S01]  /*2a80*/  FFMA.FTZ R113, R90, R113, R88 ;  /* 0x000000715a717223 */ /* 0x010fe20000010058 */
[----:B------:R-:W-:-:S02]  /*2a90*/  SHF.L.U32 R88, R118, 0x10, RZ ;  /* 0x0000001076587819 */ /* 0x000fc400000006ff */
[----:B------:R-:W-:Y:S01]  /*2aa0*/  PRMT R121, R121, 0x7632, R121 ;  /* 0x0000763279797816 */ /* 0x000fe20000000079 */
[-C--:B------:R-:W-:Y:S01]  /*2ab0*/  FFMA.FTZ R215, R114, R117.reuse, R215 ;  /* 0x0000007572d77223 */ /* 0x080fe200000100d7 */
[----:B------:R-:W-:Y:S01]  /*2ac0*/  FADD.FTZ R120, -R194, R125 ;  /* 0x0000007dc2787221 */ /* 0x000fe20000010100 */
[----:B------:R-:W-:Y:S01]  /*2ad0*/  SHF.L.U32 R116, R122, 0x10, RZ ;  /* 0x000000107a747819 */ /* 0x000fe200000006ff */
[C---:B------:R-:W-:Y:S01]  /*2ae0*/  FADD.FTZ R127, -R194.reuse, R127 ;  /* 0x0000007fc27f7221 */ /* 0x040fe20000010100 */
[----:B------:R-:W-:Y:S01]  /*2af0*/  FADD.FTZ R95, R117, R95 ;  /* 0x0000005f755f7221 */ /* 0x000fe20000010000 */
[----:B------:R-:W-:Y:S01]  /*2b00*/  STL [R1+0x4], R215 ;  /* 0x000004d701007387 */ /* 0x000fe20000100800 */
[C---:B0-----:R-:W-:Y:S01]  /*2b10*/  FADD.FTZ R85, -R194.reuse, R85 ;  /* 0x00000055c2557221 */ /* 0x041fe20000010100 */
[----:B------:R-:W-:Y:S01]  /*2b20*/  FADD.FTZ R86, -R194, R86 ;  /* 0x00000056c2567221 */ /* 0x000fe20000010100 */
[----:B------:R-:W-:Y:S01]  /*2b30*/  FMUL.FTZ R115, R94, R117 ;  /* 0x000000755e737220 */ /* 0x000fe20000410000 */
[----:B------:R-:W-:Y:S01]  /*2b40*/  STL [R1+0x8], R95 ;  /* 0x0000085f01007387 */ /* 0x000fe20000100800 */
[----:B------:R-:W-:Y:S01]  /*2b50*/  FADD.FTZ R87, -R194, R87 ;  /* 0x00000057c2577221 */ /* 0x000fe20000010100 */
[----:B------:R-:W0:Y:S01]  /*2b60*/  LDC.64 R90, c[0x0][0x3b0] ;  /* 0x0000ec00ff5a7b82 */ /* 0x000e220000000a00 */
[----:B--2---:R-:W-:-:S05]  /*2b70*/  FADD.FTZ R73, R88, R73 ;  /* 0x0000004958497221 */ /* 0x004fca0000010000 */
[----:B------:R1:W-:Y:S04]  /*2b80*/  STL [R1+0x30], R73 ;  /* 0x0000304901007387 */ /* 0x0003e80000100800 */
[----:B-1----:R-:W2:Y:S01]  /*2b90*/  LDL R73, [R1+0x90] ;  /* 0x0000900001497983 */ /* 0x002ea20000100800 */
[----:B------:R-:W-:-:S03]  /*2ba0*/  FADD.FTZ R117, -R194, R124 ;  /* 0x0000007cc2757221 */ /* 0x000fc60000010100 */
[----:B------:R-:W4:Y:S01]  /*2bb0*/  LDL.LU R240, [R1+0x2c] ;  /* 0x00002c0001f07983 */ /* 0x000f220000300800 */
[----:B------:R-:W-:Y:S01]  /*2bc0*/  FMUL.FTZ R117, R188, R117 ;  /* 0x00000075bc757220 */ /* 0x000fe20000410000 */
[----:B------:R-:W-:Y:S02]  /*2bd0*/  SHF.L.U32 R121, R121, 0x10, RZ ;  /* 0x0000001079797819 */ /* 0x000fe400000006ff */
[----:B------:R-:W4:Y:S04]  /*2be0*/  LDL.LU R124, [R1+0x20] ;  /* 0x00002000017c7983 */ /* 0x000f280000300800 */
[----:B------:R-:W4:Y:S01]  /*2bf0*/  LDL R236, [R1+0x88] ;  /* 0x0000880001ec7983 */ /* 0x000f220000100800 */
[----:B---3--:R-:W-:-:S05]  /*2c00*/  FFMA.FTZ R72, R117, R88, R72 ;  /* 0x0000005875487223 */ /* 0x008fca0000010048 */
[----:B------:R1:W-:Y:S01]  /*2c10*/  STL [R1+0x1c], R72 ;  /* 0x00001c4801007387 */ /* 0x0003e20000100800 */
[-C--:B------:R-:W-:Y:S01]  /*2c20*/  FFMA.FTZ R20, R114, R121.reuse, R20 ;  /* 0x0000007972147223 */ /* 0x080fe20000010014 */
[----:B------:R-:W-:Y:S01]  /*2c30*/  FADD.FTZ R248, R121, R248 ;  /* 0x000000f879f87221 */ /* 0x000fe20000010000 */
[----:B------:R-:W-:Y:S01]  /*2c40*/  FFMA.FTZ R115, R93, R121, R115 ;  /* 0x000000795d737223 */ /* 0x000fe20000010073 */
[----:B------:R-:W-:Y:S01]  /*2c50*/  PRMT R121, R118, 0x7632, R121 ;  /* 0x0000763276797816 */ /* 0x000fe20000000079 */
[----:B-1----:R-:W3:Y:S04]  /*2c60*/  LDL.LU R72, [R1+0x18] ;  /* 0x0000180001487983 */ /* 0x002ee80000300800 */
[----:B------:R-:W3:Y:S01]  /*2c70*/  LDL R125, [R1+0x94] ;  /* 0x00009400017d7983 */ /* 0x000ee20000100800 */
[----:B------:R-:W-:-:S05]  /*2c80*/  SHF.L.U32 R121, R121, 0x10, RZ ;  /* 0x0000001079797819 */ /* 0x000fca00000006ff */
[-C--:B--2---:R-:W-:Y:S02]  /*2c90*/  FMUL.FTZ R118, R73, R121.reuse ;  /* 0x0000007949767220 */ /* 0x084fe40000410000 */
[----:B------:R-:W2:Y:S01]  /*2ca0*/  LDL R73, [R1+0x8c] ;  /* 0x00008c0001497983 */ /* 0x000ea20000100800 */
[----:B------:R-:W-:Y:S01]  /*2cb0*/  PRMT R122, R122, 0x7632, R122 ;  /* 0x000076327a7a7816 */ /* 0x000fe2000000007a */
[----:B------:R-:W-:Y:S01]  /*2cc0*/  FMUL.FTZ R120, R188, R120 ;  /* 0x00000078bc787220 */ /* 0x000fe20000410000 */
[----:B----4-:R-:W-:Y:S01]  /*2cd0*/  FADD.FTZ R240, R121, R240 ;  /* 0x000000f079f07221 */ /* 0x010fe20000010000 */
[----:B------:R-:W4:Y:S01]  /*2ce0*/  LDL.LU R215, [R1+0x24] ;  /* 0x0000240001d77983 */ /* 0x000f220000300800 */
[----:B------:R-:W-:Y:S01]  /*2cf0*/  SHF.L.U32 R122, R122, 0x10, RZ ;  /* 0x000000107a7a7819 */ /* 0x000fe200000006ff */
[----:B------:R-:W-:-:S04]  /*2d00*/  FFMA.FTZ R124, R120, R121, R124 ;  /* 0x00000079787c7223 */ /* 0x000fc8000001007c */
[----:B------:R-:W-:Y:S01]  /*2d10*/  FADD.FTZ R250, R122, R250 ;  /* 0x000000fa7afa7221 */ /* 0x000fe20000010000 */
[----:B------:R-:W-:Y:S01]  /*2d20*/  FFMA.FTZ R22, R120, R122, R22 ;  /* 0x0000007a78167223 */ /* 0x000fe20000010016 */
[----:B------:R1:W-:Y:S01]  /*2d30*/  STL [R1+0x20], R124 ;  /* 0x0000207c01007387 */ /* 0x0003e20000100800 */
[----:B------:R-:W-:-:S03]  /*2d40*/  SHF.L.U32 R121, R119, 0x10, RZ ;  /* 0x0000001077797819 */ /* 0x000fc600000006ff */
[----:B------:R-:W-:Y:S01]  /*2d50*/  STL [R1+0x2c], R240 ;  /* 0x00002cf001007387 */ /* 0x000fe20000100800 */
[----:B-1----:R-:W-:-:S03]  /*2d60*/  FADD.FTZ R124, -R194, R126 ;  /* 0x0000007ec27c7221 */ /* 0x002fc60000010100 */
[----:B------:R-:W4:Y:S01]  /*2d70*/  LDL R126, [R1+0x80] ;  /* 0x00008000017e7983 */ /* 0x000f220000100800 */
[----:B---3--:R-:W-:Y:S01]  /*2d80*/  FFMA.FTZ R118, R125, R122, R118 ;  /* 0x0000007a7d767223 */ /* 0x008fe20000010076 */
[----:B------:R-:W-:Y:S01]  /*2d90*/  SHF.L.U32 R122, R123, 0x10, RZ ;  /* 0x000000107b7a7819 */ /* 0x000fe200000006ff */
[----:B------:R-:W-:-:S04]  /*2da0*/  FMUL.FTZ R124, R188, R124 ;  /* 0x0000007cbc7c7220 */ /* 0x000fc80000410000 */
[----:B------:R-:W-:Y:S01]  /*2db0*/  FADD.FTZ R72, R122, R72 ;  /* 0x000000487a487221 */ /* 0x000fe20000010000 */
[----:B------:R-:W-:Y:S01]  /*2dc0*/  FMUL.FTZ R125, R236, R121 ;  /* 0x00000079ec7d7220 */ /* 0x000fe20000410000 */
[----:B------:R-:W-:-:S03]  /*2dd0*/  FFMA.FTZ R23, R124, R122, R23 ;  /* 0x0000007a7c177223 */ /* 0x000fc60000010017 */
[----:B------:R1:W-:Y:S04]  /*2de0*/  STL [R1+0x18], R72 ;  /* 0x0000184801007387 */ /* 0x0003e80000100800 */
[----:B-1----:R-:W3:Y:S04]  /*2df0*/  LDL.LU R72, [R1+0x34] ;  /* 0x0000340001487983 */ /* 0x002ee80000300800 */
[----:B------:R-:W3:Y:S04]  /*2e00*/  LDL.LU R240, [R1+0x3c] ;  /* 0x00003c0001f07983 */ /* 0x000ee80000300800 */
[----:B------:R-:W3:Y:S01]  /*2e10*/  LDL.LU R236, [R1+0x38] ;  /* 0x0000380001ec7983 */ /* 0x000ee20000300800 */
[----:B--2---:R-:W-:-:S03]  /*2e20*/  FFMA.FTZ R122, R73, R122, R125 ;  /* 0x0000007a497a7223 */ /* 0x004fc6000001007d */
[----:B------:R1:W5:Y:S04]  /*2e30*/  LDL.LU R73, [R1+0x144] ;  /* 0x0001440001497983 */ /* 0x0003680000300800 */
[----:B------:R-:W2:Y:S01]  /*2e40*/  LDL.LU R125, [R1+0x28] ;  /* 0x00002800017d7983 */ /* 0x000ea20000300800 */
[----:B----4-:R-:W-:Y:S01]  /*2e50*/  FFMA.FTZ R215, R124, R121, R215 ;  /* 0x000000797cd77223 */ /* 0x010fe200000100d7 */
[----:B------:R-:W-:Y:S02]  /*2e60*/  PRMT R123, R123, 0x7632, R123 ;  /* 0x000076327b7b7816 */ /* 0x000fe4000000007b */
[----:B------:R-:W-:Y:S02]  /*2e70*/  PRMT R119, R119, 0x7632, R119 ;  /* 0x0000763277777816 */ /* 0x000fe40000000077 */
[----:B------:R-:W-:Y:S01]  /*2e80*/  SHF.L.U32 R123, R123, 0x10, RZ ;  /* 0x000000107b7b7819 */ /* 0x000fe200000006ff */
[----:B------:R-:W-:Y:S01]  /*2e90*/  FMUL.FTZ R127, R188, R127 ;  /* 0x0000007fbc7f7220 */ /* 0x000fe20000410000 */
[----:B------:R-:W-:Y:S01]  /*2ea0*/  SHF.L.U32 R119, R119, 0x10, RZ ;  /* 0x0000001077777819 */ /* 0x000fe200000006ff */
[----:B--2---:R-:W-:-:S02]  /*2eb0*/  FADD.FTZ R125, R121, R125 ;  /* 0x0000007d797d7221 */ /* 0x004fc40000010000 */
[----:B------:R-:W2:Y:S04]  /*2ec0*/  LDL R121, [R1+0x84] ;  /* 0x0000840001797983 */ /* 0x000ea80000100800 */
[----:B------:R4:W-:Y:S04]  /*2ed0*/  STL [R1+0x24], R215 ;  /* 0x000024d701007387 */ /* 0x0009e80000100800 */
[----:B------:R0:W-:Y:S04]  /*2ee0*/  STL [R1+0x28], R125 ;  /* 0x0000287d01007387 */ /* 0x0001e80000100800 */
[----:B----4-:R-:W4:Y:S01]  /*2ef0*/  LDL R215, [R1+0x78] ;  /* 0x0000780001d77983 */ /* 0x010f220000100800 */
[----:B---3--:R-:W-:-:S03]  /*2f00*/  FADD.FTZ R72, R123, R72 ;  /* 0x000000487b487221 */ /* 0x008fc60000010000 */
[----:B0-----:R-:W3:Y:S01]  /*2f10*/  LDL R125, [R1+0x7c] ;  /* 0x00007c00017d7983 */ /* 0x001ee20000100800 */
[-C--:B------:R-:W-:Y:S01]  /*2f20*/  FFMA.FTZ R236, R127, R119.reuse, R236 ;  /* 0x000000777fec7223 */ /* 0x080fe200000100ec */
[----:B------:R-:W-:Y:S02]  /*2f30*/  FADD.FTZ R240, R119, R240 ;  /* 0x000000f077f07221 */ /* 0x000fe40000010000 */
[----:B------:R0:W-:Y:S01]  /*2f40*/  STL [R1+0x34], R72 ;  /* 0x0000344801007387 */ /* 0x0001e20000100800 */
[----:B------:R-:W-:Y:S01]  /*2f50*/  FMUL.FTZ R126, R126, R119 ;  /* 0x000000777e7e7220 */ /* 0x000fe20000410000 */
[-C--:B------:R-:W-:Y:S02]  /*2f60*/  FFMA.FTZ R24, R127, R123.reuse, R24 ;  /* 0x0000007b7f187223 */ /* 0x080fe40000010018 */
[----:B0-----:R1:W5:Y:S04]  /*2f70*/  LDL.LU R72, [R1+0x140] ;  /* 0x0001400001487983 */ /* 0x0013680000300800 */
[----:B------:R0:W-:Y:S04]  /*2f80*/  STL [R1+0x38], R236 ;  /* 0x000038ec01007387 */ /* 0x0001e80000100800 */
[----:B0-----:R-:W3:Y:S04]  /*2f90*/  LDL R236, [R1+0x68] ;  /* 0x0000680001ec7983 */ /* 0x001ee80000100800 */
[----:B------:R0:W-:Y:S04]  /*2fa0*/  STL [R1+0x3c], R240 ;  /* 0x00003cf001007387 */ /* 0x0001e80000100800 */
[----:B0-----:R-:W3:Y:S01]  /*2fb0*/  LDL R240, [R1+0x6c] ;  /* 0x00006c0001f07983 */ /* 0x001ee20000100800 */
[----:B--2---:R-:W-:Y:S01]  /*2fc0*/  FFMA.FTZ R126, R121, R123, R126 ;  /* 0x0000007b797e7223 */ /* 0x004fe2000001007e */
[----:B------:R-:W-:Y:S01]  /*2fd0*/  FADD.FTZ R121, -R194, R128 ;  /* 0x00000080c2797221 */ /* 0x000fe20000010100 */
[----:B------:R-:W-:-:S03]  /*2fe0*/  SHF.L.U32 R123, R132, 0x10, RZ ;  /* 0x00000010847b7819 */ /* 0x000fc600000006ff */
[----:B------:R-:W-:Y:S02]  /*2ff0*/  FMUL.FTZ R121, R188, R121 ;  /* 0x00000079bc797220 */ /* 0x000fe40000410000 */
[----:B------:R-:W-:Y:S02]  /*3000*/  FADD.FTZ R186, R123, R186 ;  /* 0x000000ba7bba7221 */ /* 0x000fe40000010000 */
[-C--:B------:R-:W-:Y:S01]  /*3010*/  FFMA.FTZ R169, R121, R123.reuse, R169 ;  /* 0x0000007b79a97223 */ /* 0x080fe200000100a9 */
[----:B----4-:R-:W-:Y:S02]  /*3020*/  FMUL.FTZ R123, R215, R123 ;  /* 0x0000007bd77b7220 */ /* 0x010fe40000410000 */
[----:B------:R-:W2:Y:S01]  /*3030*/  LDL R215, [R1+0x70] ;  /* 0x0000700001d77983 */ /* 0x000ea20000100800 */
[----:B------:R-:W-:-:S05]  /*3040*/  SHF.L.U32 R119, R136, 0x10, RZ ;  /* 0x0000001088777819 */ /* 0x000fca00000006ff */
[----:B------:R-:W-:Y:S01]  /*3050*/  FADD.FTZ R147, R119, R147 ;  /* 0x0000009377937221 */ /* 0x000fe20000010000 */
[-C--:B------:R-:W-:Y:S01]  /*3060*/  FFMA.FTZ R25, R121, R119.reuse, R25 ;  /* 0x0000007779197223 */ /* 0x080fe20000010019 */
[----:B---3--:R-:W-:Y:S01]  /*3070*/  FFMA.FTZ R119, R125, R119, R123 ;  /* 0x000000777d777223 */ /* 0x008fe2000001007b */
[----:B------:R-:W-:Y:S01]  /*3080*/  FADD.FTZ R125, -R194, R130 ;  /* 0x00000082c27d7221 */ /* 0x000fe20000010100 */
[----:B------:R-:W-:-:S03]  /*3090*/  SHF.L.U32 R128, R133, 0x10, RZ ;  /* 0x0000001085807819 */ /* 0x000fc600000006ff */
[----:B------:R-:W-:Y:S01]  /*30a0*/  FMUL.FTZ R125, R188, R125 ;  /* 0x0000007dbc7d7220 */ /* 0x000fe20000410000 */
[----:B------:R-:W-:Y:S01]  /*30b0*/  SHF.L.U32 R123, R137, 0x10, RZ ;  /* 0x00000010897b7819 */ /* 0x000fe200000006ff */
[----:B------:R-:W-:Y:S02]  /*30c0*/  FADD.FTZ R184, R128, R184 ;  /* 0x000000b880b87221 */ /* 0x000fe40000010000 */
[-C--:B------:R-:W-:Y:S01]  /*30d0*/  FFMA.FTZ R171, R125, R128.reuse, R171 ;  /* 0x000000807dab7223 */ /* 0x080fe200000100ab */
[----:B------:R-:W-:Y:S01]  /*30e0*/  PRMT R130, R132, 0x7632, R130 ;  /* 0x0000763284827816 */ /* 0x000fe20000000082 */
[----:B------:R-:W-:Y:S01]  /*30f0*/  FADD.FTZ R149, R123, R149 ;  /* 0x000000957b957221 */ /* 0x000fe20000010000 */
[----:B------:R-:W-:Y:S02]  /*3100*/  FFMA.FTZ R27, R125, R123, R27 ;  /* 0x0000007b7d1b7223 */ /* 0x000fe4000001001b */
[----:B------:R-:W-:Y:S01]  /*3110*/  SHF.L.U32 R130, R130, 0x10, RZ ;  /* 0x0000001082827819 */ /* 0x000fe200000006ff */
[----:B------:R-:W-:-:S02]  /*3120*/  FMUL.FTZ R128, R236, R128 ;  /* 0x00000080ec807220 */ /* 0x000fc40000410000 */
[----:B------:R-:W3:Y:S02]  /*3130*/  LDL R236, [R1+0x74] ;  /* 0x0000740001ec7983 */ /* 0x000ee40000100800 */
[----:B------:R-:W-:Y:S01]  /*3140*/  FADD.FTZ R185, R130, R185 ;  /* 0x000000b982b97221 */ /* 0x000fe20000010000 */
[----:B------:R-:W-:Y:S01]  /*3150*/  FFMA.FTZ R123, R240, R123, R128 ;  /* 0x0000007bf07b7223 */ /* 0x000fe20000010080 */
[----:B------:R-:W-:Y:S01]  /*3160*/  FADD.FTZ R128, -R194, R129 ;  /* 0x00000081c2807221 */ /* 0x000fe20000010100 */
[----:B------:R-:W4:Y:S03]  /*3170*/  LDL R240, [R1+0x60] ;  /* 0x0000600001f07983 */ /* 0x000f260000100800 */
[----:B------:R-:W-:-:S04]  /*3180*/  FMUL.FTZ R128, R188, R128 ;  /* 0x00000080bc807220 */ /* 0x000fc80000410000 */
[-C--:B------:R-:W-:Y:S01]  /*3190*/  FFMA.FTZ R170, R128, R130.reuse, R170 ;  /* 0x0000008280aa7223 */ /* 0x080fe200000100aa */
[----:B--2---:R-:W-:Y:S02]  /*31a0*/  FMUL.FTZ R130, R215, R130 ;  /* 0x00000082d7827220 */ /* 0x004fe40000410000 */
[----:B------:R-:W2:Y:S01]  /*31b0*/  LDL R215, [R1+0x64] ;  /* 0x0000640001d77983 */ /* 0x000ea20000100800 */
[----:B------:R-:W-:Y:S02]  /*31c0*/  PRMT R129, R136, 0x7632, R129 ;  /* 0x0000763288817816 */ /* 0x000fe40000000081 */
[----:B------:R-:W-:Y:S01]  /*31d0*/  PRMT R132, R133, 0x7632, R132 ;  /* 0x0000763285847816 */ /* 0x000fe20000000084 */
[----:B------:R-:W2:Y:S01]  /*31e0*/  LDL R136, [R1+0x58] ;  /* 0x0000580001887983 */ /* 0x000ea20000100800 */
[----:B------:R-:W-:-:S05]  /*31f0*/  SHF.L.U32 R129, R129, 0x10, RZ ;  /* 0x0000001081817819 */ /* 0x000fca00000006ff */
[----:B------:R-:W-:Y:S01]  /*3200*/  FFMA.FTZ R26, R128, R129, R26 ;  /* 0x00000081801a7223 */ /* 0x000fe2000001001a */
[----:B------:R-:W-:Y:S01]  /*3210*/  FADD.FTZ R148, R129, R148 ;  /* 0x0000009481947221 */ /* 0x000fe20000010000 */
[----:B------:R-:W-:-:S05]  /*3220*/  SHF.L.U32 R132, R132, 0x10, RZ ;  /* 0x0000001084847819 */ /* 0x000fca00000006ff */
[----:B------:R-:W-:Y:S01]  /*3230*/  FADD.FTZ R183, R132, R183 ;  /* 0x000000b784b77221 */ /* 0x000fe20000010000 */
[----:B---3--:R-:W-:Y:S01]  /*3240*/  FFMA.FTZ R129, R236, R129, R130 ;  /* 0x00000081ec817223 */ /* 0x008fe20000010082 */
[--C-:B------:R-:W-:Y:S01]  /*3250*/  FADD.FTZ R130, -R194, R131.reuse ;  /* 0x00000083c2827221 */ /* 0x100fe20000010100 */
[----:B------:R-:W-:Y:S01]  /*3260*/  PRMT R131, R137, 0x7632, R131 ;  /* 0x0000763289837816 */ /* 0x000fe20000000083 */
[----:B------:R-:W3:Y:S02]  /*3270*/  LDL R236, [R1+0x5c] ;  /* 0x00005c0001ec7983 */ /* 0x000ee40000100800 */
[----:B------:R-:W-:Y:S01]  /*3280*/  FMUL.FTZ R130, R188, R130 ;  /* 0x00000082bc827220 */ /* 0x000fe20000410000 */
[----:B------:R-:W-:Y:S01]  /*3290*/  SHF.L.U32 R131, R131, 0x10, RZ ;  /* 0x0000001083837819 */ /* 0x000fe200000006ff */
[----:B------:R-:W3:Y:S02]  /*32a0*/  LDL R137, [R1+0x54] ;  /* 0x0000540001897983 */ /* 0x000ee40000100800 */
[----:B------:R-:W-:-:S02]  /*32b0*/  FFMA.FTZ R172, R130, R132, R172 ;  /* 0x0000008482ac7223 */ /* 0x000fc400000100ac */
[-C--:B------:R-:W-:Y:S01]  /*32c0*/  FFMA.FTZ R28, R130, R131.reuse, R28 ;  /* 0x00000083821c7223 */ /* 0x080fe2000001001c */
[----:B----4-:R-:W-:Y:S01]  /*32d0*/  FMUL.FTZ R132, R240, R132 ;  /* 0x00000084f0847220 */ /* 0x010fe20000410000 */
[----:B------:R-:W-:Y:S01]  /*32e0*/  FADD.FTZ R150, R131, R150 ;  /* 0x0000009683967221 */ /* 0x000fe20000010000 */
[----:B------:R-:W4:Y:S02]  /*32f0*/  LDL R240, [R1+0x48] ;  /* 0x0000480001f07983 */ /* 0x000f240000100800 */
[----:B--2---:R-:W-:Y:S02]  /*3300*/  FFMA.FTZ R131, R215, R131, R132 ;  /* 0x00000083d7837223 */ /* 0x004fe40000010084 */
[----:B------:R-:W2:Y:S01]  /*3310*/  LDL R215, [R1+0x50] ;  /* 0x0000500001d77983 */ /* 0x000ea20000100800 */
[----:B------:R-:W-:Y:S01]  /*3320*/  FADD.FTZ R132, -R194, R84 ;  /* 0x00000054c2847221 */ /* 0x000fe20000010100 */
[----:B------:R-:W-:Y:S02]  /*3330*/  SHF.L.U32 R84, R134, 0x10, RZ ;  /* 0x0000001086547819 */ /* 0x000fe400000006ff */
[----:B------:R-:W-:Y:S01]  /*3340*/  SHF.L.U32 R133, R138, 0x10, RZ ;  /* 0x000000108a857819 */ /* 0x000fe200000006ff */
[----:B------:R-:W-:Y:S01]  /*3350*/  FMUL.FTZ R132, R188, R132 ;  /* 0x00000084bc847220 */ /* 0x000fe20000410000 */
[----:B------:R-:W4:Y:S01]  /*3360*/  LDL R194, [R1+0x44] ;  /* 0x0000440001c27983 */ /* 0x000f220000100800 */
[-C--:B------:R-:W-:Y:S01]  /*3370*/  FMUL.FTZ R136, R136, R84.reuse ;  /* 0x0000005488887220 */ /* 0x080fe20000410000 */
[----:B------:R-:W-:Y:S01]  /*3380*/  FADD.FTZ R182, R84, R182 ;  /* 0x000000b654b67221 */ /* 0x000fe20000010000 */
[----:B------:R-:W-:Y:S01]  /*3390*/  FFMA.FTZ R173, R132, R84, R173 ;  /* 0x0000005484ad7223 */ /* 0x000fe200000100ad */
[----:B------:R-:W-:Y:S01]  /*33a0*/  PRMT R84, R134, 0x7632, R84 ;  /* 0x0000763286547816 */ /* 0x000fe20000000054 */
[----:B------:R-:W-:-:S03]  /*33b0*/  FADD.FTZ R151, R133, R151 ;  /* 0x0000009785977221 */ /* 0x000fc60000010000 */
[----:B------:R-:W-:Y:S01]  /*33c0*/  SHF.L.U32 R84, R84, 0x10, RZ ;  /* 0x0000001054547819 */ /* 0x000fe200000006ff */
[----:B------:R-:W-:Y:S01]  /*33d0*/  FFMA.FTZ R29, R132, R133, R29 ;  /* 0x00000085841d7223 */ /* 0x000fe2000001001d */
[----:B------:R-:W-:Y:S01]  /*33e0*/  FMUL.FTZ R134, R188, R85 ;  /* 0x00000055bc867220 */ /* 0x000fe20000410000 */
[----:B---3--:R-:W-:Y:S02]  /*33f0*/  FFMA.FTZ R133, R236, R133, R136 ;  /* 0x00000085ec857223 */ /* 0x008fe40000010088 */
[----:B------:R-:W3:Y:S01]  /*3400*/  LDL R236, [R1+0x4c] ;  /* 0x00004c0001ec7983 */ /* 0x000ee20000100800 */
[----:B------:R-:W-:Y:S01]  /*3410*/  FMUL.FTZ R89, R89, R88 ;  /* 0x0000005859597220 */ /* 0x000fe20000410000 */
[----:B------:R-:W-:Y:S01]  /*3420*/  FADD.FTZ R249, R116, R249 ;  /* 0x000000f974f97221 */ /* 0x000fe20000010000 */
[----:B------:R-:W-:Y:S01]  /*3430*/  FFMA.FTZ R21, R117, R116, R21 ;  /* 0x0000007475157223 */ /* 0x000fe20000010015 */
[----:B------:R-:W-:-:S04]  /*3440*/  IMAD.WIDE.U32 R94, R191, 0x8, R90 ;  /* 0x00000008bf5e7825 */ /* 0x000fc800078e005a */
[----:B------:R-:W-:Y:S01]  /*3450*/  FFMA.FTZ R116, R92, R116, R89 ;  /* 0x000000745c747223 */ /* 0x000fe20000010059 */
[--C-:B------:R-:W-:Y:S01]  /*3460*/  IMAD.WIDE.U32 R92, R190, 0x8, R90.reuse ;  /* 0x00000008be5c7825 */ /* 0x100fe200078e005a */
[----:B------:R-:W5:Y:S03]  /*3470*/  LDG.E.64 R94, desc[UR10][R94.64] ;  /* 0x0000000a5e5e7981 */ /* 0x000f66000c1e1b00 */
[--C-:B------:R-:W-:Y:S02]  /*3480*/  IMAD.WIDE.U32 R88, R189, 0x8, R90.reuse ;  /* 0x00000008bd587825 */ /* 0x100fe400078e005a */
[----:B------:R-:W5:Y:S02]  /*3490*/  LDG.E.64 R92, desc[UR10][R92.64] ;  /* 0x0000000a5c5c7981 */ /* 0x000f64000c1e1b00 */
[----:B------:R-:W-:Y:S02]  /*34a0*/  IMAD.WIDE.U32 R90, R192, 0x8, R90 ;  /* 0x00000008c05a7825 */ /* 0x000fe400078e005a */
[----:B------:R-:W5:Y:S04]  /*34b0*/  LDG.E.64 R88, desc[UR10][R88.64] ;  /* 0x0000000a58587981 */ /* 0x000f68000c1e1b00 */
[----:B------:R-:W5:Y:S01]  /*34c0*/  LDG.E.64 R90, desc[UR10][R90.64] ;  /* 0x0000000a5a5a7981 */ /* 0x000f62000c1e1b00 */
[----:B--2---:R-:W-:-:S03]  /*34d0*/  FMUL.FTZ R85, R215, R84 ;  /* 0x00000054d7557220 */ /* 0x004fc60000410000 */
[----:B------:R-:W2:Y:S01]  /*34e0*/  LDL R215, [R1+0x40] ;  /* 0x0000400001d77983 */ /* 0x000ea20000100800 */
[----:B------:R-:W-:-:S04]  /*34f0*/  PRMT R136, R138, 0x7632, R136 ;  /* 0x000076328a887816 */ /* 0x000fc80000000088 */
[----:B------:R-:W-:Y:S01]  /*3500*/  SHF.L.U32 R136, R136, 0x10, RZ ;  /* 0x0000001088887819 */ /* 0x000fe200000006ff */
[----:B------:R-:W-:Y:S01]  /*3510*/  FADD.FTZ R181, R84, R181 ;  /* 0x000000b554b57221 */ /* 0x000fe20000010000 */
[----:B------:R-:W-:Y:S01]  /*3520*/  FFMA.FTZ R174, R134, R84, R174 ;  /* 0x0000005486ae7223 */ /* 0x000fe200000100ae */
[----:B------:R-:W-:Y:S02]  /*3530*/  SHF.L.U32 R84, R135, 0x10, RZ ;  /* 0x0000001087547819 */ /* 0x000fe400000006ff */
[----:B------:R-:W-:Y:S01]  /*3540*/  FADD.FTZ R152, R136, R152 ;  /* 0x0000009888987221 */ /* 0x000fe20000010000 */
[-C--:B------:R-:W-:Y:S01]  /*3550*/  FFMA.FTZ R30, R134, R136.reuse, R30 ;  /* 0x00000088861e7223 */ /* 0x080fe2000001001e */
[----:B------:R-:W-:Y:S01]  /*3560*/  FFMA.FTZ R136, R137, R136, R85 ;  /* 0x0000008889887223 */ /* 0x000fe20000010055 */
[----:B------:R-:W-:Y:S01]  /*3570*/  FMUL.FTZ R137, R188, R86 ;  /* 0x00000056bc897220 */ /* 0x000fe20000410000 */
[----:B----4-:R-:W-:Y:S01]  /*3580*/  FMUL.FTZ R85, R240, R84 ;  /* 0x00000054f0557220 */ /* 0x010fe20000410000 */
[----:B------:R-:W-:-:S02]  /*3590*/  FADD.FTZ R180, R84, R180 ;  /* 0x000000b454b47221 */ /* 0x000fc40000010000 */
[----:B------:R-:W-:Y:S01]  /*35a0*/  FFMA.FTZ R175, R137, R84, R175 ;  /* 0x0000005489af7223 */ /* 0x000fe200000100af */
[----:B------:R-:W-:Y:S02]  /*35b0*/  PRMT R84, R135, 0x7632, R84 ;  /* 0x0000763287547816 */ /* 0x000fe40000000054 */
[C---:B------:R-:W-:Y:S02]  /*35c0*/  SHF.L.U32 R138, R139.reuse, 0x10, RZ ;  /* 0x000000108b8a7819 */ /* 0x040fe400000006ff */
[----:B------:R-:W-:Y:S02]  /*35d0*/  PRMT R139, R139, 0x7632, R139 ;  /* 0x000076328b8b7816 */ /* 0x000fe4000000008b */
[----:B------:R-:W-:Y:S01]  /*35e0*/  SHF.L.U32 R84, R84, 0x10, RZ ;  /* 0x0000001054547819 */ /* 0x000fe200000006ff */
[----:B------:R-:W-:Y:S01]  /*35f0*/  FADD.FTZ R153, R138, R153 ;  /* 0x000000998a997221 */ /* 0x000fe20000010000 */
[-C--:B------:R-:W-:Y:S01]  /*3600*/  FFMA.FTZ R31, R137, R138.reuse, R31 ;  /* 0x0000008a891f7223 */ /* 0x080fe2000001001f */
[----:B------:R-:W-:Y:S01]  /*3610*/  SHF.L.U32 R139, R139, 0x10, RZ ;  /* 0x000000108b8b7819 */ /* 0x000fe200000006ff */
[----:B------:R-:W-:Y:S01]  /*3620*/  FMUL.FTZ R135, R188, R87 ;  /* 0x00000057bc877220 */ /* 0x000fe20000410000 */
[----:B---3--:R-:W-:-:S03]  /*3630*/  FFMA.FTZ R138, R236, R138, R85 ;  /* 0x0000008aec8a7223 */ /* 0x008fc60000010055 */
[----:B------:R-:W-:Y:S01]  /*3640*/  FADD.FTZ R154, R139, R154 ;  /* 0x0000009a8b9a7221 */ /* 0x000fe20000010000 */
[C---:B------:R-:W-:Y:S01]  /*3650*/  FFMA.FTZ R32, R135.reuse, R139, R32 ;  /* 0x0000008b87207223 */ /* 0x040fe20000010020 */
[----:B------:R-:W-:Y:S01]  /*3660*/  FADD.FTZ R179, R84, R179 ;  /* 0x000000b354b37221 */ /* 0x000fe20000010000 */
[----:B------:R-:W-:Y:S01]  /*3670*/  FFMA.FTZ R178, R135, R84, R178 ;  /* 0x0000005487b27223 */ /* 0x000fe200000100b2 */
[----:B------:R-:W-:Y:S01]  /*3680*/  UMOV UR4, 0xffffffff ;  /* 0xffffffff00047882 */ /* 0x000fe20000000000 */
[----:B------:R-:W-:-:S04]  /*3690*/  ISETP.NE.U32.AND P1, PT, RZ, UR14, PT ;  /* 0x0000000eff007c0c */ /* 0x000fc8000bf25070 */
[----:B------:R-:W-:Y:S01]  /*36a0*/  ISETP.NE.AND.EX P1, PT, RZ, UR15, PT, P1 ;  /* 0x0000000fff007c0c */ /* 0x000fe2000bf25310 */
[----:B--2---:R-:W-:Y:S01]  /*36b0*/  FMUL.FTZ R85, R215, R84 ;  /* 0x00000054d7557220 */ /* 0x004fe20000410000 */
[----:B------:R-:W-:-:S03]  /*36c0*/  FADD.FTZ R84, RZ, R195 ;  /* 0x000000c3ff547221 */ /* 0x000fc60000010000 */
[----:B------:R-:W-:Y:S01]  /*36d0*/  FFMA.FTZ R139, R194, R139, R85 ;  /* 0x0000008bc28b7223 */ /* 0x000fe20000010055 */
[----:B------:R-:W-:Y:S01]  /*36e0*/  FFMA.FTZ R85, R193, R195, RZ ;  /* 0x000000c3c1557223 */ /* 0x000fe200000100ff */
        /* <DEDUP_REMOVED lines=62> */
[----:B-1----:R-:W-:Y:S06]  /*3ad0*/  BRA.DIV UR4, `(.L_x_1943) ;  /* 0x000000a604907947 */ /* 0x002fec000b800000 */
        /* <DEDUP_REMOVED lines=18> */
.L_x_1988:
        /* <DEDUP_REMOVED lines=31> */
[----:B-----5:R-:W-:Y:S01]  /*3df0*/  ISETP.GE.U32.AND P1, PT, R94, RZ, PT ;  /* 0x000000ff5e00720c */ /* 0x020fe20003f26070 */
        /* <DEDUP_REMOVED lines=26> */
[----:B------:R-:W-:Y:S02]  /*3fa0*/  F2FP.BF16.F32.PACK_AB R87, R84, R87 ;  /* 0x000000575457723e */ /* 0x000fe400000010ff */
        /* <DEDUP_REMOVED lines=9> */
.L_x_1946:
[-CC-:B-----5:R-:W-:Y:S01]  /*4040*/  FFMA.FTZ R72, R201, R215.reuse, R194.reuse ;  /* 0x000000d7c9487223 */ /* 0x1a0fe200000100c2 */
        /* <DEDUP_REMOVED lines=9> */
[----:B------:R-:W-:Y:S01]  /*40e0*/  FMUL.FTZ R75, R188, R211 ;  /* 0x000000d3bc4b7220 */ /* 0x000fe20000410000 */
[----:B------:R-:W-:Y:S01]  /*40f0*/  ISETP.GE.U32.AND P1, PT, R94, RZ, PT ;  /* 0x000000ff5e00720c */ /* 0x000fe20003f26070 */
[----:B------:R-:W-:Y:S01]  /*4100*/  FMUL.FTZ R86, R72, UR6 ;  /* 0x0000000648567c20 */ /* 0x000fe20008410000 */
[----:B------:R-:W-:Y:S01]  /*4110*/  LOP3.LUT P6, RZ, R95, 0xff, RZ, 0xc0, !PT ;  /* 0x000000ff5fff7812 */ /* 0x000fe200078cc0ff */
[----:B------:R-:W-:Y:S01]  /*4120*/  FMUL.FTZ R87, R75, UR6 ;  /* 0x000000064b577c20 */ /* 0x000fe20008410000 */
[----:B------:R-:W-:Y:S01]  /*4130*/  FMUL.FTZ R76, R74, UR6 ;  /* 0x000000064a4c7c20 */ /* 0x000fe20008410000 */
[----:B------:R-:W-:Y:S01]  /*4140*/  FMUL.FTZ R73, R188, R205 ;  /* 0x000000cdbc497220 */ /* 0x000fe20000410000 */
[C---:B------:R-:W-:Y:S01]  /*4150*/  LOP3.LUT P4, RZ, R95.reuse, 0xff0000, RZ, 0xc0, !PT ;  /* 0x00ff00005fff7812 */ /* 0x040fe2000788c0ff */
[-CC-:B------:R-:W-:Y:S01]  /*4160*/  FFMA.FTZ R77, R198, R215.reuse, R194.reuse ;  /* 0x000000d7c64d7223 */ /* 0x180fe200000100c2 */
[----:B------:R-:W-:Y:S01]  /*4170*/  ISETP.GE.U32.AND.EX P1, PT, R95, 0x1000000, PT, P1 ;  /* 0x010000005f00780c */ /* 0x000fe20003f26110 */
[-CC-:B------:R-:W-:Y:S01]  /*4180*/  FFMA.FTZ R78, R196, R215.reuse, R194.reuse ;  /* 0x000000d7c44e7223 */ /* 0x180fe200000100c2 */
[-CC-:B------:R-:W-:Y:S01]  /*4190*/  FFMA.FTZ R79, R200, R215.reuse, R194.reuse ;  /* 0x000000d7c84f7223 */ /* 0x180fe200000100c2 */
[----:B------:R-:W-:Y:S01]  /*41a0*/  FFMA.FTZ R193, R193, R215, R194 ;  /* 0x000000d7c1c17223 */ /* 0x000fe200000100c2 */
[----:B------:R-:W-:Y:S01]  /*41b0*/  FSEL R86, R86, RZ, P6 ;  /* 0x000000ff56567208 */ /* 0x000fe20003000000 */
[----:B-1----:R-:W-:Y:S01]  /*41c0*/  FMUL.FTZ R84, R73, UR6 ;  /* 0x0000000649547c20 */ /* 0x002fe20008410000 */
[----:B------:R-:W-:Y:S01]  /*41d0*/  FSEL R87, R87, RZ, P1 ;  /* 0x000000ff57577208 */ /* 0x000fe20000800000 */
[----:B------:R-:W-:Y:S01]  /*41e0*/  FADD.FTZ R77, R199, -R77 ;  /* 0x8000004dc74d7221 */ /* 0x000fe20000010000 */
[----:B------:R-:W-:Y:S01]  /*41f0*/  FSEL R76, R76, RZ, P4 ;  /* 0x000000ff4c4c7208 */ /* 0x000fe20002000000 */
[----:B------:R-:W-:Y:S01]  /*4200*/  FADD.FTZ R78, R197, -R78 ;  /* 0x8000004ec54e7221 */ /* 0x000fe20000010000 */
[----:B------:R-:W-:Y:S01]  /*4210*/  LOP3.LUT P6, RZ, R95, 0xff00, RZ, 0xc0, !PT ;  /* 0x0000ff005fff7812 */ /* 0x000fe200078cc0ff */
[----:B------:R-:W-:Y:S01]  /*4220*/  FADD.FTZ R79, R202, -R79 ;  /* 0x8000004fca4f7221 */ /* 0x000fe20000010000 */
[----:B------:R-:W-:Y:S01]  /*4230*/  FADD.FTZ R195, R195, -R193 ;  /* 0x800000c1c3c37221 */ /* 0x000fe20000010000 */
[----:B------:R-:W-:Y:S01]  /*4240*/  F2FP.BF16.F32.PACK_AB R87, R87, R76 ;  /* 0x0000004c5757723e */ /* 0x000fe200000010ff */
[----:B------:R-:W-:Y:S01]  /*4250*/  FMUL.FTZ R78, R188, R78 ;  /* 0x0000004ebc4e7220 */ /* 0x000fe20000410000 */
[----:B------:R-:W-:Y:S01]  /*4260*/  FSEL R84, R84, RZ, P6 ;  /* 0x000000ff54547208 */ /* 0x000fe20003000000 */
[C---:B------:R-:W-:Y:S01]  /*4270*/  FMUL.FTZ R76, R188.reuse, R195 ;  /* 0x000000c3bc4c7220 */ /* 0x040fe20000410000 */
[C---:B------:R-:W-:Y:S01]  /*4280*/  FMUL.FTZ R79, R188.reuse, R79 ;  /* 0x0000004fbc4f7220 */ /* 0x040fe20000410000 */
[----:B------:R-:W-:Y:S01]  /*4290*/  FMUL.FTZ R77, R188, R77 ;  /* 0x0000004dbc4d7220 */ /* 0x000fe20000410000 */
[----:B------:R-:W-:Y:S01]  /*42a0*/  LOP3.LUT P5, RZ, R94, 0xff, RZ, 0xc0, !PT ;  /* 0x000000ff5eff7812 */ /* 0x000fe200078ac0ff */
[----:B------:R-:W-:Y:S01]  /*42b0*/  FMUL.FTZ R85, R78, UR6 ;  /* 0x000000064e557c20 */ /* 0x000fe20008410000 */
[C---:B------:R-:W-:Y:S01]  /*42c0*/  LOP3.LUT P3, RZ, R94.reuse, 0xff00, RZ, 0xc0, !PT ;  /* 0x0000ff005eff7812 */ /* 0x040fe2000786c0ff */
[----:B------:R-:W-:Y:S01]  /*42d0*/  FMUL.FTZ R95, R79, UR6 ;  /* 0x000000064f5f7c20 */ /* 0x000fe20008410000 */
[----:B------:R-:W-:-:S02]  /*42e0*/  LOP3.LUT P1, RZ, R94, 0xff0000, RZ, 0xc0, !PT ;  /* 0x00ff00005eff7812 */ /* 0x000fc4000782c0ff */
[----:B------:R-:W-:Y:S01]  /*42f0*/  LOP3.LUT P4, RZ, R94, 0xff000000, RZ, 0xc0, !PT ;  /* 0xff0000005eff7812 */ /* 0x000fe2000788c0ff */
[----:B------:R-:W-:Y:S01]  /*4300*/  FMUL.FTZ R94, R77, UR6 ;  /* 0x000000064d5e7c20 */ /* 0x000fe20008410000 */
[----:B------:R-:W-:Y:S01]  /*4310*/  F2FP.BF16.F32.PACK_AB R86, R84, R86 ;  /* 0x000000565456723e */ /* 0x000fe200000010ff */
[----:B------:R-:W-:Y:S01]  /*4320*/  FMUL.FTZ R84, R76, UR6 ;  /* 0x000000064c547c20 */ /* 0x000fe20008410000 */
[----:B------:R-:W-:Y:S02]  /*4330*/  FSEL R85, R85, RZ, P1 ;  /* 0x000000ff55557208 */ /* 0x000fe40000800000 */
[----:B------:R-:W-:Y:S02]  /*4340*/  FSEL R95, R95, RZ, P4 ;  /* 0x000000ff5f5f7208 */ /* 0x000fe40002000000 */
[----:B------:R-:W-:Y:S02]  /*4350*/  FSEL R84, R84, RZ, P5 ;  /* 0x000000ff54547208 */ /* 0x000fe40002800000 */
[----:B------:R-:W-:-:S02]  /*4360*/  FSEL R94, R94, RZ, P3 ;  /* 0x000000ff5e5e7208 */ /* 0x000fc40001800000 */
[----:B------:R-:W-:Y:S02]  /*4370*/  F2FP.BF16.F32.PACK_AB R85, R95, R85 ;  /* 0x000000555f55723e */ /* 0x000fe400000010ff */
[----:B------:R-:W-:Y:S01]  /*4380*/  F2FP.BF16.F32.PACK_AB R84, R94, R84 ;  /* 0x000000545e54723e */ /* 0x000fe200000010ff */
[----:B------:R-:W-:Y:S06]  /*4390*/  BRA `(.L_x_1947) ;  /* 0x0000001800a47947 */ /* 0x000fec0003800000 */
.L_x_1945:
        /* <DEDUP_REMOVED lines=20> */
[----:B------:R-:W-:Y:S01]  /*44e0*/  FADD.FTZ R197, R197, -R196 ;  /* 0x800000c4c5c57221 */ /* 0x000fe20000010000 */
[----:B------:R-:W-:Y:S01]  /*44f0*/  FADD.FTZ R205, R206, -R205 ;  /* 0x800000cdcecd7221 */ /* 0x000fe20000010000 */
[----:B------:R-:W-:Y:S01]  /*4500*/  ISETP.GE.U32.AND P1, PT, R94, RZ, PT ;  /* 0x000000ff5e00720c */ /* 0x000fe20003f26070 */
[----:B------:R-:W-:Y:S01]  /*4510*/  FADD.FTZ R200, R202, -R200 ;  /* 0x800000c8cac87221 */ /* 0x000fe20000010000 */
[----:B------:R-:W-:Y:S01]  /*4520*/  FADD.FTZ R193, R195, -R193 ;  /* 0x800000c1c3c17221 */ /* 0x000fe20000010000 */
[----:B------:R-:W-:Y:S01]  /*4530*/  FMUL.FTZ R84, R84, UR6 ;  /* 0x0000000654547c20 */ /* 0x000fe20008410000 */
[----:B------:R-:W-:Y:S01]  /*4540*/  FMUL.FTZ R208, R208, UR6 ;  /* 0x00000006d0d07c20 */ /* 0x000fe20008410000 */
[----:B------:R-:W-:Y:S01]  /*4550*/  FMUL.FTZ R201, R201, UR6 ;  /* 0x00000006c9c97c20 */ /* 0x000fe20008410000 */
[C---:B------:R-:W-:Y:S01]  /*4560*/  LOP3.LUT P5, RZ, R95.reuse, 0xff0000, RZ, 0xc0, !PT ;  /* 0x00ff00005fff7812 */ /* 0x040fe200078ac0ff */
[C---:B------:R-:W-:Y:S01]  /*4570*/  FFMA.FTZ R205, R188.reuse, R205, R45 ;  /* 0x000000cdbccd7223 */ /* 0x040fe2000001002d */
[C---:B------:R-:W-:Y:S01]  /*4580*/  LOP3.LUT P4, RZ, R95.reuse, 0xff, RZ, 0xc0, !PT ;  /* 0x000000ff5fff7812 */ /* 0x040fe2000788c0ff */
[C---:B------:R-:W-:Y:S01]  /*4590*/  FFMA.FTZ R197, R188.reuse, R197, R42 ;  /* 0x000000c5bcc57223 */ /* 0x040fe2000001002a */
[----:B------:R-:W-:Y:S01]  /*45a0*/  ISETP.GE.U32.AND.EX P1, PT, R95, 0x1000000, PT, P1 ;  /* 0x010000005f00780c */ /* 0x000fe20003f26110 */
[C---:B------:R-:W-:Y:S01]  /*45b0*/  FFMA.FTZ R200, R188.reuse, R200, R43 ;  /* 0x000000c8bcc87223 */ /* 0x040fe2000001002b */
[C---:B------:R-:W-:Y:S01]  /*45c0*/  FFMA.FTZ R193, R188.reuse, R193, R40 ;  /* 0x000000c1bcc17223 */ /* 0x040fe20000010028 */
[----:B------:R-:W-:Y:S01]  /*45d0*/  FFMA.FTZ R199, R188, R199, R41 ;  /* 0x000000c7bcc77223 */ /* 0x000fe20000010029 */
        /* <DEDUP_REMOVED lines=23> */
.L_x_1948:
        /* <DEDUP_REMOVED lines=8> */
[C---:B------:R-:W-:Y:S01]  /*47d0*/  FFMA.FTZ R72, R188.reuse, R72, R44 ;  /* 0x00000048bc487223 */ /* 0x040fe2000001002c */
[C---:B------:R-:W-:Y:S01]  /*47e0*/  FFMA.FTZ R74, R188.reuse, R208, R46 ;  /* 0x000000d0bc4a7223 */ /* 0x040fe2000001002e */
[----:B------:R-:W-:Y:S01]  /*47f0*/  FFMA.FTZ R75, R188, R211, R47 ;  /* 0x000000d3bc4b7223 */ /* 0x000fe2000001002f */
[----:B------:R-:W-:Y:S01]  /*4800*/  ISETP.GE.U32.AND P1, PT, R94, RZ, PT ;  /* 0x000000ff5e00720c */ /* 0x000fe20003f26070 */
[----:B------:R-:W-:Y:S01]  /*4810*/  FMUL.FTZ R86, R72, UR6 ;  /* 0x0000000648567c20 */ /* 0x000fe20008410000 */
[----:B------:R-:W-:Y:S01]  /*4820*/  LOP3.LUT P6, RZ, R95, 0xff, RZ, 0xc0, !PT ;  /* 0x000000ff5fff7812 */ /* 0x000fe200078cc0ff */
[----:B------:R-:W-:Y:S01]  /*4830*/  FMUL.FTZ R87, R75, UR6 ;  /* 0x000000064b577c20 */ /* 0x000fe20008410000 */
[----:B------:R-:W-:Y:S01]  /*4840*/  FMUL.FTZ R76, R74, UR6 ;  /* 0x000000064a4c7c20 */ /* 0x000fe20008410000 */
[----:B------:R-:W-:Y:S01]  /*4850*/  FFMA.FTZ R73, R188, R205, R45 ;  /* 0x000000cdbc497223 */ /* 0x000fe2000001002d */
        /* <DEDUP_REMOVED lines=16> */
[----:B------:R-:W-:Y:S01]  /*4960*/  FFMA.FTZ R78, R188, R78, R42 ;  /* 0x0000004ebc4e7223 */ /* 0x000fe2000001002a */
[----:B------:R-:W-:Y:S01]  /*4970*/  FSEL R84, R84, RZ, P6 ;  /* 0x000000ff54547208 */ /* 0x000fe20003000000 */
[C---:B------:R-:W-:Y:S01]  /*4980*/  FFMA.FTZ R76, R188.reuse, R195, R40 ;  /* 0x000000c3bc4c7223 */ /* 0x040fe20000010028 */
[C---:B------:R-:W-:Y:S01]  /*4990*/  FFMA.FTZ R79, R188.reuse, R79, R43 ;  /* 0x0000004fbc4f7223 */ /* 0x040fe2000001002b */
[----:B------:R-:W-:Y:S01]  /*49a0*/  FFMA.FTZ R77, R188, R77, R41 ;  /* 0x0000004dbc4d7223 */ /* 0x000fe20000010029 */
        /* <DEDUP_REMOVED lines=16> */
.L_x_1944:
        /* <DEDUP_REMOVED lines=10> */
[----:B-----5:R-:W-:Y:S01]  /*4b50*/  ISETP.GE.U32.AND P1, PT, R94, RZ, PT ;  /* 0x000000ff5e00720c */ /* 0x020fe20003f26070 */
[-C--:B------:R-:W-:Y:S01]  /*4b60*/  FFMA.FTZ R201, R201, R215.reuse, R194 ;  /* 0x000000d7c9c97223 */ /* 0x080fe200000100c2 */
[----:B------:R-:W-:Y:S01]  /*4b70*/  FADD.FTZ R211, R210, -R211 ;  /* 0x800000d3d2d37221 */ /* 0x000fe20000010000 */
[----:B------:R-:W-:Y:S01]  /*4b80*/  FADD.FTZ R208, R207, -R208 ;  /* 0x800000d0cfd07221 */ /* 0x000fe20000010000 */
[----:B------:R-:W-:Y:S01]  /*4b90*/  ISETP.GE.U32.AND.EX P4, PT, R95, 0x1000000, PT, P1 ;  /* 0x010000005f00780c */ /* 0x000fe20003f86110 */
[--C-:B------:R-:W-:Y:S01]  /*4ba0*/  FFMA.FTZ R205, R205, R215, R194.reuse ;  /* 0x000000d7cdcd7223 */ /* 0x100fe200000100c2 */
[C---:B------:R-:W-:Y:S01]  /*4bb0*/  FMUL.FTZ R81, R188.reuse, R211 ;  /* 0x000000d3bc517220 */ /* 0x040fe20000410000 */
[----:B------:R-:W-:Y:S01]  /*4bc0*/  FMUL.FTZ R83, R188, R208 ;  /* 0x000000d0bc537220 */ /* 0x000fe20000410000 */
[----:B------:R-:W-:Y:S01]  /*4bd0*/  ISETP.GE.U32.AND P1, PT, R160, RZ, PT ;  /* 0x000000ffa000720c */ /* 0x000fe20003f26070 */
[----:B------:R-:W-:Y:S01]  /*4be0*/  FADD.FTZ R201, R203, -R201 ;  /* 0x800000c9cbc97221 */ /* 0x000fe20000010000 */
[----:B------:R-:W-:Y:S01]  /*4bf0*/  FMUL.FTZ R81, R81, UR6 ;  /* 0x0000000651517c20 */ /* 0x000fe20008410000 */
[----:B------:R-:W-:Y:S01]  /*4c00*/  FMUL.FTZ R83, R83, UR6 ;  /* 0x0000000653537c20 */ /* 0x000fe20008410000 */
[----:B------:R-:W-:Y:S01]  /*4c10*/  LOP3.LUT P3, RZ, R95, 0xff0000, RZ, 0xc0, !PT ;  /* 0x00ff00005fff7812 */ /* 0x000fe2000786c0ff */
[----:B------:R-:W-:Y:S01]  /*4c20*/  FADD.FTZ R205, R206, -R205 ;  /* 0x800000cdcecd7221 */ /* 0x000fe20000010000 */
[C---:B------:R-:W-:Y:S01]  /*4c30*/  LOP3.LUT P6, RZ, R161.reuse, 0xff0000, RZ, 0xc0, !PT ;  /* 0x00ff0000a1ff7812 */ /* 0x040fe200078cc0ff */
[----:B------:R-:W-:Y:S01]  /*4c40*/  FFMA.FTZ R196, R196, R215, R194 ;  /* 0x000000d7c4c47223 */ /* 0x000fe200000100c2 */
[----:B------:R-:W-:Y:S01]  /*4c50*/  ISETP.GE.U32.AND.EX P1, PT, R161, 0x1000000, PT, P1 ;  /* 0x01000000a100780c */ /* 0x000fe20003f26110 */
[C---:B------:R-:W-:Y:S01]  /*4c60*/  FMUL.FTZ R82, R188.reuse, R201 ;  /* 0x000000c9bc527220 */ /* 0x040fe20000410000 */
[----:B------:R-:W-:Y:S01]  /*4c70*/  FSEL R87, R81, RZ, P4 ;  /* 0x000000ff51577208 */ /* 0x000fe20002000000 */
[----:B-1----:R-:W-:Y:S01]  /*4c80*/  FMUL.FTZ R84, R188, R205 ;  /* 0x000000cdbc547220 */ /* 0x002fe20000410000 */
[----:B------:R-:W-:Y:S01]  /*4c90*/  FSEL R80, R83, RZ, P3 ;  /* 0x000000ff53507208 */ /* 0x000fe20001800000 */
[----:B------:R-:W-:Y:S01]  /*4ca0*/  FADD.FTZ R197, R197, -R196 ;  /* 0x800000c4c5c57221 */ /* 0x000fe20000010000 */
[----:B------:R-:W-:Y:S01]  /*4cb0*/  FSEL R83, R83, RZ, P6 ;  /* 0x000000ff53537208 */ /* 0x000fe20003000000 */
[----:B------:R-:W-:Y:S01]  /*4cc0*/  FFMA.FTZ R200, R200, R215, R194 ;  /* 0x000000d7c8c87223 */ /* 0x000fe200000100c2 */
[----:B------:R-:W-:Y:S01]  /*4cd0*/  FSEL R81, R81, RZ, P1 ;  /* 0x000000ff51517208 */ /* 0x000fe20000800000 */
[----:B------:R-:W-:Y:S01]  /*4ce0*/  FMUL.FTZ R82, R82, UR6 ;  /* 0x0000000652527c20 */ /* 0x000fe20008410000 */
[----:B------:R-:W-:Y:S01]  /*4cf0*/  FMUL.FTZ R84, R84, UR6 ;  /* 0x0000000654547c20 */ /* 0x000fe20008410000 */
[----:B------:R-:W-:Y:S01]  /*4d00*/  LOP3.LUT P5, RZ, R95, 0xff, RZ, 0xc0, !PT ;  /* 0x000000ff5fff7812 */ /* 0x000fe200078ac0ff */
[----:B------:R-:W-:Y:S01]  /*4d10*/  FADD.FTZ R202, R202, -R200 ;  /* 0x800000c8caca7221 */ /* 0x000fe20000010000 */
[----:B------:R-:W-:Y:S01]  /*4d20*/  F2FP.BF16.F32.PACK_AB R83, R81, R83 ;  /* 0x000000535153723e */ /* 0x000fe200000010ff */
[----:B------:R-:W-:Y:S01]  /*4d30*/  FMUL.FTZ R81, R188, R197 ;  /* 0x000000c5bc517220 */ /* 0x000fe20000410000 */
[----:B------:R-:W-:Y:S01]  /*4d40*/  LOP3.LUT P3, RZ, R95, 0xff00, RZ, 0xc0, !PT ;  /* 0x0000ff005fff7812 */ /* 0x000fe2000786c0ff */
[-CC-:B------:R-:W-:Y:S01]  /*4d50*/  FFMA.FTZ R198, R198, R215.reuse, R194.reuse ;  /* 0x000000d7c6c67223 */ /* 0x180fe200000100c2 */
[----:B------:R-:W-:Y:S01]  /*4d60*/  FSEL R86, R82, RZ, P5 ;  /* 0x000000ff52567208 */ /* 0x000fe20002800000 */
[----:B------:R-:W-:Y:S01]  /*4d70*/  FMUL.FTZ R81, R81, UR6 ;  /* 0x0000000651517c20 */ /* 0x000fe20008410000 */
        /* <DEDUP_REMOVED lines=8> */
[----:B------:R-:W-:Y:S01]  /*4e00*/  LOP3.LUT P3, RZ, R161, 0xff00, RZ, 0xc0, !PT ;  /* 0x0000ff00a1ff7812 */ /* 0x000fe2000786c0ff */
[----:B------:R-:W-:Y:S01]  /*4e10*/  FADD.FTZ R195, R195, -R193 ;  /* 0x800000c1c3c37221 */ /* 0x000fe20000010000 */
[----:B------:R-:W-:-:S02]  /*4e20*/  F2FP.BF16.F32.PACK_AB R86, R85, R86 ;  /* 0x000000565556723e */ /* 0x000fc400000010ff */
[----:B------:R-:W-:Y:S02]  /*4e30*/  FSEL R82, R82, RZ, P4 ;  /* 0x000000ff52527208 */ /* 0x000fe40002000000 */
[----:B------:R-:W-:Y:S02]  /*4e40*/  FSEL R84, R84, RZ, P3 ;  /* 0x000000ff54547208 */ /* 0x000fe40001800000 */
[----:B------:R-:W-:Y:S02]  /*4e50*/  FSEL R85, R81, RZ, P6 ;  /* 0x000000ff51557208 */ /* 0x000fe40003000000 */
[----:B------:R-:W-:Y:S02]  /*4e60*/  LOP3.LUT P6, RZ, R160, 0xff000000, RZ, 0xc0, !PT ;  /* 0xff000000a0ff7812 */ /* 0x000fe400078cc0ff */
[----:B------:R-:W-:Y:S02]  /*4e70*/  LOP3.LUT P1, RZ, R94, 0xff000000, RZ, 0xc0, !PT ;  /* 0xff0000005eff7812 */ /* 0x000fe4000782c0ff */
[----:B------:R-:W-:-:S02]  /*4e80*/  F2FP.BF16.F32.PACK_AB R82, R84, R82 ;  /* 0x000000525452723e */ /* 0x000fc400000010ff */
[C---:B------:R-:W-:Y:S02]  /*4e90*/  FSEL R84, R80.reuse, RZ, P6 ;  /* 0x000000ff50547208 */ /* 0x040fe40003000000 */
[----:B------:R-:W-:Y:S02]  /*4ea0*/  FSEL R80, R80, RZ, P1 ;  /* 0x000000ff50507208 */ /* 0x000fe40000800000 */
[C---:B------:R-:W-:Y:S02]  /*4eb0*/  LOP3.LUT P5, RZ, R94.reuse, 0xff00, RZ, 0xc0, !PT ;  /* 0x0000ff005eff7812 */ /* 0x040fe400078ac0ff */
[----:B------:R-:W-:Y:S01]  /*4ec0*/  LOP3.LUT P4, RZ, R94, 0xff, RZ, 0xc0, !PT ;  /* 0x000000ff5eff7812 */ /* 0x000fe2000788c0ff */
[----:B------:R-:W-:Y:S01]  /*4ed0*/  FMUL.FTZ R94, R188, R195 ;  /* 0x000000c3bc5e7220 */ /* 0x000fe20000410000 */
[----:B------:R-:W-:Y:S01]  /*4ee0*/  F2FP.BF16.F32.PACK_AB R85, R80, R85 ;  /* 0x000000555055723e */ /* 0x000fe200000010ff */
[----:B------:R-:W-:Y:S01]  /*4ef0*/  FMUL.FTZ R80, R188, R199 ;  /* 0x000000c7bc507220 */ /* 0x000fe20000410000 */
[----:B------:R-:W-:Y:S01]  /*4f00*/  LOP3.LUT P3, RZ, R160, 0xff0000, RZ, 0xc0, !PT ;  /* 0x00ff0000a0ff7812 */ /* 0x000fe2000786c0ff */
[----:B------:R-:W-:Y:S01]  /*4f10*/  FMUL.FTZ R94, R94, UR6 ;  /* 0x000000065e5e7c20 */ /* 0x000fe20008410000 */
[----:B------:R-:W-:Y:S01]  /*4f20*/  LOP3.LUT P1, RZ, R160, 0xff, RZ, 0xc0, !PT ;  /* 0x000000ffa0ff7812 */ /* 0x000fe2000782c0ff */
[----:B------:R-:W-:Y:S01]  /*4f30*/  FMUL.FTZ R80, R80, UR6 ;  /* 0x0000000650507c20 */ /* 0x000fe20008410000 */
[----:B------:R-:W-:-:S02]  /*4f40*/  FSEL R81, R81, RZ, P3 ;  /* 0x000000ff51517208 */ /* 0x000fc40001800000 */
[----:B------:R-:W-:Y:S02]  /*4f50*/  LOP3.LUT P3, RZ, R160, 0xff00, RZ, 0xc0, !PT ;  /* 0x0000ff00a0ff7812 */ /* 0x000fe4000786c0ff */
[----:B------:R-:W-:Y:S02]  /*4f60*/  F2FP.BF16.F32.PACK_AB R81, R84, R81 ;  /* 0x000000515451723e */ /* 0x000fe400000010ff */
[----:B------:R-:W-:Y:S02]  /*4f70*/  FSEL R84, R80, RZ, P5 ;  /* 0x000000ff50547208 */ /* 0x000fe40002800000 */
[----:B------:R-:W-:Y:S02]  /*4f80*/  FSEL R95, R94, RZ, P1 ;  /* 0x000000ff5e5f7208 */ /* 0x000fe40000800000 */
[----:B------:R-:W-:Y:S02]  /*4f90*/  FSEL R80, R80, RZ, P3 ;  /* 0x000000ff50507208 */ /* 0x000fe40001800000 */
[----:B------:R-:W-:-:S02]  /*4fa0*/  FSEL R94, R94, RZ, P4 ;  /* 0x000000ff5e5e7208 */ /* 0x000fc40002000000 */
[----:B------:R-:W-:Y:S02]  /*4fb0*/  F2FP.BF16.F32.PACK_AB R80, R80, R95 ;  /* 0x0000005f5050723e */ /* 0x000fe400000010ff */
[----:B------:R-:W-:Y:S01]  /*4fc0*/  F2FP.BF16.F32.PACK_AB R84, R84, R94 ;  /* 0x0000005e5454723e */ /* 0x000fe200000010ff */
[----:B------:R-:W-:Y:S06]  /*4fd0*/  BRA `(.L_x_1947) ;  /* 0x0000000c00947947 */ /* 0x000fec0003800000 */
.L_x_1950:
[-CC-:B------:R-:W-:Y:S01]  /*4fe0*/  FFMA.FTZ R211, R211, R215.reuse, R194.reuse ;  /* 0x000000d7d3d37223 */ /* 0x180fe200000100c2 */
[-CC-:B------:R-:W-:Y:S01]  /*4ff0*/  FFMA.FTZ R208, R208, R215.reuse, R194.reuse ;  /* 0x000000d7d0d07223 */ /* 0x180fe200000100c2 */
[----:B-----5:R-:W-:Y:S01]  /*5000*/  ISETP.GE.U32.AND P3, PT, R160, RZ, PT ;  /* 0x000000ffa000720c */ /* 0x020fe20003f66070 */
[-C--:B------:R-:W-:Y:S01]  /*5010*/  FFMA.FTZ R73, R205, R215.reuse, R194 ;  /* 0x000000d7cd497223 */ /* 0x080fe200000100c2 */
[----:B------:R-:W-:Y:S01]  /*5020*/  FADD.FTZ R211, R210, -R211 ;  /* 0x800000d3d2d37221 */ /* 0x000fe20000010000 */
[----:B------:R-:W-:Y:S01]  /*5030*/  FADD.FTZ R208, R207, -R208 ;  /* 0x800000d0cfd07221 */ /* 0x000fe20000010000 */
[----:B------:R-:W-:Y:S01]  /*5040*/  ISETP.GE.U32.AND P1, PT, R94, RZ, PT ;  /* 0x000000ff5e00720c */ /* 0x000fe20003f26070 */
[----:B------:R-:W-:Y:S01]  /*5050*/  FFMA.FTZ R72, R201, R215, R194 ;  /* 0x000000d7c9487223 */ /* 0x000fe200000100c2 */
[C---:B------:R-:W-:Y:S01]  /*5060*/  FMUL.FTZ R75, R188.reuse, R211 ;  /* 0x000000d3bc4b7220 */ /* 0x040fe20000410000 */
[----:B------:R-:W-:Y:S01]  /*5070*/  FMUL.FTZ R74, R188, R208 ;  /* 0x000000d0bc4a7220 */ /* 0x000fe20000410000 */
[----:B------:R-:W-:Y:S01]  /*5080*/  ISETP.GE.U32.AND.EX P3, PT, R161, 0x1000000, PT, P3 ;  /* 0x01000000a100780c */ /* 0x000fe20003f66130 */
[----:B------:R-:W-:Y:S01]  /*5090*/  FADD.FTZ R73, R206, -R73 ;  /* 0x80000049ce497221 */ /* 0x000fe20000010000 */
[----:B------:R-:W-:Y:S01]  /*50a0*/  FMUL.FTZ R76, R75, UR6 ;  /* 0x000000064b4c7c20 */ /* 0x000fe20008410000 */
[----:B------:R-:W-:Y:S01]  /*50b0*/  FMUL.FTZ R83, R74, UR6 ;  /* 0x000000064a537c20 */ /* 0x000fe20008410000 */
[----:B------:R-:W-:Y:S01]  /*50c0*/  LOP3.LUT P4, RZ, R95, 0xff0000, RZ, 0xc0, !PT ;  /* 0x00ff00005fff7812 */ /* 0x000fe2000788c0ff */
[----:B------:R-:W-:Y:S01]  /*50d0*/  FADD.FTZ R72, R203, -R72 ;  /* 0x80000048cb487221 */ /* 0x000fe20000010000 */
[----:B------:R-:W-:Y:S01]  /*50e0*/  ISETP.GE.U32.AND.EX P1, PT, R95, 0x1000000, PT, P1 ;  /* 0x010000005f00780c */ /* 0x000fe20003f26110 */
[----:B------:R-:W-:Y:S01]  /*50f0*/  FMUL.FTZ R73, R188, R73 ;  /* 0x00000049bc497220 */ /* 0x000fe20000410000 */
[----:B------:R-:W-:Y:S01]  /*5100*/  FSEL R80, R76, RZ, P3 ;  /* 0x000000ff4c507208 */ /* 0x000fe20001800000 */
[----:B------:R-:W-:Y:S01]  /*5110*/  FMUL.FTZ R72, R188, R72 ;  /* 0x00000048bc487220 */ /* 0x000fe20000410000 */
[----:B------:R-:W-:Y:S01]  /*5120*/  FSEL R87, R83, RZ, P4 ;  /* 0x000000ff53577208 */ /* 0x000fe20002000000 */
[-CC-:B------:R-:W-:Y:S01]  /*5130*/  FFMA.FTZ R79, R200, R215.reuse, R194.reuse ;  /* 0x000000d7c84f7223 */ /* 0x180fe200000100c2 */
[----:B------:R-:W-:Y:S01]  /*5140*/  FSEL R76, R76, RZ, P1 ;  /* 0x000000ff4c4c7208 */ /* 0x000fe20000800000 */
[----:B------:R-:W-:Y:S01]  /*5150*/  FFMA.FTZ R78, R196, R215, R194 ;  /* 0x000000d7c44e7223 */ /* 0x000fe200000100c2 */
[----:B------:R-:W-:Y:S01]  /*5160*/  LOP3.LUT P5, RZ, R161, 0xff0000, RZ, 0xc0, !PT ;  /* 0x00ff0000a1ff7812 */ /* 0x000fe200078ac0ff */
[----:B------:R-:W-:Y:S01]  /*5170*/  FMUL.FTZ R82, R72, UR6 ;  /* 0x0000000648527c20 */ /* 0x000fe20008410000 */
[----:B------:R-:W-:Y:S01]  /*5180*/  F2FP.BF16.F32.PACK_AB R87, R76, R87 ;  /* 0x000000574c57723e */ /* 0x000fe200000010ff */
[----:B------:R-:W-:Y:S01]  /*5190*/  FMUL.FTZ R76, R73, UR6 ;  /* 0x00000006494c7c20 */ /* 0x000fe20008410000 */
[----:B------:R-:W-:Y:S01]  /*51a0*/  FSEL R83, R83, RZ, P5 ;  /* 0x000000ff53537208 */ /* 0x000fe20002800000 */
[----:B------:R-:W-:Y:S01]  /*51b0*/  FADD.FTZ R79, R202, -R79 ;  /* 0x8000004fca4f7221 */ /* 0x000fe20000010000 */
[----:B------:R-:W-:Y:S01]  /*51c0*/  LOP3.LUT P5, RZ, R161, 0xff00, RZ, 0xc0, !PT ;  /* 0x0000ff00a1ff7812 */ /* 0x000fe200078ac0ff */
[----:B------:R-:W-:Y:S01]  /*51d0*/  FADD.FTZ R78, R197, -R78 ;  /* 0x8000004ec54e7221 */ /* 0x000fe20000010000 */
[C---:B------:R-:W-:Y:S01]  /*51e0*/  LOP3.LUT P1, RZ, R95.reuse, 0xff, RZ, 0xc0, !PT ;  /* 0x000000ff5fff7812 */ /* 0x040fe2000782c0ff */
[C---:B------:R-:W-:Y:S01]  /*51f0*/  FMUL.FTZ R79, R188.reuse, R79 ;  /* 0x0000004fbc4f7220 */ /* 0x040fe20000410000 */
[----:B------:R-:W-:Y:S01]  /*5200*/  LOP3.LUT P4, RZ, R95, 0xff00, RZ, 0xc0, !PT ;  /* 0x0000ff005fff7812 */ /* 0x000fe2000788c0ff */
[----:B------:R-:W-:Y:S01]  /*5210*/  FMUL.FTZ R78, R188, R78 ;  /* 0x0000004ebc4e7220 */ /* 0x000fe20000410000 */
[----:B------:R-:W-:Y:S01]  /*5220*/  F2FP.BF16.F32.PACK_AB R83, R80, R83 ;  /* 0x000000535053723e */ /* 0x000fe200000010ff */
        /* <DEDUP_REMOVED lines=9> */
[----:B------:R-:W-:Y:S01]  /*52c0*/  F2FP.BF16.F32.PACK_AB R86, R76, R86 ;  /* 0x000000564c56723e */ /* 0x000fe200000010ff */
[----:B------:R-:W-:Y:S01]  /*52d0*/  FMUL.FTZ R76, R79, UR6 ;  /* 0x000000064f4c7c20 */ /* 0x000fe20008410000 */
[----:B------:R-:W-:Y:S01]  /*52e0*/  FSEL R82, R82, RZ, P3 ;  /* 0x000000ff52527208 */ /* 0x000fe20001800000 */
[----:B------:R-:W-:Y:S01]  /*52f0*/  FMUL.FTZ R77, R188, R77 ;  /* 0x0000004dbc4d7220 */ /* 0x000fe20000410000 */
[----:B------:R-:W-:-:S02]  /*5300*/  LOP3.LUT P5, RZ, R160, 0xff000000, RZ, 0xc0, !PT ;  /* 0xff000000a0ff7812 */ /* 0x000fc400078ac0ff */
[C---:B------:R-:W-:Y:S02]  /*5310*/  LOP3.LUT P1, RZ, R94.reuse, 0xff0000, RZ, 0xc0, !PT ;  /* 0x00ff00005eff7812 */ /* 0x040fe4000782c0ff */
[----:B------:R-:W-:Y:S02]  /*5320*/  LOP3.LUT P4, RZ, R94, 0xff000000, RZ, 0xc0, !PT ;  /* 0xff0000005eff7812 */ /* 0x000fe4000788c0ff */
[----:B------:R-:W-:Y:S02]  /*5330*/  F2FP.BF16.F32.PACK_AB R82, R80, R82 ;  /* 0x000000525052723e */ /* 0x000fe400000010ff */
[----:B------:R-:W-:Y:S02]  /*5340*/  FSEL R80, R76, RZ, P5 ;  /* 0x000000ff4c507208 */ /* 0x000fe40002800000 */
[----:B------:R-:W-:Y:S02]  /*5350*/  LOP3.LUT P3, RZ, R160, 0xff0000, RZ, 0xc0, !PT ;  /* 0x00ff0000a0ff7812 */ /* 0x000fe4000786c0ff */
[----:B-1----:R-:W-:-:S02]  /*5360*/  FSEL R85, R81, RZ, P1 ;  /* 0x000000ff51557208 */ /* 0x002fc40000800000 */
[----:B------:R-:W-:Y:S02]  /*5370*/  FSEL R76, R76, RZ, P4 ;  /* 0x000000ff4c4c7208 */ /* 0x000fe40002000000 */
[----:B------:R-:W-:Y:S02]  /*5380*/  FSEL R81, R81, RZ, P3 ;  /* 0x000000ff51517208 */ /* 0x000fe40001800000 */
[----:B------:R-:W-:Y:S01]  /*5390*/  F2FP.BF16.F32.PACK_AB R85, R76, R85 ;  /* 0x000000554c55723e */ /* 0x000fe200000010ff */
[----:B------:R-:W-:Y:S01]  /*53a0*/  FMUL.FTZ R76, R188, R193 ;  /* 0x000000c1bc4c7220 */ /* 0x000fe20000410000 */
[----:B------:R-:W-:Y:S01]  /*53b0*/  F2FP.BF16.F32.PACK_AB R81, R80, R81 ;  /* 0x000000515051723e */ /* 0x000fe200000010ff */
[----:B------:R-:W-:Y:S01]  /*53c0*/  FMUL.FTZ R80, R77, UR6 ;  /* 0x000000064d507c20 */ /* 0x000fe20008410000 */
[C---:B------:R-:W-:Y:S02]  /*53d0*/  LOP3.LUT P4, RZ, R94.reuse, 0xff00, RZ, 0xc0, !PT ;  /* 0x0000ff005eff7812 */ /* 0x040fe4000788c0ff */
[----:B------:R-:W-:Y:S01]  /*53e0*/  LOP3.LUT P1, RZ, R94, 0xff, RZ, 0xc0, !PT ;  /* 0x000000ff5eff7812 */ /* 0x000fe2000782c0ff */
[----:B------:R-:W-:Y:S01]  /*53f0*/  FMUL.FTZ R94, R76, UR6 ;  /* 0x000000064c5e7c20 */ /* 0x000fe20008410000 */
[----:B------:R-:W-:-:S02]  /*5400*/  LOP3.LUT P3, RZ, R160, 0xff, RZ, 0xc0, !PT ;  /* 0x000000ffa0ff7812 */ /* 0x000fc4000786c0ff */
[----:B------:R-:W-:Y:S02]  /*5410*/  LOP3.LUT P5, RZ, R160, 0xff00, RZ, 0xc0, !PT ;  /* 0x0000ff00a0ff7812 */ /* 0x000fe400078ac0ff */
[----:B------:R-:W-:Y:S02]  /*5420*/  FSEL R84, R80, RZ, P4 ;  /* 0x000000ff50547208 */ /* 0x000fe40002000000 */
[----:B------:R-:W-:Y:S02]  /*5430*/  FSEL R95, R94, RZ, P3 ;  /* 0x000000ff5e5f7208 */ /* 0x000fe40001800000 */
[----:B------:R-:W-:Y:S02]  /*5440*/  FSEL R80, R80, RZ, P5 ;  /* 0x000000ff50507208 */ /* 0x000fe40002800000 */
[----:B------:R-:W-:Y:S02]  /*5450*/  FSEL R94, R94, RZ, P1 ;  /* 0x000000ff5e5e7208 */ /* 0x000fe40000800000 */
[----:B------:R-:W-:-:S02]  /*5460*/  F2FP.BF16.F32.PACK_AB R80, R80, R95 ;  /* 0x0000005f5050723e */ /* 0x000fc400000010ff */
[----:B------:R-:W-:Y:S01]  /*5470*/  F2FP.BF16.F32.PACK_AB R84, R84, R94 ;  /* 0x0000005e5454723e */ /* 0x000fe200000010ff */
[----:B------:R-:W-:Y:S06]  /*5480*/  BRA `(.L_x_1947) ;  /* 0x0000000800687947 */ /* 0x000fec0003800000 */
.L_x_1949:
        /* <DEDUP_REMOVED lines=12> */
[----:B------:R-:W-:Y:S01]  /*5550*/  FFMA.FTZ R205, R205, R215, R194 ;  /* 0x000000d7cdcd7223 */ /* 0x000fe200000100c2 */
[C---:B------:R-:W-:Y:S01]  /*5560*/  FFMA.FTZ R81, R188.reuse, R211, R47 ;  /* 0x000000d3bc517223 */ /* 0x040fe2000001002f */
[----:B------:R-:W-:Y:S01]  /*5570*/  FFMA.FTZ R83, R188, R208, R46 ;  /* 0x000000d0bc537223 */ /* 0x000fe2000001002e */
        /* <DEDUP_REMOVED lines=9> */
[C---:B------:R-:W-:Y:S01]  /*5610*/  FFMA.FTZ R82, R188.reuse, R201, R44 ;  /* 0x000000c9bc527223 */ /* 0x040fe2000001002c */
[----:B------:R-:W-:Y:S01]  /*5620*/  FSEL R87, R81, RZ, P4 ;  /* 0x000000ff51577208 */ /* 0x000fe20002000000 */
[----:B-1----:R-:W-:Y:S01]  /*5630*/  FFMA.FTZ R84, R188, R205, R45 ;  /* 0x000000cdbc547223 */ /* 0x002fe2000001002d */
        /* <DEDUP_REMOVED lines=10> */
[----:B------:R-:W-:Y:S01]  /*56e0*/  FFMA.FTZ R81, R188, R197, R42 ;  /* 0x000000c5bc517223 */ /* 0x000fe2000001002a */
[----:B------:R-:W-:Y:S01]  /*56f0*/  LOP3.LUT P3, RZ, R95, 0xff00, RZ, 0xc0, !PT ;  /* 0x0000ff005fff7812 */ /* 0x000fe2000786c0ff */
[-CC-:B------:R-:W-:Y:S01]  /*5700*/  FFMA.FTZ R198, R198, R215.reuse, R194.reuse ;  /* 0x000000d7c6c67223 */ /* 0x180fe200000100c2 */
[----:B------:R-:W-:Y:S01]  /*5710*/  FSEL R86, R82, RZ, P5 ;  /* 0x000000ff52567208 */ /* 0x000fe20002800000 */
[----:B------:R-:W-:Y:S01]  /*5720*/  FMUL.FTZ R81, R81, UR6 ;  /* 0x0000000651517c20 */ /* 0x000fe20008410000 */
[----:B------:R-:W-:Y:S01]  /*5730*/  FSEL R85, R84, RZ, P3 ;  /* 0x000000ff54557208 */ /* 0x000fe20001800000 */
[----:B------:R-:W-:Y:S01]  /*5740*/  FFMA.FTZ R193, R193, R215, R194 ;  /* 0x000000d7c1c17223 */ /* 0x000fe200000100c2 */
[----:B------:R-:W-:Y:S01]  /*5750*/  F2FP.BF16.F32.PACK_AB R87, R87, R80 ;  /* 0x000000505757723e */ /* 0x000fe200000010ff */
[----:B------:R-:W-:Y:S01]  /*5760*/  FFMA.FTZ R80, R188, R202, R43 ;  /* 0x000000cabc507223 */ /* 0x000fe2000001002b */
        /* <DEDUP_REMOVED lines=17> */
[----:B------:R-:W-:Y:S01]  /*5880*/  FFMA.FTZ R94, R188, R195, R40 ;  /* 0x000000c3bc5e7223 */ /* 0x000fe20000010028 */
[----:B------:R-:W-:Y:S01]  /*5890*/  F2FP.BF16.F32.PACK_AB R85, R80, R85 ;  /* 0x000000555055723e */ /* 0x000fe200000010ff */
[----:B------:R-:W-:Y:S01]  /*58a0*/  FFMA.FTZ R80, R188, R199, R41 ;  /* 0x000000c7bc507223 */ /* 0x000fe20000010029 */
        /* <DEDUP_REMOVED lines=14> */
.L_x_1951:
        /* <DEDUP_REMOVED lines=8> */
[C---:B------:R-:W-:Y:S01]  /*5a10*/  FFMA.FTZ R75, R188.reuse, R211, R47 ;  /* 0x000000d3bc4b7223 */ /* 0x040fe2000001002f */
[----:B------:R-:W-:Y:S01]  /*5a20*/  FFMA.FTZ R74, R188, R208, R46 ;  /* 0x000000d0bc4a7223 */ /* 0x000fe2000001002e */
[----:B------:R-:W-:Y:S01]  /*5a30*/  ISETP.GE.U32.AND.EX P3, PT, R161, 0x1000000, PT, P3 ;  /* 0x01000000a100780c */ /* 0x000fe20003f66130 */
[----:B------:R-:W-:Y:S01]  /*5a40*/  FADD.FTZ R73, R206, -R73 ;  /* 0x80000049ce497221 */ /* 0x000fe20000010000 */
[----:B------:R-:W-:Y:S01]  /*5a50*/  FMUL.FTZ R76, R75, UR6 ;  /* 0x000000064b4c7c20 */ /* 0x000fe20008410000 */
[----:B------:R-:W-:Y:S01]  /*5a60*/  FMUL.FTZ R83, R74, UR6 ;  /* 0x000000064a537c20 */ /* 0x000fe20008410000 */
[----:B------:R-:W-:Y:S01]  /*5a70*/  LOP3.LUT P4, RZ, R95, 0xff0000, RZ, 0xc0, !PT ;  /* 0x00ff00005fff7812 */ /* 0x000fe2000788c0ff */
[----:B------:R-:W-:Y:S01]  /*5a80*/  FADD.FTZ R72, R203, -R72 ;  /* 0x80000048cb487221 */ /* 0x000fe20000010000 */
[----:B------:R-:W-:Y:S01]  /*5a90*/  ISETP.GE.U32.AND.EX P1, PT, R95, 0x1000000, PT, P1 ;  /* 0x010000005f00780c */ /* 0x000fe20003f26110 */
[----:B------:R-:W-:Y:S01]  /*5aa0*/  FFMA.FTZ R73, R188, R73, R45 ;  /* 0x00000049bc497223 */ /* 0x000fe2000001002d */
[----:B------:R-:W-:Y:S01]  /*5ab0*/  FSEL R80, R76, RZ, P3 ;  /* 0x000000ff4c507208 */ /* 0x000fe20001800000 */
[----:B------:R-:W-:Y:S01]  /*5ac0*/  FFMA.FTZ R72, R188, R72, R44 ;  /* 0x00000048bc487223 */ /* 0x000fe2000001002c */
        /* <DEDUP_REMOVED lines=13> */
[C---:B------:R-:W-:Y:S01]  /*5ba0*/  FFMA.FTZ R79, R188.reuse, R79, R43 ;  /* 0x0000004fbc4f7223 */ /* 0x040fe2000001002b */
[----:B------:R-:W-:Y:S01]  /*5bb0*/  LOP3.LUT P4, RZ, R95, 0xff00, RZ, 0xc0, !PT ;  /* 0x0000ff005fff7812 */ /* 0x000fe2000788c0ff */
[----:B------:R-:W-:Y:S01]  /*5bc0*/  FFMA.FTZ R78, R188, R78, R42 ;  /* 0x0000004ebc4e7223 */ /* 0x000fe2000001002a */
        /* <DEDUP_REMOVED lines=13> */
[----:B------:R-:W-:Y:S01]  /*5ca0*/  FFMA.FTZ R77, R188, R77, R41 ;  /* 0x0000004dbc4d7223 */ /* 0x000fe20000010029 */
        /* <DEDUP_REMOVED lines=10> */
[----:B------:R-:W-:Y:S01]  /*5d50*/  FFMA.FTZ R76, R188, R193, R40 ;  /* 0x000000c1bc4c7223 */ /* 0x000fe20000010028 */
        /* <DEDUP_REMOVED lines=12> */
[----:B------:R-:W-:-:S07]  /*5e20*/  F2FP.BF16.F32.PACK_AB R84, R84, R94 ;  /* 0x0000005e5454723e */ /* 0x000fce00000010ff */
.L_x_1947:
[----:B------:R-:W-:-:S04]  /*5e30*/  ISETP.NE.U32.AND P1, PT, RZ, UR4, PT ;  /* 0x00000004ff007c0c */ /* 0x000fc8000bf25070 */
[----:B------:R-:W-:-:S13]  /*5e40*/  ISETP.NE.AND.EX P1, PT, RZ, UR5, PT, P1 ;  /* 0x00000005ff007c0c */ /* 0x000fda000bf25310 */
[----:B------:R-:W0:Y:S02]  /*5e50*/  @P1 LDC.64 R94, c[0x0][0x478] ;  /* 0x00011e00ff5e1b82 */ /* 0x000e240000000a00 */
[----:B0-----:R-:W-:-:S05]  /*5e60*/  @P1 IMAD.WIDE.U32 R94, R191, 0x20, R94 ;  /* 0x00000020bf5e1825 */ /* 0x001fca00078e005e */
[----:B------:R-:W-:Y:S04]  /*5e70*/  @P1 STG.E.128 desc[UR10][R94.64], R76 ;  /* 0x0000004c5e001986 */ /* 0x000fe8000c101d0a */
        /* <DEDUP_REMOVED lines=12> */
[----:B------:R-:W-:Y:S01]  /*5f40*/  ISETP.GE.U32.AND P3, PT, R162, RZ, PT ;  /* 0x000000ffa200720c */ /* 0x000fe20003f66070 */
        /* <DEDUP_REMOVED lines=10> */
[----:B0-----:R-:W-:Y:S01]  /*5ff0*/  FMUL.FTZ R83, R74, UR6 ;  /* 0x000000064a537c20 */ /* 0x001fe20008410000 */
[C---:B------:R-:W-:Y:S01]  /*6000*/  LOP3.LUT P6, RZ, R93.reuse, 0xff0000, RZ, 0xc0, !PT ;  /* 0x00ff00005dff7812 */ /* 0x040fe200078cc0ff */
        /* <DEDUP_REMOVED lines=41> */
[----:B------:R-:W-:-:S02]  /*62a0*/  FSEL R85, R81, RZ, P3 ;  /* 0x000000ff51557208 */ /* 0x000fc40001800000 */
        /* <DEDUP_REMOVED lines=18> */
.L_x_1954:
        /* <DEDUP_REMOVED lines=8> */
[C---:B------:R-:W-:Y:S01]  /*6450*/  FFMA.FTZ R83, R188.reuse, R110, R54 ;  /* 0x0000006ebc537223 */ /* 0x040fe20000010036 */
[----:B------:R-:W-:Y:S01]  /*6460*/  FFMA.FTZ R85, R188, R213, R55 ;  /* 0x000000d5bc557223 */ /* 0x000fe20000010037 */
[----:B------:R-:W-:Y:S01]  /*6470*/  FADD.FTZ R81, R106, -R81 ;  /* 0x800000516a517221 */ /* 0x000fe20000010000 */
[----:B------:R-:W-:Y:S01]  /*6480*/  ISETP.GE.U32.AND.EX P5, PT, R93, 0x1000000, PT, P3 ;  /* 0x010000005d00780c */ /* 0x000fe20003fa6130 */
[----:B------:R-:W-:Y:S01]  /*6490*/  FFMA.FTZ R209, R209, R215, R194 ;  /* 0x000000d7d1d17223 */ /* 0x000fe200000100c2 */
[----:B------:R-:W-:Y:S01]  /*64a0*/  ISETP.GE.U32.AND P3, PT, R162, RZ, PT ;  /* 0x000000ffa200720c */ /* 0x000fe20003f66070 */
[----:B------:R-:W-:Y:S01]  /*64b0*/  FMUL.FTZ R83, R83, UR6 ;  /* 0x0000000653537c20 */ /* 0x000fe20008410000 */
[----:B------:R-:W-:Y:S01]  /*64c0*/  LOP3.LUT P4, RZ, R93, 0xff0000, RZ, 0xc0, !PT ;  /* 0x00ff00005dff7812 */ /* 0x000fe2000788c0ff */
[----:B------:R-:W-:Y:S01]  /*64d0*/  FMUL.FTZ R85, R85, UR6 ;  /* 0x0000000655557c20 */ /* 0x000fe20008410000 */
[C---:B------:R-:W-:Y:S01]  /*64e0*/  LOP3.LUT P6, RZ, R163.reuse, 0xff0000, RZ, 0xc0, !PT ;  /* 0x00ff0000a3ff7812 */ /* 0x040fe200078cc0ff */
[C---:B------:R-:W-:Y:S01]  /*64f0*/  FFMA.FTZ R82, R188.reuse, R105, R52 ;  /* 0x00000069bc527223 */ /* 0x040fe20000010034 */
[----:B------:R-:W-:Y:S01]  /*6500*/  FFMA.FTZ R81, R188, R81, R53 ;  /* 0x00000051bc517223 */ /* 0x000fe20000010035 */
[----:B------:R-:W-:Y:S01]  /*6510*/  FADD.FTZ R98, R98, -R209 ;  /* 0x800000d162627221 */ /* 0x000fe20000010000 */
[----:B------:R-:W-:Y:S01]  /*6520*/  ISETP.GE.U32.AND.EX P3, PT, R163, 0x1000000, PT, P3 ;  /* 0x01000000a300780c */ /* 0x000fe20003f66130 */
[----:B------:R-:W-:Y:S01]  /*6530*/  FMUL.FTZ R82, R82, UR6 ;  /* 0x0000000652527c20 */ /* 0x000fe20008410000 */
[----:B------:R-:W-:Y:S01]  /*6540*/  FSEL R84, R83, RZ, P4 ;  /* 0x000000ff53547208 */ /* 0x000fe20002000000 */
[----:B------:R-:W-:Y:S01]  /*6550*/  FMUL.FTZ R81, R81, UR6 ;  /* 0x0000000651517c20 */ /* 0x000fe20008410000 */
[----:B------:R-:W-:Y:S01]  /*6560*/  FSEL R87, R85, RZ, P5 ;  /* 0x000000ff55577208 */ /* 0x000fe20002800000 */
[----:B------:R-:W-:Y:S01]  /*6570*/  FFMA.FTZ R98, R188, R98, R50 ;  /* 0x00000062bc627223 */ /* 0x000fe20000010032 */
[----:B------:R-:W-:Y:S01]  /*6580*/  FSEL R83, R83, RZ, P6 ;  /* 0x000000ff53537208 */ /* 0x000fe20003000000 */
[-CC-:B------:R-:W-:Y:S01]  /*6590*/  FFMA.FTZ R101, R101, R215.reuse, R194.reuse ;  /* 0x000000d765657223 */ /* 0x180fe200000100c2 */
[C---:B------:R-:W-:Y:S01]  /*65a0*/  LOP3.LUT P5, RZ, R93.reuse, 0xff, RZ, 0xc0, !PT ;  /* 0x000000ff5dff7812 */ /* 0x040fe200078ac0ff */
[----:B------:R-:W-:Y:S01]  /*65b0*/  FMUL.FTZ R98, R98, UR6 ;  /* 0x0000000662627c20 */ /* 0x000fe20008410000 */
[----:B------:R-:W-:Y:S01]  /*65c0*/  LOP3.LUT P6, RZ, R93, 0xff00, RZ, 0xc0, !PT ;  /* 0x0000ff005dff7812 */ /* 0x000fe200078cc0ff */
[----:B------:R-:W-:Y:S01]  /*65d0*/  FADD.FTZ R99, R99, -R101 ;  /* 0x8000006563637221 */ /* 0x000fe20000010000 */
[----:B------:R-:W-:Y:S01]  /*65e0*/  FSEL R85, R85, RZ, P3 ;  /* 0x000000ff55557208 */ /* 0x000fe20001800000 */
[-CC-:B------:R-:W-:Y:S01]  /*65f0*/  FFMA.FTZ R100, R100, R215.reuse, R194.reuse ;  /* 0x000000d764647223 */ /* 0x180fe200000100c2 */
[C---:B------:R-:W-:Y:S01]  /*6600*/  LOP3.LUT P4, RZ, R163.reuse, 0xff, RZ, 0xc0, !PT ;  /* 0x000000ffa3ff7812 */ /* 0x040fe2000788c0ff */
[----:B------:R-:W-:Y:S01]  /*6610*/  FFMA.FTZ R204, R204, R215, R194 ;  /* 0x000000d7cccc7223 */ /* 0x000fe200000100c2 */
[----:B------:R-:W-:Y:S01]  /*6620*/  LOP3.LUT P3, RZ, R163, 0xff00, RZ, 0xc0, !PT ;  /* 0x0000ff00a3ff7812 */ /* 0x000fe2000786c0ff */
[----:B------:R-:W-:Y:S01]  /*6630*/  FADD.FTZ R97, R97, -R100 ;  /* 0x8000006461617221 */ /* 0x000fe20000010000 */
[----:B------:R-:W-:Y:S01]  /*6640*/  FSEL R86, R82, RZ, P5 ;  /* 0x000000ff52567208 */ /* 0x000fe20002800000 */
[----:B------:R-:W-:Y:S01]  /*6650*/  FADD.FTZ R96, R96, -R204 ;  /* 0x800000cc60607221 */ /* 0x000fe20000010000 */
[----:B------:R-:W-:-:S02]  /*6660*/  FSEL R80, R81, RZ, P6 ;  /* 0x000000ff51507208 */ /* 0x000fc40003000000 */
[----:B------:R-:W-:Y:S02]  /*6670*/  LOP3.LUT P5, RZ, R92, 0xff0000, RZ, 0xc0, !PT ;  /* 0x00ff00005cff7812 */ /* 0x000fe400078ac0ff */
[----:B------:R-:W-:Y:S02]  /*6680*/  FSEL R82, R82, RZ, P4 ;  /* 0x000000ff52527208 */ /* 0x000fe40002000000 */
[----:B------:R-:W-:Y:S02]  /*6690*/  FSEL R81, R81, RZ, P3 ;  /* 0x000000ff51517208 */ /* 0x000fe40001800000 */
[----:B------:R-:W-:Y:S02]  /*66a0*/  F2FP.BF16.F32.PACK_AB R83, R85, R83 ;  /* 0x000000535553723e */ /* 0x000fe400000010ff */
[----:B------:R-:W-:Y:S01]  /*66b0*/  F2FP.BF16.F32.PACK_AB R82, R81, R82 ;  /* 0x000000525152723e */ /* 0x000fe200000010ff */
[----:B------:R-:W-:Y:S01]  /*66c0*/  FFMA.FTZ R81, R188, R99, R51 ;  /* 0x00000063bc517223 */ /* 0x000fe20000010033 */
[----:B------:R-:W-:-:S02]  /*66d0*/  FSEL R85, R98, RZ, P5 ;  /* 0x000000ff62557208 */ /* 0x000fc40002800000 */
[----:B------:R-:W-:Y:S01]  /*66e0*/  LOP3.LUT P5, RZ, R162, 0xff0000, RZ, 0xc0, !PT ;  /* 0x00ff0000a2ff7812 */ /* 0x000fe200078ac0ff */
[----:B------:R-:W-:Y:S01]  /*66f0*/  FMUL.FTZ R81, R81, UR6 ;  /* 0x0000000651517c20 */ /* 0x000fe20008410000 */
[----:B------:R-:W-:Y:S02]  /*6700*/  LOP3.LUT P4, RZ, R92, 0xff000000, RZ, 0xc0, !PT ;  /* 0xff0000005cff7812 */ /* 0x000fe4000788c0ff */
[----:B------:R-:W-:Y:S02]  /*6710*/  FSEL R98, R98, RZ, P5 ;  /* 0x000000ff62627208 */ /* 0x000fe40002800000 */
[----:B------:R-:W-:Y:S02]  /*6720*/  LOP3.LUT P5, RZ, R162, 0xff000000, RZ, 0xc0, !PT ;  /* 0xff000000a2ff7812 */ /* 0x000fe400078ac0ff */
[----:B------:R-:W-:Y:S02]  /*6730*/  F2FP.BF16.F32.PACK_AB R86, R80, R86 ;  /* 0x000000565056723e */ /* 0x000fe400000010ff */
[----:B------:R-:W-:-:S02]  /*6740*/  FSEL R80, R81, RZ, P5 ;  /* 0x000000ff51507208 */ /* 0x000fc40002800000 */
[----:B------:R-:W-:Y:S02]  /*6750*/  F2FP.BF16.F32.PACK_AB R87, R87, R84 ;  /* 0x000000545757723e */ /* 0x000fe400000010ff */
        /* <DEDUP_REMOVED lines=10> */
[----:B------:R-:W-:-:S02]  /*6800*/  F2FP.BF16.F32.PACK_AB R85, R84, R85 ;  /* 0x000000555455723e */ /* 0x000fc400000010ff */
[----:B------:R-:W-:Y:S02]  /*6810*/  FSEL R93, R92, RZ, P4 ;  /* 0x000000ff5c5d7208 */ /* 0x000fe40002000000 */
[C---:B------:R-:W-:Y:S02]  /*6820*/  FSEL R84, R80.reuse, RZ, P6 ;  /* 0x000000ff50547208 */ /* 0x040fe40003000000 */
[----:B------:R-:W-:Y:S02]  /*6830*/  FSEL R80, R80, RZ, P5 ;  /* 0x000000ff50507208 */ /* 0x000fe40002800000 */
[----:B------:R-:W-:Y:S02]  /*6840*/  FSEL R92, R92, RZ, P3 ;  /* 0x000000ff5c5c7208 */ /* 0x000fe40001800000 */
[----:B------:R-:W-:Y:S02]  /*6850*/  F2FP.BF16.F32.PACK_AB R80, R80, R93 ;  /* 0x0000005d5050723e */ /* 0x000fe400000010ff */
[----:B------:R-:W-:Y:S01]  /*6860*/  F2FP.BF16.F32.PACK_AB R84, R84, R92 ;  /* 0x0000005c5454723e */ /* 0x000fe200000010ff */
[----:B------:R-:W-:Y:S06]  /*6870*/  BRA `(.L_x_1955) ;  /* 0x0000001400c47947 */ /* 0x000fec0003800000 */
.L_x_1953:
        /* <DEDUP_REMOVED lines=14> */
[----:B0-----:R-:W-:Y:S01]  /*6960*/  FMUL.FTZ R83, R74, UR6 ;  /* 0x000000064a537c20 */ /* 0x001fe20008410000 */
[C---:B------:R-:W-:Y:S01]  /*6970*/  LOP3.LUT P6, RZ, R93.reuse, 0xff0000, RZ, 0xc0, !PT ;  /* 0x00ff00005dff7812 */ /* 0x040fe200078cc0ff */
        /* <DEDUP_REMOVED lines=60> */
.L_x_1956:
        /* <DEDUP_REMOVED lines=13> */
[----:B------:R-:W-:Y:S01]  /*6e10*/  ISETP.GE.U32.AND P3, PT, R162, RZ, PT ;  /* 0x000000ffa200720c */ /* 0x000fe20003f66070 */
[----:B------:R-:W-:Y:S01]  /*6e20*/  FMUL.FTZ R83, R83, UR6 ;  /* 0x0000000653537c20 */ /* 0x000fe20008410000 */
[----:B------:R-:W-:Y:S01]  /*6e30*/  LOP3.LUT P4, RZ, R93, 0xff0000, RZ, 0xc0, !PT ;  /* 0x00ff00005dff7812 */ /* 0x000fe2000788c0ff */
[----:B------:R-:W-:Y:S01]  /*6e40*/  FMUL.FTZ R85, R85, UR6 ;  /* 0x0000000655557c20 */ /* 0x000fe20008410000 */
[C---:B------:R-:W-:Y:S01]  /*6e50*/  LOP3.LUT P6, RZ, R163.reuse, 0xff0000, RZ, 0xc0, !PT ;  /* 0x00ff0000a3ff7812 */ /* 0x040fe200078cc0ff */
[C---:B------:R-:W-:Y:S01]  /*6e60*/  FMUL.FTZ R82, R188.reuse, R105 ;  /* 0x00000069bc527220 */ /* 0x040fe20000410000 */
[----:B------:R-:W-:Y:S01]  /*6e70*/  FMUL.FTZ R81, R188, R81 ;  /* 0x00000051bc517220 */ /* 0x000fe20000410000 */
[----:B------:R-:W-:Y:S01]  /*6e80*/  FADD.FTZ R98, R98, -R209 ;  /* 0x800000d162627221 */ /* 0x000fe20000010000 */
[----:B------:R-:W-:Y:S01]  /*6e90*/  ISETP.GE.U32.AND.EX P3, PT, R163, 0x1000000, PT, P3 ;  /* 0x01000000a300780c */ /* 0x000fe20003f66130 */
[----:B------:R-:W-:Y:S01]  /*6ea0*/  FMUL.FTZ R82, R82, UR6 ;  /* 0x0000000652527c20 */ /* 0x000fe20008410000 */
[----:B------:R-:W-:Y:S01]  /*6eb0*/  FSEL R84, R83, RZ, P4 ;  /* 0x000000ff53547208 */ /* 0x000fe20002000000 */
[----:B------:R-:W-:Y:S01]  /*6ec0*/  FMUL.FTZ R81, R81, UR6 ;  /* 0x0000000651517c20 */ /* 0x000fe20008410000 */
[----:B------:R-:W-:Y:S01]  /*6ed0*/  FSEL R87, R85, RZ, P5 ;  /* 0x000000ff55577208 */ /* 0x000fe20002800000 */
[----:B------:R-:W-:Y:S01]  /*6ee0*/  FMUL.FTZ R98, R188, R98 ;  /* 0x00000062bc627220 */ /* 0x000fe20000410000 */
        /* <DEDUP_REMOVED lines=20> */
[----:B------:R-:W-:Y:S01]  /*7030*/  FMUL.FTZ R81, R188, R99 ;  /* 0x00000063bc517220 */ /* 0x000fe20000410000 */
        /* <DEDUP_REMOVED lines=27> */
.L_x_1952:
[----:B------:R-:W-:Y:S05]  /*71f0*/  @!P2 BRA `(.L_x_1957) ;  /* 0x0000000400b4a947 */ /* 0x000fea0003800000 */
        /* <DEDUP_REMOVED lines=8> */
[----:B------:R-:W-:Y:S01]  /*7280*/  ISETP.GE.U32.AND P3, PT, R92, RZ, PT ;  /* 0x000000ff5c00720c */ /* 0x000fe20003f66070 */
[C---:B------:R-:W-:Y:S01]  /*7290*/  FFMA.FTZ R75, R188.reuse, R213, R55 ;  /* 0x000000d5bc4b7223 */ /* 0x040fe20000010037 */
[----:B------:R-:W-:Y:S01]  /*72a0*/  FADD.FTZ R110, R109, -R110 ;  /* 0x8000006e6d6e7221 */ /* 0x000fe20000010000 */
[C---:B------:R-:W-:Y:S01]  /*72b0*/  FFMA.FTZ R72, R188.reuse, R72, R52 ;  /* 0x00000048bc487223 */ /* 0x040fe20000010034 */
[----:B------:R-:W-:Y:S01]  /*72c0*/  ISETP.GE.U32.AND.EX P3, PT, R93, 0x1000000, PT, P3 ;  /* 0x010000005d00780c */ /* 0x000fe20003f66130 */
[----:B------:R-:W-:Y:S01]  /*72d0*/  FMUL.FTZ R87, R75, UR6 ;  /* 0x000000064b577c20 */ /* 0x000fe20008410000 */
[C---:B------:R-:W-:Y:S01]  /*72e0*/  FFMA.FTZ R73, R188.reuse, R108, R53 ;  /* 0x0000006cbc497223 */ /* 0x040fe20000010035 */
[----:B------:R-:W-:Y:S01]  /*72f0*/  FFMA.FTZ R74, R188, R110, R54 ;  /* 0x0000006ebc4a7223 */ /* 0x000fe20000010036 */
[----:B------:R-:W-:Y:S01]  /*7300*/  FMUL.FTZ R86, R72, UR6 ;  /* 0x0000000648567c20 */ /* 0x000fe20008410000 */
[----:B------:R-:W-:Y:S01]  /*7310*/  LOP3.LUT P4, RZ, R93, 0xff, RZ, 0xc0, !PT ;  /* 0x000000ff5dff7812 */ /* 0x000fe2000788c0ff */
[----:B------:R-:W-:Y:S01]  /*7320*/  FMUL.FTZ R76, R73, UR6 ;  /* 0x00000006494c7c20 */ /* 0x000fe20008410000 */
[----:B------:R-:W-:Y:S01]  /*7330*/  FSEL R87, R87, RZ, P3 ;  /* 0x000000ff57577208 */ /* 0x000fe20001800000 */
[-CC-:B------:R-:W-:Y:S01]  /*7340*/  FFMA.FTZ R77, R100, R215.reuse, R194.reuse ;  /* 0x000000d7644d7223 */ /* 0x180fe200000100c2 */
[----:B------:R-:W-:Y:S01]  /*7350*/  LOP3.LUT P3, RZ, R93, 0xff00, RZ, 0xc0, !PT ;  /* 0x0000ff005dff7812 */ /* 0x000fe2000786c0ff */
[-CC-:B------:R-:W-:Y:S01]  /*7360*/  FFMA.FTZ R78, R209, R215.reuse, R194.reuse ;  /* 0x000000d7d14e7223 */ /* 0x180fe200000100c2 */
[-CC-:B------:R-:W-:Y:S01]  /*7370*/  FFMA.FTZ R79, R101, R215.reuse, R194.reuse ;  /* 0x000000d7654f7223 */ /* 0x180fe200000100c2 */
[----:B------:R-:W-:Y:S01]  /*7380*/  FFMA.FTZ R204, R204, R215, R194 ;  /* 0x000000d7cccc7223 */ /* 0x000fe200000100c2 */
[----:B0-----:R-:W-:Y:S01]  /*7390*/  FMUL.FTZ R84, R74, UR6 ;  /* 0x000000064a547c20 */ /* 0x001fe20008410000 */
[----:B------:R-:W-:Y:S01]  /*73a0*/  LOP3.LUT P6, RZ, R93, 0xff0000, RZ, 0xc0, !PT ;  /* 0x00ff00005dff7812 */ /* 0x000fe200078cc0ff */
[----:B------:R-:W-:Y:S01]  /*73b0*/  FADD.FTZ R77, R97, -R77 ;  /* 0x8000004d614d7221 */ /* 0x000fe20000010000 */
[----:B------:R-:W-:Y:S01]  /*73c0*/  FSEL R86, R86, RZ, P4 ;  /* 0x000000ff56567208 */ /* 0x000fe20002000000 */
[----:B------:R-:W-:Y:S01]  /*73d0*/  FADD.FTZ R78, R98, -R78 ;  /* 0x8000004e624e7221 */ /* 0x000fe20000010000 */
[----:B------:R-:W-:Y:S01]  /*73e0*/  FSEL R76, R76, RZ, P3 ;  /* 0x000000ff4c4c7208 */ /* 0x000fe20001800000 */
[----:B------:R-:W-:Y:S01]  /*73f0*/  FADD.FTZ R79, R99, -R79 ;  /* 0x8000004f634f7221 */ /* 0x000fe20000010000 */
[----:B------:R-:W-:Y:S01]  /*7400*/  FADD.FTZ R96, R96, -R204 ;  /* 0x800000cc60607221 */ /* 0x000fe20000010000 */
[----:B------:R-:W-:Y:S01]  /*7410*/  FSEL R84, R84, RZ, P6 ;  /* 0x000000ff54547208 */ /* 0x000fe20003000000 */
[----:B------:R-:W-:Y:S01]  /*7420*/  FFMA.FTZ R78, R188, R78, R50 ;  /* 0x0000004ebc4e7223 */ /* 0x000fe20000010032 */
[----:B------:R-:W-:Y:S01]  /*7430*/  F2FP.BF16.F32.PACK_AB R86, R76, R86 ;  /* 0x000000564c56723e */ /* 0x000fe200000010ff */
        /* <DEDUP_REMOVED lines=19> */
.L_x_1958:
        /* <DEDUP_REMOVED lines=26> */
[C---:B------:R-:W-:Y:S01]  /*7710*/  FFMA.FTZ R98, R188.reuse, R98, R50 ;  /* 0x00000062bc627223 */ /* 0x040fe20000010032 */
[C---:B------:R-:W-:Y:S01]  /*7720*/  LOP3.LUT P6, RZ, R93.reuse, 0xff, RZ, 0xc0, !PT ;  /* 0x000000ff5dff7812 */ /* 0x040fe200078cc0ff */
[C---:B------:R-:W-:Y:S01]  /*7730*/  FFMA.FTZ R99, R188.reuse, R99, R51 ;  /* 0x00000063bc637223 */ /* 0x040fe20000010033 */
[C---:B------:R-:W-:Y:S01]  /*7740*/  LOP3.LUT P5, RZ, R93.reuse, 0xff00, RZ, 0xc0, !PT ;  /* 0x0000ff005dff7812 */ /* 0x040fe200078ac0ff */
[C---:B------:R-:W-:Y:S01]  /*7750*/  FFMA.FTZ R97, R188.reuse, R97, R49 ;  /* 0x00000061bc617223 */ /* 0x040fe20000010031 */
[----:B------:R-:W-:Y:S01]  /*7760*/  ISETP.GE.U32.AND.EX P3, PT, R93, 0x1000000, PT, P3 ;  /* 0x010000005d00780c */ /* 0x000fe20003f66130 */
[----:B------:R-:W-:Y:S01]  /*7770*/  FFMA.FTZ R96, R188, R96, R48 ;  /* 0x00000060bc607223 */ /* 0x000fe20000010030 */
        /* <DEDUP_REMOVED lines=21> */
.L_x_1957:
        /* <DEDUP_REMOVED lines=9> */
[C---:B------:R-:W-:Y:S01]  /*7960*/  FMUL.FTZ R75, R188.reuse, R213 ;  /* 0x000000d5bc4b7220 */ /* 0x040fe20000410000 */
        /* <DEDUP_REMOVED lines=24> */
[----:B------:R-:W-:Y:S01]  /*7af0*/  FMUL.FTZ R78, R188, R78 ;  /* 0x0000004ebc4e7220 */ /* 0x000fe20000410000 */
[----:B------:R-:W-:Y:S01]  /*7b00*/  F2FP.BF16.F32.PACK_AB R86, R76, R86 ;  /* 0x000000564c56723e */ /* 0x000fe200000010ff */
        /* <DEDUP_REMOVED lines=19> */
.L_x_1959:
        /* <DEDUP_REMOVED lines=53> */
.L_x_1955:
[----:B------:R-:W0:Y:S02]  /*7f90*/  @P1 LDC.64 R92, c[0x0][0x478] ;  /* 0x00011e00ff5c1b82 */ /* 0x000e240000000a00 */
[----:B0-----:R-:W-:-:S05]  /*7fa0*/  @P1 IMAD.WIDE.U32 R92, R190, 0x20, R92 ;  /* 0x00000020be5c1825 */ /* 0x001fca00078e005c */
[----:B------:R-:W-:Y:S04]  /*7fb0*/  @P1 STG.E.128 desc[UR10][R92.64], R76 ;  /* 0x0000004c5c001986 */ /* 0x000fe8000c101d0a */
        /* <DEDUP_REMOVED lines=85> */
.L_x_1962:
        /* <DEDUP_REMOVED lines=17> */
[----:B------:R-:W-:Y:S01]  /*8620*/  LOP3.LUT P6, RZ, R165, 0xff0000, RZ, 0xc0, !PT ;  /* 0x00ff0000a5ff7812 */ /* 0x000fe200078cc0ff */
        /* <DEDUP_REMOVED lines=10> */
[-C--:B------:R-:W-:Y:S01]  /*86d0*/  FFMA.FTZ R114, R114, R215.reuse, R194 ;  /* 0x000000d772727223 */ /* 0x080fe200000100c2 */
[----:B------:R-:W-:Y:S01]  /*86e0*/  LOP3.LUT P5, RZ, R89, 0xff, RZ, 0xc0, !PT ;  /* 0x000000ff59ff7812 */ /* 0x000fe200078ac0ff */
        /* <DEDUP_REMOVED lines=45> */
.L_x_1961:
        /* <DEDUP_REMOVED lines=76> */
.L_x_1964:
        /* <DEDUP_REMOVED lines=17> */
[----:B------:R-:W-:Y:S01]  /*8f90*/  LOP3.LUT P6, RZ, R165, 0xff0000, RZ, 0xc0, !PT ;  /* 0x00ff0000a5ff7812 */ /* 0x000fe200078cc0ff */
        /* <DEDUP_REMOVED lines=57> */
.L_x_1960:
        /* <DEDUP_REMOVED lines=10> */
[----:B------:R-:W-:Y:S01]  /*93d0*/  FFMA.FTZ R75, R188, R127, R63 ;  /* 0x0000007fbc4b7223 */ /* 0x000fe2000001003f */
        /* <DEDUP_REMOVED lines=45> */
.L_x_1966:
        /* <DEDUP_REMOVED lines=54> */
.L_x_1965:
        /* <DEDUP_REMOVED lines=55> */
.L_x_1967:
        /* <DEDUP_REMOVED lines=53> */
.L_x_1963:
        /* <DEDUP_REMOVED lines=16> */
[-CC-:B------:R-:W-:Y:S01]  /*a1d0*/  FFMA.FTZ R132, R132, R215.reuse, R194.reuse ;  /* 0x000000d784847223 */ /* 0x180fe200000100c2 */
[----:B------:R-:W-:Y:S01]  /*a1e0*/  FADD.FTZ R137, R138, -R137 ;  /* 0x800000898a897221 */ /* 0x000fe20000010000 */
[----:B------:R-:W-:Y:S01]  /*a1f0*/  FADD.FTZ R135, R139, -R135 ;  /* 0x800000878b877221 */ /* 0x000fe20000010000 */
[----:B------:R-:W-:Y:S01]  /*a200*/  ISETP.GE.U32.AND P3, PT, R166, RZ, PT ;  /* 0x000000ffa600720c */ /* 0x000fe20003f66070 */
[----:B------:R-:W-:Y:S01]  /*a210*/  FFMA.FTZ R134, R134, R215, R194 ;  /* 0x000000d786867223 */ /* 0x000fe200000100c2 */
[C---:B------:R-:W-:Y:S01]  /*a220*/  FFMA.FTZ R74, R188.reuse, R137, R70 ;  /* 0x00000089bc4a7223 */ /* 0x040fe20000010046 */
[----:B------:R-:W-:Y:S01]  /*a230*/  FFMA.FTZ R75, R188, R135, R71 ;  /* 0x00000087bc4b7223 */ /* 0x000fe20000010047 */
[----:B------:R-:W-:Y:S01]  /*a240*/  LOP3.LUT P5, RZ, R91, 0xff0000, RZ, 0xc0, !PT ;  /* 0x00ff00005bff7812 */ /* 0x000fe200078ac0ff */
[----:B------:R-:W-:Y:S01]  /*a250*/  FADD.FTZ R132, R133, -R132 ;  /* 0x8000008485847221 */ /* 0x000fe20000010000 */
[----:B0-----:R-:W-:Y:S01]  /*a260*/  FMUL.FTZ R83, R74, UR6 ;  /* 0x000000064a537c20 */ /* 0x001fe20008410000 */
[----:B------:R-:W-:Y:S01]  /*a270*/  FMUL.FTZ R73, R75, UR6 ;  /* 0x000000064b497c20 */ /* 0x000fe20008410000 */
[----:B------:R-:W-:Y:S01]  /*a280*/  ISETP.GE.U32.AND.EX P2, PT, R91, 0x1000000, PT, P2 ;  /* 0x010000005b00780c */ /* 0x000fe20003f46120 */
[----:B------:R-:W-:Y:S01]  /*a290*/  FADD.FTZ R134, R136, -R134 ;  /* 0x8000008688867221 */ /* 0x000fe20000010000 */
[C---:B------:R-:W-:Y:S01]  /*a2a0*/  LOP3.LUT P4, RZ, R167.reuse, 0xff0000, RZ, 0xc0, !PT ;  /* 0x00ff0000a7ff7812 */ /* 0x040fe2000788c0ff */
[----:B------:R-:W-:Y:S01]  /*a2b0*/  FFMA.FTZ R72, R188, R132, R68 ;  /* 0x00000084bc487223 */ /* 0x000fe20000010044 */
[----:B------:R-:W-:Y:S01]  /*a2c0*/  ISETP.GE.U32.AND.EX P3, PT, R167, 0x1000000, PT, P3 ;  /* 0x01000000a700780c */ /* 0x000fe20003f66130 */
[-C--:B------:R-:W-:Y:S01]  /*a2d0*/  FFMA.FTZ R78, R125, R215.reuse, R194 ;  /* 0x000000d77d4e7223 */ /* 0x080fe200000100c2 */
[----:B------:R-:W-:Y:S01]  /*a2e0*/  FSEL R76, R83, RZ, P5 ;  /* 0x000000ff534c7208 */ /* 0x000fe20002800000 */
[----:B------:R-:W-:Y:S01]  /*a2f0*/  FMUL.FTZ R82, R72, UR6 ;  /* 0x0000000648527c20 */ /* 0x000fe20008410000 */
[----:B------:R-:W-:Y:S01]  /*a300*/  FSEL R87, R73, RZ, P2 ;  /* 0x000000ff49577208 */ /* 0x000fe20001000000 */
[----:B------:R-:W-:Y:S01]  /*a310*/  FADD.FTZ R78, R123, -R78 ;  /* 0x8000004e7b4e7221 */ /* 0x000fe20000010000 */
[----:B------:R-:W-:Y:S01]  /*a320*/  FSEL R83, R83, RZ, P4 ;  /* 0x000000ff53537208 */ /* 0x000fe20002000000 */
[----:B------:R-:W-:Y:S01]  /*a330*/  FFMA.FTZ R130, R130, R215, R194 ;  /* 0x000000d782827223 */ /* 0x000fe200000100c2 */
[----:B------:R-:W-:Y:S01]  /*a340*/  FSEL R73, R73, RZ, P3 ;  /* 0x000000ff49497208 */ /* 0x000fe20001800000 */
[C---:B------:R-:W-:Y:S01]  /*a350*/  FFMA.FTZ R78, R188.reuse, R78, R66 ;  /* 0x0000004ebc4e7223 */ /* 0x040fe20000010042 */
[----:B------:R-:W-:Y:S01]  /*a360*/  LOP3.LUT P6, RZ, R91, 0xff, RZ, 0xc0, !PT ;  /* 0x000000ff5bff7812 */ /* 0x000fe200078cc0ff */
[----:B------:R-:W-:Y:S01]  /*a370*/  FADD.FTZ R130, R131, -R130 ;  /* 0x8000008283827221 */ /* 0x000fe20000010000 */
[----:B------:R-:W-:Y:S01]  /*a380*/  F2FP.BF16.F32.PACK_AB R83, R73, R83 ;  /* 0x000000534953723e */ /* 0x000fe200000010ff */
[C---:B------:R-:W-:Y:S01]  /*a390*/  FFMA.FTZ R73, R188.reuse, R134, R69 ;  /* 0x00000086bc497223 */ /* 0x040fe20000010045 */
[----:B------:R-:W-:Y:S01]  /*a3a0*/  LOP3.LUT P4, RZ, R91, 0xff00, RZ, 0xc0, !PT ;  /* 0x0000ff005bff7812 */ /* 0x000fe2000788c0ff */
[----:B------:R-:W-:Y:S01]  /*a3b0*/  FFMA.FTZ R79, R188, R130, R67 ;  /* 0x00000082bc4f7223 */ /* 0x000fe20000010043 */
[----:B------:R-:W-:Y:S01]  /*a3c0*/  FSEL R86, R82, RZ, P6 ;  /* 0x000000ff52567208 */ /* 0x000fe20003000000 */
[----:B------:R-:W-:Y:S01]  /*a3d0*/  FMUL.FTZ R81, R73, UR6 ;  /* 0x0000000649517c20 */ /* 0x000fe20008410000 */
[----:B------:R-:W-:Y:S01]  /*a3e0*/  LOP3.LUT P5, RZ, R167, 0xff, RZ, 0xc0, !PT ;  /* 0x000000ffa7ff7812 */ /* 0x000fe200078ac0ff */
[-CC-:B------:R-:W-:Y:S01]  /*a3f0*/  FFMA.FTZ R77, R128, R215.reuse, R194.reuse ;  /* 0x000000d7804d7223 */ /* 0x180fe200000100c2 */
[----:B------:R-:W-:Y:S01]  /*a400*/  LOP3.LUT P2, RZ, R90, 0xff0000, RZ, 0xc0, !PT ;  /* 0x00ff00005aff7812 */ /* 0x000fe2000784c0ff */
[----:B------:R-:W-:Y:S01]  /*a410*/  FFMA.FTZ R121, R121, R215, R194 ;  /* 0x000000d779797223 */ /* 0x000fe200000100c2 */
[----:B------:R-:W-:Y:S01]  /*a420*/  FSEL R80, R81, RZ, P4 ;  /* 0x000000ff51507208 */ /* 0x000fe20002000000 */
[----:B------:R-:W-:Y:S01]  /*a430*/  FMUL.FTZ R84, R79, UR6 ;  /* 0x000000064f547c20 */ /* 0x000fe20008410000 */
[----:B------:R-:W-:Y:S01]  /*a440*/  LOP3.LUT P4, RZ, R167, 0xff00, RZ, 0xc0, !PT ;  /* 0x0000ff00a7ff7812 */ /* 0x000fe2000788c0ff */
[----:B------:R-:W-:Y:S01]  /*a450*/  FADD.FTZ R77, R129, -R77 ;  /* 0x8000004d814d7221 */ /* 0x000fe20000010000 */
[----:B------:R-:W-:Y:S01]  /*a460*/  F2FP.BF16.F32.PACK_AB R86, R80, R86 ;  /* 0x000000565056723e */ /* 0x000fe200000010ff */
[----:B------:R-:W-:Y:S01]  /*a470*/  FMUL.FTZ R80, R78, UR6 ;  /* 0x000000064e507c20 */ /* 0x000fe20008410000 */
[----:B------:R-:W-:Y:S01]  /*a480*/  FSEL R82, R82, RZ, P5 ;  /* 0x000000ff52527208 */ /* 0x000fe20002800000 */
[----:B------:R-:W-:Y:S01]  /*a490*/  FADD.FTZ R121, R119, -R121 ;  /* 0x8000007977797221 */ /* 0x000fe20000010000 */
[----:B------:R-:W-:Y:S01]  /*a4a0*/  FSEL R81, R81, RZ, P4 ;  /* 0x000000ff51517208 */ /* 0x000fe20002000000 */
[----:B------:R-:W-:Y:S01]  /*a4b0*/  FFMA.FTZ R77, R188, R77, R65 ;  /* 0x0000004dbc4d7223 */ /* 0x000fe20000010041 */
[----:B------:R-:W-:-:S02]  /*a4c0*/  LOP3.LUT P4, RZ, R166, 0xff0000, RZ, 0xc0, !PT ;  /* 0x00ff0000a6ff7812 */ /* 0x000fc4000788c0ff */
[----:B------:R-:W-:Y:S02]  /*a4d0*/  FSEL R85, R80, RZ, P2 ;  /* 0x000000ff50557208 */ /* 0x000fe40001000000 */
[----:B------:R-:W-:Y:S02]  /*a4e0*/  LOP3.LUT P2, RZ, R166, 0xff000000, RZ, 0xc0, !PT ;  /* 0xff000000a6ff7812 */ /* 0x000fe4000784c0ff */
[----:B------:R-:W-:Y:S02]  /*a4f0*/  F2FP.BF16.F32.PACK_AB R82, R81, R82 ;  /* 0x000000525152723e */ /* 0x000fe400000010ff */
[----:B------:R-:W-:Y:S02]  /*a500*/  FSEL R81, R80, RZ, P4 ;  /* 0x000000ff50517208 */ /* 0x000fe40002000000 */
[----:B------:R-:W-:Y:S01]  /*a510*/  F2FP.BF16.F32.PACK_AB R87, R87, R76 ;  /* 0x0000004c5757723e */ /* 0x000fe200000010ff */
[----:B------:R-:W-:Y:S01]  /*a520*/  FFMA.FTZ R76, R188, R121, R64 ;  /* 0x00000079bc4c7223 */ /* 0x000fe20000010040 */
[----:B------:R-:W-:-:S02]  /*a530*/  FSEL R80, R84, RZ, P2 ;  /* 0x000000ff54507208 */ /* 0x000fc40001000000 */
[----:B------:R-:W-:Y:S01]  /*a540*/  LOP3.LUT P3, RZ, R90, 0xff000000, RZ, 0xc0, !PT ;  /* 0xff0000005aff7812 */ /* 0x000fe2000786c0ff */
[----:B------:R-:W-:Y:S01]  /*a550*/  FMUL.FTZ R88, R76, UR6 ;  /* 0x000000064c587c20 */ /* 0x000fe20008410000 */
[----:B------:R-:W-:Y:S01]  /*a560*/  F2FP.BF16.F32.PACK_AB R81, R80, R81 ;  /* 0x000000515051723e */ /* 0x000fe200000010ff */
[----:B------:R-:W-:Y:S01]  /*a570*/  FMUL.FTZ R80, R77, UR6 ;  /* 0x000000064d507c20 */ /* 0x000fe20008410000 */
[----:B------:R-:W-:Y:S02]  /*a580*/  FSEL R84, R84, RZ, P3 ;  /* 0x000000ff54547208 */ /* 0x000fe40001800000 */
[----:B------:R-:W-:Y:S02]  /*a590*/  LOP3.LUT P6, RZ, R90, 0xff00, RZ, 0xc0, !PT ;  /* 0x0000ff005aff7812 */ /* 0x000fe400078cc0ff */
[----:B------:R-:W-:Y:S02]  /*a5a0*/  LOP3.LUT P2, RZ, R166, 0xff, RZ, 0xc0, !PT ;  /* 0x000000ffa6ff7812 */ /* 0x000fe4000784c0ff */
        /* <DEDUP_REMOVED lines=10> */
.L_x_1970:
        /* <DEDUP_REMOVED lines=8> */
[C---:B0-----:R-:W-:Y:S01]  /*a6d0*/  FFMA.FTZ R81, R188.reuse, R137, R70 ;  /* 0x00000089bc517223 */ /* 0x041fe20000010046 */
[----:B------:R-:W-:Y:S01]  /*a6e0*/  FFMA.FTZ R125, R125, R215, R194 ;  /* 0x000000d77d7d7223 */ /* 0x000fe200000100c2 */
[----:B------:R-:W-:Y:S01]  /*a6f0*/  LOP3.LUT P3, RZ, R91, 0xff0000, RZ, 0xc0, !PT ;  /* 0x00ff00005bff7812 */ /* 0x000fe2000786c0ff */
[C---:B------:R-:W-:Y:S01]  /*a700*/  FFMA.FTZ R83, R188.reuse, R135, R71 ;  /* 0x00000087bc537223 */ /* 0x040fe20000010047 */
[----:B------:R-:W-:Y:S01]  /*a710*/  FMUL.FTZ R81, R81, UR6 ;  /* 0x0000000651517c20 */ /* 0x000fe20008410000 */
[C---:B------:R-:W-:Y:S01]  /*a720*/  FFMA.FTZ R82, R188.reuse, R132, R68 ;  /* 0x00000084bc527223 */ /* 0x040fe20000010044 */
[----:B------:R-:W-:Y:S01]  /*a730*/  FFMA.FTZ R84, R188, R134, R69 ;  /* 0x00000086bc547223 */ /* 0x000fe20000010045 */
[----:B------:R-:W-:Y:S01]  /*a740*/  FADD.FTZ R125, R123, -R125 ;  /* 0x8000007d7b7d7221 */ /* 0x000fe20000010000 */
[----:B------:R-:W-:Y:S01]  /*a750*/  ISETP.GE.U32.AND P2, PT, R90, RZ, PT ;  /* 0x000000ff5a00720c */ /* 0x000fe20003f46070 */
[----:B------:R-:W-:Y:S01]  /*a760*/  FFMA.FTZ R130, R130, R215, R194 ;  /* 0x000000d782827223 */ /* 0x000fe200000100c2 */
[----:B------:R-:W-:Y:S01]  /*a770*/  FMUL.FTZ R83, R83, UR6 ;  /* 0x0000000653537c20 */ /* 0x000fe20008410000 */
[----:B------:R-:W-:Y:S01]  /*a780*/  FSEL R80, R81, RZ, P3 ;  /* 0x000000ff51507208 */ /* 0x000fe20001800000 */
[----:B------:R-:W-:Y:S01]  /*a790*/  FMUL.FTZ R82, R82, UR6 ;  /* 0x0000000652527c20 */ /* 0x000fe20008410000 */
[----:B------:R-:W-:Y:S01]  /*a7a0*/  FMUL.FTZ R84, R84, UR6 ;  /* 0x0000000654547c20 */ /* 0x000fe20008410000 */
[----:B------:R-:W-:Y:S01]  /*a7b0*/  LOP3.LUT P6, RZ, R167, 0xff0000, RZ, 0xc0, !PT ;  /* 0x00ff0000a7ff7812 */ /* 0x000fe200078cc0ff */
[----:B------:R-:W-:Y:S01]  /*a7c0*/  FFMA.FTZ R125, R188, R125, R66 ;  /* 0x0000007dbc7d7223 */ /* 0x000fe20000010042 */
[C---:B------:R-:W-:Y:S01]  /*a7d0*/  ISETP.GE.U32.AND.EX P4, PT, R91.reuse, 0x1000000, PT, P2 ;  /* 0x010000005b00780c */ /* 0x040fe20003f86120 */
[-C--:B------:R-:W-:Y:S01]  /*a7e0*/  FFMA.FTZ R128, R128, R215.reuse, R194 ;  /* 0x000000d780807223 */ /* 0x080fe200000100c2 */
[----:B------:R-:W-:Y:S01]  /*a7f0*/  LOP3.LUT P5, RZ, R91, 0xff, RZ, 0xc0, !PT ;  /* 0x000000ff5bff7812 */ /* 0x000fe200078ac0ff */
[----:B------:R-:W-:Y:S01]  /*a800*/  FADD.FTZ R130, R131, -R130 ;  /* 0x8000008283827221 */ /* 0x000fe20000010000 */
[----:B------:R-:W-:Y:S01]  /*a810*/  LOP3.LUT P3, RZ, R91, 0xff00, RZ, 0xc0, !PT ;  /* 0x0000ff005bff7812 */ /* 0x000fe2000786c0ff */
[----:B------:R-:W-:Y:S01]  /*a820*/  FFMA.FTZ R121, R121, R215, R194 ;  /* 0x000000d779797223 */ /* 0x000fe200000100c2 */
[----:B------:R-:W-:Y:S01]  /*a830*/  ISETP.GE.U32.AND P2, PT, R166, RZ, PT ;  /* 0x000000ffa600720c */ /* 0x000fe20003f46070 */
[----:B------:R-:W-:Y:S01]  /*a840*/  FMUL.FTZ R125, R125, UR6 ;  /* 0x000000067d7d7c20 */ /* 0x000fe20008410000 */
[----:B------:R-:W-:Y:S01]  /*a850*/  FSEL R87, R83, RZ, P4 ;  /* 0x000000ff53577208 */ /* 0x000fe20002000000 */
[----:B------:R-:W-:Y:S01]  /*a860*/  FADD.FTZ R128, R129, -R128 ;  /* 0x8000008081807221 */ /* 0x000fe20000010000 */
[----:B------:R-:W-:Y:S01]  /*a870*/  FSEL R81, R81, RZ, P6 ;  /* 0x000000ff51517208 */ /* 0x000fe20003000000 */
[----:B------:R-:W-:Y:S01]  /*a880*/  FFMA.FTZ R130, R188, R130, R67 ;  /* 0x00000082bc827223 */ /* 0x000fe20000010043 */
[----:B------:R-:W-:Y:S01]  /*a890*/  FSEL R86, R82, RZ, P5 ;  /* 0x000000ff52567208 */ /* 0x000fe20002800000 */
[----:B------:R-:W-:Y:S01]  /*a8a0*/  FADD.FTZ R121, R119, -R121 ;  /* 0x8000007977797221 */ /* 0x000fe20000010000 */
[----:B------:R-:W-:Y:S01]  /*a8b0*/  FSEL R85, R84, RZ, P3 ;  /* 0x000000ff54557208 */ /* 0x000fe20001800000 */
[----:B------:R-:W-:Y:S01]  /*a8c0*/  FFMA.FTZ R128, R188, R128, R65 ;  /* 0x00000080bc807223 */ /* 0x000fe20000010041 */
[C---:B------:R-:W-:Y:S01]  /*a8d0*/  LOP3.LUT P4, RZ, R167.reuse, 0xff, RZ, 0xc0, !PT ;  /* 0x000000ffa7ff7812 */ /* 0x040fe2000788c0ff */
[----:B------:R-:W-:Y:S01]  /*a8e0*/  FMUL.FTZ R130, R130, UR6 ;  /* 0x0000000682827c20 */ /* 0x000fe20008410000 */
[C---:B------:R-:W-:Y:S01]  /*a8f0*/  ISETP.GE.U32.AND.EX P2, PT, R167.reuse, 0x1000000, PT, P2 ;  /* 0x01000000a700780c */ /* 0x040fe20003f46120 */
[----:B------:R-:W-:Y:S01]  /*a900*/  FFMA.FTZ R188, R188, R121, R64 ;  /* 0x00000079bcbc7223 */ /* 0x000fe20000010040 */
[----:B------:R-:W-:Y:S01]  /*a910*/  LOP3.LUT P6, RZ, R90, 0xff0000, RZ, 0xc0, !PT ;  /* 0x00ff00005aff7812 */ /* 0x000fe200078cc0ff */
[----:B------:R-:W-:Y:S01]  /*a920*/  FMUL.FTZ R128, R128, UR6 ;  /* 0x0000000680807c20 */ /* 0x000fe20008410000 */
[----:B------:R-:W-:Y:S01]  /*a930*/  LOP3.LUT P3, RZ, R167, 0xff00, RZ, 0xc0, !PT ;  /* 0x0000ff00a7ff7812 */ /* 0x000fe2000786c0ff */
[----:B------:R-:W-:Y:S01]  /*a940*/  FMUL.FTZ R188, R188, UR6 ;  /* 0x00000006bcbc7c20 */ /* 0x000fe20008410000 */
[----:B------:R-:W-:-:S02]  /*a950*/  F2FP.BF16.F32.PACK_AB R86, R85, R86 ;  /* 0x000000565556723e */ /* 0x000fc400000010ff */
[----:B------:R-:W-:Y:S02]  /*a960*/  FSEL R83, R83, RZ, P2 ;  /* 0x000000ff53537208 */ /* 0x000fe40001000000 */
[----:B------:R-:W-:Y:S02]  /*a970*/  FSEL R82, R82, RZ, P4 ;  /* 0x000000ff52527208 */ /* 0x000fe40002000000 */
[----:B------:R-:W-:Y:S02]  /*a980*/  FSEL R84, R84, RZ, P3 ;  /* 0x000000ff54547208 */ /* 0x000fe40001800000 */
[----:B------:R-:W-:Y:S02]  /*a990*/  FSEL R85, R125, RZ, P6 ;  /* 0x000000ff7d557208 */ /* 0x000fe40003000000 */
[----:B------:R-:W-:Y:S02]  /*a9a0*/  LOP3.LUT P2, RZ, R90, 0xff000000, RZ, 0xc0, !PT ;  /* 0xff0000005aff7812 */ /* 0x000fe4000784c0ff */
[----:B------:R-:W-:-:S02]  /*a9b0*/  LOP3.LUT P3, RZ, R166, 0xff0000, RZ, 0xc0, !PT ;  /* 0x00ff0000a6ff7812 */ /* 0x000fc4000786c0ff */
[----:B------:R-:W-:Y:S02]  /*a9c0*/  LOP3.LUT P6, RZ, R166, 0xff000000, RZ, 0xc0, !PT ;  /* 0xff000000a6ff7812 */ /* 0x000fe400078cc0ff */
[----:B------:R-:W-:Y:S02]  /*a9d0*/  F2FP.BF16.F32.PACK_AB R83, R83, R81 ;  /* 0x000000515353723e */ /* 0x000fe400000010ff */
[----:B------:R-:W-:Y:S02]  /*a9e0*/  F2FP.BF16.F32.PACK_AB R87, R87, R80 ;  /* 0x000000505757723e */ /* 0x000fe400000010ff */
[----:B------:R-:W-:Y:S02]  /*a9f0*/  F2FP.BF16.F32.PACK_AB R82, R84, R82 ;  /* 0x000000525452723e */ /* 0x000fe400000010ff */
[----:B------:R-:W-:Y:S02]  /*aa00*/  FSEL R81, R125, RZ, P3 ;  /* 0x000000ff7d517208 */ /* 0x000fe40001800000 */
[----:B------:R-:W-:-:S02]  /*aa10*/  FSEL R84, R130, RZ, P6 ;  /* 0x000000ff82547208 */ /* 0x000fc40003000000 */
[----:B------:R-:W-:Y:S02]  /*aa20*/  FSEL R80, R130, RZ, P2 ;  /* 0x000000ff82507208 */ /* 0x000fe40001000000 */
[C---:B------:R-:W-:Y:S02]  /*aa30*/  LOP3.LUT P5, RZ, R90.reuse, 0xff00, RZ, 0xc0, !PT ;  /* 0x0000ff005aff7812 */ /* 0x040fe400078ac0ff */
[----:B------:R-:W-:Y:S02]  /*aa40*/  LOP3.LUT P4, RZ, R90, 0xff, RZ, 0xc0, !PT ;  /* 0x000000ff5aff7812 */ /* 0x000fe4000788c0ff */
[C---:B------:R-:W-:Y:S02]  /*aa50*/  LOP3.LUT P3, RZ, R166.reuse, 0xff00, RZ, 0xc0, !PT ;  /* 0x0000ff00a6ff7812 */ /* 0x040fe4000786c0ff */
[----:B------:R-:W-:Y:S02]  /*aa60*/  LOP3.LUT P2, RZ, R166, 0xff, RZ, 0xc0, !PT ;  /* 0x000000ffa6ff7812 */ /* 0x000fe4000784c0ff */
[----:B------:R-:W-:-:S02]  /*aa70*/  F2FP.BF16.F32.PACK_AB R81, R84, R81 ;  /* 0x000000515451723e */ /* 0x000fc400000010ff */
[----:B------:R-:W-:Y:S02]  /*aa80*/  F2FP.BF16.F32.PACK_AB R85, R80, R85 ;  /* 0x000000555055723e */ /* 0x000fe400000010ff */
[C---:B------:R-:W-:Y:S02]  /*aa90*/  FSEL R84, R128.reuse, RZ, P5 ;  /* 0x000000ff80547208 */ /* 0x040fe40002800000 */
[----:B------:R-:W-:Y:S02]  /*aaa0*/  FSEL R80, R128, RZ, P3 ;  /* 0x000000ff80507208 */ /* 0x000fe40001800000 */
[C---:B------:R-:W-:Y:S02]  /*aab0*/  FSEL R89, R188.reuse, RZ, P2 ;  /* 0x000000ffbc597208 */ /* 0x040fe40001000000 */
[----:B------:R-:W-:Y:S02]  /*aac0*/  FSEL R88, R188, RZ, P4 ;  /* 0x000000ffbc587208 */ /* 0x000fe40002000000 */
[----:B------:R-:W-:-:S02]  /*aad0*/  F2FP.BF16.F32.PACK_AB R80, R80, R89 ;  /* 0x000000595050723e */ /* 0x000fc400000010ff */
[----:B------:R-:W-:Y:S01]  /*aae0*/  F2FP.BF16.F32.PACK_AB R84, R84, R88 ;  /* 0x000000585454723e */ /* 0x000fe200000010ff */
[----:B------:R-:W-:Y:S06]  /*aaf0*/  BRA `(.L_x_1971) ;  /* 0x0000001400c47947 */ /* 0x000fec0003800000 */
.L_x_1969:
        /* <DEDUP_REMOVED lines=17> */
[C---:B------:R-:W-:Y:S01]  /*ac10*/  LOP3.LUT P4, RZ, R167.reuse, 0xff0000, RZ, 0xc0, !PT ;  /* 0x00ff0000a7ff7812 */ /* 0x040fe2000788c0ff */
[----:B------:R-:W-:Y:S01]  /*ac20*/  FMUL.FTZ R72, R188, R132 ;  /* 0x00000084bc487220 */ /* 0x000fe20000410000 */
        /* <DEDUP_REMOVED lines=9> */
[C---:B------:R-:W-:Y:S01]  /*acc0*/  FMUL.FTZ R78, R188.reuse, R78 ;  /* 0x0000004ebc4e7220 */ /* 0x040fe20000410000 */
[----:B------:R-:W-:Y:S01]  /*acd0*/  LOP3.LUT P6, RZ, R91, 0xff, RZ, 0xc0, !PT ;  /* 0x000000ff5bff7812 */ /* 0x000fe200078cc0ff */
[----:B------:R-:W-:Y:S01]  /*ace0*/  FADD.FTZ R130, R131, -R130 ;  /* 0x8000008283827221 */ /* 0x000fe20000010000 */
[----:B------:R-:W-:Y:S01]  /*acf0*/  F2FP.BF16.F32.PACK_AB R83, R73, R83 ;  /* 0x000000534953723e */ /* 0x000fe200000010ff */
[C---:B------:R-:W-:Y:S01]  /*ad00*/  FMUL.FTZ R73, R188.reuse, R134 ;  /* 0x00000086bc497220 */ /* 0x040fe20000410000 */
[----:B------:R-:W-:Y:S01]  /*ad10*/  LOP3.LUT P4, RZ, R91, 0xff00, RZ, 0xc0, !PT ;  /* 0x0000ff005bff7812 */ /* 0x000fe2000788c0ff */
[----:B------:R-:W-:Y:S01]  /*ad20*/  FMUL.FTZ R79, R188, R130 ;  /* 0x00000082bc4f7220 */ /* 0x000fe20000410000 */
        /* <DEDUP_REMOVED lines=15> */
[----:B------:R-:W-:Y:S01]  /*ae20*/  FMUL.FTZ R77, R188, R77 ;  /* 0x0000004dbc4d7220 */ /* 0x000fe20000410000 */
[----:B------:R-:W-:-:S02]  /*ae30*/  LOP3.LUT P4, RZ, R166, 0xff0000, RZ, 0xc0, !PT ;  /* 0x00ff0000a6ff7812 */ /* 0x000fc4000788c0ff */
[----:B------:R-:W-:Y:S02]  /*ae40*/  FSEL R85, R80, RZ, P2 ;  /* 0x000000ff50557208 */ /* 0x000fe40001000000 */
[----:B------:R-:W-:Y:S02]  /*ae50*/  LOP3.LUT P2, RZ, R166, 0xff000000, RZ, 0xc0, !PT ;  /* 0xff000000a6ff7812 */ /* 0x000fe4000784c0ff */
[----:B------:R-:W-:Y:S02]  /*ae60*/  F2FP.BF16.F32.PACK_AB R82, R81, R82 ;  /* 0x000000525152723e */ /* 0x000fe400000010ff */
[----:B------:R-:W-:Y:S02]  /*ae70*/  FSEL R81, R80, RZ, P4 ;  /* 0x000000ff50517208 */ /* 0x000fe40002000000 */
[----:B------:R-:W-:Y:S01]  /*ae80*/  F2FP.BF16.F32.PACK_AB R87, R87, R76 ;  /* 0x0000004c5757723e */ /* 0x000fe200000010ff */
[----:B------:R-:W-:Y:S01]  /*ae90*/  FMUL.FTZ R76, R188, R121 ;  /* 0x00000079bc4c7220 */ /* 0x000fe20000410000 */
        /* <DEDUP_REMOVED lines=18> */
.L_x_1972:
        /* <DEDUP_REMOVED lines=8> */
[C---:B0-----:R-:W-:Y:S01]  /*b040*/  FMUL.FTZ R81, R188.reuse, R137 ;  /* 0x00000089bc517220 */ /* 0x041fe20000410000 */
[--C-:B------:R-:W-:Y:S01]  /*b050*/  FFMA.FTZ R125, R125, R215, R194.reuse ;  /* 0x000000d77d7d7223 */ /* 0x100fe200000100c2 */
[----:B------:R-:W-:Y:S01]  /*b060*/  LOP3.LUT P3, RZ, R91, 0xff0000, RZ, 0xc0, !PT ;  /* 0x00ff00005bff7812 */ /* 0x000fe2000786c0ff */
[C---:B------:R-:W-:Y:S01]  /*b070*/  FMUL.FTZ R83, R188.reuse, R135 ;  /* 0x00000087bc537220 */ /* 0x040fe20000410000 */
[----:B------:R-:W-:Y:S01]  /*b080*/  FMUL.FTZ R81, R81, UR6 ;  /* 0x0000000651517c20 */ /* 0x000fe20008410000 */
[C---:B------:R-:W-:Y:S01]  /*b090*/  FMUL.FTZ R82, R188.reuse, R132 ;  /* 0x00000084bc527220 */ /* 0x040fe20000410000 */
[----:B------:R-:W-:Y:S01]  /*b0a0*/  FMUL.FTZ R84, R188, R134 ;  /* 0x00000086bc547220 */ /* 0x000fe20000410000 */
[----:B------:R-:W-:Y:S01]  /*b0b0*/  FADD.FTZ R125, R123, -R125 ;  /* 0x8000007d7b7d7221 */ /* 0x000fe20000010000 */
[----:B------:R-:W-:Y:S01]  /*b0c0*/  ISETP.GE.U32.AND P2, PT, R90, RZ, PT ;  /* 0x000000ff5a00720c */ /* 0x000fe20003f46070 */
[--C-:B------:R-:W-:Y:S01]  /*b0d0*/  FFMA.FTZ R130, R130, R215, R194.reuse ;  /* 0x000000d782827223 */ /* 0x100fe200000100c2 */
[----:B------:R-:W-:Y:S01]  /*b0e0*/  FMUL.FTZ R83, R83, UR6 ;  /* 0x0000000653537c20 */ /* 0x000fe20008410000 */
[----:B------:R-:W-:Y:S01]  /*b0f0*/  FSEL R80, R81, RZ, P3 ;  /* 0x000000ff51507208 */ /* 0x000fe20001800000 */
[----:B------:R-:W-:Y:S01]  /*b100*/  FMUL.FTZ R82, R82, UR6 ;  /* 0x0000000652527c20 */ /* 0x000fe20008410000 */
[----:B------:R-:W-:Y:S01]  /*b110*/  FMUL.FTZ R84, R84, UR6 ;  /* 0x0000000654547c20 */ /* 0x000fe20008410000 */
[----:B------:R-:W-:Y:S01]  /*b120*/  LOP3.LUT P6, RZ, R167, 0xff0000, RZ, 0xc0, !PT ;  /* 0x00ff0000a7ff7812 */ /* 0x000fe200078cc0ff */
[----:B------:R-:W-:Y:S01]  /*b130*/  FMUL.FTZ R125, R188, R125 ;  /* 0x0000007dbc7d7220 */ /* 0x000fe20000410000 */
        /* <DEDUP_REMOVED lines=11> */
[----:B------:R-:W-:Y:S01]  /*b1f0*/  FMUL.FTZ R130, R188, R130 ;  /* 0x00000082bc827220 */ /* 0x000fe20000410000 */
[----:B------:R-:W-:Y:S01]  /*b200*/  FSEL R86, R82, RZ, P5 ;  /* 0x000000ff52567208 */ /* 0x000fe20002800000 */
[----:B------:R-:W-:Y:S01]  /*b210*/  FADD.FTZ R121, R119, -R121 ;  /* 0x8000007977797221 */ /* 0x000fe20000010000 */
[----:B------:R-:W-:Y:S01]  /*b220*/  FSEL R85, R84, RZ, P3 ;  /* 0x000000ff54557208 */ /* 0x000fe20001800000 */
[----:B------:R-:W-:Y:S01]  /*b230*/  FMUL.FTZ R128, R188, R128 ;  /* 0x00000080bc807220 */ /* 0x000fe20000410000 */
[C---:B------:R-:W-:Y:S01]  /*b240*/  LOP3.LUT P4, RZ, R167.reuse, 0xff, RZ, 0xc0, !PT ;  /* 0x000000ffa7ff7812 */ /* 0x040fe2000788c0ff */
[----:B------:R-:W-:Y:S01]  /*b250*/  FMUL.FTZ R130, R130, UR6 ;  /* 0x0000000682827c20 */ /* 0x000fe20008410000 */
[C---:B------:R-:W-:Y:S01]  /*b260*/  ISETP.GE.U32.AND.EX P2, PT, R167.reuse, 0x1000000, PT, P2 ;  /* 0x01000000a700780c */ /* 0x040fe20003f46120 */
[----:B------:R-:W-:Y:S01]  /*b270*/  FMUL.FTZ R188, R188, R121 ;  /* 0x00000079bcbc7220 */ /* 0x000fe20000410000 */
        /* <DEDUP_REMOVED lines=31> */
.L_x_1968:
        /* <DEDUP_REMOVED lines=11> */
[----:B------:R-:W-:Y:S01]  /*b520*/  LOP3.LUT P6, RZ, R91, 0xff, RZ, 0xc0, !PT ;  /* 0x000000ff5bff7812 */ /* 0x000fe200078cc0ff */
[C---:B------:R-:W-:Y:S01]  /*b530*/  FFMA.FTZ R75, R188.reuse, R135, R71 ;  /* 0x00000087bc4b7223 */ /* 0x040fe20000010047 */
[----:B------:R-:W-:Y:S01]  /*b540*/  FFMA.FTZ R74, R188, R137, R70 ;  /* 0x00000089bc4a7223 */ /* 0x000fe20000010046 */
[----:B------:R-:W-:Y:S01]  /*b550*/  FMUL.FTZ R86, R72, UR6 ;  /* 0x0000000648567c20 */ /* 0x000fe20008410000 */
[----:B------:R-:W-:Y:S01]  /*b560*/  FFMA.FTZ R73, R188, R134, R69 ;  /* 0x00000086bc497223 */ /* 0x000fe20000010045 */
[----:B------:R-:W-:Y:S01]  /*b570*/  ISETP.GE.U32.AND P2, PT, R90, RZ, PT ;  /* 0x000000ff5a00720c */ /* 0x000fe20003f46070 */
[-CC-:B------:R-:W-:Y:S01]  /*b580*/  FFMA.FTZ R77, R128, R215.reuse, R194.reuse ;  /* 0x000000d7804d7223 */ /* 0x180fe200000100c2 */
[-CC-:B------:R-:W-:Y:S01]  /*b590*/  FFMA.FTZ R78, R125, R215.reuse, R194.reuse ;  /* 0x000000d77d4e7223 */ /* 0x180fe200000100c2 */
[-CC-:B------:R-:W-:Y:S01]  /*b5a0*/  FFMA.FTZ R79, R130, R215.reuse, R194.reuse ;  /* 0x000000d7824f7223 */ /* 0x180fe200000100c2 */
[----:B------:R-:W-:Y:S01]  /*b5b0*/  FFMA.FTZ R121, R121, R215, R194 ;  /* 0x000000d779797223 */ /* 0x000fe200000100c2 */
[----:B------:R-:W-:Y:S01]  /*b5c0*/  FMUL.FTZ R87, R75, UR6 ;  /* 0x000000064b577c20 */ /* 0x000fe20008410000 */
[----:B0-----:R-:W-:Y:S01]  /*b5d0*/  FMUL.FTZ R84, R74, UR6 ;  /* 0x000000064a547c20 */ /* 0x001fe20008410000 */
[----:B------:R-:W-:Y:S01]  /*b5e0*/  FSEL R86, R86, RZ, P6 ;  /* 0x000000ff56567208 */ /* 0x000fe20003000000 */
[----:B------:R-:W-:Y:S01]  /*b5f0*/  FMUL.FTZ R85, R73, UR6 ;  /* 0x0000000649557c20 */ /* 0x000fe20008410000 */
[----:B------:R-:W-:Y:S01]  /*b600*/  LOP3.LUT P4, RZ, R91, 0xff0000, RZ, 0xc0, !PT ;  /* 0x00ff00005bff7812 */ /* 0x000fe2000788c0ff */
[----:B------:R-:W-:Y:S01]  /*b610*/  FADD.FTZ R77, R129, -R77 ;  /* 0x8000004d814d7221 */ /* 0x000fe20000010000 */
[----:B------:R-:W-:Y:S01]  /*b620*/  ISETP.GE.U32.AND.EX P2, PT, R91, 0x1000000, PT, P2 ;  /* 0x010000005b00780c */ /* 0x000fe20003f46120 */
[----:B------:R-:W-:Y:S01]  /*b630*/  FADD.FTZ R78, R123, -R78 ;  /* 0x8000004e7b4e7221 */ /* 0x000fe20000010000 */
[----:B------:R-:W-:Y:S01]  /*b640*/  LOP3.LUT P6, RZ, R91, 0xff00, RZ, 0xc0, !PT ;  /* 0x0000ff005bff7812 */ /* 0x000fe200078cc0ff */
[----:B------:R-:W-:Y:S01]  /*b650*/  FADD.FTZ R79, R131, -R79 ;  /* 0x8000004f834f7221 */ /* 0x000fe20000010000 */
[----:B------:R-:W-:Y:S01]  /*b660*/  FADD.FTZ R121, R119, -R121 ;  /* 0x8000007977797221 */ /* 0x000fe20000010000 */
[----:B------:R-:W-:Y:S01]  /*b670*/  FSEL R87, R87, RZ, P2 ;  /* 0x000000ff57577208 */ /* 0x000fe20001000000 */
[----:B------:R-:W-:Y:S01]  /*b680*/  FFMA.FTZ R77, R188, R77, R65 ;  /* 0x0000004dbc4d7223 */ /* 0x000fe20000010041 */
[----:B------:R-:W-:Y:S01]  /*b690*/  FSEL R84, R84, RZ, P4 ;  /* 0x000000ff54547208 */ /* 0x000fe20002000000 */
[C---:B------:R-:W-:Y:S01]  /*b6a0*/  FFMA.FTZ R78, R188.reuse, R78, R66 ;  /* 0x0000004ebc4e7223 */ /* 0x040fe20000010042 */
[----:B------:R-:W-:Y:S01]  /*b6b0*/  FSEL R85, R85, RZ, P6 ;  /* 0x000000ff55557208 */ /* 0x000fe20003000000 */
[C---:B------:R-:W-:Y:S01]  /*b6c0*/  FFMA.FTZ R79, R188.reuse, R79, R67 ;  /* 0x0000004fbc4f7223 */ /* 0x040fe20000010043 */
[----:B------:R-:W-:Y:S01]  /*b6d0*/  FFMA.FTZ R76, R188, R121, R64 ;  /* 0x00000079bc4c7223 */ /* 0x000fe20000010040 */
[----:B------:R-:W-:Y:S01]  /*b6e0*/  F2FP.BF16.F32.PACK_AB R87, R87, R84 ;  /* 0x000000545757723e */ /* 0x000fe200000010ff */
[----:B------:R-:W-:Y:S01]  /*b6f0*/  FMUL.FTZ R88, R77, UR6 ;  /* 0x000000064d587c20 */ /* 0x000fe20008410000 */
[----:B------:R-:W-:Y:S01]  /*b700*/  F2FP.BF16.F32.PACK_AB R86, R85, R86 ;  /* 0x000000565556723e */ /* 0x000fe200000010ff */
[----:B------:R-:W-:Y:S01]  /*b710*/  FMUL.FTZ R84, R76, UR6 ;  /* 0x000000064c547c20 */ /* 0x000fe20008410000 */
        /* <DEDUP_REMOVED lines=11> */
[----:B------:R-:W-:Y:S01]  /*b7d0*/  F2FP.BF16.F32.PACK_AB R84, R88, R84 ;  /* 0x000000545854723e */ /* 0x000fe200000010ff */
[----:B------:R-:W-:Y:S06]  /*b7e0*/  BRA `(.L_x_1971) ;  /* 0x0000000800887947 */ /* 0x000fec0003800000 */
.L_x_1974:
        /* <DEDUP_REMOVED lines=46> */
[----:B------:R-:W-:Y:S02]  /*bad0*/  F2FP.BF16.F32.PACK_AB R86, R85, R86 ;  /* 0x000000565556723e */ /* 0x000fe400000010ff */
[----:B------:R-:W-:-:S02]  /*bae0*/  FSEL R85, R125, RZ, P6 ;  /* 0x000000ff7d557208 */ /* 0x000fc40003000000 */
[----:B------:R-:W-:Y:S02]  /*baf0*/  FSEL R130, R130, RZ, P2 ;  /* 0x000000ff82827208 */ /* 0x000fe40001000000 */
[----:B------:R-:W-:Y:S02]  /*bb00*/  FSEL R84, R121, RZ, P5 ;  /* 0x000000ff79547208 */ /* 0x000fe40002800000 */
[----:B------:R-:W-:Y:S02]  /*bb10*/  FSEL R128, R128, RZ, P4 ;  /* 0x000000ff80807208 */ /* 0x000fe40002000000 */
[----:B------:R-:W-:Y:S02]  /*bb20*/  F2FP.BF16.F32.PACK_AB R85, R130, R85 ;  /* 0x000000558255723e */ /* 0x000fe400000010ff */
[----:B------:R-:W-:Y:S01]  /*bb30*/  F2FP.BF16.F32.PACK_AB R84, R128, R84 ;  /* 0x000000548054723e */ /* 0x000fe200000010ff */
[----:B------:R-:W-:Y:S06]  /*bb40*/  BRA `(.L_x_1971) ;  /* 0x0000000400b07947 */ /* 0x000fec0003800000 */
.L_x_1973:
        /* <DEDUP_REMOVED lines=10> */
[----:B------:R-:W-:Y:S01]  /*bbf0*/  LOP3.LUT P6, RZ, R91, 0xff, RZ, 0xc0, !PT ;  /* 0x000000ff5bff7812 */ /* 0x000fe200078cc0ff */
[C---:B------:R-:W-:Y:S01]  /*bc00*/  FMUL.FTZ R75, R188.reuse, R135 ;  /* 0x00000087bc4b7220 */ /* 0x040fe20000410000 */
[----:B------:R-:W-:Y:S01]  /*bc10*/  FMUL.FTZ R74, R188, R137 ;  /* 0x00000089bc4a7220 */ /* 0x000fe20000410000 */
[----:B------:R-:W-:Y:S01]  /*bc20*/  FMUL.FTZ R86, R72, UR6 ;  /* 0x0000000648567c20 */ /* 0x000fe20008410000 */
[----:B------:R-:W-:Y:S01]  /*bc30*/  FMUL.FTZ R73, R188, R134 ;  /* 0x00000086bc497220 */ /* 0x000fe20000410000 */
        /* <DEDUP_REMOVED lines=17> */
[----:B------:R-:W-:Y:S01]  /*bd50*/  FMUL.FTZ R77, R188, R77 ;  /* 0x0000004dbc4d7220 */ /* 0x000fe20000410000 */
[----:B------:R-:W-:Y:S01]  /*bd60*/  FSEL R84, R84, RZ, P4 ;  /* 0x000000ff54547208 */ /* 0x000fe20002000000 */
[C---:B------:R-:W-:Y:S01]  /*bd70*/  FMUL.FTZ R78, R188.reuse, R78 ;  /* 0x0000004ebc4e7220 */ /* 0x040fe20000410000 */
[----:B------:R-:W-:Y:S01]  /*bd80*/  FSEL R85, R85, RZ, P6 ;  /* 0x000000ff55557208 */ /* 0x000fe20003000000 */
[C---:B------:R-:W-:Y:S01]  /*bd90*/  FMUL.FTZ R79, R188.reuse, R79 ;  /* 0x0000004fbc4f7220 */ /* 0x040fe20000410000 */
[----:B------:R-:W-:Y:S01]  /*bda0*/  FMUL.FTZ R76, R188, R121 ;  /* 0x00000079bc4c7220 */ /* 0x000fe20000410000 */
        /* <DEDUP_REMOVED lines=17> */
.L_x_1975:
        /* <DEDUP_REMOVED lines=52> */
[----:B------:R-:W-:-:S07]  /*c200*/  F2FP.BF16.F32.PACK_AB R84, R128, R84 ;  /* 0x000000548054723e */ /* 0x000fce00000010ff */
.L_x_1971:
[----:B------:R-:W0:Y:S01]  /*c210*/  @P1 LDC.64 R88, c[0x0][0x478] ;  /* 0x00011e00ff581b82 */ /* 0x000e220000000a00 */
[----:B------:R-:W-:Y:S01]  /*c220*/  MOV R91, 0x10 ;  /* 0x00000010005b7802 */ /* 0x000fe20000000f00 */
[----:B0-----:R-:W-:-:S05]  /*c230*/  @P1 IMAD.WIDE.U32 R88, R192, 0x20, R88 ;  /* 0x00000020c0581825 */ /* 0x001fca00078e0058 */
[----:B------:R-:W-:Y:S04]  /*c240*/  @P1 STG.E.128 desc[UR10][R88.64], R76 ;  /* 0x0000004c58001986 */ /* 0x000fe8000c101d0a */
[----:B------:R0:W-:Y:S02]  /*c250*/  @P1 STG.E.128 desc[UR10][R88.64+0x10], R72 ;  /* 0x0000104858001986 */ /* 0x0001e4000c101d0a */
[----:B0-----:R-:W-:-:S05]  /*c260*/  IMAD.WIDE.U32 R88, R192, R91, UR16 ;  /* 0x00000010c0587e25 */ /* 0x001fca000f8e005b */
        /* <DEDUP_REMOVED lines=9> */
.L_x_1942:
[----:B------:R0:W5:Y:S01]  /*c300*/  LDL.LU R56, [R1+0x14] ;  /* 0x0000140001387983 */ /* 0x0001620000300800 */
[----:B------:R-:W-:Y:S02]  /*c310*/  MOV R70, R7 ;  /* 0x0000000700467202 */ /* 0x000fe40000000f00 */
[----:B------:R-:W-:Y:S01]  /*c320*/  MOV R7, R12 ;  /* 0x0000000c00077202 */ /* 0x000fe20000000f00 */
[----:B------:R0:W5:Y:S01]  /*c330*/  LDL.LU R57, [R1+0x10] ;  /* 0x0000100001397983 */ /* 0x0001620000300800 */
[----:B------:R-:W-:Y:S02]  /*c340*/  MOV R12, R13 ;  /* 0x0000000d000c7202 */ /* 0x000fe40000000f00 */
[----:B------:R-:W-:Y:S01]  /*c350*/  MOV R13, R14 ;  /* 0x0000000e000d7202 */ /* 0x000fe20000000f00 */
[----:B------:R0:W5:Y:S01]  /*c360*/  LDL.LU R54, [R1] ;  /* 0x0000000001367983 */ /* 0x0001620000300800 */
        /* <DEDUP_REMOVED lines=118> */
.L_x_1941:
[----:B------:R-:W-:Y:S05]  /*cad0*/  BSYNC B0 ;  /* 0x0000000000007941 */ /* 0x000fea0003800000 */
.L_x_1940:
        /* <DEDUP_REMOVED lines=19> */
[----:B-----5:R-:W-:Y:S04]  /*cc10*/  STS.128 [R2+0x810], R76 ;  /* 0x0008104c02007388 */ /* 0x020fe80000000c00 */
[----:B------:R-:W-:Y:S04]  /*cc20*/  STS.128 [R2+0xc00], R100 ;  /* 0x000c006402007388 */ /* 0x000fe80000000c00 */
[----:B------:R-:W-:Y:S01]  /*cc30*/  STS.128 [R2+0xc10], R120 ;  /* 0x000c107802007388 */ /* 0x000fe20000000c00 */
[----:B------:R-:W-:Y:S06]  /*cc40*/  BAR.SYNC.DEFER_BLOCKING 0x0 ;  /* 0x0000000000007b1d */ /* 0x000fec0000010000 */
[----:B------:R-:W0:Y:S04]  /*cc50*/  LDS R10, [R3+0x800] ;  /* 0x00080000030a7984 */ /* 0x000e280000000800 */
[----:B------:R-:W1:Y:S04]  /*cc60*/  LDS R11, [R3+0xa00] ;  /* 0x000a0000030b7984 */ /* 0x000e680000000800 */
[----:B------:R-:W3:Y:S04]  /*cc70*/  LDS R65, [R3+0x1800] ;  /* 0x0018000003417984 */ /* 0x000ee80000000800 */
[----:B------:R-:W4:Y:S04]  /*cc80*/  LDS R64, [R3+0x1a00] ;  /* 0x001a000003407984 */ /* 0x000f280000000800 */
[----:B------:R-:W2:Y:S04]  /*cc90*/  LDS R32, [R3] ;  /* 0x0000000003207984 */ /* 0x000ea80000000800 */
        /* <DEDUP_REMOVED lines=10> */
[----:B---3--:R-:W-:-:S03]  /*cd40*/  FADD.FTZ R10, R10, R65 ;  /* 0x000000410a0a7221 */ /* 0x008fc60000010000 */
[----:B------:R-:W3:Y:S01]  /*cd50*/  LDS R92, [R3+0x2a00] ;  /* 0x002a0000035c7984 */ /* 0x000ee20000000800 */
[----:B----4-:R-:W-:Y:S01]  /*cd60*/  FADD.FTZ R11, R11, R64 ;  /* 0x000000400b0b7221 */ /* 0x010fe20000010000 */
[----:B--2---:R-:W-:Y:S02]  /*cd70*/  FADD.FTZ R32, RZ, R32 ;  /* 0x00000020ff207221 */ /* 0x004fe40000010000 */
[----:B------:R-:W2:Y:S01]  /*cd80*/  LDS R34, [R3+0xc00] ;  /* 0x000c000003227984 */ /* 0x000ea20000000800 */
        /* <DEDUP_REMOVED lines=16> */
[----:B---3--:R-:W-:-:S03]  /*ce90*/  FADD.FTZ R92, R11, R92 ;  /* 0x0000005c0b5c7221 */ /* 0x008fc60000010000 */
[----:B------:R-:W3:Y:S04]  /*cea0*/  LDS R94, [R3+0x2e00] ;  /* 0x002e0000035e7984 */ /* 0x000ee80000000800 */
[----:B------:R-:W3:Y:S01]  /*ceb0*/  LDS R11, [R3+0x3000] ;  /* 0x00300000030b7984 */ /* 0x000ee20000000800 */
[----:B--2---:R-:W-:-:S03]  /*cec0*/  FADD.FTZ R34, RZ, R34 ;  /* 0x00000022ff227221 */ /* 0x004fc60000010000 */
[----:B------:R-:W2:Y:S01]  /*ced0*/  LDS R10, [R3+0x3200] ;  /* 0x00320000030a7984 */ /* 0x000ea20000000800 */
[----:B----4-:R-:W-:-:S03]  /*cee0*/  FADD.FTZ R35, RZ, R35 ;  /* 0x00000023ff237221 */ /* 0x010fc60000010000 */
        /* <DEDUP_REMOVED lines=14> */
[----:B---3--:R-:W-:Y:S01]  /*cfd0*/  FADD.FTZ R35, R35, R94 ;  /* 0x0000005e23237221 */ /* 0x008fe20000010000 */
[----:B------:R-:W-:Y:S01]  /*cfe0*/  FADD.FTZ R11, R32, R11 ;  /* 0x0000000b200b7221 */ /* 0x000fe20000010000 */
[----:B--2---:R-:W-:Y:S02]  /*cff0*/  FADD.FTZ R10, R33, R10 ;  /* 0x0000000a210a7221 */ /* 0x004fe40000010000 */
[----:B------:R-:W-:Y:S04]  /*d000*/  STS.128 [R2], R96 ;  /* 0x0000006002007388 */ /* 0x000fe80000000c00 */
[----:B------:R-:W-:Y:S04]  /*d010*/  STS.128 [R2+0x10], R68 ;  /* 0x0000104402007388 */ /* 0x000fe80000000c00 */
[----:B------:R4:W-:Y:S04]  /*d020*/  STS.128 [R2+0x400], R4 ;  /* 0x0004000402007388 */ /* 0x0009e80000000c00 */
[----:B------:R-:W-:Y:S04]  /*d030*/  STS.128 [R2+0x410], R12 ;  /* 0x0004100c02007388 */ /* 0x000fe80000000c00 */
[----:B------:R-:W-:Y:S04]  /*d040*/  STS.128 [R2+0x800], R16 ;  /* 0x0008001002007388 */ /* 0x000fe80000000c00 */
[----:B------:R-:W-:Y:S04]  /*d050*/  STS.128 [R2+0x810], R20 ;  /* 0x0008101402007388 */ /* 0x000fe80000000c00 */
[----:B------:R-:W-:Y:S01]  /*d060*/  STS.128 [R2+0xc00], R24 ;  /* 0x000c001802007388 */ /* 0x000fe20000000c00 */
[----:B----4-:R-:W-:Y:S01]  /*d070*/  FADD.FTZ R5, R8, R41 ;  /* 0x0000002908057221 */ /* 0x010fe20000010000 */
[----:B------:R-:W-:Y:S01]  /*d080*/  FADD.FTZ R8, R9, R40 ;  /* 0x0000002809087221 */ /* 0x000fe20000010000 */
[----:B------:R-:W-:Y:S01]  /*d090*/  FADD.FTZ R7, R93, R42 ;  /* 0x0000002a5d077221 */ /* 0x000fe20000010000 */
[----:B------:R-:W-:Y:S01]  /*d0a0*/  STS.128 [R2+0xc10], R116 ;  /* 0x000c107402007388 */ /* 0x000fe20000000c00 */
[----:B------:R-:W-:Y:S01]  /*d0b0*/  FADD.FTZ R4, R92, R43 ;  /* 0x0000002b5c047221 */ /* 0x000fe20000010000 */
[----:B------:R-:W-:Y:S01]  /*d0c0*/  FADD.FTZ R6, R34, R65 ;  /* 0x0000004122067221 */ /* 0x000fe20000010000 */
[----:B------:R-:W-:Y:S01]  /*d0d0*/  FADD.FTZ R9, R35, R64 ;  /* 0x0000004023097221 */ /* 0x000fe20000010000 */
[----:B------:R-:W-:Y:S06]  /*d0e0*/  BAR.SYNC.DEFER_BLOCKING 0x0 ;  /* 0x0000000000007b1d */ /* 0x000fec0000010000 */
[----:B------:R-:W0:Y:S04]  /*d0f0*/  LDS R67, [R3+0x200] ;  /* 0x0002000003437984 */ /* 0x000e280000000800 */
[----:B------:R-:W1:Y:S04]  /*d100*/  LDS R76, [R3+0x400] ;  /* 0x00040000034c7984 */ /* 0x000e680000000800 */
[----:B------:R-:W2:Y:S04]  /*d110*/  LDS R68, [R3+0x600] ;  /* 0x0006000003447984 */ /* 0x000ea80000000800 */
[----:B------:R-:W3:Y:S04]  /*d120*/  LDS R12, [R3+0x800] ;  /* 0x00080000030c7984 */ /* 0x000ee80000000800 */
[----:B------:R-:W4:Y:S04]  /*d130*/  LDS R13, [R3+0xa00] ;  /* 0x000a0000030d7984 */ /* 0x000f280000000800 */
[----:B------:R-:W4:Y:S04]  /*d140*/  LDS R14, [R3+0xc00] ;  /* 0x000c0000030e7984 */ /* 0x000f280000000800 */
[----:B------:R-:W4:Y:S04]  /*d150*/  LDS R15, [R3+0xe00] ;  /* 0x000e0000030f7984 */ /* 0x000f280000000800 */
[----:B------:R-:W4:Y:S04]  /*d160*/  LDS R66, [R3] ;  /* 0x0000000003427984 */ /* 0x000f280000000800 */
        /* <DEDUP_REMOVED lines=91> */
[----:B------:R-:W-:Y:S02]  /*d720*/  FADD.FTZ R15, R15, R22 ;  /* 0x000000160f0f7221 */ /* 0x000fe40000010000 */
[----:B------:R-:W4:Y:S01]  /*d730*/  LDC R22, c[0x0][0x388] ;  /* 0x0000e200ff167b82 */ /* 0x000f220000000800 */
        /* <DEDUP_REMOVED lines=14> */
[----:B------:R-:W-:Y:S01]  /*d820*/  LDS R48, [R3+0x3200] ;  /* 0x0032000003307984 */ /* 0x000fe20000000800 */
[----:B----4-:R-:W-:-:S03]  /*d830*/  FADD.FTZ R19, R19, R26 ;  /* 0x0000001a13137221 */ /* 0x010fc60000010000 */
[----:B------:R-:W3:Y:S01]  /*d840*/  LDS R65, [R3+0x3400] ;  /* 0x0034000003417984 */ /* 0x000ee20000000800 */
        /* <DEDUP_REMOVED lines=15> */
[----:B---3--:R-:W-:Y:S02]  /*d940*/  FADD.FTZ R65, R14, R65 ;  /* 0x000000410e417221 */ /* 0x008fe40000010000 */
[----:B------:R-:W-:Y:S01]  /*d950*/  STS.128 [R2], R88 ;  /* 0x0000005802007388 */ /* 0x000fe20000000c00 */
[----:B----4-:R-:W-:-:S03]  /*d960*/  FADD.FTZ R67, R16, R67 ;  /* 0x0000004310437221 */ /* 0x010fc60000010000 */
        /* <DEDUP_REMOVED lines=8> */
[----:B0-----:R-:W-:-:S03]  /*d9f0*/  FADD.FTZ R37, R19, R58 ;  /* 0x0000003a13257221 */ /* 0x001fc60000010000 */
        /* <DEDUP_REMOVED lines=26> */
[----:B------:R-:W-:Y:S01]  /*dba0*/  LDS R49, [R3+0x2400] ;  /* 0x0024000003317984 */ /* 0x000fe20000000800 */
[----:B0-----:R-:W-:-:S03]  /*dbb0*/  FADD.FTZ R60, RZ, R60 ;  /* 0x0000003cff3c7221 */ /* 0x001fc60000010000 */
[----:B------:R-:W-:Y:S01]  /*dbc0*/  LDS R61, [R3+0x3400] ;  /* 0x00340000033d7984 */ /* 0x000fe20000000800 */
[----:B-1----:R-:W-:-:S03]  /*dbd0*/  FADD.FTZ R62, RZ, R62 ;  /* 0x0000003eff3e7221 */ /* 0x002fc60000010000 */
[----:B------:R-:W-:Y:S01]  /*dbe0*/  LDS R51, [R3+0x2600] ;  /* 0x0026000003337984 */ /* 0x000fe20000000800 */
[----:B--2---:R-:W-:-:S03]  /*dbf0*/  FADD.FTZ R39, R60, R39 ;  /* 0x000000273c277221 */ /* 0x004fc60000010000 */
[----:B------:R-:W0:Y:S01]  /*dc00*/  LDS R22, [R3+0xa00] ;  /* 0x000a000003167984 */ /* 0x000e220000000800 */
[----:B---3--:R-:W-:-:S03]  /*dc10*/  FADD.FTZ R45, R62, R45 ;  /* 0x0000002d3e2d7221 */ /* 0x008fc60000010000 */
[----:B------:R-:W-:Y:S01]  /*dc20*/  LDS R71, [R3+0x3600] ;  /* 0x0036000003477984 */ /* 0x000fe20000000800 */
[----:B----4-:R-:W-:-:S03]  /*dc30*/  FADD.FTZ R2, R39, R2 ;  /* 0x0000000227027221 */ /* 0x010fc60000010000 */
[----:B------:R-:W-:Y:S01]  /*dc40*/  LDS R53, [R3+0x2800] ;  /* 0x0028000003357984 */ /* 0x000fe20000000800 */
[----:B------:R-:W-:-:S03]  /*dc50*/  FADD.FTZ R20, R45, R20 ;  /* 0x000000142d147221 */ /* 0x000fc60000010000 */
[----:B------:R-:W1:Y:S01]  /*dc60*/  LDS R39, [R3+0x1400] ;  /* 0x0014000003277984 */ /* 0x000e620000000800 */
[----:B------:R-:W-:-:S03]  /*dc70*/  FADD.FTZ R57, R2, R41 ;  /* 0x0000002902397221 */ /* 0x000fc60000010000 */
[----:B------:R-:W2:Y:S01]  /*dc80*/  LDS R45, [R3+0x1a00] ;  /* 0x001a0000032d7984 */ /* 0x000ea20000000800 */
[----:B------:R-:W-:-:S03]  /*dc90*/  FADD.FTZ R59, R20, R43 ;  /* 0x0000002b143b7221 */ /* 0x000fc60000010000 */
[----:B------:R-:W3:Y:S01]  /*dca0*/  LDS R2, [R3+0x600] ;  /* 0x0006000003027984 */ /* 0x000ee20000000800 */
[----:B------:R-:W-:-:S03]  /*dcb0*/  FADD.FTZ R0, RZ, R0 ;  /* 0x00000000ff007221 */ /* 0x000fc60000010000 */
[----:B------:R-:W4:Y:S04]  /*dcc0*/  LDS R41, [R3+0x1600] ;  /* 0x0016000003297984 */ /* 0x000f280000000800 */
[----:B------:R-:W4:Y:S04]  /*dcd0*/  LDS R20, [R3+0x800] ;  /* 0x0008000003147984 */ /* 0x000f280000000800 */
[----:B------:R-:W4:Y:S04]  /*dce0*/  LDS R43, [R3+0x1800] ;  /* 0x00180000032b7984 */ /* 0x000f280000000800 */
[----:B------:R-:W4:Y:S04]  /*dcf0*/  LDS R24, [R3+0xc00] ;  /* 0x000c000003187984 */ /* 0x000f280000000800 */
[----:B------:R-:W-:Y:S01]  /*dd00*/  STG.E desc[UR10][R12.64], R25 ;  /* 0x000000190c007986 */ /* 0x000fe2000c10190a */
[----:B0-----:R-:W-:-:S03]  /*dd10*/  FADD.FTZ R22, RZ, R22 ;  /* 0x00000016ff167221 */ /* 0x001fc60000010000 */
[----:B------:R-:W0:Y:S04]  /*dd20*/  LDS R73, [R3+0x3800] ;  /* 0x0038000003497984 */ /* 0x000e280000000800 */
[----:B------:R-:W0:Y:S04]  /*dd30*/  LDS R55, [R3+0x2a00] ;  /* 0x002a000003377984 */ /* 0x000e280000000800 */
[----:B------:R-:W0:Y:S01]  /*dd40*/  LDS R47, [R3+0x1c00] ;  /* 0x001c0000032f7984 */ /* 0x000e220000000800 */
[----:B-1----:R-:W-:-:S03]  /*dd50*/  FADD.FTZ R0, R0, R39 ;  /* 0x0000002700007221 */ /* 0x002fc60000010000 */
[----:B------:R-:W1:Y:S01]  /*dd60*/  LDS R25, [R3+0xe00] ;  /* 0x000e000003197984 */ /* 0x000e620000000800 */
[----:B------:R-:W-:Y:S01]  /*dd70*/  FADD.FTZ R0, R0, R49 ;  /* 0x0000003100007221 */ /* 0x000fe20000010000 */
[----:B--2---:R-:W-:Y:S02]  /*dd80*/  FADD.FTZ R22, R22, R45 ;  /* 0x0000002d16167221 */ /* 0x004fe40000010000 */
[----:B------:R-:W-:Y:S01]  /*dd90*/  STG.E desc[UR10][R14.64], R11 ;  /* 0x0000000b0e007986 */ /* 0x000fe2000c10190a */
[----:B---3--:R-:W-:Y:S01]  /*dda0*/  FADD.FTZ R2, RZ, R2 ;  /* 0x00000002ff027221 */ /* 0x008fe20000010000 */
[----:B------:R-:W-:Y:S02]  /*ddb0*/  FADD.FTZ R61, R0, R61 ;  /* 0x0000003d003d7221 */ /* 0x000fe40000010000 */
[----:B------:R-:W2:Y:S01]  /*ddc0*/  LDS R75, [R3+0x3a00] ;  /* 0x003a0000034b7984 */ /* 0x000ea20000000800 */
[----:B----4-:R-:W-:-:S03]  /*ddd0*/  FADD.FTZ R2, R2, R41 ;  /* 0x0000002902027221 */ /* 0x010fc60000010000 */
[----:B------:R-:W3:Y:S01]  /*dde0*/  LDS R11, [R3+0x2c00] ;  /* 0x002c0000030b7984 */ /* 0x000ee20000000800 */
[----:B------:R-:W-:Y:S01]  /*ddf0*/  FADD.FTZ R20, RZ, R20 ;  /* 0x00000014ff147221 */ /* 0x000fe20000010000 */
[----:B------:R-:W-:Y:S02]  /*de00*/  FADD.FTZ R2, R2, R51 ;  /* 0x0000003302027221 */ /* 0x000fe40000010000 */
[----:B------:R-:W4:Y:S01]  /*de10*/  LDS R26, [R3+0x1e00] ;  /* 0x001e0000031a7984 */ /* 0x000f220000000800 */
[----:B------:R-:W-:Y:S01]  /*de20*/  FADD.FTZ R20, R20, R43 ;  /* 0x0000002b14147221 */ /* 0x000fe20000010000 */
[----:B------:R-:W-:Y:S02]  /*de30*/  FADD.FTZ R71, R2, R71 ;  /* 0x0000004702477221 */ /* 0x000fe40000010000 */
[----:B------:R-:W4:Y:S01]  /*de40*/  LDS R30, [R3+0x3c00] ;  /* 0x003c0000031e7984 */ /* 0x000f220000000800 */
[----:B------:R-:W-:Y:S01]  /*de50*/  FADD.FTZ R20, R20, R53 ;  /* 0x0000003514147221 */ /* 0x000fe20000010000 */
[----:B------:R-:W-:-:S02]  /*de60*/  FADD.FTZ R24, RZ, R24 ;  /* 0x00000018ff187221 */ /* 0x000fc40000010000 */
[----:B------:R-:W4:Y:S04]  /*de70*/  LDS R28, [R3+0x2e00] ;  /* 0x002e0000031c7984 */ /* 0x000f280000000800 */
[----:B------:R-:W4:Y:S01]  /*de80*/  LDS R32, [R3+0x3e00] ;  /* 0x003e000003207984 */ /* 0x000f220000000800 */
[----:B0-----:R-:W-:-:S03]  /*de90*/  FADD.FTZ R73, R20, R73 ;  /* 0x0000004914497221 */ /* 0x001fc60000010000 */
[----:B------:R-:W-:Y:S01]  /*dea0*/  STG.E desc[UR10][R16.64], R57 ;  /* 0x0000003910007986 */ /* 0x000fe2000c10190a */
[----:B------:R-:W-:-:S03]  /*deb0*/  FADD.FTZ R22, R22, R55 ;  /* 0x0000003716167221 */ /* 0x000fc60000010000 */
[----:B------:R-:W-:Y:S01]  /*dec0*/  STG.E desc[UR10][R18.64], R63 ;  /* 0x0000003f12007986 */ /* 0x000fe2000c10190a */
[----:B------:R-:W-:-:S03]  /*ded0*/  FADD.FTZ R24, R24, R47 ;  /* 0x0000002f18187221 */ /* 0x000fc60000010000 */
[----:B------:R-:W-:Y:S01]  /*dee0*/  STG.E desc[UR10][R12.64+0x200], R77 ;  /* 0x0002004d0c007986 */ /* 0x000fe2000c10190a */
[----:B-1----:R-:W-:-:S03]  /*def0*/  FADD.FTZ R25, RZ, R25 ;  /* 0x00000019ff197221 */ /* 0x002fc60000010000 */
[----:B------:R-:W-:Y:S04]  /*df00*/  STG.E desc[UR10][R14.64+0x200], R10 ;  /* 0x0002000a0e007986 */ /* 0x000fe8000c10190a */
        /* <DEDUP_REMOVED lines=33> */
.L_x_1943:
        /* <DEDUP_REMOVED lines=8> */
.L_x_1978:
[----:B------:R-:W-:Y:S05]  /*e1a0*/  BSYNC B2 ;  /* 0x0000000000027941 */ /* 0x000fea0003800000 */
.L_x_1977:
        /* <DEDUP_REMOVED lines=8> */
.L_x_1979:
[----:B------:R-:W-:Y:S01]  /*e230*/  MOV R86, R84 ;  /* 0x0000005400567202 */ /* 0x000fe20000000f00 */
[----:B------:R-:W-:Y:S02]  /*e240*/  HFMA2 R87, -RZ, RZ, 0, 1.1920928955078125e-07 ;  /* 0x00000002ff577431 */ /* 0x000fe400000001ff */
[----:B------:R-:W-:-:S07]  /*e250*/  FADD.FTZ R85, R85, R240 ;  /* 0x000000f055557221 */ /* 0x000fce0000010000 */
[----:B------:R-:W-:Y:S05]  /*e260*/  WARPSYNC.COLLECTIVE R215, `(.L_x_1980) ;  /* 0x00000000d7087348 */ /* 0x000fea0003c00000 */
[----:B------:R0:W1:Y:S02]  /*e270*/  SHFL.BFLY P4, R240, R86, R87, R194 ;  /* 0x0c00005756f07389 */ /* 0x00006400000800c2 */
[----:B01----:R-:W-:Y:S05]  /*e280*/  ENDCOLLECTIVE ;  /* 0x000000000000791b */ /* 0x003fea0003800000 */
.L_x_1980:
[----:B------:R-:W-:Y:S01]  /*e290*/  MOV R86, R85 ;  /* 0x0000005500567202 */ /* 0x000fe20000000f00 */
[----:B------:R-:W-:-:S07]  /*e2a0*/  FADD.FTZ R84, R84, R240 ;  /* 0x000000f054547221 */ /* 0x000fce0000010000 */
[----:B------:R-:W-:Y:S05]  /*e2b0*/  WARPSYNC.COLLECTIVE R215, `(.L_x_1981) ;  /* 0x00000000d7087348 */ /* 0x000fea0003c00000 */
[----:B------:R0:W1:Y:S02]  /*e2c0*/  SHFL.BFLY P4, R240, R86, R87, R194 ;  /* 0x0c00005756f07389 */ /* 0x00006400000800c2 */
[----:B01----:R-:W-:Y:S05]  /*e2d0*/  ENDCOLLECTIVE ;  /* 0x000000000000791b */ /* 0x003fea0003800000 */
.L_x_1981:
[----:B------:R-:W-:Y:S01]  /*e2e0*/  MOV R86, R84 ;  /* 0x0000005400567202 */ /* 0x000fe20000000f00 */
[----:B------:R-:W-:Y:S02]  /*e2f0*/  HFMA2 R87, -RZ, RZ, 0, 2.384185791015625e-07 ;  /* 0x00000004ff577431 */ /* 0x000fe400000001ff */
[----:B------:R-:W-:-:S07]  /*e300*/  FADD.FTZ R85, R85, R240 ;  /* 0x000000f055557221 */ /* 0x000fce0000010000 */
[----:B------:R-:W-:Y:S05]  /*e310*/  WARPSYNC.COLLECTIVE R215, `(.L_x_1982) ;  /* 0x00000000d7087348 */ /* 0x000fea0003c00000 */
[----:B------:R0:W1:Y:S02]  /*e320*/  SHFL.BFLY P4, R240, R86, R87, R194 ;  /* 0x0c00005756f07389 */ /* 0x00006400000800c2 */
[----:B01----:R-:W-:Y:S05]  /*e330*/  ENDCOLLECTIVE ;  /* 0x000000000000791b */ /* 0x003fea0003800000 */
.L_x_1982:
[----:B------:R-:W-:Y:S01]  /*e340*/  MOV R86, R85 ;  /* 0x0000005500567202 */ /* 0x000fe20000000f00 */
[----:B------:R-:W-:-:S07]  /*e350*/  FADD.FTZ R84, R84, R240 ;  /* 0x000000f054547221 */ /* 0x000fce0000010000 */
[----:B------:R-:W-:Y:S05]  /*e360*/  WARPSYNC.COLLECTIVE R215, `(.L_x_1983) ;  /* 0x00000000d7087348 */ /* 0x000fea0003c00000 */
[----:B------:R0:W1:Y:S02]  /*e370*/  SHFL.BFLY P4, R240, R86, R87, R194 ;  /* 0x0c00005756f07389 */ /* 0x00006400000800c2 */
[----:B01----:R-:W-:Y:S05]  /*e380*/  ENDCOLLECTIVE ;  /* 0x000000000000791b */ /* 0x003fea0003800000 */
.L_x_1983:
[----:B------:R-:W-:Y:S01]  /*e390*/  MOV R86, R84 ;  /* 0x0000005400567202 */ /* 0x000fe20000000f00 */
[----:B------:R-:W-:Y:S02]  /*e3a0*/  HFMA2 R87, -RZ, RZ, 0, 4.76837158203125e-07 ;  /* 0x00000008ff577431 */ /* 0x000fe400000001ff */
[----:B------:R-:W-:-:S07]  /*e3b0*/  FADD.FTZ R85, R85, R240 ;  /* 0x000000f055557221 */ /* 0x000fce0000010000 */
[----:B------:R-:W-:Y:S05]  /*e3c0*/  WARPSYNC.COLLECTIVE R215, `(.L_x_1984) ;  /* 0x00000000d7087348 */ /* 0x000fea0003c00000 */
[----:B------:R0:W1:Y:S02]  /*e3d0*/  SHFL.BFLY P4, R240, R86, R87, R194 ;  /* 0x0c00005756f07389 */ /* 0x00006400000800c2 */
[----:B01----:R-:W-:Y:S05]  /*e3e0*/  ENDCOLLECTIVE ;  /* 0x000000000000791b */ /* 0x003fea0003800000 */
.L_x_1984:
[----:B------:R-:W-:Y:S01]  /*e3f0*/  MOV R86, R85 ;  /* 0x0000005500567202 */ /* 0x000fe20000000f00 */
[----:B------:R-:W-:-:S07]  /*e400*/  FADD.FTZ R84, R84, R240 ;  /* 0x000000f054547221 */ /* 0x000fce0000010000 */
[----:B------:R-:W-:Y:S05]  /*e410*/  WARPSYNC.COLLECTIVE R215, `(.L_x_1985) ;  /* 0x00000000d7087348 */ /* 0x000fea0003c00000 */
[----:B------:R0:W1:Y:S02]  /*e420*/  SHFL.BFLY P4, R240, R86, R87, R194 ;  /* 0x0c00005756f07389 */ /* 0x00006400000800c2 */
[----:B01----:R-:W-:Y:S05]  /*e430*/  ENDCOLLECTIVE ;  /* 0x000000000000791b */ /* 0x003fea0003800000 */
.L_x_1985:
[----:B------:R-:W-:Y:S01]  /*e440*/  MOV R86, R84 ;  /* 0x0000005400567202 */ /* 0x000fe20000000f00 */
[----:B------:R-:W-:Y:S02]  /*e450*/  HFMA2 R87, -RZ, RZ, 0, 9.5367431640625e-07 ;  /* 0x00000010ff577431 */ /* 0x000fe400000001ff */
[----:B------:R-:W-:-:S07]  /*e460*/  FADD.FTZ R85, R85, R240 ;  /* 0x000000f055557221 */ /* 0x000fce0000010000 */
[----:B------:R-:W-:Y:S05]  /*e470*/  WARPSYNC.COLLECTIVE R215, `(.L_x_1986) ;  /* 0x00000000d7087348 */ /* 0x000fea0003c00000 */
[----:B------:R0:W1:Y:S02]  /*e480*/  SHFL.BFLY P4, R240, R86, R87, R194 ;  /* 0x0c00005756f07389 */ /* 0x00006400000800c2 */
[----:B01----:R-:W-:Y:S05]  /*e490*/  ENDCOLLECTIVE ;  /* 0x000000000000791b */ /* 0x003fea0003800000 */
.L_x_1986:
[----:B------:R-:W-:Y:S02]  /*e4a0*/  MOV R86, R85 ;  /* 0x0000005500567202 */ /* 0x000fe40000000f00 */
[----:B------:R-:W-:-:S07]  /*e4b0*/  MOV R236, R240 ;  /* 0x000000f000ec7202 */ /* 0x000fce0000000f00 */
[----:B------:R-:W-:Y:S05]  /*e4c0*/  WARPSYNC.COLLECTIVE R215, `(.L_x_1987) ;  /* 0x00000000d7087348 */ /* 0x000fea0003c00000 */
[----:B------:R0:W1:Y:S02]  /*e4d0*/  SHFL.BFLY P4, R240, R86, R87, R194 ;  /* 0x0c00005756f07389 */ /* 0x00006400000800c2 */
[----:B01----:R-:W-:Y:S05]  /*e4e0*/  ENDCOLLECTIVE ;  /* 0x000000000000791b */ /* 0x003fea0003800000 */
.L_x_1987:
[----:B------:R-:W-:Y:S01]  /*e4f0*/  MOV R86, R240 ;  /* 0x000000f000567202 */ /* 0x000fe20000000f00 */
[----:B------:R-:W-:Y:S06]  /*e500*/  BRA `(.L_x_1988) ;  /* 0xffffff5400bc7947 */ /* 0x000fec000383ffff */
.L_x_1989:
        /* <DEDUP_REMOVED lines=15> */
.L_x_6051:


//--------------------- .text._ZN10layer_norm22ln_bwd_finalize_kernelINS_22Kernel_traits_finalizeILj1024E13__nv_bfloat16S2_fS2_fjLb0ELj1024ELj4ENS_18Kernel_traits_baseILj1024ES2_S2_fS2_fjLj1024EEEEELb0ELb0EEEvNS_9BwdParamsE --------------------------
	.section	.text._ZN10layer_norm22ln_bwd_finalize_kernelINS_22Kernel_traits_finalizeILj1024E13__nv_bfloat16S2_fS2_fjLb0ELj1024ELj4ENS_18Kernel_traits_baseILj1024ES2_S2_fS2_fjLj1024EEEEELb0ELb0EEEvNS_9BwdParamsE,"ax",@progbits
	.align	128
        .global         _ZN10layer_norm22ln_bwd_finalize_kernelINS_22Kernel_traits_finalizeILj1024E13__nv_bfloat16S2_fS2_fjLb0ELj1024ELj4ENS_18Kernel_traits_baseILj1024ES2_S2_fS2_fjLj1024EEEEELb0ELb0EEEvNS_9BwdParamsE
        .type           _ZN10layer_norm22ln_bwd_finalize_kernelINS_22Kernel_traits_finalizeILj1024E13__nv_bfloat16S2_fS2_fjLb0ELj1024ELj4ENS_18Kernel_traits_baseILj1024ES2_S2_fS2_fjLj1024EEEEELb0ELb0EEEvNS_9BwdParamsE,@function
        .size           _ZN10layer_norm22ln_bwd_finalize_kernelINS_22Kernel_traits_finalizeILj1024E13__nv_bfloat16S2_fS2_fjLb0ELj1024ELj4ENS_18Kernel_traits_baseILj1024ES2_S2_fS2_fjLj1024EEEEELb0ELb0EEEvNS_9BwdParamsE,(.L_x_6052 - _ZN10layer_norm22ln_bwd_finalize_kernelINS_22Kernel_traits_finalizeILj1024E13__nv_bfloat16S2_fS2_fjLb0ELj1024ELj4ENS_18Kernel_traits_baseILj1024ES2_S2_fS2_fjLj1024EEEEELb0ELb0EEEvNS_9BwdParamsE)
        .other          _ZN10layer_norm22ln_bwd_finalize_kernelINS_22Kernel_traits_finalizeILj1024E13__nv_bfloat16S2_fS2_fjLb0ELj1024ELj4ENS_18Kernel_traits_baseILj1024ES2_S2_fS2_fjLj1024EEEEELb0ELb0EEEvNS_9BwdParamsE,@"STO_CUDA_ENTRY STV_DEFAULT"
_ZN10layer_norm22ln_bwd_finalize_kernelINS_22Kernel_traits_finalizeILj1024E13__nv_bfloat16S2_fS2_fjLb0ELj1024ELj4ENS_18Kernel_traits_baseILj1024ES2_S2_fS2_fjLj1024EEEEELb0ELb0EEEvNS_9BwdParamsE:
.text._ZN10layer_norm22ln_bwd_finalize_kernelINS_22Kernel_traits_finalizeILj1024E13__nv_bfloat16S2_fS2_fjLb0ELj1024ELj4ENS_18Kernel_traits_baseILj1024ES2_S2_fS2_fjLj1024EEEEELb0ELb0EEEvNS_9BwdParamsE:
        /* <DEDUP_REMOVED lines=82> */
.L_x_1994:
        /* <DEDUP_REMOVED lines=118> */
.L_x_1993:
[----:B------:R-:W-:Y:S05]  /*0c80*/  BSYNC.RECONVERGENT B1 ;  /* 0x0000000000017941 */ /* 0x000fea0003800200 */
.L_x_1992:
        /* <DEDUP_REMOVED lines=75> */
.L_x_1996:
[----:B------:R-:W-:Y:S05]  /*1140*/  BSYNC.RECONVERGENT B1 ;  /* 0x0000000000017941 */ /* 0x000fea0003800200 */
.L_x_1995:
        /* <DEDUP_REMOVED lines=37> */
.L_x_1998:
[----:B------:R-:W-:Y:S05]  /*13a0*/  BSYNC.RECONVERGENT B1 ;  /* 0x0000000000017941 */ /* 0x000fea0003800200 */
.L_x_1997:
[----:B------:R-:W-:Y:S05]  /*13b0*/  @!P1 BRA `(.L_x_1991) ;  /* 0x0000000000409947 */ /* 0x000fea0003800000 */
[----:B------:R-:W0:Y:S01]  /*13c0*/  LDC.64 R10, c[0x0][0x440] ;  /* 0x00011000ff0a7b82 */ /* 0x000e220000000a00 */
[----:B------:R-:W-:Y:S01]  /*13d0*/  IMAD R59, R0, R56, R59 ;  /* 0x00000038003b7224 */ /* 0x000fe200078e023b */
[----:B------:R-:W-:Y:S02]  /*13e0*/  LOP3.LUT R8, R8, 0x1f, RZ, 0xc0, !PT ;  /* 0x0000001f08087812 */ /* 0x000fe400078ec0ff */
[----:B------:R-:W-:Y:S02]  /*13f0*/  IADD3 R9, PT, PT, -R9, RZ, RZ ;  /* 0x000000ff09097210 */ /* 0x000fe40007ffe1ff */
[----:B------:R-:W-:Y:S02]  /*1400*/  IADD3 R59, PT, PT, R8, R59, RZ ;  /* 0x0000003b083b7210 */ /* 0x000fe40007ffe0ff */
[----:B------:R-:W1:Y:S05]  /*1410*/  LDC.64 R12, c[0x0][0x448] ;  /* 0x00011200ff0c7b82 */ /* 0x000e6a0000000a00 */
.L_x_1999:
        /* <DEDUP_REMOVED lines=10> */
.L_x_1991:
[----:B------:R-:W-:Y:S05]  /*14c0*/  BSYNC.RECONVERGENT B0 ;  /* 0x0000000000007941 */ /* 0x000fea0003800200 */
.L_x_1990:
        /* <DEDUP_REMOVED lines=59> */
.L_x_2000:
        /* <DEDUP_REMOVED lines=16> */
.L_x_6052:


//--------------------- .text._ZN10layer_norm40ln_parallel_residual_bwd_finalize_kernelINS_22Kernel_traits_finalizeILj1024E13__nv_bfloat16S2_fS2_fjLb0ELj1024ELj4ENS_18Kernel_traits_baseILj1024ES2_S2_fS2_fjLj1024EEEEELb0EEEvNS_9BwdParamsE --------------------------
	.section	.text._ZN10layer_norm40ln_parallel_residual_bwd_finalize_kernelINS_22Kernel_traits_finalizeILj1024E13__nv_bfloat16S2_fS2_fjLb0ELj1024ELj4ENS_18Kernel_traits_baseILj1024ES2_S2_fS2_fjLj1024EEEEELb0EEEvNS_9BwdParamsE,"ax",@progbits
	.align	128
        .global         _ZN10layer_norm40ln_parallel_residual_bwd_finalize_kernelINS_22Kernel_traits_finalizeILj1024E13__nv_bfloat16S2_fS2_fjLb0ELj1024ELj4ENS_18Kernel_traits_baseILj1024ES2_S2_fS2_fjLj1024EEEEELb0EEEvNS_9BwdParamsE
        .type           _ZN10layer_norm40ln_parallel_residual_bwd_finalize_kernelINS_22Kernel_traits_finalizeILj1024E13__nv_bfloat16S2_fS2_fjLb0ELj1024ELj4ENS_18Kernel_traits_baseILj1024ES2_S2_fS2_fjLj1024EEEEELb0EEEvNS_9BwdParamsE,@function
        .size           _ZN10layer_norm40ln_parallel_residual_bwd_finalize_kernelINS_22Kernel_traits_finalizeILj1024E13__nv_bfloat16S2_fS2_fjLb0ELj1024ELj4ENS_18Kernel_traits_baseILj1024ES2_S2_fS2_fjLj1024EEEEELb0EEEvNS_9BwdParamsE,(.L_x_6053 - _ZN10layer_norm40ln_parallel_residual_bwd_finalize_kernelINS_22Kernel_traits_finalizeILj1024E13__nv_bfloat16S2_fS2_fjLb0ELj1024ELj4ENS_18Kernel_traits_baseILj1024ES2_S2_fS2_fjLj1024EEEEELb0EEEvNS_9BwdParamsE)
        .other          _ZN10layer_norm40ln_parallel_residual_bwd_finalize_kernelINS_22Kernel_traits_finalizeILj1024E13__nv_bfloat16S2_fS2_fjLb0ELj1024ELj4ENS_18Kernel_traits_baseILj1024ES2_S2_fS2_fjLj1024EEEEELb0EEEvNS_9BwdParamsE,@"STO_CUDA_ENTRY STV_DEFAULT"
_ZN10layer_norm40ln_parallel_residual_bwd_finalize_kernelINS_22Kernel_traits_finalizeILj1024E13__nv_bfloat16S2_fS2_fjLb0ELj1024ELj4ENS_18Kernel_traits_baseILj1024ES2_S2_fS2_fjLj1024EEEEELb0EEEvNS_9BwdParamsE:
.text._ZN10layer_norm40ln_parallel_residual_bwd_finalize_kernelINS_22Kernel_traits_finalizeILj1024E13__nv_bfloat16S2_fS2_fjLb0ELj1024ELj4ENS_18Kernel_traits_baseILj1024ES2_S2_fS2_fjLj1024EEEEELb0EEEvNS_9BwdParamsE:
        /* <DEDUP_REMOVED lines=60> */
.L_x_2005:
        /* <DEDUP_REMOVED lines=112> */
.L_x_2004:
[----:B------:R-:W-:Y:S05]  /*0ac0*/  BSYNC.RECONVERGENT B1 ;  /* 0x0000000000017941 */ /* 0x000fea0003800200 */
.L_x_2003:
        /* <DEDUP_REMOVED lines=65> */
.L_x_2007:
[----:B------:R-:W-:Y:S05]  /*0ee0*/  BSYNC.RECONVERGENT B1 ;  /* 0x0000000000017941 */ /* 0x000fea0003800200 */
.L_x_2006:
        /* <DEDUP_REMOVED lines=36> */
.L_x_2009:
[----:B------:R-:W-:Y:S05]  /*1130*/  BSYNC.RECONVERGENT B1 ;  /* 0x0000000000017941 */ /* 0x000fea0003800200 */
.L_x_2008:
        /* <DEDUP_REMOVED lines=18> */
.L_x_2002:
[----:B------:R-:W-:Y:S05]  /*1260*/  BSYNC.RECONVERGENT B0 ;  /* 0x0000000000007941 */ /* 0x000fea0003800200 */
.L_x_2001:
        /* <DEDUP_REMOVED lines=94> */
.L_x_2010:
        /* <DEDUP_REMOVED lines=11> */
.L_x_6053:


//--------------------- .text._ZN10layer_norm31ln_parallel_residual_bwd_kernelINS_13Kernel_traitsI13__nv_bfloat16S2_fS2_fjLj1024ELj1ELj4ELj1ELj16ENS_18Kernel_traits_baseILj1024ES2_S2_fS2_fjLj128EEEEELb1ELb1ELb0EEEvNS_9BwdParamsE --------------------------
	.section	.text._ZN10layer_norm31ln_parallel_residual_bwd_kernelINS_13Kernel_traitsI13__nv_bfloat16S2_fS2_fjLj1024ELj1ELj4ELj1ELj16ENS_18Kernel_traits_baseILj1024ES2_S2_fS2_fjLj128EEEEELb1ELb1ELb0EEEvNS_9BwdParamsE,"ax",@progbits
	.align	128
        .global         _ZN10layer_norm31ln_parallel_residual_bwd_kernelINS_13Kernel_traitsI13__nv_bfloat16S2_fS2_fjLj1024ELj1ELj4ELj1ELj16ENS_18Kernel_traits_baseILj1024ES2_S2_fS2_fjLj128EEEEELb1ELb1ELb0EEEvNS_9BwdParamsE
        .type           _ZN10layer_norm31ln_parallel_residual_bwd_kernelINS_13Kernel_traitsI13__nv_bfloat16S2_fS2_fjLj1024ELj1ELj4ELj1ELj16ENS_18Kernel_traits_baseILj1024ES2_S2_fS2_fjLj128EEEEELb1ELb1ELb0EEEvNS_9BwdParamsE,@function
        .size           _ZN10layer_norm31ln_parallel_residual_bwd_kernelINS_13Kernel_traitsI13__nv_bfloat16S2_fS2_fjLj1024ELj1ELj4ELj1ELj16ENS_18Kernel_traits_baseILj1024ES2_S2_fS2_fjLj128EEEEELb1ELb1ELb0EEEvNS_9BwdParamsE,(.L_x_6054 - _ZN10layer_norm31ln_parallel_residual_bwd_kernelINS_13Kernel_traitsI13__nv_bfloat16S2_fS2_fjLj1024ELj1ELj4ELj1ELj16ENS_18Kernel_traits_baseILj1024ES2_S2_fS2_fjLj128EEEEELb1ELb1ELb0EEEvNS_9BwdParamsE)
        .other          _ZN10layer_norm31ln_parallel_residual_bwd_kernelINS_13Kernel_traitsI13__nv_bfloat16S2_fS2_fjLj1024ELj1ELj4ELj1ELj16ENS_18Kernel_traits_baseILj1024ES2_S2_fS2_fjLj128EEEEELb1ELb1ELb0EEEvNS_9BwdParamsE,@"STO_CUDA_ENTRY STV_DEFAULT"
_ZN10layer_norm31ln_parallel_residual_bwd_kernelINS_13Kernel_traitsI13__nv_bfloat16S2_fS2_fjLj1024ELj1ELj4ELj1ELj16ENS_18Kernel_traits_baseILj1024ES2_S2_fS2_fjLj128EEEEELb1ELb1ELb0EEEvNS_9BwdParamsE:
.text._ZN10layer_norm31ln_parallel_residual_bwd_kernelINS_13Kernel_traitsI13__nv_bfloat16S2_fS2_fjLj1024ELj1ELj4ELj1ELj16ENS_18Kernel_traits_baseILj1024ES2_S2_fS2_fjLj128EEEEELb1ELb1ELb0EEEvNS_9BwdParamsE:
        /* <DEDUP_REMOVED lines=128> */
.L_x_2062:
        /* <DEDUP_REMOVED lines=22> */
[----:B------:R-:W-:Y:S02]  /*0960*/  ISETP.NE.U32.AND P1, PT, RZ, UR10, PT ;  /* 0x0000000aff007c0c */ /* 0x000fe4000bf25070 */
[----:B------:R-:W-:-:S05]  /*0970*/  ISETP.NE.U32.AND P0, PT, RZ, UR20, PT ;  /* 0x00000014ff007c0c */ /* 0x000fca000bf05070 */
[----:B------:R-:W2:Y:S01]  /*0980*/  LDC.64 R210, c[0x0][0x3b0] ;  /* 0x0000ec00ffd27b82 */ /* 0x000ea20000000a00 */
[----:B0-----:R-:W-:-:S05]  /*0990*/  IMAD.WIDE.U32 R214, R21, 0x20, R214 ;  /* 0x0000002015d67825 */ /* 0x001fca00078e00d6 */
[----:B------:R-:W3:Y:S01]  /*09a0*/  LDG.E.128 R156, desc[UR8][R214.64] ;  /* 0x00000008d69c7981 */ /* 0x000ee2000c1e1d00 */
[----:B-1----:R-:W-:-:S03]  /*09b0*/  IMAD.WIDE.U32 R160, R21, 0x10, R160 ;  /* 0x0000001015a07825 */ /* 0x002fc600078e00a0 */
[----:B------:R0:W4:Y:S04]  /*09c0*/  LDG.E.128 R164, desc[UR8][R214.64+0x10] ;  /* 0x00001008d6a47981 */ /* 0x000128000c1e1d00 */
[----:B------:R-:W4:Y:S01]  /*09d0*/  LDG.E.128 R160, desc[UR8][R160.64] ;  /* 0x00000008a0a07981 */ /* 0x000f22000c1e1d00 */
[----:B------:R-:W-:Y:S02]  /*09e0*/  ISETP.NE.AND.EX P1, PT, RZ, UR11, PT, P1 ;  /* 0x0000000bff007c0c */ /* 0x000fe4000bf25310 */
[----:B------:R-:W-:-:S11]  /*09f0*/  ISETP.NE.AND.EX P0, PT, RZ, UR21, PT, P0 ;  /* 0x00000015ff007c0c */ /* 0x000fd6000bf05300 */
[----:B------:R-:W1:Y:S08]  /*0a00*/  @P1 LDC.64 R208, c[0x0][0x3b8] ;  /* 0x0000ee00ffd01b82 */ /* 0x000e700000000a00 */
[----:B------:R-:W1:Y:S01]  /*0a10*/  @P0 LDC.64 R212, c[0x0][0x438] ;  /* 0x00010e00ffd40b82 */ /* 0x000e620000000a00 */
[----:B------:R-:W-:Y:S02]  /*0a20*/  SHF.L.U32 R221, R40, 0x10, RZ ;  /* 0x0000001028dd7819 */ /* 0x000fe400000006ff */
[----:B------:R-:W-:-:S02]  /*0a30*/  SHF.L.U32 R218, R8, 0x10, RZ ;  /* 0x0000001008da7819 */ /* 0x000fc400000006ff */
[----:B0-----:R-:W-:Y:S02]  /*0a40*/  SHF.L.U32 R214, R7, 0x10, RZ ;  /* 0x0000001007d67819 */ /* 0x001fe400000006ff */
[----:B------:R-:W-:Y:S01]  /*0a50*/  SHF.L.U32 R217, R41, 0x10, RZ ;  /* 0x0000001029d97819 */ /* 0x000fe200000006ff */
[----:B--2---:R-:W-:-:S05]  /*0a60*/  IMAD.WIDE.U32 R210, R21, 0x8, R210 ;  /* 0x0000000815d27825 */ /* 0x004fca00078e00d2 */
[----:B------:R0:W5:Y:S01]  /*0a70*/  LDG.E.64 R234, desc[UR8][R210.64] ;  /* 0x00000008d2ea7981 */ /* 0x000162000c1e1b00 */
[----:B-1----:R-:W-:-:S05]  /*0a80*/  @P1 IMAD.WIDE.U32 R208, R21, 0x8, R208 ;  /* 0x0000000815d01825 */ /* 0x002fca00078e00d0 */
[----:B------:R-:W5:Y:S01]  /*0a90*/  @P1 LDG.E.64 R242, desc[UR8][R208.64] ;  /* 0x00000008d0f21981 */ /* 0x000f62000c1e1b00 */
[----:B------:R-:W-:-:S05]  /*0aa0*/  @P0 IMAD.WIDE.U32 R212, R21, 0x20, R212 ;  /* 0x0000002015d40825 */ /* 0x000fca00078e00d4 */
[----:B------:R-:W5:Y:S04]  /*0ab0*/  @P0 LDG.E.128 R120, desc[UR8][R212.64] ;  /* 0x00000008d4780981 */ /* 0x000f68000c1e1d00 */
[----:B------:R1:W5:Y:S01]  /*0ac0*/  @P0 LDG.E.128 R124, desc[UR8][R212.64+0x10] ;  /* 0x00001008d47c0981 */ /* 0x000362000c1e1d00 */
[----:B0-----:R-:W-:Y:S02]  /*0ad0*/  SHF.L.U32 R210, R6, 0x10, RZ ;  /* 0x0000001006d27819 */ /* 0x001fe400000006ff */
[----:B-1----:R-:W-:Y:S02]  /*0ae0*/  SHF.L.U32 R213, R42, 0x10, RZ ;  /* 0x000000102ad57819 */ /* 0x002fe400000006ff */
[----:B------:R-:W-:Y:S01]  /*0af0*/  IADD3 R226, PT, PT, R21, 0x20, RZ ;  /* 0x0000002015e27810 */ /* 0x000fe20007ffe0ff */
[C---:B---3--:R-:W-:Y:S01]  /*0b00*/  FADD.FTZ R220, -R222.reuse, R157 ;  /* 0x0000009ddedc7221 */ /* 0x048fe20000010100 */
        /* <DEDUP_REMOVED lines=10> */
[-C--:B------:R-:W-:Y:S01]  /*0bb0*/  FMUL.FTZ R221, R221, R160.reuse ;  /* 0x000000a0dddd7220 */ /* 0x080fe20000410000 */
        /* <DEDUP_REMOVED lines=9> */
[C---:B------:R-:W-:Y:S01]  /*0c50*/  FFMA.FTZ R159, R223.reuse, R221, RZ ;  /* 0x000000dddf9f7223 */ /* 0x040fe200000100ff */
[----:B------:R-:W-:Y:S01]  /*0c60*/  FADD.FTZ R84, R84, R160 ;  /* 0x000000a054547221 */ /* 0x000fe20000010000 */
[----:B------:R-:W-:Y:S01]  /*0c70*/  FFMA.FTZ R56, R223, R160, R56 ;  /* 0x000000a0df387223 */ /* 0x000fe20000010038 */
[----:B------:R-:W-:Y:S01]  /*0c80*/  FMUL.FTZ R219, R169, R158 ;  /* 0x0000009ea9db7220 */ /* 0x000fe20000410000 */
[----:B------:R-:W-:Y:S01]  /*0c90*/  FMUL.FTZ R217, R217, R161 ;  /* 0x000000a1d9d97220 */ /* 0x000fe20000410000 */
[----:B------:R-:W-:Y:S01]  /*0ca0*/  FADD.FTZ R158, R157, R218 ;  /* 0x000000da9d9e7221 */ /* 0x000fe20000010000 */
[----:B------:R-:W-:Y:S01]  /*0cb0*/  FFMA.FTZ R160, R220, R218, R159 ;  /* 0x000000dadca07223 */ /* 0x000fe2000001009f */
[----:B------:R-:W-:Y:S01]  /*0cc0*/  PRMT R209, R162, 0x7632, R209 ;  /* 0x00007632a2d17816 */ /* 0x000fe200000000d1 */
[----:B------:R-:W-:Y:S01]  /*0cd0*/  FADD.FTZ R164, -R222, R164 ;  /* 0x000000a4dea47221 */ /* 0x000fe20000010100 */
[----:B------:R-:W-:Y:S01]  /*0ce0*/  SHF.L.U32 R162, R162, 0x10, RZ ;  /* 0x00000010a2a27819 */ /* 0x000fe200000006ff */
[----:B------:R-:W-:Y:S01]  /*0cf0*/  FADD.FTZ R157, R158, R217 ;  /* 0x000000d99e9d7221 */ /* 0x000fe20000010000 */
[----:B------:R-:W-:Y:S01]  /*0d00*/  PRMT R156, R163, 0x7632, R156 ;  /* 0x00007632a39c7816 */ /* 0x000fe2000000009c */
[----:B------:R-:W-:Y:S01]  /*0d10*/  FFMA.FTZ R159, R219, R217, R160 ;  /* 0x000000d9db9f7223 */ /* 0x000fe200000100a0 */
[----:B------:R-:W-:Y:S01]  /*0d20*/  FMUL.FTZ R215, R169, R164 ;  /* 0x000000a4a9d77220 */ /* 0x000fe20000410000 */
[----:B------:R-:W-:Y:S01]  /*0d30*/  FADD.FTZ R212, -R222, R165 ;  /* 0x000000a5ded47221 */ /* 0x000fe20000010100 */
[----:B------:R-:W-:Y:S01]  /*0d40*/  SHF.L.U32 R209, R209, 0x10, RZ ;  /* 0x00000010d1d17819 */ /* 0x000fe200000006ff */
[----:B------:R-:W-:Y:S01]  /*0d50*/  FMUL.FTZ R213, R213, R162 ;  /* 0x000000a2d5d57220 */ /* 0x000fe20000410000 */
[----:B------:R-:W-:Y:S01]  /*0d60*/  SHF.L.U32 R160, R156, 0x10, RZ ;  /* 0x000000109ca07819 */ /* 0x000fe200000006ff */
[----:B------:R-:W-:Y:S01]  /*0d70*/  FADD.FTZ R156, R157, R214 ;  /* 0x000000d69d9c7221 */ /* 0x000fe20000010000 */
[----:B------:R-:W-:Y:S01]  /*0d80*/  FFMA.FTZ R158, R216, R214, R159 ;  /* 0x000000d6d89e7223 */ /* 0x000fe2000001009f */
[----:B------:R-:W-:Y:S01]  /*0d90*/  FADD.FTZ R88, R88, R162 ;  /* 0x000000a258587221 */ /* 0x000fe20000010000 */
        /* <DEDUP_REMOVED lines=10> */
[----:B------:R-:W-:Y:S01]  /*0e40*/  SHF.L.U32 R206, R4, 0x10, RZ ;  /* 0x0000001004ce7819 */ /* 0x000fe200000006ff */
[----:B------:R-:W-:Y:S01]  /*0e50*/  FADD.FTZ R208, -R222, R167 ;  /* 0x000000a7ded07221 */ /* 0x000fe20000010100 */
[----:B------:R-:W-:Y:S01]  /*0e60*/  FMUL.FTZ R209, R162, R163 ;  /* 0x000000a3a2d17220 */ /* 0x000fe20000410000 */
[----:B------:R-:W-:Y:S01]  /*0e70*/  FMUL.FTZ R211, R169, R166 ;  /* 0x000000a6a9d37220 */ /* 0x000fe20000410000 */
        /* <DEDUP_REMOVED lines=14> */
.L_x_2014:
[----:B------:R-:W-:Y:S05]  /*0f60*/  BSYNC.RECONVERGENT B1 ;  /* 0x0000000000017941 */ /* 0x000fea0003800200 */
.L_x_2013:
[----:B------:R-:W-:Y:S04]  /*0f70*/  BSSY.RECONVERGENT B1, `(.L_x_2015) ;  /* 0x0000064000017945 */ /* 0x000fe80003800200 */
[----:B------:R-:W-:Y:S05]  /*0f80*/  @!P5 BRA `(.L_x_2016) ;  /* 0x000000040088d947 */ /* 0x000fea0003800000 */
        /* <DEDUP_REMOVED lines=8> */
[----:B------:R-:W4:Y:S04]  /*1010*/  LDG.E.128 R156, desc[UR8][R164.64+0x10] ;  /* 0x00001008a49c7981 */ /* 0x000f28000c1e1d00 */
[----:B------:R-:W4:Y:S01]  /*1020*/  LDG.E.128 R28, desc[UR8][R28.64] ;  /* 0x000000081c1c7981 */ /* 0x000f22000c1e1d00 */
[----:B------:R-:W-:Y:S02]  /*1030*/  ISETP.NE.AND.EX P1, PT, RZ, UR11, PT, P1 ;  /* 0x0000000bff007c0c */ /* 0x000fe4000bf25310 */
[----:B------:R-:W-:-:S11]  /*1040*/  ISETP.NE.AND.EX P0, PT, RZ, UR21, PT, P0 ;  /* 0x00000015ff007c0c */ /* 0x000fd6000bf05300 */
[----:B------:R-:W0:Y:S08]  /*1050*/  @P1 LDC.64 R22, c[0x0][0x3b8] ;  /* 0x0000ee00ff161b82 */ /* 0x000e300000000a00 */
[----:B------:R-:W1:Y:S01]  /*1060*/  @P0 LDC.64 R162, c[0x0][0x438] ;  /* 0x00010e00ffa20b82 */ /* 0x000e620000000a00 */
[----:B------:R-:W-:Y:S01]  /*1070*/  SHF.L.U32 R205, R44, 0x10, RZ ;  /* 0x000000102ccd7819 */ /* 0x000fe200000006ff */
[----:B--2---:R-:W-:Y:S01]  /*1080*/  IMAD.WIDE.U32 R160, R226, 0x8, R160 ;  /* 0x00000008e2a07825 */ /* 0x004fe200078e00a0 */
[----:B------:R-:W-:-:S02]  /*1090*/  SHF.L.U32 R202, R12, 0x10, RZ ;  /* 0x000000100cca7819 */ /* 0x000fc400000006ff */
[----:B------:R-:W-:Y:S02]  /*10a0*/  SHF.L.U32 R200, R45, 0x10, RZ ;  /* 0x000000102dc87819 */ /* 0x000fe400000006ff */
[----:B------:R2:W5:Y:S01]  /*10b0*/  LDG.E.64 R232, desc[UR8][R160.64] ;  /* 0x00000008a0e87981 */ /* 0x000562000c1e1b00 */
[----:B0-----:R-:W-:-:S05]  /*10c0*/  @P1 IMAD.WIDE.U32 R22, R226, 0x8, R22 ;  /* 0x00000008e2161825 */ /* 0x001fca00078e0016 */
[----:B------:R0:W5:Y:S01]  /*10d0*/  @P1 LDG.E.64 R240, desc[UR8][R22.64] ;  /* 0x0000000816f01981 */ /* 0x000162000c1e1b00 */
[----:B-1----:R-:W-:Y:S01]  /*10e0*/  @P0 IMAD.WIDE.U32 R162, R226, 0x20, R162 ;  /* 0x00000020e2a20825 */ /* 0x002fe200078e00a2 */
[----:B--2---:R-:W-:-:S04]  /*10f0*/  SHF.L.U32 R160, R46, 0x10, RZ ;  /* 0x000000102ea07819 */ /* 0x004fc800000006ff */
[----:B------:R-:W5:Y:S01]  /*1100*/  @P0 LDG.E.128 R128, desc[UR8][R162.64] ;  /* 0x00000008a2800981 */ /* 0x000f62000c1e1d00 */
[----:B0-----:R-:W-:-:S03]  /*1110*/  SHF.L.U32 R23, R11, 0x10, RZ ;  /* 0x000000100b177819 */ /* 0x001fc600000006ff */
[----:B------:R0:W5:Y:S01]  /*1120*/  @P0 LDG.E.128 R132, desc[UR8][R162.64+0x10] ;  /* 0x00001008a2840981 */ /* 0x000162000c1e1d00 */
[----:B------:R-:W-:Y:S02]  /*1130*/  SHF.L.U32 R161, R9, 0x10, RZ ;  /* 0x0000001009a17819 */ /* 0x000fe400000006ff */
[----:B------:R-:W-:Y:S01]  /*1140*/  IADD3 R226, PT, PT, R226, 0x20, RZ ;  /* 0x00000020e2e27810 */ /* 0x000fe20007ffe0ff */
[C---:B---3--:R-:W-:Y:S01]  /*1150*/  FADD.FTZ R164, -R222.reuse, R24 ;  /* 0x00000018dea47221 */ /* 0x048fe20000010100 */
[C---:B------:R-:W-:Y:S01]  /*1160*/  FADD.FTZ R204, -R222.reuse, R25 ;  /* 0x00000019decc7221 */ /* 0x040fe20000010100 */
[C---:B------:R-:W-:Y:S02]  /*1170*/  FADD.FTZ R166, -R222.reuse, R26 ;  /* 0x0000001adea67221 */ /* 0x040fe40000010100 */
[----:B-----5:R-:W-:Y:S01]  /*1180*/  FMUL.FTZ R207, R169, R164 ;  /* 0x000000a4a9cf7220 */ /* 0x020fe20000410000 */
[----:B------:R-:W-:Y:S01]  /*1190*/  FADD.FTZ R244, -R222, R27 ;  /* 0x0000001bdef47221 */ /* 0x000fe20000010100 */
[----:B----4-:R-:W-:-:S02]  /*11a0*/  PRMT R25, R28, 0x7632, R25 ;  /* 0x000076321c197816 */ /* 0x010fc40000000019 */
[----:B------:R-:W-:Y:S02]  /*11b0*/  SHF.L.U32 R26, R28, 0x10, RZ ;  /* 0x000000101c1a7819 */ /* 0x000fe400000006ff */
[----:B------:R-:W-:Y:S01]  /*11c0*/  PRMT R165, R29, 0x7632, R165 ;  /* 0x000076321da57816 */ /* 0x000fe200000000a5 */
[----:B------:R-:W-:Y:S01]  /*11d0*/  FMUL.FTZ R204, R169, R204 ;  /* 0x000000cca9cc7220 */ /* 0x000fe20000410000 */
[----:B------:R-:W-:Y:S01]  /*11e0*/  SHF.L.U32 R25, R25, 0x10, RZ ;  /* 0x0000001019197819 */ /* 0x000fe200000006ff */
[-C--:B------:R-:W-:Y:S01]  /*11f0*/  FMUL.FTZ R205, R205, R26.reuse ;  /* 0x0000001acdcd7220 */ /* 0x080fe20000410000 */
[----:B------:R-:W-:Y:S01]  /*1200*/  FADD.FTZ R92, R92, R26 ;  /* 0x0000001a5c5c7221 */ /* 0x000fe20000010000 */
[----:B------:R-:W-:Y:S01]  /*1210*/  FFMA.FTZ R64, R207, R26, R64 ;  /* 0x0000001acf407223 */ /* 0x000fe20000010040 */
[C---:B------:R-:W-:Y:S01]  /*1220*/  FADD.FTZ R156, -R222.reuse, R156 ;  /* 0x0000009cde9c7221 */ /* 0x040fe20000010100 */
[----:B------:R-:W-:Y:S01]  /*1230*/  SHF.L.U32 R26, R165, 0x10, RZ ;  /* 0x00000010a51a7819 */ /* 0x000fe200000006ff */
[----:B------:R-:W-:Y:S01]  /*1240*/  FMUL.FTZ R22, R169, R244 ;  /* 0x000000f4a9167220 */ /* 0x000fe20000410000 */
[----:B------:R-:W-:Y:S01]  /*1250*/  SHF.L.U32 R29, R29, 0x10, RZ ;  /* 0x000000101d1d7819 */ /* 0x000fe200000006ff */
[----:B0-----:R-:W-:Y:S01]  /*1260*/  FADD.FTZ R162, -R222, R157 ;  /* 0x0000009ddea27221 */ /* 0x001fe20000010100 */
[----:B------:R-:W-:Y:S01]  /*1270*/  PRMT R24, R30, 0x7632, R24 ;  /* 0x000076321e187816 */ /* 0x000fe20000000018 */
[----:B------:R-:W-:Y:S01]  /*1280*/  FMUL.FTZ R203, R169, R166 ;  /* 0x000000a6a9cb7220 */ /* 0x000fe20000410000 */
[-C--:B------:R-:W-:Y:S01]  /*1290*/  FMUL.FTZ R202, R202, R25.reuse ;  /* 0x00000019caca7220 */ /* 0x080fe20000410000 */
[----:B------:R-:W-:Y:S01]  /*12a0*/  FFMA.FTZ R65, R204, R25, R65 ;  /* 0x00000019cc417223 */ /* 0x000fe20000010041 */
[----:B------:R-:W-:Y:S01]  /*12b0*/  FADD.FTZ R93, R93, R25 ;  /* 0x000000195d5d7221 */ /* 0x000fe20000010000 */
[----:B------:R-:W-:Y:S01]  /*12c0*/  SHF.L.U32 R27, R30, 0x10, RZ ;  /* 0x000000101e1b7819 */ /* 0x000fe200000006ff */
[----:B------:R-:W-:Y:S01]  /*12d0*/  FMUL.FTZ R25, R169, R156 ;  /* 0x0000009ca9197220 */ /* 0x000fe20000410000 */
[-C--:B------:R-:W-:Y:S01]  /*12e0*/  FMUL.FTZ R23, R23, R26.reuse ;  /* 0x0000001a17177220 */ /* 0x080fe20000410000 */
[----:B------:R-:W-:Y:S01]  /*12f0*/  FFMA.FTZ R67, R22, R26, R67 ;  /* 0x0000001a16437223 */ /* 0x000fe20000010043 */
[----:B------:R-:W-:Y:S01]  /*1300*/  FADD.FTZ R95, R95, R26 ;  /* 0x0000001a5f5f7221 */ /* 0x000fe20000010000 */
[----:B------:R-:W-:Y:S01]  /*1310*/  SHF.L.U32 R157, R10, 0x10, RZ ;  /* 0x000000100a9d7819 */ /* 0x000fe200000006ff */
[-C--:B------:R-:W-:Y:S01]  /*1320*/  FMUL.FTZ R200, R200, R29.reuse ;  /* 0x0000001dc8c87220 */ /* 0x080fe20000410000 */
[----:B------:R-:W-:Y:S01]  /*1330*/  SHF.L.U32 R156, R24, 0x10, RZ ;  /* 0x00000010189c7819 */ /* 0x000fe200000006ff */
[----:B------:R-:W-:Y:S01]  /*1340*/  FADD.FTZ R94, R94, R29 ;  /* 0x0000001d5e5e7221 */ /* 0x000fe20000010000 */
[----:B------:R-:W-:Y:S01]  /*1350*/  FFMA.FTZ R66, R203, R29, R66 ;  /* 0x0000001dcb427223 */ /* 0x000fe20000010042 */
[----:B------:R-:W-:Y:S01]  /*1360*/  FMUL.FTZ R26, R169, R162 ;  /* 0x000000a2a91a7220 */ /* 0x000fe20000410000 */
        /* <DEDUP_REMOVED lines=9> */
[----:B------:R-:W-:-:S03]  /*1400*/  FFMA.FTZ R156, R204, R202, R29 ;  /* 0x000000cacc9c7223 */ /* 0x000fc6000001001d */
[----:B------:R-:W-:Y:S01]  /*1410*/  FADD.FTZ R160, R227, R200 ;  /* 0x000000c8e3a07221 */ /* 0x000fe20000010000 */
[----:B------:R-:W-:Y:S01]  /*1420*/  FFMA.FTZ R29, R203, R200, R156 ;  /* 0x000000c8cb1d7223 */ /* 0x000fe2000001009c */
[----:B------:R-:W-:Y:S02]  /*1430*/  FADD.FTZ R158, -R222, R158 ;  /* 0x0000009ede9e7221 */ /* 0x000fe40000010100 */
[----:B------:R-:W-:Y:S01]  /*1440*/  FADD.FTZ R157, R160, R23 ;  /* 0x00000017a09d7221 */ /* 0x000fe20000010000 */
[----:B------:R-:W-:Y:S01]  /*1450*/  FFMA.FTZ R156, R22, R23, R29 ;  /* 0x00000017169c7223 */ /* 0x000fe2000001001d */
[----:B------:R-:W-:Y:S01]  /*1460*/  PRMT R28, R31, 0x7632, R28 ;  /* 0x000076321f1c7816 */ /* 0x000fe2000000001c */
[----:B------:R-:W-:Y:S01]  /*1470*/  FMUL.FTZ R29, R169, R158 ;  /* 0x0000009ea91d7220 */ /* 0x000fe20000410000 */
[----:B------:R-:W-:Y:S01]  /*1480*/  SHF.L.U32 R31, R31, 0x10, RZ ;  /* 0x000000101f1f7819 */ /* 0x000fe200000006ff */
[----:B------:R-:W-:Y:S01]  /*1490*/  FADD.FTZ R158, R157, R24 ;  /* 0x000000189d9e7221 */ /* 0x000fe20000010000 */
[----:B------:R-:W-:Y:S01]  /*14a0*/  SHF.L.U32 R162, R47, 0x10, RZ ;  /* 0x000000102fa27819 */ /* 0x000fe200000006ff */
[----:B------:R-:W-:Y:S01]  /*14b0*/  FFMA.FTZ R157, R25, R24, R156 ;  /* 0x00000018199d7223 */ /* 0x000fe2000001009c */
[----:B------:R-:W-:Y:S01]  /*14c0*/  FADD.FTZ R30, -R222, R159 ;  /* 0x0000009fde1e7221 */ /* 0x000fe20000010100 */
[----:B------:R-:W-:Y:S01]  /*14d0*/  SHF.L.U32 R164, R28, 0x10, RZ ;  /* 0x000000101ca47819 */ /* 0x000fe200000006ff */
        /* <DEDUP_REMOVED lines=13> */
.L_x_2016:
[----:B------:R-:W-:Y:S05]  /*15b0*/  BSYNC.RECONVERGENT B1 ;  /* 0x0000000000017941 */ /* 0x000fea0003800200 */
.L_x_2015:
        /* <DEDUP_REMOVED lines=16> */
[----:B--2---:R-:W-:-:S05]  /*16c0*/  IMAD.WIDE.U32 R172, R226, 0x8, R172 ;  /* 0x00000008e2ac7825 */ /* 0x004fca00078e00ac */
[----:B------:R2:W5:Y:S01]  /*16d0*/  LDG.E.64 R224, desc[UR8][R172.64] ;  /* 0x00000008ace07981 */ /* 0x000562000c1e1b00 */
[----:B0-----:R-:W-:-:S05]  /*16e0*/  @P1 IMAD.WIDE.U32 R170, R226, 0x8, R170 ;  /* 0x00000008e2aa1825 */ /* 0x001fca00078e00aa */
[----:B------:R0:W5:Y:S01]  /*16f0*/  @P1 LDG.E.64 R238, desc[UR8][R170.64] ;  /* 0x00000008aaee1981 */ /* 0x000162000c1e1b00 */
[----:B--2---:R-:W-:Y:S01]  /*1700*/  SHF.L.U32 R173, R16, 0x10, RZ ;  /* 0x0000001010ad7819 */ /* 0x004fe200000006ff */
[----:B-1----:R-:W-:Y:S01]  /*1710*/  @P0 IMAD.WIDE.U32 R174, R226, 0x20, R174 ;  /* 0x00000020e2ae0825 */ /* 0x002fe200078e00ae */
[----:B------:R-:W-:-:S04]  /*1720*/  SHF.L.U32 R181, R14, 0x10, RZ ;  /* 0x000000100eb57819 */ /* 0x000fc800000006ff */
[----:B------:R-:W5:Y:S01]  /*1730*/  @P0 LDG.E.128 R36, desc[UR8][R174.64] ;  /* 0x00000008ae240981 */ /* 0x000f62000c1e1d00 */
[----:B0-----:R-:W-:-:S03]  /*1740*/  SHF.L.U32 R170, R48, 0x10, RZ ;  /* 0x0000001030aa7819 */ /* 0x001fc600000006ff */
[----:B------:R0:W5:Y:S02]  /*1750*/  @P0 LDG.E.128 R32, desc[UR8][R174.64+0x10] ;  /* 0x00001008ae200981 */ /* 0x000164000c1e1d00 */
[----:B0-----:R-:W-:Y:S02]  /*1760*/  SHF.L.U32 R174, R49, 0x10, RZ ;  /* 0x0000001031ae7819 */ /* 0x001fe400000006ff */
[----:B------:R-:W-:Y:S02]  /*1770*/  SHF.L.U32 R185, R13, 0x10, RZ ;  /* 0x000000100db97819 */ /* 0x000fe400000006ff */
[----:B------:R-:W-:Y:S01]  /*1780*/  IADD3 R226, PT, PT, R226, 0x20, RZ ;  /* 0x00000020e2e27810 */ /* 0x000fe20007ffe0ff */
[C---:B---3--:R-:W-:Y:S01]  /*1790*/  FADD.FTZ R168, -R222.reuse, R156 ;  /* 0x0000009cdea87221 */ /* 0x048fe20000010100 */
[C---:B------:R-:W-:Y:S01]  /*17a0*/  FADD.FTZ R178, -R222.reuse, R158 ;  /* 0x0000009edeb27221 */ /* 0x040fe20000010100 */
[C---:B------:R-:W-:Y:S02]  /*17b0*/  FADD.FTZ R176, -R222.reuse, R157 ;  /* 0x0000009ddeb07221 */ /* 0x040fe40000010100 */
[----:B-----5:R-:W-:Y:S01]  /*17c0*/  FMUL.FTZ R171, R169, R168 ;  /* 0x000000a8a9ab7220 */ /* 0x020fe20000410000 */
[----:B------:R-:W-:Y:S01]  /*17d0*/  FADD.FTZ R180, -R222, R159 ;  /* 0x0000009fdeb47221 */ /* 0x000fe20000010100 */
[----:B----4-:R-:W-:-:S02]  /*17e0*/  SHF.L.U32 R177, R160, 0x10, RZ ;  /* 0x00000010a0b17819 */ /* 0x010fc400000006ff */
[----:B------:R-:W-:Y:S02]  /*17f0*/  PRMT R158, R160, 0x7632, R158 ;  /* 0x00007632a09e7816 */ /* 0x000fe4000000009e */
[----:B------:R-:W-:Y:S01]  /*1800*/  PRMT R160, R161, 0x7632, R160 ;  /* 0x00007632a1a07816 */ /* 0x000fe200000000a0 */
[-C--:B------:R-:W-:Y:S01]  /*1810*/  FMUL.FTZ R170, R170, R177.reuse ;  /* 0x000000b1aaaa7220 */ /* 0x080fe20000410000 */
[----:B------:R-:W-:Y:S01]  /*1820*/  FADD.FTZ R136, R136, R177 ;  /* 0x000000b188887221 */ /* 0x000fe20000010000 */
[----:B------:R-:W-:Y:S01]  /*1830*/  FFMA.FTZ R100, R171, R177, R100 ;  /* 0x000000b1ab647223 */ /* 0x000fe20000010064 */
[----:B------:R-:W-:Y:S01]  /*1840*/  SHF.L.U32 R158, R158, 0x10, RZ ;  /* 0x000000109e9e7819 */ /* 0x000fe200000006ff */
[----:B------:R-:W-:Y:S01]  /*1850*/  FADD.FTZ R164, -R222, R164 ;  /* 0x000000a4dea47221 */ /* 0x000fe20000010100 */
[----:B------:R-:W-:Y:S01]  /*1860*/  SHF.L.U32 R177, R15, 0x10, RZ ;  /* 0x000000100fb17819 */ /* 0x000fe200000006ff */
[C---:B------:R-:W-:Y:S01]  /*1870*/  FMUL.FTZ R168, R169.reuse, R176 ;  /* 0x000000b0a9a87220 */ /* 0x040fe20000410000 */
[----:B------:R-:W-:Y:S01]  /*1880*/  SHF.L.U32 R160, R160, 0x10, RZ ;  /* 0x00000010a0a07819 */ /* 0x000fe200000006ff */
[----:B------:R-:W-:Y:S01]  /*1890*/  FMUL.FTZ R172, R169, R180 ;  /* 0x000000b4a9ac7220 */ /* 0x000fe20000410000 */
[C---:B------:R-:W-:Y:S01]  /*18a0*/  PRMT R157, R162.reuse, 0x7632, R157 ;  /* 0x00007632a29d7816 */ /* 0x040fe2000000009d */
[-C--:B------:R-:W-:Y:S01]  /*18b0*/  FMUL.FTZ R173, R173, R158.reuse ;  /* 0x0000009eadad7220 */ /* 0x080fe20000410000 */
[----:B------:R-:W-:Y:S01]  /*18c0*/  SHF.L.U32 R159, R162, 0x10, RZ ;  /* 0x00000010a29f7819 */ /* 0x000fe200000006ff */
[----:B------:R-:W-:Y:S01]  /*18d0*/  FFMA.FTZ R101, R168, R158, R101 ;  /* 0x0000009ea8657223 */ /* 0x000fe20000010065 */
[----:B------:R-:W-:Y:S01]  /*18e0*/  SHF.L.U32 R176, R50, 0x10, RZ ;  /* 0x0000001032b07819 */ /* 0x000fe200000006ff */
[----:B------:R-:W-:Y:S01]  /*18f0*/  FADD.FTZ R137, R137, R158 ;  /* 0x0000009e89897221 */ /* 0x000fe20000010000 */
[-C--:B------:R-:W-:Y:S01]  /*1900*/  FMUL.FTZ R177, R177, R160.reuse ;  /* 0x000000a0b1b17220 */ /* 0x080fe20000410000 */
[----:B------:R-:W-:Y:S01]  /*1910*/  FFMA.FTZ R103, R172, R160, R103 ;  /* 0x000000a0ac677223 */ /* 0x000fe20000010067 */
[----:B------:R-:W-:Y:S01]  /*1920*/  FADD.FTZ R139, R139, R160 ;  /* 0x000000a08b8b7221 */ /* 0x000fe20000010000 */
[----:B------:R-:W-:Y:S01]  /*1930*/  FMUL.FTZ R179, R169, R164 ;  /* 0x000000a4a9b37220 */ /* 0x000fe20000410000 */
[----:B------:R-:W-:Y:S01]  /*1940*/  SHF.L.U32 R161, R161, 0x10, RZ ;  /* 0x00000010a1a17819 */ /* 0x000fe200000006ff */
[----:B------:R-:W-:Y:S01]  /*1950*/  FADD.FTZ R162, -R222, R165 ;  /* 0x000000a5dea27221 */ /* 0x000fe20000010100 */
[----:B------:R-:W-:Y:S01]  /*1960*/  SHF.L.U32 R160, R157, 0x10, RZ ;  /* 0x000000109da07819 */ /* 0x000fe200000006ff */
[----:B------:R-:W-:Y:S01]  /*1970*/  FADD.FTZ R158, R227, R170 ;  /* 0x000000aae39e7221 */ /* 0x000fe20000010000 */
[----:B------:R-:W-:Y:S01]  /*1980*/  FFMA.FTZ R157, R171, R170, R228 ;  /* 0x000000aaab9d7223 */ /* 0x000fe200000100e4 */
[----:B------:R-:W-:Y:S01]  /*1990*/  FMUL.FTZ R175, R169, R178 ;  /* 0x000000b2a9af7220 */ /* 0x000fe20000410000 */
[-C--:B------:R-:W-:Y:S01]  /*19a0*/  FMUL.FTZ R176, R176, R159.reuse ;  /* 0x0000009fb0b07220 */ /* 0x080fe20000410000 */
[----:B------:R-:W-:Y:S01]  /*19b0*/  FADD.FTZ R144, R144, R159 ;  /* 0x0000009f90907221 */ /* 0x000fe20000010000 */
[----:B------:R-:W-:Y:S01]  /*19c0*/  FFMA.FTZ R104, R179, R159, R104 ;  /* 0x0000009fb3687223 */ /* 0x000fe20000010068 */
[----:B------:R-:W-:Y:S01]  /*19d0*/  FMUL.FTZ R178, R169, R162 ;  /* 0x000000a2a9b27220 */ /* 0x000fe20000410000 */
[----:B------:R-:W-:Y:S01]  /*19e0*/  FADD.FTZ R159, R158, R173 ;  /* 0x000000ad9e9f7221 */ /* 0x000fe20000010000 */
[----:B------:R-:W-:Y:S01]  /*19f0*/  FMUL.FTZ R174, R174, R161 ;  /* 0x000000a1aeae7220 */ /* 0x000fe20000410000 */
[----:B------:R-:W-:Y:S01]  /*1a00*/  FFMA.FTZ R158, R168, R173, R157 ;  /* 0x000000ada89e7223 */ /* 0x000fe2000001009d */
[----:B------:R-:W-:Y:S01]  /*1a10*/  PRMT R156, R163, 0x7632, R156 ;  /* 0x00007632a39c7816 */ /* 0x000fe2000000009c */
[-C--:B------:R-:W-:Y:S01]  /*1a20*/  FMUL.FTZ R181, R181, R160.reuse ;  /* 0x000000a0b5b57220 */ /* 0x080fe20000410000 */
[----:B------:R-:W-:Y:S01]  /*1a30*/  FADD.FTZ R145, R145, R160 ;  /* 0x000000a091917221 */ /* 0x000fe20000010000 */
[----:B------:R-:W-:Y:S01]  /*1a40*/  FFMA.FTZ R105, R178, R160, R105 ;  /* 0x000000a0b2697223 */ /* 0x000fe20000010069 */
[----:B------:R-:W-:Y:S01]  /*1a50*/  FADD.FTZ R160, R159, R174 ;  /* 0x000000ae9fa07221 */ /* 0x000fe20000010000 */
[----:B------:R-:W-:Y:S01]  /*1a60*/  FFMA.FTZ R157, R175, R174, R158 ;  /* 0x000000aeaf9d7223 */ /* 0x000fe2000001009e */
[----:B------:R-:W-:-:S02]  /*1a70*/  SHF.L.U32 R162, R156, 0x10, RZ ;  /* 0x000000109ca27819 */ /* 0x000fc400000006ff */
[----:B------:R-:W-:Y:S01]  /*1a80*/  FADD.FTZ R159, R160, R177 ;  /* 0x000000b1a09f7221 */ /* 0x000fe20000010000 */
[----:B------:R-:W-:Y:S01]  /*1a90*/  FFMA.FTZ R156, R172, R177, R157 ;  /* 0x000000b1ac9c7223 */ /* 0x000fe2000001009d */
[----:B------:R-:W-:Y:S01]  /*1aa0*/  SHF.L.U32 R163, R163, 0x10, RZ ;  /* 0x00000010a3a37819 */ /* 0x000fe200000006ff */
[C---:B------:R-:W-:Y:S01]  /*1ab0*/  FADD.FTZ R166, -R222.reuse, R166 ;  /* 0x000000a6dea67221 */ /* 0x040fe20000010100 */
[----:B------:R-:W-:Y:S01]  /*1ac0*/  SHF.L.U32 R180, R51, 0x10, RZ ;  /* 0x0000001033b47819 */ /* 0x000fe200000006ff */
[----:B------:R-:W-:Y:S01]  /*1ad0*/  FADD.FTZ R158, R159, R176 ;  /* 0x000000b09f9e7221 */ /* 0x000fe20000010000 */
[----:B------:R-:W-:Y:S01]  /*1ae0*/  FFMA.FTZ R157, R179, R176, R156 ;  /* 0x000000b0b39d7223 */ /* 0x000fe2000001009c */
[----:B------:R-:W-:Y:S01]  /*1af0*/  FADD.FTZ R182, -R222, R167 ;  /* 0x000000a7deb67221 */ /* 0x000fe20000010100 */
        /* <DEDUP_REMOVED lines=16> */
.L_x_2018:
[----:B------:R-:W-:Y:S05]  /*1c00*/  BSYNC.RECONVERGENT B1 ;  /* 0x0000000000017941 */ /* 0x000fea0003800200 */
.L_x_2017:
        /* <DEDUP_REMOVED lines=12> */
[----:B------:R-:W-:Y:S01]  /*1cd0*/  ISETP.NE.AND.EX P1, PT, RZ, UR11, PT, P1 ;  /* 0x0000000bff007c0c */ /* 0x000fe2000bf25310 */
[----:B--2---:R-:W-:Y:S01]  /*1ce0*/  IMAD.WIDE.U32 R188, R226, 0x8, R188 ;  /* 0x00000008e2bc7825 */ /* 0x004fe200078e00bc */
[----:B------:R-:W-:-:S04]  /*1cf0*/  ISETP.NE.AND.EX P0, PT, RZ, UR21, PT, P0 ;  /* 0x00000015ff007c0c */ /* 0x000fc8000bf05300 */
[----:B------:R0:W5:Y:S07]  /*1d00*/  LDG.E.64 R230, desc[UR8][R188.64] ;  /* 0x00000008bce67981 */ /* 0x00016e000c1e1b00 */
[----:B------:R-:W1:Y:S08]  /*1d10*/  @P1 LDC.64 R186, c[0x0][0x3b8] ;  /* 0x0000ee00ffba1b82 */ /* 0x000e700000000a00 */
[----:B------:R-:W2:Y:S01]  /*1d20*/  @P0 LDC.64 R190, c[0x0][0x438] ;  /* 0x00010e00ffbe0b82 */ /* 0x000ea20000000a00 */
[----:B0-----:R-:W-:-:S02]  /*1d30*/  SHF.L.U32 R189, R20, 0x10, RZ ;  /* 0x0000001014bd7819 */ /* 0x001fc400000006ff */
[----:B------:R-:W-:Y:S01]  /*1d40*/  SHF.L.U32 R193, R19, 0x10, RZ ;  /* 0x0000001013c17819 */ /* 0x000fe200000006ff */
[----:B-1----:R-:W-:-:S05]  /*1d50*/  @P1 IMAD.WIDE.U32 R186, R226, 0x8, R186 ;  /* 0x00000008e2ba1825 */ /* 0x002fca00078e00ba */
[----:B------:R0:W5:Y:S01]  /*1d60*/  @P1 LDG.E.64 R236, desc[UR8][R186.64] ;  /* 0x00000008baec1981 */ /* 0x000162000c1e1b00 */
[----:B--2---:R-:W-:Y:S01]  /*1d70*/  @P0 IMAD.WIDE.U32 R190, R226, 0x20, R190 ;  /* 0x00000020e2be0825 */ /* 0x004fe200078e00be */
[----:B------:R-:W-:-:S04]  /*1d80*/  SHF.L.U32 R197, R18, 0x10, RZ ;  /* 0x0000001012c57819 */ /* 0x000fc800000006ff */
[----:B------:R-:W5:Y:S01]  /*1d90*/  @P0 LDG.E.128 R148, desc[UR8][R190.64] ;  /* 0x00000008be940981 */ /* 0x000f62000c1e1d00 */
[----:B0-----:R-:W-:-:S03]  /*1da0*/  SHF.L.U32 R186, R52, 0x10, RZ ;  /* 0x0000001034ba7819 */ /* 0x001fc600000006ff */
[----:B------:R0:W5:Y:S02]  /*1db0*/  @P0 LDG.E.128 R152, desc[UR8][R190.64+0x10] ;  /* 0x00001008be980981 */ /* 0x000164000c1e1d00 */
[----:B0-----:R-:W-:Y:S02]  /*1dc0*/  SHF.L.U32 R190, R53, 0x10, RZ ;  /* 0x0000001035be7819 */ /* 0x001fe400000006ff */
[----:B------:R-:W-:Y:S01]  /*1dd0*/  SHF.L.U32 R201, R17, 0x10, RZ ;  /* 0x0000001011c97819 */ /* 0x000fe200000006ff */
[C---:B---3--:R-:W-:Y:S01]  /*1de0*/  FADD.FTZ R192, -R222.reuse, R157 ;  /* 0x0000009ddec07221 */ /* 0x048fe20000010100 */
[C---:B------:R-:W-:Y:S01]  /*1df0*/  FADD.FTZ R184, -R222.reuse, R156 ;  /* 0x0000009cdeb87221 */ /* 0x040fe20000010100 */
[C---:B------:R-:W-:Y:S01]  /*1e00*/  FADD.FTZ R226, -R222.reuse, R159 ;  /* 0x0000009fdee27221 */ /* 0x040fe20000010100 */
[C---:B----4-:R-:W-:Y:S01]  /*1e10*/  FADD.FTZ R244, -R222.reuse, R160 ;  /* 0x000000a0def47221 */ /* 0x050fe20000010100 */
[----:B------:R-:W-:Y:S01]  /*1e20*/  FADD.FTZ R196, -R222, R158 ;  /* 0x0000009edec47221 */ /* 0x000fe20000010100 */
[----:B------:R-:W-:-:S02]  /*1e30*/  PRMT R157, R164, 0x7632, R157 ;  /* 0x00007632a49d7816 */ /* 0x000fc4000000009d */
[----:B------:R-:W-:Y:S02]  /*1e40*/  SHF.L.U32 R159, R164, 0x10, RZ ;  /* 0x00000010a49f7819 */ /* 0x000fe400000006ff */
[----:B------:R-:W-:Y:S01]  /*1e50*/  PRMT R160, R165, 0x7632, R160 ;  /* 0x00007632a5a07816 */ /* 0x000fe200000000a0 */
[----:B-----5:R-:W-:Y:S01]  /*1e60*/  FMUL.FTZ R187, R169, R184 ;  /* 0x000000b8a9bb7220 */ /* 0x020fe20000410000 */
[----:B------:R-:W-:Y:S01]  /*1e70*/  SHF.L.U32 R158, R157, 0x10, RZ ;  /* 0x000000109d9e7819 */ /* 0x000fe200000006ff */
[C---:B------:R-:W-:Y:S01]  /*1e80*/  FMUL.FTZ R184, R169.reuse, R192 ;  /* 0x000000c0a9b87220 */ /* 0x040fe20000410000 */
[-C--:B------:R-:W-:Y:S01]  /*1e90*/  FMUL.FTZ R186, R186, R159.reuse ;  /* 0x0000009fbaba7220 */ /* 0x080fe20000410000 */
[----:B------:R-:W-:Y:S01]  /*1ea0*/  SHF.L.U32 R160, R160, 0x10, RZ ;  /* 0x00000010a0a07819 */ /* 0x000fe200000006ff */
[--C-:B------:R-:W-:Y:S01]  /*1eb0*/  FADD.FTZ R194, -R222, R161.reuse ;  /* 0x000000a1dec27221 */ /* 0x100fe20000010100 */
[----:B------:R-:W-:Y:S01]  /*1ec0*/  FMUL.FTZ R188, R169, R226 ;  /* 0x000000e2a9bc7220 */ /* 0x000fe20000410000 */
[----:B------:R-:W-:Y:S01]  /*1ed0*/  PRMT R161, R166, 0x7632, R161 ;  /* 0x00007632a6a17816 */ /* 0x000fe200000000a1 */
[-C--:B------:R-:W-:Y:S01]  /*1ee0*/  FMUL.FTZ R189, R189, R158.reuse ;  /* 0x0000009ebdbd7220 */ /* 0x080fe20000410000 */
[----:B------:R-:W-:Y:S01]  /*1ef0*/  SHF.L.U32 R165, R165, 0x10, RZ ;  /* 0x00000010a5a57819 */ /* 0x000fe200000006ff */
[----:B------:R-:W-:Y:S01]  /*1f00*/  FFMA.FTZ R77, R184, R158, R77 ;  /* 0x0000009eb84d7223 */ /* 0x000fe2000001004d */
[----:B------:R-:W-:Y:S01]  /*1f10*/  FADD.FTZ R109, R109, R158 ;  /* 0x0000009e6d6d7221 */ /* 0x000fe20000010000 */
[----:B------:R-:W-:Y:S01]  /*1f20*/  FADD.FTZ R158, R227, R186 ;  /* 0x000000bae39e7221 */ /* 0x000fe20000010000 */
[-C--:B------:R-:W-:Y:S01]  /*1f30*/  FMUL.FTZ R193, R193, R160.reuse ;  /* 0x000000a0c1c17220 */ /* 0x080fe20000410000 */
[----:B------:R-:W-:Y:S01]  /*1f40*/  FFMA.FTZ R79, R188, R160, R79 ;  /* 0x000000a0bc4f7223 */ /* 0x000fe2000001004f */
        /* <DEDUP_REMOVED lines=8> */
[----:B------:R-:W-:Y:S01]  /*1fd0*/  FMUL.FTZ R191, R169, R196 ;  /* 0x000000c4a9bf7220 */ /* 0x000fe20000410000 */
[----:B------:R-:W-:Y:S01]  /*1fe0*/  FFMA.FTZ R158, R184, R189, R157 ;  /* 0x000000bdb89e7223 */ /* 0x000fe2000001009d */
[----:B------:R-:W-:Y:S01]  /*1ff0*/  FADD.FTZ R198, -R222, R163 ;  /* 0x000000a3dec67221 */ /* 0x000fe20000010100 */
[----:B------:R-:W-:Y:S01]  /*2000*/  SHF.L.U32 R163, R166, 0x10, RZ ;  /* 0x00000010a6a37819 */ /* 0x000fe200000006ff */
[-C--:B------:R-:W-:Y:S01]  /*2010*/  FMUL.FTZ R197, R197, R160.reuse ;  /* 0x000000a0c5c57220 */ /* 0x080fe20000410000 */
[----:B------:R-:W-:Y:S01]  /*2020*/  SHF.L.U32 R192, R54, 0x10, RZ ;  /* 0x0000001036c07819 */ /* 0x000fe200000006ff */
[----:B------:R-:W-:Y:S01]  /*2030*/  FFMA.FTZ R81, R194, R160, R81 ;  /* 0x000000a0c2517223 */ /* 0x000fe20000010051 */
[----:B------:R-:W-:Y:S01]  /*2040*/  FADD.FTZ R113, R113, R160 ;  /* 0x000000a071717221 */ /* 0x000fe20000010000 */
[----:B------:R-:W-:Y:S01]  /*2050*/  FADD.FTZ R160, R159, R190 ;  /* 0x000000be9fa07221 */ /* 0x000fe20000010000 */
[----:B------:R-:W-:Y:S01]  /*2060*/  FFMA.FTZ R157, R191, R190, R158 ;  /* 0x000000bebf9d7223 */ /* 0x000fe2000001009e */
[----:B------:R-:W-:Y:S01]  /*2070*/  PRMT R156, R167, 0x7632, R156 ;  /* 0x00007632a79c7816 */ /* 0x000fe2000000009c */
[----:B------:R-:W-:Y:S01]  /*2080*/  FMUL.FTZ R192, R192, R163 ;  /* 0x000000a3c0c07220 */ /* 0x000fe20000410000 */
[----:B------:R-:W-:Y:S01]  /*2090*/  FADD.FTZ R159, R160, R193 ;  /* 0x000000c1a09f7221 */ /* 0x000fe20000010000 */
[----:B------:R-:W-:Y:S01]  /*20a0*/  FMUL.FTZ R195, R169, R244 ;  /* 0x000000f4a9c37220 */ /* 0x000fe20000410000 */
        /* <DEDUP_REMOVED lines=8> */
[----:B------:R-:W-:-:S02]  /*2130*/  FMUL.FTZ R199, R169, R162 ;  /* 0x000000a2a9c77220 */ /* 0x000fc40000410000 */
        /* <DEDUP_REMOVED lines=16> */
.L_x_2020:
[----:B------:R-:W-:Y:S05]  /*2240*/  BSYNC.RECONVERGENT B1 ;  /* 0x0000000000017941 */ /* 0x000fea0003800200 */
.L_x_2019:
        /* <DEDUP_REMOVED lines=23> */
.L_x_2074:
        /* <DEDUP_REMOVED lines=21> */
[----:B------:R-:W-:Y:S01]  /*2510*/  ISETP.GE.U32.AND P0, PT, R234, RZ, PT ;  /* 0x000000ffea00720c */ /* 0x000fe20003f06070 */
[----:B------:R-:W-:Y:S01]  /*2520*/  FADD.FTZ R158, R209, -R156 ;  /* 0x8000009cd19e7221 */ /* 0x000fe20000010000 */
[----:B------:R-:W-:Y:S01]  /*2530*/  FFMA.FTZ R156, R215, R160, R161 ;  /* 0x000000a0d79c7223 */ /* 0x000fe200000100a1 */
[----:B0-----:R-:W-:Y:S01]  /*2540*/  FADD.FTZ R162, R206, -R159 ;  /* 0x8000009fcea27221 */ /* 0x001fe20000010000 */
[----:B------:R-:W-:Y:S01]  /*2550*/  LOP3.LUT P1, RZ, R235, 0xff0000, RZ, 0xc0, !PT ;  /* 0x00ff0000ebff7812 */ /* 0x000fe2000782c0ff */
[----:B-----5:R-:W-:Y:S01]  /*2560*/  FMUL.FTZ R159, R169, R158 ;  /* 0x0000009ea99f7220 */ /* 0x020fe20000410000 */
[----:B------:R-:W-:Y:S01]  /*2570*/  FADD.FTZ R156, R213, -R156 ;  /* 0x8000009cd59c7221 */ /* 0x000fe20000010000 */
[----:B------:R-:W-:Y:S01]  /*2580*/  FMUL.FTZ R162, R169, R162 ;  /* 0x000000a2a9a27220 */ /* 0x000fe20000410000 */
[----:B------:R-:W-:Y:S01]  /*2590*/  FADD.FTZ R158, R210, -R157 ;  /* 0x8000009dd29e7221 */ /* 0x000fe20000010000 */
[----:B------:R-:W-:Y:S01]  /*25a0*/  FMUL.FTZ R159, R159, UR13 ;  /* 0x0000000d9f9f7c20 */ /* 0x000fe20008410000 */
[----:B------:R-:W-:Y:S01]  /*25b0*/  FMUL.FTZ R156, R169, R156 ;  /* 0x0000009ca99c7220 */ /* 0x000fe20000410000 */
[----:B------:R-:W-:Y:S01]  /*25c0*/  FMUL.FTZ R162, R162, UR13 ;  /* 0x0000000da2a27c20 */ /* 0x000fe20008410000 */
[----:B------:R-:W-:Y:S01]  /*25d0*/  ISETP.GE.U32.AND.EX P0, PT, R235, 0x1000000, PT, P0 ;  /* 0x01000000eb00780c */ /* 0x000fe20003f06100 */
[----:B------:R-:W-:Y:S01]  /*25e0*/  FMUL.FTZ R158, R169, R158 ;  /* 0x0000009ea99e7220 */ /* 0x000fe20000410000 */
[----:B------:R-:W-:Y:S01]  /*25f0*/  FSEL R159, R159, RZ, P1 ;  /* 0x000000ff9f9f7208 */ /* 0x000fe20000800000 */
[----:B------:R-:W-:Y:S01]  /*2600*/  FMUL.FTZ R156, R156, UR13 ;  /* 0x0000000d9c9c7c20 */ /* 0x000fe20008410000 */
[C---:B------:R-:W-:Y:S01]  /*2610*/  LOP3.LUT P1, RZ, R235.reuse, 0xff, RZ, 0xc0, !PT ;  /* 0x000000ffebff7812 */ /* 0x040fe2000782c0ff */
[----:B------:R-:W-:Y:S01]  /*2620*/  FMUL.FTZ R157, R158, UR13 ;  /* 0x0000000d9e9d7c20 */ /* 0x000fe20008410000 */
[----:B------:R-:W-:Y:S01]  /*2630*/  FSEL R162, R162, RZ, P0 ;  /* 0x000000ffa2a27208 */ /* 0x000fe20000000000 */
[----:B------:R-:W-:Y:S01]  /*2640*/  FFMA.FTZ R163, R216, R160, R161 ;  /* 0x000000a0d8a37223 */ /* 0x000fe200000100a1 */
[----:B------:R-:W-:-:S02]  /*2650*/  LOP3.LUT P0, RZ, R235, 0xff00, RZ, 0xc0, !PT ;  /* 0x0000ff00ebff7812 */ /* 0x000fc4000780c0ff */
[----:B------:R-:W-:Y:S01]  /*2660*/  FSEL R158, R156, RZ, P1 ;  /* 0x000000ff9c9e7208 */ /* 0x000fe20000800000 */
[----:B------:R-:W-:Y:S01]  /*2670*/  FFMA.FTZ R156, R219, R160, R161 ;  /* 0x000000a0db9c7223 */ /* 0x000fe200000100a1 */
[----:B------:R-:W-:Y:S01]  /*2680*/  FSEL R157, R157, RZ, P0 ;  /* 0x000000ff9d9d7208 */ /* 0x000fe20000000000 */
[----:B------:R-:W-:Y:S01]  /*2690*/  FADD.FTZ R164, R214, -R163 ;  /* 0x800000a3d6a47221 */ /* 0x000fe20000010000 */
[----:B------:R-:W-:Y:S01]  /*26a0*/  F2FP.BF16.F32.PACK_AB R159, R162, R159 ;  /* 0x0000009fa29f723e */ /* 0x000fe200000010ff */
        /* <DEDUP_REMOVED lines=8> */
[----:B------:R-:W-:Y:S01]  /*2730*/  FMUL.FTZ R163, R163, UR13 ;  /* 0x0000000da3a37c20 */ /* 0x000fe20008410000 */
        /* <DEDUP_REMOVED lines=14> */
[----:B------:R-:W-:Y:S01]  /*2820*/  F2FP.BF16.F32.PACK_AB R156, R163, R156 ;  /* 0x0000009ca39c723e */ /* 0x000fe200000010ff */
[----:B------:R-:W-:Y:S06]  /*2830*/  BRA `(.L_x_2027) ;  /* 0x0000001c007c7947 */ /* 0x000fec0003800000 */
.L_x_2026:
[-CC-:B------:R-:W-:Y:S01]  /*2840*/  FFMA.FTZ R72, R211, R160.reuse, R161.reuse ;  /* 0x000000a0d3487223 */ /* 0x180fe200000100a1 */
[-CC-:B------:R-:W-:Y:S01]  /*2850*/  FFMA.FTZ R75, R208, R160.reuse, R161.reuse ;  /* 0x000000a0d04b7223 */ /* 0x180fe200000100a1 */
[-CC-:B------:R-:W-:Y:S01]  /*2860*/  FFMA.FTZ R73, R212, R160.reuse, R161.reuse ;  /* 0x000000a0d4497223 */ /* 0x180fe200000100a1 */
[----:B------:R-:W-:Y:S01]  /*2870*/  ISETP.GE.U32.AND P0, PT, R234, RZ, PT ;  /* 0x000000ffea00720c */ /* 0x000fe20003f06070 */
        /* <DEDUP_REMOVED lines=9> */
[----:B------:R-:W-:Y:S01]  /*2910*/  LOP3.LUT P1, RZ, R235, 0xff0000, RZ, 0xc0, !PT ;  /* 0x00ff0000ebff7812 */ /* 0x000fe2000782c0ff */
[----:B------:R-:W-:Y:S01]  /*2920*/  FMUL.FTZ R140, R169, R72 ;  /* 0x00000048a98c7220 */ /* 0x000fe20000410000 */
        /* <DEDUP_REMOVED lines=8> */
[----:B------:R-:W-:Y:S01]  /*29b0*/  FADD.FTZ R164, R214, -R75 ;  /* 0x8000004bd6a47221 */ /* 0x000fe20000010000 */
[----:B------:R-:W-:-:S02]  /*29c0*/  LOP3.LUT P0, RZ, R235, 0xff00, RZ, 0xc0, !PT ;  /* 0x0000ff00ebff7812 */ /* 0x000fc4000780c0ff */
[----:B------:R-:W-:Y:S01]  /*29d0*/  FSEL R158, R72, RZ, P1 ;  /* 0x000000ff489e7208 */ /* 0x000fe20000800000 */
[-CC-:B------:R-:W-:Y:S01]  /*29e0*/  FFMA.FTZ R72, R223, R160.reuse, R161.reuse ;  /* 0x000000a0df487223 */ /* 0x180fe200000100a1 */
[----:B------:R-:W-:Y:S01]  /*29f0*/  F2FP.BF16.F32.PACK_AB R159, R74, R159 ;  /* 0x0000009f4a9f723e */ /* 0x000fe200000010ff */
[--C-:B------:R-:W-:Y:S01]  /*2a00*/  FFMA.FTZ R74, R219, R160, R161.reuse ;  /* 0x000000a0db4a7223 */ /* 0x100fe200000100a1 */
[----:B------:R-:W-:Y:S01]  /*2a10*/  FSEL R73, R73, RZ, P0 ;  /* 0x000000ff49497208 */ /* 0x000fe20000000000 */
[----:B------:R-:W-:Y:S01]  /*2a20*/  FADD.FTZ R72, R221, -R72 ;  /* 0x80000048dd487221 */ /* 0x000fe20000010000 */
[----:B------:R-:W-:Y:S01]  /*2a30*/  LOP3.LUT P1, RZ, R234, 0xff, RZ, 0xc0, !PT ;  /* 0x000000ffeaff7812 */ /* 0x000fe2000782c0ff */
[----:B------:R-:W-:Y:S01]  /*2a40*/  FADD.FTZ R74, R217, -R74 ;  /* 0x8000004ad94a7221 */ /* 0x000fe20000010000 */
[----:B------:R-:W-:Y:S01]  /*2a50*/  F2FP.BF16.F32.PACK_AB R158, R73, R158 ;  /* 0x0000009e499e723e */ /* 0x000fe200000010ff */
[----:B------:R-:W-:Y:S01]  /*2a60*/  FFMA.FTZ R73, R220, R160, R161 ;  /* 0x000000a0dc497223 */ /* 0x000fe200000100a1 */
[C---:B------:R-:W-:Y:S01]  /*2a70*/  FMUL.FTZ R72, R169.reuse, R72 ;  /* 0x00000048a9487220 */ /* 0x040fe20000410000 */
[C---:B------:R-:W-:Y:S01]  /*2a80*/  FMUL.FTZ R74, R169.reuse, R74 ;  /* 0x0000004aa94a7220 */ /* 0x040fe20000410000 */
[----:B------:R-:W-:Y:S01]  /*2a90*/  LOP3.LUT P0, RZ, R234, 0xff0000, RZ, 0xc0, !PT ;  /* 0x00ff0000eaff7812 */ /* 0x000fe2000780c0ff */
[----:B0-----:R-:W-:Y:S01]  /*2aa0*/  FADD.FTZ R162, R218, -R73 ;  /* 0x80000049daa27221 */ /* 0x001fe20000010000 */
[----:B------:R-:W-:Y:S01]  /*2ab0*/  FMUL.FTZ R156, R72, UR13 ;  /* 0x0000000d489c7c20 */ /* 0x000fe20008410000 */
[----:B------:R-:W-:Y:S01]  /*2ac0*/  FMUL.FTZ R157, R74, UR13 ;  /* 0x0000000d4a9d7c20 */ /* 0x000fe20008410000 */
[C---:B------:R-:W-:Y:S01]  /*2ad0*/  FMUL.FTZ R75, R169.reuse, R164 ;  /* 0x000000a4a94b7220 */ /* 0x040fe20000410000 */
[----:B------:R-:W-:-:S02]  /*2ae0*/  FMUL.FTZ R73, R169, R162 ;  /* 0x000000a2a9497220 */ /* 0x000fc40000410000 */
        /* <DEDUP_REMOVED lines=8> */
[----:B------:R-:W-:Y:S02]  /*2b70*/  F2FP.BF16.F32.PACK_AB R157, R165, R162 ;  /* 0x000000a2a59d723e */ /* 0x000fe400000010ff */
[----:B------:R-:W-:Y:S01]  /*2b80*/  F2FP.BF16.F32.PACK_AB R156, R163, R156 ;  /* 0x0000009ca39c723e */ /* 0x000fe200000010ff */
[----:B------:R-:W-:Y:S06]  /*2b90*/  BRA `(.L_x_2027) ;  /* 0x0000001800a47947 */ /* 0x000fec0003800000 */
.L_x_2025:
        /* <DEDUP_REMOVED lines=13> */
[C---:B-----5:R-:W-:Y:S01]  /*2c70*/  FFMA.FTZ R156, R169.reuse, R156, R126 ;  /* 0x0000009ca99c7223 */ /* 0x060fe2000001007e */
[C---:B------:R-:W-:Y:S01]  /*2c80*/  FFMA.FTZ R159, R169.reuse, R164, R127 ;  /* 0x000000a4a99f7223 */ /* 0x040fe2000001007f */
[----:B------:R-:W-:Y:S01]  /*2c90*/  ISETP.GE.U32.AND P0, PT, R234, RZ, PT ;  /* 0x000000ffea00720c */ /* 0x000fe20003f06070 */
[----:B------:R-:W-:Y:S01]  /*2ca0*/  FFMA.FTZ R163, R216, R160, R161 ;  /* 0x000000a0d8a37223 */ /* 0x000fe200000100a1 */
[----:B------:R-:W-:Y:S01]  /*2cb0*/  FMUL.FTZ R158, R156, UR13 ;  /* 0x0000000d9c9e7c20 */ /* 0x000fe20008410000 */
[----:B------:R-:W-:Y:S01]  /*2cc0*/  FFMA.FTZ R156, R169, R157, R124 ;  /* 0x0000009da99c7223 */ /* 0x000fe2000001007c */
[----:B------:R-:W-:Y:S01]  /*2cd0*/  FMUL.FTZ R159, R159, UR13 ;  /* 0x0000000d9f9f7c20 */ /* 0x000fe20008410000 */
[----:B------:R-:W-:Y:S01]  /*2ce0*/  LOP3.LUT P1, RZ, R235, 0xff0000, RZ, 0xc0, !PT ;  /* 0x00ff0000ebff7812 */ /* 0x000fe2000782c0ff */
[----:B------:R-:W-:Y:S01]  /*2cf0*/  FFMA.FTZ R157, R169, R162, R125 ;  /* 0x000000a2a99d7223 */ /* 0x000fe2000001007d */
[----:B------:R-:W-:Y:S01]  /*2d00*/  ISETP.GE.U32.AND.EX P0, PT, R235, 0x1000000, PT, P0 ;  /* 0x01000000eb00780c */ /* 0x000fe20003f06100 */
[----:B------:R-:W-:Y:S01]  /*2d10*/  FMUL.FTZ R156, R156, UR13 ;  /* 0x0000000d9c9c7c20 */ /* 0x000fe20008410000 */
[----:B------:R-:W-:Y:S01]  /*2d20*/  FSEL R158, R158, RZ, P1 ;  /* 0x000000ff9e9e7208 */ /* 0x000fe20000800000 */
[----:B------:R-:W-:Y:S01]  /*2d30*/  FMUL.FTZ R157, R157, UR13 ;  /* 0x0000000d9d9d7c20 */ /* 0x000fe20008410000 */
[----:B------:R-:W-:Y:S01]  /*2d40*/  FSEL R159, R159, RZ, P0 ;  /* 0x000000ff9f9f7208 */ /* 0x000fe20000000000 */
[----:B------:R-:W-:Y:S01]  /*2d50*/  FFMA.FTZ R162, R219, R160, R161 ;  /* 0x000000a0dba27223 */ /* 0x000fe200000100a1 */
[C---:B------:R-:W-:Y:S01]  /*2d60*/  LOP3.LUT P1, RZ, R235.reuse, 0xff, RZ, 0xc0, !PT ;  /* 0x000000ffebff7812 */ /* 0x040fe2000782c0ff */
[----:B------:R-:W-:Y:S01]  /*2d70*/  FADD.FTZ R166, R214, -R163 ;  /* 0x800000a3d6a67221 */ /* 0x000fe20000010000 */
[----:B------:R-:W-:-:S02]  /*2d80*/  LOP3.LUT P0, RZ, R235, 0xff00, RZ, 0xc0, !PT ;  /* 0x0000ff00ebff7812 */ /* 0x000fc4000780c0ff */
[----:B------:R-:W-:Y:S01]  /*2d90*/  FSEL R156, R156, RZ, P1 ;  /* 0x000000ff9c9c7208 */ /* 0x000fe20000800000 */
[----:B------:R-:W-:Y:S01]  /*2da0*/  FFMA.FTZ R163, R169, R166, R123 ;  /* 0x000000a6a9a37223 */ /* 0x000fe2000001007b */
[----:B------:R-:W-:Y:S02]  /*2db0*/  FSEL R157, R157, RZ, P0 ;  /* 0x000000ff9d9d7208 */ /* 0x000fe40000000000 */
[----:B------:R-:W-:Y:S01]  /*2dc0*/  F2FP.BF16.F32.PACK_AB R159, R159, R158 ;  /* 0x0000009e9f9f723e */ /* 0x000fe200000010ff */
[----:B------:R-:W-:Y:S01]  /*2dd0*/  FMUL.FTZ R163, R163, UR13 ;  /* 0x0000000da3a37c20 */ /* 0x000fe20008410000 */
[----:B------:R-:W-:Y:S01]  /*2de0*/  F2FP.BF16.F32.PACK_AB R158, R157, R156 ;  /* 0x0000009c9d9e723e */ /* 0x000fe200000010ff */
[----:B------:R-:W-:Y:S01]  /*2df0*/  FADD.FTZ R156, R217, -R162 ;  /* 0x800000a2d99c7221 */ /* 0x000fe20000010000 */
[-CC-:B------:R-:W-:Y:S01]  /*2e00*/  FFMA.FTZ R157, R220, R160.reuse, R161.reuse ;  /* 0x000000a0dc9d7223 */ /* 0x180fe200000100a1 */
[----:B------:R-:W-:Y:S01]  /*2e10*/  FFMA.FTZ R162, R223, R160, R161 ;  /* 0x000000a0dfa27223 */ /* 0x000fe200000100a1 */
[----:B------:R-:W-:Y:S01]  /*2e20*/  LOP3.LUT P0, RZ, R234, 0xff0000, RZ, 0xc0, !PT ;  /* 0x00ff0000eaff7812 */ /* 0x000fe2000780c0ff */
[----:B------:R-:W-:Y:S01]  /*2e30*/  FFMA.FTZ R156, R169, R156, R122 ;  /* 0x0000009ca99c7223 */ /* 0x000fe2000001007a */
[----:B------:R-:W-:Y:S01]  /*2e40*/  FADD.FTZ R164, R218, -R157 ;  /* 0x8000009ddaa47221 */ /* 0x000fe20000010000 */
[----:B------:R-:W-:Y:S01]  /*2e50*/  FADD.FTZ R165, R221, -R162 ;  /* 0x800000a2dda57221 */ /* 0x000fe20000010000 */
[----:B------:R-:W-:Y:S01]  /*2e60*/  LOP3.LUT P1, RZ, R234, 0xff000000, RZ, 0xc0, !PT ;  /* 0xff000000eaff7812 */ /* 0x000fe2000782c0ff */
[----:B------:R-:W-:Y:S01]  /*2e70*/  FMUL.FTZ R162, R156, UR13 ;  /* 0x0000000d9ca27c20 */ /* 0x000fe20008410000 */
[C---:B------:R-:W-:Y:S01]  /*2e80*/  FFMA.FTZ R157, R169.reuse, R164, R121 ;  /* 0x000000a4a99d7223 */ /* 0x040fe20000010079 */
[----:B------:R-:W-:Y:S01]  /*2e90*/  FFMA.FTZ R156, R169, R165, R120 ;  /* 0x000000a5a99c7223 */ /* 0x000fe20000010078 */
[----:B------:R-:W-:-:S02]  /*2ea0*/  FSEL R165, R163, RZ, P1 ;  /* 0x000000ffa3a57208 */ /* 0x000fc40000800000 */
[----:B------:R-:W-:Y:S01]  /*2eb0*/  FSEL R162, R162, RZ, P0 ;  /* 0x000000ffa2a27208 */ /* 0x000fe20000000000 */
[----:B------:R-:W-:Y:S01]  /*2ec0*/  FMUL.FTZ R157, R157, UR13 ;  /* 0x0000000d9d9d7c20 */ /* 0x000fe20008410000 */
[----:B------:R-:W-:Y:S01]  /*2ed0*/  FMUL.FTZ R156, R156, UR13 ;  /* 0x0000000d9c9c7c20 */ /* 0x000fe20008410000 */
[C---:B------:R-:W-:Y:S02]  /*2ee0*/  LOP3.LUT P0, RZ, R234.reuse, 0xff00, RZ, 0xc0, !PT ;  /* 0x0000ff00eaff7812 */ /* 0x040fe4000780c0ff */
[----:B------:R-:W-:Y:S02]  /*2ef0*/  LOP3.LUT P1, RZ, R234, 0xff, RZ, 0xc0, !PT ;  /* 0x000000ffeaff7812 */ /* 0x000fe4000782c0ff */
[----:B------:R-:W-:Y:S02]  /*2f00*/  FSEL R163, R157, RZ, P0 ;  /* 0x000000ff9da37208 */ /* 0x000fe40000000000 */
[----:B------:R-:W-:Y:S02]  /*2f10*/  FSEL R156, R156, RZ, P1 ;  /* 0x000000ff9c9c7208 */ /* 0x000fe40000800000 */
[----:B------:R-:W-:-:S02]  /*2f20*/  F2FP.BF16.F32.PACK_AB R157, R165, R162 ;  /* 0x000000a2a59d723e */ /* 0x000fc400000010ff */
[----:B------:R-:W-:Y:S01]  /*2f30*/  F2FP.BF16.F32.PACK_AB R156, R163, R156 ;  /* 0x0000009ca39c723e */ /* 0x000fe200000010ff */
[----:B------:R-:W-:Y:S06]  /*2f40*/  BRA `(.L_x_2027) ;  /* 0x0000001400b87947 */ /* 0x000fec0003800000 */
.L_x_2028:
[-CC-:B------:R-:W-:Y:S01]  /*2f50*/  FFMA.FTZ R72, R211, R160.reuse, R161.reuse ;  /* 0x000000a0d3487223 */ /* 0x180fe200000100a1 */
[-CC-:B------:R-:W-:Y:S01]  /*2f60*/  FFMA.FTZ R73, R208, R160.reuse, R161.reuse ;  /* 0x000000a0d0497223 */ /* 0x180fe200000100a1 */
[-CC-:B------:R-:W-:Y:S01]  /*2f70*/  FFMA.FTZ R75, R212, R160.reuse, R161.reuse ;  /* 0x000000a0d44b7223 */ /* 0x180fe200000100a1 */
[----:B------:R-:W-:Y:S01]  /*2f80*/  ISETP.GE.U32.AND P0, PT, R234, RZ, PT ;  /* 0x000000ffea00720c */ /* 0x000fe20003f06070 */
[----:B------:R-:W-:Y:S01]  /*2f90*/  FADD.FTZ R142, R209, -R72 ;  /* 0x80000048d18e7221 */ /* 0x000fe20000010000 */
[----:B------:R-:W-:Y:S01]  /*2fa0*/  FFMA.FTZ R72, R215, R160, R161 ;  /* 0x000000a0d7487223 */ /* 0x000fe200000100a1 */
[----:B------:R-:W-:Y:S01]  /*2fb0*/  FADD.FTZ R74, R206, -R73 ;  /* 0x80000049ce4a7221 */ /* 0x000fe20000010000 */
[----:B------:R-:W-:Y:S01]  /*2fc0*/  LOP3.LUT P1, RZ, R235, 0xff0000, RZ, 0xc0, !PT ;  /* 0x00ff0000ebff7812 */ /* 0x000fe2000782c0ff */
[----:B-----5:R-:W-:Y:S01]  /*2fd0*/  FFMA.FTZ R142, R169, R142, R126 ;  /* 0x0000008ea98e7223 */ /* 0x020fe2000001007e */
[----:B------:R-:W-:Y:S01]  /*2fe0*/  FADD.FTZ R73, R213, -R72 ;  /* 0x80000048d5497221 */ /* 0x000fe20000010000 */
[C---:B------:R-:W-:Y:S01]  /*2ff0*/  FFMA.FTZ R143, R169.reuse, R74, R127 ;  /* 0x0000004aa98f7223 */ /* 0x040fe2000001007f */
[----:B------:R-:W-:Y:S01]  /*3000*/  FADD.FTZ R72, R210, -R75 ;  /* 0x8000004bd2487221 */ /* 0x000fe20000010000 */
[----:B------:R-:W-:Y:S01]  /*3010*/  FMUL.FTZ R74, R142, UR13 ;  /* 0x0000000d8e4a7c20 */ /* 0x000fe20008410000 */
[----:B------:R-:W-:Y:S01]  /*3020*/  FFMA.FTZ R140, R169, R73, R124 ;  /* 0x00000049a98c7223 */ /* 0x000fe2000001007c */
        /* <DEDUP_REMOVED lines=8> */
[----:B------:R-:W-:Y:S01]  /*30b0*/  FFMA.FTZ R157, R216, R160, R161 ;  /* 0x000000a0d89d7223 */ /* 0x000fe200000100a1 */
[----:B------:R-:W-:-:S02]  /*30c0*/  LOP3.LUT P0, RZ, R235, 0xff00, RZ, 0xc0, !PT ;  /* 0x0000ff00ebff7812 */ /* 0x000fc4000780c0ff */
[----:B------:R-:W-:Y:S01]  /*30d0*/  FSEL R158, R72, RZ, P1 ;  /* 0x000000ff489e7208 */ /* 0x000fe20000800000 */
[--C-:B------:R-:W-:Y:S01]  /*30e0*/  FFMA.FTZ R72, R223, R160, R161.reuse ;  /* 0x000000a0df487223 */ /* 0x100fe200000100a1 */
[----:B------:R-:W-:Y:S01]  /*30f0*/  F2FP.BF16.F32.PACK_AB R159, R75, R74 ;  /* 0x0000004a4b9f723e */ /* 0x000fe200000010ff */
[----:B------:R-:W-:Y:S01]  /*3100*/  FFMA.FTZ R74, R219, R160, R161 ;  /* 0x000000a0db4a7223 */ /* 0x000fe200000100a1 */
[----:B------:R-:W-:Y:S01]  /*3110*/  FSEL R73, R73, RZ, P0 ;  /* 0x000000ff49497208 */ /* 0x000fe20000000000 */
[----:B------:R-:W-:Y:S01]  /*3120*/  FADD.FTZ R72, R221, -R72 ;  /* 0x80000048dd487221 */ /* 0x000fe20000010000 */
[----:B------:R-:W-:Y:S01]  /*3130*/  FADD.FTZ R164, R214, -R157 ;  /* 0x8000009dd6a47221 */ /* 0x000fe20000010000 */
[----:B------:R-:W-:Y:S01]  /*3140*/  FADD.FTZ R75, R217, -R74 ;  /* 0x8000004ad94b7221 */ /* 0x000fe20000010000 */
[----:B------:R-:W-:Y:S01]  /*3150*/  F2FP.BF16.F32.PACK_AB R158, R73, R158 ;  /* 0x0000009e499e723e */ /* 0x000fe200000010ff */
[----:B------:R-:W-:Y:S01]  /*3160*/  FFMA.FTZ R73, R220, R160, R161 ;  /* 0x000000a0dc497223 */ /* 0x000fe200000100a1 */
[C---:B------:R-:W-:Y:S01]  /*3170*/  FFMA.FTZ R72, R169.reuse, R72, R120 ;  /* 0x00000048a9487223 */ /* 0x040fe20000010078 */
[C---:B------:R-:W-:Y:S01]  /*3180*/  FFMA.FTZ R74, R169.reuse, R75, R122 ;  /* 0x0000004ba94a7223 */ /* 0x040fe2000001007a */
[----:B------:R-:W-:Y:S01]  /*3190*/  LOP3.LUT P1, RZ, R234, 0xff, RZ, 0xc0, !PT ;  /* 0x000000ffeaff7812 */ /* 0x000fe2000782c0ff */
[----:B0-----:R-:W-:Y:S01]  /*31a0*/  FADD.FTZ R162, R218, -R73 ;  /* 0x80000049daa27221 */ /* 0x001fe20000010000 */
[----:B------:R-:W-:Y:S01]  /*31b0*/  FMUL.FTZ R156, R72, UR13 ;  /* 0x0000000d489c7c20 */ /* 0x000fe20008410000 */
[----:B------:R-:W-:Y:S01]  /*31c0*/  FMUL.FTZ R157, R74, UR13 ;  /* 0x0000000d4a9d7c20 */ /* 0x000fe20008410000 */
[----:B------:R-:W-:Y:S01]  /*31d0*/  LOP3.LUT P0, RZ, R234, 0xff0000, RZ, 0xc0, !PT ;  /* 0x00ff0000eaff7812 */ /* 0x000fe2000780c0ff */
[C---:B------:R-:W-:Y:S01]  /*31e0*/  FFMA.FTZ R75, R169.reuse, R164, R123 ;  /* 0x000000a4a94b7223 */ /* 0x040fe2000001007b */
[----:B------:R-:W-:Y:S01]  /*31f0*/  FFMA.FTZ R73, R169, R162, R121 ;  /* 0x000000a2a9497223 */ /* 0x000fe20000010079 */
[----:B------:R-:W-:-:S02]  /*3200*/  FSEL R156, R156, RZ, P1 ;  /* 0x000000ff9c9c7208 */ /* 0x000fc40000800000 */
[----:B------:R-:W-:Y:S01]  /*3210*/  FMUL.FTZ R163, R75, UR13 ;  /* 0x0000000d4ba37c20 */ /* 0x000fe20008410000 */
[----:B------:R-:W-:Y:S01]  /*3220*/  FSEL R162, R157, RZ, P0 ;  /* 0x000000ff9da27208 */ /* 0x000fe20000000000 */
        /* <DEDUP_REMOVED lines=8> */
.L_x_2024:
        /* <DEDUP_REMOVED lines=13> */
[----:B------:R-:W-:Y:S01]  /*3380*/  LOP3.LUT P1, RZ, R243, 0xff0000, RZ, 0xc0, !PT ;  /* 0x00ff0000f3ff7812 */ /* 0x000fe2000782c0ff */
[----:B------:R-:W-:Y:S01]  /*3390*/  FADD.FTZ R118, R206, -R117 ;  /* 0x80000075ce767221 */ /* 0x000fe20000010000 */
[----:B------:R-:W-:Y:S01]  /*33a0*/  FFMA.FTZ R117, R212, R160, R161 ;  /* 0x000000a0d4757223 */ /* 0x000fe200000100a1 */
[C---:B-----5:R-:W-:Y:S02]  /*33b0*/  FMUL.FTZ R116, R169.reuse, R116 ;  /* 0x00000074a9747220 */ /* 0x060fe40000410000 */
[----:B------:R-:W-:Y:S01]  /*33c0*/  FMUL.FTZ R156, R169, R118 ;  /* 0x00000076a99c7220 */ /* 0x000fe20000410000 */
[----:B------:R-:W-:Y:S01]  /*33d0*/  FADD.FTZ R118, R210, -R117 ;  /* 0x80000075d2767221 */ /* 0x000fe20000010000 */
[----:B------:R-:W-:Y:S01]  /*33e0*/  FMUL.FTZ R119, R116, UR13 ;  /* 0x0000000d74777c20 */ /* 0x000fe20008410000 */
[----:B------:R-:W-:Y:S01]  /*33f0*/  FFMA.FTZ R116, R215, R160, R161 ;  /* 0x000000a0d7747223 */ /* 0x000fe200000100a1 */
[----:B------:R-:W-:Y:S01]  /*3400*/  FMUL.FTZ R156, R156, UR13 ;  /* 0x0000000d9c9c7c20 */ /* 0x000fe20008410000 */
[----:B------:R-:W-:-:S02]  /*3410*/  FMUL.FTZ R118, R169, R118 ;  /* 0x00000076a9767220 */ /* 0x000fc40000410000 */
[----:B------:R-:W-:Y:S01]  /*3420*/  FSEL R159, R119, RZ, P0 ;  /* 0x000000ff779f7208 */ /* 0x000fe20000000000 */
[----:B------:R-:W-:Y:S01]  /*3430*/  FADD.FTZ R116, R213, -R116 ;  /* 0x80000074d5747221 */ /* 0x000fe20000010000 */
[----:B------:R-:W-:Y:S01]  /*3440*/  FSEL R119, R119, RZ, P1 ;  /* 0x000000ff77777208 */ /* 0x000fe20000800000 */
[----:B0-----:R-:W-:Y:S01]  /*3450*/  FMUL.FTZ R162, R118, UR13 ;  /* 0x0000000d76a27c20 */ /* 0x001fe20008410000 */
[----:B------:R-:W-:Y:S01]  /*3460*/  ISETP.GE.U32.AND P1, PT, R242, RZ, PT ;  /* 0x000000fff200720c */ /* 0x000fe20003f26070 */
[----:B------:R-:W-:Y:S01]  /*3470*/  FMUL.FTZ R116, R169, R116 ;  /* 0x00000074a9747220 */ /* 0x000fe20000410000 */
[----:B------:R-:W-:Y:S02]  /*3480*/  ISETP.GE.U32.AND P0, PT, R234, RZ, PT ;  /* 0x000000ffea00720c */ /* 0x000fe40003f06070 */
[----:B------:R-:W-:Y:S01]  /*3490*/  ISETP.GE.U32.AND.EX P1, PT, R243, 0x1000000, PT, P1 ;  /* 0x01000000f300780c */ /* 0x000fe20003f26110 */
[----:B------:R-:W-:Y:S01]  /*34a0*/  FMUL.FTZ R158, R116, UR13 ;  /* 0x0000000d749e7c20 */ /* 0x000fe20008410000 */
[----:B------:R-:W-:-:S02]  /*34b0*/  ISETP.GE.U32.AND.EX P0, PT, R235, 0x1000000, PT, P0 ;  /* 0x01000000eb00780c */ /* 0x000fc40003f06100 */
[C---:B------:R-:W-:Y:S02]  /*34c0*/  FSEL R116, R156.reuse, RZ, P1 ;  /* 0x000000ff9c747208 */ /* 0x040fe40000800000 */
[----:B------:R-:W-:Y:S01]  /*34d0*/  FSEL R164, R156, RZ, P0 ;  /* 0x000000ff9ca47208 */ /* 0x000fe20000000000 */
[----:B------:R-:W-:Y:S01]  /*34e0*/  FADD.FTZ R156, R214, -R157 ;  /* 0x8000009dd69c7221 */ /* 0x000fe20000010000 */
[----:B------:R-:W-:Y:S01]  /*34f0*/  F2FP.BF16.F32.PACK_AB R119, R116, R119 ;  /* 0x000000777477723e */ /* 0x000fe200000010ff */
[--C-:B------:R-:W-:Y:S01]  /*3500*/  FFMA.FTZ R116, R219, R160, R161.reuse ;  /* 0x000000a0db747223 */ /* 0x100fe200000100a1 */
[----:B------:R-:W-:Y:S01]  /*3510*/  LOP3.LUT P0, RZ, R243, 0xff, RZ, 0xc0, !PT ;  /* 0x000000fff3ff7812 */ /* 0x000fe2000780c0ff */
[----:B------:R-:W-:Y:S01]  /*3520*/  FMUL.FTZ R156, R169, R156 ;  /* 0x0000009ca99c7220 */ /* 0x000fe20000410000 */
[----:B------:R-:W-:Y:S01]  /*3530*/  LOP3.LUT P1, RZ, R243, 0xff00, RZ, 0xc0, !PT ;  /* 0x0000ff00f3ff7812 */ /* 0x000fe2000782c0ff */
[----:B------:R-:W-:Y:S01]  /*3540*/  FADD.FTZ R116, R217, -R116 ;  /* 0x80000074d9747221 */ /* 0x000fe20000010000 */
[----:B------:R-:W-:Y:S01]  /*3550*/  FSEL R118, R158, RZ, P0 ;  /* 0x000000ff9e767208 */ /* 0x000fe20000000000 */
[----:B------:R-:W-:Y:S01]  /*3560*/  FFMA.FTZ R157, R220, R160, R161 ;  /* 0x000000a0dc9d7223 */ /* 0x000fe200000100a1 */
[----:B------:R-:W-:Y:S01]  /*3570*/  FSEL R117, R162, RZ, P1 ;  /* 0x000000ffa2757208 */ /* 0x000fe20000800000 */
[----:B------:R-:W-:Y:S01]  /*3580*/  FMUL.FTZ R116, R169, R116 ;  /* 0x00000074a9747220 */ /* 0x000fe20000410000 */
[----:B------:R-:W-:-:S02]  /*3590*/  LOP3.LUT P1, RZ, R235, 0xff00, RZ, 0xc0, !PT ;  /* 0x0000ff00ebff7812 */ /* 0x000fc4000782c0ff */
[----:B------:R-:W-:Y:S02]  /*35a0*/  LOP3.LUT P0, RZ, R235, 0xff, RZ, 0xc0, !PT ;  /* 0x000000ffebff7812 */ /* 0x000fe4000780c0ff */
[----:B------:R-:W-:Y:S02]  /*35b0*/  F2FP.BF16.F32.PACK_AB R118, R117, R118 ;  /* 0x000000767576723e */ /* 0x000fe400000010ff */
[----:B------:R-:W-:Y:S01]  /*35c0*/  F2FP.BF16.F32.PACK_AB R159, R164, R159 ;  /* 0x0000009fa49f723e */ /* 0x000fe200000010ff */
[----:B------:R-:W-:Y:S01]  /*35d0*/  FMUL.FTZ R164, R156, UR13 ;  /* 0x0000000d9ca47c20 */ /* 0x000fe20008410000 */
[----:B------:R-:W-:Y:S01]  /*35e0*/  FSEL R117, R162, RZ, P1 ;  /* 0x000000ffa2757208 */ /* 0x000fe20000800000 */
[----:B------:R-:W-:Y:S01]  /*35f0*/  FMUL.FTZ R162, R116, UR13 ;  /* 0x0000000d74a27c20 */ /* 0x000fe20008410000 */
[----:B------:R-:W-:Y:S01]  /*3600*/  FSEL R158, R158, RZ, P0 ;  /* 0x000000ff9e9e7208 */ /* 0x000fe20000000000 */
[----:B------:R-:W-:Y:S01]  /*3610*/  FADD.FTZ R156, R218, -R157 ;  /* 0x8000009dda9c7221 */ /* 0x000fe20000010000 */
[----:B------:R-:W-:-:S02]  /*3620*/  LOP3.LUT P0, RZ, R242, 0xff0000, RZ, 0xc0, !PT ;  /* 0x00ff0000f2ff7812 */ /* 0x000fc4000780c0ff */
[----:B------:R-:W-:Y:S01]  /*3630*/  LOP3.LUT P1, RZ, R242, 0xff000000, RZ, 0xc0, !PT ;  /* 0xff000000f2ff7812 */ /* 0x000fe2000782c0ff */
[----:B------:R-:W-:Y:S01]  /*3640*/  FMUL.FTZ R156, R169, R156 ;  /* 0x0000009ca99c7220 */ /* 0x000fe20000410000 */
[----:B------:R-:W-:Y:S02]  /*3650*/  F2FP.BF16.F32.PACK_AB R158, R117, R158 ;  /* 0x0000009e759e723e */ /* 0x000fe400000010ff */
[----:B------:R-:W-:Y:S01]  /*3660*/  FSEL R117, R162, RZ, P0 ;  /* 0x000000ffa2757208 */ /* 0x000fe20000000000 */
[----:B------:R-:W-:Y:S01]  /*3670*/  FMUL.FTZ R163, R156, UR13 ;  /* 0x0000000d9ca37c20 */ /* 0x000fe20008410000 */
[----:B------:R-:W-:Y:S02]  /*3680*/  FSEL R116, R164, RZ, P1 ;  /* 0x000000ffa4747208 */ /* 0x000fe40000800000 */
[----:B------:R-:W-:Y:S02]  /*3690*/  LOP3.LUT P1, RZ, R234, 0xff0000, RZ, 0xc0, !PT ;  /* 0x00ff0000eaff7812 */ /* 0x000fe4000782c0ff */
[----:B------:R-:W-:Y:S01]  /*36a0*/  F2FP.BF16.F32.PACK_AB R117, R116, R117 ;  /* 0x000000757475723e */ /* 0x000fe200000010ff */
[----:B------:R-:W-:Y:S01]  /*36b0*/  FFMA.FTZ R116, R223, R160, R161 ;  /* 0x000000a0df747223 */ /* 0x000fe200000100a1 */
[----:B------:R-:W-:-:S02]  /*36c0*/  LOP3.LUT P0, RZ, R234, 0xff000000, RZ, 0xc0, !PT ;  /* 0xff000000eaff7812 */ /* 0x000fc4000780c0ff */
[----:B------:R-:W-:Y:S01]  /*36d0*/  FSEL R157, R162, RZ, P1 ;  /* 0x000000ffa29d7208 */ /* 0x000fe20000800000 */
[----:B------:R-:W-:Y:S01]  /*36e0*/  FADD.FTZ R116, R221, -R116 ;  /* 0x80000074dd747221 */ /* 0x000fe20000010000 */
[----:B------:R-:W-:Y:S02]  /*36f0*/  LOP3.LUT P1, RZ, R234, 0xff00, RZ, 0xc0, !PT ;  /* 0x0000ff00eaff7812 */ /* 0x000fe4000782c0ff */
[----:B------:R-:W-:Y:S01]  /*3700*/  FSEL R164, R164, RZ, P0 ;  /* 0x000000ffa4a47208 */ /* 0x000fe20000000000 */
[----:B------:R-:W-:Y:S01]  /*3710*/  FMUL.FTZ R116, R169, R116 ;  /* 0x00000074a9747220 */ /* 0x000fe20000410000 */
[----:B------:R-:W-:Y:S02]  /*3720*/  LOP3.LUT P0, RZ, R242, 0xff00, RZ, 0xc0, !PT ;  /* 0x0000ff00f2ff7812 */ /* 0x000fe4000780c0ff */
[----:B------:R-:W-:Y:S01]  /*3730*/  FSEL R165, R163, RZ, P1 ;  /* 0x000000ffa3a57208 */ /* 0x000fe20000800000 */
[----:B------:R-:W-:Y:S01]  /*3740*/  FMUL.FTZ R156, R116, UR13 ;  /* 0x0000000d749c7c20 */ /* 0x000fe20008410000 */
[----:B------:R-:W-:-:S02]  /*3750*/  LOP3.LUT P1, RZ, R242, 0xff, RZ, 0xc0, !PT ;  /* 0x000000fff2ff7812 */ /* 0x000fc4000782c0ff */
[----:B------:R-:W-:Y:S02]  /*3760*/  FSEL R163, R163, RZ, P0 ;  /* 0x000000ffa3a37208 */ /* 0x000fe40000000000 */
[----:B------:R-:W-:Y:S02]  /*3770*/  LOP3.LUT P0, RZ, R234, 0xff, RZ, 0xc0, !PT ;  /* 0x000000ffeaff7812 */ /* 0x000fe4000780c0ff */
[C---:B------:R-:W-:Y:S02]  /*3780*/  FSEL R116, R156.reuse, RZ, P1 ;  /* 0x000000ff9c747208 */ /* 0x040fe40000800000 */
[----:B------:R-:W-:Y:S02]  /*3790*/  FSEL R156, R156, RZ, P0 ;  /* 0x000000ff9c9c7208 */ /* 0x000fe40000000000 */
[----:B------:R-:W-:Y:S02]  /*37a0*/  F2FP.BF16.F32.PACK_AB R157, R164, R157 ;  /* 0x0000009da49d723e */ /* 0x000fe400000010ff */
[----:B------:R-:W-:-:S02]  /*37b0*/  F2FP.BF16.F32.PACK_AB R116, R163, R116 ;  /* 0x00000074a374723e */ /* 0x000fc400000010ff */
[----:B------:R-:W-:Y:S01]  /*37c0*/  F2FP.BF16.F32.PACK_AB R156, R165, R156 ;  /* 0x0000009ca59c723e */ /* 0x000fe200000010ff */
[----:B------:R-:W-:Y:S06]  /*37d0*/  BRA `(.L_x_2027) ;  /* 0x0000000c00947947 */ /* 0x000fec0003800000 */
.L_x_2030:
[-CC-:B------:R-:W-:Y:S01]  /*37e0*/  FFMA.FTZ R73, R208, R160.reuse, R161.reuse ;  /* 0x000000a0d0497223 */ /* 0x180fe200000100a1 */
[-C--:B------:R-:W-:Y:S01]  /*37f0*/  FFMA.FTZ R72, R211, R160.reuse, R161 ;  /* 0x000000a0d3487223 */ /* 0x080fe200000100a1 */
[----:B------:R-:W-:Y:S02]  /*3800*/  ISETP.GE.U32.AND P0, PT, R242, RZ, PT ;  /* 0x000000fff200720c */ /* 0x000fe40003f06070 */
[----:B------:R-:W-:Y:S01]  /*3810*/  FADD.FTZ R74, R206, -R73 ;  /* 0x80000049ce4a7221 */ /* 0x000fe20000010000 */
[----:B------:R-:W-:Y:S01]  /*3820*/  FADD.FTZ R72, R209, -R72 ;  /* 0x80000048d1487221 */ /* 0x000fe20000010000 */
[----:B------:R-:W-:Y:S01]  /*3830*/  ISETP.GE.U32.AND.EX P0, PT, R243, 0x1000000, PT, P0 ;  /* 0x01000000f300780c */ /* 0x000fe20003f06100 */
[--C-:B------:R-:W-:Y:S01]  /*3840*/  FFMA.FTZ R73, R212, R160, R161.reuse ;  /* 0x000000a0d4497223 */ /* 0x100fe200000100a1 */
[C---:B-----5:R-:W-:Y:S01]  /*3850*/  FMUL.FTZ R143, R169.reuse, R74 ;  /* 0x0000004aa98f7220 */ /* 0x060fe20000410000 */
[----:B------:R-:W-:Y:S01]  /*3860*/  FMUL.FTZ R142, R169, R72 ;  /* 0x00000048a98e7220 */ /* 0x000fe20000410000 */
[----:B------:R-:W-:Y:S01]  /*3870*/  LOP3.LUT P1, RZ, R243, 0xff0000, RZ, 0xc0, !PT ;  /* 0x00ff0000f3ff7812 */ /* 0x000fe2000782c0ff */
[----:B------:R-:W-:Y:S01]  /*3880*/  FFMA.FTZ R72, R215, R160, R161 ;  /* 0x000000a0d7487223 */ /* 0x000fe200000100a1 */
[----:B------:R-:W-:Y:S01]  /*3890*/  FMUL.FTZ R75, R143, UR13 ;  /* 0x0000000d8f4b7c20 */ /* 0x000fe20008410000 */
[----:B------:R-:W-:-:S02]  /*38a0*/  FMUL.FTZ R74, R142, UR13 ;  /* 0x0000000d8e4a7c20 */ /* 0x000fc40008410000 */
[----:B------:R-:W-:Y:S02]  /*38b0*/  FADD.FTZ R72, R213, -R72 ;  /* 0x80000048d5487221 */ /* 0x000fe40000010000 */
[----:B------:R-:W-:Y:S02]  /*38c0*/  FSEL R116, R75, RZ, P0 ;  /* 0x000000ff4b747208 */ /* 0x000fe40000000000 */
[----:B------:R-:W-:Y:S01]  /*38d0*/  FSEL R119, R74, RZ, P1 ;  /* 0x000000ff4a777208 */ /* 0x000fe20000800000 */
[----:B------:R-:W-:Y:S01]  /*38e0*/  FMUL.FTZ R140, R169, R72 ;  /* 0x00000048a98c7220 */ /* 0x000fe20000410000 */
[----:B------:R-:W-:Y:S01]  /*38f0*/  ISETP.GE.U32.AND P0, PT, R234, RZ, PT ;  /* 0x000000ffea00720c */ /* 0x000fe20003f06070 */
[-C--:B------:R-:W-:Y:S01]  /*3900*/  FFMA.FTZ R72, R219, R160.reuse, R161 ;  /* 0x000000a0db487223 */ /* 0x080fe200000100a1 */
[C---:B------:R-:W-:Y:S02]  /*3910*/  LOP3.LUT P1, RZ, R235.reuse, 0xff0000, RZ, 0xc0, !PT ;  /* 0x00ff0000ebff7812 */ /* 0x040fe4000782c0ff */
[----:B------:R-:W-:Y:S01]  /*3920*/  F2FP.BF16.F32.PACK_AB R119, R116, R119 ;  /* 0x000000777477723e */ /* 0x000fe200000010ff */
[----:B------:R-:W-:Y:S01]  /*3930*/  FADD.FTZ R116, R210, -R73 ;  /* 0x80000049d2747221 */ /* 0x000fe20000010000 */
[----:B------:R-:W-:Y:S01]  /*3940*/  ISETP.GE.U32.AND.EX P0, PT, R235, 0x1000000, PT, P0 ;  /* 0x01000000eb00780c */ /* 0x000fe20003f06100 */
        /* <DEDUP_REMOVED lines=8> */
[----:B------:R-:W-:Y:S01]  /*39d0*/  FADD.FTZ R116, R214, -R73 ;  /* 0x80000049d6747221 */ /* 0x000fe20000010000 */
[C---:B------:R-:W-:Y:S01]  /*39e0*/  FSEL R158, R74.reuse, RZ, P1 ;  /* 0x000000ff4a9e7208 */ /* 0x040fe20000800000 */
[----:B------:R-:W-:Y:S01]  /*39f0*/  FMUL.FTZ R73, R141, UR13 ;  /* 0x0000000d8d497c20 */ /* 0x000fe20008410000 */
[----:B------:R-:W-:Y:S01]  /*3a00*/  FSEL R118, R74, RZ, P0 ;  /* 0x000000ff4a767208 */ /* 0x000fe20000000000 */
[----:B------:R-:W-:Y:S01]  /*3a10*/  FMUL.FTZ R74, R169, R72 ;  /* 0x00000048a94a7220 */ /* 0x000fe20000410000 */
[----:B------:R-:W-:Y:S01]  /*3a20*/  LOP3.LUT P1, RZ, R235, 0xff00, RZ, 0xc0, !PT ;  /* 0x0000ff00ebff7812 */ /* 0x000fe2000782c0ff */
[----:B------:R-:W-:Y:S01]  /*3a30*/  FMUL.FTZ R75, R169, R116 ;  /* 0x00000074a94b7220 */ /* 0x000fe20000410000 */
[----:B------:R-:W-:Y:S01]  /*3a40*/  LOP3.LUT P0, RZ, R243, 0xff00, RZ, 0xc0, !PT ;  /* 0x0000ff00f3ff7812 */ /* 0x000fe2000780c0ff */
[----:B------:R-:W-:Y:S01]  /*3a50*/  FMUL.FTZ R157, R74, UR13 ;  /* 0x0000000d4a9d7c20 */ /* 0x000fe20008410000 */
[----:B0-----:R-:W-:Y:S01]  /*3a60*/  FSEL R163, R73, RZ, P1 ;  /* 0x000000ff49a37208 */ /* 0x001fe20000800000 */
[----:B------:R-:W-:Y:S01]  /*3a70*/  FMUL.FTZ R162, R75, UR13 ;  /* 0x0000000d4ba27c20 */ /* 0x000fe20008410000 */
[----:B------:R-:W-:Y:S01]  /*3a80*/  FSEL R165, R73, RZ, P0 ;  /* 0x000000ff49a57208 */ /* 0x000fe20000000000 */
[----:B------:R-:W-:Y:S01]  /*3a90*/  FFMA.FTZ R73, R220, R160, R161 ;  /* 0x000000a0dc497223 */ /* 0x000fe200000100a1 */
[----:B------:R-:W-:-:S02]  /*3aa0*/  LOP3.LUT P1, RZ, R242, 0xff0000, RZ, 0xc0, !PT ;  /* 0x00ff0000f2ff7812 */ /* 0x000fc4000782c0ff */
[----:B------:R-:W-:Y:S01]  /*3ab0*/  LOP3.LUT P0, RZ, R242, 0xff000000, RZ, 0xc0, !PT ;  /* 0xff000000f2ff7812 */ /* 0x000fe2000780c0ff */
[----:B------:R-:W-:Y:S01]  /*3ac0*/  FADD.FTZ R116, R218, -R73 ;  /* 0x80000049da747221 */ /* 0x000fe20000010000 */
[----:B------:R-:W-:Y:S02]  /*3ad0*/  FSEL R117, R157, RZ, P1 ;  /* 0x000000ff9d757208 */ /* 0x000fe40000800000 */
[----:B------:R-:W-:Y:S01]  /*3ae0*/  FSEL R72, R162, RZ, P0 ;  /* 0x000000ffa2487208 */ /* 0x000fe20000000000 */
[----:B------:R-:W-:Y:S01]  /*3af0*/  FMUL.FTZ R73, R169, R116 ;  /* 0x00000074a9497220 */ /* 0x000fe20000410000 */
[----:B------:R-:W-:Y:S02]  /*3b00*/  LOP3.LUT P1, RZ, R234, 0xff0000, RZ, 0xc0, !PT ;  /* 0x00ff0000eaff7812 */ /* 0x000fe4000782c0ff */
[----:B------:R-:W-:Y:S01]  /*3b10*/  F2FP.BF16.F32.PACK_AB R117, R72, R117 ;  /* 0x000000754875723e */ /* 0x000fe200000010ff */
[----:B------:R-:W-:Y:S01]  /*3b20*/  FFMA.FTZ R72, R223, R160, R161 ;  /* 0x000000a0df487223 */ /* 0x000fe200000100a1 */
[----:B------:R-:W-:-:S02]  /*3b30*/  LOP3.LUT P0, RZ, R234, 0xff000000, RZ, 0xc0, !PT ;  /* 0xff000000eaff7812 */ /* 0x000fc4000780c0ff */
[----:B------:R-:W-:Y:S01]  /*3b40*/  F2FP.BF16.F32.PACK_AB R159, R156, R159 ;  /* 0x0000009f9c9f723e */ /* 0x000fe200000010ff */
[----:B------:R-:W-:Y:S01]  /*3b50*/  FADD.FTZ R72, R221, -R72 ;  /* 0x80000048dd487221 */ /* 0x000fe20000010000 */
[----:B------:R-:W-:Y:S01]  /*3b60*/  FMUL.FTZ R156, R73, UR13 ;  /* 0x0000000d499c7c20 */ /* 0x000fe20008410000 */
[----:B------:R-:W-:Y:S02]  /*3b70*/  FSEL R157, R157, RZ, P1 ;  /* 0x000000ff9d9d7208 */ /* 0x000fe40000800000 */
[----:B------:R-:W-:Y:S01]  /*3b80*/  FSEL R162, R162, RZ, P0 ;  /* 0x000000ffa2a27208 */ /* 0x000fe20000000000 */
[----:B------:R-:W-:Y:S01]  /*3b90*/  FMUL.FTZ R72, R169, R72 ;  /* 0x00000048a9487220 */ /* 0x000fe20000410000 */
[----:B------:R-:W-:Y:S02]  /*3ba0*/  LOP3.LUT P1, RZ, R234, 0xff00, RZ, 0xc0, !PT ;  /* 0x0000ff00eaff7812 */ /* 0x000fe4000782c0ff */
[----:B------:R-:W-:Y:S01]  /*3bb0*/  LOP3.LUT P0, RZ, R242, 0xff00, RZ, 0xc0, !PT ;  /* 0x0000ff00f2ff7812 */ /* 0x000fe2000780c0ff */
[----:B------:R-:W-:Y:S01]  /*3bc0*/  FMUL.FTZ R116, R72, UR13 ;  /* 0x0000000d48747c20 */ /* 0x000fe20008410000 */
[----:B------:R-:W-:-:S02]  /*3bd0*/  F2FP.BF16.F32.PACK_AB R118, R165, R118 ;  /* 0x00000076a576723e */ /* 0x000fc400000010ff */
        /* <DEDUP_REMOVED lines=9> */
[----:B------:R-:W-:Y:S01]  /*3c70*/  F2FP.BF16.F32.PACK_AB R156, R163, R156 ;  /* 0x0000009ca39c723e */ /* 0x000fe200000010ff */
[----:B------:R-:W-:Y:S06]  /*3c80*/  BRA `(.L_x_2027) ;  /* 0x0000000800687947 */ /* 0x000fec0003800000 */
.L_x_2029:
        /* <DEDUP_REMOVED lines=13> */
[C---:B-----5:R-:W-:Y:S02]  /*3d60*/  FFMA.FTZ R116, R169.reuse, R116, R126 ;  /* 0x00000074a9747223 */ /* 0x060fe4000001007e */
[----:B------:R-:W-:Y:S01]  /*3d70*/  FFMA.FTZ R156, R169, R118, R127 ;  /* 0x00000076a99c7223 */ /* 0x000fe2000001007f */
[----:B------:R-:W-:Y:S01]  /*3d80*/  FADD.FTZ R118, R210, -R117 ;  /* 0x80000075d2767221 */ /* 0x000fe20000010000 */
[----:B------:R-:W-:Y:S01]  /*3d90*/  FMUL.FTZ R119, R116, UR13 ;  /* 0x0000000d74777c20 */ /* 0x000fe20008410000 */
[----:B------:R-:W-:Y:S01]  /*3da0*/  FFMA.FTZ R116, R215, R160, R161 ;  /* 0x000000a0d7747223 */ /* 0x000fe200000100a1 */
[----:B------:R-:W-:Y:S01]  /*3db0*/  FMUL.FTZ R156, R156, UR13 ;  /* 0x0000000d9c9c7c20 */ /* 0x000fe20008410000 */
[----:B------:R-:W-:-:S02]  /*3dc0*/  FFMA.FTZ R118, R169, R118, R125 ;  /* 0x00000076a9767223 */ /* 0x000fc4000001007d */
[----:B------:R-:W-:Y:S01]  /*3dd0*/  FSEL R159, R119, RZ, P0 ;  /* 0x000000ff779f7208 */ /* 0x000fe20000000000 */
[----:B------:R-:W-:Y:S01]  /*3de0*/  FADD.FTZ R116, R213, -R116 ;  /* 0x80000074d5747221 */ /* 0x000fe20000010000 */
[----:B------:R-:W-:Y:S01]  /*3df0*/  FSEL R119, R119, RZ, P1 ;  /* 0x000000ff77777208 */ /* 0x000fe20000800000 */
[----:B0-----:R-:W-:Y:S01]  /*3e00*/  FMUL.FTZ R162, R118, UR13 ;  /* 0x0000000d76a27c20 */ /* 0x001fe20008410000 */
[----:B------:R-:W-:Y:S01]  /*3e10*/  ISETP.GE.U32.AND P1, PT, R242, RZ, PT ;  /* 0x000000fff200720c */ /* 0x000fe20003f26070 */
[----:B------:R-:W-:Y:S01]  /*3e20*/  FFMA.FTZ R116, R169, R116, R124 ;  /* 0x00000074a9747223 */ /* 0x000fe2000001007c */
        /* <DEDUP_REMOVED lines=8> */
[----:B------:R-:W-:Y:S01]  /*3eb0*/  FFMA.FTZ R116, R219, R160, R161 ;  /* 0x000000a0db747223 */ /* 0x000fe200000100a1 */
[----:B------:R-:W-:Y:S01]  /*3ec0*/  LOP3.LUT P0, RZ, R243, 0xff, RZ, 0xc0, !PT ;  /* 0x000000fff3ff7812 */ /* 0x000fe2000780c0ff */
[----:B------:R-:W-:Y:S01]  /*3ed0*/  FFMA.FTZ R156, R169, R156, R123 ;  /* 0x0000009ca99c7223 */ /* 0x000fe2000001007b */
[----:B------:R-:W-:Y:S01]  /*3ee0*/  LOP3.LUT P1, RZ, R243, 0xff00, RZ, 0xc0, !PT ;  /* 0x0000ff00f3ff7812 */ /* 0x000fe2000782c0ff */
[----:B------:R-:W-:Y:S01]  /*3ef0*/  FADD.FTZ R116, R217, -R116 ;  /* 0x80000074d9747221 */ /* 0x000fe20000010000 */
[----:B------:R-:W-:Y:S01]  /*3f00*/  FSEL R118, R158, RZ, P0 ;  /* 0x000000ff9e767208 */ /* 0x000fe20000000000 */
[----:B------:R-:W-:Y:S01]  /*3f10*/  FFMA.FTZ R157, R220, R160, R161 ;  /* 0x000000a0dc9d7223 */ /* 0x000fe200000100a1 */
[----:B------:R-:W-:Y:S01]  /*3f20*/  FSEL R117, R162, RZ, P1 ;  /* 0x000000ffa2757208 */ /* 0x000fe20000800000 */
[----:B------:R-:W-:Y:S01]  /*3f30*/  FFMA.FTZ R116, R169, R116, R122 ;  /* 0x00000074a9747223 */ /* 0x000fe2000001007a */
        /* <DEDUP_REMOVED lines=11> */
[----:B------:R-:W-:Y:S01]  /*3ff0*/  FFMA.FTZ R156, R169, R156, R121 ;  /* 0x0000009ca99c7223 */ /* 0x000fe20000010079 */
        /* <DEDUP_REMOVED lines=12> */
[----:B------:R-:W-:Y:S01]  /*40c0*/  FFMA.FTZ R116, R169, R116, R120 ;  /* 0x00000074a9747223 */ /* 0x000fe20000010078 */
        /* <DEDUP_REMOVED lines=12> */
.L_x_2031:
[-CC-:B------:R-:W-:Y:S01]  /*4190*/  FFMA.FTZ R73, R208, R160.reuse, R161.reuse ;  /* 0x000000a0d0497223 */ /* 0x180fe200000100a1 */
[-C--:B------:R-:W-:Y:S01]  /*41a0*/  FFMA.FTZ R72, R211, R160.reuse, R161 ;  /* 0x000000a0d3487223 */ /* 0x080fe200000100a1 */
[----:B------:R-:W-:Y:S02]  /*41b0*/  ISETP.GE.U32.AND P0, PT, R242, RZ, PT ;  /* 0x000000fff200720c */ /* 0x000fe40003f06070 */
[----:B------:R-:W-:Y:S01]  /*41c0*/  FADD.FTZ R74, R206, -R73 ;  /* 0x80000049ce4a7221 */ /* 0x000fe20000010000 */
[----:B------:R-:W-:Y:S01]  /*41d0*/  FADD.FTZ R72, R209, -R72 ;  /* 0x80000048d1487221 */ /* 0x000fe20000010000 */
[----:B------:R-:W-:Y:S01]  /*41e0*/  ISETP.GE.U32.AND.EX P0, PT, R243, 0x1000000, PT, P0 ;  /* 0x01000000f300780c */ /* 0x000fe20003f06100 */
[----:B------:R-:W-:Y:S01]  /*41f0*/  FFMA.FTZ R73, R212, R160, R161 ;  /* 0x000000a0d4497223 */ /* 0x000fe200000100a1 */
[C---:B-----5:R-:W-:Y:S01]  /*4200*/  FFMA.FTZ R143, R169.reuse, R74, R127 ;  /* 0x0000004aa98f7223 */ /* 0x060fe2000001007f */
[----:B------:R-:W-:Y:S01]  /*4210*/  FFMA.FTZ R142, R169, R72, R126 ;  /* 0x00000048a98e7223 */ /* 0x000fe2000001007e */
[----:B------:R-:W-:Y:S01]  /*4220*/  LOP3.LUT P1, RZ, R243, 0xff0000, RZ, 0xc0, !PT ;  /* 0x00ff0000f3ff7812 */ /* 0x000fe2000782c0ff */
[----:B------:R-:W-:Y:S01]  /*4230*/  FFMA.FTZ R72, R215, R160, R161 ;  /* 0x000000a0d7487223 */ /* 0x000fe200000100a1 */
[----:B------:R-:W-:Y:S01]  /*4240*/  FMUL.FTZ R75, R143, UR13 ;  /* 0x0000000d8f4b7c20 */ /* 0x000fe20008410000 */
[----:B------:R-:W-:-:S02]  /*4250*/  FMUL.FTZ R74, R142, UR13 ;  /* 0x0000000d8e4a7c20 */ /* 0x000fc40008410000 */
[----:B------:R-:W-:Y:S02]  /*4260*/  FADD.FTZ R72, R213, -R72 ;  /* 0x80000048d5487221 */ /* 0x000fe40000010000 */
[----:B------:R-:W-:Y:S02]  /*4270*/  FSEL R116, R75, RZ, P0 ;  /* 0x000000ff4b747208 */ /* 0x000fe40000000000 */
[----:B------:R-:W-:Y:S01]  /*4280*/  FSEL R119, R74, RZ, P1 ;  /* 0x000000ff4a777208 */ /* 0x000fe20000800000 */
[----:B------:R-:W-:Y:S01]  /*4290*/  FFMA.FTZ R140, R169, R72, R124 ;  /* 0x00000048a98c7223 */ /* 0x000fe2000001007c */
        /* <DEDUP_REMOVED lines=10> */
[----:B------:R-:W-:Y:S01]  /*4340*/  FFMA.FTZ R141, R169, R116, R125 ;  /* 0x00000074a98d7223 */ /* 0x000fe2000001007d */
[----:B------:R-:W-:Y:S01]  /*4350*/  LOP3.LUT P1, RZ, R235, 0xff, RZ, 0xc0, !PT ;  /* 0x000000ffebff7812 */ /* 0x000fe2000782c0ff */
[----:B------:R-:W-:Y:S01]  /*4360*/  FADD.FTZ R72, R217, -R72 ;  /* 0x80000048d9487221 */ /* 0x000fe20000010000 */
[----:B------:R-:W-:Y:S01]  /*4370*/  LOP3.LUT P0, RZ, R243, 0xff, RZ, 0xc0, !PT ;  /* 0x000000fff3ff7812 */ /* 0x000fe2000780c0ff */
[----:B------:R-:W-:Y:S01]  /*4380*/  FADD.FTZ R116, R214, -R73 ;  /* 0x80000049d6747221 */ /* 0x000fe20000010000 */
[C---:B------:R-:W-:Y:S01]  /*4390*/  FSEL R158, R74.reuse, RZ, P1 ;  /* 0x000000ff4a9e7208 */ /* 0x040fe20000800000 */
[----:B------:R-:W-:Y:S01]  /*43a0*/  FMUL.FTZ R73, R141, UR13 ;  /* 0x0000000d8d497c20 */ /* 0x000fe20008410000 */
[----:B------:R-:W-:Y:S01]  /*43b0*/  FSEL R118, R74, RZ, P0 ;  /* 0x000000ff4a767208 */ /* 0x000fe20000000000 */
[----:B------:R-:W-:Y:S01]  /*43c0*/  FFMA.FTZ R74, R169, R72, R122 ;  /* 0x00000048a94a7223 */ /* 0x000fe2000001007a */
[----:B------:R-:W-:Y:S01]  /*43d0*/  LOP3.LUT P1, RZ, R235, 0xff00, RZ, 0xc0, !PT ;  /* 0x0000ff00ebff7812 */ /* 0x000fe2000782c0ff */
[----:B------:R-:W-:Y:S01]  /*43e0*/  FFMA.FTZ R75, R169, R116, R123 ;  /* 0x00000074a94b7223 */ /* 0x000fe2000001007b */
        /* <DEDUP_REMOVED lines=11> */
[----:B------:R-:W-:Y:S01]  /*44a0*/  FFMA.FTZ R73, R169, R116, R121 ;  /* 0x00000074a9497223 */ /* 0x000fe20000010079 */
        /* <DEDUP_REMOVED lines=9> */
[----:B------:R-:W-:Y:S01]  /*4540*/  FFMA.FTZ R72, R169, R72, R120 ;  /* 0x00000048a9487223 */ /* 0x000fe20000010078 */
        /* <DEDUP_REMOVED lines=13> */
[----:B------:R-:W-:-:S07]  /*4620*/  F2FP.BF16.F32.PACK_AB R156, R163, R156 ;  /* 0x0000009ca39c723e */ /* 0x000fce00000010ff */
.L_x_2027:
        /* <DEDUP_REMOVED lines=15> */
.L_x_2023:
[----:B------:R-:W-:Y:S05]  /*4720*/  BSYNC.RECONVERGENT B1 ;  /* 0x0000000000017941 */ /* 0x000fea0003800200 */
.L_x_2022:
        /* <DEDUP_REMOVED lines=13> */
[----:B------:R-:W-:Y:S01]  /*4800*/  LOP3.LUT P5, RZ, R233, 0xff0000, RZ, 0xc0, !PT ;  /* 0x00ff0000e9ff7812 */ /* 0x000fe200078ac0ff */
[-C--:B------:R-:W-:Y:S02]  /*4810*/  FFMA.FTZ R74, R30, R160.reuse, R161 ;  /* 0x000000a01e4a7223 */ /* 0x080fe400000100a1 */
[----:B------:R-:W-:Y:S02]  /*4820*/  FADD.FTZ R73, R28, -R73 ;  /* 0x800000491c497221 */ /* 0x000fe40000010000 */
[----:B------:R-:W-:Y:S02]  /*4830*/  FADD.FTZ R74, R31, -R74 ;  /* 0x8000004a1f4a7221 */ /* 0x000fe40000010000 */
[----:B-----5:R-:W-:Y:S01]  /*4840*/  FFMA.FTZ R142, R169, R73, R134 ;  /* 0x00000049a98e7223 */ /* 0x020fe20000010086 */
[----:B------:R-:W-:Y:S01]  /*4850*/  FFMA.FTZ R73, R25, R160, R161 ;  /* 0x000000a019497223 */ /* 0x000fe200000100a1 */
[----:B------:R-:W-:-:S02]  /*4860*/  FFMA.FTZ R143, R169, R74, R135 ;  /* 0x0000004aa98f7223 */ /* 0x000fc40000010087 */
[----:B------:R-:W-:Y:S01]  /*4870*/  FMUL.FTZ R72, R142, UR13 ;  /* 0x0000000d8e487c20 */ /* 0x000fe20008410000 */
[----:B------:R-:W-:Y:S01]  /*4880*/  FADD.FTZ R73, R24, -R73 ;  /* 0x8000004918497221 */ /* 0x000fe20000010000 */
[----:B------:R-:W-:-:S03]  /*4890*/  FMUL.FTZ R75, R143, UR13 ;  /* 0x0000000d8f4b7c20 */ /* 0x000fc60008410000 */
[----:B------:R-:W-:Y:S01]  /*48a0*/  FSEL R159, R72, RZ, P5 ;  /* 0x000000ff489f7208 */ /* 0x000fe20002800000 */
[----:B------:R-:W-:Y:S01]  /*48b0*/  FFMA.FTZ R140, R169, R73, R132 ;  /* 0x00000049a98c7223 */ /* 0x000fe20000010084 */
        /* <DEDUP_REMOVED lines=8> */
[----:B------:R-:W-:Y:S02]  /*4940*/  FMUL.FTZ R72, R140, UR13 ;  /* 0x0000000d8c487c20 */ /* 0x000fe40008410000 */
[----:B------:R-:W-:Y:S01]  /*4950*/  FFMA.FTZ R141, R169, R74, R133 ;  /* 0x0000004aa98d7223 */ /* 0x000fe20000010085 */
[----:B------:R-:W-:Y:S01]  /*4960*/  FSEL R156, R75, RZ, P5 ;  /* 0x000000ff4b9c7208 */ /* 0x000fe20002800000 */
[----:B------:R-:W-:Y:S01]  /*4970*/  FFMA.FTZ R74, R169, R73, R130 ;  /* 0x00000049a94a7223 */ /* 0x000fe20000010082 */
[----:B------:R-:W-:Y:S01]  /*4980*/  ISETP.GE.U32.AND P5, PT, R240, RZ, PT ;  /* 0x000000fff000720c */ /* 0x000fe20003fa6070 */
[----:B------:R-:W-:Y:S01]  /*4990*/  FFMA.FTZ R73, R204, R160, R161 ;  /* 0x000000a0cc497223 */ /* 0x000fe200000100a1 */
[----:B------:R-:W-:-:S02]  /*49a0*/  F2FP.BF16.F32.PACK_AB R159, R156, R159 ;  /* 0x0000009f9c9f723e */ /* 0x000fc400000010ff */
[----:B------:R-:W-:-:S04]  /*49b0*/  ISETP.GE.U32.AND.EX P5, PT, R241, 0x1000000, PT, P5 ;  /* 0x01000000f100780c */ /* 0x000fc80003fa6150 */
[----:B0-----:R-:W-:Y:S01]  /*49c0*/  FSEL R162, R75, RZ, P5 ;  /* 0x000000ff4ba27208 */ /* 0x001fe20002800000 */
[----:B------:R-:W-:Y:S01]  /*49d0*/  FMUL.FTZ R75, R141, UR13 ;  /* 0x0000000d8d4b7c20 */ /* 0x000fe20008410000 */
[----:B------:R-:W-:Y:S02]  /*49e0*/  LOP3.LUT P5, RZ, R233, 0xff, RZ, 0xc0, !PT ;  /* 0x000000ffe9ff7812 */ /* 0x000fe400078ac0ff */
[----:B------:R-:W-:Y:S02]  /*49f0*/  F2FP.BF16.F32.PACK_AB R119, R162, R119 ;  /* 0x00000077a277723e */ /* 0x000fe400000010ff */
[----:B------:R-:W-:Y:S02]  /*4a00*/  FSEL R158, R72, RZ, P5 ;  /* 0x000000ff489e7208 */ /* 0x000fe40002800000 */
[----:B------:R-:W-:-:S04]  /*4a10*/  LOP3.LUT P5, RZ, R241, 0xff, RZ, 0xc0, !PT ;  /* 0x000000fff1ff7812 */ /* 0x000fc800078ac0ff */
[----:B------:R-:W-:Y:S01]  /*4a20*/  FSEL R118, R72, RZ, P5 ;  /* 0x000000ff48767208 */ /* 0x000fe20002800000 */
[----:B------:R-:W-:Y:S01]  /*4a30*/  FFMA.FTZ R72, R22, R160, R161 ;  /* 0x000000a016487223 */ /* 0x000fe200000100a1 */
[----:B------:R-:W-:-:S03]  /*4a40*/  LOP3.LUT P5, RZ, R233, 0xff00, RZ, 0xc0, !PT ;  /* 0x0000ff00e9ff7812 */ /* 0x000fc600078ac0ff */
[----:B------:R-:W-:Y:S01]  /*4a50*/  FADD.FTZ R116, R23, -R72 ;  /* 0x8000004817747221 */ /* 0x000fe20000010000 */
[----:B------:R-:W-:Y:S01]  /*4a60*/  FSEL R163, R75, RZ, P5 ;  /* 0x000000ff4ba37208 */ /* 0x000fe20002800000 */
[----:B------:R-:W-:Y:S01]  /*4a70*/  FMUL.FTZ R72, R74, UR13 ;  /* 0x0000000d4a487c20 */ /* 0x000fe20008410000 */
[----:B------:R-:W-:Y:S02]  /*4a80*/  LOP3.LUT P5, RZ, R241, 0xff00, RZ, 0xc0, !PT ;  /* 0x0000ff00f1ff7812 */ /* 0x000fe400078ac0ff */
[----:B------:R-:W-:Y:S02]  /*4a90*/  F2FP.BF16.F32.PACK_AB R158, R163, R158 ;  /* 0x0000009ea39e723e */ /* 0x000fe400000010ff */
[----:B------:R-:W-:Y:S01]  /*4aa0*/  FSEL R165, R75, RZ, P5 ;  /* 0x000000ff4ba57208 */ /* 0x000fe20002800000 */
[----:B------:R-:W-:Y:S01]  /*4ab0*/  FFMA.FTZ R75, R169, R116, R131 ;  /* 0x00000074a94b7223 */ /* 0x000fe20000010083 */
[----:B------:R-:W-:Y:S02]  /*4ac0*/  LOP3.LUT P5, RZ, R232, 0xff0000, RZ, 0xc0, !PT ;  /* 0x00ff0000e8ff7812 */ /* 0x000fe400078ac0ff */
[----:B------:R-:W-:Y:S01]  /*4ad0*/  F2FP.BF16.F32.PACK_AB R118, R165, R118 ;  /* 0x00000076a576723e */ /* 0x000fe200000010ff */
[----:B------:R-:W-:Y:S01]  /*4ae0*/  FMUL.FTZ R116, R75, UR13 ;  /* 0x0000000d4b747c20 */ /* 0x000fe20008410000 */
[----:B------:R-:W-:-:S02]  /*4af0*/  FSEL R157, R72, RZ, P5 ;  /* 0x000000ff489d7208 */ /* 0x000fc40002800000 */
[----:B------:R-:W-:-:S04]  /*4b00*/  LOP3.LUT P5, RZ, R240, 0xff0000, RZ, 0xc0, !PT ;  /* 0x00ff0000f0ff7812 */ /* 0x000fc800078ac0ff */
[----:B------:R-:W-:Y:S01]  /*4b10*/  FSEL R117, R72, RZ, P5 ;  /* 0x000000ff48757208 */ /* 0x000fe20002800000 */
[----:B------:R-:W-:Y:S01]  /*4b20*/  FADD.FTZ R72, R202, -R73 ;  /* 0x80000049ca487221 */ /* 0x000fe20000010000 */
[----:B------:R-:W-:-:S03]  /*4b30*/  LOP3.LUT P5, RZ, R232, 0xff000000, RZ, 0xc0, !PT ;  /* 0xff000000e8ff7812 */ /* 0x000fc600078ac0ff */
[----:B------:R-:W-:Y:S01]  /*4b40*/  FFMA.FTZ R73, R169, R72, R129 ;  /* 0x00000048a9497223 */ /* 0x000fe20000010081 */
[----:B------:R-:W-:Y:S01]  /*4b50*/  FSEL R162, R116, RZ, P5 ;  /* 0x000000ff74a27208 */ /* 0x000fe20002800000 */
[----:B------:R-:W-:Y:S01]  /*4b60*/  FFMA.FTZ R72, R207, R160, R161 ;  /* 0x000000a0cf487223 */ /* 0x000fe200000100a1 */
[----:B------:R-:W-:Y:S02]  /*4b70*/  LOP3.LUT P5, RZ, R240, 0xff000000, RZ, 0xc0, !PT ;  /* 0xff000000f0ff7812 */ /* 0x000fe400078ac0ff */
[----:B------:R-:W-:Y:S01]  /*4b80*/  F2FP.BF16.F32.PACK_AB R157, R162, R157 ;  /* 0x0000009da29d723e */ /* 0x000fe200000010ff */
[----:B------:R-:W-:Y:S01]  /*4b90*/  FADD.FTZ R72, R205, -R72 ;  /* 0x80000048cd487221 */ /* 0x000fe20000010000 */
[----:B------:R-:W-:Y:S01]  /*4ba0*/  FSEL R164, R116, RZ, P5 ;  /* 0x000000ff74a47208 */ /* 0x000fe20002800000 */
[----:B------:R-:W-:Y:S01]  /*4bb0*/  FMUL.FTZ R116, R73, UR13 ;  /* 0x0000000d49747c20 */ /* 0x000fe20008410000 */
[----:B------:R-:W-:Y:S01]  /*4bc0*/  LOP3.LUT P5, RZ, R232, 0xff00, RZ, 0xc0, !PT ;  /* 0x0000ff00e8ff7812 */ /* 0x000fe200078ac0ff */
[----:B------:R-:W-:Y:S01]  /*4bd0*/  FFMA.FTZ R72, R169, R72, R128 ;  /* 0x00000048a9487223 */ /* 0x000fe20000010080 */
[----:B------:R-:W-:-:S02]  /*4be0*/  F2FP.BF16.F32.PACK_AB R117, R164, R117 ;  /* 0x00000075a475723e */ /* 0x000fc400000010ff */
[----:B------:R-:W-:Y:S02]  /*4bf0*/  FSEL R163, R116, RZ, P5 ;  /* 0x000000ff74a37208 */ /* 0x000fe40002800000 */
[----:B------:R-:W-:-:S04]  /*4c00*/  LOP3.LUT P5, RZ, R240, 0xff00, RZ, 0xc0, !PT ;  /* 0x0000ff00f0ff7812 */ /* 0x000fc800078ac0ff */
[----:B------:R-:W-:Y:S01]  /*4c10*/  FSEL R165, R116, RZ, P5 ;  /* 0x000000ff74a57208 */ /* 0x000fe20002800000 */
[----:B------:R-:W-:Y:S01]  /*4c20*/  FMUL.FTZ R116, R72, UR13 ;  /* 0x0000000d48747c20 */ /* 0x000fe20008410000 */
[----:B------:R-:W-:-:S04]  /*4c30*/  LOP3.LUT P5, RZ, R232, 0xff, RZ, 0xc0, !PT ;  /* 0x000000ffe8ff7812 */ /* 0x000fc800078ac0ff */
[----:B------:R-:W-:Y:S02]  /*4c40*/  FSEL R156, R116, RZ, P5 ;  /* 0x000000ff749c7208 */ /* 0x000fe40002800000 */
[----:B------:R-:W-:Y:S02]  /*4c50*/  LOP3.LUT P5, RZ, R240, 0xff, RZ, 0xc0, !PT ;  /* 0x000000fff0ff7812 */ /* 0x000fe400078ac0ff */
[----:B------:R-:W-:Y:S02]  /*4c60*/  F2FP.BF16.F32.PACK_AB R156, R163, R156 ;  /* 0x0000009ca39c723e */ /* 0x000fe400000010ff */
[----:B------:R-:W-:-:S04]  /*4c70*/  FSEL R116, R116, RZ, P5 ;  /* 0x000000ff74747208 */ /* 0x000fc80002800000 */
[----:B------:R-:W-:Y:S01]  /*4c80*/  F2FP.BF16.F32.PACK_AB R116, R165, R116 ;  /* 0x00000074a574723e */ /* 0x000fe200000010ff */
[----:B------:R-:W-:Y:S06]  /*4c90*/  BRA `(.L_x_2037) ;  /* 0x0000001c001c7947 */ /* 0x000fec0003800000 */
.L_x_2036:
[-CC-:B-1----:R-:W-:Y:S01]  /*4ca0*/  FFMA.FTZ R117, R29, R160.reuse, R161.reuse ;  /* 0x000000a01d757223 */ /* 0x182fe200000100a1 */
[----:B------:R-:W-:Y:S01]  /*4cb0*/  LOP3.LUT P5, RZ, R233, 0xff0000, RZ, 0xc0, !PT ;  /* 0x00ff0000e9ff7812 */ /* 0x000fe200078ac0ff */
[----:B------:R-:W-:Y:S02]  /*4cc0*/  FFMA.FTZ R116, R30, R160, R161 ;  /* 0x000000a01e747223 */ /* 0x000fe400000100a1 */
[----:B------:R-:W-:Y:S02]  /*4cd0*/  FADD.FTZ R117, R28, -R117 ;  /* 0x800000751c757221 */ /* 0x000fe40000010000 */
[----:B------:R-:W-:Y:S02]  /*4ce0*/  FADD.FTZ R116, R31, -R116 ;  /* 0x800000741f747221 */ /* 0x000fe40000010000 */
[C---:B-----5:R-:W-:Y:S02]  /*4cf0*/  FFMA.FTZ R117, R169.reuse, R117, R134 ;  /* 0x00000075a9757223 */ /* 0x060fe40000010086 */
[----:B------:R-:W-:-:S02]  /*4d00*/  FFMA.FTZ R116, R169, R116, R135 ;  /* 0x00000074a9747223 */ /* 0x000fc40000010087 */
[----:B------:R-:W-:Y:S02]  /*4d10*/  FMUL.FTZ R117, R117, UR13 ;  /* 0x0000000d75757c20 */ /* 0x000fe40008410000 */
[----:B------:R-:W-:Y:S01]  /*4d20*/  FMUL.FTZ R156, R116, UR13 ;  /* 0x0000000d749c7c20 */ /* 0x000fe20008410000 */
[----:B------:R-:W-:Y:S02]  /*4d30*/  FFMA.FTZ R116, R26, R160, R161 ;  /* 0x000000a01a747223 */ /* 0x000fe400000100a1 */
[----:B------:R-:W-:Y:S02]  /*4d40*/  FSEL R159, R117, RZ, P5 ;  /* 0x000000ff759f7208 */ /* 0x000fe40002800000 */
[----:B------:R-:W-:Y:S01]  /*4d50*/  LOP3.LUT P5, RZ, R241, 0xff0000, RZ, 0xc0, !PT ;  /* 0x00ff0000f1ff7812 */ /* 0x000fe200078ac0ff */
[----:B------:R-:W-:-:S03]  /*4d60*/  FADD.FTZ R118, R27, -R116 ;  /* 0x800000741b767221 */ /* 0x000fc60000010000 */
[----:B------:R-:W-:Y:S01]  /*4d70*/  FSEL R119, R117, RZ, P5 ;  /* 0x000000ff75777208 */ /* 0x000fe20002800000 */
[----:B------:R-:W-:Y:S01]  /*4d80*/  FFMA.FTZ R117, R25, R160, R161 ;  /* 0x000000a019757223 */ /* 0x000fe200000100a1 */
[----:B------:R-:W-:Y:S01]  /*4d90*/  ISETP.GE.U32.AND P5, PT, R232, RZ, PT ;  /* 0x000000ffe800720c */ /* 0x000fe20003fa6070 */
[----:B------:R-:W-:Y:S02]  /*4da0*/  FFMA.FTZ R118, R169, R118, R133 ;  /* 0x00000076a9767223 */ /* 0x000fe40000010085 */
[----:B------:R-:W-:Y:S01]  /*4db0*/  FADD.FTZ R117, R24, -R117 ;  /* 0x8000007518757221 */ /* 0x000fe20000010000 */
[----:B------:R-:W-:-:S03]  /*4dc0*/  ISETP.GE.U32.AND.EX P5, PT, R233, 0x1000000, PT, P5 ;  /* 0x01000000e900780c */ /* 0x000fc60003fa6150 */
[----:B------:R-:W-:Y:S01]  /*4dd0*/  FFMA.FTZ R117, R169, R117, R132 ;  /* 0x00000075a9757223 */ /* 0x000fe20000010084 */
[----:B0-----:R-:W-:Y:S02]  /*4de0*/  FSEL R162, R156, RZ, P5 ;  /* 0x000000ff9ca27208 */ /* 0x001fe40002800000 */
[----:B------:R-:W-:Y:S01]  /*4df0*/  ISETP.GE.U32.AND P5, PT, R240, RZ, PT ;  /* 0x000000fff000720c */ /* 0x000fe20003fa6070 */
[----:B------:R-:W-:Y:S01]  /*4e00*/  FMUL.FTZ R116, R117, UR13 ;  /* 0x0000000d75747c20 */ /* 0x000fe20008410000 */
[----:B------:R-:W-:Y:S01]  /*4e10*/  FFMA.FTZ R117, R203, R160, R161 ;  /* 0x000000a0cb757223 */ /* 0x000fe200000100a1 */
[----:B------:R-:W-:Y:S02]  /*4e20*/  F2FP.BF16.F32.PACK_AB R159, R162, R159 ;  /* 0x0000009fa29f723e */ /* 0x000fe400000010ff */
[----:B------:R-:W-:-:S04]  /*4e30*/  ISETP.GE.U32.AND.EX P5, PT, R241, 0x1000000, PT, P5 ;  /* 0x01000000f100780c */ /* 0x000fc80003fa6150 */
[----:B------:R-:W-:Y:S01]  /*4e40*/  FSEL R164, R156, RZ, P5 ;  /* 0x000000ff9ca47208 */ /* 0x000fe20002800000 */
[----:B------:R-:W-:Y:S01]  /*4e50*/  FMUL.FTZ R156, R118, UR13 ;  /* 0x0000000d769c7c20 */ /* 0x000fe20008410000 */
[----:B------:R-:W-:Y:S01]  /*4e60*/  LOP3.LUT P5, RZ, R233, 0xff, RZ, 0xc0, !PT ;  /* 0x000000ffe9ff7812 */ /* 0x000fe200078ac0ff */
[----:B------:R-:W-:Y:S01]  /*4e70*/  FFMA.FTZ R118, R22, R160, R161 ;  /* 0x000000a016767223 */ /* 0x000fe200000100a1 */
[----:B------:R-:W-:Y:S02]  /*4e80*/  F2FP.BF16.F32.PACK_AB R119, R164, R119 ;  /* 0x00000077a477723e */ /* 0x000fe400000010ff */
[----:B------:R-:W-:Y:S01]  /*4e90*/  FSEL R158, R116, RZ, P5 ;  /* 0x000000ff749e7208 */ /* 0x000fe20002800000 */
[----:B------:R-:W-:Y:S01]  /*4ea0*/  FADD.FTZ R162, R23, -R118 ;  /* 0x8000007617a27221 */ /* 0x000fe20000010000 */
[----:B------:R-:W-:-:S03]  /*4eb0*/  LOP3.LUT P5, RZ, R241, 0xff, RZ, 0xc0, !PT ;  /* 0x000000fff1ff7812 */ /* 0x000fc600078ac0ff */
[----:B------:R-:W-:Y:S01]  /*4ec0*/  FFMA.FTZ R163, R169, R162, R131 ;  /* 0x000000a2a9a37223 */ /* 0x000fe20000010083 */
[----:B------:R-:W-:Y:S01]  /*4ed0*/  FSEL R157, R116, RZ, P5 ;  /* 0x000000ff749d7208 */ /* 0x000fe20002800000 */
[----:B------:R-:W-:Y:S01]  /*4ee0*/  FADD.FTZ R116, R200, -R117 ;  /* 0x80000075c8747221 */ /* 0x000fe20000010000 */
[----:B------:R-:W-:Y:S01]  /*4ef0*/  LOP3.LUT P5, RZ, R233, 0xff00, RZ, 0xc0, !PT ;  /* 0x0000ff00e9ff7812 */ /* 0x000fe200078ac0ff */
[----:B------:R-:W-:Y:S02]  /*4f00*/  FMUL.FTZ R163, R163, UR13 ;  /* 0x0000000da3a37c20 */ /* 0x000fe40008410000 */
[----:B------:R-:W-:Y:S01]  /*4f10*/  FFMA.FTZ R116, R169, R116, R130 ;  /* 0x00000074a9747223 */ /* 0x000fe20000010082 */
[----:B------:R-:W-:Y:S02]  /*4f20*/  FSEL R117, R156, RZ, P5 ;  /* 0x000000ff9c757208 */ /* 0x000fe40002800000 */
[----:B------:R-:W-:Y:S02]  /*4f30*/  LOP3.LUT P5, RZ, R241, 0xff00, RZ, 0xc0, !PT ;  /* 0x0000ff00f1ff7812 */ /* 0x000fe400078ac0ff */
[----:B------:R-:W-:-:S02]  /*4f40*/  F2FP.BF16.F32.PACK_AB R158, R117, R158 ;  /* 0x0000009e759e723e */ /* 0x000fc400000010ff */
[----:B------:R-:W-:Y:S01]  /*4f50*/  FSEL R164, R156, RZ, P5 ;  /* 0x000000ff9ca47208 */ /* 0x000fe20002800000 */
[----:B------:R-:W-:Y:S01]  /*4f60*/  FMUL.FTZ R156, R116, UR13 ;  /* 0x0000000d749c7c20 */ /* 0x000fe20008410000 */
        /* <DEDUP_REMOVED lines=8> */
[----:B------:R-:W-:Y:S01]  /*4ff0*/  LOP3.LUT P5, RZ, R232, 0xff000000, RZ, 0xc0, !PT ;  /* 0xff000000e8ff7812 */ /* 0x000fe200078ac0ff */
[----:B------:R-:W-:Y:S02]  /*5000*/  FFMA.FTZ R116, R207, R160, R161 ;  /* 0x000000a0cf747223 */ /* 0x000fe400000100a1 */
[----:B------:R-:W-:Y:S01]  /*5010*/  FMUL.FTZ R156, R156, UR13 ;  /* 0x0000000d9c9c7c20 */ /* 0x000fe20008410000 */
[----:B------:R-:W-:Y:S01]  /*5020*/  FSEL R167, R163, RZ, P5 ;  /* 0x000000ffa3a77208 */ /* 0x000fe20002800000 */
[----:B------:R-:W-:Y:S01]  /*5030*/  FADD.FTZ R116, R205, -R116 ;  /* 0x80000074cd747221 */ /* 0x000fe20000010000 */
[----:B------:R-:W-:-:S03]  /*5040*/  LOP3.LUT P5, RZ, R240, 0xff000000, RZ, 0xc0, !PT ;  /* 0xff000000f0ff7812 */ /* 0x000fc600078ac0ff */
[----:B------:R-:W-:Y:S01]  /*5050*/  FFMA.FTZ R116, R169, R116, R128 ;  /* 0x00000074a9747223 */ /* 0x000fe20000010080 */
[----:B------:R-:W-:Y:S02]  /*5060*/  FSEL R164, R163, RZ, P5 ;  /* 0x000000ffa3a47208 */ /* 0x000fe40002800000 */
[----:B------:R-:W-:Y:S01]  /*5070*/  LOP3.LUT P5, RZ, R232, 0xff00, RZ, 0xc0, !PT ;  /* 0x0000ff00e8ff7812 */ /* 0x000fe200078ac0ff */
[----:B------:R-:W-:Y:S01]  /*5080*/  FMUL.FTZ R116, R116, UR13 ;  /* 0x0000000d74747c20 */ /* 0x000fe20008410000 */
[----:B------:R-:W-:Y:S02]  /*5090*/  F2FP.BF16.F32.PACK_AB R117, R164, R157 ;  /* 0x0000009da475723e */ /* 0x000fe400000010ff */
[----:B------:R-:W-:Y:S02]  /*50a0*/  FSEL R163, R156, RZ, P5 ;  /* 0x000000ff9ca37208 */ /* 0x000fe40002800000 */
[----:B------:R-:W-:Y:S02]  /*50b0*/  LOP3.LUT P5, RZ, R240, 0xff00, RZ, 0xc0, !PT ;  /* 0x0000ff00f0ff7812 */ /* 0x000fe400078ac0ff */
[----:B------:R-:W-:-:S02]  /*50c0*/  F2FP.BF16.F32.PACK_AB R157, R167, R162 ;  /* 0x000000a2a79d723e */ /* 0x000fc400000010ff */
[----:B------:R-:W-:Y:S02]  /*50d0*/  FSEL R165, R156, RZ, P5 ;  /* 0x000000ff9ca57208 */ /* 0x000fe40002800000 */
[----:B------:R-:W-:-:S04]  /*50e0*/  LOP3.LUT P5, RZ, R232, 0xff, RZ, 0xc0, !PT ;  /* 0x000000ffe8ff7812 */ /* 0x000fc800078ac0ff */
[----:B------:R-:W-:Y:S02]  /*50f0*/  FSEL R156, R116, RZ, P5 ;  /* 0x000000ff749c7208 */ /* 0x000fe40002800000 */
[----:B------:R-:W-:Y:S02]  /*5100*/  LOP3.LUT P5, RZ, R240, 0xff, RZ, 0xc0, !PT ;  /* 0x000000fff0ff7812 */ /* 0x000fe400078ac0ff */
[----:B------:R-:W-:Y:S02]  /*5110*/  F2FP.BF16.F32.PACK_AB R156, R163, R156 ;  /* 0x0000009ca39c723e */ /* 0x000fe400000010ff */
[----:B------:R-:W-:-:S04]  /*5120*/  FSEL R116, R116, RZ, P5 ;  /* 0x000000ff74747208 */ /* 0x000fc80002800000 */
[----:B------:R-:W-:Y:S01]  /*5130*/  F2FP.BF16.F32.PACK_AB R116, R165, R116 ;  /* 0x00000074a574723e */ /* 0x000fe200000010ff */
[----:B------:R-:W-:Y:S06]  /*5140*/  BRA `(.L_x_2037) ;  /* 0x0000001400f07947 */ /* 0x000fec0003800000 */
.L_x_2035:
[----:B-1----:R-:W1:Y:S02]  /*5150*/  LDC.64 R116, c[0x0][0x478] ;  /* 0x00011e00ff747b82 */ /* 0x002e640000000a00 */
[----:B-1----:R-:W-:-:S04]  /*5160*/  ISETP.NE.U32.AND P1, PT, R116, RZ, PT ;  /* 0x000000ff7400720c */ /* 0x002fc80003f25070 */
[----:B------:R-:W-:-:S13]  /*5170*/  ISETP.NE.AND.EX P1, PT, R117, RZ, PT, P1 ;  /* 0x000000ff7500720c */ /* 0x000fda0003f25310 */
[----:B------:R-:W-:Y:S05]  /*5180*/  @!P1 BRA `(.L_x_2038) ;  /* 0x00000004002c9947 */ /* 0x000fea0003800000 */
[-CC-:B------:R-:W-:Y:S01]  /*5190*/  FFMA.FTZ R73, R29, R160.reuse, R161.reuse ;  /* 0x000000a01d497223 */ /* 0x180fe200000100a1 */
[----:B------:R-:W-:Y:S01]  /*51a0*/  LOP3.LUT P5, RZ, R233, 0xff0000, RZ, 0xc0, !PT ;  /* 0x00ff0000e9ff7812 */ /* 0x000fe200078ac0ff */
[-CC-:B------:R-:W-:Y:S01]  /*51b0*/  FFMA.FTZ R74, R30, R160.reuse, R161.reuse ;  /* 0x000000a01e4a7223 */ /* 0x180fe200000100a1 */
[----:B------:R-:W-:Y:S01]  /*51c0*/  FFMA.FTZ R75, R25, R160, R161 ;  /* 0x000000a0194b7223 */ /* 0x000fe200000100a1 */
[----:B------:R-:W-:Y:S02]  /*51d0*/  FADD.FTZ R142, R28, -R73 ;  /* 0x800000491c8e7221 */ /* 0x000fe40000010000 */
[----:B------:R-:W-:Y:S01]  /*51e0*/  FADD.FTZ R74, R31, -R74 ;  /* 0x8000004a1f4a7221 */ /* 0x000fe20000010000 */
[----:B------:R-:W-:Y:S01]  /*51f0*/  FADD.FTZ R140, R24, -R75 ;  /* 0x8000004b188c7221 */ /* 0x000fe20000010000 */
[C---:B-----5:R-:W-:Y:S02]  /*5200*/  FMUL.FTZ R142, R169.reuse, R142 ;  /* 0x0000008ea98e7220 */ /* 0x060fe40000410000 */
[C---:B------:R-:W-:Y:S01]  /*5210*/  FMUL.FTZ R143, R169.reuse, R74 ;  /* 0x0000004aa98f7220 */ /* 0x040fe20000410000 */
[----:B------:R-:W-:Y:S01]  /*5220*/  FMUL.FTZ R140, R169, R140 ;  /* 0x0000008ca98c7220 */ /* 0x000fe20000410000 */
[----:B------:R-:W-:-:S02]  /*5230*/  FMUL.FTZ R72, R142, UR13 ;  /* 0x0000000d8e487c20 */ /* 0x000fc40008410000 */
[----:B------:R-:W-:-:S03]  /*5240*/  FMUL.FTZ R73, R143, UR13 ;  /* 0x0000000d8f497c20 */ /* 0x000fc60008410000 */
        /* <DEDUP_REMOVED lines=11> */
[----:B------:R-:W-:Y:S02]  /*5300*/  F2FP.BF16.F32.PACK_AB R159, R156, R159 ;  /* 0x0000009f9c9f723e */ /* 0x000fe400000010ff */
[----:B------:R-:W-:-:S04]  /*5310*/  ISETP.GE.U32.AND.EX P5, PT, R241, 0x1000000, PT, P5 ;  /* 0x01000000f100780c */ /* 0x000fc80003fa6150 */
        /* <DEDUP_REMOVED lines=8> */
[----:B------:R-:W-:-:S03]  /*53a0*/  FMUL.FTZ R74, R169, R74 ;  /* 0x0000004aa94a7220 */ /* 0x000fc60000410000 */
[----:B------:R-:W-:Y:S01]  /*53b0*/  FSEL R118, R72, RZ, P5 ;  /* 0x000000ff48767208 */ /* 0x000fe20002800000 */
[----:B------:R-:W-:Y:S01]  /*53c0*/  FFMA.FTZ R72, R22, R160, R161 ;  /* 0x000000a016487223 */ /* 0x000fe200000100a1 */
[----:B------:R-:W-:-:S03]  /*53d0*/  LOP3.LUT P5, RZ, R233, 0xff00, RZ, 0xc0, !PT ;  /* 0x0000ff00e9ff7812 */ /* 0x000fc600078ac0ff */
[----:B0-----:R-:W-:Y:S01]  /*53e0*/  FADD.FTZ R162, R23, -R72 ;  /* 0x8000004817a27221 */ /* 0x001fe20000010000 */
[----:B------:R-:W-:Y:S01]  /*53f0*/  FSEL R163, R73, RZ, P5 ;  /* 0x000000ff49a37208 */ /* 0x000fe20002800000 */
[----:B------:R-:W-:Y:S01]  /*5400*/  FMUL.FTZ R72, R74, UR13 ;  /* 0x0000000d4a487c20 */ /* 0x000fe20008410000 */
[----:B------:R-:W-:Y:S01]  /*5410*/  LOP3.LUT P5, RZ, R241, 0xff00, RZ, 0xc0, !PT ;  /* 0x0000ff00f1ff7812 */ /* 0x000fe200078ac0ff */
[----:B------:R-:W-:Y:S01]  /*5420*/  FMUL.FTZ R75, R169, R162 ;  /* 0x000000a2a94b7220 */ /* 0x000fe20000410000 */
[----:B------:R-:W-:Y:S02]  /*5430*/  F2FP.BF16.F32.PACK_AB R158, R163, R158 ;  /* 0x0000009ea39e723e */ /* 0x000fe400000010ff */
[----:B------:R-:W-:Y:S01]  /*5440*/  FSEL R165, R73, RZ, P5 ;  /* 0x000000ff49a57208 */ /* 0x000fe20002800000 */
[----:B------:R-:W-:Y:S01]  /*5450*/  FFMA.FTZ R73, R204, R160, R161 ;  /* 0x000000a0cc497223 */ /* 0x000fe200000100a1 */
[----:B------:R-:W-:Y:S01]  /*5460*/  LOP3.LUT P5, RZ, R232, 0xff0000, RZ, 0xc0, !PT ;  /* 0x00ff0000e8ff7812 */ /* 0x000fe200078ac0ff */
[----:B------:R-:W-:Y:S01]  /*5470*/  FMUL.FTZ R116, R75, UR13 ;  /* 0x0000000d4b747c20 */ /* 0x000fe20008410000 */
[----:B------:R-:W-:-:S02]  /*5480*/  F2FP.BF16.F32.PACK_AB R118, R165, R118 ;  /* 0x00000076a576723e */ /* 0x000fc400000010ff */
[----:B------:R-:W-:Y:S02]  /*5490*/  FSEL R157, R72, RZ, P5 ;  /* 0x000000ff489d7208 */ /* 0x000fe40002800000 */
[----:B------:R-:W-:-:S04]  /*54a0*/  LOP3.LUT P5, RZ, R240, 0xff0000, RZ, 0xc0, !PT ;  /* 0x00ff0000f0ff7812 */ /* 0x000fc800078ac0ff */
[----:B------:R-:W-:Y:S01]  /*54b0*/  FSEL R117, R72, RZ, P5 ;  /* 0x000000ff48757208 */ /* 0x000fe20002800000 */
[----:B------:R-:W-:Y:S01]  /*54c0*/  FADD.FTZ R72, R202, -R73 ;  /* 0x80000049ca487221 */ /* 0x000fe20000010000 */
[----:B------:R-:W-:-:S03]  /*54d0*/  LOP3.LUT P5, RZ, R232, 0xff000000, RZ, 0xc0, !PT ;  /* 0xff000000e8ff7812 */ /* 0x000fc600078ac0ff */
[----:B------:R-:W-:Y:S01]  /*54e0*/  FMUL.FTZ R73, R169, R72 ;  /* 0x00000048a9497220 */ /* 0x000fe20000410000 */
        /* <DEDUP_REMOVED lines=8> */
[----:B------:R-:W-:Y:S01]  /*5570*/  FMUL.FTZ R72, R169, R72 ;  /* 0x00000048a9487220 */ /* 0x000fe20000410000 */
        /* <DEDUP_REMOVED lines=12> */
.L_x_2038:
[-CC-:B------:R-:W-:Y:S01]  /*5640*/  FFMA.FTZ R117, R29, R160.reuse, R161.reuse ;  /* 0x000000a01d757223 */ /* 0x180fe200000100a1 */
[----:B------:R-:W-:Y:S01]  /*5650*/  LOP3.LUT P5, RZ, R233, 0xff0000, RZ, 0xc0, !PT ;  /* 0x00ff0000e9ff7812 */ /* 0x000fe200078ac0ff */
[-C--:B------:R-:W-:Y:S02]  /*5660*/  FFMA.FTZ R118, R30, R160.reuse, R161 ;  /* 0x000000a01e767223 */ /* 0x080fe400000100a1 */
[----:B------:R-:W-:Y:S01]  /*5670*/  FADD.FTZ R116, R28, -R117 ;  /* 0x800000751c747221 */ /* 0x000fe20000010000 */
[----:B------:R-:W-:Y:S01]  /*5680*/  FFMA.FTZ R117, R25, R160, R161 ;  /* 0x000000a019757223 */ /* 0x000fe200000100a1 */
[----:B------:R-:W-:Y:S02]  /*5690*/  FADD.FTZ R118, R31, -R118 ;  /* 0x800000761f767221 */ /* 0x000fe40000010000 */
        /* <DEDUP_REMOVED lines=14> */
[----:B------:R-:W-:-:S03]  /*5780*/  ISETP.GE.U32.AND.EX P5, PT, R233, 0x1000000, PT, P5 ;  /* 0x01000000e900780c */ /* 0x000fc60003fa6150 */
[----:B------:R-:W-:Y:S01]  /*5790*/  FMUL.FTZ R116, R116, UR13 ;  /* 0x0000000d74747c20 */ /* 0x000fe20008410000 */
[----:B0-----:R-:W-:Y:S02]  /*57a0*/  FSEL R162, R156, RZ, P5 ;  /* 0x000000ff9ca27208 */ /* 0x001fe40002800000 */
[----:B------:R-:W-:Y:S02]  /*57b0*/  ISETP.GE.U32.AND P5, PT, R240, RZ, PT ;  /* 0x000000fff000720c */ /* 0x000fe40003fa6070 */
        /* <DEDUP_REMOVED lines=10> */
[----:B------:R-:W-:Y:S01]  /*5860*/  FMUL.FTZ R163, R169, R162 ;  /* 0x000000a2a9a37220 */ /* 0x000fe20000410000 */
[----:B------:R-:W-:Y:S01]  /*5870*/  FSEL R157, R116, RZ, P5 ;  /* 0x000000ff749d7208 */ /* 0x000fe20002800000 */
[----:B------:R-:W-:Y:S01]  /*5880*/  FADD.FTZ R116, R200, -R117 ;  /* 0x80000075c8747221 */ /* 0x000fe20000010000 */
[----:B------:R-:W-:Y:S01]  /*5890*/  LOP3.LUT P5, RZ, R233, 0xff00, RZ, 0xc0, !PT ;  /* 0x0000ff00e9ff7812 */ /* 0x000fe200078ac0ff */
[----:B------:R-:W-:Y:S02]  /*58a0*/  FMUL.FTZ R163, R163, UR13 ;  /* 0x0000000da3a37c20 */ /* 0x000fe40008410000 */
[----:B------:R-:W-:Y:S01]  /*58b0*/  FMUL.FTZ R116, R169, R116 ;  /* 0x00000074a9747220 */ /* 0x000fe20000410000 */
        /* <DEDUP_REMOVED lines=13> */
[----:B------:R-:W-:Y:S01]  /*5990*/  LOP3.LUT P5, RZ, R232, 0xff000000, RZ, 0xc0, !PT ;  /* 0xff000000e8ff7812 */ /* 0x000fe200078ac0ff */
[----:B------:R-:W-:Y:S02]  /*59a0*/  FFMA.FTZ R116, R207, R160, R161 ;  /* 0x000000a0cf747223 */ /* 0x000fe400000100a1 */
[----:B------:R-:W-:Y:S01]  /*59b0*/  FMUL.FTZ R156, R156, UR13 ;  /* 0x0000000d9c9c7c20 */ /* 0x000fe20008410000 */
[----:B------:R-:W-:Y:S01]  /*59c0*/  FSEL R167, R163, RZ, P5 ;  /* 0x000000ffa3a77208 */ /* 0x000fe20002800000 */
[----:B------:R-:W-:Y:S01]  /*59d0*/  FADD.FTZ R116, R205, -R116 ;  /* 0x80000074cd747221 */ /* 0x000fe20000010000 */
[----:B------:R-:W-:-:S03]  /*59e0*/  LOP3.LUT P5, RZ, R240, 0xff000000, RZ, 0xc0, !PT ;  /* 0xff000000f0ff7812 */ /* 0x000fc600078ac0ff */
[----:B------:R-:W-:Y:S01]  /*59f0*/  FMUL.FTZ R116, R169, R116 ;  /* 0x00000074a9747220 */ /* 0x000fe20000410000 */
        /* <DEDUP_REMOVED lines=15> */
.L_x_2034:
        /* <DEDUP_REMOVED lines=13> */
[-CC-:B------:R-:W-:Y:S01]  /*5bc0*/  FFMA.FTZ R75, R204, R160.reuse, R161.reuse ;  /* 0x000000a0cc4b7223 */ /* 0x180fe200000100a1 */
[----:B------:R-:W-:Y:S01]  /*5bd0*/  FFMA.FTZ R141, R203, R160, R161 ;  /* 0x000000a0cb8d7223 */ /* 0x000fe200000100a1 */
[C---:B-----5:R-:W-:Y:S01]  /*5be0*/  FFMA.FTZ R142, R169.reuse, R73, R134 ;  /* 0x00000049a98e7223 */ /* 0x060fe20000010086 */
[----:B------:R-:W-:Y:S01]  /*5bf0*/  FFMA.FTZ R143, R169, R74, R135 ;  /* 0x0000004aa98f7223 */ /* 0x000fe20000010087 */
[----:B------:R-:W-:Y:S01]  /*5c00*/  FADD.FTZ R73, R205, -R72 ;  /* 0x80000048cd497221 */ /* 0x000fe20000010000 */
[----:B------:R-:W-:Y:S01]  /*5c10*/  FADD.FTZ R74, R202, -R75 ;  /* 0x8000004bca4a7221 */ /* 0x000fe20000010000 */
[----:B------:R-:W-:Y:S01]  /*5c20*/  FMUL.FTZ R159, R142, UR13 ;  /* 0x0000000d8e9f7c20 */ /* 0x000fe20008410000 */
[----:B------:R-:W-:Y:S01]  /*5c30*/  FMUL.FTZ R156, R143, UR13 ;  /* 0x0000000d8f9c7c20 */ /* 0x000fe20008410000 */
[C---:B------:R-:W-:Y:S01]  /*5c40*/  FFMA.FTZ R72, R169.reuse, R73, R128 ;  /* 0x00000049a9487223 */ /* 0x040fe20000010080 */
[----:B------:R-:W-:Y:S01]  /*5c50*/  FFMA.FTZ R140, R22, R160, R161 ;  /* 0x000000a0168c7223 */ /* 0x000fe200000100a1 */
[----:B------:R-:W-:Y:S01]  /*5c60*/  FFMA.FTZ R73, R169, R74, R129 ;  /* 0x0000004aa9497223 */ /* 0x000fe20000010081 */
[----:B------:R-:W-:Y:S01]  /*5c70*/  FSEL R159, R159, RZ, P5 ;  /* 0x000000ff9f9f7208 */ /* 0x000fe20002800000 */
[----:B------:R-:W-:Y:S01]  /*5c80*/  FMUL.FTZ R75, R72, UR13 ;  /* 0x0000000d484b7c20 */ /* 0x000fe20008410000 */
[----:B------:R-:W-:Y:S01]  /*5c90*/  ISETP.GE.U32.AND P5, PT, R232, RZ, PT ;  /* 0x000000ffe800720c */ /* 0x000fe20003fa6070 */
[----:B------:R-:W-:Y:S01]  /*5ca0*/  FADD.FTZ R141, R200, -R141 ;  /* 0x8000008dc88d7221 */ /* 0x000fe20000010000 */
[----:B------:R-:W-:Y:S01]  /*5cb0*/  FADD.FTZ R158, R23, -R140 ;  /* 0x8000008c179e7221 */ /* 0x000fe20000010000 */
[----:B------:R-:W-:Y:S01]  /*5cc0*/  FMUL.FTZ R140, R73, UR13 ;  /* 0x0000000d498c7c20 */ /* 0x000fe20008410000 */
[----:B------:R-:W-:Y:S01]  /*5cd0*/  ISETP.GE.U32.AND.EX P5, PT, R233, 0x1000000, PT, P5 ;  /* 0x01000000e900780c */ /* 0x000fe20003fa6150 */
[----:B------:R-:W-:Y:S01]  /*5ce0*/  FFMA.FTZ R74, R169, R141, R130 ;  /* 0x0000008da94a7223 */ /* 0x000fe20000010082 */
[-CC-:B------:R-:W-:Y:S01]  /*5cf0*/  FFMA.FTZ R157, R25, R160.reuse, R161.reuse ;  /* 0x000000a0199d7223 */ /* 0x180fe200000100a1 */
[----:B------:R-:W-:Y:S01]  /*5d00*/  FFMA.FTZ R164, R26, R160, R161 ;  /* 0x000000a01aa47223 */ /* 0x000fe200000100a1 */
[----:B------:R-:W-:Y:S01]  /*5d10*/  FSEL R166, R156, RZ, P5 ;  /* 0x000000ff9ca67208 */ /* 0x000fe20002800000 */
[----:B------:R-:W-:Y:S01]  /*5d20*/  FMUL.FTZ R141, R74, UR13 ;  /* 0x0000000d4a8d7c20 */ /* 0x000fe20008410000 */
[----:B------:R-:W-:Y:S01]  /*5d30*/  LOP3.LUT P5, RZ, R232, 0xff, RZ, 0xc0, !PT ;  /* 0x000000ffe8ff7812 */ /* 0x000fe200078ac0ff */
[----:B------:R-:W-:Y:S01]  /*5d40*/  FADD.FTZ R164, R27, -R164 ;  /* 0x800000a41ba47221 */ /* 0x000fe20000010000 */
[----:B------:R-:W-:-:S02]  /*5d50*/  F2FP.BF16.F32.PACK_AB R159, R166, R159 ;  /* 0x0000009fa69f723e */ /* 0x000fc400000010ff */
[----:B------:R-:W-:Y:S01]  /*5d60*/  FSEL R156, R75, RZ, P5 ;  /* 0x000000ff4b9c7208 */ /* 0x000fe20002800000 */
[----:B------:R-:W-:Y:S01]  /*5d70*/  FFMA.FTZ R75, R169, R158, R131 ;  /* 0x0000009ea94b7223 */ /* 0x000fe20000010083 */
[----:B------:R-:W-:-:S03]  /*5d80*/  LOP3.LUT P5, RZ, R232, 0xff00, RZ, 0xc0, !PT ;  /* 0x0000ff00e8ff7812 */ /* 0x000fc600078ac0ff */
[----:B------:R-:W-:Y:S01]  /*5d90*/  FMUL.FTZ R158, R75, UR13 ;  /* 0x0000000d4b9e7c20 */ /* 0x000fe20008410000 */
[----:B0-----:R-:W-:Y:S01]  /*5da0*/  FSEL R163, R140, RZ, P5 ;  /* 0x000000ff8ca37208 */ /* 0x001fe20002800000 */
[----:B------:R-:W-:Y:S01]  /*5db0*/  FADD.FTZ R140, R24, -R157 ;  /* 0x8000009d188c7221 */ /* 0x000fe20000010000 */
[C---:B------:R-:W-:Y:S02]  /*5dc0*/  LOP3.LUT P5, RZ, R232.reuse, 0xff0000, RZ, 0xc0, !PT ;  /* 0x00ff0000e8ff7812 */ /* 0x040fe400078ac0ff */
[----:B------:R-:W-:Y:S01]  /*5dd0*/  F2FP.BF16.F32.PACK_AB R156, R163, R156 ;  /* 0x0000009ca39c723e */ /* 0x000fe200000010ff */
[----:B------:R-:W-:Y:S01]  /*5de0*/  FFMA.FTZ R140, R169, R140, R132 ;  /* 0x0000008ca98c7223 */ /* 0x000fe20000010084 */
[----:B------:R-:W-:Y:S01]  /*5df0*/  FSEL R157, R141, RZ, P5 ;  /* 0x000000ff8d9d7208 */ /* 0x000fe20002800000 */
[----:B------:R-:W-:Y:S01]  /*5e00*/  FFMA.FTZ R141, R169, R164, R133 ;  /* 0x000000a4a98d7223 */ /* 0x000fe20000010085 */
[----:B------:R-:W-:-:S03]  /*5e10*/  LOP3.LUT P5, RZ, R232, 0xff000000, RZ, 0xc0, !PT ;  /* 0xff000000e8ff7812 */ /* 0x000fc600078ac0ff */
[----:B------:R-:W-:Y:S01]  /*5e20*/  FMUL.FTZ R164, R141, UR13 ;  /* 0x0000000d8da47c20 */ /* 0x000fe20008410000 */
[----:B------:R-:W-:Y:S01]  /*5e30*/  FSEL R162, R158, RZ, P5 ;  /* 0x000000ff9ea27208 */ /* 0x000fe20002800000 */
[----:B------:R-:W-:Y:S01]  /*5e40*/  FMUL.FTZ R158, R140, UR13 ;  /* 0x0000000d8c9e7c20 */ /* 0x000fe20008410000 */
[C---:B------:R-:W-:Y:S02]  /*5e50*/  LOP3.LUT P5, RZ, R233.reuse, 0xff, RZ, 0xc0, !PT ;  /* 0x000000ffe9ff7812 */ /* 0x040fe400078ac0ff */
[----:B------:R-:W-:Y:S02]  /*5e60*/  F2FP.BF16.F32.PACK_AB R157, R162, R157 ;  /* 0x0000009da29d723e */ /* 0x000fe400000010ff */
[----:B------:R-:W-:Y:S02]  /*5e70*/  FSEL R158, R158, RZ, P5 ;  /* 0x000000ff9e9e7208 */ /* 0x000fe40002800000 */
[----:B------:R-:W-:-:S04]  /*5e80*/  LOP3.LUT P5, RZ, R233, 0xff00, RZ, 0xc0, !PT ;  /* 0x0000ff00e9ff7812 */ /* 0x000fc800078ac0ff */
[----:B------:R-:W-:-:S04]  /*5e90*/  FSEL R165, R164, RZ, P5 ;  /* 0x000000ffa4a57208 */ /* 0x000fc80002800000 */
[----:B------:R-:W-:Y:S01]  /*5ea0*/  F2FP.BF16.F32.PACK_AB R158, R165, R158 ;  /* 0x0000009ea59e723e */ /* 0x000fe200000010ff */
[----:B------:R-:W-:Y:S06]  /*5eb0*/  BRA `(.L_x_2037) ;  /* 0x0000000800947947 */ /* 0x000fec0003800000 */
.L_x_2040:
[-CC-:B------:R-:W-:Y:S01]  /*5ec0*/  FFMA.FTZ R157, R29, R160.reuse, R161.reuse ;  /* 0x000000a01d9d7223 */ /* 0x180fe200000100a1 */
[----:B------:R-:W-:Y:S01]  /*5ed0*/  FFMA.FTZ R156, R30, R160, R161 ;  /* 0x000000a01e9c7223 */ /* 0x000fe200000100a1 */
[----:B------:R-:W-:Y:S02]  /*5ee0*/  LOP3.LUT P5, RZ, R233, 0xff0000, RZ, 0xc0, !PT ;  /* 0x00ff0000e9ff7812 */ /* 0x000fe400078ac0ff */
[----:B------:R-:W-:Y:S01]  /*5ef0*/  FADD.FTZ R157, R28, -R157 ;  /* 0x8000009d1c9d7221 */ /* 0x000fe20000010000 */
[----:B------:R-:W-:-:S03]  /*5f00*/  FADD.FTZ R158, R31, -R156 ;  /* 0x8000009c1f9e7221 */ /* 0x000fc60000010000 */
[C---:B-----5:R-:W-:Y:S01]  /*5f10*/  FFMA.FTZ R157, R169.reuse, R157, R134 ;  /* 0x0000009da99d7223 */ /* 0x060fe20000010086 */
[----:B------:R-:W-:-:S03]  /*5f20*/  FFMA.FTZ R158, R169, R158, R135 ;  /* 0x0000009ea99e7223 */ /* 0x000fc60000010087 */
[----:B------:R-:W-:Y:S01]  /*5f30*/  FMUL.FTZ R156, R157, UR13 ;  /* 0x0000000d9d9c7c20 */ /* 0x000fe20008410000 */
[----:B------:R-:W-:Y:S01]  /*5f40*/  FMUL.FTZ R158, R158, UR13 ;  /* 0x0000000d9e9e7c20 */ /* 0x000fe20008410000 */
[----:B------:R-:W-:-:S03]  /*5f50*/  FFMA.FTZ R157, R25, R160, R161 ;  /* 0x000000a0199d7223 */ /* 0x000fc600000100a1 */
[----:B------:R-:W-:Y:S01]  /*5f60*/  FSEL R156, R156, RZ, P5 ;  /* 0x000000ff9c9c7208 */ /* 0x000fe20002800000 */
[----:B------:R-:W-:Y:S01]  /*5f70*/  FADD.FTZ R157, R24, -R157 ;  /* 0x8000009d189d7221 */ /* 0x000fe20000010000 */
[----:B------:R-:W-:-:S03]  /*5f80*/  ISETP.GE.U32.AND P5, PT, R232, RZ, PT ;  /* 0x000000ffe800720c */ /* 0x000fc60003fa6070 */
[----:B------:R-:W-:Y:S01]  /*5f90*/  FFMA.FTZ R157, R169, R157, R132 ;  /* 0x0000009da99d7223 */ /* 0x000fe20000010084 */
[----:B------:R-:W-:-:S04]  /*5fa0*/  ISETP.GE.U32.AND.EX P5, PT, R233, 0x1000000, PT, P5 ;  /* 0x01000000e900780c */ /* 0x000fc80003fa6150 */
[----:B------:R-:W-:Y:S01]  /*5fb0*/  FSEL R159, R158, RZ, P5 ;  /* 0x000000ff9e9f7208 */ /* 0x000fe20002800000 */
[----:B------:R-:W-:Y:S01]  /*5fc0*/  FMUL.FTZ R158, R157, UR13 ;  /* 0x0000000d9d9e7c20 */ /* 0x000fe20008410000 */
[--C-:B------:R-:W-:Y:S01]  /*5fd0*/  FFMA.FTZ R157, R203, R160, R161.reuse ;  /* 0x000000a0cb9d7223 */ /* 0x100fe200000100a1 */
[----:B------:R-:W-:Y:S02]  /*5fe0*/  LOP3.LUT P5, RZ, R233, 0xff, RZ, 0xc0, !PT ;  /* 0x000000ffe9ff7812 */ /* 0x000fe400078ac0ff */
[----:B------:R-:W-:Y:S01]  /*5ff0*/  F2FP.BF16.F32.PACK_AB R159, R159, R156 ;  /* 0x0000009c9f9f723e */ /* 0x000fe200000010ff */
[-C--:B------:R-:W-:Y:S01]  /*6000*/  FFMA.FTZ R156, R26, R160.reuse, R161 ;  /* 0x000000a01a9c7223 */ /* 0x080fe200000100a1 */
[----:B0-----:R-:W-:Y:S01]  /*6010*/  FADD.FTZ R163, R200, -R157 ;  /* 0x8000009dc8a37221 */ /* 0x001fe20000010000 */
[----:B------:R-:W-:Y:S01]  /*6020*/  FSEL R158, R158, RZ, P5 ;  /* 0x000000ff9e9e7208 */ /* 0x000fe20002800000 */
[-CC-:B------:R-:W-:Y:S01]  /*6030*/  FFMA.FTZ R157, R204, R160.reuse, R161.reuse ;  /* 0x000000a0cc9d7223 */ /* 0x180fe200000100a1 */
[----:B------:R-:W-:Y:S01]  /*6040*/  FADD.FTZ R162, R27, -R156 ;  /* 0x8000009c1ba27221 */ /* 0x000fe20000010000 */
[----:B------:R-:W-:Y:S01]  /*6050*/  FFMA.FTZ R156, R22, R160, R161 ;  /* 0x000000a0169c7223 */ /* 0x000fe200000100a1 */
[----:B------:R-:W-:Y:S01]  /*6060*/  LOP3.LUT P5, RZ, R233, 0xff00, RZ, 0xc0, !PT ;  /* 0x0000ff00e9ff7812 */ /* 0x000fe200078ac0ff */
[C---:B------:R-:W-:Y:S01]  /*6070*/  FFMA.FTZ R163, R169.reuse, R163, R130 ;  /* 0x000000a3a9a37223 */ /* 0x040fe20000010082 */
[----:B------:R-:W-:Y:S01]  /*6080*/  FFMA.FTZ R164, R169, R162, R133 ;  /* 0x000000a2a9a47223 */ /* 0x000fe20000010085 */
[----:B------:R-:W-:Y:S01]  /*6090*/  FADD.FTZ R156, R23, -R156 ;  /* 0x8000009c179c7221 */ /* 0x000fe20000010000 */
[----:B------:R-:W-:Y:S01]  /*60a0*/  FADD.FTZ R162, R202, -R157 ;  /* 0x8000009dcaa27221 */ /* 0x000fe20000010000 */
[----:B------:R-:W-:Y:S01]  /*60b0*/  FMUL.FTZ R163, R163, UR13 ;  /* 0x0000000da3a37c20 */ /* 0x000fe20008410000 */
[----:B------:R-:W-:Y:S01]  /*60c0*/  FMUL.FTZ R164, R164, UR13 ;  /* 0x0000000da4a47c20 */ /* 0x000fe20008410000 */
[----:B------:R-:W-:Y:S01]  /*60d0*/  FFMA.FTZ R157, R169, R156, R131 ;  /* 0x0000009ca99d7223 */ /* 0x000fe20000010083 */
[----:B------:R-:W-:Y:S01]  /*60e0*/  FFMA.FTZ R156, R207, R160, R161 ;  /* 0x000000a0cf9c7223 */ /* 0x000fe200000100a1 */
[----:B------:R-:W-:-:S02]  /*60f0*/  FFMA.FTZ R162, R169, R162, R129 ;  /* 0x000000a2a9a27223 */ /* 0x000fc40000010081 */
[----:B------:R-:W-:Y:S01]  /*6100*/  FSEL R165, R164, RZ, P5 ;  /* 0x000000ffa4a57208 */ /* 0x000fe20002800000 */
[----:B------:R-:W-:Y:S01]  /*6110*/  FMUL.FTZ R164, R157, UR13 ;  /* 0x0000000d9da47c20 */ /* 0x000fe20008410000 */
[----:B------:R-:W-:Y:S01]  /*6120*/  LOP3.LUT P5, RZ, R232, 0xff0000, RZ, 0xc0, !PT ;  /* 0x00ff0000e8ff7812 */ /* 0x000fe200078ac0ff */
[----:B------:R-:W-:Y:S01]  /*6130*/  FADD.FTZ R156, R205, -R156 ;  /* 0x8000009ccd9c7221 */ /* 0x000fe20000010000 */
[----:B------:R-:W-:Y:S01]  /*6140*/  FMUL.FTZ R162, R162, UR13 ;  /* 0x0000000da2a27c20 */ /* 0x000fe20008410000 */
[----:B------:R-:W-:Y:S02]  /*6150*/  F2FP.BF16.F32.PACK_AB R158, R165, R158 ;  /* 0x0000009ea59e723e */ /* 0x000fe400000010ff */
[----:B------:R-:W-:Y:S01]  /*6160*/  FSEL R157, R163, RZ, P5 ;  /* 0x000000ffa39d7208 */ /* 0x000fe20002800000 */
[----:B------:R-:W-:Y:S01]  /*6170*/  FFMA.FTZ R156, R169, R156, R128 ;  /* 0x0000009ca99c7223 */ /* 0x000fe20000010080 */
[----:B------:R-:W-:-:S03]  /*6180*/  LOP3.LUT P5, RZ, R232, 0xff000000, RZ, 0xc0, !PT ;  /* 0xff000000e8ff7812 */ /* 0x000fc600078ac0ff */
[----:B------:R-:W-:Y:S01]  /*6190*/  FMUL.FTZ R156, R156, UR13 ;  /* 0x0000000d9c9c7c20 */ /* 0x000fe20008410000 */
[----:B------:R-:W-:Y:S02]  /*61a0*/  FSEL R164, R164, RZ, P5 ;  /* 0x000000ffa4a47208 */ /* 0x000fe40002800000 */
[----:B------:R-:W-:Y:S02]  /*61b0*/  LOP3.LUT P5, RZ, R232, 0xff00, RZ, 0xc0, !PT ;  /* 0x0000ff00e8ff7812 */ /* 0x000fe400078ac0ff */
[----:B------:R-:W-:Y:S02]  /*61c0*/  F2FP.BF16.F32.PACK_AB R157, R164, R157 ;  /* 0x0000009da49d723e */ /* 0x000fe400000010ff */
[----:B------:R-:W-:Y:S02]  /*61d0*/  FSEL R163, R162, RZ, P5 ;  /* 0x000000ffa2a37208 */ /* 0x000fe40002800000 */
[----:B------:R-:W-:-:S04]  /*61e0*/  LOP3.LUT P5, RZ, R232, 0xff, RZ, 0xc0, !PT ;  /* 0x000000ffe8ff7812 */ /* 0x000fc800078ac0ff */
[----:B------:R-:W-:-:S04]  /*61f0*/  FSEL R156, R156, RZ, P5 ;  /* 0x000000ff9c9c7208 */ /* 0x000fc80002800000 */
[----:B------:R-:W-:Y:S01]  /*6200*/  F2FP.BF16.F32.PACK_AB R156, R163, R156 ;  /* 0x0000009ca39c723e */ /* 0x000fe200000010ff */
[----:B------:R-:W-:Y:S06]  /*6210*/  BRA `(.L_x_2037) ;  /* 0x0000000400bc7947 */ /* 0x000fec0003800000 */
.L_x_2039:
        /* <DEDUP_REMOVED lines=10> */
[--C-:B------:R-:W-:Y:S01]  /*62c0*/  FFMA.FTZ R73, R204, R160, R161.reuse ;  /* 0x000000a0cc497223 */ /* 0x100fe200000100a1 */
[----:B------:R-:W-:Y:S01]  /*62d0*/  FADD.FTZ R72, R205, -R72 ;  /* 0x80000048cd487221 */ /* 0x000fe20000010000 */
[C---:B-----5:R-:W-:Y:S01]  /*62e0*/  FMUL.FTZ R142, R169.reuse, R142 ;  /* 0x0000008ea98e7220 */ /* 0x060fe20000410000 */
[----:B------:R-:W-:Y:S01]  /*62f0*/  FMUL.FTZ R143, R169, R74 ;  /* 0x0000004aa98f7220 */ /* 0x000fe20000410000 */
[----:B------:R-:W-:Y:S01]  /*6300*/  FFMA.FTZ R75, R203, R160, R161 ;  /* 0x000000a0cb4b7223 */ /* 0x000fe200000100a1 */
[----:B------:R-:W-:Y:S01]  /*6310*/  FMUL.FTZ R72, R169, R72 ;  /* 0x00000048a9487220 */ /* 0x000fe20000410000 */
[----:B------:R-:W-:Y:S01]  /*6320*/  FMUL.FTZ R159, R142, UR13 ;  /* 0x0000000d8e9f7c20 */ /* 0x000fe20008410000 */
[----:B------:R-:W-:Y:S01]  /*6330*/  FMUL.FTZ R141, R143, UR13 ;  /* 0x0000000d8f8d7c20 */ /* 0x000fe20008410000 */
[----:B------:R-:W-:Y:S01]  /*6340*/  FADD.FTZ R74, R202, -R73 ;  /* 0x80000049ca4a7221 */ /* 0x000fe20000010000 */
[----:B------:R-:W-:Y:S01]  /*6350*/  FADD.FTZ R140, R200, -R75 ;  /* 0x8000004bc88c7221 */ /* 0x000fe20000010000 */
[--C-:B------:R-:W-:Y:S01]  /*6360*/  FFMA.FTZ R156, R22, R160, R161.reuse ;  /* 0x000000a0169c7223 */ /* 0x100fe200000100a1 */
[----:B------:R-:W-:Y:S01]  /*6370*/  FSEL R159, R159, RZ, P5 ;  /* 0x000000ff9f9f7208 */ /* 0x000fe20002800000 */
[----:B------:R-:W-:Y:S01]  /*6380*/  FMUL.FTZ R75, R72, UR13 ;  /* 0x0000000d484b7c20 */ /* 0x000fe20008410000 */
[----:B------:R-:W-:Y:S01]  /*6390*/  ISETP.GE.U32.AND P5, PT, R232, RZ, PT ;  /* 0x000000ffe800720c */ /* 0x000fe20003fa6070 */
[----:B------:R-:W-:Y:S01]  /*63a0*/  FMUL.FTZ R73, R169, R74 ;  /* 0x0000004aa9497220 */ /* 0x000fe20000410000 */
[----:B------:R-:W-:Y:S01]  /*63b0*/  FADD.FTZ R158, R23, -R156 ;  /* 0x8000009c179e7221 */ /* 0x000fe20000010000 */
[----:B------:R-:W-:Y:S01]  /*63c0*/  FMUL.FTZ R74, R169, R140 ;  /* 0x0000008ca94a7220 */ /* 0x000fe20000410000 */
[----:B------:R-:W-:Y:S01]  /*63d0*/  ISETP.GE.U32.AND.EX P5, PT, R233, 0x1000000, PT, P5 ;  /* 0x01000000e900780c */ /* 0x000fe20003fa6150 */
[----:B------:R-:W-:Y:S01]  /*63e0*/  FMUL.FTZ R140, R73, UR13 ;  /* 0x0000000d498c7c20 */ /* 0x000fe20008410000 */
        /* <DEDUP_REMOVED lines=8> */
[----:B------:R-:W-:Y:S01]  /*6470*/  FMUL.FTZ R75, R169, R158 ;  /* 0x0000009ea94b7220 */ /* 0x000fe20000410000 */
[----:B------:R-:W-:-:S03]  /*6480*/  LOP3.LUT P5, RZ, R232, 0xff00, RZ, 0xc0, !PT ;  /* 0x0000ff00e8ff7812 */ /* 0x000fc600078ac0ff */
[----:B------:R-:W-:Y:S01]  /*6490*/  FMUL.FTZ R158, R75, UR13 ;  /* 0x0000000d4b9e7c20 */ /* 0x000fe20008410000 */
[----:B0-----:R-:W-:Y:S01]  /*64a0*/  FSEL R163, R140, RZ, P5 ;  /* 0x000000ff8ca37208 */ /* 0x001fe20002800000 */
[----:B------:R-:W-:Y:S01]  /*64b0*/  FADD.FTZ R140, R24, -R157 ;  /* 0x8000009d188c7221 */ /* 0x000fe20000010000 */
[C---:B------:R-:W-:Y:S02]  /*64c0*/  LOP3.LUT P5, RZ, R232.reuse, 0xff0000, RZ, 0xc0, !PT ;  /* 0x00ff0000e8ff7812 */ /* 0x040fe400078ac0ff */
[----:B------:R-:W-:Y:S01]  /*64d0*/  F2FP.BF16.F32.PACK_AB R156, R163, R156 ;  /* 0x0000009ca39c723e */ /* 0x000fe200000010ff */
[----:B------:R-:W-:Y:S01]  /*64e0*/  FMUL.FTZ R140, R169, R140 ;  /* 0x0000008ca98c7220 */ /* 0x000fe20000410000 */
[----:B------:R-:W-:Y:S01]  /*64f0*/  FSEL R157, R141, RZ, P5 ;  /* 0x000000ff8d9d7208 */ /* 0x000fe20002800000 */
[----:B------:R-:W-:Y:S01]  /*6500*/  FMUL.FTZ R141, R169, R164 ;  /* 0x000000a4a98d7220 */ /* 0x000fe20000410000 */
        /* <DEDUP_REMOVED lines=11> */
.L_x_2041:
[-CC-:B------:R-:W-:Y:S01]  /*65c0*/  FFMA.FTZ R157, R29, R160.reuse, R161.reuse ;  /* 0x000000a01d9d7223 */ /* 0x180fe200000100a1 */
[-CC-:B------:R-:W-:Y:S01]  /*65d0*/  FFMA.FTZ R158, R30, R160.reuse, R161.reuse ;  /* 0x000000a01e9e7223 */ /* 0x180fe200000100a1 */
[----:B------:R-:W-:Y:S01]  /*65e0*/  LOP3.LUT P5, RZ, R233, 0xff0000, RZ, 0xc0, !PT ;  /* 0x00ff0000e9ff7812 */ /* 0x000fe200078ac0ff */
[-C--:B0-----:R-:W-:Y:S01]  /*65f0*/  FFMA.FTZ R162, R26, R160.reuse, R161 ;  /* 0x000000a01aa27223 */ /* 0x081fe200000100a1 */
[----:B------:R-:W-:Y:S01]  /*6600*/  FADD.FTZ R156, R28, -R157 ;  /* 0x8000009d1c9c7221 */ /* 0x000fe20000010000 */
[----:B------:R-:W-:Y:S01]  /*6610*/  FADD.FTZ R158, R31, -R158 ;  /* 0x8000009e1f9e7221 */ /* 0x000fe20000010000 */
[--C-:B------:R-:W-:Y:S01]  /*6620*/  FFMA.FTZ R157, R25, R160, R161.reuse ;  /* 0x000000a0199d7223 */ /* 0x100fe200000100a1 */
[----:B------:R-:W-:Y:S01]  /*6630*/  FADD.FTZ R164, R27, -R162 ;  /* 0x800000a21ba47221 */ /* 0x000fe20000010000 */
[C---:B-----5:R-:W-:Y:S01]  /*6640*/  FMUL.FTZ R156, R169.reuse, R156 ;  /* 0x0000009ca99c7220 */ /* 0x060fe20000410000 */
[C---:B------:R-:W-:Y:S01]  /*6650*/  FMUL.FTZ R158, R169.reuse, R158 ;  /* 0x0000009ea99e7220 */ /* 0x040fe20000410000 */
[----:B------:R-:W-:Y:S01]  /*6660*/  FFMA.FTZ R162, R22, R160, R161 ;  /* 0x000000a016a27223 */ /* 0x000fe200000100a1 */
[----:B------:R-:W-:Y:S01]  /*6670*/  FMUL.FTZ R163, R169, R164 ;  /* 0x000000a4a9a37220 */ /* 0x000fe20000410000 */
[----:B------:R-:W-:Y:S01]  /*6680*/  FMUL.FTZ R156, R156, UR13 ;  /* 0x0000000d9c9c7c20 */ /* 0x000fe20008410000 */
[----:B------:R-:W-:Y:S01]  /*6690*/  FMUL.FTZ R158, R158, UR13 ;  /* 0x0000000d9e9e7c20 */ /* 0x000fe20008410000 */
[----:B------:R-:W-:Y:S01]  /*66a0*/  FADD.FTZ R164, R23, -R162 ;  /* 0x800000a217a47221 */ /* 0x000fe20000010000 */
[----:B------:R-:W-:-:S02]  /*66b0*/  FMUL.FTZ R163, R163, UR13 ;  /* 0x0000000da3a37c20 */ /* 0x000fc40008410000 */
[----:B------:R-:W-:Y:S01]  /*66c0*/  FSEL R159, R156, RZ, P5 ;  /* 0x000000ff9c9f7208 */ /* 0x000fe20002800000 */
[----:B------:R-:W-:Y:S01]  /*66d0*/  FADD.FTZ R156, R24, -R157 ;  /* 0x8000009d189c7221 */ /* 0x000fe20000010000 */
[----:B------:R-:W-:Y:S01]  /*66e0*/  ISETP.GE.U32.AND P5, PT, R232, RZ, PT ;  /* 0x000000ffe800720c */ /* 0x000fe20003fa6070 */
[----:B------:R-:W-:Y:S01]  /*66f0*/  FFMA.FTZ R157, R203, R160, R161 ;  /* 0x000000a0cb9d7223 */ /* 0x000fe200000100a1 */
[C---:B------:R-:W-:Y:S01]  /*6700*/  FMUL.FTZ R164, R169.reuse, R164 ;  /* 0x000000a4a9a47220 */ /* 0x040fe20000410000 */
[----:B------:R-:W-:Y:S01]  /*6710*/  FMUL.FTZ R156, R169, R156 ;  /* 0x0000009ca99c7220 */ /* 0x000fe20000410000 */
[----:B------:R-:W-:Y:S02]  /*6720*/  ISETP.GE.U32.AND.EX P5, PT, R233, 0x1000000, PT, P5 ;  /* 0x01000000e900780c */ /* 0x000fe40003fa6150 */
[----:B------:R-:W-:Y:S01]  /*6730*/  FMUL.FTZ R164, R164, UR13 ;  /* 0x0000000da4a47c20 */ /* 0x000fe20008410000 */
[----:B------:R-:W-:Y:S01]  /*6740*/  FMUL.FTZ R156, R156, UR13 ;  /* 0x0000000d9c9c7c20 */ /* 0x000fe20008410000 */
[----:B------:R-:W-:-:S02]  /*6750*/  FSEL R158, R158, RZ, P5 ;  /* 0x000000ff9e9e7208 */ /* 0x000fc40002800000 */
[C---:B------:R-:W-:Y:S02]  /*6760*/  LOP3.LUT P5, RZ, R233.reuse, 0xff, RZ, 0xc0, !PT ;  /* 0x000000ffe9ff7812 */ /* 0x040fe400078ac0ff */
[----:B------:R-:W-:Y:S02]  /*6770*/  F2FP.BF16.F32.PACK_AB R159, R158, R159 ;  /* 0x0000009f9e9f723e */ /* 0x000fe400000010ff */
[----:B------:R-:W-:Y:S01]  /*6780*/  FSEL R158, R156, RZ, P5 ;  /* 0x000000ff9c9e7208 */ /* 0x000fe20002800000 */
[----:B------:R-:W-:Y:S01]  /*6790*/  FADD.FTZ R156, R200, -R157 ;  /* 0x8000009dc89c7221 */ /* 0x000fe20000010000 */
[----:B------:R-:W-:Y:S01]  /*67a0*/  FFMA.FTZ R157, R204, R160, R161 ;  /* 0x000000a0cc9d7223 */ /* 0x000fe200000100a1 */
[----:B------:R-:W-:Y:S02]  /*67b0*/  LOP3.LUT P5, RZ, R233, 0xff00, RZ, 0xc0, !PT ;  /* 0x0000ff00e9ff7812 */ /* 0x000fe400078ac0ff */
[----:B------:R-:W-:Y:S01]  /*67c0*/  FMUL.FTZ R156, R169, R156 ;  /* 0x0000009ca99c7220 */ /* 0x000fe20000410000 */
[----:B------:R-:W-:Y:S01]  /*67d0*/  FADD.FTZ R162, R202, -R157 ;  /* 0x8000009dcaa27221 */ /* 0x000fe20000010000 */
[----:B------:R-:W-:-:S02]  /*67e0*/  FSEL R165, R163, RZ, P5 ;  /* 0x000000ffa3a57208 */ /* 0x000fc40002800000 */
[----:B------:R-:W-:Y:S01]  /*67f0*/  FMUL.FTZ R157, R156, UR13 ;  /* 0x0000000d9c9d7c20 */ /* 0x000fe20008410000 */
[C---:B------:R-:W-:Y:S01]  /*6800*/  LOP3.LUT P5, RZ, R232.reuse, 0xff0000, RZ, 0xc0, !PT ;  /* 0x00ff0000e8ff7812 */ /* 0x040fe200078ac0ff */
[----:B------:R-:W-:Y:S01]  /*6810*/  FFMA.FTZ R156, R207, R160, R161 ;  /* 0x000000a0cf9c7223 */ /* 0x000fe200000100a1 */
[----:B------:R-:W-:Y:S01]  /*6820*/  FMUL.FTZ R162, R169, R162 ;  /* 0x000000a2a9a27220 */ /* 0x000fe20000410000 */
[----:B------:R-:W-:Y:S02]  /*6830*/  F2FP.BF16.F32.PACK_AB R158, R165, R158 ;  /* 0x0000009ea59e723e */ /* 0x000fe400000010ff */
[----:B------:R-:W-:Y:S01]  /*6840*/  FSEL R157, R157, RZ, P5 ;  /* 0x000000ff9d9d7208 */ /* 0x000fe20002800000 */
[----:B------:R-:W-:Y:S01]  /*6850*/  FADD.FTZ R156, R205, -R156 ;  /* 0x8000009ccd9c7221 */ /* 0x000fe20000010000 */
[----:B------:R-:W-:Y:S01]  /*6860*/  LOP3.LUT P5, RZ, R232, 0xff000000, RZ, 0xc0, !PT ;  /* 0xff000000e8ff7812 */ /* 0x000fe200078ac0ff */
[----:B------:R-:W-:Y:S02]  /*6870*/  FMUL.FTZ R162, R162, UR13 ;  /* 0x0000000da2a27c20 */ /* 0x000fe40008410000 */
[----:B------:R-:W-:Y:S01]  /*6880*/  FMUL.FTZ R156, R169, R156 ;  /* 0x0000009ca99c7220 */ /* 0x000fe20000410000 */
[----:B------:R-:W-:-:S02]  /*6890*/  FSEL R164, R164, RZ, P5 ;  /* 0x000000ffa4a47208 */ /* 0x000fc40002800000 */
[----:B------:R-:W-:Y:S01]  /*68a0*/  LOP3.LUT P5, RZ, R232, 0xff00, RZ, 0xc0, !PT ;  /* 0x0000ff00e8ff7812 */ /* 0x000fe200078ac0ff */
[----:B------:R-:W-:Y:S01]  /*68b0*/  FMUL.FTZ R156, R156, UR13 ;  /* 0x0000000d9c9c7c20 */ /* 0x000fe20008410000 */
[----:B------:R-:W-:Y:S02]  /*68c0*/  F2FP.BF16.F32.PACK_AB R157, R164, R157 ;  /* 0x0000009da49d723e */ /* 0x000fe400000010ff */
[----:B------:R-:W-:Y:S02]  /*68d0*/  FSEL R163, R162, RZ, P5 ;  /* 0x000000ffa2a37208 */ /* 0x000fe40002800000 */
[----:B------:R-:W-:-:S04]  /*68e0*/  LOP3.LUT P5, RZ, R232, 0xff, RZ, 0xc0, !PT ;  /* 0x000000ffe8ff7812 */ /* 0x000fc800078ac0ff */
[----:B------:R-:W-:-:S04]  /*68f0*/  FSEL R156, R156, RZ, P5 ;  /* 0x000000ff9c9c7208 */ /* 0x000fc80002800000 */
[----:B------:R-:W-:-:S07]  /*6900*/  F2FP.BF16.F32.PACK_AB R156, R163, R156 ;  /* 0x0000009ca39c723e */ /* 0x000fce00000010ff */
.L_x_2037:
[----:B------:R-:W0:Y:S08]  /*6910*/  @P1 LDC.64 R166, c[0x0][0x478] ;  /* 0x00011e00ffa61b82 */ /* 0x000e300000000a00 */
[----:B------:R-:W1:Y:S08]  /*6920*/  LDC.64 R164, c[0x0][0x468] ;  /* 0x00011a00ffa47b82 */ /* 0x000e700000000a00 */
[----:B------:R-:W2:Y:S01]  /*6930*/  @P0 LDC.64 R162, c[0x0][0x470] ;  /* 0x00011c00ffa20b82 */ /* 0x000ea20000000a00 */
[----:B0-----:R-:W-:-:S05]  /*6940*/  @P1 IMAD.WIDE.U32 R166, R21, 0x20, R166 ;  /* 0x0000002015a61825 */ /* 0x001fca00078e00a6 */
[----:B------:R3:W-:Y:S01]  /*6950*/  @P1 STG.E.128 desc[UR8][R166.64], R72 ;  /* 0x00000048a6001986 */ /* 0x0007e2000c101d08 */
[----:B-1----:R-:W-:-:S03]  /*6960*/  IMAD.WIDE.U32 R164, R21, 0x10, R164 ;  /* 0x0000001015a47825 */ /* 0x002fc600078e00a4 */
[----:B------:R3:W-:Y:S04]  /*6970*/  @P1 STG.E.128 desc[UR8][R166.64+0x10], R140 ;  /* 0x0000108ca6001986 */ /* 0x0007e8000c101d08 */
[----:B------:R3:W-:Y:S01]  /*6980*/  STG.E.128 desc[UR8][R164.64], R156 ;  /* 0x0000009ca4007986 */ /* 0x0007e2000c101d08 */
[C---:B--2---:R-:W-:Y:S01]  /*6990*/  @P0 IMAD.WIDE.U32 R162, R21.reuse, 0x10, R162 ;  /* 0x0000001015a20825 */ /* 0x044fe200078e00a2 */
[----:B------:R-:W-:-:S04]  /*69a0*/  IADD3 R21, PT, PT, R21, 0x20, RZ ;  /* 0x0000002015157810 */ /* 0x000fc80007ffe0ff */
[----:B------:R3:W-:Y:S03]  /*69b0*/  @P0 STG.E.128 desc[UR8][R162.64], R116 ;  /* 0x00000074a2000986 */ /* 0x0007e6000c101d08 */
.L_x_2033:
[----:B------:R-:W-:Y:S05]  /*69c0*/  BSYNC.RECONVERGENT B1 ;  /* 0x0000000000017941 */ /* 0x000fea0003800200 */
.L_x_2032:
        /* <DEDUP_REMOVED lines=13> */
[----:B------:R-:W-:Y:S01]  /*6aa0*/  FFMA.FTZ R72, R182, R160, R161 ;  /* 0x000000a0b6487223 */ /* 0x000fe200000100a1 */
[----:B------:R-:W-:Y:S02]  /*6ab0*/  ISETP.GE.U32.AND P5, PT, R238, RZ, PT ;  /* 0x000000ffee00720c */ /* 0x000fe40003fa6070 */
[----:B------:R-:W-:Y:S01]  /*6ac0*/  FADD.FTZ R73, R180, -R73 ;  /* 0x80000049b4497221 */ /* 0x000fe20000010000 */
[----:B------:R-:W-:Y:S01]  /*6ad0*/  FADD.FTZ R72, R185, -R72 ;  /* 0x80000048b9487221 */ /* 0x000fe20000010000 */
[----:B------:R-:W-:Y:S02]  /*6ae0*/  LOP3.LUT P6, RZ, R239, 0xff0000, RZ, 0xc0, !PT ;  /* 0x00ff0000efff7812 */ /* 0x000fe400078cc0ff */
[C---:B-----5:R-:W-:Y:S01]  /*6af0*/  FFMA.FTZ R142, R169.reuse, R73, R34 ;  /* 0x00000049a98e7223 */ /* 0x060fe20000010022 */
[----:B------:R-:W-:Y:S01]  /*6b00*/  FFMA.FTZ R143, R169, R72, R35 ;  /* 0x00000048a98f7223 */ /* 0x000fe20000010023 */
[----:B------:R-:W-:Y:S01]  /*6b10*/  ISETP.GE.U32.AND.EX P5, PT, R239, 0x1000000, PT, P5 ;  /* 0x01000000ef00780c */ /* 0x000fe20003fa6150 */
        /* <DEDUP_REMOVED lines=8> */
[-CC-:B------:R-:W-:Y:S01]  /*6ba0*/  FFMA.FTZ R73, R175, R160.reuse, R161.reuse ;  /* 0x000000a0af497223 */ /* 0x180fe200000100a1 */
[----:B------:R-:W-:Y:S01]  /*6bb0*/  F2FP.BF16.F32.PACK_AB R119, R72, R119 ;  /* 0x000000774877723e */ /* 0x000fe200000010ff */
[----:B------:R-:W-:Y:S01]  /*6bc0*/  FFMA.FTZ R72, R178, R160, R161 ;  /* 0x000000a0b2487223 */ /* 0x000fe200000100a1 */
[C---:B------:R-:W-:Y:S01]  /*6bd0*/  LOP3.LUT P6, RZ, R225.reuse, 0xff0000, RZ, 0xc0, !PT ;  /* 0x00ff0000e1ff7812 */ /* 0x040fe200078cc0ff */
[----:B------:R-:W-:Y:S01]  /*6be0*/  FADD.FTZ R73, R174, -R73 ;  /* 0x80000049ae497221 */ /* 0x000fe20000010000 */
[----:B------:R-:W-:Y:S01]  /*6bf0*/  ISETP.GE.U32.AND.EX P5, PT, R225, 0x1000000, PT, P5 ;  /* 0x01000000e100780c */ /* 0x000fe20003fa6150 */
        /* <DEDUP_REMOVED lines=9> */
[----:B------:R-:W-:Y:S01]  /*6c90*/  FSEL R118, R74, RZ, P5 ;  /* 0x000000ff4a767208 */ /* 0x000fe20002800000 */
[----:B------:R-:W-:Y:S01]  /*6ca0*/  FADD.FTZ R72, R177, -R72 ;  /* 0x80000048b1487221 */ /* 0x000fe20000010000 */
[----:B------:R-:W-:-:S02]  /*6cb0*/  LOP3.LUT P5, RZ, R239, 0xff00, RZ, 0xc0, !PT ;  /* 0x0000ff00efff7812 */ /* 0x000fc400078ac0ff */
[----:B------:R-:W-:Y:S01]  /*6cc0*/  FSEL R158, R74, RZ, P6 ;  /* 0x000000ff4a9e7208 */ /* 0x000fe20003000000 */
[----:B------:R-:W-:Y:S01]  /*6cd0*/  FFMA.FTZ R74, R169, R73, R38 ;  /* 0x00000049a94a7223 */ /* 0x000fe20000010026 */
[----:B------:R-:W-:Y:S01]  /*6ce0*/  LOP3.LUT P6, RZ, R225, 0xff00, RZ, 0xc0, !PT ;  /* 0x0000ff00e1ff7812 */ /* 0x000fe200078cc0ff */
[----:B------:R-:W-:Y:S01]  /*6cf0*/  FFMA.FTZ R75, R169, R72, R39 ;  /* 0x00000048a94b7223 */ /* 0x000fe20000010027 */
[C---:B------:R-:W-:Y:S01]  /*6d00*/  FSEL R157, R117.reuse, RZ, P5 ;  /* 0x000000ff759d7208 */ /* 0x040fe20002800000 */
[--C-:B------:R-:W-:Y:S01]  /*6d10*/  FFMA.FTZ R72, R168, R160, R161.reuse ;  /* 0x000000a0a8487223 */ /* 0x100fe200000100a1 */
[----:B------:R-:W-:Y:S01]  /*6d20*/  FSEL R73, R117, RZ, P6 ;  /* 0x000000ff75497208 */ /* 0x000fe20003000000 */
[----:B------:R-:W-:Y:S01]  /*6d30*/  FMUL.FTZ R116, R74, UR13 ;  /* 0x0000000d4a747c20 */ /* 0x000fe20008410000 */
[----:B0-----:R-:W-:Y:S01]  /*6d40*/  FMUL.FTZ R163, R75, UR13 ;  /* 0x0000000d4ba37c20 */ /* 0x001fe20008410000 */
[----:B------:R-:W-:Y:S01]  /*6d50*/  F2FP.BF16.F32.PACK_AB R118, R157, R118 ;  /* 0x000000769d76723e */ /* 0x000fe200000010ff */
[----:B------:R-:W-:Y:S01]  /*6d60*/  FFMA.FTZ R157, R171, R160, R161 ;  /* 0x000000a0ab9d7223 */ /* 0x000fe200000100a1 */
[C---:B------:R-:W-:Y:S01]  /*6d70*/  LOP3.LUT P6, RZ, R238.reuse, 0xff0000, RZ, 0xc0, !PT ;  /* 0x00ff0000eeff7812 */ /* 0x040fe200078cc0ff */
[----:B------:R-:W-:Y:S01]  /*6d80*/  FADD.FTZ R72, R173, -R72 ;  /* 0x80000048ad487221 */ /* 0x000fe20000010000 */
[----:B------:R-:W-:Y:S01]  /*6d90*/  LOP3.LUT P5, RZ, R238, 0xff000000, RZ, 0xc0, !PT ;  /* 0xff000000eeff7812 */ /* 0x000fe200078ac0ff */
[----:B------:R-:W-:Y:S01]  /*6da0*/  FADD.FTZ R157, R170, -R157 ;  /* 0x8000009daa9d7221 */ /* 0x000fe20000010000 */
[----:B------:R-:W-:-:S02]  /*6db0*/  F2FP.BF16.F32.PACK_AB R159, R156, R159 ;  /* 0x0000009f9c9f723e */ /* 0x000fc400000010ff */
[----:B------:R-:W-:Y:S02]  /*6dc0*/  FSEL R117, R116, RZ, P6 ;  /* 0x000000ff74757208 */ /* 0x000fe40003000000 */
[----:B------:R-:W-:Y:S02]  /*6dd0*/  FSEL R156, R163, RZ, P5 ;  /* 0x000000ffa39c7208 */ /* 0x000fe40002800000 */
[----:B------:R-:W-:Y:S01]  /*6de0*/  F2FP.BF16.F32.PACK_AB R158, R73, R158 ;  /* 0x0000009e499e723e */ /* 0x000fe200000010ff */
[C---:B------:R-:W-:Y:S01]  /*6df0*/  FFMA.FTZ R73, R169.reuse, R72, R37 ;  /* 0x00000048a9497223 */ /* 0x040fe20000010025 */
[C---:B------:R-:W-:Y:S01]  /*6e00*/  LOP3.LUT P6, RZ, R224.reuse, 0xff0000, RZ, 0xc0, !PT ;  /* 0x00ff0000e0ff7812 */ /* 0x040fe200078cc0ff */
[----:B------:R-:W-:Y:S01]  /*6e10*/  FFMA.FTZ R72, R169, R157, R36 ;  /* 0x0000009da9487223 */ /* 0x000fe20000010024 */
[----:B------:R-:W-:Y:S02]  /*6e20*/  LOP3.LUT P5, RZ, R224, 0xff000000, RZ, 0xc0, !PT ;  /* 0xff000000e0ff7812 */ /* 0x000fe400078ac0ff */
        /* <DEDUP_REMOVED lines=15> */
[----:B------:R-:W-:Y:S01]  /*6f20*/  F2FP.BF16.F32.PACK_AB R156, R163, R156 ;  /* 0x0000009ca39c723e */ /* 0x000fe200000010ff */
[----:B------:R-:W-:Y:S06]  /*6f30*/  BRA `(.L_x_2047) ;  /* 0x0000001c001c7947 */ /* 0x000fec0003800000 */
.L_x_2046:
[-CC-:B-1-3--:R-:W-:Y:S01]  /*6f40*/  FFMA.FTZ R117, R183, R160.reuse, R161.reuse ;  /* 0x000000a0b7757223 */ /* 0x18afe200000100a1 */
[-C--:B------:R-:W-:Y:S01]  /*6f50*/  FFMA.FTZ R116, R182, R160.reuse, R161 ;  /* 0x000000a0b6747223 */ /* 0x080fe200000100a1 */
[----:B------:R-:W-:Y:S02]  /*6f60*/  LOP3.LUT P5, RZ, R225, 0xff0000, RZ, 0xc0, !PT ;  /* 0x00ff0000e1ff7812 */ /* 0x000fe400078ac0ff */
[----:B------:R-:W-:Y:S01]  /*6f70*/  FADD.FTZ R117, R180, -R117 ;  /* 0x80000075b4757221 */ /* 0x000fe20000010000 */
[----:B------:R-:W-:Y:S01]  /*6f80*/  FADD.FTZ R156, R185, -R116 ;  /* 0x80000074b99c7221 */ /* 0x000fe20000010000 */
[----:B------:R-:W-:Y:S01]  /*6f90*/  FFMA.FTZ R116, R178, R160, R161 ;  /* 0x000000a0b2747223 */ /* 0x000fe200000100a1 */
[----:B------:R-:W-:Y:S01]  /*6fa0*/  LOP3.LUT P6, RZ, R239, 0xff0000, RZ, 0xc0, !PT ;  /* 0x00ff0000efff7812 */ /* 0x000fe200078cc0ff */
[C---:B-----5:R-:W-:Y:S01]  /*6fb0*/  FFMA.FTZ R117, R169.reuse, R117, R34 ;  /* 0x00000075a9757223 */ /* 0x060fe20000010022 */
[----:B------:R-:W-:Y:S01]  /*6fc0*/  FFMA.FTZ R156, R169, R156, R35 ;  /* 0x0000009ca99c7223 */ /* 0x000fe20000010023 */
[----:B------:R-:W-:-:S02]  /*6fd0*/  FADD.FTZ R116, R181, -R116 ;  /* 0x80000074b5747221 */ /* 0x000fc40000010000 */
[----:B------:R-:W-:Y:S01]  /*6fe0*/  FMUL.FTZ R118, R117, UR13 ;  /* 0x0000000d75767c20 */ /* 0x000fe20008410000 */
[----:B------:R-:W-:Y:S01]  /*6ff0*/  FFMA.FTZ R117, R179, R160, R161 ;  /* 0x000000a0b3757223 */ /* 0x000fe200000100a1 */
[----:B------:R-:W-:-:S03]  /*7000*/  FFMA.FTZ R116, R169, R116, R33 ;  /* 0x00000074a9747223 */ /* 0x000fc60000010021 */
[----:B------:R-:W-:Y:S01]  /*7010*/  FSEL R159, R118, RZ, P5 ;  /* 0x000000ff769f7208 */ /* 0x000fe20002800000 */
[----:B------:R-:W-:Y:S01]  /*7020*/  FADD.FTZ R117, R176, -R117 ;  /* 0x80000075b0757221 */ /* 0x000fe20000010000 */
[----:B------:R-:W-:Y:S01]  /*7030*/  ISETP.GE.U32.AND P5, PT, R224, RZ, PT ;  /* 0x000000ffe000720c */ /* 0x000fe20003fa6070 */
[----:B------:R-:W-:Y:S01]  /*7040*/  FMUL.FTZ R157, R116, UR13 ;  /* 0x0000000d749d7c20 */ /* 0x000fe20008410000 */
[----:B------:R-:W-:Y:S01]  /*7050*/  FSEL R119, R118, RZ, P6 ;  /* 0x000000ff76777208 */ /* 0x000fe20003000000 */
[----:B------:R-:W-:Y:S01]  /*7060*/  FMUL.FTZ R118, R156, UR13 ;  /* 0x0000000d9c767c20 */ /* 0x000fe20008410000 */
[----:B------:R-:W-:Y:S01]  /*7070*/  ISETP.GE.U32.AND P6, PT, R238, RZ, PT ;  /* 0x000000ffee00720c */ /* 0x000fe20003fc6070 */
[----:B------:R-:W-:Y:S01]  /*7080*/  FFMA.FTZ R117, R169, R117, R32 ;  /* 0x00000075a9757223 */ /* 0x000fe20000010020 */
[----:B------:R-:W-:Y:S01]  /*7090*/  ISETP.GE.U32.AND.EX P5, PT, R225, 0x1000000, PT, P5 ;  /* 0x01000000e100780c */ /* 0x000fe20003fa6150 */
[-CC-:B------:R-:W-:Y:S01]  /*70a0*/  FFMA.FTZ R116, R172, R160.reuse, R161.reuse ;  /* 0x000000a0ac747223 */ /* 0x180fe200000100a1 */
[----:B------:R-:W-:Y:S01]  /*70b0*/  ISETP.GE.U32.AND.EX P6, PT, R239, 0x1000000, PT, P6 ;  /* 0x01000000ef00780c */ /* 0x000fe20003fc6160 */
[----:B------:R-:W-:Y:S01]  /*70c0*/  FMUL.FTZ R156, R117, UR13 ;  /* 0x0000000d759c7c20 */ /* 0x000fe20008410000 */
[C---:B------:R-:W-:Y:S01]  /*70d0*/  FSEL R158, R118.reuse, RZ, P5 ;  /* 0x000000ff769e7208 */ /* 0x040fe20002800000 */
[----:B------:R-:W-:Y:S01]  /*70e0*/  FFMA.FTZ R117, R175, R160, R161 ;  /* 0x000000a0af757223 */ /* 0x000fe200000100a1 */
[----:B------:R-:W-:Y:S01]  /*70f0*/  FSEL R118, R118, RZ, P6 ;  /* 0x000000ff76767208 */ /* 0x000fe20003000000 */
[----:B------:R-:W-:Y:S01]  /*7100*/  FADD.FTZ R116, R177, -R116 ;  /* 0x80000074b1747221 */ /* 0x000fe20000010000 */
[C---:B------:R-:W-:Y:S01]  /*7110*/  LOP3.LUT P5, RZ, R239.reuse, 0xff, RZ, 0xc0, !PT ;  /* 0x000000ffefff7812 */ /* 0x040fe200078ac0ff */
[----:B------:R-:W-:Y:S01]  /*7120*/  FADD.FTZ R117, R174, -R117 ;  /* 0x80000075ae757221 */ /* 0x000fe20000010000 */
[----:B------:R-:W-:Y:S01]  /*7130*/  LOP3.LUT P6, RZ, R239, 0xff00, RZ, 0xc0, !PT ;  /* 0x0000ff00efff7812 */ /* 0x000fe200078cc0ff */
[C---:B------:R-:W-:Y:S01]  /*7140*/  FFMA.FTZ R116, R169.reuse, R116, R39 ;  /* 0x00000074a9747223 */ /* 0x040fe20000010027 */
[----:B------:R-:W-:Y:S01]  /*7150*/  F2FP.BF16.F32.PACK_AB R119, R118, R119 ;  /* 0x000000777677723e */ /* 0x000fe200000010ff */
[----:B------:R-:W-:Y:S01]  /*7160*/  FFMA.FTZ R117, R169, R117, R38 ;  /* 0x00000075a9757223 */ /* 0x000fe20000010026 */
[----:B------:R-:W-:-:S02]  /*7170*/  FSEL R118, R156, RZ, P5 ;  /* 0x000000ff9c767208 */ /* 0x000fc40002800000 */
[----:B0-----:R-:W-:Y:S01]  /*7180*/  FSEL R163, R157, RZ, P6 ;  /* 0x000000ff9da37208 */ /* 0x001fe20003000000 */
[----:B------:R-:W-:Y:S01]  /*7190*/  FMUL.FTZ R162, R117, UR13 ;  /* 0x0000000d75a27c20 */ /* 0x000fe20008410000 */
[C---:B------:R-:W-:Y:S02]  /*71a0*/  LOP3.LUT P5, RZ, R225.reuse, 0xff, RZ, 0xc0, !PT ;  /* 0x000000ffe1ff7812 */ /* 0x040fe400078ac0ff */
[----:B------:R-:W-:Y:S02]  /*71b0*/  LOP3.LUT P6, RZ, R225, 0xff00, RZ, 0xc0, !PT ;  /* 0x0000ff00e1ff7812 */ /* 0x000fe400078cc0ff */
[----:B------:R-:W-:Y:S01]  /*71c0*/  F2FP.BF16.F32.PACK_AB R118, R163, R118 ;  /* 0x00000076a376723e */ /* 0x000fe200000010ff */
[----:B------:R-:W-:Y:S01]  /*71d0*/  FMUL.FTZ R163, R116, UR13 ;  /* 0x0000000d74a37c20 */ /* 0x000fe20008410000 */
[----:B------:R-:W-:Y:S01]  /*71e0*/  F2FP.BF16.F32.PACK_AB R159, R158, R159 ;  /* 0x0000009f9e9f723e */ /* 0x000fe200000010ff */
[----:B------:R-:W-:Y:S01]  /*71f0*/  FFMA.FTZ R116, R168, R160, R161 ;  /* 0x000000a0a8747223 */ /* 0x000fe200000100a1 */
[----:B------:R-:W-:-:S02]  /*7200*/  FSEL R158, R156, RZ, P5 ;  /* 0x000000ff9c9e7208 */ /* 0x000fc40002800000 */
[----:B------:R-:W-:Y:S01]  /*7210*/  FSEL R157, R157, RZ, P6 ;  /* 0x000000ff9d9d7208 */ /* 0x000fe20003000000 */
[----:B------:R-:W-:Y:S01]  /*7220*/  FADD.FTZ R116, R173, -R116 ;  /* 0x80000074ad747221 */ /* 0x000fe20000010000 */
[C---:B------:R-:W-:Y:S02]  /*7230*/  LOP3.LUT P5, RZ, R238.reuse, 0xff0000, RZ, 0xc0, !PT ;  /* 0x00ff0000eeff7812 */ /* 0x040fe400078ac0ff */
[----:B------:R-:W-:Y:S01]  /*7240*/  LOP3.LUT P6, RZ, R238, 0xff000000, RZ, 0xc0, !PT ;  /* 0xff000000eeff7812 */ /* 0x000fe200078cc0ff */
[----:B------:R-:W-:Y:S01]  /*7250*/  FFMA.FTZ R116, R169, R116, R37 ;  /* 0x00000074a9747223 */ /* 0x000fe20000010025 */
[----:B------:R-:W-:Y:S01]  /*7260*/  F2FP.BF16.F32.PACK_AB R158, R157, R158 ;  /* 0x0000009e9d9e723e */ /* 0x000fe200000010ff */
[----:B------:R-:W-:Y:S01]  /*7270*/  FFMA.FTZ R157, R171, R160, R161 ;  /* 0x000000a0ab9d7223 */ /* 0x000fe200000100a1 */
[----:B------:R-:W-:Y:S02]  /*7280*/  FSEL R117, R162, RZ, P5 ;  /* 0x000000ffa2757208 */ /* 0x000fe40002800000 */
[----:B------:R-:W-:Y:S01]  /*7290*/  FSEL R156, R163, RZ, P6 ;  /* 0x000000ffa39c7208 */ /* 0x000fe20003000000 */
[----:B------:R-:W-:Y:S01]  /*72a0*/  FADD.FTZ R157, R170, -R157 ;  /* 0x8000009daa9d7221 */ /* 0x000fe20000010000 */
[----:B------:R-:W-:-:S02]  /*72b0*/  LOP3.LUT P6, RZ, R224, 0xff0000, RZ, 0xc0, !PT ;  /* 0x00ff0000e0ff7812 */ /* 0x000fc400078cc0ff */
[----:B------:R-:W-:Y:S01]  /*72c0*/  LOP3.LUT P5, RZ, R224, 0xff000000, RZ, 0xc0, !PT ;  /* 0xff000000e0ff7812 */ /* 0x000fe200078ac0ff */
[----:B------:R-:W-:Y:S01]  /*72d0*/  FFMA.FTZ R157, R169, R157, R36 ;  /* 0x0000009da99d7223 */ /* 0x000fe20000010024 */
[----:B------:R-:W-:Y:S01]  /*72e0*/  F2FP.BF16.F32.PACK_AB R117, R156, R117 ;  /* 0x000000759c75723e */ /* 0x000fe200000010ff */
[----:B------:R-:W-:Y:S01]  /*72f0*/  FMUL.FTZ R156, R116, UR13 ;  /* 0x0000000d749c7c20 */ /* 0x000fe20008410000 */
[----:B------:R-:W-:Y:S01]  /*7300*/  FSEL R162, R162, RZ, P6 ;  /* 0x000000ffa2a27208 */ /* 0x000fe20003000000 */
[----:B------:R-:W-:Y:S01]  /*7310*/  FMUL.FTZ R116, R157, UR13 ;  /* 0x0000000d9d747c20 */ /* 0x000fe20008410000 */
[----:B------:R-:W-:Y:S02]  /*7320*/  FSEL R167, R163, RZ, P5 ;  /* 0x000000ffa3a77208 */ /* 0x000fe40002800000 */
[----:B------:R-:W-:Y:S02]  /*7330*/  LOP3.LUT P6, RZ, R224, 0xff00, RZ, 0xc0, !PT ;  /* 0x0000ff00e0ff7812 */ /* 0x000fe400078cc0ff */
[----:B------:R-:W-:-:S02]  /*7340*/  LOP3.LUT P5, RZ, R238, 0xff00, RZ, 0xc0, !PT ;  /* 0x0000ff00eeff7812 */ /* 0x000fc400078ac0ff */
[C---:B------:R-:W-:Y:S02]  /*7350*/  FSEL R163, R156.reuse, RZ, P6 ;  /* 0x000000ff9ca37208 */ /* 0x040fe40003000000 */
[----:B------:R-:W-:Y:S02]  /*7360*/  FSEL R165, R156, RZ, P5 ;  /* 0x000000ff9ca57208 */ /* 0x000fe40002800000 */
[----:B------:R-:W-:Y:S02]  /*7370*/  LOP3.LUT P6, RZ, R238, 0xff, RZ, 0xc0, !PT ;  /* 0x000000ffeeff7812 */ /* 0x000fe400078cc0ff */
[----:B------:R-:W-:Y:S02]  /*7380*/  LOP3.LUT P5, RZ, R224, 0xff, RZ, 0xc0, !PT ;  /* 0x000000ffe0ff7812 */ /* 0x000fe400078ac0ff */
[----:B------:R-:W-:Y:S02]  /*7390*/  F2FP.BF16.F32.PACK_AB R157, R167, R162 ;  /* 0x000000a2a79d723e */ /* 0x000fe400000010ff */
[----:B------:R-:W-:-:S02]  /*73a0*/  FSEL R162, R116, RZ, P6 ;  /* 0x000000ff74a27208 */ /* 0x000fc40003000000 */
[----:B------:R-:W-:Y:S02]  /*73b0*/  FSEL R156, R116, RZ, P5 ;  /* 0x000000ff749c7208 */ /* 0x000fe40002800000 */
[----:B------:R-:W-:Y:S02]  /*73c0*/  F2FP.BF16.F32.PACK_AB R116, R165, R162 ;  /* 0x000000a2a574723e */ /* 0x000fe400000010ff */
[----:B------:R-:W-:Y:S01]  /*73d0*/  F2FP.BF16.F32.PACK_AB R156, R163, R156 ;  /* 0x0000009ca39c723e */ /* 0x000fe200000010ff */
[----:B------:R-:W-:Y:S06]  /*73e0*/  BRA `(.L_x_2047) ;  /* 0x0000001400f07947 */ /* 0x000fec0003800000 */
.L_x_2045:
[----:B-1-3--:R-:W1:Y:S02]  /*73f0*/  LDC.64 R116, c[0x0][0x478] ;  /* 0x00011e00ff747b82 */ /* 0x00ae640000000a00 */
[----:B-1----:R-:W-:-:S04]  /*7400*/  ISETP.NE.U32.AND P1, PT, R116, RZ, PT ;  /* 0x000000ff7400720c */ /* 0x002fc80003f25070 */
[----:B------:R-:W-:-:S13]  /*7410*/  ISETP.NE.AND.EX P1, PT, R117, RZ, PT, P1 ;  /* 0x000000ff7500720c */ /* 0x000fda0003f25310 */
[----:B------:R-:W-:Y:S05]  /*7420*/  @!P1 BRA `(.L_x_2048) ;  /* 0x00000004002c9947 */ /* 0x000fea0003800000 */
        /* <DEDUP_REMOVED lines=9> */
[----:B------:R-:W-:Y:S01]  /*74c0*/  FMUL.FTZ R143, R169, R72 ;  /* 0x00000048a98f7220 */ /* 0x000fe20000410000 */
[----:B------:R-:W-:Y:S01]  /*74d0*/  ISETP.GE.U32.AND.EX P5, PT, R239, 0x1000000, PT, P5 ;  /* 0x01000000ef00780c */ /* 0x000fe20003fa6150 */
[----:B------:R-:W-:Y:S01]  /*74e0*/  FMUL.FTZ R140, R169, R140 ;  /* 0x0000008ca98c7220 */ /* 0x000fe20000410000 */
[----:B------:R-:W-:Y:S01]  /*74f0*/  FMUL.FTZ R72, R142, UR13 ;  /* 0x0000000d8e487c20 */ /* 0x000fe20008410000 */
[----:B------:R-:W-:Y:S01]  /*7500*/  FMUL.FTZ R73, R143, UR13 ;  /* 0x0000000d8f497c20 */ /* 0x000fe20008410000 */
[-CC-:B------:R-:W-:Y:S01]  /*7510*/  FFMA.FTZ R116, R172, R160.reuse, R161.reuse ;  /* 0x000000a0ac747223 */ /* 0x180fe200000100a1 */
[----:B0-----:R-:W-:-:S02]  /*7520*/  FFMA.FTZ R162, R168, R160, R161 ;  /* 0x000000a0a8a27223 */ /* 0x001fc400000100a1 */
[----:B------:R-:W-:Y:S01]  /*7530*/  FSEL R119, R72, RZ, P6 ;  /* 0x000000ff48777208 */ /* 0x000fe20003000000 */
[----:B------:R-:W-:Y:S01]  /*7540*/  FADD.FTZ R116, R177, -R116 ;  /* 0x80000074b1747221 */ /* 0x000fe20000010000 */
[----:B------:R-:W-:Y:S01]  /*7550*/  FSEL R74, R73, RZ, P5 ;  /* 0x000000ff494a7208 */ /* 0x000fe20002800000 */
[----:B------:R-:W-:Y:S01]  /*7560*/  FADD.FTZ R162, R173, -R162 ;  /* 0x800000a2ada27221 */ /* 0x000fe20000010000 */
[----:B------:R-:W-:Y:S01]  /*7570*/  ISETP.GE.U32.AND P5, PT, R224, RZ, PT ;  /* 0x000000ffe000720c */ /* 0x000fe20003fa6070 */
[----:B------:R-:W-:Y:S01]  /*7580*/  FMUL.FTZ R75, R169, R116 ;  /* 0x00000074a94b7220 */ /* 0x000fe20000410000 */
[----:B------:R-:W-:Y:S01]  /*7590*/  F2FP.BF16.F32.PACK_AB R119, R74, R119 ;  /* 0x000000774a77723e */ /* 0x000fe200000010ff */
[-CC-:B------:R-:W-:Y:S01]  /*75a0*/  FFMA.FTZ R74, R178, R160.reuse, R161.reuse ;  /* 0x000000a0b24a7223 */ /* 0x180fe200000100a1 */
[----:B------:R-:W-:Y:S01]  /*75b0*/  LOP3.LUT P6, RZ, R225, 0xff0000, RZ, 0xc0, !PT ;  /* 0x00ff0000e1ff7812 */ /* 0x000fe200078cc0ff */
[----:B------:R-:W-:Y:S01]  /*75c0*/  FMUL.FTZ R116, R75, UR13 ;  /* 0x0000000d4b747c20 */ /* 0x000fe20008410000 */
[----:B------:R-:W-:Y:S01]  /*75d0*/  ISETP.GE.U32.AND.EX P5, PT, R225, 0x1000000, PT, P5 ;  /* 0x01000000e100780c */ /* 0x000fe20003fa6150 */
[----:B------:R-:W-:Y:S01]  /*75e0*/  FADD.FTZ R74, R181, -R74 ;  /* 0x8000004ab54a7221 */ /* 0x000fe20000010000 */
[----:B------:R-:W-:Y:S01]  /*75f0*/  FSEL R159, R72, RZ, P6 ;  /* 0x000000ff489f7208 */ /* 0x000fe20003000000 */
[----:B------:R-:W-:Y:S01]  /*7600*/  FMUL.FTZ R72, R140, UR13 ;  /* 0x0000000d8c487c20 */ /* 0x000fe20008410000 */
[----:B------:R-:W-:Y:S01]  /*7610*/  FSEL R156, R73, RZ, P5 ;  /* 0x000000ff499c7208 */ /* 0x000fe20002800000 */
[----:B------:R-:W-:Y:S01]  /*7620*/  FFMA.FTZ R73, R175, R160, R161 ;  /* 0x000000a0af497223 */ /* 0x000fe200000100a1 */
[----:B------:R-:W-:Y:S01]  /*7630*/  LOP3.LUT P6, RZ, R225, 0xff, RZ, 0xc0, !PT ;  /* 0x000000ffe1ff7812 */ /* 0x000fe200078cc0ff */
[----:B------:R-:W-:Y:S01]  /*7640*/  FMUL.FTZ R141, R169, R74 ;  /* 0x0000004aa98d7220 */ /* 0x000fe20000410000 */
[----:B------:R-:W-:Y:S01]  /*7650*/  LOP3.LUT P5, RZ, R239, 0xff, RZ, 0xc0, !PT ;  /* 0x000000ffefff7812 */ /* 0x000fe200078ac0ff */
[----:B------:R-:W-:Y:S01]  /*7660*/  FADD.FTZ R74, R174, -R73 ;  /* 0x80000049ae4a7221 */ /* 0x000fe20000010000 */
[C---:B------:R-:W-:Y:S01]  /*7670*/  FSEL R158, R72.reuse, RZ, P6 ;  /* 0x000000ff489e7208 */ /* 0x040fe20003000000 */
[----:B------:R-:W-:Y:S01]  /*7680*/  FMUL.FTZ R73, R141, UR13 ;  /* 0x0000000d8d497c20 */ /* 0x000fe20008410000 */
[----:B------:R-:W-:Y:S01]  /*7690*/  LOP3.LUT P6, RZ, R225, 0xff00, RZ, 0xc0, !PT ;  /* 0x0000ff00e1ff7812 */ /* 0x000fe200078cc0ff */
[----:B------:R-:W-:Y:S01]  /*76a0*/  FMUL.FTZ R74, R169, R74 ;  /* 0x0000004aa94a7220 */ /* 0x000fe20000410000 */
[----:B------:R-:W-:-:S02]  /*76b0*/  FSEL R118, R72, RZ, P5 ;  /* 0x000000ff48767208 */ /* 0x000fc40002800000 */
[----:B------:R-:W-:Y:S01]  /*76c0*/  LOP3.LUT P5, RZ, R239, 0xff00, RZ, 0xc0, !PT ;  /* 0x0000ff00efff7812 */ /* 0x000fe200078ac0ff */
[----:B------:R-:W-:Y:S01]  /*76d0*/  FMUL.FTZ R72, R74, UR13 ;  /* 0x0000000d4a487c20 */ /* 0x000fe20008410000 */
[C---:B------:R-:W-:Y:S02]  /*76e0*/  FSEL R157, R73.reuse, RZ, P6 ;  /* 0x000000ff499d7208 */ /* 0x040fe40003000000 */
[C---:B------:R-:W-:Y:S02]  /*76f0*/  LOP3.LUT P6, RZ, R238.reuse, 0xff0000, RZ, 0xc0, !PT ;  /* 0x00ff0000eeff7812 */ /* 0x040fe400078cc0ff */
[----:B------:R-:W-:Y:S02]  /*7700*/  FSEL R73, R73, RZ, P5 ;  /* 0x000000ff49497208 */ /* 0x000fe40002800000 */
[----:B------:R-:W-:Y:S01]  /*7710*/  F2FP.BF16.F32.PACK_AB R158, R157, R158 ;  /* 0x0000009e9d9e723e */ /* 0x000fe200000010ff */
[----:B------:R-:W-:Y:S01]  /*7720*/  FFMA.FTZ R157, R171, R160, R161 ;  /* 0x000000a0ab9d7223 */ /* 0x000fe200000100a1 */
[----:B------:R-:W-:-:S02]  /*7730*/  LOP3.LUT P5, RZ, R238, 0xff000000, RZ, 0xc0, !PT ;  /* 0xff000000eeff7812 */ /* 0x000fc400078ac0ff */
[----:B------:R-:W-:Y:S02]  /*7740*/  FSEL R117, R72, RZ, P6 ;  /* 0x000000ff48757208 */ /* 0x000fe40003000000 */
[----:B------:R-:W-:Y:S01]  /*7750*/  F2FP.BF16.F32.PACK_AB R118, R73, R118 ;  /* 0x000000764976723e */ /* 0x000fe200000010ff */
[----:B------:R-:W-:Y:S01]  /*7760*/  FMUL.FTZ R73, R169, R162 ;  /* 0x000000a2a9497220 */ /* 0x000fe20000410000 */
[----:B------:R-:W-:Y:S01]  /*7770*/  F2FP.BF16.F32.PACK_AB R159, R156, R159 ;  /* 0x0000009f9c9f723e */ /* 0x000fe200000010ff */
[----:B------:R-:W-:Y:S01]  /*7780*/  FADD.FTZ R162, R170, -R157 ;  /* 0x8000009daaa27221 */ /* 0x000fe20000010000 */
[----:B------:R-:W-:Y:S02]  /*7790*/  LOP3.LUT P6, RZ, R224, 0xff0000, RZ, 0xc0, !PT ;  /* 0x00ff0000e0ff7812 */ /* 0x000fe400078cc0ff */
[----:B------:R-:W-:Y:S02]  /*77a0*/  FSEL R156, R116, RZ, P5 ;  /* 0x000000ff749c7208 */ /* 0x000fe40002800000 */
[----:B------:R-:W-:-:S02]  /*77b0*/  LOP3.LUT P5, RZ, R224, 0xff000000, RZ, 0xc0, !PT ;  /* 0xff000000e0ff7812 */ /* 0x000fc400078ac0ff */
[----:B------:R-:W-:Y:S01]  /*77c0*/  FSEL R157, R72, RZ, P6 ;  /* 0x000000ff489d7208 */ /* 0x000fe20003000000 */
[----:B------:R-:W-:Y:S01]  /*77d0*/  FMUL.FTZ R72, R169, R162 ;  /* 0x000000a2a9487220 */ /* 0x000fe20000410000 */
[----:B------:R-:W-:Y:S01]  /*77e0*/  F2FP.BF16.F32.PACK_AB R117, R156, R117 ;  /* 0x000000759c75723e */ /* 0x000fe200000010ff */
[----:B------:R-:W-:Y:S01]  /*77f0*/  FMUL.FTZ R156, R73, UR13 ;  /* 0x0000000d499c7c20 */ /* 0x000fe20008410000 */
[----:B------:R-:W-:Y:S01]  /*7800*/  FSEL R162, R116, RZ, P5 ;  /* 0x000000ff74a27208 */ /* 0x000fe20002800000 */
[----:B------:R-:W-:Y:S01]  /*7810*/  FMUL.FTZ R116, R72, UR13 ;  /* 0x0000000d48747c20 */ /* 0x000fe20008410000 */
[----:B------:R-:W-:Y:S02]  /*7820*/  LOP3.LUT P6, RZ, R224, 0xff00, RZ, 0xc0, !PT ;  /* 0x0000ff00e0ff7812 */ /* 0x000fe400078cc0ff */
[----:B------:R-:W-:Y:S02]  /*7830*/  LOP3.LUT P5, RZ, R238, 0xff00, RZ, 0xc0, !PT ;  /* 0x0000ff00eeff7812 */ /* 0x000fe400078ac0ff */
        /* <DEDUP_REMOVED lines=8> */
[----:B------:R-:W-:Y:S01]  /*78c0*/  F2FP.BF16.F32.PACK_AB R156, R163, R156 ;  /* 0x0000009ca39c723e */ /* 0x000fe200000010ff */
[----:B------:R-:W-:Y:S06]  /*78d0*/  BRA `(.L_x_2047) ;  /* 0x0000001000b47947 */ /* 0x000fec0003800000 */
.L_x_2048:
[-CC-:B------:R-:W-:Y:S01]  /*78e0*/  FFMA.FTZ R117, R183, R160.reuse, R161.reuse ;  /* 0x000000a0b7757223 */ /* 0x180fe200000100a1 */
[-C--:B------:R-:W-:Y:S01]  /*78f0*/  FFMA.FTZ R118, R182, R160.reuse, R161 ;  /* 0x000000a0b6767223 */ /* 0x080fe200000100a1 */
[----:B------:R-:W-:Y:S02]  /*7900*/  LOP3.LUT P5, RZ, R225, 0xff0000, RZ, 0xc0, !PT ;  /* 0x00ff0000e1ff7812 */ /* 0x000fe400078ac0ff */
[----:B------:R-:W-:Y:S01]  /*7910*/  FADD.FTZ R116, R180, -R117 ;  /* 0x80000075b4747221 */ /* 0x000fe20000010000 */
[----:B------:R-:W-:Y:S01]  /*7920*/  FADD.FTZ R156, R185, -R118 ;  /* 0x80000076b99c7221 */ /* 0x000fe20000010000 */
[----:B------:R-:W-:Y:S01]  /*7930*/  LOP3.LUT P6, RZ, R239, 0xff0000, RZ, 0xc0, !PT ;  /* 0x00ff0000efff7812 */ /* 0x000fe200078cc0ff */
[--C-:B------:R-:W-:Y:S01]  /*7940*/  FFMA.FTZ R118, R178, R160, R161.reuse ;  /* 0x000000a0b2767223 */ /* 0x100fe200000100a1 */
[C---:B-----5:R-:W-:Y:S01]  /*7950*/  FMUL.FTZ R116, R169.reuse, R116 ;  /* 0x00000074a9747220 */ /* 0x060fe20000410000 */
[----:B------:R-:W-:Y:S01]  /*7960*/  FMUL.FTZ R156, R169, R156 ;  /* 0x0000009ca99c7220 */ /* 0x000fe20000410000 */
[----:B------:R-:W-:Y:S01]  /*7970*/  FFMA.FTZ R117, R179, R160, R161 ;  /* 0x000000a0b3757223 */ /* 0x000fe200000100a1 */
[----:B------:R-:W-:Y:S01]  /*7980*/  FADD.FTZ R118, R181, -R118 ;  /* 0x80000076b5767221 */ /* 0x000fe20000010000 */
[----:B------:R-:W-:Y:S01]  /*7990*/  FMUL.FTZ R116, R116, UR13 ;  /* 0x0000000d74747c20 */ /* 0x000fe20008410000 */
[----:B------:R-:W-:-:S02]  /*79a0*/  FMUL.FTZ R156, R156, UR13 ;  /* 0x0000000d9c9c7c20 */ /* 0x000fc40008410000 */
[----:B------:R-:W-:Y:S02]  /*79b0*/  FMUL.FTZ R118, R169, R118 ;  /* 0x00000076a9767220 */ /* 0x000fe40000410000 */
[----:B------:R-:W-:Y:S02]  /*79c0*/  FSEL R159, R116, RZ, P5 ;  /* 0x000000ff749f7208 */ /* 0x000fe40002800000 */
[----:B------:R-:W-:Y:S01]  /*79d0*/  ISETP.GE.U32.AND P5, PT, R224, RZ, PT ;  /* 0x000000ffe000720c */ /* 0x000fe20003fa6070 */
[----:B0-----:R-:W-:Y:S01]  /*79e0*/  FMUL.FTZ R162, R118, UR13 ;  /* 0x0000000d76a27c20 */ /* 0x001fe20008410000 */
[----:B------:R-:W-:Y:S01]  /*79f0*/  FSEL R119, R116, RZ, P6 ;  /* 0x000000ff74777208 */ /* 0x000fe20003000000 */
[----:B------:R-:W-:Y:S01]  /*7a00*/  FADD.FTZ R116, R176, -R117 ;  /* 0x80000075b0747221 */ /* 0x000fe20000010000 */
[----:B------:R-:W-:Y:S01]  /*7a10*/  ISETP.GE.U32.AND P6, PT, R238, RZ, PT ;  /* 0x000000ffee00720c */ /* 0x000fe20003fc6070 */
[----:B------:R-:W-:Y:S01]  /*7a20*/  FFMA.FTZ R117, R175, R160, R161 ;  /* 0x000000a0af757223 */ /* 0x000fe200000100a1 */
[----:B------:R-:W-:Y:S01]  /*7a30*/  ISETP.GE.U32.AND.EX P5, PT, R225, 0x1000000, PT, P5 ;  /* 0x01000000e100780c */ /* 0x000fe20003fa6150 */
[----:B------:R-:W-:Y:S01]  /*7a40*/  FMUL.FTZ R116, R169, R116 ;  /* 0x00000074a9747220 */ /* 0x000fe20000410000 */
[----:B------:R-:W-:-:S02]  /*7a50*/  ISETP.GE.U32.AND.EX P6, PT, R239, 0x1000000, PT, P6 ;  /* 0x01000000ef00780c */ /* 0x000fc40003fc6160 */
[----:B------:R-:W-:Y:S01]  /*7a60*/  FSEL R158, R156, RZ, P5 ;  /* 0x000000ff9c9e7208 */ /* 0x000fe20002800000 */
[----:B------:R-:W-:Y:S01]  /*7a70*/  FMUL.FTZ R157, R116, UR13 ;  /* 0x0000000d749d7c20 */ /* 0x000fe20008410000 */
[----:B------:R-:W-:Y:S01]  /*7a80*/  FSEL R156, R156, RZ, P6 ;  /* 0x000000ff9c9c7208 */ /* 0x000fe20003000000 */
[----:B------:R-:W-:Y:S01]  /*7a90*/  FADD.FTZ R116, R174, -R117 ;  /* 0x80000075ae747221 */ /* 0x000fe20000010000 */
[C---:B------:R-:W-:Y:S02]  /*7aa0*/  LOP3.LUT P6, RZ, R239.reuse, 0xff00, RZ, 0xc0, !PT ;  /* 0x0000ff00efff7812 */ /* 0x040fe400078cc0ff */
[----:B------:R-:W-:Y:S01]  /*7ab0*/  F2FP.BF16.F32.PACK_AB R119, R156, R119 ;  /* 0x000000779c77723e */ /* 0x000fe200000010ff */
[----:B------:R-:W-:Y:S01]  /*7ac0*/  FFMA.FTZ R156, R172, R160, R161 ;  /* 0x000000a0ac9c7223 */ /* 0x000fe200000100a1 */
[----:B------:R-:W-:Y:S01]  /*7ad0*/  LOP3.LUT P5, RZ, R239, 0xff, RZ, 0xc0, !PT ;  /* 0x000000ffefff7812 */ /* 0x000fe200078ac0ff */
[----:B------:R-:W-:Y:S01]  /*7ae0*/  FMUL.FTZ R116, R169, R116 ;  /* 0x00000074a9747220 */ /* 0x000fe20000410000 */
[----:B------:R-:W-:Y:S01]  /*7af0*/  FSEL R163, R162, RZ, P6 ;  /* 0x000000ffa2a37208 */ /* 0x000fe20003000000 */
[----:B------:R-:W-:Y:S01]  /*7b00*/  FADD.FTZ R156, R177, -R156 ;  /* 0x8000009cb19c7221 */ /* 0x000fe20000010000 */
[----:B------:R-:W-:-:S02]  /*7b10*/  FSEL R118, R157, RZ, P5 ;  /* 0x000000ff9d767208 */ /* 0x000fc40002800000 */
[----:B------:R-:W-:Y:S01]  /*7b20*/  LOP3.LUT P6, RZ, R225, 0xff00, RZ, 0xc0, !PT ;  /* 0x0000ff00e1ff7812 */ /* 0x000fe200078cc0ff */
[----:B------:R-:W-:Y:S01]  /*7b30*/  FMUL.FTZ R156, R169, R156 ;  /* 0x0000009ca99c7220 */ /* 0x000fe20000410000 */
[----:B------:R-:W-:Y:S02]  /*7b40*/  LOP3.LUT P5, RZ, R225, 0xff, RZ, 0xc0, !PT ;  /* 0x000000ffe1ff7812 */ /* 0x000fe400078ac0ff */
[----:B------:R-:W-:Y:S02]  /*7b50*/  F2FP.BF16.F32.PACK_AB R159, R158, R159 ;  /* 0x0000009f9e9f723e */ /* 0x000fe400000010ff */
[----:B------:R-:W-:Y:S01]  /*7b60*/  F2FP.BF16.F32.PACK_AB R118, R163, R118 ;  /* 0x00000076a376723e */ /* 0x000fe200000010ff */
[----:B------:R-:W-:Y:S01]  /*7b70*/  FMUL.FTZ R163, R156, UR13 ;  /* 0x0000000d9ca37c20 */ /* 0x000fe20008410000 */
[----:B------:R-:W-:Y:S01]  /*7b80*/  FSEL R117, R162, RZ, P6 ;  /* 0x000000ffa2757208 */ /* 0x000fe20003000000 */
[----:B------:R-:W-:Y:S01]  /*7b90*/  FMUL.FTZ R162, R116, UR13 ;  /* 0x0000000d74a27c20 */ /* 0x000fe20008410000 */
[----:B------:R-:W-:Y:S01]  /*7ba0*/  FSEL R158, R157, RZ, P5 ;  /* 0x000000ff9d9e7208 */ /* 0x000fe20002800000 */
[-CC-:B------:R-:W-:Y:S01]  /*7bb0*/  FFMA.FTZ R116, R168, R160.reuse, R161.reuse ;  /* 0x000000a0a8747223 */ /* 0x180fe200000100a1 */
[C---:B------:R-:W-:Y:S01]  /*7bc0*/  LOP3.LUT P5, RZ, R238.reuse, 0xff0000, RZ, 0xc0, !PT ;  /* 0x00ff0000eeff7812 */ /* 0x040fe200078ac0ff */
[----:B------:R-:W-:Y:S01]  /*7bd0*/  FFMA.FTZ R157, R171, R160, R161 ;  /* 0x000000a0ab9d7223 */ /* 0x000fe200000100a1 */
[----:B------:R-:W-:Y:S01]  /*7be0*/  LOP3.LUT P6, RZ, R238, 0xff000000, RZ, 0xc0, !PT ;  /* 0xff000000eeff7812 */ /* 0x000fe200078cc0ff */
[----:B------:R-:W-:Y:S01]  /*7bf0*/  FADD.FTZ R116, R173, -R116 ;  /* 0x80000074ad747221 */ /* 0x000fe20000010000 */
[----:B------:R-:W-:-:S02]  /*7c00*/  F2FP.BF16.F32.PACK_AB R158, R117, R158 ;  /* 0x0000009e759e723e */ /* 0x000fc400000010ff */
[----:B------:R-:W-:Y:S02]  /*7c10*/  FSEL R117, R162, RZ, P5 ;  /* 0x000000ffa2757208 */ /* 0x000fe40002800000 */
[----:B------:R-:W-:Y:S02]  /*7c20*/  FSEL R156, R163, RZ, P6 ;  /* 0x000000ffa39c7208 */ /* 0x000fe40003000000 */
[----:B------:R-:W-:Y:S02]  /*7c30*/  LOP3.LUT P6, RZ, R224, 0xff0000, RZ, 0xc0, !PT ;  /* 0x00ff0000e0ff7812 */ /* 0x000fe400078cc0ff */
[----:B------:R-:W-:Y:S01]  /*7c40*/  F2FP.BF16.F32.PACK_AB R117, R156, R117 ;  /* 0x000000759c75723e */ /* 0x000fe200000010ff */
[----:B------:R-:W-:Y:S01]  /*7c50*/  FMUL.FTZ R156, R169, R116 ;  /* 0x00000074a99c7220 */ /* 0x000fe20000410000 */
[----:B------:R-:W-:Y:S01]  /*7c60*/  LOP3.LUT P5, RZ, R224, 0xff000000, RZ, 0xc0, !PT ;  /* 0xff000000e0ff7812 */ /* 0x000fe200078ac0ff */
[----:B------:R-:W-:Y:S01]  /*7c70*/  FADD.FTZ R116, R170, -R157 ;  /* 0x8000009daa747221 */ /* 0x000fe20000010000 */
[----:B------:R-:W-:Y:S01]  /*7c80*/  FSEL R157, R162, RZ, P6 ;  /* 0x000000ffa29d7208 */ /* 0x000fe20003000000 */
[----:B------:R-:W-:Y:S01]  /*7c90*/  FMUL.FTZ R156, R156, UR13 ;  /* 0x0000000d9c9c7c20 */ /* 0x000fe20008410000 */
[----:B------:R-:W-:Y:S01]  /*7ca0*/  FSEL R162, R163, RZ, P5 ;  /* 0x000000ffa3a27208 */ /* 0x000fe20002800000 */
[----:B------:R-:W-:Y:S01]  /*7cb0*/  FMUL.FTZ R116, R169, R116 ;  /* 0x00000074a9747220 */ /* 0x000fe20000410000 */
[----:B------:R-:W-:-:S02]  /*7cc0*/  LOP3.LUT P6, RZ, R224, 0xff00, RZ, 0xc0, !PT ;  /* 0x0000ff00e0ff7812 */ /* 0x000fc400078cc0ff */
[----:B------:R-:W-:Y:S01]  /*7cd0*/  LOP3.LUT P5, RZ, R238, 0xff00, RZ, 0xc0, !PT ;  /* 0x0000ff00eeff7812 */ /* 0x000fe200078ac0ff */
        /* <DEDUP_REMOVED lines=11> */
.L_x_2044:
        /* <DEDUP_REMOVED lines=13> */
[----:B------:R-:W-:Y:S01]  /*7e60*/  FFMA.FTZ R73, R179, R160, R161 ;  /* 0x000000a0b3497223 */ /* 0x000fe200000100a1 */
[----:B------:R-:W-:Y:S01]  /*7e70*/  FADD.FTZ R72, R181, -R72 ;  /* 0x80000048b5487221 */ /* 0x000fe20000010000 */
[C---:B-----5:R-:W-:Y:S01]  /*7e80*/  FFMA.FTZ R142, R169.reuse, R142, R34 ;  /* 0x0000008ea98e7223 */ /* 0x060fe20000010022 */
[----:B------:R-:W-:Y:S01]  /*7e90*/  FFMA.FTZ R143, R169, R74, R35 ;  /* 0x0000004aa98f7223 */ /* 0x000fe20000010023 */
[----:B------:R-:W-:Y:S01]  /*7ea0*/  FADD.FTZ R73, R176, -R73 ;  /* 0x80000049b0497221 */ /* 0x000fe20000010000 */
[----:B------:R-:W-:Y:S01]  /*7eb0*/  LOP3.LUT P6, RZ, R225, 0xff0000, RZ, 0xc0, !PT ;  /* 0x00ff0000e1ff7812 */ /* 0x000fe200078cc0ff */
[----:B------:R-:W-:Y:S01]  /*7ec0*/  FMUL.FTZ R74, R142, UR13 ;  /* 0x0000000d8e4a7c20 */ /* 0x000fe20008410000 */
[----:B------:R-:W-:Y:S01]  /*7ed0*/  FMUL.FTZ R75, R143, UR13 ;  /* 0x0000000d8f4b7c20 */ /* 0x000fe20008410000 */
[----:B------:R-:W-:Y:S01]  /*7ee0*/  ISETP.GE.U32.AND.EX P5, PT, R225, 0x1000000, PT, P5 ;  /* 0x01000000e100780c */ /* 0x000fe20003fa6150 */
[C---:B------:R-:W-:Y:S01]  /*7ef0*/  FFMA.FTZ R140, R169.reuse, R73, R32 ;  /* 0x00000049a98c7223 */ /* 0x040fe20000010020 */
[----:B------:R-:W-:Y:S01]  /*7f00*/  FFMA.FTZ R141, R169, R72, R33 ;  /* 0x00000048a98d7223 */ /* 0x000fe20000010021 */
[----:B------:R-:W-:Y:S01]  /*7f10*/  FSEL R74, R74, RZ, P6 ;  /* 0x000000ff4a4a7208 */ /* 0x000fe20003000000 */
[----:B------:R-:W-:Y:S01]  /*7f20*/  FFMA.FTZ R156, R172, R160, R161 ;  /* 0x000000a0ac9c7223 */ /* 0x000fe200000100a1 */
[----:B------:R-:W-:Y:S01]  /*7f30*/  FMUL.FTZ R72, R140, UR13 ;  /* 0x0000000d8c487c20 */ /* 0x000fe20008410000 */
[----:B------:R-:W-:Y:S01]  /*7f40*/  FMUL.FTZ R73, R141, UR13 ;  /* 0x0000000d8d497c20 */ /* 0x000fe20008410000 */
[----:B------:R-:W-:Y:S01]  /*7f50*/  FSEL R159, R75, RZ, P5 ;  /* 0x000000ff4b9f7208 */ /* 0x000fe20002800000 */
[----:B------:R-:W-:Y:S01]  /*7f60*/  FADD.FTZ R164, R177, -R156 ;  /* 0x8000009cb1a47221 */ /* 0x000fe20000010000 */
[----:B------:R-:W-:-:S02]  /*7f70*/  LOP3.LUT P6, RZ, R225, 0xff, RZ, 0xc0, !PT ;  /* 0x000000ffe1ff7812 */ /* 0x000fc400078cc0ff */
[----:B------:R-:W-:Y:S02]  /*7f80*/  LOP3.LUT P5, RZ, R225, 0xff00, RZ, 0xc0, !PT ;  /* 0x0000ff00e1ff7812 */ /* 0x000fe400078ac0ff */
[----:B------:R-:W-:Y:S02]  /*7f90*/  FSEL R72, R72, RZ, P6 ;  /* 0x000000ff48487208 */ /* 0x000fe40003000000 */
[----:B------:R-:W-:Y:S01]  /*7fa0*/  FSEL R75, R73, RZ, P5 ;  /* 0x000000ff494b7208 */ /* 0x000fe20002800000 */
[--C-:B------:R-:W-:Y:S01]  /*7fb0*/  FFMA.FTZ R73, R171, R160, R161.reuse ;  /* 0x000000a0ab497223 */ /* 0x100fe200000100a1 */
[----:B------:R-:W-:Y:S01]  /*7fc0*/  F2FP.BF16.F32.PACK_AB R159, R159, R74 ;  /* 0x0000004a9f9f723e */ /* 0x000fe200000010ff */
[--C-:B------:R-:W-:Y:S01]  /*7fd0*/  FFMA.FTZ R74, R168, R160, R161.reuse ;  /* 0x000000a0a84a7223 */ /* 0x100fe200000100a1 */
[----:B------:R-:W-:Y:S01]  /*7fe0*/  F2FP.BF16.F32.PACK_AB R158, R75, R72 ;  /* 0x000000484b9e723e */ /* 0x000fe200000010ff */
[----:B------:R-:W-:Y:S01]  /*7ff0*/  FFMA.FTZ R75, R175, R160, R161 ;  /* 0x000000a0af4b7223 */ /* 0x000fe200000100a1 */
[----:B------:R-:W-:Y:S01]  /*8000*/  FADD.FTZ R73, R170, -R73 ;  /* 0x80000049aa497221 */ /* 0x000fe20000010000 */
[----:B0-----:R-:W-:Y:S01]  /*8010*/  FADD.FTZ R162, R173, -R74 ;  /* 0x8000004aada27221 */ /* 0x001fe20000010000 */
[----:B------:R-:W-:Y:S01]  /*8020*/  LOP3.LUT P6, RZ, R224, 0xff, RZ, 0xc0, !PT ;  /* 0x000000ffe0ff7812 */ /* 0x000fe200078cc0ff */
[----:B------:R-:W-:Y:S01]  /*8030*/  FADD.FTZ R75, R174, -R75 ;  /* 0x8000004bae4b7221 */ /* 0x000fe20000010000 */
[C---:B------:R-:W-:Y:S01]  /*8040*/  FFMA.FTZ R72, R169.reuse, R73, R36 ;  /* 0x00000049a9487223 */ /* 0x040fe20000010024 */
[----:B------:R-:W-:Y:S01]  /*8050*/  LOP3.LUT P5, RZ, R224, 0xff0000, RZ, 0xc0, !PT ;  /* 0x00ff0000e0ff7812 */ /* 0x000fe200078ac0ff */
[C---:B------:R-:W-:Y:S01]  /*8060*/  FFMA.FTZ R73, R169.reuse, R162, R37 ;  /* 0x000000a2a9497223 */ /* 0x040fe20000010025 */
[C---:B------:R-:W-:Y:S01]  /*8070*/  FFMA.FTZ R74, R169.reuse, R75, R38 ;  /* 0x0000004ba94a7223 */ /* 0x040fe20000010026 */
[----:B------:R-:W-:Y:S01]  /*8080*/  FMUL.FTZ R156, R72, UR13 ;  /* 0x0000000d489c7c20 */ /* 0x000fe20008410000 */
[----:B------:R-:W-:-:S02]  /*8090*/  FFMA.FTZ R75, R169, R164, R39 ;  /* 0x000000a4a94b7223 */ /* 0x000fc40000010027 */
[----:B------:R-:W-:Y:S02]  /*80a0*/  FMUL.FTZ R157, R74, UR13 ;  /* 0x0000000d4a9d7c20 */ /* 0x000fe40008410000 */
[----:B------:R-:W-:Y:S01]  /*80b0*/  FSEL R156, R156, RZ, P6 ;  /* 0x000000ff9c9c7208 */ /* 0x000fe20003000000 */
[----:B------:R-:W-:Y:S01]  /*80c0*/  FMUL.FTZ R163, R75, UR13 ;  /* 0x0000000d4ba37c20 */ /* 0x000fe20008410000 */
[C---:B------:R-:W-:Y:S02]  /*80d0*/  LOP3.LUT P6, RZ, R224.reuse, 0xff000000, RZ, 0xc0, !PT ;  /* 0xff000000e0ff7812 */ /* 0x040fe400078cc0ff */
[----:B------:R-:W-:Y:S01]  /*80e0*/  FSEL R162, R157, RZ, P5 ;  /* 0x000000ff9da27208 */ /* 0x000fe20002800000 */
[----:B------:R-:W-:Y:S01]  /*80f0*/  FMUL.FTZ R157, R73, UR13 ;  /* 0x0000000d499d7c20 */ /* 0x000fe20008410000 */
[----:B------:R-:W-:Y:S02]  /*8100*/  LOP3.LUT P5, RZ, R224, 0xff00, RZ, 0xc0, !PT ;  /* 0x0000ff00e0ff7812 */ /* 0x000fe400078ac0ff */
[----:B------:R-:W-:-:S02]  /*8110*/  FSEL R165, R163, RZ, P6 ;  /* 0x000000ffa3a57208 */ /* 0x000fc40003000000 */
[----:B------:R-:W-:Y:S02]  /*8120*/  FSEL R163, R157, RZ, P5 ;  /* 0x000000ff9da37208 */ /* 0x000fe40002800000 */
[----:B------:R-:W-:Y:S02]  /*8130*/  F2FP.BF16.F32.PACK_AB R157, R165, R162 ;  /* 0x000000a2a59d723e */ /* 0x000fe400000010ff */
[----:B------:R-:W-:Y:S01]  /*8140*/  F2FP.BF16.F32.PACK_AB R156, R163, R156 ;  /* 0x0000009ca39c723e */ /* 0x000fe200000010ff */
[----:B------:R-:W-:Y:S06]  /*8150*/  BRA `(.L_x_2047) ;  /* 0x0000000800947947 */ /* 0x000fec0003800000 */
.L_x_2050:
[-CC-:B------:R-:W-:Y:S01]  /*8160*/  FFMA.FTZ R157, R183, R160.reuse, R161.reuse ;  /* 0x000000a0b79d7223 */ /* 0x180fe200000100a1 */
[-CC-:B0-----:R-:W-:Y:S01]  /*8170*/  FFMA.FTZ R162, R182, R160.reuse, R161.reuse ;  /* 0x000000a0b6a27223 */ /* 0x181fe200000100a1 */
[-C--:B------:R-:W-:Y:S01]  /*8180*/  FFMA.FTZ R156, R178, R160.reuse, R161 ;  /* 0x000000a0b29c7223 */ /* 0x080fe200000100a1 */
[----:B------:R-:W-:Y:S01]  /*8190*/  LOP3.LUT P6, RZ, R225, 0xff0000, RZ, 0xc0, !PT ;  /* 0x00ff0000e1ff7812 */ /* 0x000fe200078cc0ff */
[----:B------:R-:W-:Y:S01]  /*81a0*/  FADD.FTZ R158, R180, -R157 ;  /* 0x8000009db49e7221 */ /* 0x000fe20000010000 */
[----:B------:R-:W-:Y:S01]  /*81b0*/  FFMA.FTZ R157, R179, R160, R161 ;  /* 0x000000a0b39d7223 */ /* 0x000fe200000100a1 */
[----:B------:R-:W-:Y:S01]  /*81c0*/  FADD.FTZ R162, R185, -R162 ;  /* 0x800000a2b9a27221 */ /* 0x000fe20000010000 */
[----:B------:R-:W-:Y:S01]  /*81d0*/  ISETP.GE.U32.AND P5, PT, R224, RZ, PT ;  /* 0x000000ffe000720c */ /* 0x000fe20003fa6070 */
[C---:B-----5:R-:W-:Y:S01]  /*81e0*/  FFMA.FTZ R158, R169.reuse, R158, R34 ;  /* 0x0000009ea99e7223 */ /* 0x060fe20000010022 */
[----:B------:R-:W-:Y:S01]  /*81f0*/  FADD.FTZ R157, R176, -R157 ;  /* 0x8000009db09d7221 */ /* 0x000fe20000010000 */
[----:B------:R-:W-:Y:S01]  /*8200*/  FFMA.FTZ R162, R169, R162, R35 ;  /* 0x000000a2a9a27223 */ /* 0x000fe20000010023 */
        /* <DEDUP_REMOVED lines=13> */
[-C--:B------:R-:W-:Y:S01]  /*82e0*/  FFMA.FTZ R157, R175, R160.reuse, R161 ;  /* 0x000000a0af9d7223 */ /* 0x080fe200000100a1 */
[----:B------:R-:W-:Y:S01]  /*82f0*/  LOP3.LUT P5, RZ, R225, 0xff00, RZ, 0xc0, !PT ;  /* 0x0000ff00e1ff7812 */ /* 0x000fe200078ac0ff */
[----:B------:R-:W-:Y:S01]  /*8300*/  FADD.FTZ R164, R177, -R164 ;  /* 0x800000a4b1a47221 */ /* 0x000fe20000010000 */
[----:B------:R-:W-:Y:S01]  /*8310*/  F2FP.BF16.F32.PACK_AB R159, R162, R159 ;  /* 0x0000009fa29f723e */ /* 0x000fe200000010ff */
[----:B------:R-:W-:Y:S01]  /*8320*/  FADD.FTZ R162, R174, -R157 ;  /* 0x8000009daea27221 */ /* 0x000fe20000010000 */
[----:B------:R-:W-:Y:S01]  /*8330*/  FSEL R163, R156, RZ, P5 ;  /* 0x000000ff9ca37208 */ /* 0x000fe20002800000 */
[-CC-:B------:R-:W-:Y:S01]  /*8340*/  FFMA.FTZ R156, R168, R160.reuse, R161.reuse ;  /* 0x000000a0a89c7223 */ /* 0x180fe200000100a1 */
[----:B------:R-:W-:Y:S01]  /*8350*/  FFMA.FTZ R157, R171, R160, R161 ;  /* 0x000000a0ab9d7223 */ /* 0x000fe200000100a1 */
[C---:B------:R-:W-:Y:S01]  /*8360*/  FFMA.FTZ R162, R169.reuse, R162, R38 ;  /* 0x000000a2a9a27223 */ /* 0x040fe20000010026 */
[----:B------:R-:W-:Y:S01]  /*8370*/  FFMA.FTZ R164, R169, R164, R39 ;  /* 0x000000a4a9a47223 */ /* 0x000fe20000010027 */
[----:B------:R-:W-:Y:S01]  /*8380*/  FADD.FTZ R156, R173, -R156 ;  /* 0x8000009cad9c7221 */ /* 0x000fe20000010000 */
[----:B------:R-:W-:Y:S01]  /*8390*/  FADD.FTZ R157, R170, -R157 ;  /* 0x8000009daa9d7221 */ /* 0x000fe20000010000 */
[----:B------:R-:W-:Y:S01]  /*83a0*/  FMUL.FTZ R162, R162, UR13 ;  /* 0x0000000da2a27c20 */ /* 0x000fe20008410000 */
[----:B------:R-:W-:Y:S01]  /*83b0*/  LOP3.LUT P5, RZ, R224, 0xff0000, RZ, 0xc0, !PT ;  /* 0x00ff0000e0ff7812 */ /* 0x000fe200078ac0ff */
[C---:B------:R-:W-:Y:S01]  /*83c0*/  FFMA.FTZ R156, R169.reuse, R156, R37 ;  /* 0x0000009ca99c7223 */ /* 0x040fe20000010025 */
[----:B------:R-:W-:Y:S01]  /*83d0*/  FMUL.FTZ R164, R164, UR13 ;  /* 0x0000000da4a47c20 */ /* 0x000fe20008410000 */
[----:B------:R-:W-:Y:S01]  /*83e0*/  LOP3.LUT P6, RZ, R224, 0xff000000, RZ, 0xc0, !PT ;  /* 0xff000000e0ff7812 */ /* 0x000fe200078cc0ff */
[----:B------:R-:W-:Y:S01]  /*83f0*/  FFMA.FTZ R157, R169, R157, R36 ;  /* 0x0000009da99d7223 */ /* 0x000fe20000010024 */
[----:B------:R-:W-:Y:S01]  /*8400*/  FSEL R162, R162, RZ, P5 ;  /* 0x000000ffa2a27208 */ /* 0x000fe20002800000 */
        /* <DEDUP_REMOVED lines=8> */
[----:B------:R-:W-:Y:S02]  /*8490*/  F2FP.BF16.F32.PACK_AB R157, R165, R162 ;  /* 0x000000a2a59d723e */ /* 0x000fe400000010ff */
[----:B------:R-:W-:Y:S01]  /*84a0*/  F2FP.BF16.F32.PACK_AB R156, R163, R156 ;  /* 0x0000009ca39c723e */ /* 0x000fe200000010ff */
[----:B------:R-:W-:Y:S06]  /*84b0*/  BRA `(.L_x_2047) ;  /* 0x0000000400bc7947 */ /* 0x000fec0003800000 */
.L_x_2049:
        /* <DEDUP_REMOVED lines=12> */
[C---:B-----5:R-:W-:Y:S01]  /*8580*/  FMUL.FTZ R142, R169.reuse, R142 ;  /* 0x0000008ea98e7220 */ /* 0x060fe20000410000 */
[----:B------:R-:W-:Y:S01]  /*8590*/  FMUL.FTZ R143, R169, R74 ;  /* 0x0000004aa98f7220 */ /* 0x000fe20000410000 */
[----:B------:R-:W-:Y:S01]  /*85a0*/  FADD.FTZ R140, R176, -R73 ;  /* 0x80000049b08c7221 */ /* 0x000fe20000010000 */
[----:B------:R-:W-:Y:S01]  /*85b0*/  LOP3.LUT P6, RZ, R225, 0xff0000, RZ, 0xc0, !PT ;  /* 0x00ff0000e1ff7812 */ /* 0x000fe200078cc0ff */
[----:B------:R-:W-:Y:S01]  /*85c0*/  FMUL.FTZ R73, R142, UR13 ;  /* 0x0000000d8e497c20 */ /* 0x000fe20008410000 */
[----:B------:R-:W-:Y:S01]  /*85d0*/  FMUL.FTZ R74, R143, UR13 ;  /* 0x0000000d8f4a7c20 */ /* 0x000fe20008410000 */
[----:B------:R-:W-:Y:S01]  /*85e0*/  ISETP.GE.U32.AND.EX P5, PT, R225, 0x1000000, PT, P5 ;  /* 0x01000000e100780c */ /* 0x000fe20003fa6150 */
[C---:B------:R-:W-:Y:S01]  /*85f0*/  FMUL.FTZ R140, R169.reuse, R140 ;  /* 0x0000008ca98c7220 */ /* 0x040fe20000410000 */
[----:B------:R-:W-:Y:S01]  /*8600*/  FMUL.FTZ R141, R169, R72 ;  /* 0x00000048a98d7220 */ /* 0x000fe20000410000 */
        /* <DEDUP_REMOVED lines=10> */
[-CC-:B------:R-:W-:Y:S01]  /*86b0*/  FFMA.FTZ R73, R171, R160.reuse, R161.reuse ;  /* 0x000000a0ab497223 */ /* 0x180fe200000100a1 */
        /* <DEDUP_REMOVED lines=8> */
[C---:B------:R-:W-:Y:S01]  /*8740*/  FMUL.FTZ R72, R169.reuse, R72 ;  /* 0x00000048a9487220 */ /* 0x040fe20000410000 */
[----:B------:R-:W-:Y:S01]  /*8750*/  LOP3.LUT P5, RZ, R224, 0xff0000, RZ, 0xc0, !PT ;  /* 0x00ff0000e0ff7812 */ /* 0x000fe200078ac0ff */
[C---:B------:R-:W-:Y:S01]  /*8760*/  FMUL.FTZ R75, R169.reuse, R164 ;  /* 0x000000a4a94b7220 */ /* 0x040fe20000410000 */
[C---:B------:R-:W-:Y:S01]  /*8770*/  FMUL.FTZ R74, R169.reuse, R156 ;  /* 0x0000009ca94a7220 */ /* 0x040fe20000410000 */
[----:B------:R-:W-:Y:S01]  /*8780*/  FMUL.FTZ R156, R72, UR13 ;  /* 0x0000000d489c7c20 */ /* 0x000fe20008410000 */
[----:B------:R-:W-:Y:S01]  /*8790*/  FMUL.FTZ R73, R169, R162 ;  /* 0x000000a2a9497220 */ /* 0x000fe20000410000 */
[----:B------:R-:W-:Y:S01]  /*87a0*/  FMUL.FTZ R163, R75, UR13 ;  /* 0x0000000d4ba37c20 */ /* 0x000fe20008410000 */
[----:B------:R-:W-:-:S02]  /*87b0*/  FMUL.FTZ R157, R74, UR13 ;  /* 0x0000000d4a9d7c20 */ /* 0x000fc40008410000 */
[----:B------:R-:W-:Y:S02]  /*87c0*/  FSEL R156, R156, RZ, P6 ;  /* 0x000000ff9c9c7208 */ /* 0x000fe40003000000 */
[C---:B------:R-:W-:Y:S02]  /*87d0*/  LOP3.LUT P6, RZ, R224.reuse, 0xff000000, RZ, 0xc0, !PT ;  /* 0xff000000e0ff7812 */ /* 0x040fe400078cc0ff */
[----:B------:R-:W-:Y:S01]  /*87e0*/  FSEL R162, R157, RZ, P5 ;  /* 0x000000ff9da27208 */ /* 0x000fe20002800000 */
[----:B------:R-:W-:Y:S01]  /*87f0*/  FMUL.FTZ R157, R73, UR13 ;  /* 0x0000000d499d7c20 */ /* 0x000fe20008410000 */
[----:B------:R-:W-:Y:S02]  /*8800*/  LOP3.LUT P5, RZ, R224, 0xff00, RZ, 0xc0, !PT ;  /* 0x0000ff00e0ff7812 */ /* 0x000fe400078ac0ff */
[----:B------:R-:W-:Y:S02]  /*8810*/  FSEL R165, R163, RZ, P6 ;  /* 0x000000ffa3a57208 */ /* 0x000fe40003000000 */
[----:B------:R-:W-:-:S02]  /*8820*/  FSEL R163, R157, RZ, P5 ;  /* 0x000000ff9da37208 */ /* 0x000fc40002800000 */
[----:B------:R-:W-:Y:S02]  /*8830*/  F2FP.BF16.F32.PACK_AB R157, R165, R162 ;  /* 0x000000a2a59d723e */ /* 0x000fe400000010ff */
[----:B------:R-:W-:Y:S01]  /*8840*/  F2FP.BF16.F32.PACK_AB R156, R163, R156 ;  /* 0x0000009ca39c723e */ /* 0x000fe200000010ff */
[----:B------:R-:W-:Y:S06]  /*8850*/  BRA `(.L_x_2047) ;  /* 0x0000000000d47947 */ /* 0x000fec0003800000 */
.L_x_2051:
[-CC-:B------:R-:W-:Y:S01]  /*8860*/  FFMA.FTZ R157, R183, R160.reuse, R161.reuse ;  /* 0x000000a0b79d7223 */ /* 0x180fe200000100a1 */
[-CC-:B0-----:R-:W-:Y:S01]  /*8870*/  FFMA.FTZ R162, R182, R160.reuse, R161.reuse ;  /* 0x000000a0b6a27223 */ /* 0x181fe200000100a1 */
        /* <DEDUP_REMOVED lines=16> */
[-CC-:B------:R-:W-:Y:S01]  /*8980*/  FFMA.FTZ R157, R175, R160.reuse, R161.reuse ;  /* 0x000000a0af9d7223 */ /* 0x180fe200000100a1 */
[----:B------:R-:W-:Y:S01]  /*8990*/  FMUL.FTZ R156, R156, UR13 ;  /* 0x0000000d9c9c7c20 */ /* 0x000fe20008410000 */
        /* <DEDUP_REMOVED lines=9> */
[----:B------:R-:W-:Y:S01]  /*8a30*/  F2FP.BF16.F32.PACK_AB R159, R162, R159 ;  /* 0x0000009fa29f723e */ /* 0x000fe200000010ff */
[----:B------:R-:W-:Y:S01]  /*8a40*/  FADD.FTZ R162, R174, -R157 ;  /* 0x8000009daea27221 */ /* 0x000fe20000010000 */
[----:B------:R-:W-:Y:S01]  /*8a50*/  F2FP.BF16.F32.PACK_AB R158, R163, R156 ;  /* 0x0000009ca39e723e */ /* 0x000fe200000010ff */
[-CC-:B------:R-:W-:Y:S01]  /*8a60*/  FFMA.FTZ R156, R168, R160.reuse, R161.reuse ;  /* 0x000000a0a89c7223 */ /* 0x180fe200000100a1 */
[----:B------:R-:W-:Y:S01]  /*8a70*/  FFMA.FTZ R157, R171, R160, R161 ;  /* 0x000000a0ab9d7223 */ /* 0x000fe200000100a1 */
[----:B------:R-:W-:Y:S01]  /*8a80*/  FMUL.FTZ R163, R169, R162 ;  /* 0x000000a2a9a37220 */ /* 0x000fe20000410000 */
[----:B------:R-:W-:Y:S01]  /*8a90*/  FMUL.FTZ R164, R164, UR13 ;  /* 0x0000000da4a47c20 */ /* 0x000fe20008410000 */
[----:B------:R-:W-:Y:S01]  /*8aa0*/  FADD.FTZ R162, R173, -R156 ;  /* 0x8000009cada27221 */ /* 0x000fe20000010000 */
[----:B------:R-:W-:Y:S01]  /*8ab0*/  FADD.FTZ R156, R170, -R157 ;  /* 0x8000009daa9c7221 */ /* 0x000fe20000010000 */
        /* <DEDUP_REMOVED lines=14> */
[----:B------:R-:W-:-:S07]  /*8ba0*/  F2FP.BF16.F32.PACK_AB R156, R163, R156 ;  /* 0x0000009ca39c723e */ /* 0x000fce00000010ff */
.L_x_2047:
        /* <DEDUP_REMOVED lines=11> */
.L_x_2043:
[----:B------:R-:W-:Y:S05]  /*8c60*/  BSYNC.RECONVERGENT B1 ;  /* 0x0000000000017941 */ /* 0x000fea0003800200 */
.L_x_2042:
        /* <DEDUP_REMOVED lines=14> */
[-CC-:B------:R-:W-:Y:S01]  /*8d50*/  FFMA.FTZ R116, R194, R160.reuse, R161.reuse ;  /* 0x000000a0c2747223 */ /* 0x180fe200000100a1 */
[----:B------:R-:W-:Y:S01]  /*8d60*/  FFMA.FTZ R75, R195, R160, R161 ;  /* 0x000000a0c34b7223 */ /* 0x000fe200000100a1 */
[----:B------:R-:W-:Y:S01]  /*8d70*/  FADD.FTZ R118, R201, -R72 ;  /* 0x80000048c9767221 */ /* 0x000fe20000010000 */
[----:B------:R-:W-:Y:S01]  /*8d80*/  FADD.FTZ R117, R196, -R117 ;  /* 0x80000075c4757221 */ /* 0x000fe20000010000 */
[----:B------:R-:W-:Y:S01]  /*8d90*/  ISETP.GE.U32.AND P2, PT, R230, RZ, PT ;  /* 0x000000ffe600720c */ /* 0x000fe20003f46070 */
[----:B------:R-:W-:Y:S01]  /*8da0*/  FADD.FTZ R75, R192, -R75 ;  /* 0x8000004bc04b7221 */ /* 0x000fe20000010000 */
[C---:B-----5:R-:W-:Y:S01]  /*8db0*/  FFMA.FTZ R143, R169.reuse, R118, R155 ;  /* 0x00000076a98f7223 */ /* 0x060fe2000001009b */
[----:B------:R-:W-:Y:S01]  /*8dc0*/  FFMA.FTZ R142, R169, R117, R154 ;  /* 0x00000075a98e7223 */ /* 0x000fe2000001009a */
[----:B------:R-:W-:Y:S01]  /*8dd0*/  FADD.FTZ R118, R197, -R116 ;  /* 0x80000074c5767221 */ /* 0x000fe20000010000 */
[----:B------:R-:W-:Y:S01]  /*8de0*/  ISETP.GE.U32.AND P5, PT, R236, RZ, PT ;  /* 0x000000ffec00720c */ /* 0x000fe20003fa6070 */
[----:B------:R-:W-:Y:S01]  /*8df0*/  FFMA.FTZ R73, R191, R160, R161 ;  /* 0x000000a0bf497223 */ /* 0x000fe200000100a1 */
[----:B------:R-:W-:Y:S01]  /*8e00*/  FMUL.FTZ R119, R142, UR13 ;  /* 0x0000000d8e777c20 */ /* 0x000fe20008410000 */
[----:B------:R-:W-:Y:S01]  /*8e10*/  LOP3.LUT P6, RZ, R231, 0xff0000, RZ, 0xc0, !PT ;  /* 0x00ff0000e7ff7812 */ /* 0x000fe200078cc0ff */
[----:B------:R-:W-:Y:S01]  /*8e20*/  FFMA.FTZ R141, R169, R118, R153 ;  /* 0x00000076a98d7223 */ /* 0x000fe20000010099 */
[----:B------:R-:W-:Y:S01]  /*8e30*/  FMUL.FTZ R117, R143, UR13 ;  /* 0x0000000d8f757c20 */ /* 0x000fe20008410000 */
[----:B------:R-:W-:Y:S01]  /*8e40*/  ISETP.GE.U32.AND.EX P2, PT, R231, 0x1000000, PT, P2 ;  /* 0x01000000e700780c */ /* 0x000fe20003f46120 */
[-CC-:B------:R-:W-:Y:S01]  /*8e50*/  FFMA.FTZ R74, R188, R160.reuse, R161.reuse ;  /* 0x000000a0bc4a7223 */ /* 0x180fe200000100a1 */
[----:B------:R-:W-:Y:S01]  /*8e60*/  ISETP.GE.U32.AND.EX P5, PT, R237, 0x1000000, PT, P5 ;  /* 0x01000000ed00780c */ /* 0x000fe20003fa6150 */
[----:B------:R-:W-:Y:S01]  /*8e70*/  FMUL.FTZ R156, R141, UR13 ;  /* 0x0000000d8d9c7c20 */ /* 0x000fe20008410000 */
[----:B------:R-:W-:Y:S01]  /*8e80*/  FSEL R159, R119, RZ, P6 ;  /* 0x000000ff779f7208 */ /* 0x000fe20003000000 */
[----:B------:R-:W-:Y:S01]  /*8e90*/  FFMA.FTZ R140, R169, R75, R152 ;  /* 0x0000004ba98c7223 */ /* 0x000fe20000010098 */
[----:B------:R-:W-:Y:S01]  /*8ea0*/  LOP3.LUT P6, RZ, R237, 0xff00, RZ, 0xc0, !PT ;  /* 0x0000ff00edff7812 */ /* 0x000fe200078cc0ff */
[-C--:B------:R-:W-:Y:S01]  /*8eb0*/  FFMA.FTZ R72, R184, R160.reuse, R161 ;  /* 0x000000a0b8487223 */ /* 0x080fe200000100a1 */
[----:B------:R-:W-:Y:S01]  /*8ec0*/  FADD.FTZ R73, R190, -R73 ;  /* 0x80000049be497221 */ /* 0x000fe20000010000 */
[----:B------:R-:W-:Y:S01]  /*8ed0*/  FFMA.FTZ R161, R187, R160, R161 ;  /* 0x000000a0bba17223 */ /* 0x000fe200000100a1 */
[----:B------:R-:W-:Y:S01]  /*8ee0*/  FSEL R158, R117, RZ, P2 ;  /* 0x000000ff759e7208 */ /* 0x000fe20001000000 */
[----:B------:R-:W-:Y:S01]  /*8ef0*/  FADD.FTZ R116, R193, -R74 ;  /* 0x8000004ac1747221 */ /* 0x000fe20000010000 */
[----:B------:R-:W-:Y:S01]  /*8f00*/  FSEL R160, R117, RZ, P5 ;  /* 0x000000ff75a07208 */ /* 0x000fe20002800000 */
[----:B------:R-:W-:Y:S01]  /*8f10*/  FMUL.FTZ R117, R140, UR13 ;  /* 0x0000000d8c757c20 */ /* 0x000fe20008410000 */
[----:B------:R-:W-:Y:S01]  /*8f20*/  LOP3.LUT P2, RZ, R237, 0xff0000, RZ, 0xc0, !PT ;  /* 0x00ff0000edff7812 */ /* 0x000fe2000784c0ff */
[----:B------:R-:W-:Y:S01]  /*8f30*/  FFMA.FTZ R74, R169, R73, R150 ;  /* 0x00000049a94a7223 */ /* 0x000fe20000010096 */
[----:B------:R-:W-:Y:S01]  /*8f40*/  FSEL R157, R156, RZ, P6 ;  /* 0x000000ff9c9d7208 */ /* 0x000fe20003000000 */
[----:B------:R-:W-:Y:S01]  /*8f50*/  FADD.FTZ R72, R189, -R72 ;  /* 0x80000048bd487221 */ /* 0x000fe20000010000 */
[----:B------:R-:W-:Y:S01]  /*8f60*/  LOP3.LUT P5, RZ, R237, 0xff, RZ, 0xc0, !PT ;  /* 0x000000ffedff7812 */ /* 0x000fe200078ac0ff */
[----:B------:R-:W-:Y:S01]  /*8f70*/  FFMA.FTZ R75, R169, R116, R151 ;  /* 0x00000074a94b7223 */ /* 0x000fe20000010097 */
[----:B------:R-:W-:Y:S01]  /*8f80*/  LOP3.LUT P6, RZ, R231, 0xff, RZ, 0xc0, !PT ;  /* 0x000000ffe7ff7812 */ /* 0x000fe200078cc0ff */
[----:B------:R-:W-:Y:S01]  /*8f90*/  FMUL.FTZ R116, R74, UR13 ;  /* 0x0000000d4a747c20 */ /* 0x000fe20008410000 */
[----:B------:R-:W-:Y:S01]  /*8fa0*/  FSEL R119, R119, RZ, P2 ;  /* 0x000000ff77777208 */ /* 0x000fe20001000000 */
[----:B------:R-:W-:Y:S01]  /*8fb0*/  FFMA.FTZ R73, R169, R72, R149 ;  /* 0x00000048a9497223 */ /* 0x000fe20000010095 */
[----:B------:R-:W-:Y:S01]  /*8fc0*/  F2FP.BF16.F32.PACK_AB R159, R158, R159 ;  /* 0x0000009f9e9f723e */ /* 0x000fe200000010ff */
[----:B------:R-:W-:Y:S01]  /*8fd0*/  FADD.FTZ R161, R186, -R161 ;  /* 0x800000a1baa17221 */ /* 0x000fe20000010000 */
[----:B------:R-:W-:-:S02]  /*8fe0*/  FSEL R118, R117, RZ, P5 ;  /* 0x000000ff75767208 */ /* 0x000fc40002800000 */
[----:B------:R-:W-:Y:S01]  /*8ff0*/  LOP3.LUT P2, RZ, R231, 0xff00, RZ, 0xc0, !PT ;  /* 0x0000ff00e7ff7812 */ /* 0x000fe2000784c0ff */
[----:B------:R-:W-:Y:S01]  /*9000*/  FFMA.FTZ R72, R169, R161, R148 ;  /* 0x000000a1a9487223 */ /* 0x000fe20000010094 */
[----:B------:R-:W-:Y:S01]  /*9010*/  FSEL R158, R117, RZ, P6 ;  /* 0x000000ff759e7208 */ /* 0x000fe20003000000 */
[----:B------:R-:W-:Y:S01]  /*9020*/  FMUL.FTZ R117, R73, UR13 ;  /* 0x0000000d49757c20 */ /* 0x000fe20008410000 */
[----:B------:R-:W-:Y:S02]  /*9030*/  LOP3.LUT P5, RZ, R230, 0xff0000, RZ, 0xc0, !PT ;  /* 0x00ff0000e6ff7812 */ /* 0x000fe400078ac0ff */
[----:B------:R-:W-:Y:S02]  /*9040*/  LOP3.LUT P6, RZ, R236, 0xff0000, RZ, 0xc0, !PT ;  /* 0x00ff0000ecff7812 */ /* 0x000fe400078cc0ff */
[----:B------:R-:W-:Y:S02]  /*9050*/  F2FP.BF16.F32.PACK_AB R118, R157, R118 ;  /* 0x000000769d76723e */ /* 0x000fe400000010ff */
[----:B0-----:R-:W-:Y:S01]  /*9060*/  FSEL R163, R156, RZ, P2 ;  /* 0x000000ff9ca37208 */ /* 0x001fe20001000000 */
[----:B------:R-:W-:Y:S01]  /*9070*/  FMUL.FTZ R156, R75, UR13 ;  /* 0x0000000d4b9c7c20 */ /* 0x000fe20008410000 */
[----:B------:R-:W-:-:S02]  /*9080*/  FSEL R157, R116, RZ, P5 ;  /* 0x000000ff749d7208 */ /* 0x000fc40002800000 */
[----:B------:R-:W-:Y:S01]  /*9090*/  FSEL R162, R116, RZ, P6 ;  /* 0x000000ff74a27208 */ /* 0x000fe20003000000 */
[----:B------:R-:W-:Y:S01]  /*90a0*/  FMUL.FTZ R116, R72, UR13 ;  /* 0x0000000d48747c20 */ /* 0x000fe20008410000 */
[----:B------:R-:W-:Y:S02]  /*90b0*/  LOP3.LUT P2, RZ, R230, 0xff000000, RZ, 0xc0, !PT ;  /* 0xff000000e6ff7812 */ /* 0x000fe4000784c0ff */
[----:B------:R-:W-:Y:S02]  /*90c0*/  LOP3.LUT P5, RZ, R236, 0xff000000, RZ, 0xc0, !PT ;  /* 0xff000000ecff7812 */ /* 0x000fe400078ac0ff */
[----:B------:R-:W-:Y:S02]  /*90d0*/  LOP3.LUT P6, RZ, R230, 0xff00, RZ, 0xc0, !PT ;  /* 0x0000ff00e6ff7812 */ /* 0x000fe400078cc0ff */
[C---:B------:R-:W-:Y:S02]  /*90e0*/  FSEL R164, R156.reuse, RZ, P2 ;  /* 0x000000ff9ca47208 */ /* 0x040fe40001000000 */
[----:B------:R-:W-:-:S02]  /*90f0*/  FSEL R165, R156, RZ, P5 ;  /* 0x000000ff9ca57208 */ /* 0x000fc40002800000 */
[----:B------:R-:W-:Y:S02]  /*9100*/  FSEL R161, R117, RZ, P6 ;  /* 0x000000ff75a17208 */ /* 0x000fe40003000000 */
[C---:B------:R-:W-:Y:S02]  /*9110*/  LOP3.LUT P2, RZ, R236.reuse, 0xff00, RZ, 0xc0, !PT ;  /* 0x0000ff00ecff7812 */ /* 0x040fe4000784c0ff */
[----:B------:R-:W-:Y:S02]  /*9120*/  LOP3.LUT P5, RZ, R236, 0xff, RZ, 0xc0, !PT ;  /* 0x000000ffecff7812 */ /* 0x000fe400078ac0ff */
        /* <DEDUP_REMOVED lines=9> */
[----:B------:R-:W-:Y:S01]  /*91c0*/  F2FP.BF16.F32.PACK_AB R156, R161, R156 ;  /* 0x0000009ca19c723e */ /* 0x000fe200000010ff */
[----:B------:R-:W-:Y:S06]  /*91d0*/  BRA `(.L_x_2057) ;  /* 0x0000001c001c7947 */ /* 0x000fec0003800000 */
.L_x_2056:
[-CC-:B-1-34-:R-:W-:Y:S01]  /*91e0*/  FFMA.FTZ R157, R199, R160.reuse, R161.reuse ;  /* 0x000000a0c79d7223 */ /* 0x19afe200000100a1 */
[-CC-:B------:R-:W-:Y:S01]  /*91f0*/  FFMA.FTZ R158, R198, R160.reuse, R161.reuse ;  /* 0x000000a0c69e7223 */ /* 0x180fe200000100a1 */
[-CC-:B------:R-:W-:Y:S01]  /*9200*/  FFMA.FTZ R119, R195, R160.reuse, R161.reuse ;  /* 0x000000a0c3777223 */ /* 0x180fe200000100a1 */
[----:B------:R-:W-:Y:S01]  /*9210*/  FFMA.FTZ R156, R194, R160, R161 ;  /* 0x000000a0c29c7223 */ /* 0x000fe200000100a1 */
[----:B------:R-:W-:Y:S01]  /*9220*/  FADD.FTZ R157, R196, -R157 ;  /* 0x8000009dc49d7221 */ /* 0x000fe20000010000 */
[----:B------:R-:W-:Y:S01]  /*9230*/  FADD.FTZ R158, R201, -R158 ;  /* 0x8000009ec99e7221 */ /* 0x000fe20000010000 */
[----:B------:R-:W-:Y:S01]  /*9240*/  FADD.FTZ R119, R192, -R119 ;  /* 0x80000077c0777221 */ /* 0x000fe20000010000 */
[----:B------:R-:W-:Y:S01]  /*9250*/  LOP3.LUT P5, RZ, R231, 0xff0000, RZ, 0xc0, !PT ;  /* 0x00ff0000e7ff7812 */ /* 0x000fe200078ac0ff */
[C---:B-----5:R-:W-:Y:S01]  /*9260*/  FFMA.FTZ R157, R169.reuse, R157, R154 ;  /* 0x0000009da99d7223 */ /* 0x060fe2000001009a */
[----:B------:R-:W-:Y:S01]  /*9270*/  FFMA.FTZ R158, R169, R158, R155 ;  /* 0x0000009ea99e7223 */ /* 0x000fe2000001009b */
[----:B------:R-:W-:Y:S01]  /*9280*/  LOP3.LUT P6, RZ, R237, 0xff0000, RZ, 0xc0, !PT ;  /* 0x00ff0000edff7812 */ /* 0x000fe200078cc0ff */
[-CC-:B------:R-:W-:Y:S01]  /*9290*/  FFMA.FTZ R118, R188, R160.reuse, R161.reuse ;  /* 0x000000a0bc767223 */ /* 0x180fe200000100a1 */
[----:B------:R-:W-:Y:S01]  /*92a0*/  FMUL.FTZ R157, R157, UR13 ;  /* 0x0000000d9d9d7c20 */ /* 0x000fe20008410000 */
[----:B------:R-:W-:Y:S01]  /*92b0*/  ISETP.GE.U32.AND P2, PT, R230, RZ, PT ;  /* 0x000000ffe600720c */ /* 0x000fe20003f46070 */
[----:B------:R-:W-:Y:S01]  /*92c0*/  FADD.FTZ R156, R197, -R156 ;  /* 0x8000009cc59c7221 */ /* 0x000fe20000010000 */
[----:B------:R-:W-:Y:S01]  /*92d0*/  FFMA.FTZ R119, R169, R119, R152 ;  /* 0x00000077a9777223 */ /* 0x000fe20000010098 */
[----:B------:R-:W-:Y:S01]  /*92e0*/  FFMA.FTZ R117, R191, R160, R161 ;  /* 0x000000a0bf757223 */ /* 0x000fe200000100a1 */
[----:B0-----:R-:W-:Y:S01]  /*92f0*/  FMUL.FTZ R163, R158, UR13 ;  /* 0x0000000d9ea37c20 */ /* 0x001fe20008410000 */
[----:B------:R-:W-:Y:S01]  /*9300*/  FSEL R159, R157, RZ, P5 ;  /* 0x000000ff9d9f7208 */ /* 0x000fe20002800000 */
[----:B------:R-:W-:Y:S01]  /*9310*/  FADD.FTZ R118, R193, -R118 ;  /* 0x80000076c1767221 */ /* 0x000fe20000010000 */
[----:B------:R-:W-:Y:S01]  /*9320*/  FSEL R162, R157, RZ, P6 ;  /* 0x000000ff9da27208 */ /* 0x000fe20003000000 */
[----:B------:R-:W-:Y:S01]  /*9330*/  FFMA.FTZ R158, R169, R156, R153 ;  /* 0x0000009ca99e7223 */ /* 0x000fe20000010099 */
[----:B------:R-:W-:Y:S01]  /*9340*/  ISETP.GE.U32.AND.EX P2, PT, R231, 0x1000000, PT, P2 ;  /* 0x01000000e700780c */ /* 0x000fe20003f46120 */
[----:B------:R-:W-:Y:S01]  /*9350*/  FMUL.FTZ R157, R119, UR13 ;  /* 0x0000000d779d7c20 */ /* 0x000fe20008410000 */
[----:B------:R-:W-:Y:S01]  /*9360*/  ISETP.GE.U32.AND P5, PT, R236, RZ, PT ;  /* 0x000000ffec00720c */ /* 0x000fe20003fa6070 */
[----:B------:R-:W-:Y:S01]  /*9370*/  FADD.FTZ R117, R190, -R117 ;  /* 0x80000075be757221 */ /* 0x000fe20000010000 */
[----:B------:R-:W-:Y:S01]  /*9380*/  LOP3.LUT P6, RZ, R237, 0xff, RZ, 0xc0, !PT ;  /* 0x000000ffedff7812 */ /* 0x000fe200078cc0ff */
[-CC-:B------:R-:W-:Y:S01]  /*9390*/  FFMA.FTZ R116, R184, R160.reuse, R161.reuse ;  /* 0x000000a0b8747223 */ /* 0x180fe200000100a1 */
[----:B------:R-:W-:Y:S01]  /*93a0*/  FFMA.FTZ R161, R187, R160, R161 ;  /* 0x000000a0bba17223 */ /* 0x000fe200000100a1 */
[----:B------:R-:W-:Y:S01]  /*93b0*/  FSEL R164, R163, RZ, P2 ;  /* 0x000000ffa3a47208 */ /* 0x000fe20001000000 */
[----:B------:R-:W-:Y:S01]  /*93c0*/  FFMA.FTZ R156, R169, R118, R151 ;  /* 0x00000076a99c7223 */ /* 0x000fe20000010097 */
[C---:B------:R-:W-:Y:S01]  /*93d0*/  ISETP.GE.U32.AND.EX P5, PT, R237.reuse, 0x1000000, PT, P5 ;  /* 0x01000000ed00780c */ /* 0x040fe20003fa6150 */
[----:B------:R-:W-:Y:S01]  /*93e0*/  FMUL.FTZ R160, R158, UR13 ;  /* 0x0000000d9ea07c20 */ /* 0x000fe20008410000 */
[----:B------:R-:W-:Y:S01]  /*93f0*/  LOP3.LUT P2, RZ, R237, 0xff00, RZ, 0xc0, !PT ;  /* 0x0000ff00edff7812 */ /* 0x000fe2000784c0ff */
[----:B------:R-:W-:Y:S01]  /*9400*/  FFMA.FTZ R117, R169, R117, R150 ;  /* 0x00000075a9757223 */ /* 0x000fe20000010096 */
[----:B------:R-:W-:Y:S01]  /*9410*/  FSEL R118, R157, RZ, P6 ;  /* 0x000000ff9d767208 */ /* 0x000fe20003000000 */
[----:B------:R-:W-:Y:S01]  /*9420*/  FADD.FTZ R116, R189, -R116 ;  /* 0x80000074bd747221 */ /* 0x000fe20000010000 */
[----:B------:R-:W-:Y:S01]  /*9430*/  LOP3.LUT P6, RZ, R231, 0xff, RZ, 0xc0, !PT ;  /* 0x000000ffe7ff7812 */ /* 0x000fe200078cc0ff */
[----:B------:R-:W-:Y:S01]  /*9440*/  FMUL.FTZ R117, R117, UR13 ;  /* 0x0000000d75757c20 */ /* 0x000fe20008410000 */
[----:B------:R-:W-:Y:S01]  /*9450*/  FSEL R119, R163, RZ, P5 ;  /* 0x000000ffa3777208 */ /* 0x000fe20002800000 */
[----:B------:R-:W-:Y:S01]  /*9460*/  FFMA.FTZ R116, R169, R116, R149 ;  /* 0x00000074a9747223 */ /* 0x000fe20000010095 */
[----:B------:R-:W-:Y:S01]  /*9470*/  FSEL R163, R160, RZ, P2 ;  /* 0x000000ffa0a37208 */ /* 0x000fe20001000000 */
[----:B------:R-:W-:Y:S01]  /*9480*/  FADD.FTZ R161, R186, -R161 ;  /* 0x800000a1baa17221 */ /* 0x000fe20000010000 */
[----:B------:R-:W-:Y:S01]  /*9490*/  LOP3.LUT P2, RZ, R231, 0xff00, RZ, 0xc0, !PT ;  /* 0x0000ff00e7ff7812 */ /* 0x000fe2000784c0ff */
[----:B------:R-:W-:Y:S01]  /*94a0*/  FMUL.FTZ R156, R156, UR13 ;  /* 0x0000000d9c9c7c20 */ /* 0x000fe20008410000 */
[----:B------:R-:W-:Y:S01]  /*94b0*/  LOP3.LUT P5, RZ, R230, 0xff0000, RZ, 0xc0, !PT ;  /* 0x00ff0000e6ff7812 */ /* 0x000fe200078ac0ff */
[----:B------:R-:W-:Y:S01]  /*94c0*/  FMUL.FTZ R116, R116, UR13 ;  /* 0x0000000d74747c20 */ /* 0x000fe20008410000 */
[----:B------:R-:W-:Y:S01]  /*94d0*/  FSEL R158, R157, RZ, P6 ;  /* 0x000000ff9d9e7208 */ /* 0x000fe20003000000 */
[----:B------:R-:W-:Y:S01]  /*94e0*/  FFMA.FTZ R161, R169, R161, R148 ;  /* 0x000000a1a9a17223 */ /* 0x000fe20000010094 */
[----:B------:R-:W-:-:S02]  /*94f0*/  LOP3.LUT P6, RZ, R236, 0xff0000, RZ, 0xc0, !PT ;  /* 0x00ff0000ecff7812 */ /* 0x000fc400078cc0ff */
[----:B------:R-:W-:Y:S01]  /*9500*/  FSEL R165, R160, RZ, P2 ;  /* 0x000000ffa0a57208 */ /* 0x000fe20001000000 */
[----:B------:R-:W-:Y:S01]  /*9510*/  FMUL.FTZ R161, R161, UR13 ;  /* 0x0000000da1a17c20 */ /* 0x000fe20008410000 */
[C---:B------:R-:W-:Y:S02]  /*9520*/  FSEL R157, R117.reuse, RZ, P5 ;  /* 0x000000ff759d7208 */ /* 0x040fe40002800000 */
[----:B------:R-:W-:Y:S02]  /*9530*/  LOP3.LUT P2, RZ, R230, 0xff000000, RZ, 0xc0, !PT ;  /* 0xff000000e6ff7812 */ /* 0x000fe4000784c0ff */
[----:B------:R-:W-:Y:S02]  /*9540*/  FSEL R117, R117, RZ, P6 ;  /* 0x000000ff75757208 */ /* 0x000fe40003000000 */
[----:B------:R-:W-:Y:S02]  /*9550*/  LOP3.LUT P5, RZ, R236, 0xff000000, RZ, 0xc0, !PT ;  /* 0xff000000ecff7812 */ /* 0x000fe400078ac0ff */
[----:B------:R-:W-:-:S02]  /*9560*/  LOP3.LUT P6, RZ, R230, 0xff00, RZ, 0xc0, !PT ;  /* 0x0000ff00e6ff7812 */ /* 0x000fc400078cc0ff */
[----:B------:R-:W-:Y:S02]  /*9570*/  F2FP.BF16.F32.PACK_AB R119, R119, R162 ;  /* 0x000000a27777723e */ /* 0x000fe400000010ff */
[----:B------:R-:W-:Y:S02]  /*9580*/  F2FP.BF16.F32.PACK_AB R118, R163, R118 ;  /* 0x00000076a376723e */ /* 0x000fe400000010ff */
[----:B------:R-:W-:Y:S02]  /*9590*/  FSEL R160, R156, RZ, P2 ;  /* 0x000000ff9ca07208 */ /* 0x000fe40001000000 */
[----:B------:R-:W-:Y:S02]  /*95a0*/  LOP3.LUT P2, RZ, R236, 0xff00, RZ, 0xc0, !PT ;  /* 0x0000ff00ecff7812 */ /* 0x000fe4000784c0ff */
[----:B------:R-:W-:Y:S02]  /*95b0*/  FSEL R162, R156, RZ, P5 ;  /* 0x000000ff9ca27208 */ /* 0x000fe40002800000 */
[----:B------:R-:W-:-:S02]  /*95c0*/  FSEL R163, R116, RZ, P6 ;  /* 0x000000ff74a37208 */ /* 0x000fc40003000000 */
        /* <DEDUP_REMOVED lines=12> */
.L_x_2055:
        /* <DEDUP_REMOVED lines=14> */
[C---:B-----5:R-:W-:Y:S01]  /*9770*/  FMUL.FTZ R143, R169.reuse, R72 ;  /* 0x00000048a98f7220 */ /* 0x060fe20000410000 */
[----:B------:R-:W-:Y:S01]  /*9780*/  FMUL.FTZ R142, R169, R142 ;  /* 0x0000008ea98e7220 */ /* 0x000fe20000410000 */
[----:B------:R-:W-:Y:S01]  /*9790*/  ISETP.GE.U32.AND P2, PT, R230, RZ, PT ;  /* 0x000000ffe600720c */ /* 0x000fe20003f46070 */
[----:B------:R-:W-:Y:S01]  /*97a0*/  FADD.FTZ R160, R197, -R156 ;  /* 0x8000009cc5a07221 */ /* 0x000fe20000010000 */
[----:B------:R-:W-:Y:S01]  /*97b0*/  FMUL.FTZ R73, R143, UR13 ;  /* 0x0000000d8f497c20 */ /* 0x000fe20008410000 */
[----:B------:R-:W-:Y:S01]  /*97c0*/  FMUL.FTZ R72, R142, UR13 ;  /* 0x0000000d8e487c20 */ /* 0x000fe20008410000 */
[----:B------:R-:W-:Y:S01]  /*97d0*/  FADD.FTZ R156, R190, -R75 ;  /* 0x8000004bbe9c7221 */ /* 0x000fe20000010000 */
[----:B------:R-:W-:Y:S01]  /*97e0*/  ISETP.GE.U32.AND.EX P2, PT, R231, 0x1000000, PT, P2 ;  /* 0x01000000e700780c */ /* 0x000fe20003f46120 */
[----:B------:R-:W-:Y:S01]  /*97f0*/  FMUL.FTZ R141, R169, R160 ;  /* 0x000000a0a98d7220 */ /* 0x000fe20000410000 */
[----:B------:R-:W-:Y:S01]  /*9800*/  LOP3.LUT P6, RZ, R231, 0xff0000, RZ, 0xc0, !PT ;  /* 0x00ff0000e7ff7812 */ /* 0x000fe200078cc0ff */
[----:B------:R-:W-:Y:S01]  /*9810*/  FADD.FTZ R140, R192, -R117 ;  /* 0x80000075c08c7221 */ /* 0x000fe20000010000 */
[----:B------:R-:W-:Y:S01]  /*9820*/  ISETP.GE.U32.AND P5, PT, R236, RZ, PT ;  /* 0x000000ffec00720c */ /* 0x000fe20003fa6070 */
[----:B0-----:R-:W-:Y:S01]  /*9830*/  FADD.FTZ R162, R193, -R118 ;  /* 0x80000076c1a27221 */ /* 0x001fe20000010000 */
[----:B------:R-:W-:Y:S01]  /*9840*/  FADD.FTZ R118, R189, -R74 ;  /* 0x8000004abd767221 */ /* 0x000fe20000010000 */
[----:B------:R-:W-:Y:S01]  /*9850*/  FMUL.FTZ R74, R169, R156 ;  /* 0x0000009ca94a7220 */ /* 0x000fe20000410000 */
[----:B------:R-:W-:Y:S01]  /*9860*/  FSEL R116, R73, RZ, P2 ;  /* 0x000000ff49747208 */ /* 0x000fe20001000000 */
[----:B------:R-:W-:Y:S01]  /*9870*/  FMUL.FTZ R156, R141, UR13 ;  /* 0x0000000d8d9c7c20 */ /* 0x000fe20008410000 */
[----:B------:R-:W-:Y:S01]  /*9880*/  FSEL R159, R72, RZ, P6 ;  /* 0x000000ff489f7208 */ /* 0x000fe20003000000 */
[----:B------:R-:W-:Y:S01]  /*9890*/  FMUL.FTZ R140, R169, R140 ;  /* 0x0000008ca98c7220 */ /* 0x000fe20000410000 */
[----:B------:R-:W-:Y:S01]  /*98a0*/  ISETP.GE.U32.AND.EX P5, PT, R237, 0x1000000, PT, P5 ;  /* 0x01000000ed00780c */ /* 0x000fe20003fa6150 */
[----:B------:R-:W-:Y:S01]  /*98b0*/  FMUL.FTZ R75, R169, R162 ;  /* 0x000000a2a94b7220 */ /* 0x000fe20000410000 */
[C---:B------:R-:W-:Y:S01]  /*98c0*/  LOP3.LUT P2, RZ, R237.reuse, 0xff0000, RZ, 0xc0, !PT ;  /* 0x00ff0000edff7812 */ /* 0x040fe2000784c0ff */
[----:B------:R-:W-:Y:S01]  /*98d0*/  FMUL.FTZ R117, R140, UR13 ;  /* 0x0000000d8c757c20 */ /* 0x000fe20008410000 */
[----:B------:R-:W-:Y:S01]  /*98e0*/  LOP3.LUT P6, RZ, R237, 0xff00, RZ, 0xc0, !PT ;  /* 0x0000ff00edff7812 */ /* 0x000fe200078cc0ff */
[----:B------:R-:W-:Y:S01]  /*98f0*/  FADD.FTZ R160, R186, -R161 ;  /* 0x800000a1baa07221 */ /* 0x000fe20000010000 */
[----:B------:R-:W-:Y:S01]  /*9900*/  FSEL R158, R73, RZ, P5 ;  /* 0x000000ff499e7208 */ /* 0x000fe20002800000 */
[C---:B------:R-:W-:Y:S01]  /*9910*/  FMUL.FTZ R73, R169.reuse, R118 ;  /* 0x00000076a9497220 */ /* 0x040fe20000410000 */
[----:B------:R-:W-:Y:S01]  /*9920*/  FSEL R119, R72, RZ, P2 ;  /* 0x000000ff48777208 */ /* 0x000fe20001000000 */
[----:B------:R-:W-:Y:S01]  /*9930*/  FMUL.FTZ R72, R169, R160 ;  /* 0x000000a0a9487220 */ /* 0x000fe20000410000 */
[----:B------:R-:W-:-:S02]  /*9940*/  FSEL R157, R156, RZ, P6 ;  /* 0x000000ff9c9d7208 */ /* 0x000fc40003000000 */
[----:B------:R-:W-:Y:S02]  /*9950*/  LOP3.LUT P5, RZ, R237, 0xff, RZ, 0xc0, !PT ;  /* 0x000000ffedff7812 */ /* 0x000fe400078ac0ff */
[----:B------:R-:W-:Y:S02]  /*9960*/  LOP3.LUT P6, RZ, R231, 0xff, RZ, 0xc0, !PT ;  /* 0x000000ffe7ff7812 */ /* 0x000fe400078cc0ff */
[----:B------:R-:W-:Y:S02]  /*9970*/  F2FP.BF16.F32.PACK_AB R119, R158, R119 ;  /* 0x000000779e77723e */ /* 0x000fe400000010ff */
[----:B------:R-:W-:Y:S01]  /*9980*/  F2FP.BF16.F32.PACK_AB R159, R116, R159 ;  /* 0x0000009f749f723e */ /* 0x000fe200000010ff */
[----:B------:R-:W-:Y:S01]  /*9990*/  FMUL.FTZ R116, R74, UR13 ;  /* 0x0000000d4a747c20 */ /* 0x000fe20008410000 */
[----:B------:R-:W-:Y:S02]  /*99a0*/  FSEL R118, R117, RZ, P5 ;  /* 0x000000ff75767208 */ /* 0x000fe40002800000 */
[----:B------:R-:W-:-:S02]  /*99b0*/  LOP3.LUT P2, RZ, R231, 0xff00, RZ, 0xc0, !PT ;  /* 0x0000ff00e7ff7812 */ /* 0x000fc4000784c0ff */
[----:B------:R-:W-:Y:S01]  /*99c0*/  FSEL R158, R117, RZ, P6 ;  /* 0x000000ff759e7208 */ /* 0x000fe20003000000 */
[----:B------:R-:W-:Y:S01]  /*99d0*/  FMUL.FTZ R117, R73, UR13 ;  /* 0x0000000d49757c20 */ /* 0x000fe20008410000 */
[----:B------:R-:W-:Y:S02]  /*99e0*/  LOP3.LUT P5, RZ, R230, 0xff0000, RZ, 0xc0, !PT ;  /* 0x00ff0000e6ff7812 */ /* 0x000fe400078ac0ff */
[----:B------:R-:W-:Y:S02]  /*99f0*/  LOP3.LUT P6, RZ, R236, 0xff0000, RZ, 0xc0, !PT ;  /* 0x00ff0000ecff7812 */ /* 0x000fe400078cc0ff */
[----:B------:R-:W-:Y:S02]  /*9a00*/  F2FP.BF16.F32.PACK_AB R118, R157, R118 ;  /* 0x000000769d76723e */ /* 0x000fe400000010ff */
[----:B------:R-:W-:Y:S01]  /*9a10*/  FSEL R163, R156, RZ, P2 ;  /* 0x000000ff9ca37208 */ /* 0x000fe20001000000 */
        /* <DEDUP_REMOVED lines=22> */
.L_x_2058:
[-CC-:B------:R-:W-:Y:S01]  /*9b80*/  FFMA.FTZ R157, R199, R160.reuse, R161.reuse ;  /* 0x000000a0c79d7223 */ /* 0x180fe200000100a1 */
[-CC-:B0-----:R-:W-:Y:S01]  /*9b90*/  FFMA.FTZ R162, R198, R160.reuse, R161.reuse ;  /* 0x000000a0c6a27223 */ /* 0x181fe200000100a1 */
[-CC-:B------:R-:W-:Y:S01]  /*9ba0*/  FFMA.FTZ R119, R195, R160.reuse, R161.reuse ;  /* 0x000000a0c3777223 */ /* 0x180fe200000100a1 */
[-C--:B------:R-:W-:Y:S01]  /*9bb0*/  FFMA.FTZ R156, R194, R160.reuse, R161 ;  /* 0x000000a0c29c7223 */ /* 0x080fe200000100a1 */
[----:B------:R-:W-:Y:S01]  /*9bc0*/  FADD.FTZ R158, R196, -R157 ;  /* 0x8000009dc49e7221 */ /* 0x000fe20000010000 */
[----:B------:R-:W-:Y:S01]  /*9bd0*/  FADD.FTZ R162, R201, -R162 ;  /* 0x800000a2c9a27221 */ /* 0x000fe20000010000 */
[-CC-:B------:R-:W-:Y:S01]  /*9be0*/  FFMA.FTZ R117, R191, R160.reuse, R161.reuse ;  /* 0x000000a0bf757223 */ /* 0x180fe200000100a1 */
[--C-:B------:R-:W-:Y:S01]  /*9bf0*/  FFMA.FTZ R118, R188, R160, R161.reuse ;  /* 0x000000a0bc767223 */ /* 0x100fe200000100a1 */
[----:B-----5:R-:W-:Y:S01]  /*9c00*/  FMUL.FTZ R158, R169, R158 ;  /* 0x0000009ea99e7220 */ /* 0x020fe20000410000 */
[-CC-:B------:R-:W-:Y:S01]  /*9c10*/  FFMA.FTZ R116, R184, R160.reuse, R161.reuse ;  /* 0x000000a0b8747223 */ /* 0x180fe200000100a1 */
[----:B------:R-:W-:Y:S01]  /*9c20*/  FFMA.FTZ R161, R187, R160, R161 ;  /* 0x000000a0bba17223 */ /* 0x000fe200000100a1 */
[----:B------:R-:W-:Y:S01]  /*9c30*/  FMUL.FTZ R162, R169, R162 ;  /* 0x000000a2a9a27220 */ /* 0x000fe20000410000 */
[----:B------:R-:W-:Y:S01]  /*9c40*/  FADD.FTZ R160, R192, -R119 ;  /* 0x80000077c0a07221 */ /* 0x000fe20000010000 */
[----:B------:R-:W-:Y:S01]  /*9c50*/  FMUL.FTZ R158, R158, UR13 ;  /* 0x0000000d9e9e7c20 */ /* 0x000fe20008410000 */
[----:B------:R-:W-:Y:S01]  /*9c60*/  LOP3.LUT P5, RZ, R231, 0xff0000, RZ, 0xc0, !PT ;  /* 0x00ff0000e7ff7812 */ /* 0x000fe200078ac0ff */
[----:B------:R-:W-:Y:S01]  /*9c70*/  FMUL.FTZ R157, R162, UR13 ;  /* 0x0000000da29d7c20 */ /* 0x000fe20008410000 */
[----:B------:R-:W-:Y:S01]  /*9c80*/  LOP3.LUT P6, RZ, R237, 0xff0000, RZ, 0xc0, !PT ;  /* 0x00ff0000edff7812 */ /* 0x000fe200078cc0ff */
[----:B------:R-:W-:Y:S01]  /*9c90*/  FADD.FTZ R162, R197, -R156 ;  /* 0x8000009cc5a27221 */ /* 0x000fe20000010000 */
[----:B------:R-:W-:Y:S01]  /*9ca0*/  ISETP.GE.U32.AND P2, PT, R230, RZ, PT ;  /* 0x000000ffe600720c */ /* 0x000fe20003f46070 */
[C---:B------:R-:W-:Y:S01]  /*9cb0*/  FMUL.FTZ R160, R169.reuse, R160 ;  /* 0x000000a0a9a07220 */ /* 0x040fe20000410000 */
        /* <DEDUP_REMOVED lines=15> */
[C---:B------:R-:W-:Y:S01]  /*9db0*/  FMUL.FTZ R156, R169.reuse, R156 ;  /* 0x0000009ca99c7220 */ /* 0x040fe20000410000 */
[----:B------:R-:W-:Y:S01]  /*9dc0*/  FSEL R118, R160, RZ, P6 ;  /* 0x000000ffa0767208 */ /* 0x000fe20003000000 */
[----:B------:R-:W-:Y:S01]  /*9dd0*/  FMUL.FTZ R158, R169, R158 ;  /* 0x0000009ea99e7220 */ /* 0x000fe20000410000 */
[----:B------:R-:W-:Y:S01]  /*9de0*/  LOP3.LUT P6, RZ, R231, 0xff, RZ, 0xc0, !PT ;  /* 0x000000ffe7ff7812 */ /* 0x000fe200078cc0ff */
[----:B------:R-:W-:Y:S01]  /*9df0*/  FMUL.FTZ R156, R156, UR13 ;  /* 0x0000000d9c9c7c20 */ /* 0x000fe20008410000 */
[----:B------:R-:W-:Y:S01]  /*9e00*/  FSEL R166, R157, RZ, P5 ;  /* 0x000000ff9da67208 */ /* 0x000fe20002800000 */
[----:B------:R-:W-:Y:S01]  /*9e10*/  FADD.FTZ R116, R186, -R161 ;  /* 0x800000a1ba747221 */ /* 0x000fe20000010000 */
[----:B------:R-:W-:Y:S01]  /*9e20*/  FSEL R157, R162, RZ, P2 ;  /* 0x000000ffa29d7208 */ /* 0x000fe20001000000 */
[----:B------:R-:W-:Y:S01]  /*9e30*/  FMUL.FTZ R158, R158, UR13 ;  /* 0x0000000d9e9e7c20 */ /* 0x000fe20008410000 */
[----:B------:R-:W-:Y:S01]  /*9e40*/  LOP3.LUT P2, RZ, R231, 0xff00, RZ, 0xc0, !PT ;  /* 0x0000ff00e7ff7812 */ /* 0x000fe2000784c0ff */
[----:B------:R-:W-:Y:S01]  /*9e50*/  FMUL.FTZ R117, R117, UR13 ;  /* 0x0000000d75757c20 */ /* 0x000fe20008410000 */
[----:B------:R-:W-:Y:S01]  /*9e60*/  FSEL R160, R160, RZ, P6 ;  /* 0x000000ffa0a07208 */ /* 0x000fe20003000000 */
[----:B------:R-:W-:Y:S01]  /*9e70*/  FMUL.FTZ R116, R169, R116 ;  /* 0x00000074a9747220 */ /* 0x000fe20000410000 */
[----:B------:R-:W-:-:S02]  /*9e80*/  LOP3.LUT P5, RZ, R230, 0xff0000, RZ, 0xc0, !PT ;  /* 0x00ff0000e6ff7812 */ /* 0x000fc400078ac0ff */
[----:B------:R-:W-:Y:S01]  /*9e90*/  LOP3.LUT P6, RZ, R236, 0xff0000, RZ, 0xc0, !PT ;  /* 0x00ff0000ecff7812 */ /* 0x000fe200078cc0ff */
[----:B------:R-:W-:Y:S01]  /*9ea0*/  FMUL.FTZ R116, R116, UR13 ;  /* 0x0000000d74747c20 */ /* 0x000fe20008410000 */
        /* <DEDUP_REMOVED lines=24> */
.L_x_2054:
        /* <DEDUP_REMOVED lines=13> */
[-C--:B------:R-:W-:Y:S01]  /*a100*/  FFMA.FTZ R140, R188, R160.reuse, R161 ;  /* 0x000000a0bc8c7223 */ /* 0x080fe200000100a1 */
[----:B------:R-:W-:Y:S01]  /*a110*/  FADD.FTZ R73, R186, -R73 ;  /* 0x80000049ba497221 */ /* 0x000fe20000010000 */
[----:B------:R-:W-:Y:S01]  /*a120*/  FFMA.FTZ R141, R195, R160, R161 ;  /* 0x000000a0c38d7223 */ /* 0x000fe200000100a1 */
[----:B------:R-:W-:Y:S01]  /*a130*/  FADD.FTZ R157, R196, -R143 ;  /* 0x8000008fc49d7221 */ /* 0x000fe20000010000 */
[----:B------:R-:W-:Y:S01]  /*a140*/  FADD.FTZ R74, R189, -R72 ;  /* 0x80000048bd4a7221 */ /* 0x000fe20000010000 */
[----:B-----5:R-:W-:Y:S01]  /*a150*/  FFMA.FTZ R143, R169, R142, R155 ;  /* 0x0000008ea98f7223 */ /* 0x020fe2000001009b */
[----:B------:R-:W-:Y:S01]  /*a160*/  ISETP.GE.U32.AND P2, PT, R230, RZ, PT ;  /* 0x000000ffe600720c */ /* 0x000fe20003f46070 */
[----:B------:R-:W-:Y:S01]  /*a170*/  FADD.FTZ R75, R190, -R75 ;  /* 0x8000004bbe4b7221 */ /* 0x000fe20000010000 */
[----:B------:R-:W-:Y:S01]  /*a180*/  FADD.FTZ R140, R193, -R140 ;  /* 0x8000008cc18c7221 */ /* 0x000fe20000010000 */
[C---:B------:R-:W-:Y:S01]  /*a190*/  FFMA.FTZ R72, R169.reuse, R73, R148 ;  /* 0x00000049a9487223 */ /* 0x040fe20000010094 */
[----:B------:R-:W-:Y:S01]  /*a1a0*/  FFMA.FTZ R160, R194, R160, R161 ;  /* 0x000000a0c2a07223 */ /* 0x000fe200000100a1 */
[----:B------:R-:W-:Y:S01]  /*a1b0*/  FADD.FTZ R141, R192, -R141 ;  /* 0x8000008dc08d7221 */ /* 0x000fe20000010000 */
[C---:B------:R-:W-:Y:S01]  /*a1c0*/  FFMA.FTZ R142, R169.reuse, R157, R154 ;  /* 0x0000009da98e7223 */ /* 0x040fe2000001009a */
[----:B------:R-:W-:Y:S01]  /*a1d0*/  FFMA.FTZ R73, R169, R74, R149 ;  /* 0x0000004aa9497223 */ /* 0x000fe20000010095 */
[----:B------:R-:W-:Y:S01]  /*a1e0*/  FMUL.FTZ R157, R143, UR13 ;  /* 0x0000000d8f9d7c20 */ /* 0x000fe20008410000 */
[----:B------:R-:W-:Y:S01]  /*a1f0*/  FFMA.FTZ R74, R169, R75, R150 ;  /* 0x0000004ba94a7223 */ /* 0x000fe20000010096 */
[----:B------:R-:W-:Y:S01]  /*a200*/  ISETP.GE.U32.AND.EX P2, PT, R231, 0x1000000, PT, P2 ;  /* 0x01000000e700780c */ /* 0x000fe20003f46120 */
[----:B------:R-:W-:Y:S01]  /*a210*/  FFMA.FTZ R75, R169, R140, R151 ;  /* 0x0000008ca94b7223 */ /* 0x000fe20000010097 */
[----:B------:R-:W-:Y:S01]  /*a220*/  FMUL.FTZ R156, R72, UR13 ;  /* 0x0000000d489c7c20 */ /* 0x000fe20008410000 */
[----:B------:R-:W-:Y:S01]  /*a230*/  FADD.FTZ R160, R197, -R160 ;  /* 0x800000a0c5a07221 */ /* 0x000fe20000010000 */
[----:B------:R-:W-:Y:S01]  /*a240*/  FFMA.FTZ R140, R169, R141, R152 ;  /* 0x0000008da98c7223 */ /* 0x000fe20000010098 */
[----:B------:R-:W-:Y:S01]  /*a250*/  LOP3.LUT P6, RZ, R230, 0xff, RZ, 0xc0, !PT ;  /* 0x000000ffe6ff7812 */ /* 0x000fe200078cc0ff */
[----:B------:R-:W-:Y:S01]  /*a260*/  FMUL.FTZ R158, R142, UR13 ;  /* 0x0000000d8e9e7c20 */ /* 0x000fe20008410000 */
[----:B------:R-:W-:Y:S01]  /*a270*/  FSEL R167, R157, RZ, P2 ;  /* 0x000000ff9da77208 */ /* 0x000fe20001000000 */
[----:B------:R-:W-:Y:S01]  /*a280*/  FMUL.FTZ R157, R74, UR13 ;  /* 0x0000000d4a9d7c20 */ /* 0x000fe20008410000 */
[----:B------:R-:W-:Y:S01]  /*a290*/  FFMA.FTZ R141, R169, R160, R153 ;  /* 0x000000a0a98d7223 */ /* 0x000fe20000010099 */
[----:B------:R-:W-:Y:S01]  /*a2a0*/  LOP3.LUT P5, RZ, R231, 0xff0000, RZ, 0xc0, !PT ;  /* 0x00ff0000e7ff7812 */ /* 0x000fe200078ac0ff */
[----:B------:R-:W-:Y:S01]  /*a2b0*/  FMUL.FTZ R159, R140, UR13 ;  /* 0x0000000d8c9f7c20 */ /* 0x000fe20008410000 */
[----:B------:R-:W-:Y:S01]  /*a2c0*/  LOP3.LUT P2, RZ, R230, 0xff0000, RZ, 0xc0, !PT ;  /* 0x00ff0000e6ff7812 */ /* 0x000fe2000784c0ff */
[----:B------:R-:W-:Y:S01]  /*a2d0*/  FMUL.FTZ R161, R141, UR13 ;  /* 0x0000000d8da17c20 */ /* 0x000fe20008410000 */
[----:B------:R-:W-:-:S02]  /*a2e0*/  FSEL R156, R156, RZ, P6 ;  /* 0x000000ff9c9c7208 */ /* 0x000fc40003000000 */
[----:B------:R-:W-:Y:S02]  /*a2f0*/  LOP3.LUT P6, RZ, R231, 0xff, RZ, 0xc0, !PT ;  /* 0x000000ffe7ff7812 */ /* 0x000fe400078cc0ff */
[----:B------:R-:W-:Y:S01]  /*a300*/  FSEL R164, R158, RZ, P5 ;  /* 0x000000ff9ea47208 */ /* 0x000fe20002800000 */
[----:B------:R-:W-:Y:S01]  /*a310*/  FMUL.FTZ R158, R75, UR13 ;  /* 0x0000000d4b9e7c20 */ /* 0x000fe20008410000 */
[----:B------:R-:W-:Y:S01]  /*a320*/  FSEL R160, R157, RZ, P2 ;  /* 0x000000ff9da07208 */ /* 0x000fe20001000000 */
[----:B------:R-:W-:Y:S01]  /*a330*/  FMUL.FTZ R157, R73, UR13 ;  /* 0x0000000d499d7c20 */ /* 0x000fe20008410000 */
[----:B------:R-:W-:Y:S02]  /*a340*/  LOP3.LUT P2, RZ, R231, 0xff00, RZ, 0xc0, !PT ;  /* 0x0000ff00e7ff7812 */ /* 0x000fe4000784c0ff */
[----:B0-----:R-:W-:Y:S02]  /*a350*/  FSEL R162, R159, RZ, P6 ;  /* 0x000000ff9fa27208 */ /* 0x001fe40003000000 */
        /* <DEDUP_REMOVED lines=10> */
.L_x_2060:
[-CC-:B0-----:R-:W-:Y:S01]  /*a400*/  FFMA.FTZ R163, R199, R160.reuse, R161.reuse ;  /* 0x000000a0c7a37223 */ /* 0x181fe200000100a1 */
[-CC-:B------:R-:W-:Y:S01]  /*a410*/  FFMA.FTZ R164, R198, R160.reuse, R161.reuse ;  /* 0x000000a0c6a47223 */ /* 0x180fe200000100a1 */
[-CC-:B------:R-:W-:Y:S01]  /*a420*/  FFMA.FTZ R162, R194, R160.reuse, R161.reuse ;  /* 0x000000a0c2a27223 */ /* 0x180fe200000100a1 */
[-C--:B------:R-:W-:Y:S01]  /*a430*/  FFMA.FTZ R159, R195, R160.reuse, R161 ;  /* 0x000000a0c39f7223 */ /* 0x080fe200000100a1 */
[----:B------:R-:W-:Y:S01]  /*a440*/  FADD.FTZ R163, R196, -R163 ;  /* 0x800000a3c4a37221 */ /* 0x000fe20000010000 */
[----:B------:R-:W-:Y:S01]  /*a450*/  FADD.FTZ R164, R201, -R164 ;  /* 0x800000a4c9a47221 */ /* 0x000fe20000010000 */
[----:B------:R-:W-:Y:S01]  /*a460*/  FFMA.FTZ R157, R191, R160, R161 ;  /* 0x000000a0bf9d7223 */ /* 0x000fe200000100a1 */
[----:B------:R-:W-:Y:S01]  /*a470*/  FADD.FTZ R162, R197, -R162 ;  /* 0x800000a2c5a27221 */ /* 0x000fe20000010000 */
[C---:B-----5:R-:W-:Y:S01]  /*a480*/  FFMA.FTZ R163, R169.reuse, R163, R154 ;  /* 0x000000a3a9a37223 */ /* 0x060fe2000001009a */
[----:B------:R-:W-:Y:S01]  /*a490*/  FFMA.FTZ R164, R169, R164, R155 ;  /* 0x000000a4a9a47223 */ /* 0x000fe2000001009b */
[-CC-:B------:R-:W-:Y:S01]  /*a4a0*/  FFMA.FTZ R158, R188, R160.reuse, R161.reuse ;  /* 0x000000a0bc9e7223 */ /* 0x180fe200000100a1 */
[-C--:B------:R-:W-:Y:S01]  /*a4b0*/  FFMA.FTZ R156, R184, R160.reuse, R161 ;  /* 0x000000a0b89c7223 */ /* 0x080fe200000100a1 */
[----:B------:R-:W-:Y:S01]  /*a4c0*/  FADD.FTZ R159, R192, -R159 ;  /* 0x8000009fc09f7221 */ /* 0x000fe20000010000 */
[----:B------:R-:W-:Y:S01]  /*a4d0*/  FADD.FTZ R157, R190, -R157 ;  /* 0x8000009dbe9d7221 */ /* 0x000fe20000010000 */
[----:B------:R-:W-:Y:S01]  /*a4e0*/  ISETP.GE.U32.AND P2, PT, R230, RZ, PT ;  /* 0x000000ffe600720c */ /* 0x000fe20003f46070 */
[----:B------:R-:W-:Y:S01]  /*a4f0*/  FFMA.FTZ R161, R187, R160, R161 ;  /* 0x000000a0bba17223 */ /* 0x000fe200000100a1 */
[----:B------:R-:W-:Y:S01]  /*a500*/  FMUL.FTZ R163, R163, UR13 ;  /* 0x0000000da3a37c20 */ /* 0x000fe20008410000 */
[----:B------:R-:W-:Y:S01]  /*a510*/  FFMA.FTZ R162, R169, R162, R153 ;  /* 0x000000a2a9a27223 */ /* 0x000fe20000010099 */
[----:B------:R-:W-:Y:S01]  /*a520*/  LOP3.LUT P5, RZ, R231, 0xff0000, RZ, 0xc0, !PT ;  /* 0x00ff0000e7ff7812 */ /* 0x000fe200078ac0ff */
[----:B------:R-:W-:Y:S01]  /*a530*/  FMUL.FTZ R165, R164, UR13 ;  /* 0x0000000da4a57c20 */ /* 0x000fe20008410000 */
[----:B------:R-:W-:Y:S01]  /*a540*/  FADD.FTZ R156, R189, -R156 ;  /* 0x8000009cbd9c7221 */ /* 0x000fe20000010000 */
[C---:B------:R-:W-:Y:S01]  /*a550*/  FFMA.FTZ R159, R169.reuse, R159, R152 ;  /* 0x0000009fa99f7223 */ /* 0x040fe20000010098 */
[----:B------:R-:W-:Y:S01]  /*a560*/  FFMA.FTZ R157, R169, R157, R150 ;  /* 0x0000009da99d7223 */ /* 0x000fe20000010096 */
[----:B------:R-:W-:Y:S01]  /*a570*/  ISETP.GE.U32.AND.EX P2, PT, R231, 0x1000000, PT, P2 ;  /* 0x01000000e700780c */ /* 0x000fe20003f46120 */
[----:B------:R-:W-:Y:S01]  /*a580*/  FADD.FTZ R158, R193, -R158 ;  /* 0x8000009ec19e7221 */ /* 0x000fe20000010000 */
[----:B------:R-:W-:Y:S01]  /*a590*/  FADD.FTZ R161, R186, -R161 ;  /* 0x800000a1baa17221 */ /* 0x000fe20000010000 */
[----:B------:R-:W-:Y:S01]  /*a5a0*/  FSEL R164, R163, RZ, P5 ;  /* 0x000000ffa3a47208 */ /* 0x000fe20002800000 */
[----:B------:R-:W-:Y:S01]  /*a5b0*/  FMUL.FTZ R160, R162, UR13 ;  /* 0x0000000da2a07c20 */ /* 0x000fe20008410000 */
[----:B------:R-:W-:Y:S01]  /*a5c0*/  FFMA.FTZ R156, R169, R156, R149 ;  /* 0x0000009ca99c7223 */ /* 0x000fe20000010095 */
[----:B------:R-:W-:Y:S01]  /*a5d0*/  FMUL.FTZ R159, R159, UR13 ;  /* 0x0000000d9f9f7c20 */ /* 0x000fe20008410000 */
[----:B------:R-:W-:Y:S01]  /*a5e0*/  LOP3.LUT P5, RZ, R231, 0xff00, RZ, 0xc0, !PT ;  /* 0x0000ff00e7ff7812 */ /* 0x000fe200078ac0ff */
[----:B------:R-:W-:Y:S01]  /*a5f0*/  FMUL.FTZ R157, R157, UR13 ;  /* 0x0000000d9d9d7c20 */ /* 0x000fe20008410000 */
[----:B------:R-:W-:Y:S01]  /*a600*/  FSEL R167, R165, RZ, P2 ;  /* 0x000000ffa5a77208 */ /* 0x000fe20001000000 */
        /* <DEDUP_REMOVED lines=21> */
.L_x_2059:
        /* <DEDUP_REMOVED lines=13> */
[----:B0-----:R-:W-:Y:S01]  /*a830*/  FADD.FTZ R162, R196, -R143 ;  /* 0x8000008fc4a27221 */ /* 0x001fe20000010000 */
[----:B-----5:R-:W-:Y:S01]  /*a840*/  FMUL.FTZ R143, R169, R164 ;  /* 0x000000a4a98f7220 */ /* 0x020fe20000410000 */
[----:B------:R-:W-:Y:S01]  /*a850*/  ISETP.GE.U32.AND P2, PT, R230, RZ, PT ;  /* 0x000000ffe600720c */ /* 0x000fe20003f46070 */
[----:B------:R-:W-:Y:S01]  /*a860*/  FADD.FTZ R74, R189, -R74 ;  /* 0x8000004abd4a7221 */ /* 0x000fe20000010000 */
[----:B------:R-:W-:Y:S01]  /*a870*/  FADD.FTZ R156, R193, -R142 ;  /* 0x8000008ec19c7221 */ /* 0x000fe20000010000 */
[----:B------:R-:W-:Y:S01]  /*a880*/  FADD.FTZ R140, R190, -R75 ;  /* 0x8000004bbe8c7221 */ /* 0x000fe20000010000 */
[----:B------:R-:W-:Y:S01]  /*a890*/  FMUL.FTZ R72, R169, R72 ;  /* 0x00000048a9487220 */ /* 0x000fe20000410000 */
[----:B------:R-:W-:Y:S01]  /*a8a0*/  FFMA.FTZ R160, R194, R160, R161 ;  /* 0x000000a0c2a07223 */ /* 0x000fe200000100a1 */
[----:B------:R-:W-:Y:S01]  /*a8b0*/  FADD.FTZ R158, R192, -R141 ;  /* 0x8000008dc09e7221 */ /* 0x000fe20000010000 */
[----:B------:R-:W-:Y:S01]  /*a8c0*/  FMUL.FTZ R157, R143, UR13 ;  /* 0x0000000d8f9d7c20 */ /* 0x000fe20008410000 */
[C---:B------:R-:W-:Y:S01]  /*a8d0*/  FMUL.FTZ R73, R169.reuse, R74 ;  /* 0x0000004aa9497220 */ /* 0x040fe20000410000 */
[----:B------:R-:W-:Y:S01]  /*a8e0*/  FMUL.FTZ R75, R169, R156 ;  /* 0x0000009ca94b7220 */ /* 0x000fe20000410000 */
[----:B------:R-:W-:Y:S01]  /*a8f0*/  ISETP.GE.U32.AND.EX P2, PT, R231, 0x1000000, PT, P2 ;  /* 0x01000000e700780c */ /* 0x000fe20003f46120 */
[C---:B------:R-:W-:Y:S01]  /*a900*/  FMUL.FTZ R142, R169.reuse, R162 ;  /* 0x000000a2a98e7220 */ /* 0x040fe20000410000 */
[----:B------:R-:W-:Y:S01]  /*a910*/  FMUL.FTZ R74, R169, R140 ;  /* 0x0000008ca94a7220 */ /* 0x000fe20000410000 */
[----:B------:R-:W-:Y:S01]  /*a920*/  FMUL.FTZ R156, R72, UR13 ;  /* 0x0000000d489c7c20 */ /* 0x000fe20008410000 */
[----:B------:R-:W-:Y:S01]  /*a930*/  FADD.FTZ R160, R197, -R160 ;  /* 0x800000a0c5a07221 */ /* 0x000fe20000010000 */
[----:B------:R-:W-:Y:S01]  /*a940*/  FMUL.FTZ R140, R169, R158 ;  /* 0x0000009ea98c7220 */ /* 0x000fe20000410000 */
[----:B------:R-:W-:Y:S01]  /*a950*/  LOP3.LUT P6, RZ, R230, 0xff, RZ, 0xc0, !PT ;  /* 0x000000ffe6ff7812 */ /* 0x000fe200078cc0ff */
[----:B------:R-:W-:Y:S01]  /*a960*/  FMUL.FTZ R158, R142, UR13 ;  /* 0x0000000d8e9e7c20 */ /* 0x000fe20008410000 */
[----:B------:R-:W-:Y:S01]  /*a970*/  FSEL R167, R157, RZ, P2 ;  /* 0x000000ff9da77208 */ /* 0x000fe20001000000 */
[----:B------:R-:W-:Y:S01]  /*a980*/  FMUL.FTZ R157, R74, UR13 ;  /* 0x0000000d4a9d7c20 */ /* 0x000fe20008410000 */
[----:B------:R-:W-:Y:S01]  /*a990*/  FMUL.FTZ R141, R169, R160 ;  /* 0x000000a0a98d7220 */ /* 0x000fe20000410000 */
        /* <DEDUP_REMOVED lines=22> */
.L_x_2061:
        /* <DEDUP_REMOVED lines=53> */
.L_x_2057:
        /* <DEDUP_REMOVED lines=8> */
[----:B--2---:R-:W-:-:S05]  /*aed0*/  @P0 IMAD.WIDE.U32 R160, R21, 0x10, R160 ;  /* 0x0000001015a00825 */ /* 0x004fca00078e00a0 */
[----:B------:R0:W-:Y:S02]  /*aee0*/  @P0 STG.E.128 desc[UR8][R160.64], R116 ;  /* 0x00000074a0000986 */ /* 0x0001e4000c101d08 */
.L_x_2053:
[----:B------:R-:W-:Y:S05]  /*aef0*/  BSYNC.RECONVERGENT B1 ;  /* 0x0000000000017941 */ /* 0x000fea0003800200 */
.L_x_2052:
[----:B01-34-:R-:W0:Y:S02]  /*af00*/  LDC.64 R156, c[0x0][0x380] ;  /* 0x0000e000ff9c7b82 */ /* 0x01be240000000a00 */
[----:B0-----:R-:W-:-:S04]  /*af10*/  LEA R5, R156, R5, 0x2 ;  /* 0x000000059c057211 */ /* 0x001fc800078e10ff */
[----:B------:R-:W-:-:S13]  /*af20*/  ISETP.GE.AND P0, PT, R5, R157, PT ;  /* 0x0000009d0500720c */ /* 0x000fda0003f06270 */
[----:B------:R-:W-:Y:S05]  /*af30*/  @!P0 BRA `(.L_x_2062) ;  /* 0xffffff5800308947 */ /* 0x000fea000383ffff */
.L_x_2012:
[----:B------:R-:W-:Y:S05]  /*af40*/  BSYNC B0 ;  /* 0x0000000000007941 */ /* 0x000fea0003800000 */
.L_x_2011:
        /* <DEDUP_REMOVED lines=257> */
.L_x_2021:
[----:B------:R-:W-:Y:S01]  /*bf60*/  HFMA2 R166, -RZ, RZ, 0, 5.9604644775390625e-08 ;  /* 0x00000001ffa67431 */ /* 0x000fe200000001ff */
[----:B------:R-:W-:Y:S01]  /*bf70*/  BSSY B1, `(.L_x_2063) ;  /* 0x0000006000017945 */ /* 0x000fe20003800000 */
[----:B------:R-:W-:Y:S02]  /*bf80*/  MOV R167, 0x1f ;  /* 0x0000001f00a77802 */ /* 0x000fe40000000f00 */
[----:B------:R-:W-:-:S07]  /*bf90*/  MOV R164, 0xffffffff ;  /* 0xffffffff00a47802 */ /* 0x000fce0000000f00 */
[----:B-----5:R-:W-:Y:S05]  /*bfa0*/  WARPSYNC.COLLECTIVE R164, `(.L_x_2064) ;  /* 0x00000000a4087348 */ /* 0x020fea0003c00000 */
[----:B------:R0:W1:Y:S02]  /*bfb0*/  SHFL.BFLY P0, R165, R227, R166, R167 ;  /* 0x0c0000a6e3a57389 */ /* 0x00006400000000a7 */
[----:B01---5:R-:W-:Y:S05]  /*bfc0*/  ENDCOLLECTIVE ;  /* 0x000000000000791b */ /* 0x023fea0003800000 */
.L_x_2064:
[----:B------:R-:W-:Y:S05]  /*bfd0*/  BSYNC B1 ;  /* 0x0000000000017941 */ /* 0x000fea0003800000 */
.L_x_2063:
[----:B------:R-:W-:Y:S01]  /*bfe0*/  MOV R156, R165 ;  /* 0x000000a5009c7202 */ /* 0x000fe20000000f00 */
[----:B------:R-:W-:Y:S01]  /*bff0*/  HFMA2 R166, -RZ, RZ, 0, 5.9604644775390625e-08 ;  /* 0x00000001ffa67431 */ /* 0x000fe200000001ff */
[----:B------:R-:W-:Y:S02]  /*c000*/  MOV R167, 0x1f ;  /* 0x0000001f00a77802 */ /* 0x000fe40000000f00 */
[----:B------:R-:W-:Y:S01]  /*c010*/  MOV R164, 0xffffffff ;  /* 0xffffffff00a47802 */ /* 0x000fe20000000f00 */
[----:B------:R-:W-:Y:S01]  /*c020*/  FADD.FTZ R156, R156, R227 ;  /* 0x000000e39c9c7221 */ /* 0x000fe20000010000 */
[----:B------:R-:W-:-:S07]  /*c030*/  MOV R227, R228 ;  /* 0x000000e400e37202 */ /* 0x000fce0000000f00 */
[----:B------:R-:W-:Y:S05]  /*c040*/  WARPSYNC.COLLECTIVE R164, `(.L_x_2065) ;  /* 0x00000000a4087348 */ /* 0x000fea0003c00000 */
[----:B------:R0:W1:Y:S02]  /*c050*/  SHFL.BFLY P0, R165, R227, R166, R167 ;  /* 0x0c0000a6e3a57389 */ /* 0x00006400000000a7 */
[----:B01----:R-:W-:Y:S05]  /*c060*/  ENDCOLLECTIVE ;  /* 0x000000000000791b */ /* 0x003fea0003800000 */
.L_x_2065:
[----:B------:R-:W-:Y:S01]  /*c070*/  MOV R227, R156 ;  /* 0x0000009c00e37202 */ /* 0x000fe20000000f00 */
[----:B------:R-:W-:Y:S01]  /*c080*/  HFMA2 R166, -RZ, RZ, 0, 1.1920928955078125e-07 ;  /* 0x00000002ffa67431 */ /* 0x000fe200000001ff */
[----:B------:R-:W-:-:S07]  /*c090*/  MOV R157, R165 ;  /* 0x000000a5009d7202 */ /* 0x000fce0000000f00 */
[----:B------:R-:W-:Y:S05]  /*c0a0*/  WARPSYNC.COLLECTIVE R164, `(.L_x_2066) ;  /* 0x00000000a4087348 */ /* 0x000fea0003c00000 */
[----:B------:R0:W1:Y:S02]  /*c0b0*/  SHFL.BFLY P0, R165, R227, R166, R167 ;  /* 0x0c0000a6e3a57389 */ /* 0x00006400000000a7 */
[----:B01----:R-:W-:Y:S05]  /*c0c0*/  ENDCOLLECTIVE ;  /* 0x000000000000791b */ /* 0x003fea0003800000 */
.L_x_2066:
[----:B------:R-:W-:-:S05]  /*c0d0*/  FADD.FTZ R157, R157, R228 ;  /* 0x000000e49d9d7221 */ /* 0x000fca0000010000 */
[----:B------:R-:W-:Y:S02]  /*c0e0*/  MOV R227, R157 ;  /* 0x0000009d00e37202 */ /* 0x000fe40000000f00 */
[----:B------:R-:W-:-:S07]  /*c0f0*/  MOV R159, R165 ;  /* 0x000000a5009f7202 */ /* 0x000fce0000000f00 */
[----:B------:R-:W-:Y:S05]  /*c100*/  WARPSYNC.COLLECTIVE R164, `(.L_x_2067) ;  /* 0x00000000a4087348 */ /* 0x000fea0003c00000 */
[----:B------:R0:W1:Y:S02]  /*c110*/  SHFL.BFLY P0, R165, R227, R166, R167 ;  /* 0x0c0000a6e3a57389 */ /* 0x00006400000000a7 */
[----:B01----:R-:W-:Y:S05]  /*c120*/  ENDCOLLECTIVE ;  /* 0x000000000000791b */ /* 0x003fea0003800000 */
.L_x_2067:
[----:B------:R-:W-:-:S05]  /*c130*/  FADD.FTZ R159, R156, R159 ;  /* 0x0000009f9c9f7221 */ /* 0x000fca0000010000 */
[----:B------:R-:W-:Y:S01]  /*c140*/  MOV R227, R159 ;  /* 0x0000009f00e37202 */ /* 0x000fe20000000f00 */
[----:B------:R-:W-:Y:S01]  /*c150*/  HFMA2 R166, -RZ, RZ, 0, 2.384185791015625e-07 ;  /* 0x00000004ffa67431 */ /* 0x000fe200000001ff */
[----:B------:R-:W-:-:S07]  /*c160*/  MOV R158, R165 ;  /* 0x000000a5009e7202 */ /* 0x000fce0000000f00 */
[----:B------:R-:W-:Y:S05]  /*c170*/  WARPSYNC.COLLECTIVE R164, `(.L_x_2068) ;  /* 0x00000000a4087348 */ /* 0x000fea0003c00000 */
[----:B------:R0:W1:Y:S02]  /*c180*/  SHFL.BFLY P0, R165, R227, R166, R167 ;  /* 0x0c0000a6e3a57389 */ /* 0x00006400000000a7 */
[----:B01----:R-:W-:Y:S05]  /*c190*/  ENDCOLLECTIVE ;  /* 0x000000000000791b */ /* 0x003fea0003800000 */
.L_x_2068:
[----:B------:R-:W-:-:S05]  /*c1a0*/  FADD.FTZ R158, R157, R158 ;  /* 0x0000009e9d9e7221 */ /* 0x000fca0000010000 */
[----:B------:R-:W-:Y:S02]  /*c1b0*/  MOV R227, R158 ;  /* 0x0000009e00e37202 */ /* 0x000fe40000000f00 */
[----:B------:R-:W-:-:S07]  /*c1c0*/  MOV R160, R165 ;  /* 0x000000a500a07202 */ /* 0x000fce0000000f00 */
[----:B------:R-:W-:Y:S05]  /*c1d0*/  WARPSYNC.COLLECTIVE R164, `(.L_x_2069) ;  /* 0x00000000a4087348 */ /* 0x000fea0003c00000 */
[----:B------:R0:W1:Y:S02]  /*c1e0*/  SHFL.BFLY P0, R165, R227, R166, R167 ;  /* 0x0c0000a6e3a57389 */ /* 0x00006400000000a7 */
[----:B01----:R-:W-:Y:S05]  /*c1f0*/  ENDCOLLECTIVE ;  /* 0x000000000000791b */ /* 0x003fea0003800000 */
.L_x_2069:
[----:B------:R-:W-:-:S05]  /*c200*/  FADD.FTZ R160, R159, R160 ;  /* 0x000000a09fa07221 */ /* 0x000fca0000010000 */
[----:B------:R-:W-:Y:S01]  /*c210*/  MOV R227, R160 ;  /* 0x000000a000e37202 */ /* 0x000fe20000000f00 */
[----:B------:R-:W-:Y:S01]  /*c220*/  HFMA2 R166, -RZ, RZ, 0, 4.76837158203125e-07 ;  /* 0x00000008ffa67431 */ /* 0x000fe200000001ff */
[----:B------:R-:W-:-:S07]  /*c230*/  MOV R161, R165 ;  /* 0x000000a500a17202 */ /* 0x000fce0000000f00 */
[----:B------:R-:W-:Y:S05]  /*c240*/  WARPSYNC.COLLECTIVE R164, `(.L_x_2070) ;  /* 0x00000000a4087348 */ /* 0x000fea0003c00000 */
[----:B------:R0:W1:Y:S02]  /*c250*/  SHFL.BFLY P0, R165, R227, R166, R167 ;  /* 0x0c0000a6e3a57389 */ /* 0x00006400000000a7 */
[----:B01----:R-:W-:Y:S05]  /*c260*/  ENDCOLLECTIVE ;  /* 0x000000000000791b */ /* 0x003fea0003800000 */
.L_x_2070:
[----:B------:R-:W-:-:S05]  /*c270*/  FADD.FTZ R161, R158, R161 ;  /* 0x000000a19ea17221 */ /* 0x000fca0000010000 */
[----:B------:R-:W-:Y:S02]  /*c280*/  MOV R227, R161 ;  /* 0x000000a100e37202 */ /* 0x000fe40000000f00 */
[----:B------:R-:W-:-:S07]  /*c290*/  MOV R163, R165 ;  /* 0x000000a500a37202 */ /* 0x000fce0000000f00 */
[----:B------:R-:W-:Y:S05]  /*c2a0*/  WARPSYNC.COLLECTIVE R164, `(.L_x_2071) ;  /* 0x00000000a4087348 */ /* 0x000fea0003c00000 */
[----:B------:R0:W1:Y:S02]  /*c2b0*/  SHFL.BFLY P0, R165, R227, R166, R167 ;  /* 0x0c0000a6e3a57389 */ /* 0x00006400000000a7 */
[----:B01----:R-:W-:Y:S05]  /*c2c0*/  ENDCOLLECTIVE ;  /* 0x000000000000791b */ /* 0x003fea0003800000 */
.L_x_2071:
[----:B------:R-:W-:-:S05]  /*c2d0*/  FADD.FTZ R163, R160, R163 ;  /* 0x000000a3a0a37221 */ /* 0x000fca0000010000 */
[----:B------:R-:W-:Y:S01]  /*c2e0*/  MOV R227, R163 ;  /* 0x000000a300e37202 */ /* 0x000fe20000000f00 */
[----:B------:R-:W-:Y:S01]  /*c2f0*/  HFMA2 R166, -RZ, RZ, 0, 9.5367431640625e-07 ;  /* 0x00000010ffa67431 */ /* 0x000fe200000001ff */
[----:B------:R-:W-:-:S07]  /*c300*/  MOV R162, R165 ;  /* 0x000000a500a27202 */ /* 0x000fce0000000f00 */
[----:B------:R-:W-:Y:S05]  /*c310*/  WARPSYNC.COLLECTIVE R164, `(.L_x_2072) ;  /* 0x00000000a4087348 */ /* 0x000fea0003c00000 */
[----:B------:R0:W1:Y:S02]  /*c320*/  SHFL.BFLY P0, R165, R227, R166, R167 ;  /* 0x0c0000a6e3a57389 */ /* 0x00006400000000a7 */
[----:B01----:R-:W-:Y:S05]  /*c330*/  ENDCOLLECTIVE ;  /* 0x000000000000791b */ /* 0x003fea0003800000 */
.L_x_2072:
[----:B------:R-:W-:-:S05]  /*c340*/  FADD.FTZ R162, R161, R162 ;  /* 0x000000a2a1a27221 */ /* 0x000fca0000010000 */
[----:B------:R-:W-:Y:S02]  /*c350*/  MOV R227, R162 ;  /* 0x000000a200e37202 */ /* 0x000fe40000000f00 */
[----:B------:R-:W-:-:S07]  /*c360*/  MOV R156, R165 ;  /* 0x000000a5009c7202 */ /* 0x000fce0000000f00 */
[----:B------:R-:W-:Y:S05]  /*c370*/  WARPSYNC.COLLECTIVE R164, `(.L_x_2073) ;  /* 0x00000000a4087348 */ /* 0x000fea0003c00000 */
[----:B------:R0:W1:Y:S02]  /*c380*/  SHFL.BFLY P0, R165, R227, R166, R167 ;  /* 0x0c0000a6e3a57389 */ /* 0x00006400000000a7 */
[----:B01----:R-:W-:Y:S05]  /*c390*/  ENDCOLLECTIVE ;  /* 0x000000000000791b */ /* 0x003fea0003800000 */
.L_x_2073:
[----:B------:R-:W-:Y:S01]  /*c3a0*/  MOV R157, R165 ;  /* 0x000000a5009d7202 */ /* 0x000fe20000000f00 */
[----:B------:R-:W-:Y:S06]  /*c3b0*/  BRA `(.L_x_2074) ;  /* 0xffffff6000007947 */ /* 0x000fec000383ffff */
.L_x_2075:
        /* <DEDUP_REMOVED lines=12> */
.L_x_6054:


//--------------------- .text._ZN10layer_norm22ln_bwd_finalize_kernelINS_22Kernel_traits_finalizeILj1024E13__nv_bfloat16S2_fS2_fjLb0ELj1024ELj4ENS_18Kernel_traits_baseILj1024ES2_S2_fS2_fjLj1024EEEEELb0ELb1EEEvNS_9BwdParamsE --------------------------
	.section	.text._ZN10layer_norm22ln_bwd_finalize_kernelINS_22Kernel_traits_finalizeILj1024E13__nv_bfloat16S2_fS2_fjLb0ELj1024ELj4ENS_18Kernel_traits_baseILj1024ES2_S2_fS2_fjLj1024EEEEELb0ELb1EEEvNS_9BwdParamsE,"ax",@progbits
	.align	128
        .global         _ZN10layer_norm22ln_bwd_finalize_kernelINS_22Kernel_traits_finalizeILj1024E13__nv_bfloat16S2_fS2_fjLb0ELj1024ELj4ENS_18Kernel_traits_baseILj1024ES2_S2_fS2_fjLj1024EEEEELb0ELb1EEEvNS_9BwdParamsE
        .type           _ZN10layer_norm22ln_bwd_finalize_kernelINS_22Kernel_traits_finalizeILj1024E13__nv_bfloat16S2_fS2_fjLb0ELj1024ELj4ENS_18Kernel_traits_baseILj1024ES2_S2_fS2_fjLj1024EEEEELb0ELb1EEEvNS_9BwdParamsE,@function
        .size           _ZN10layer_norm22ln_bwd_finalize_kernelINS_22Kernel_traits_finalizeILj1024E13__nv_bfloat16S2_fS2_fjLb0ELj1024ELj4ENS_18Kernel_traits_baseILj1024ES2_S2_fS2_fjLj1024EEEEELb0ELb1EEEvNS_9BwdParamsE,(.L_x_6055 - _ZN10layer_norm22ln_bwd_finalize_kernelINS_22Kernel_traits_finalizeILj1024E13__nv_bfloat16S2_fS2_fjLb0ELj1024ELj4ENS_18Kernel_traits_baseILj1024ES2_S2_fS2_fjLj1024EEEEELb0ELb1EEEvNS_9BwdParamsE)
        .other          _ZN10layer_norm22ln_bwd_finalize_kernelINS_22Kernel_traits_finalizeILj1024E13__nv_bfloat16S2_fS2_fjLb0ELj1024ELj4ENS_18Kernel_traits_baseILj1024ES2_S2_fS2_fjLj1024EEEEELb0ELb1EEEvNS_9BwdParamsE,@"STO_CUDA_ENTRY STV_DEFAULT"
_ZN10layer_norm22ln_bwd_finalize_kernelINS_22Kernel_traits_finalizeILj1024E13__nv_bfloat16S2_fS2_fjLb0ELj1024ELj4ENS_18Kernel_traits_baseILj1024ES2_S2_fS2_fjLj1024EEEEELb0ELb1EEEvNS_9BwdParamsE:
.text._ZN10layer_norm22ln_bwd_finalize_kernelINS_22Kernel_traits_finalizeILj1024E13__nv_bfloat16S2_fS2_fjLb0ELj1024ELj4ENS_18Kernel_traits_baseILj1024ES2_S2_fS2_fjLj1024EEEEELb0ELb1EEEvNS_9BwdParamsE:
        /* <DEDUP_REMOVED lines=81> */
.L_x_2080:
        /* <DEDUP_REMOVED lines=118> */
.L_x_2079:
[----:B------:R-:W-:Y:S05]  /*0c70*/  BSYNC.RECONVERGENT B1 ;  /* 0x0000000000017941 */ /* 0x000fea0003800200 */
.L_x_2078:
        /* <DEDUP_REMOVED lines=77> */
.L_x_2082:
[----:B------:R-:W-:Y:S05]  /*1150*/  BSYNC.RECONVERGENT B1 ;  /* 0x0000000000017941 */ /* 0x000fea0003800200 */
.L_x_2081:
        /* <DEDUP_REMOVED lines=38> */
.L_x_2084:
[----:B------:R-:W-:Y:S05]  /*13c0*/  BSYNC.RECONVERGENT B1 ;  /* 0x0000000000017941 */ /* 0x000fea0003800200 */
.L_x_2083:
        /* <DEDUP_REMOVED lines=8> */
.L_x_2085:
        /* <DEDUP_REMOVED lines=10> */
.L_x_2077:
[----:B------:R-:W-:Y:S05]  /*14f0*/  BSYNC.RECONVERGENT B0 ;  /* 0x0000000000007941 */ /* 0x000fea0003800200 */
.L_x_2076:
        /* <DEDUP_REMOVED lines=57> */
.L_x_2086:
        /* <DEDUP_REMOVED lines=15> */
.L_x_6055:


//--------------------- .text._ZN10layer_norm40ln_parallel_residual_bwd_finalize_kernelINS_22Kernel_traits_finalizeILj1024E13__nv_bfloat16S2_fS2_fjLb0ELj1024ELj4ENS_18Kernel_traits_baseILj1024ES2_S2_fS2_fjLj1024EEEEELb1EEEvNS_9BwdParamsE --------------------------
	.section	.text._ZN10layer_norm40ln_parallel_residual_bwd_finalize_kernelINS_22Kernel_traits_finalizeILj1024E13__nv_bfloat16S2_fS2_fjLb0ELj1024ELj4ENS_18Kernel_traits_baseILj1024ES2_S2_fS2_fjLj1024EEEEELb1EEEvNS_9BwdParamsE,"ax",@progbits
	.align	128
        .global         _ZN10layer_norm40ln_parallel_residual_bwd_finalize_kernelINS_22Kernel_traits_finalizeILj1024E13__nv_bfloat16S2_fS2_fjLb0ELj1024ELj4ENS_18Kernel_traits_baseILj1024ES2_S2_fS2_fjLj1024EEEEELb1EEEvNS_9BwdParamsE
        .type           _ZN10layer_norm40ln_parallel_residual_bwd_finalize_kernelINS_22Kernel_traits_finalizeILj1024E13__nv_bfloat16S2_fS2_fjLb0ELj1024ELj4ENS_18Kernel_traits_baseILj1024ES2_S2_fS2_fjLj1024EEEEELb1EEEvNS_9BwdParamsE,@function
        .size           _ZN10layer_norm40ln_parallel_residual_bwd_finalize_kernelINS_22Kernel_traits_finalizeILj1024E13__nv_bfloat16S2_fS2_fjLb0ELj1024ELj4ENS_18Kernel_traits_baseILj1024ES2_S2_fS2_fjLj1024EEEEELb1EEEvNS_9BwdParamsE,(.L_x_6056 - _ZN10layer_norm40ln_parallel_residual_bwd_finalize_kernelINS_22Kernel_traits_finalizeILj1024E13__nv_bfloat16S2_fS2_fjLb0ELj1024ELj4ENS_18Kernel_traits_baseILj1024ES2_S2_fS2_fjLj1024EEEEELb1EEEvNS_9BwdParamsE)
        .other          _ZN10layer_norm40ln_parallel_residual_bwd_finalize_kernelINS_22Kernel_traits_finalizeILj1024E13__nv_bfloat16S2_fS2_fjLb0ELj1024ELj4ENS_18Kernel_traits_baseILj1024ES2_S2_fS2_fjLj1024EEEEELb1EEEvNS_9BwdParamsE,@"STO_CUDA_ENTRY STV_DEFAULT"
_ZN10layer_norm40ln_parallel_residual_bwd_finalize_kernelINS_22Kernel_traits_finalizeILj1024E13__nv_bfloat16S2_fS2_fjLb0ELj1024ELj4ENS_18Kernel_traits_baseILj1024ES2_S2_fS2_fjLj1024EEEEELb1EEEvNS_9BwdParamsE:
.text._ZN10layer_norm40ln_parallel_residual_bwd_finalize_kernelINS_22Kernel_traits_finalizeILj1024E13__nv_bfloat16S2_fS2_fjLb0ELj1024ELj4ENS_18Kernel_traits_baseILj1024ES2_S2_fS2_fjLj1024EEEEELb1EEEvNS_9BwdParamsE:
        /* <DEDUP_REMOVED lines=60> */
.L_x_2091:
        /* <DEDUP_REMOVED lines=112> */
.L_x_2090:
[----:B------:R-:W-:Y:S05]  /*0ac0*/  BSYNC.RECONVERGENT B1 ;  /* 0x0000000000017941 */ /* 0x000fea0003800200 */
.L_x_2089:
        /* <DEDUP_REMOVED lines=66> */
.L_x_2093:
[----:B------:R-:W-:Y:S05]  /*0ef0*/  BSYNC.RECONVERGENT B1 ;  /* 0x0000000000017941 */ /* 0x000fea0003800200 */
.L_x_2092:
        /* <DEDUP_REMOVED lines=37> */
.L_x_2095:
[----:B------:R-:W-:Y:S05]  /*1150*/  BSYNC.RECONVERGENT B1 ;  /* 0x0000000000017941 */ /* 0x000fea0003800200 */
.L_x_2094:
        /* <DEDUP_REMOVED lines=19> */
.L_x_2088:
[----:B------:R-:W-:Y:S05]  /*1290*/  BSYNC.RECONVERGENT B0 ;  /* 0x0000000000007941 */ /* 0x000fea0003800200 */
.L_x_2087:
        /* <DEDUP_REMOVED lines=92> */
.L_x_2096:
        /* <DEDUP_REMOVED lines=10> */
.L_x_6056:


//--------------------- .text._ZN10layer_norm31ln_parallel_residual_bwd_kernelINS_13Kernel_traitsI13__nv_bfloat16S2_fS2_fjLj1024ELj1ELj4ELj1ELj16ENS_18Kernel_traits_baseILj1024ES2_S2_fS2_fjLj128EEEEELb1ELb1ELb1EEEvNS_9BwdParamsE --------------------------
	.section	.text._ZN10layer_norm31ln_parallel_residual_bwd_kernelINS_13Kernel_traitsI13__nv_bfloat16S2_fS2_fjLj1024ELj1ELj4ELj1ELj16ENS_18Kernel_traits_baseILj1024ES2_S2_fS2_fjLj128EEEEELb1ELb1ELb1EEEvNS_9BwdParamsE,"ax",@progbits
	.align	128
        .global         _ZN10layer_norm31ln_parallel_residual_bwd_kernelINS_13Kernel_traitsI13__nv_bfloat16S2_fS2_fjLj1024ELj1ELj4ELj1ELj16ENS_18Kernel_traits_baseILj1024ES2_S2_fS2_fjLj128EEEEELb1ELb1ELb1EEEvNS_9BwdParamsE
        .type           _ZN10layer_norm31ln_parallel_residual_bwd_kernelINS_13Kernel_traitsI13__nv_bfloat16S2_fS2_fjLj1024ELj1ELj4ELj1ELj16ENS_18Kernel_traits_baseILj1024ES2_S2_fS2_fjLj128EEEEELb1ELb1ELb1EEEvNS_9BwdParamsE,@function
        .size           _ZN10layer_norm31ln_parallel_residual_bwd_kernelINS_13Kernel_traitsI13__nv_bfloat16S2_fS2_fjLj1024ELj1ELj4ELj1ELj16ENS_18Kernel_traits_baseILj1024ES2_S2_fS2_fjLj128EEEEELb1ELb1ELb1EEEvNS_9BwdParamsE,(.L_x_6057 - _ZN10layer_norm31ln_parallel_residual_bwd_kernelINS_13Kernel_traitsI13__nv_bfloat16S2_fS2_fjLj1024ELj1ELj4ELj1ELj16ENS_18Kernel_traits_baseILj1024ES2_S2_fS2_fjLj128EEEEELb1ELb1ELb1EEEvNS_9BwdParamsE)
        .other          _ZN10layer_norm31ln_parallel_residual_bwd_kernelINS_13Kernel_traitsI13__nv_bfloat16S2_fS2_fjLj1024ELj1ELj4ELj1ELj16ENS_18Kernel_traits_baseILj1024ES2_S2_fS2_fjLj128EEEEELb1ELb1ELb1EEEvNS_9BwdParamsE,@"STO_CUDA_ENTRY STV_DEFAULT"
_ZN10layer_norm31ln_parallel_residual_bwd_kernelINS_13Kernel_traitsI13__nv_bfloat16S2_fS2_fjLj1024ELj1ELj4ELj1ELj16ENS_18Kernel_traits_baseILj1024ES2_S2_fS2_fjLj128EEEEELb1ELb1ELb1EEEvNS_9BwdParamsE:
.text._ZN10layer_norm31ln_parallel_residual_bwd_kernelINS_13Kernel_traitsI13__nv_bfloat16S2_fS2_fjLj1024ELj1ELj4ELj1ELj16ENS_18Kernel_traits_baseILj1024ES2_S2_fS2_fjLj128EEEEELb1ELb1ELb1EEEvNS_9BwdParamsE:
        /* <DEDUP_REMOVED lines=49> */
[----:B------:R-:W-:-:S07]  /*0310*/  LOP3.LUT R7, R2, 0x1f, RZ, 0xc0, !PT ;  /* 0x0000001f02077812 */ /* 0x000fce00078ec0ff */
[----:B------:R-:W1:Y:S01]  /*0320*/  LDC.U8 R195, c[0x0][0x410] ;  /* 0x00010400ffc37b82 */ /* 0x000e620000000000 */
[----:B0-----:R-:W-:-:S05]  /*0330*/  IMAD.WIDE.U32 R4, R7, 0x10, R4 ;  /* 0x0000001007047825 */ /* 0x001fca00078e0004 */
[----:B------:R-:W2:Y:S04]  /*0340*/  LDG.E.128 R168, desc[UR8][R4.64] ;  /* 0x0000000804a87981 */ /* 0x000ea8000c1e1d00 */
[----:B------:R-:W3:Y:S04]  /*0350*/  LDG.E.128 R16, desc[UR8][R4.64+0x200] ;  /* 0x0002000804107981 */ /* 0x000ee8000c1e1d00 */
[----:B------:R-:W4:Y:S04]  /*0360*/  LDG.E.128 R12, desc[UR8][R4.64+0x400] ;  /* 0x00040008040c7981 */ /* 0x000f28000c1e1d00 */
[----:B------:R0:W5:Y:S01]  /*0370*/  LDG.E.128 R8, desc[UR8][R4.64+0x600] ;  /* 0x0006000804087981 */ /* 0x000162000c1e1d00 */
        /* <DEDUP_REMOVED lines=33> */
[----:B------:R-:W-:Y:S02]  /*0590*/  PRMT R202, R18, 0x7632, R202 ;  /* 0x0000763212ca7816 */ /* 0x000fe400000000ca */
[----:B------:R-:W-:Y:S02]  /*05a0*/  PRMT R203, R19, 0x7632, R203 ;  /* 0x0000763213cb7816 */ /* 0x000fe400000000cb */
[----:B----4-:R-:W-:Y:S02]  /*05b0*/  PRMT R204, R12, 0x7632, R204 ;  /* 0x000076320ccc7816 */ /* 0x010fe400000000cc */
[----:B------:R-:W-:Y:S02]  /*05c0*/  PRMT R205, R13, 0x7632, R205 ;  /* 0x000076320dcd7816 */ /* 0x000fe400000000cd */
[----:B------:R-:W-:-:S02]  /*05d0*/  PRMT R206, R14, 0x7632, R206 ;  /* 0x000076320ece7816 */ /* 0x000fc400000000ce */
[----:B------:R-:W-:Y:S02]  /*05e0*/  PRMT R207, R15, 0x7632, R207 ;  /* 0x000076320fcf7816 */ /* 0x000fe400000000cf */
[----:B-----5:R-:W-:Y:S02]  /*05f0*/  PRMT R208, R8, 0x7632, R208 ;  /* 0x0000763208d07816 */ /* 0x020fe400000000d0 */
[----:B------:R-:W-:Y:S02]  /*0600*/  PRMT R209, R9, 0x7632, R209 ;  /* 0x0000763209d17816 */ /* 0x000fe400000000d1 */
[----:B------:R-:W-:Y:S02]  /*0610*/  PRMT R210, R10, 0x7632, R210 ;  /* 0x000076320ad27816 */ /* 0x000fe400000000d2 */
[----:B------:R-:W-:Y:S02]  /*0620*/  PRMT R211, R11, 0x7632, R211 ;  /* 0x000076320bd37816 */ /* 0x000fe400000000d3 */
[----:B------:R-:W-:-:S02]  /*0630*/  SHF.L.U32 R182, R16, 0x10, RZ ;  /* 0x0000001010b67819 */ /* 0x000fc400000006ff */
[----:B------:R-:W-:Y:S02]  /*0640*/  SHF.L.U32 R183, R17, 0x10, RZ ;  /* 0x0000001011b77819 */ /* 0x000fe400000006ff */
[----:B------:R-:W-:Y:S02]  /*0650*/  CS2R R16, SRZ ;  /* 0x0000000000107805 */ /* 0x000fe4000001ff00 */
[----:B------:R-:W-:Y:S02]  /*0660*/  SHF.L.U32 R184, R18, 0x10, RZ ;  /* 0x0000001012b87819 */ /* 0x000fe400000006ff */
[----:B------:R-:W-:Y:S02]  /*0670*/  SHF.L.U32 R185, R19, 0x10, RZ ;  /* 0x0000001013b97819 */ /* 0x000fe400000006ff */
[----:B------:R-:W-:Y:S02]  /*0680*/  CS2R R18, SRZ ;  /* 0x0000000000127805 */ /* 0x000fe4000001ff00 */
        /* <DEDUP_REMOVED lines=31> */
[----:B-1----:R-:W-:-:S07]  /*0880*/  SHF.L.U32 R211, R211, 0x10, RZ ;  /* 0x00000010d3d37819 */ /* 0x002fce00000006ff */
.L_x_2133:
[----:B0-----:R-:W0:Y:S01]  /*0890*/  LDC.64 R108, c[0x0][0x3c0] ;  /* 0x0000f000ff6c7b82 */ /* 0x001e220000000a00 */
[----:B------:R-:W-:-:S05]  /*08a0*/  IMAD R0, R194, UR12, RZ ;  /* 0x0000000cc2007c24 */ /* 0x000fca000f8e02ff */
[----:B------:R-:W-:Y:S02]  /*08b0*/  SHF.R.S32.HI R89, RZ, 0x1f, R0 ;  /* 0x0000001fff597819 */ /* 0x000fe40000011400 */
[----:B------:R-:W1:Y:S02]  /*08c0*/  LDC.64 R176, c[0x0][0x3a8] ;  /* 0x0000ea00ffb07b82 */ /* 0x000e640000000a00 */
[----:B------:R-:W-:Y:S02]  /*08d0*/  LEA.HI R89, R89, R0, RZ, 0x3 ;  /* 0x0000000059597211 */ /* 0x000fe400078f18ff */
[----:B------:R-:W-:-:S04]  /*08e0*/  LOP3.LUT R0, R2, 0x1f, RZ, 0xc0, !PT ;  /* 0x0000001f02007812 */ /* 0x000fc800078ec0ff */
[----:B------:R-:W2:Y:S01]  /*08f0*/  LDC.64 R132, c[0x0][0x428] ;  /* 0x00010a00ff847b82 */ /* 0x000ea20000000a00 */
[----:B------:R-:W-:-:S07]  /*0900*/  LEA.HI.SX32 R219, R89, R0, 0x1d ;  /* 0x0000000059db7211 */ /* 0x000fce00078feaff */
[----:B------:R-:W3:Y:S01]  /*0910*/  LDC.64 R170, c[0x0][0x3c8] ;  /* 0x0000f200ffaa7b82 */ /* 0x000ee20000000a00 */
[C---:B0-----:R-:W-:Y:S01]  /*0920*/  IMAD.WIDE R108, R194.reuse, 0x4, R108 ;  /* 0x00000004c26c7825 */ /* 0x041fe200078e026c */
[C---:B------:R-:W-:Y:S02]  /*0930*/  IADD3 R217, PT, PT, R219.reuse, 0x20, RZ ;  /* 0x00000020dbd97810 */ /* 0x040fe40007ffe0ff */
[C---:B------:R-:W-:Y:S02]  /*0940*/  IADD3 R215, PT, PT, R219.reuse, 0x40, RZ ;  /* 0x00000040dbd77810 */ /* 0x040fe40007ffe0ff */
[----:B------:R-:W4:Y:S01]  /*0950*/  LDG.E R0, desc[UR8][R108.64] ;  /* 0x000000086c007981 */ /* 0x000f22000c1e1900 */
[C-C-:B-1----:R-:W-:Y:S01]  /*0960*/  IMAD.WIDE.U32 R120, R219.reuse, 0x20, R176.reuse ;  /* 0x00000020db787825 */ /* 0x142fe200078e00b0 */
[----:B------:R-:W-:Y:S01]  /*0970*/  IADD3 R213, PT, PT, R219, 0x60, RZ ;  /* 0x00000060dbd57810 */ /* 0x000fe20007ffe0ff */
[----:B------:R-:W0:Y:S02]  /*0980*/  LDC.64 R178, c[0x0][0x438] ;  /* 0x00010e00ffb27b82 */ /* 0x000e240000000a00 */
[----:B------:R-:W-:Y:S01]  /*0990*/  IMAD.WIDE.U32 R134, R217, 0x20, R176 ;  /* 0x00000020d9867825 */ /* 0x000fe200078e00b0 */
[----:B------:R-:W4:Y:S03]  /*09a0*/  LDG.E.128 R88, desc[UR8][R120.64] ;  /* 0x0000000878587981 */ /* 0x000f26000c1e1d00 */
[--C-:B--2---:R-:W-:Y:S01]  /*09b0*/  IMAD.WIDE.U32 R92, R219, 0x10, R132.reuse ;  /* 0x00000010db5c7825 */ /* 0x104fe200078e0084 */
[----:B------:R-:W2:Y:S01]  /*09c0*/  LDG.E.128 R96, desc[UR8][R120.64+0x10] ;  /* 0x0000100878607981 */ /* 0x000ea2000c1e1d00 */
[----:B------:R-:W-:Y:S01]  /*09d0*/  ISETP.NE.U32.AND P0, PT, RZ, UR14, PT ;  /* 0x0000000eff007c0c */ /* 0x000fe2000bf05070 */
[----:B------:R-:W1:Y:S01]  /*09e0*/  LDC.64 R226, c[0x0][0x3b0] ;  /* 0x0000ec00ffe27b82 */ /* 0x000e620000000a00 */
[----:B------:R-:W-:Y:S01]  /*09f0*/  IMAD.WIDE.U32 R104, R217, 0x10, R132 ;  /* 0x00000010d9687825 */ /* 0x000fe200078e0084 */
[----:B------:R-:W2:Y:S03]  /*0a00*/  LDG.E.128 R100, desc[UR8][R134.64] ;  /* 0x0000000886647981 */ /* 0x000ea6000c1e1d00 */
[C---:B------:R-:W-:Y:S01]  /*0a10*/  IMAD.WIDE.U32 R180, R215.reuse, 0x20, R176 ;  /* 0x00000020d7b47825 */ /* 0x040fe200078e00b0 */
[----:B------:R-:W2:Y:S03]  /*0a20*/  LDG.E.128 R92, desc[UR8][R92.64] ;  /* 0x000000085c5c7981 */ /* 0x000ea6000c1e1d00 */
[----:B------:R-:W-:Y:S01]  /*0a30*/  IMAD.WIDE.U32 R116, R215, 0x10, R132 ;  /* 0x00000010d7747825 */ /* 0x000fe200078e0084 */
[----:B------:R-:W2:Y:S03]  /*0a40*/  LDG.E.128 R104, desc[UR8][R104.64] ;  /* 0x0000000868687981 */ /* 0x000ea6000c1e1d00 */
[C---:B------:R-:W-:Y:S01]  /*0a50*/  IMAD.WIDE.U32 R176, R213.reuse, 0x20, R176 ;  /* 0x00000020d5b07825 */ /* 0x040fe200078e00b0 */
[----:B------:R-:W2:Y:S03]  /*0a60*/  LDG.E.128 R108, desc[UR8][R134.64+0x10] ;  /* 0x00001008866c7981 */ /* 0x000ea6000c1e1d00 */
[----:B------:R-:W-:Y:S01]  /*0a70*/  IMAD.WIDE.U32 R132, R213, 0x10, R132 ;  /* 0x00000010d5847825 */ /* 0x000fe200078e0084 */
[----:B------:R-:W2:Y:S03]  /*0a80*/  LDG.E.128 R112, desc[UR8][R180.64] ;  /* 0x00000008b4707981 */ /* 0x000ea6000c1e1d00 */
[----:B---3--:R-:W-:Y:S01]  /*0a90*/  IMAD.WIDE R172, R194, 0x4, R170 ;  /* 0x00000004c2ac7825 */ /* 0x008fe200078e02aa */
[----:B------:R-:W3:Y:S04]  /*0aa0*/  LDG.E.128 R116, desc[UR8][R116.64] ;  /* 0x0000000874747981 */ /* 0x000ee8000c1e1d00 */
[----:B------:R-:W3:Y:S04]  /*0ab0*/  LDG.E.128 R120, desc[UR8][R180.64+0x10] ;  /* 0x00001008b4787981 */ /* 0x000ee8000c1e1d00 */
[----:B------:R-:W3:Y:S04]  /*0ac0*/  LDG.E.128 R124, desc[UR8][R176.64] ;  /* 0x00000008b07c7981 */ /* 0x000ee8000c1e1d00 */
[----:B------:R1:W3:Y:S04]  /*0ad0*/  LDG.E.128 R128, desc[UR8][R176.64+0x10] ;  /* 0x00001008b0807981 */ /* 0x0002e8000c1e1d00 */
[----:B------:R1:W3:Y:S04]  /*0ae0*/  LDG.E R212, desc[UR8][R172.64] ;  /* 0x00000008acd47981 */ /* 0x0002e8000c1e1900 */
[----:B------:R-:W3:Y:S01]  /*0af0*/  LDG.E.128 R132, desc[UR8][R132.64] ;  /* 0x0000000884847981 */ /* 0x000ee2000c1e1d00 */
[----:B------:R-:W-:-:S02]  /*0b00*/  ISETP.NE.AND.EX P0, PT, RZ, UR15, PT, P0 ;  /* 0x0000000fff007c0c */ /* 0x000fc4000bf05300 */
[----:B0-----:R-:W-:-:S04]  /*0b10*/  ISETP.NE.U32.AND P2, PT, R178, RZ, PT ;  /* 0x000000ffb200720c */ /* 0x001fc80003f45070 */
[----:B------:R-:W-:-:S07]  /*0b20*/  ISETP.NE.AND.EX P2, PT, R179, RZ, PT, P2 ;  /* 0x000000ffb300720c */ /* 0x000fce0003f45320 */
[----:B------:R-:W0:Y:S08]  /*0b30*/  @P0 LDC.64 R224, c[0x0][0x3b8] ;  /* 0x0000ee00ffe00b82 */ /* 0x000e300000000a00 */
[----:B-1----:R-:W1:Y:S08]  /*0b40*/  @P0 LDC.64 R176, c[0x0][0x3b8] ;  /* 0x0000ee00ffb00b82 */ /* 0x002e700000000a00 */
[----:B------:R-:W1:Y:S08]  /*0b50*/  @P0 LDC.64 R170, c[0x0][0x3b8] ;  /* 0x0000ee00ffaa0b82 */ /* 0x000e700000000a00 */
[----:B------:R-:W1:Y:S08]  /*0b60*/  @P2 LDC.64 R180, c[0x0][0x438] ;  /* 0x00010e00ffb42b82 */ /* 0x000e700000000a00 */
[----:B------:R-:W1:Y:S01]  /*0b70*/  @P2 LDC.64 R172, c[0x0][0x438] ;  /* 0x00010e00ffac2b82 */ /* 0x000e620000000a00 */
[----:B0-----:R-:W-:-:S04]  /*0b80*/  @P0 IMAD.WIDE.U32 R224, R219, 0x8, R224 ;  /* 0x00000008dbe00825 */ /* 0x001fc800078e00e0 */
[----:B-1----:R-:W-:Y:S01]  /*0b90*/  @P0 IMAD.WIDE.U32 R176, R215, 0x8, R176 ;  /* 0x00000008d7b00825 */ /* 0x002fe200078e00b0 */
[----:B------:R0:W5:Y:S02]  /*0ba0*/  @P0 LDG.E.64 R160, desc[UR8][R224.64] ;  /* 0x00000008e0a00981 */ /* 0x000164000c1e1b00 */
[----:B------:R-:W1:Y:S01]  /*0bb0*/  @P0 LDC.64 R220, c[0x0][0x3b8] ;  /* 0x0000ee00ffdc0b82 */ /* 0x000e620000000a00 */
[----:B------:R-:W-:Y:S01]  /*0bc0*/  @P0 IMAD.WIDE.U32 R170, R213, 0x8, R170 ;  /* 0x00000008d5aa0825 */ /* 0x000fe200078e00aa */
[----:B------:R0:W5:Y:S04]  /*0bd0*/  @P0 LDG.E.64 R164, desc[UR8][R176.64] ;  /* 0x00000008b0a40981 */ /* 0x000168000c1e1b00 */
[----:B------:R0:W5:Y:S01]  /*0be0*/  @P0 LDG.E.64 R166, desc[UR8][R170.64] ;  /* 0x00000008aaa60981 */ /* 0x000162000c1e1b00 */
[----:B------:R-:W-:Y:S01]  /*0bf0*/  @P2 IMAD.WIDE.U32 R230, R215, 0x20, R180 ;  /* 0x00000020d7e62825 */ /* 0x000fe200078e00b4 */
[----:B------:R-:W1:Y:S03]  /*0c00*/  @P2 LDC.64 R222, c[0x0][0x438] ;  /* 0x00010e00ffde2b82 */ /* 0x000e660000000a00 */
[----:B------:R-:W-:Y:S01]  /*0c10*/  IMAD.WIDE.U32 R180, R219, 0x8, R226 ;  /* 0x00000008dbb47825 */ /* 0x000fe200078e00e2 */
[----:B------:R-:W-:Y:S01]  /*0c20*/  ISETP.NE.AND P3, PT, R195, RZ, PT ;  /* 0x000000ffc300720c */ /* 0x000fe20003f65270 */
[----:B------:R-:W5:Y:S02]  /*0c30*/  @P2 LDG.E.128 R56, desc[UR8][R230.64] ;  /* 0x00000008e6382981 */ /* 0x000f64000c1e1d00 */
[----:B0-----:R-:W-:Y:S01]  /*0c40*/  @P2 IMAD.WIDE.U32 R224, R213, 0x20, R172 ;  /* 0x00000020d5e02825 */ /* 0x001fe200078e00ac */
[----:B------:R-:W0:Y:S01]  /*0c50*/  @P2 LDC.64 R228, c[0x0][0x438] ;  /* 0x00010e00ffe42b82 */ /* 0x000e220000000a00 */
[----:B------:R-:W5:Y:S02]  /*0c60*/  LDG.E.64 R180, desc[UR8][R180.64] ;  /* 0x00000008b4b47981 */ /* 0x000f64000c1e1b00 */
[----:B------:R-:W-:-:S02]  /*0c70*/  IMAD.WIDE.U32 R176, R217, 0x8, R226 ;  /* 0x00000008d9b07825 */ /* 0x000fc400078e00e2 */
[----:B------:R-:W5:Y:S02]  /*0c80*/  @P2 LDG.E.128 R48, desc[UR8][R224.64] ;  /* 0x00000008e0302981 */ /* 0x000f64000c1e1d00 */
[--C-:B------:R-:W-:Y:S02]  /*0c90*/  IMAD.WIDE.U32 R172, R215, 0x8, R226.reuse ;  /* 0x00000008d7ac7825 */ /* 0x100fe400078e00e2 */
[----:B------:R-:W5:Y:S02]  /*0ca0*/  LDG.E.64 R176, desc[UR8][R176.64] ;  /* 0x00000008b0b07981 */ /* 0x000f64000c1e1b00 */
[----:B------:R-:W-:Y:S02]  /*0cb0*/  IMAD.WIDE.U32 R170, R213, 0x8, R226 ;  /* 0x00000008d5aa7825 */ /* 0x000fe400078e00e2 */
[----:B------:R-:W5:Y:S04]  /*0cc0*/  LDG.E.64 R172, desc[UR8][R172.64] ;  /* 0x00000008acac7981 */ /* 0x000f68000c1e1b00 */
[----:B------:R-:W5:Y:S01]  /*0cd0*/  LDG.E.64 R170, desc[UR8][R170.64] ;  /* 0x00000008aaaa7981 */ /* 0x000f62000c1e1b00 */
[----:B-1----:R-:W-:-:S03]  /*0ce0*/  @P0 IMAD.WIDE.U32 R220, R217, 0x8, R220 ;  /* 0x00000008d9dc0825 */ /* 0x002fc600078e00dc */
[----:B------:R-:W5:Y:S01]  /*0cf0*/  @P2 LDG.E.128 R44, desc[UR8][R224.64+0x10] ;  /* 0x00001008e02c2981 */ /* 0x000f62000c1e1d00 */
[----:B------:R-:W-:-:S03]  /*0d00*/  @P2 IMAD.WIDE.U32 R222, R217, 0x20, R222 ;  /* 0x00000020d9de2825 */ /* 0x000fc600078e00de */
[----:B------:R1:W5:Y:S01]  /*0d10*/  @P0 LDG.E.64 R162, desc[UR8][R220.64] ;  /* 0x00000008dca20981 */ /* 0x000362000c1e1b00 */
[----:B0-----:R-:W-:-:S03]  /*0d20*/  @P2 IMAD.WIDE.U32 R228, R219, 0x20, R228 ;  /* 0x00000020dbe42825 */ /* 0x001fc600078e00e4 */
[----:B------:R-:W5:Y:S04]  /*0d30*/  @P2 LDG.E.128 R64, desc[UR8][R222.64] ;  /* 0x00000008de402981 */ /* 0x000f68000c1e1d00 */
[----:B------:R0:W5:Y:S04]  /*0d40*/  @P2 LDG.E.128 R60, desc[UR8][R222.64+0x10] ;  /* 0x00001008de3c2981 */ /* 0x000168000c1e1d00 */
[----:B------:R-:W5:Y:S04]  /*0d50*/  @P2 LDG.E.128 R72, desc[UR8][R228.64] ;  /* 0x00000008e4482981 */ /* 0x000f68000c1e1d00 */
[----:B------:R2:W5:Y:S04]  /*0d60*/  @P2 LDG.E.128 R68, desc[UR8][R228.64+0x10] ;  /* 0x00001008e4442981 */ /* 0x000568000c1e1d00 */
[----:B------:R2:W5:Y:S01]  /*0d70*/  @P2 LDG.E.128 R52, desc[UR8][R230.64+0x10] ;  /* 0x00001008e6342981 */ /* 0x000562000c1e1d00 */
[----:B----4-:R-:W-:-:S05]  /*0d80*/  FSEL R0, R0, RZ, !P3 ;  /* 0x000000ff00007208 */ /* 0x010fca0005800000 */
[C---:B-1----:R-:W-:Y:S01]  /*0d90*/  FADD.FTZ R221, -R0.reuse, R88 ;  /* 0x0000005800dd7221 */ /* 0x042fe20000010100 */
[C---:B0-----:R-:W-:Y:S01]  /*0da0*/  FADD.FTZ R223, -R0.reuse, R90 ;  /* 0x0000005a00df7221 */ /* 0x041fe20000010100 */
[C---:B--2---:R-:W-:Y:S01]  /*0db0*/  FADD.FTZ R229, -R0.reuse, R98 ;  /* 0x0000006200e57221 */ /* 0x044fe20000010100 */
[----:B------:R-:W-:Y:S01]  /*0dc0*/  FADD.FTZ R231, -R0, R100 ;  /* 0x0000006400e77221 */ /* 0x000fe20000010100 */
[C---:B------:R-:W-:Y:S02]  /*0dd0*/  PRMT R88, R92.reuse, 0x7632, R88 ;  /* 0x000076325c587816 */ /* 0x040fe40000000058 */
[----:B------:R-:W-:Y:S02]  /*0de0*/  SHF.L.U32 R225, R92, 0x10, RZ ;  /* 0x000000105ce17819 */ /* 0x000fe400000006ff */
[C---:B------:R-:W-:Y:S02]  /*0df0*/  PRMT R90, R93.reuse, 0x7632, R90 ;  /* 0x000076325d5a7816 */ /* 0x040fe4000000005a */
[----:B------:R-:W-:-:S02]  /*0e00*/  SHF.L.U32 R92, R93, 0x10, RZ ;  /* 0x000000105d5c7819 */ /* 0x000fc400000006ff */
[C---:B------:R-:W-:Y:S02]  /*0e10*/  PRMT R93, R94.reuse, 0x7632, R93 ;  /* 0x000076325e5d7816 */ /* 0x040fe4000000005d */
[----:B------:R-:W-:Y:S01]  /*0e20*/  SHF.L.U32 R227, R94, 0x10, RZ ;  /* 0x000000105ee37819 */ /* 0x000fe200000006ff */
[C---:B------:R-:W-:Y:S01]  /*0e30*/  FADD.FTZ R233, -R0.reuse, R102 ;  /* 0x0000006600e97221 */ /* 0x040fe20000010100 */
[C---:B------:R-:W-:Y:S02]  /*0e40*/  PRMT R94, R95.reuse, 0x7632, R94 ;  /* 0x000076325f5e7816 */ /* 0x040fe4000000005e */
[----:B------:R-:W-:Y:S01]  /*0e50*/  SHF.L.U32 R214, R95, 0x10, RZ ;  /* 0x000000105fd67819 */ /* 0x000fe200000006ff */
[C---:B------:R-:W-:Y:S01]  /*0e60*/  FADD.FTZ R95, -R0.reuse, R96 ;  /* 0x00000060005f7221 */ /* 0x040fe20000010100 */
[C---:B------:R-:W-:Y:S02]  /*0e70*/  PRMT R98, R105.reuse, 0x7632, R98 ;  /* 0x0000763269627816 */ /* 0x040fe40000000062 */
[----:B------:R-:W-:Y:S01]  /*0e80*/  SHF.L.U32 R100, R105, 0x10, RZ ;  /* 0x0000001069647819 */ /* 0x000fe200000006ff */
[----:B------:R-:W-:Y:S01]  /*0e90*/  FADD.FTZ R237, -R0, R110 ;  /* 0x0000006e00ed7221 */ /* 0x000fe20000010100 */
[----:B------:R-:W-:Y:S01]  /*0ea0*/  PRMT R96, R104, 0x7632, R96 ;  /* 0x0000763268607816 */ /* 0x000fe20000000060 */
[----:B------:R-:W-:Y:S01]  /*0eb0*/  FADD.FTZ R239, -R0, R112 ;  /* 0x0000007000ef7221 */ /* 0x000fe20000010100 */
[----:B------:R-:W-:-:S02]  /*0ec0*/  SHF.L.U32 R235, R104, 0x10, RZ ;  /* 0x0000001068eb7819 */ /* 0x000fc400000006ff */
[C---:B------:R-:W-:Y:S02]  /*0ed0*/  PRMT R102, R106.reuse, 0x7632, R102 ;  /* 0x000076326a667816 */ /* 0x040fe40000000066 */
[----:B------:R-:W-:Y:S01]  /*0ee0*/  SHF.L.U32 R105, R106, 0x10, RZ ;  /* 0x000000106a697819 */ /* 0x000fe200000006ff */
[C---:B------:R-:W-:Y:S01]  /*0ef0*/  FADD.FTZ R241, -R0.reuse, R114 ;  /* 0x0000007200f17221 */ /* 0x040fe20000010100 */
[C---:B------:R-:W-:Y:S02]  /*0f00*/  PRMT R104, R107.reuse, 0x7632, R104 ;  /* 0x000076326b687816 */ /* 0x040fe40000000068 */
[----:B------:R-:W-:Y:S01]  /*0f10*/  SHF.L.U32 R106, R107, 0x10, RZ ;  /* 0x000000106b6a7819 */ /* 0x000fe200000006ff */
[C---:B------:R-:W-:Y:S01]  /*0f20*/  FADD.FTZ R107, -R0.reuse, R108 ;  /* 0x0000006c006b7221 */ /* 0x040fe20000010100 */
[C---:B---3--:R-:W-:Y:S02]  /*0f30*/  PRMT R110, R117.reuse, 0x7632, R110 ;  /* 0x00007632756e7816 */ /* 0x048fe4000000006e */
[----:B------:R-:W-:Y:S01]  /*0f40*/  SHF.L.U32 R112, R117, 0x10, RZ ;  /* 0x0000001075707819 */ /* 0x000fe200000006ff */
[----:B------:R-:W-:Y:S01]  /*0f50*/  FADD.FTZ R89, -R0, R89 ;  /* 0x0000005900597221 */ /* 0x000fe20000010100 */
[----:B------:R-:W-:-:S02]  /*0f60*/  PRMT R108, R116, 0x7632, R108 ;  /* 0x00007632746c7816 */ /* 0x000fc4000000006c */
[----:B------:R-:W-:Y:S02]  /*0f70*/  SHF.L.U32 R243, R116, 0x10, RZ ;  /* 0x0000001074f37819 */ /* 0x000fe400000006ff */
[C---:B------:R-:W-:Y:S02]  /*0f80*/  PRMT R114, R118.reuse, 0x7632, R114 ;  /* 0x0000763276727816 */ /* 0x040fe40000000072 */
[----:B------:R-:W-:Y:S01]  /*0f90*/  SHF.L.U32 R117, R118, 0x10, RZ ;  /* 0x0000001076757819 */ /* 0x000fe200000006ff */
[C---:B------:R-:W-:Y:S01]  /*0fa0*/  FADD.FTZ R91, -R0.reuse, R91 ;  /* 0x0000005b005b7221 */ /* 0x040fe20000010100 */
[C---:B------:R-:W-:Y:S01]  /*0fb0*/  PRMT R116, R119.reuse, 0x7632, R116 ;  /* 0x0000763277747816 */ /* 0x040fe20000000074 */
[C---:B------:R-:W-:Y:S01]  /*0fc0*/  FADD.FTZ R97, -R0.reuse, R97 ;  /* 0x0000006100617221 */ /* 0x040fe20000010100 */
        /* <DEDUP_REMOVED lines=21> */
[C---:B------:R-:W-:Y:S01]  /*1120*/  PRMT R122, R133.reuse, 0x7632, R122 ;  /* 0x00007632857a7816 */ /* 0x040fe2000000007a */
[C---:B------:R-:W-:Y:S01]  /*1130*/  FMUL.FTZ R0, R212.reuse, R221 ;  /* 0x000000ddd4007220 */ /* 0x040fe20000410000 */
[----:B------:R-:W-:Y:S01]  /*1140*/  SHF.L.U32 R124, R133, 0x10, RZ ;  /* 0x00000010857c7819 */ /* 0x000fe200000006ff */
[----:B------:R-:W-:Y:S01]  /*1150*/  FMUL.FTZ R216, R212, R89 ;  /* 0x00000059d4d87220 */ /* 0x000fe20000410000 */
[----:B------:R-:W-:-:S02]  /*1160*/  PRMT R126, R134, 0x7632, R126 ;  /* 0x00007632867e7816 */ /* 0x000fc4000000007e */
[----:B------:R-:W-:Y:S01]  /*1170*/  SHF.L.U32 R133, R134, 0x10, RZ ;  /* 0x0000001086857819 */ /* 0x000fe200000006ff */
[----:B------:R-:W-:Y:S01]  /*1180*/  FADD.FTZ R154, R92, R154 ;  /* 0x0000009a5c9a7221 */ /* 0x000fe20000010000 */
[C---:B------:R-:W-:Y:S01]  /*1190*/  PRMT R128, R135.reuse, 0x7632, R128 ;  /* 0x0000763287807816 */ /* 0x040fe20000000080 */
[-C--:B------:R-:W-:Y:S01]  /*11a0*/  FFMA.FTZ R155, R218, R92.reuse, R155 ;  /* 0x0000005cda9b7223 */ /* 0x080fe2000001009b */
[----:B------:R-:W-:Y:S01]  /*11b0*/  SHF.L.U32 R134, R135, 0x10, RZ ;  /* 0x0000001087867819 */ /* 0x000fe200000006ff */
[----:B------:R-:W-:Y:S01]  /*11c0*/  FMUL.FTZ R89, R169, R92 ;  /* 0x0000005ca9597220 */ /* 0x000fe20000410000 */
[----:B------:R-:W-:Y:S01]  /*11d0*/  SHF.L.U32 R135, R88, 0x10, RZ ;  /* 0x0000001058877819 */ /* 0x000fe200000006ff */
[----:B------:R-:W-:Y:S01]  /*11e0*/  FADD.FTZ R158, R225, R158 ;  /* 0x0000009ee19e7221 */ /* 0x000fe20000010000 */
[-C--:B------:R-:W-:Y:S01]  /*11f0*/  FFMA.FTZ R159, R0, R225.reuse, R159 ;  /* 0x000000e1009f7223 */ /* 0x080fe2000001009f */
[----:B------:R-:W-:Y:S01]  /*1200*/  SHF.L.U32 R92, R93, 0x10, RZ ;  /* 0x000000105d5c7819 */ /* 0x000fe200000006ff */
[----:B------:R-:W-:Y:S01]  /*1210*/  FMUL.FTZ R225, R168, R225 ;  /* 0x000000e1a8e17220 */ /* 0x000fe20000410000 */
[----:B------:R-:W-:Y:S01]  /*1220*/  SHF.L.U32 R223, R94, 0x10, RZ ;  /* 0x000000105edf7819 */ /* 0x000fe200000006ff */
[C---:B------:R-:W-:Y:S01]  /*1230*/  FMUL.FTZ R97, R212.reuse, R97 ;  /* 0x00000061d4617220 */ /* 0x040fe20000410000 */
[----:B------:R-:W-:Y:S01]  /*1240*/  FMUL.FTZ R221, R212, R99 ;  /* 0x00000063d4dd7220 */ /* 0x000fe20000410000 */
[-C--:B------:R-:W-:Y:S01]  /*1250*/  FFMA.FTZ R157, R216, R135.reuse, R157 ;  /* 0x00000087d89d7223 */ /* 0x080fe2000001009d */
[----:B------:R-:W-:Y:S01]  /*1260*/  FADD.FTZ R156, R135, R156 ;  /* 0x0000009c879c7221 */ /* 0x000fe20000010000 */
[----:B------:R-:W-:Y:S01]  /*1270*/  FMUL.FTZ R135, R196, R135 ;  /* 0x00000087c4877220 */ /* 0x000fe20000410000 */
[----:B------:R-:W-:Y:S01]  /*1280*/  FADD.FTZ R29, R92, R29 ;  /* 0x0000001d5c1d7221 */ /* 0x000fe20000010000 */
[-C--:B------:R-:W-:Y:S01]  /*1290*/  FFMA.FTZ R20, R97, R92.reuse, R20 ;  /* 0x0000005c61147223 */ /* 0x080fe20000010014 */
[----:B------:R-:W-:Y:S01]  /*12a0*/  FMUL.FTZ R94, R198, R92 ;  /* 0x0000005cc65e7220 */ /* 0x000fe20000410000 */
[----:B------:R-:W-:Y:S01]  /*12b0*/  FADD.FTZ R224, RZ, R225 ;  /* 0x000000e1ffe07221 */ /* 0x000fe20000010000 */
[----:B------:R-:W-:Y:S01]  /*12c0*/  SHF.L.U32 R222, R90, 0x10, RZ ;  /* 0x000000105ade7819 */ /* 0x000fe200000006ff */
[----:B------:R-:W-:Y:S01]  /*12d0*/  FADD.FTZ R30, R223, R30 ;  /* 0x0000001edf1e7221 */ /* 0x000fe20000010000 */
[-C--:B------:R-:W-:Y:S01]  /*12e0*/  FFMA.FTZ R18, R221, R223.reuse, R18 ;  /* 0x000000dfdd127223 */ /* 0x080fe20000010012 */
[----:B------:R-:W-:Y:S01]  /*12f0*/  FMUL.FTZ R92, R199, R223 ;  /* 0x000000dfc75c7220 */ /* 0x000fe20000410000 */
[----:B------:R-:W-:Y:S01]  /*1300*/  FMUL.FTZ R220, R212, R91 ;  /* 0x0000005bd4dc7220 */ /* 0x000fe20000410000 */
[----:B------:R-:W-:Y:S01]  /*1310*/  FFMA.FTZ R223, R0, R225, RZ ;  /* 0x000000e100df7223 */ /* 0x000fe200000100ff */
[----:B------:R-:W-:Y:S01]  /*1320*/  FADD.FTZ R224, R224, R135 ;  /* 0x00000087e0e07221 */ /* 0x000fe20000010000 */
[----:B------:R-:W-:Y:S01]  /*1330*/  FADD.FTZ R152, R222, R152 ;  /* 0x00000098de987221 */ /* 0x000fe20000010000 */
[-C--:B------:R-:W-:Y:S01]  /*1340*/  FFMA.FTZ R153, R220, R222.reuse, R153 ;  /* 0x000000dedc997223 */ /* 0x080fe20000010099 */
[----:B------:R-:W-:Y:S01]  /*1350*/  FMUL.FTZ R93, R197, R222 ;  /* 0x000000dec55d7220 */ /* 0x000fe20000410000 */
[----:B------:R-:W-:Y:S01]  /*1360*/  FFMA.FTZ R223, R216, R135, R223 ;  /* 0x00000087d8df7223 */ /* 0x000fe200000100df */
[----:B------:R-:W-:Y:S01]  /*1370*/  FMUL.FTZ R222, R212, R233 ;  /* 0x000000e9d4de7220 */ /* 0x000fe20000410000 */
[----:B------:R-:W-:Y:S01]  /*1380*/  FADD.FTZ R224, R224, R89 ;  /* 0x00000059e0e07221 */ /* 0x000fe20000010000 */
[----:B------:R-:W-:Y:S01]  /*1390*/  SHF.L.U32 R226, R104, 0x10, RZ ;  /* 0x0000001068e27819 */ /* 0x000fe200000006ff */
[----:B------:R-:W-:Y:S01]  /*13a0*/  FFMA.FTZ R223, R218, R89, R223 ;  /* 0x00000059dadf7223 */ /* 0x000fe200000100df */
[----:B------:R-:W-:Y:S01]  /*13b0*/  FADD.FTZ R38, R100, R38 ;  /* 0x0000002664267221 */ /* 0x000fe20000010000 */
[-C--:B------:R-:W-:Y:S01]  /*13c0*/  FFMA.FTZ R15, R222, R100.reuse, R15 ;  /* 0x00000064de0f7223 */ /* 0x080fe2000001000f */
[----:B------:R-:W-:Y:S01]  /*13d0*/  FMUL.FTZ R99, R183, R100 ;  /* 0x00000064b7637220 */ /* 0x000fe20000410000 */
[C---:B------:R-:W-:Y:S01]  /*13e0*/  FMUL.FTZ R104, R212.reuse, R115 ;  /* 0x00000073d4687220 */ /* 0x040fe20000410000 */
[----:B------:R-:W-:Y:S01]  /*13f0*/  FMUL.FTZ R95, R212, R95 ;  /* 0x0000005fd45f7220 */ /* 0x000fe20000410000 */
[----:B------:R-:W-:Y:S01]  /*1400*/  FMUL.FTZ R90, R174, R227 ;  /* 0x000000e3ae5a7220 */ /* 0x000fe20000410000 */
[----:B------:R-:W-:Y:S01]  /*1410*/  FMUL.FTZ R100, R212, R113 ;  /* 0x00000071d4647220 */ /* 0x000fe20000410000 */
[----:B------:R-:W-:Y:S01]  /*1420*/  FADD.FTZ R115, R224, R93 ;  /* 0x0000005de0737221 */ /* 0x000fe20000010000 */
[----:B------:R-:W-:Y:S01]  /*1430*/  SHF.L.U32 R113, R110, 0x10, RZ ;  /* 0x000000106e717819 */ /* 0x000fe200000006ff */
[----:B------:R-:W-:Y:S01]  /*1440*/  FMUL.FTZ R110, R212, R119 ;  /* 0x00000077d46e7220 */ /* 0x000fe20000410000 */
[----:B------:R-:W-:Y:S01]  /*1450*/  FFMA.FTZ R228, R220, R93, R223 ;  /* 0x0000005ddce47223 */ /* 0x000fe200000100df */
[----:B------:R-:W-:Y:S01]  /*1460*/  PRMT R120, R132, 0x7632, R120 ;  /* 0x0000763284787816 */ /* 0x000fe20000000078 */
[----:B------:R-:W-:Y:S01]  /*1470*/  FMUL.FTZ R107, R212, R107 ;  /* 0x0000006bd46b7220 */ /* 0x000fe20000410000 */
[----:B------:R-:W-:Y:S01]  /*1480*/  SHF.L.U32 R119, R114, 0x10, RZ ;  /* 0x0000001072777819 */ /* 0x000fe200000006ff */
[----:B------:R-:W-:Y:S01]  /*1490*/  FADD.FTZ R26, R227, R26 ;  /* 0x0000001ae31a7221 */ /* 0x000fe20000010000 */
[----:B------:R-:W-:Y:S01]  /*14a0*/  FFMA.FTZ R28, R95, R227, R28 ;  /* 0x000000e35f1c7223 */ /* 0x000fe2000001001c */
[----:B------:R-:W-:Y:S01]  /*14b0*/  FMUL.FTZ R114, R212, R245 ;  /* 0x000000f5d4727220 */ /* 0x000fe20000410000 */
[----:B------:R-:W-:Y:S01]  /*14c0*/  FADD.FTZ R115, R115, R90 ;  /* 0x0000005a73737221 */ /* 0x000fe20000010000 */
[----:B------:R-:W-:Y:S01]  /*14d0*/  SHF.L.U32 R227, R96, 0x10, RZ ;  /* 0x0000001060e37819 */ /* 0x000fe200000006ff */
[----:B------:R-:W-:Y:S01]  /*14e0*/  FMUL.FTZ R88, R212, R229 ;  /* 0x000000e5d4587220 */ /* 0x000fe20000410000 */
[----:B------:R-:W-:Y:S01]  /*14f0*/  SHF.L.U32 R96, R98, 0x10, RZ ;  /* 0x0000001062607819 */ /* 0x000fe200000006ff */
[----:B------:R-:W-:Y:S01]  /*1500*/  FFMA.FTZ R228, R95, R90, R228 ;  /* 0x0000005a5fe47223 */ /* 0x000fe200000100e4 */
[----:B------:R-:W-:Y:S01]  /*1510*/  FADD.FTZ R11, R105, R11 ;  /* 0x0000000b690b7221 */ /* 0x000fe20000010000 */
[-C--:B------:R-:W-:Y:S01]  /*1520*/  FFMA.FTZ R32, R107, R105.reuse, R32 ;  /* 0x000000696b207223 */ /* 0x080fe20000010020 */
[----:B------:R-:W-:Y:S01]  /*1530*/  FMUL.FTZ R98, R184, R105 ;  /* 0x00000069b8627220 */ /* 0x000fe20000410000 */
[----:B------:R-:W-:Y:S01]  /*1540*/  SHF.L.U32 R223, R120, 0x10, RZ ;  /* 0x0000001078df7819 */ /* 0x000fe200000006ff */
[----:B------:R-:W-:Y:S01]  /*1550*/  FMUL.FTZ R91, R175, R214 ;  /* 0x000000d6af5b7220 */ /* 0x000fe20000410000 */
[----:B------:R-:W-:Y:S01]  /*1560*/  FADD.FTZ R140, R118, R140 ;  /* 0x0000008c768c7221 */ /* 0x000fe20000010000 */
[-C--:B------:R-:W-:Y:S01]  /*1570*/  FFMA.FTZ R5, R114, R118.reuse, R5 ;  /* 0x0000007672057223 */ /* 0x080fe20000010005 */
[----:B------:R-:W-:Y:S01]  /*1580*/  FMUL.FTZ R105, R189, R118 ;  /* 0x00000076bd697220 */ /* 0x000fe20000410000 */
[----:B------:R-:W-:Y:S01]  /*1590*/  FADD.FTZ R120, R115, R94 ;  /* 0x0000005e73787221 */ /* 0x000fe20000010000 */
[----:B------:R-:W-:Y:S01]  /*15a0*/  FMUL.FTZ R118, R212, R123 ;  /* 0x0000007bd4767220 */ /* 0x000fe20000410000 */
[----:B------:R-:W-:Y:S01]  /*15b0*/  SHF.L.U32 R132, R132, 0x10, RZ ;  /* 0x0000001084847819 */ /* 0x000fe200000006ff */
[----:B------:R-:W-:Y:S01]  /*15c0*/  FADD.FTZ R25, R214, R25 ;  /* 0x00000019d6197221 */ /* 0x000fe20000010000 */
[----:B------:R-:W-:Y:S01]  /*15d0*/  FFMA.FTZ R19, R88, R214, R19 ;  /* 0x000000d658137223 */ /* 0x000fe20000010013 */
[----:B------:R-:W-:Y:S01]  /*15e0*/  SHF.L.U32 R230, R116, 0x10, RZ ;  /* 0x0000001074e67819 */ /* 0x000fe200000006ff */
[----:B------:R-:W-:Y:S01]  /*15f0*/  FFMA.FTZ R123, R97, R94, R228 ;  /* 0x0000005e617b7223 */ /* 0x000fe200000100e4 */
[C---:B------:R-:W-:Y:S01]  /*1600*/  FMUL.FTZ R214, R212.reuse, R231 ;  /* 0x000000e7d4d67220 */ /* 0x040fe20000410000 */
[----:B------:R-:W-:Y:S01]  /*1610*/  FMUL.FTZ R116, R212, R247 ;  /* 0x000000f7d4747220 */ /* 0x000fe20000410000 */
[----:B------:R-:W-:Y:S01]  /*1620*/  FADD.FTZ R231, R120, R91 ;  /* 0x0000005b78e77221 */ /* 0x000fe20000010000 */
[----:B------:R-:W-:Y:S01]  /*1630*/  FFMA.FTZ R120, R88, R91, R123 ;  /* 0x0000005b58787223 */ /* 0x000fe2000001007b */
        /* <DEDUP_REMOVED lines=8> */
[----:B------:R-:W-:Y:S01]  /*16c0*/  FMUL.FTZ R120, R200, R227 ;  /* 0x000000e3c8787220 */ /* 0x000fe20000410000 */
[----:B------:R-:W-:Y:S01]  /*16d0*/  SHF.L.U32 R232, R122, 0x10, RZ ;  /* 0x000000107ae87819 */ /* 0x000fe200000006ff */
[----:B------:R-:W-:Y:S01]  /*16e0*/  FADD.FTZ R123, R132, R235 ;  /* 0x000000eb847b7221 */ /* 0x000fe20000010000 */
[----:B------:R-:W-:Y:S01]  /*16f0*/  FMUL.FTZ R101, R212, R101 ;  /* 0x00000065d4657220 */ /* 0x000fe20000410000 */
[----:B------:R-:W-:Y:S01]  /*1700*/  FFMA.FTZ R122, R214, R235, R231 ;  /* 0x000000ebd67a7223 */ /* 0x000fe200000100e7 */
[----:B------:R-:W-:Y:S01]  /*1710*/  FMUL.FTZ R103, R212, R103 ;  /* 0x00000067d4677220 */ /* 0x000fe20000410000 */
[----:B------:R-:W-:Y:S01]  /*1720*/  FADD.FTZ R228, R123, R120 ;  /* 0x000000787be47221 */ /* 0x000fe20000010000 */
[C---:B------:R-:W-:Y:S01]  /*1730*/  FFMA.FTZ R16, R101.reuse, R227, R16 ;  /* 0x000000e365107223 */ /* 0x040fe20000010010 */
[----:B------:R-:W-:Y:S01]  /*1740*/  FFMA.FTZ R123, R101, R120, R122 ;  /* 0x00000078657b7223 */ /* 0x000fe2000001007a */
[----:B------:R-:W-:Y:S01]  /*1750*/  FADD.FTZ R36, R227, R36 ;  /* 0x00000024e3247221 */ /* 0x000fe20000010000 */
[-C--:B------:R-:W-:Y:S01]  /*1760*/  FMUL.FTZ R132, R201, R96.reuse ;  /* 0x00000060c9847220 */ /* 0x080fe20000410000 */
[----:B------:R-:W-:Y:S01]  /*1770*/  FADD.FTZ R227, R228, R99 ;  /* 0x00000063e4e37221 */ /* 0x000fe20000010000 */
[----:B------:R-:W-:Y:S01]  /*1780*/  FFMA.FTZ R14, R103, R96, R14 ;  /* 0x00000060670e7223 */ /* 0x000fe2000001000e */
[----:B------:R-:W-:Y:S01]  /*1790*/  FADD.FTZ R37, R96, R37 ;  /* 0x0000002560257221 */ /* 0x000fe20000010000 */
[----:B------:R-:W-:Y:S01]  /*17a0*/  SHF.L.U32 R229, R102, 0x10, RZ ;  /* 0x0000001066e57819 */ /* 0x000fe200000006ff */
[----:B------:R-:W-:Y:S01]  /*17b0*/  FFMA.FTZ R96, R222, R99, R123 ;  /* 0x00000063de607223 */ /* 0x000fe2000001007b */
[C---:B------:R-:W-:Y:S01]  /*17c0*/  FMUL.FTZ R102, R212.reuse, R109 ;  /* 0x0000006dd4667220 */ /* 0x040fe20000410000 */
        /* <DEDUP_REMOVED lines=18> */
[----:B------:R-:W-:Y:S01]  /*18f0*/  SHF.L.U32 R109, R108, 0x10, RZ ;  /* 0x000000106c6d7819 */ /* 0x000fe200000006ff */
[----:B------:R-:W-:Y:S01]  /*1900*/  FFMA.FTZ R96, R237, R106, R96 ;  /* 0x0000006aed607223 */ /* 0x000fe20000010060 */
[----:B------:R-:W-:Y:S01]  /*1910*/  FMUL.FTZ R108, R186, R243 ;  /* 0x000000f3ba6c7220 */ /* 0x000fe20000410000 */
[----:B------:R-:W-:Y:S01]  /*1920*/  FADD.FTZ R227, R227, R226 ;  /* 0x000000e2e3e37221 */ /* 0x000fe20000010000 */
[C---:B------:R-:W-:Y:S01]  /*1930*/  FMUL.FTZ R239, R212.reuse, R239 ;  /* 0x000000efd4ef7220 */ /* 0x040fe20000410000 */
[----:B------:R-:W-:Y:S01]  /*1940*/  FFMA.FTZ R122, R111, R226, R96 ;  /* 0x000000e26f7a7223 */ /* 0x000fe20000010060 */
[----:B------:R-:W-:Y:S01]  /*1950*/  FMUL.FTZ R241, R212, R241 ;  /* 0x000000f1d4f17220 */ /* 0x000fe20000410000 */
[-C--:B------:R-:W-:Y:S01]  /*1960*/  FFMA.FTZ R9, R100, R109.reuse, R9 ;  /* 0x0000006d64097223 */ /* 0x080fe20000010009 */
[----:B------:R-:W-:Y:S01]  /*1970*/  FADD.FTZ R43, R109, R43 ;  /* 0x0000002b6d2b7221 */ /* 0x000fe20000010000 */
        /* <DEDUP_REMOVED lines=8> */
[-C--:B------:R-:W-:Y:S01]  /*1a00*/  FFMA.FTZ R7, R104, R113.reuse, R7 ;  /* 0x0000007168077223 */ /* 0x080fe20000010007 */
[----:B------:R-:W-:Y:S01]  /*1a10*/  FADD.FTZ R136, R113, R136 ;  /* 0x0000008871887221 */ /* 0x000fe20000010000 */
        /* <DEDUP_REMOVED lines=13> */
[----:B------:R-:W-:-:S03]  /*1af0*/  FFMA.FTZ R96, R110, R117, R123 ;  /* 0x000000756e607223 */ /* 0x000fc6000001007b */
[----:B------:R-:W-:Y:S01]  /*1b00*/  FADD.FTZ R122, R119, R228 ;  /* 0x000000e4777a7221 */ /* 0x000fe20000010000 */
[----:B------:R-:W-:Y:S01]  /*1b10*/  FFMA.FTZ R119, R121, R228, R96 ;  /* 0x000000e479777223 */ /* 0x000fe20000010060 */
[----:B------:R-:W-:Y:S02]  /*1b20*/  FMUL.FTZ R123, R207, R230 ;  /* 0x000000e6cf7b7220 */ /* 0x000fe40000410000 */
[----:B------:R-:W-:Y:S01]  /*1b30*/  FADD.FTZ R122, R122, R105 ;  /* 0x000000697a7a7221 */ /* 0x000fe20000010000 */
[----:B------:R-:W-:-:S03]  /*1b40*/  FFMA.FTZ R119, R114, R105, R119 ;  /* 0x0000006972777223 */ /* 0x000fc60000010077 */
[----:B------:R-:W-:Y:S01]  /*1b50*/  FADD.FTZ R96, R122, R123 ;  /* 0x0000007b7a607221 */ /* 0x000fe20000010000 */
[----:B------:R-:W-:Y:S01]  /*1b60*/  FFMA.FTZ R227, R118, R123, R119 ;  /* 0x0000007b76e37223 */ /* 0x000fe20000010077 */
[----:B------:R-:W-:Y:S01]  /*1b70*/  FMUL.FTZ R249, R212, R249 ;  /* 0x000000f9d4f97220 */ /* 0x000fe20000410000 */
[----:B------:R-:W-:Y:S01]  /*1b80*/  FMUL.FTZ R122, R208, R223 ;  /* 0x000000dfd07a7220 */ /* 0x000fe20000410000 */
[----:B------:R-:W-:Y:S01]  /*1b90*/  FADD.FTZ R119, R96, R115 ;  /* 0x0000007360777221 */ /* 0x000fe20000010000 */
[----:B------:R-:W-:Y:S01]  /*1ba0*/  SHF.L.U32 R96, R128, 0x10, RZ ;  /* 0x0000001080607819 */ /* 0x000fe200000006ff */
        /* <DEDUP_REMOVED lines=15> */
[----:B------:R-:W-:Y:S01]  /*1ca0*/  FMUL.FTZ R129, R212, R129 ;  /* 0x00000081d4817220 */ /* 0x000fe20000410000 */
[----:B------:R-:W-:Y:S01]  /*1cb0*/  FADD.FTZ R6, R133, R6 ;  /* 0x0000000685067221 */ /* 0x000fe20000010000 */
[-C--:B------:R-:W-:Y:S01]  /*1cc0*/  FFMA.FTZ R141, R224, R133.reuse, R141 ;  /* 0x00000085e08d7223 */ /* 0x080fe2000001008d */
[----:B------:R-:W-:Y:S01]  /*1cd0*/  FFMA.FTZ R144, R127, R232, R144 ;  /* 0x000000e87f907223 */ /* 0x000fe20000010090 */
[----:B------:R-:W-:Y:S01]  /*1ce0*/  FADD.FTZ R145, R232, R145 ;  /* 0x00000091e8917221 */ /* 0x000fe20000010000 */
[----:B------:R-:W-:Y:S01]  /*1cf0*/  FMUL.FTZ R133, R192, R133 ;  /* 0x00000085c0857220 */ /* 0x000fe20000410000 */
[----:B------:R-:W-:Y:S01]  /*1d00*/  FADD.FTZ R232, R119, R128 ;  /* 0x0000008077e87221 */ /* 0x000fe20000010000 */
[----:B------:R-:W-:Y:S01]  /*1d10*/  FFMA.FTZ R119, R127, R128, R230 ;  /* 0x000000807f777223 */ /* 0x000fe200000100e6 */
[----:B------:R-:W-:Y:S01]  /*1d20*/  FFMA.FTZ R142, R125, R223, R142 ;  /* 0x000000df7d8e7223 */ /* 0x000fe2000001008e */
[----:B------:R-:W-:Y:S01]  /*1d30*/  FADD.FTZ R143, R223, R143 ;  /* 0x0000008fdf8f7221 */ /* 0x000fe20000010000 */
[-C--:B------:R-:W-:Y:S01]  /*1d40*/  FFMA.FTZ R148, R129, R126.reuse, R148 ;  /* 0x0000007e81947223 */ /* 0x080fe20000010094 */
[----:B------:R-:W-:Y:S01]  /*1d50*/  FADD.FTZ R149, R126, R149 ;  /* 0x000000957e957221 */ /* 0x000fe20000010000 */
        /* <DEDUP_REMOVED lines=12> */
[----:B------:R-:W-:Y:S01]  /*1e20*/  FADD.FTZ R232, R232, R119 ;  /* 0x00000077e8e87221 */ /* 0x000fe20000010000 */
[-C--:B------:R-:W-:Y:S01]  /*1e30*/  FMUL.FTZ R131, R211, R96.reuse ;  /* 0x00000060d3837220 */ /* 0x080fe20000410000 */
[----:B------:R-:W-:Y:S01]  /*1e40*/  FFMA.FTZ R230, R130, R119, R223 ;  /* 0x0000007782e67223 */ /* 0x000fe200000100df */
[----:B------:R-:W-:Y:S01]  /*1e50*/  FADD.FTZ R150, R243, R150 ;  /* 0x00000096f3967221 */ /* 0x000fe20000010000 */
[----:B------:R-:W-:Y:S01]  /*1e60*/  FFMA.FTZ R10, R239, R243, R10 ;  /* 0x000000f3ef0a7223 */ /* 0x000fe2000001000a */
[----:B------:R-:W-:Y:S01]  /*1e70*/  ISETP.NE.AND.EX P1, PT, RZ, UR15, PT, P1 ;  /* 0x0000000fff007c0c */ /* 0x000fe2000bf25310 */
[----:B------:R-:W-:Y:S01]  /*1e80*/  FFMA.FTZ R31, R134, R96, R31 ;  /* 0x00000060861f7223 */ /* 0x000fe2000001001f */
[----:B------:R-:W-:Y:S01]  /*1e90*/  FADD.FTZ R27, R96, R27 ;  /* 0x0000001b601b7221 */ /* 0x000fe20000010000 */
[----:B------:R-:W-:Y:S01]  /*1ea0*/  FADD.FTZ R232, R232, R131 ;  /* 0x00000083e8e87221 */ /* 0x000fe20000010000 */
[----:B------:R-:W-:Y:S01]  /*1eb0*/  FFMA.FTZ R230, R134, R131, R230 ;  /* 0x0000008386e67223 */ /* 0x000fe200000100e6 */
[----:B------:R-:W-:Y:S08]  /*1ec0*/  BRA.DIV UR7, `(.L_x_2100) ;  /* 0x0000009607b07947 */ /* 0x000ff0000b800000 */
        /* <DEDUP_REMOVED lines=18> */
.L_x_2145:
[----:B-1----:R-:W-:Y:S01]  /*1ff0*/  FADD.FTZ R227, R96, R227 ;  /* 0x000000e360e37221 */ /* 0x002fe20000010000 */
[----:B0-2---:R-:W-:-:S03]  /*2000*/  FADD.FTZ R223, R223, R230 ;  /* 0x000000e6dfdf7221 */ /* 0x005fc60000010000 */
[----:B------:R-:W-:Y:S01]  /*2010*/  FMUL.FTZ R227, R227, UR13 ;  /* 0x0000000de3e37c20 */ /* 0x000fe20008410000 */
[----:B------:R-:W-:-:S04]  /*2020*/  FMUL.FTZ R223, R223, UR13 ;  /* 0x0000000ddfdf7c20 */ /* 0x000fc80008410000 */
[----:B------:R-:W-:Y:S01]  /*2030*/  FSEL R230, R227, RZ, !P3 ;  /* 0x000000ffe3e67208 */ /* 0x000fe20005800000 */
[----:B------:R-:W-:Y:S06]  /*2040*/  @P1 BRA `(.L_x_2101) ;  /* 0x0000000c00841947 */ /* 0x000fec0003800000 */
[----:B------:R-:W-:-:S04]  /*2050*/  ISETP.NE.U32.AND P1, PT, R178, RZ, PT ;  /* 0x000000ffb200720c */ /* 0x000fc80003f25070 */
[----:B------:R-:W-:-:S13]  /*2060*/  ISETP.NE.AND.EX P1, PT, R179, RZ, PT, P1 ;  /* 0x000000ffb300720c */ /* 0x000fda0003f25310 */
[----:B------:R-:W-:Y:S05]  /*2070*/  @P1 BRA `(.L_x_2102) ;  /* 0x0000000400bc1947 */ /* 0x000fea0003800000 */
        /* <DEDUP_REMOVED lines=57> */
.L_x_2103:
[-CC-:B------:R-:W-:Y:S01]  /*2410*/  FFMA.FTZ R221, R221, R223.reuse, R230.reuse ;  /* 0x000000dfdddd7223 */ /* 0x180fe200000100e6 */
[-CC-:B------:R-:W-:Y:S01]  /*2420*/  FFMA.FTZ R88, R88, R223.reuse, R230.reuse ;  /* 0x000000df58587223 */ /* 0x180fe200000100e6 */
[-C--:B------:R-:W-:Y:S01]  /*2430*/  FFMA.FTZ R0, R0, R223.reuse, R230 ;  /* 0x000000df00007223 */ /* 0x080fe200000100e6 */
[----:B-----5:R-:W-:Y:S01]  /*2440*/  ISETP.GE.U32.AND P1, PT, R180, RZ, PT ;  /* 0x000000ffb400720c */ /* 0x020fe20003f26070 */
        /* <DEDUP_REMOVED lines=8> */
[-CC-:B------:R-:W-:Y:S01]  /*24d0*/  FFMA.FTZ R220, R220, R223.reuse, R230.reuse ;  /* 0x000000dfdcdc7223 */ /* 0x180fe200000100e6 */
[----:B------:R-:W-:Y:S01]  /*24e0*/  FFMA.FTZ R95, R95, R223, R230 ;  /* 0x000000df5f5f7223 */ /* 0x000fe200000100e6 */
[----:B------:R-:W-:Y:S01]  /*24f0*/  FMUL.FTZ R81, R83, UR6 ;  /* 0x0000000653517c20 */ /* 0x000fe20008410000 */
[----:B------:R-:W-:Y:S01]  /*2500*/  FMUL.FTZ R84, R212, R225 ;  /* 0x000000e1d4547220 */ /* 0x000fe20000410000 */
[C---:B------:R-:W-:Y:S01]  /*2510*/  ISETP.GE.U32.AND.EX P1, PT, R181.reuse, 0x1000000, PT, P1 ;  /* 0x01000000b500780c */ /* 0x040fe20003f26110 */
[----:B------:R-:W-:Y:S01]  /*2520*/  FMUL.FTZ R80, R82, UR6 ;  /* 0x0000000652507c20 */ /* 0x000fe20008410000 */
[----:B------:R-:W-:Y:S01]  /*2530*/  LOP3.LUT P4, RZ, R181, 0xff0000, RZ, 0xc0, !PT ;  /* 0x00ff0000b5ff7812 */ /* 0x000fe2000788c0ff */
[----:B------:R-:W-:Y:S01]  /*2540*/  FADD.FTZ R97, R94, -R97 ;  /* 0x800000615e617221 */ /* 0x000fe20000010000 */
[----:B------:R-:W-:Y:S01]  /*2550*/  FADD.FTZ R85, R135, -R216 ;  /* 0x800000d887557221 */ /* 0x000fe20000010000 */
[----:B------:R-:W-:Y:S01]  /*2560*/  FADD.FTZ R89, R89, -R218 ;  /* 0x800000da59597221 */ /* 0x000fe20000010000 */
[----:B------:R-:W-:Y:S01]  /*2570*/  FADD.FTZ R87, R93, -R220 ;  /* 0x800000dc5d577221 */ /* 0x000fe20000010000 */
[----:B------:R-:W-:Y:S01]  /*2580*/  FADD.FTZ R95, R90, -R95 ;  /* 0x8000005f5a5f7221 */ /* 0x000fe20000010000 */
[----:B------:R-:W-:Y:S01]  /*2590*/  FMUL.FTZ R0, R84, UR6 ;  /* 0x0000000654007c20 */ /* 0x000fe20008410000 */
[----:B------:R-:W-:Y:S01]  /*25a0*/  FSEL R179, R81, RZ, P1 ;  /* 0x000000ff51b37208 */ /* 0x000fe20000800000 */
[----:B------:R-:W-:Y:S01]  /*25b0*/  FMUL.FTZ R81, R212, R97 ;  /* 0x00000061d4517220 */ /* 0x000fe20000410000 */
[----:B------:R-:W-:Y:S01]  /*25c0*/  LOP3.LUT P5, RZ, R180, 0xff, RZ, 0xc0, !PT ;  /* 0x000000ffb4ff7812 */ /* 0x000fe200078ac0ff */
[----:B------:R-:W-:Y:S01]  /*25d0*/  FMUL.FTZ R85, R212, R85 ;  /* 0x00000055d4557220 */ /* 0x000fe20000410000 */
[----:B------:R-:W-:Y:S01]  /*25e0*/  FSEL R96, R80, RZ, P4 ;  /* 0x000000ff50607208 */ /* 0x000fe20002000000 */
[C---:B------:R-:W-:Y:S01]  /*25f0*/  FMUL.FTZ R86, R212.reuse, R89 ;  /* 0x00000059d4567220 */ /* 0x040fe20000410000 */
[C---:B------:R-:W-:Y:S01]  /*2600*/  FMUL.FTZ R80, R212.reuse, R95 ;  /* 0x0000005fd4507220 */ /* 0x040fe20000410000 */
[----:B------:R-:W-:Y:S01]  /*2610*/  FMUL.FTZ R87, R212, R87 ;  /* 0x00000057d4577220 */ /* 0x000fe20000410000 */
[----:B------:R-:W-:Y:S01]  /*2620*/  FSEL R0, R0, RZ, P5 ;  /* 0x000000ff00007208 */ /* 0x000fe20002800000 */
[----:B------:R-:W-:Y:S01]  /*2630*/  FMUL.FTZ R92, R81, UR6 ;  /* 0x00000006515c7c20 */ /* 0x000fe20008410000 */
[----:B------:R-:W-:Y:S01]  /*2640*/  LOP3.LUT P5, RZ, R181, 0xff00, RZ, 0xc0, !PT ;  /* 0x0000ff00b5ff7812 */ /* 0x000fe200078ac0ff */
[----:B------:R-:W-:Y:S01]  /*2650*/  FMUL.FTZ R89, R86, UR6 ;  /* 0x0000000656597c20 */ /* 0x000fe20008410000 */
[----:B------:R-:W-:Y:S01]  /*2660*/  FMUL.FTZ R91, R80, UR6 ;  /* 0x00000006505b7c20 */ /* 0x000fe20008410000 */
[----:B------:R-:W-:Y:S01]  /*2670*/  FMUL.FTZ R90, R87, UR6 ;  /* 0x00000006575a7c20 */ /* 0x000fe20008410000 */
[----:B------:R-:W-:Y:S01]  /*2680*/  FMUL.FTZ R88, R85, UR6 ;  /* 0x0000000655587c20 */ /* 0x000fe20008410000 */
[----:B------:R-:W-:-:S02]  /*2690*/  LOP3.LUT P3, RZ, R180, 0xff00, RZ, 0xc0, !PT ;  /* 0x0000ff00b4ff7812 */ /* 0x000fc4000786c0ff */
[C---:B------:R-:W-:Y:S02]  /*26a0*/  LOP3.LUT P6, RZ, R180.reuse, 0xff0000, RZ, 0xc0, !PT ;  /* 0x00ff0000b4ff7812 */ /* 0x040fe400078cc0ff */
[----:B------:R-:W-:Y:S02]  /*26b0*/  LOP3.LUT P1, RZ, R180, 0xff000000, RZ, 0xc0, !PT ;  /* 0xff000000b4ff7812 */ /* 0x000fe4000782c0ff */
        /* <DEDUP_REMOVED lines=9> */
[----:B------:R-:W-:Y:S01]  /*2750*/  F2FP.BF16.F32.PACK_AB R88, R93, R0 ;  /* 0x000000005d58723e */ /* 0x000fe200000010ff */
[----:B------:R-:W-:Y:S06]  /*2760*/  BRA `(.L_x_2104) ;  /* 0x00000018008c7947 */ /* 0x000fec0003800000 */
.L_x_2102:
        /* <DEDUP_REMOVED lines=11> */
[----:B-----5:R-:W-:Y:S01]  /*2820*/  FFMA.FTZ R90, R212, R179, R70 ;  /* 0x000000b3d45a7223 */ /* 0x020fe20000010046 */
[-CC-:B------:R-:W-:Y:S01]  /*2830*/  FFMA.FTZ R218, R218, R223.reuse, R230.reuse ;  /* 0x000000dfdada7223 */ /* 0x180fe200000100e6 */
[-CC-:B------:R-:W-:Y:S01]  /*2840*/  FFMA.FTZ R97, R97, R223.reuse, R230.reuse ;  /* 0x000000df61617223 */ /* 0x180fe200000100e6 */
[----:B------:R-:W-:Y:S01]  /*2850*/  FFMA.FTZ R0, R0, R223, R230 ;  /* 0x000000df00007223 */ /* 0x000fe200000100e6 */
[C---:B------:R-:W-:Y:S01]  /*2860*/  FFMA.FTZ R91, R212.reuse, R91, R71 ;  /* 0x0000005bd45b7223 */ /* 0x040fe20000010047 */
[----:B------:R-:W-:Y:S01]  /*2870*/  FFMA.FTZ R88, R212, R95, R68 ;  /* 0x0000005fd4587223 */ /* 0x000fe20000010044 */
[----:B------:R-:W-:Y:S01]  /*2880*/  FMUL.FTZ R92, R90, UR6 ;  /* 0x000000065a5c7c20 */ /* 0x000fe20008410000 */
[----:B------:R-:W-:Y:S01]  /*2890*/  ISETP.GE.U32.AND P1, PT, R180, RZ, PT ;  /* 0x000000ffb400720c */ /* 0x000fe20003f26070 */
[----:B------:R-:W-:Y:S01]  /*28a0*/  FADD.FTZ R220, R93, -R220 ;  /* 0x800000dc5ddc7221 */ /* 0x000fe20000010000 */
[----:B------:R-:W-:Y:S01]  /*28b0*/  LOP3.LUT P5, RZ, R181, 0xff0000, RZ, 0xc0, !PT ;  /* 0x00ff0000b5ff7812 */ /* 0x000fe200078ac0ff */
[----:B------:R-:W-:Y:S01]  /*28c0*/  FADD.FTZ R216, R135, -R216 ;  /* 0x800000d887d87221 */ /* 0x000fe20000010000 */
[----:B------:R-:W-:Y:S01]  /*28d0*/  FADD.FTZ R95, R89, -R218 ;  /* 0x800000da595f7221 */ /* 0x000fe20000010000 */
[----:B------:R-:W-:Y:S01]  /*28e0*/  FADD.FTZ R94, R94, -R97 ;  /* 0x800000615e5e7221 */ /* 0x000fe20000010000 */
[----:B------:R-:W-:Y:S01]  /*28f0*/  FADD.FTZ R225, R225, -R0 ;  /* 0x80000000e1e17221 */ /* 0x000fe20000010000 */
[----:B------:R-:W-:Y:S01]  /*2900*/  FMUL.FTZ R91, R91, UR6 ;  /* 0x000000065b5b7c20 */ /* 0x000fe20008410000 */
[----:B------:R-:W-:Y:S01]  /*2910*/  FMUL.FTZ R90, R88, UR6 ;  /* 0x00000006585a7c20 */ /* 0x000fe20008410000 */
[C---:B------:R-:W-:Y:S01]  /*2920*/  ISETP.GE.U32.AND.EX P1, PT, R181.reuse, 0x1000000, PT, P1 ;  /* 0x01000000b500780c */ /* 0x040fe20003f26110 */
[----:B------:R-:W-:Y:S01]  /*2930*/  FFMA.FTZ R93, R212, R220, R75 ;  /* 0x000000dcd45d7223 */ /* 0x000fe2000001004b */
        /* <DEDUP_REMOVED lines=8> */
[----:B------:R-:W-:Y:S01]  /*29c0*/  LOP3.LUT P1, RZ, R180, 0xff000000, RZ, 0xc0, !PT ;  /* 0xff000000b4ff7812 */ /* 0x000fe2000782c0ff */
        /* <DEDUP_REMOVED lines=19> */
.L_x_2105:
        /* <DEDUP_REMOVED lines=8> */
[C---:B------:R-:W-:Y:S01]  /*2b80*/  FFMA.FTZ R83, R212.reuse, R221, R71 ;  /* 0x000000ddd4537223 */ /* 0x040fe20000010047 */
[----:B------:R-:W-:Y:S01]  /*2b90*/  FFMA.FTZ R82, R212, R91, R70 ;  /* 0x0000005bd4527223 */ /* 0x000fe20000010046 */
[-CC-:B------:R-:W-:Y:S01]  /*2ba0*/  FFMA.FTZ R216, R216, R223.reuse, R230.reuse ;  /* 0x000000dfd8d87223 */ /* 0x180fe200000100e6 */
[-CC-:B------:R-:W-:Y:S01]  /*2bb0*/  FFMA.FTZ R218, R218, R223.reuse, R230.reuse ;  /* 0x000000dfdada7223 */ /* 0x180fe200000100e6 */
[-CC-:B------:R-:W-:Y:S01]  /*2bc0*/  FFMA.FTZ R220, R220, R223.reuse, R230.reuse ;  /* 0x000000dfdcdc7223 */ /* 0x180fe200000100e6 */
[----:B------:R-:W-:Y:S01]  /*2bd0*/  FFMA.FTZ R95, R95, R223, R230 ;  /* 0x000000df5f5f7223 */ /* 0x000fe200000100e6 */
[----:B------:R-:W-:Y:S01]  /*2be0*/  FMUL.FTZ R81, R83, UR6 ;  /* 0x0000000653517c20 */ /* 0x000fe20008410000 */
[----:B------:R-:W-:Y:S01]  /*2bf0*/  FFMA.FTZ R84, R212, R225, R72 ;  /* 0x000000e1d4547223 */ /* 0x000fe20000010048 */
        /* <DEDUP_REMOVED lines=10> */
[----:B------:R-:W-:Y:S01]  /*2ca0*/  FFMA.FTZ R81, R212, R94, R69 ;  /* 0x0000005ed4517223 */ /* 0x000fe20000010045 */
[----:B------:R-:W-:Y:S01]  /*2cb0*/  LOP3.LUT P5, RZ, R180, 0xff, RZ, 0xc0, !PT ;  /* 0x000000ffb4ff7812 */ /* 0x000fe200078ac0ff */
[----:B------:R-:W-:Y:S01]  /*2cc0*/  FFMA.FTZ R85, R212, R216, R73 ;  /* 0x000000d8d4557223 */ /* 0x000fe20000010049 */
[----:B------:R-:W-:Y:S01]  /*2cd0*/  FSEL R96, R80, RZ, P4 ;  /* 0x000000ff50607208 */ /* 0x000fe20002000000 */
[C---:B------:R-:W-:Y:S01]  /*2ce0*/  FFMA.FTZ R86, R212.reuse, R89, R74 ;  /* 0x00000059d4567223 */ /* 0x040fe2000001004a */
[C---:B------:R-:W-:Y:S01]  /*2cf0*/  FFMA.FTZ R80, R212.reuse, R95, R68 ;  /* 0x0000005fd4507223 */ /* 0x040fe20000010044 */
[----:B------:R-:W-:Y:S01]  /*2d00*/  FFMA.FTZ R87, R212, R220, R75 ;  /* 0x000000dcd4577223 */ /* 0x000fe2000001004b */
        /* <DEDUP_REMOVED lines=21> */
.L_x_2101:
        /* <DEDUP_REMOVED lines=19> */
[----:B------:R-:W-:Y:S01]  /*2f90*/  FMUL.FTZ R91, R91, UR6 ;  /* 0x000000065b5b7c20 */ /* 0x000fe20008410000 */
[C---:B------:R-:W-:Y:S01]  /*2fa0*/  FMUL.FTZ R95, R212.reuse, R95 ;  /* 0x0000005fd45f7220 */ /* 0x040fe20000410000 */
[----:B------:R-:W-:Y:S01]  /*2fb0*/  LOP3.LUT P3, RZ, R181, 0xff0000, RZ, 0xc0, !PT ;  /* 0x00ff0000b5ff7812 */ /* 0x000fe2000786c0ff */
[----:B------:R-:W-:Y:S01]  /*2fc0*/  FMUL.FTZ R97, R212, R97 ;  /* 0x00000061d4617220 */ /* 0x000fe20000410000 */
[-CC-:B------:R-:W-:Y:S01]  /*2fd0*/  FFMA.FTZ R218, R218, R223.reuse, R230.reuse ;  /* 0x000000dfdada7223 */ /* 0x180fe200000100e6 */
[----:B------:R-:W-:Y:S01]  /*2fe0*/  FSEL R179, R221, RZ, P5 ;  /* 0x000000ffddb37208 */ /* 0x000fe20002800000 */
[----:B------:R-:W-:Y:S01]  /*2ff0*/  FMUL.FTZ R95, R95, UR6 ;  /* 0x000000065f5f7c20 */ /* 0x000fe20008410000 */
[-C--:B------:R-:W-:Y:S01]  /*3000*/  FFMA.FTZ R220, R220, R223.reuse, R230 ;  /* 0x000000dfdcdc7223 */ /* 0x080fe200000100e6 */
        /* <DEDUP_REMOVED lines=8> */
[----:B------:R-:W-:Y:S01]  /*3090*/  ISETP.GE.U32.AND P1, PT, R160, RZ, PT ;  /* 0x000000ffa000720c */ /* 0x000fe20003f26070 */
[----:B------:R-:W-:Y:S01]  /*30a0*/  FFMA.FTZ R0, R0, R223, R230 ;  /* 0x000000df00007223 */ /* 0x000fe200000100e6 */
[C---:B------:R-:W-:Y:S01]  /*30b0*/  FSEL R90, R95.reuse, RZ, P4 ;  /* 0x000000ff5f5a7208 */ /* 0x040fe20002000000 */
[C---:B------:R-:W-:Y:S01]  /*30c0*/  FMUL.FTZ R89, R212.reuse, R89 ;  /* 0x00000059d4597220 */ /* 0x040fe20000410000 */
[----:B------:R-:W-:Y:S01]  /*30d0*/  FSEL R78, R95, RZ, P5 ;  /* 0x000000ff5f4e7208 */ /* 0x000fe20002800000 */
[C---:B------:R-:W-:Y:S01]  /*30e0*/  FMUL.FTZ R93, R212.reuse, R93 ;  /* 0x0000005dd45d7220 */ /* 0x040fe20000410000 */
[----:B------:R-:W-:Y:S01]  /*30f0*/  FSEL R95, R97, RZ, P3 ;  /* 0x000000ff615f7208 */ /* 0x000fe20001800000 */
[----:B------:R-:W-:Y:S01]  /*3100*/  FADD.FTZ R135, R135, -R216 ;  /* 0x800000d887877221 */ /* 0x000fe20000010000 */
[----:B------:R-:W-:Y:S01]  /*3110*/  LOP3.LUT P6, RZ, R161, 0xff0000, RZ, 0xc0, !PT ;  /* 0x00ff0000a1ff7812 */ /* 0x000fe200078cc0ff */
[----:B------:R-:W-:Y:S01]  /*3120*/  FADD.FTZ R225, R225, -R0 ;  /* 0x80000000e1e17221 */ /* 0x000fe20000010000 */
[----:B------:R-:W-:Y:S01]  /*3130*/  LOP3.LUT P3, RZ, R161, 0xff00, RZ, 0xc0, !PT ;  /* 0x0000ff00a1ff7812 */ /* 0x000fe2000786c0ff */
[----:B------:R-:W-:Y:S01]  /*3140*/  FMUL.FTZ R89, R89, UR6 ;  /* 0x0000000659597c20 */ /* 0x000fe20008410000 */
[----:B------:R-:W-:Y:S01]  /*3150*/  ISETP.GE.U32.AND.EX P1, PT, R161, 0x1000000, PT, P1 ;  /* 0x01000000a100780c */ /* 0x000fe20003f26110 */
[----:B------:R-:W-:Y:S01]  /*3160*/  FMUL.FTZ R93, R93, UR6 ;  /* 0x000000065d5d7c20 */ /* 0x000fe20008410000 */
[----:B------:R-:W-:Y:S01]  /*3170*/  FSEL R79, R91, RZ, P6 ;  /* 0x000000ff5b4f7208 */ /* 0x000fe20003000000 */
[C---:B------:R-:W-:Y:S01]  /*3180*/  FMUL.FTZ R135, R212.reuse, R135 ;  /* 0x00000087d4877220 */ /* 0x040fe20000410000 */
[----:B------:R-:W-:Y:S01]  /*3190*/  FSEL R77, R97, RZ, P3 ;  /* 0x000000ff614d7208 */ /* 0x000fe20001800000 */
[----:B------:R-:W-:Y:S01]  /*31a0*/  FMUL.FTZ R225, R212, R225 ;  /* 0x000000e1d4e17220 */ /* 0x000fe20000410000 */
[----:B------:R-:W-:Y:S01]  /*31b0*/  LOP3.LUT P6, RZ, R180, 0xff0000, RZ, 0xc0, !PT ;  /* 0x00ff0000b4ff7812 */ /* 0x000fe200078cc0ff */
[----:B------:R-:W-:Y:S01]  /*31c0*/  FMUL.FTZ R135, R135, UR6 ;  /* 0x0000000687877c20 */ /* 0x000fe20008410000 */
[----:B------:R-:W-:Y:S01]  /*31d0*/  FSEL R76, R221, RZ, P1 ;  /* 0x000000ffdd4c7208 */ /* 0x000fe20000800000 */
[----:B------:R-:W-:Y:S01]  /*31e0*/  FMUL.FTZ R225, R225, UR6 ;  /* 0x00000006e1e17c20 */ /* 0x000fe20008410000 */
[----:B------:R-:W-:-:S02]  /*31f0*/  LOP3.LUT P3, RZ, R160, 0xff0000, RZ, 0xc0, !PT ;  /* 0x00ff0000a0ff7812 */ /* 0x000fc4000786c0ff */
[----:B------:R-:W-:Y:S02]  /*3200*/  LOP3.LUT P1, RZ, R180, 0xff000000, RZ, 0xc0, !PT ;  /* 0xff000000b4ff7812 */ /* 0x000fe4000782c0ff */
[----:B------:R-:W-:Y:S02]  /*3210*/  F2FP.BF16.F32.PACK_AB R78, R77, R78 ;  /* 0x0000004e4d4e723e */ /* 0x000fe400000010ff */
[C---:B------:R-:W-:Y:S02]  /*3220*/  FSEL R92, R89.reuse, RZ, P6 ;  /* 0x000000ff595c7208 */ /* 0x040fe40003000000 */
[----:B------:R-:W-:Y:S02]  /*3230*/  FSEL R77, R89, RZ, P3 ;  /* 0x000000ff594d7208 */ /* 0x000fe40001800000 */
[----:B------:R-:W-:Y:S02]  /*3240*/  LOP3.LUT P6, RZ, R160, 0xff000000, RZ, 0xc0, !PT ;  /* 0xff000000a0ff7812 */ /* 0x000fe400078cc0ff */
[----:B------:R-:W-:-:S02]  /*3250*/  FSEL R89, R93, RZ, P1 ;  /* 0x000000ff5d597208 */ /* 0x000fc40000800000 */
[C---:B------:R-:W-:Y:S02]  /*3260*/  LOP3.LUT P4, RZ, R180.reuse, 0xff00, RZ, 0xc0, !PT ;  /* 0x0000ff00b4ff7812 */ /* 0x040fe4000788c0ff */
[----:B------:R-:W-:Y:S02]  /*3270*/  LOP3.LUT P5, RZ, R180, 0xff, RZ, 0xc0, !PT ;  /* 0x000000ffb4ff7812 */ /* 0x000fe400078ac0ff */
[C---:B------:R-:W-:Y:S02]  /*3280*/  LOP3.LUT P3, RZ, R160.reuse, 0xff00, RZ, 0xc0, !PT ;  /* 0x0000ff00a0ff7812 */ /* 0x040fe4000786c0ff */
[----:B------:R-:W-:Y:S02]  /*3290*/  LOP3.LUT P1, RZ, R160, 0xff, RZ, 0xc0, !PT ;  /* 0x000000ffa0ff7812 */ /* 0x000fe4000782c0ff */
[----:B------:R-:W-:Y:S02]  /*32a0*/  F2FP.BF16.F32.PACK_AB R79, R76, R79 ;  /* 0x0000004f4c4f723e */ /* 0x000fe400000010ff */
[----:B------:R-:W-:-:S02]  /*32b0*/  F2FP.BF16.F32.PACK_AB R91, R179, R88 ;  /* 0x00000058b35b723e */ /* 0x000fc400000010ff */
[----:B------:R-:W-:Y:S02]  /*32c0*/  F2FP.BF16.F32.PACK_AB R90, R95, R90 ;  /* 0x0000005a5f5a723e */ /* 0x000fe400000010ff */
[----:B------:R-:W-:Y:S02]  /*32d0*/  FSEL R0, R93, RZ, P6 ;  /* 0x000000ff5d007208 */ /* 0x000fe40003000000 */
[C---:B------:R-:W-:Y:S02]  /*32e0*/  FSEL R95, R135.reuse, RZ, P4 ;  /* 0x000000ff875f7208 */ /* 0x040fe40002000000 */
        /* <DEDUP_REMOVED lines=8> */
.L_x_2107:
[-CC-:B------:R-:W-:Y:S01]  /*3370*/  FFMA.FTZ R88, R88, R223.reuse, R230.reuse ;  /* 0x000000df58587223 */ /* 0x180fe200000100e6 */
[-CC-:B------:R-:W-:Y:S01]  /*3380*/  FFMA.FTZ R95, R95, R223.reuse, R230.reuse ;  /* 0x000000df5f5f7223 */ /* 0x180fe200000100e6 */
[-CC-:B------:R-:W-:Y:S01]  /*3390*/  FFMA.FTZ R221, R221, R223.reuse, R230.reuse ;  /* 0x000000dfdddd7223 */ /* 0x180fe200000100e6 */
[----:B------:R-:W-:Y:S01]  /*33a0*/  FFMA.FTZ R97, R97, R223, R230 ;  /* 0x000000df61617223 */ /* 0x000fe200000100e6 */
        /* <DEDUP_REMOVED lines=14> */
[-CC-:B------:R-:W-:Y:S01]  /*3490*/  FFMA.FTZ R218, R218, R223.reuse, R230.reuse ;  /* 0x000000dfdada7223 */ /* 0x180fe200000100e6 */
[----:B------:R-:W-:Y:S01]  /*34a0*/  FSEL R79, R76, RZ, P4 ;  /* 0x000000ff4c4f7208 */ /* 0x000fe20002000000 */
[----:B------:R-:W-:Y:S01]  /*34b0*/  FMUL.FTZ R76, R80, UR6 ;  /* 0x00000006504c7c20 */ /* 0x000fe20008410000 */
[----:B------:R-:W-:Y:S01]  /*34c0*/  LOP3.LUT P6, RZ, R161, 0xff, RZ, 0xc0, !PT ;  /* 0x000000ffa1ff7812 */ /* 0x000fe200078cc0ff */
[----:B------:R-:W-:Y:S01]  /*34d0*/  FMUL.FTZ R77, R83, UR6 ;  /* 0x00000006534d7c20 */ /* 0x000fe20008410000 */
[----:B------:R-:W-:Y:S01]  /*34e0*/  ISETP.GE.U32.AND P3, PT, R160, RZ, PT ;  /* 0x000000ffa000720c */ /* 0x000fe20003f66070 */
[-C--:B------:R-:W-:Y:S01]  /*34f0*/  FFMA.FTZ R220, R220, R223.reuse, R230 ;  /* 0x000000dfdcdc7223 */ /* 0x080fe200000100e6 */
[C---:B------:R-:W-:Y:S01]  /*3500*/  FSEL R90, R76.reuse, RZ, P5 ;  /* 0x000000ff4c5a7208 */ /* 0x040fe20002800000 */
[----:B------:R-:W-:Y:S01]  /*3510*/  FADD.FTZ R89, R89, -R218 ;  /* 0x800000da59597221 */ /* 0x000fe20000010000 */
[----:B------:R-:W-:Y:S01]  /*3520*/  FSEL R78, R76, RZ, P6 ;  /* 0x000000ff4c4e7208 */ /* 0x000fe20003000000 */
[----:B------:R-:W-:Y:S01]  /*3530*/  FMUL.FTZ R76, R81, UR6 ;  /* 0x00000006514c7c20 */ /* 0x000fe20008410000 */
[----:B------:R-:W-:Y:S01]  /*3540*/  ISETP.GE.U32.AND.EX P1, PT, R181, 0x1000000, PT, P1 ;  /* 0x01000000b500780c */ /* 0x000fe20003f26110 */
[-C--:B------:R-:W-:Y:S01]  /*3550*/  FFMA.FTZ R216, R216, R223.reuse, R230 ;  /* 0x000000dfd8d87223 */ /* 0x080fe200000100e6 */
[----:B------:R-:W-:Y:S01]  /*3560*/  ISETP.GE.U32.AND.EX P3, PT, R161, 0x1000000, PT, P3 ;  /* 0x01000000a100780c */ /* 0x000fe20003f66130 */
[----:B------:R-:W-:Y:S01]  /*3570*/  FADD.FTZ R87, R93, -R220 ;  /* 0x800000dc5d577221 */ /* 0x000fe20000010000 */
[----:B------:R-:W-:Y:S01]  /*3580*/  LOP3.LUT P4, RZ, R181, 0xff00, RZ, 0xc0, !PT ;  /* 0x0000ff00b5ff7812 */ /* 0x000fe2000788c0ff */
[----:B------:R-:W-:Y:S01]  /*3590*/  FFMA.FTZ R0, R0, R223, R230 ;  /* 0x000000df00007223 */ /* 0x000fe200000100e6 */
[C---:B------:R-:W-:Y:S01]  /*35a0*/  FSEL R84, R77.reuse, RZ, P1 ;  /* 0x000000ff4d547208 */ /* 0x040fe20000800000 */
[----:B------:R-:W-:Y:S01]  /*35b0*/  FMUL.FTZ R86, R212, R89 ;  /* 0x00000059d4567220 */ /* 0x000fe20000410000 */
[----:B------:R-:W-:Y:S01]  /*35c0*/  FSEL R88, R77, RZ, P3 ;  /* 0x000000ff4d587208 */ /* 0x000fe20001800000 */
[----:B------:R-:W-:Y:S01]  /*35d0*/  FADD.FTZ R85, R135, -R216 ;  /* 0x800000d887557221 */ /* 0x000fe20000010000 */
[----:B------:R-:W-:Y:S01]  /*35e0*/  FSEL R77, R76, RZ, P4 ;  /* 0x000000ff4c4d7208 */ /* 0x000fe20002000000 */
[----:B------:R-:W-:Y:S01]  /*35f0*/  FMUL.FTZ R87, R212, R87 ;  /* 0x00000057d4577220 */ /* 0x000fe20000410000 */
[----:B------:R-:W-:Y:S01]  /*3600*/  LOP3.LUT P4, RZ, R161, 0xff00, RZ, 0xc0, !PT ;  /* 0x0000ff00a1ff7812 */ /* 0x000fe2000788c0ff */
[----:B------:R-:W-:Y:S01]  /*3610*/  FADD.FTZ R225, R225, -R0 ;  /* 0x80000000e1e17221 */ /* 0x000fe20000010000 */
[----:B------:R-:W-:Y:S01]  /*3620*/  F2FP.BF16.F32.PACK_AB R79, R88, R79 ;  /* 0x0000004f584f723e */ /* 0x000fe200000010ff */
[----:B------:R-:W-:Y:S01]  /*3630*/  FMUL.FTZ R0, R86, UR6 ;  /* 0x0000000656007c20 */ /* 0x000fe20008410000 */
[----:B------:R-:W-:Y:S01]  /*3640*/  FSEL R89, R76, RZ, P4 ;  /* 0x000000ff4c597208 */ /* 0x000fe20002000000 */
[----:B------:R-:W-:Y:S01]  /*3650*/  FMUL.FTZ R85, R212, R85 ;  /* 0x00000055d4557220 */ /* 0x000fe20000410000 */
[----:B------:R-:W-:Y:S01]  /*3660*/  LOP3.LUT P1, RZ, R180, 0xff0000, RZ, 0xc0, !PT ;  /* 0x00ff0000b4ff7812 */ /* 0x000fe2000782c0ff */
[----:B------:R-:W-:Y:S01]  /*3670*/  FMUL.FTZ R88, R87, UR6 ;  /* 0x0000000657587c20 */ /* 0x000fe20008410000 */
[----:B------:R-:W-:Y:S01]  /*3680*/  F2FP.BF16.F32.PACK_AB R91, R84, R91 ;  /* 0x0000005b545b723e */ /* 0x000fe200000010ff */
[----:B------:R-:W-:Y:S01]  /*3690*/  FMUL.FTZ R84, R212, R225 ;  /* 0x000000e1d4547220 */ /* 0x000fe20000410000 */
[----:B------:R-:W-:Y:S01]  /*36a0*/  LOP3.LUT P4, RZ, R160, 0xff0000, RZ, 0xc0, !PT ;  /* 0x00ff0000a0ff7812 */ /* 0x000fe2000788c0ff */
[----:B------:R-:W-:Y:S01]  /*36b0*/  FMUL.FTZ R76, R85, UR6 ;  /* 0x00000006554c7c20 */ /* 0x000fe20008410000 */
[----:B------:R-:W-:-:S02]  /*36c0*/  LOP3.LUT P3, RZ, R180, 0xff000000, RZ, 0xc0, !PT ;  /* 0xff000000b4ff7812 */ /* 0x000fc4000786c0ff */
[----:B------:R-:W-:Y:S02]  /*36d0*/  F2FP.BF16.F32.PACK_AB R78, R89, R78 ;  /* 0x0000004e594e723e */ /* 0x000fe400000010ff */
[----:B------:R-:W-:Y:S02]  /*36e0*/  F2FP.BF16.F32.PACK_AB R90, R77, R90 ;  /* 0x0000005a4d5a723e */ /* 0x000fe400000010ff */
[C---:B------:R-:W-:Y:S02]  /*36f0*/  FSEL R89, R0.reuse, RZ, P1 ;  /* 0x000000ff00597208 */ /* 0x040fe40000800000 */
[----:B------:R-:W-:Y:S01]  /*3700*/  FSEL R77, R0, RZ, P4 ;  /* 0x000000ff004d7208 */ /* 0x000fe20002000000 */
[----:B------:R-:W-:Y:S01]  /*3710*/  FMUL.FTZ R0, R84, UR6 ;  /* 0x0000000654007c20 */ /* 0x000fe20008410000 */
[----:B------:R-:W-:Y:S02]  /*3720*/  LOP3.LUT P5, RZ, R180, 0xff00, RZ, 0xc0, !PT ;  /* 0x0000ff00b4ff7812 */ /* 0x000fe400078ac0ff */
[----:B------:R-:W-:-:S02]  /*3730*/  LOP3.LUT P1, RZ, R160, 0xff000000, RZ, 0xc0, !PT ;  /* 0xff000000a0ff7812 */ /* 0x000fc4000782c0ff */
[----:B------:R-:W-:Y:S02]  /*3740*/  LOP3.LUT P4, RZ, R160, 0xff00, RZ, 0xc0, !PT ;  /* 0x0000ff00a0ff7812 */ /* 0x000fe4000788c0ff */
[----:B------:R-:W-:Y:S02]  /*3750*/  FSEL R92, R88, RZ, P3 ;  /* 0x000000ff585c7208 */ /* 0x000fe40001800000 */
[----:B------:R-:W-:Y:S02]  /*3760*/  LOP3.LUT P6, RZ, R180, 0xff, RZ, 0xc0, !PT ;  /* 0x000000ffb4ff7812 */ /* 0x000fe400078cc0ff */
[----:B------:R-:W-:Y:S02]  /*3770*/  LOP3.LUT P3, RZ, R160, 0xff, RZ, 0xc0, !PT ;  /* 0x000000ffa0ff7812 */ /* 0x000fe4000786c0ff */
[----:B------:R-:W-:Y:S02]  /*3780*/  FSEL R94, R88, RZ, P1 ;  /* 0x000000ff585e7208 */ /* 0x000fe40000800000 */
[----:B------:R-:W-:-:S02]  /*3790*/  FSEL R93, R76, RZ, P5 ;  /* 0x000000ff4c5d7208 */ /* 0x000fc40002800000 */
        /* <DEDUP_REMOVED lines=8> */
.L_x_2106:
        /* <DEDUP_REMOVED lines=11> */
[C---:B------:R-:W-:Y:S01]  /*38d0*/  FFMA.FTZ R221, R212.reuse, R221, R71 ;  /* 0x000000ddd4dd7223 */ /* 0x040fe20000010047 */
[----:B------:R-:W-:Y:S01]  /*38e0*/  FFMA.FTZ R91, R212, R91, R70 ;  /* 0x0000005bd45b7223 */ /* 0x000fe20000010046 */
[----:B------:R-:W-:Y:S01]  /*38f0*/  FADD.FTZ R97, R94, -R97 ;  /* 0x800000615e617221 */ /* 0x000fe20000010000 */
[----:B------:R-:W-:Y:S01]  /*3900*/  ISETP.GE.U32.AND.EX P5, PT, R181, 0x1000000, PT, P1 ;  /* 0x01000000b500780c */ /* 0x000fe20003fa6110 */
[----:B------:R-:W-:Y:S01]  /*3910*/  FMUL.FTZ R221, R221, UR6 ;  /* 0x00000006dddd7c20 */ /* 0x000fe20008410000 */
[----:B------:R-:W-:Y:S01]  /*3920*/  FMUL.FTZ R91, R91, UR6 ;  /* 0x000000065b5b7c20 */ /* 0x000fe20008410000 */
[C---:B------:R-:W-:Y:S01]  /*3930*/  FFMA.FTZ R95, R212.reuse, R95, R68 ;  /* 0x0000005fd45f7223 */ /* 0x040fe20000010044 */
[----:B------:R-:W-:Y:S01]  /*3940*/  LOP3.LUT P3, RZ, R181, 0xff0000, RZ, 0xc0, !PT ;  /* 0x00ff0000b5ff7812 */ /* 0x000fe2000786c0ff */
[----:B------:R-:W-:Y:S01]  /*3950*/  FFMA.FTZ R97, R212, R97, R69 ;  /* 0x00000061d4617223 */ /* 0x000fe20000010045 */
        /* <DEDUP_REMOVED lines=15> */
[C---:B------:R-:W-:Y:S01]  /*3a50*/  FFMA.FTZ R89, R212.reuse, R89, R74 ;  /* 0x00000059d4597223 */ /* 0x040fe2000001004a */
[----:B------:R-:W-:Y:S01]  /*3a60*/  FSEL R78, R95, RZ, P5 ;  /* 0x000000ff5f4e7208 */ /* 0x000fe20002800000 */
[----:B------:R-:W-:Y:S01]  /*3a70*/  FFMA.FTZ R220, R212, R220, R75 ;  /* 0x000000dcd4dc7223 */ /* 0x000fe2000001004b */
        /* <DEDUP_REMOVED lines=9> */
[C---:B------:R-:W-:Y:S01]  /*3b10*/  FFMA.FTZ R216, R212.reuse, R216, R73 ;  /* 0x000000d8d4d87223 */ /* 0x040fe20000010049 */
[----:B------:R-:W-:Y:S01]  /*3b20*/  FSEL R77, R97, RZ, P3 ;  /* 0x000000ff614d7208 */ /* 0x000fe20001800000 */
[----:B------:R-:W-:Y:S01]  /*3b30*/  FFMA.FTZ R225, R212, R225, R72 ;  /* 0x000000e1d4e17223 */ /* 0x000fe20000010048 */
        /* <DEDUP_REMOVED lines=12> */
[C---:B------:R-:W-:Y:S02]  /*3c00*/  LOP3.LUT P6, RZ, R160.reuse, 0xff000000, RZ, 0xc0, !PT ;  /* 0xff000000a0ff7812 */ /* 0x040fe400078cc0ff */
        /* <DEDUP_REMOVED lines=15> */
.L_x_2108:
        /* <DEDUP_REMOVED lines=8> */
[C---:B------:R-:W-:Y:S01]  /*3d80*/  FFMA.FTZ R82, R212.reuse, R91, R70 ;  /* 0x0000005bd4527223 */ /* 0x040fe20000010046 */
[----:B------:R-:W-:Y:S01]  /*3d90*/  LOP3.LUT P4, RZ, R161, 0xff0000, RZ, 0xc0, !PT ;  /* 0x00ff0000a1ff7812 */ /* 0x000fe2000788c0ff */
[----:B------:R-:W-:Y:S01]  /*3da0*/  FFMA.FTZ R80, R212, R95, R68 ;  /* 0x0000005fd4507223 */ /* 0x000fe20000010044 */
[----:B------:R-:W-:Y:S01]  /*3db0*/  FADD.FTZ R97, R94, -R97 ;  /* 0x800000615e617221 */ /* 0x000fe20000010000 */
[----:B------:R-:W-:Y:S01]  /*3dc0*/  FMUL.FTZ R76, R82, UR6 ;  /* 0x00000006524c7c20 */ /* 0x000fe20008410000 */
[----:B------:R-:W-:Y:S01]  /*3dd0*/  LOP3.LUT P5, RZ, R181, 0xff, RZ, 0xc0, !PT ;  /* 0x000000ffb5ff7812 */ /* 0x000fe200078ac0ff */
[----:B------:R-:W-:Y:S01]  /*3de0*/  FFMA.FTZ R83, R212, R221, R71 ;  /* 0x000000ddd4537223 */ /* 0x000fe20000010047 */
[----:B------:R-:W-:Y:S01]  /*3df0*/  ISETP.GE.U32.AND P1, PT, R180, RZ, PT ;  /* 0x000000ffb400720c */ /* 0x000fe20003f26070 */
[----:B------:R-:W-:Y:S01]  /*3e00*/  FFMA.FTZ R81, R212, R97, R69 ;  /* 0x00000061d4517223 */ /* 0x000fe20000010045 */
[C---:B------:R-:W-:Y:S01]  /*3e10*/  FSEL R91, R76.reuse, RZ, P6 ;  /* 0x000000ff4c5b7208 */ /* 0x040fe20003000000 */
[----:B------:R-:W-:Y:S01]  /*3e20*/  FMUL.FTZ R77, R83, UR6 ;  /* 0x00000006534d7c20 */ /* 0x000fe20008410000 */
[----:B------:R-:W-:Y:S01]  /*3e30*/  FSEL R79, R76, RZ, P4 ;  /* 0x000000ff4c4f7208 */ /* 0x000fe20002000000 */
[----:B------:R-:W-:Y:S01]  /*3e40*/  FMUL.FTZ R76, R80, UR6 ;  /* 0x00000006504c7c20 */ /* 0x000fe20008410000 */
[----:B------:R-:W-:Y:S01]  /*3e50*/  LOP3.LUT P6, RZ, R161, 0xff, RZ, 0xc0, !PT ;  /* 0x000000ffa1ff7812 */ /* 0x000fe200078cc0ff */
[-CC-:B------:R-:W-:Y:S01]  /*3e60*/  FFMA.FTZ R218, R218, R223.reuse, R230.reuse ;  /* 0x000000dfdada7223 */ /* 0x180fe200000100e6 */
        /* <DEDUP_REMOVED lines=13> */
[----:B------:R-:W-:Y:S01]  /*3f40*/  FFMA.FTZ R86, R212, R89, R74 ;  /* 0x00000059d4567223 */ /* 0x000fe2000001004a */
[----:B------:R-:W-:Y:S01]  /*3f50*/  FSEL R88, R77, RZ, P3 ;  /* 0x000000ff4d587208 */ /* 0x000fe20001800000 */
[----:B------:R-:W-:Y:S01]  /*3f60*/  FADD.FTZ R216, R135, -R216 ;  /* 0x800000d887d87221 */ /* 0x000fe20000010000 */
[----:B------:R-:W-:Y:S01]  /*3f70*/  FSEL R77, R76, RZ, P4 ;  /* 0x000000ff4c4d7208 */ /* 0x000fe20002000000 */
[----:B------:R-:W-:Y:S01]  /*3f80*/  FFMA.FTZ R87, R212, R220, R75 ;  /* 0x000000dcd4577223 */ /* 0x000fe2000001004b */
[----:B------:R-:W-:Y:S01]  /*3f90*/  LOP3.LUT P4, RZ, R161, 0xff00, RZ, 0xc0, !PT ;  /* 0x0000ff00a1ff7812 */ /* 0x000fe2000788c0ff */
[----:B------:R-:W-:Y:S01]  /*3fa0*/  FADD.FTZ R225, R225, -R0 ;  /* 0x80000000e1e17221 */ /* 0x000fe20000010000 */
[----:B------:R-:W-:Y:S01]  /*3fb0*/  F2FP.BF16.F32.PACK_AB R79, R88, R79 ;  /* 0x0000004f584f723e */ /* 0x000fe200000010ff */
[----:B------:R-:W-:Y:S01]  /*3fc0*/  FMUL.FTZ R0, R86, UR6 ;  /* 0x0000000656007c20 */ /* 0x000fe20008410000 */
[----:B------:R-:W-:Y:S01]  /*3fd0*/  FSEL R85, R76, RZ, P4 ;  /* 0x000000ff4c557208 */ /* 0x000fe20002000000 */
[----:B------:R-:W-:Y:S01]  /*3fe0*/  FMUL.FTZ R88, R87, UR6 ;  /* 0x0000000657587c20 */ /* 0x000fe20008410000 */
[----:B------:R-:W-:-:S02]  /*3ff0*/  LOP3.LUT P1, RZ, R180, 0xff0000, RZ, 0xc0, !PT ;  /* 0x00ff0000b4ff7812 */ /* 0x000fc4000782c0ff */
[----:B------:R-:W-:Y:S01]  /*4000*/  F2FP.BF16.F32.PACK_AB R78, R85, R78 ;  /* 0x0000004e554e723e */ /* 0x000fe200000010ff */
[----:B------:R-:W-:Y:S01]  /*4010*/  FFMA.FTZ R85, R212, R216, R73 ;  /* 0x000000d8d4557223 */ /* 0x000fe20000010049 */
[----:B------:R-:W-:Y:S01]  /*4020*/  F2FP.BF16.F32.PACK_AB R91, R84, R91 ;  /* 0x0000005b545b723e */ /* 0x000fe200000010ff */
[----:B------:R-:W-:Y:S01]  /*4030*/  FFMA.FTZ R84, R212, R225, R72 ;  /* 0x000000e1d4547223 */ /* 0x000fe20000010048 */
[----:B------:R-:W-:Y:S01]  /*4040*/  LOP3.LUT P4, RZ, R160, 0xff0000, RZ, 0xc0, !PT ;  /* 0x00ff0000a0ff7812 */ /* 0x000fe2000788c0ff */
[----:B------:R-:W-:Y:S01]  /*4050*/  FMUL.FTZ R76, R85, UR6 ;  /* 0x00000006554c7c20 */ /* 0x000fe20008410000 */
[----:B------:R-:W-:Y:S02]  /*4060*/  LOP3.LUT P3, RZ, R180, 0xff000000, RZ, 0xc0, !PT ;  /* 0xff000000b4ff7812 */ /* 0x000fe4000786c0ff */
[----:B------:R-:W-:Y:S02]  /*4070*/  F2FP.BF16.F32.PACK_AB R90, R77, R90 ;  /* 0x0000005a4d5a723e */ /* 0x000fe400000010ff */
[----:B------:R-:W-:-:S02]  /*4080*/  FSEL R89, R0, RZ, P1 ;  /* 0x000000ff00597208 */ /* 0x000fc40000800000 */
[----:B------:R-:W-:Y:S01]  /*4090*/  FSEL R77, R0, RZ, P4 ;  /* 0x000000ff004d7208 */ /* 0x000fe20002000000 */
[----:B------:R-:W-:Y:S01]  /*40a0*/  FMUL.FTZ R0, R84, UR6 ;  /* 0x0000000654007c20 */ /* 0x000fe20008410000 */
[----:B------:R-:W-:Y:S02]  /*40b0*/  LOP3.LUT P5, RZ, R180, 0xff00, RZ, 0xc0, !PT ;  /* 0x0000ff00b4ff7812 */ /* 0x000fe400078ac0ff */
[C---:B------:R-:W-:Y:S02]  /*40c0*/  LOP3.LUT P1, RZ, R160.reuse, 0xff000000, RZ, 0xc0, !PT ;  /* 0xff000000a0ff7812 */ /* 0x040fe4000782c0ff */
[----:B------:R-:W-:Y:S02]  /*40d0*/  LOP3.LUT P4, RZ, R160, 0xff00, RZ, 0xc0, !PT ;  /* 0x0000ff00a0ff7812 */ /* 0x000fe4000788c0ff */
[----:B------:R-:W-:Y:S02]  /*40e0*/  FSEL R92, R88, RZ, P3 ;  /* 0x000000ff585c7208 */ /* 0x000fe40001800000 */
[----:B------:R-:W-:-:S02]  /*40f0*/  LOP3.LUT P6, RZ, R180, 0xff, RZ, 0xc0, !PT ;  /* 0x000000ffb4ff7812 */ /* 0x000fc400078cc0ff */
[----:B------:R-:W-:Y:S02]  /*4100*/  LOP3.LUT P3, RZ, R160, 0xff, RZ, 0xc0, !PT ;  /* 0x000000ffa0ff7812 */ /* 0x000fe4000786c0ff */
        /* <DEDUP_REMOVED lines=8> */
[----:B------:R-:W-:-:S07]  /*4190*/  F2FP.BF16.F32.PACK_AB R88, R93, R88 ;  /* 0x000000585d58723e */ /* 0x000fce00000010ff */
.L_x_2104:
        /* <DEDUP_REMOVED lines=19> */
[----:B------:R-:W-:Y:S01]  /*42d0*/  FADD.FTZ R237, R106, -R237 ;  /* 0x800000ed6aed7221 */ /* 0x000fe20000010000 */
[----:B------:R-:W-:Y:S01]  /*42e0*/  FADD.FTZ R107, R98, -R107 ;  /* 0x8000006b626b7221 */ /* 0x000fe20000010000 */
[----:B------:R-:W-:Y:S01]  /*42f0*/  FADD.FTZ R111, R226, -R111 ;  /* 0x8000006fe26f7221 */ /* 0x000fe20000010000 */
[----:B------:R-:W-:Y:S01]  /*4300*/  FFMA.FTZ R102, R102, R223, R230 ;  /* 0x000000df66667223 */ /* 0x000fe200000100e6 */
[C---:B0-----:R-:W-:Y:S01]  /*4310*/  FFMA.FTZ R82, R212.reuse, R237, R62 ;  /* 0x000000edd4527223 */ /* 0x041fe2000001003e */
[----:B------:R-:W-:Y:S01]  /*4320*/  LOP3.LUT P6, RZ, R177, 0xff0000, RZ, 0xc0, !PT ;  /* 0x00ff0000b1ff7812 */ /* 0x000fe200078cc0ff */
[----:B------:R-:W-:Y:S01]  /*4330*/  FFMA.FTZ R83, R212, R111, R63 ;  /* 0x0000006fd4537223 */ /* 0x000fe2000001003f */
[----:B------:R-:W-:Y:S01]  /*4340*/  LOP3.LUT P5, RZ, R163, 0xff0000, RZ, 0xc0, !PT ;  /* 0x00ff0000a3ff7812 */ /* 0x000fe200078ac0ff */
[----:B------:R-:W-:Y:S01]  /*4350*/  FMUL.FTZ R0, R82, UR6 ;  /* 0x0000000652007c20 */ /* 0x000fe20008410000 */
[----:B------:R-:W-:Y:S01]  /*4360*/  FFMA.FTZ R80, R212, R107, R60 ;  /* 0x0000006bd4507223 */ /* 0x000fe2000001003c */
[----:B------:R-:W-:Y:S01]  /*4370*/  ISETP.GE.U32.AND P3, PT, R176, RZ, PT ;  /* 0x000000ffb000720c */ /* 0x000fe20003f66070 */
[----:B------:R-:W-:Y:S01]  /*4380*/  FADD.FTZ R99, R99, -R222 ;  /* 0x800000de63637221 */ /* 0x000fe20000010000 */
[----:B------:R-:W-:Y:S01]  /*4390*/  ISETP.GE.U32.AND P4, PT, R162, RZ, PT ;  /* 0x000000ffa200720c */ /* 0x000fe20003f86070 */
[----:B------:R-:W-:Y:S01]  /*43a0*/  FADD.FTZ R102, R229, -R102 ;  /* 0x80000066e5667221 */ /* 0x000fe20000010000 */
[C---:B------:R-:W-:Y:S01]  /*43b0*/  FSEL R91, R0.reuse, RZ, P6 ;  /* 0x000000ff005b7208 */ /* 0x040fe20003000000 */
[----:B------:R-:W-:Y:S01]  /*43c0*/  FMUL.FTZ R76, R83, UR6 ;  /* 0x00000006534c7c20 */ /* 0x000fe20008410000 */
[----:B------:R-:W-:Y:S01]  /*43d0*/  FSEL R79, R0, RZ, P5 ;  /* 0x000000ff004f7208 */ /* 0x000fe20002800000 */
[----:B------:R-:W-:Y:S01]  /*43e0*/  FMUL.FTZ R0, R80, UR6 ;  /* 0x0000000650007c20 */ /* 0x000fe20008410000 */
[----:B------:R-:W-:Y:S01]  /*43f0*/  LOP3.LUT P6, RZ, R177, 0xff, RZ, 0xc0, !PT ;  /* 0x000000ffb1ff7812 */ /* 0x000fe200078cc0ff */
[C---:B------:R-:W-:Y:S01]  /*4400*/  FFMA.FTZ R81, R212.reuse, R102, R61 ;  /* 0x00000066d4517223 */ /* 0x040fe2000001003d */
[----:B------:R-:W-:Y:S01]  /*4410*/  LOP3.LUT P5, RZ, R163, 0xff, RZ, 0xc0, !PT ;  /* 0x000000ffa3ff7812 */ /* 0x000fe200078ac0ff */
[----:B------:R-:W-:Y:S01]  /*4420*/  FFMA.FTZ R86, R212, R99, R66 ;  /* 0x00000063d4567223 */ /* 0x000fe20000010042 */
[----:B------:R-:W-:Y:S01]  /*4430*/  ISETP.GE.U32.AND.EX P3, PT, R177, 0x1000000, PT, P3 ;  /* 0x01000000b100780c */ /* 0x000fe20003f66130 */
[-CC-:B------:R-:W-:Y:S01]  /*4440*/  FFMA.FTZ R103, R103, R223.reuse, R230.reuse ;  /* 0x000000df67677223 */ /* 0x180fe200000100e6 */
[----:B------:R-:W-:Y:S01]  /*4450*/  ISETP.GE.U32.AND.EX P4, PT, R163, 0x1000000, PT, P4 ;  /* 0x01000000a300780c */ /* 0x000fe20003f86140 */
[-CC-:B------:R-:W-:Y:S01]  /*4460*/  FFMA.FTZ R101, R101, R223.reuse, R230.reuse ;  /* 0x000000df65657223 */ /* 0x180fe200000100e6 */
[----:B------:R-:W-:Y:S01]  /*4470*/  FSEL R84, R76, RZ, P3 ;  /* 0x000000ff4c547208 */ /* 0x000fe20001800000 */
[----:B------:R-:W-:Y:S01]  /*4480*/  FADD.FTZ R103, R132, -R103 ;  /* 0x8000006784677221 */ /* 0x000fe20000010000 */
[----:B------:R-:W-:Y:S01]  /*4490*/  FSEL R88, R76, RZ, P4 ;  /* 0x000000ff4c587208 */ /* 0x000fe20002000000 */
[----:B------:R-:W-:Y:S01]  /*44a0*/  FMUL.FTZ R76, R81, UR6 ;  /* 0x00000006514c7c20 */ /* 0x000fe20008410000 */
[----:B------:R-:W-:Y:S01]  /*44b0*/  FSEL R90, R0, RZ, P6 ;  /* 0x000000ff005a7208 */ /* 0x000fe20003000000 */
[----:B------:R-:W-:Y:S01]  /*44c0*/  FFMA.FTZ R214, R214, R223, R230 ;  /* 0x000000dfd6d67223 */ /* 0x000fe200000100e6 */
[----:B------:R-:W-:Y:S01]  /*44d0*/  FSEL R78, R0, RZ, P5 ;  /* 0x000000ff004e7208 */ /* 0x000fe20002800000 */
[----:B------:R-:W-:Y:S01]  /*44e0*/  FMUL.FTZ R0, R86, UR6 ;  /* 0x0000000656007c20 */ /* 0x000fe20008410000 */
[----:B------:R-:W-:Y:S01]  /*44f0*/  LOP3.LUT P4, RZ, R163, 0xff00, RZ, 0xc0, !PT ;  /* 0x0000ff00a3ff7812 */ /* 0x000fe2000788c0ff */
[----:B------:R-:W-:Y:S01]  /*4500*/  FFMA.FTZ R87, R212, R103, R67 ;  /* 0x00000067d4577223 */ /* 0x000fe20000010043 */
[----:B------:R-:W-:Y:S01]  /*4510*/  LOP3.LUT P6, RZ, R176, 0xff0000, RZ, 0xc0, !PT ;  /* 0x00ff0000b0ff7812 */ /* 0x000fe200078cc0ff */
[----:B------:R-:W-:Y:S01]  /*4520*/  FADD.FTZ R101, R120, -R101 ;  /* 0x8000006578657221 */ /* 0x000fe20000010000 */
[----:B------:R-:W-:Y:S01]  /*4530*/  FSEL R77, R76, RZ, P4 ;  /* 0x000000ff4c4d7208 */ /* 0x000fe20002000000 */
[----:B------:R-:W-:Y:S01]  /*4540*/  FADD.FTZ R235, R235, -R214 ;  /* 0x800000d6ebeb7221 */ /* 0x000fe20000010000 */
[----:B------:R-:W-:Y:S01]  /*4550*/  FSEL R89, R0, RZ, P6 ;  /* 0x000000ff00597208 */ /* 0x000fe20003000000 */
[----:B------:R-:W-:Y:S01]  /*4560*/  FFMA.FTZ R85, R212, R101, R65 ;  /* 0x00000065d4557223 */ /* 0x000fe20000010041 */
[----:B------:R-:W-:-:S02]  /*4570*/  LOP3.LUT P6, RZ, R162, 0xff0000, RZ, 0xc0, !PT ;  /* 0x00ff0000a2ff7812 */ /* 0x000fc400078cc0ff */
[----:B------:R-:W-:Y:S01]  /*4580*/  F2FP.BF16.F32.PACK_AB R79, R88, R79 ;  /* 0x0000004f584f723e */ /* 0x000fe200000010ff */
[----:B------:R-:W-:Y:S01]  /*4590*/  FMUL.FTZ R88, R87, UR6 ;  /* 0x0000000657587c20 */ /* 0x000fe20008410000 */
[----:B------:R-:W-:Y:S02]  /*45a0*/  LOP3.LUT P3, RZ, R177, 0xff00, RZ, 0xc0, !PT ;  /* 0x0000ff00b1ff7812 */ /* 0x000fe4000786c0ff */
[----:B------:R-:W-:Y:S02]  /*45b0*/  F2FP.BF16.F32.PACK_AB R78, R77, R78 ;  /* 0x0000004e4d4e723e */ /* 0x000fe400000010ff */
[----:B------:R-:W-:Y:S02]  /*45c0*/  LOP3.LUT P5, RZ, R176, 0xff000000, RZ, 0xc0, !PT ;  /* 0xff000000b0ff7812 */ /* 0x000fe400078ac0ff */
[----:B------:R-:W-:Y:S01]  /*45d0*/  F2FP.BF16.F32.PACK_AB R91, R84, R91 ;  /* 0x0000005b545b723e */ /* 0x000fe200000010ff */
[----:B------:R-:W-:Y:S01]  /*45e0*/  FFMA.FTZ R84, R212, R235, R64 ;  /* 0x000000ebd4547223 */ /* 0x000fe20000010040 */
[----:B------:R-:W-:-:S02]  /*45f0*/  FSEL R77, R0, RZ, P6 ;  /* 0x000000ff004d7208 */ /* 0x000fc40003000000 */
[----:B------:R-:W-:Y:S01]  /*4600*/  LOP3.LUT P6, RZ, R162, 0xff000000, RZ, 0xc0, !PT ;  /* 0xff000000a2ff7812 */ /* 0x000fe200078cc0ff */
[----:B------:R-:W-:Y:S01]  /*4610*/  FMUL.FTZ R0, R84, UR6 ;  /* 0x0000000654007c20 */ /* 0x000fe20008410000 */
[----:B------:R-:W-:Y:S01]  /*4620*/  FSEL R95, R76, RZ, P3 ;  /* 0x000000ff4c5f7208 */ /* 0x000fe20001800000 */
[----:B------:R-:W-:Y:S01]  /*4630*/  FMUL.FTZ R76, R85, UR6 ;  /* 0x00000006554c7c20 */ /* 0x000fe20008410000 */
[----:B------:R-:W-:Y:S02]  /*4640*/  FSEL R94, R88, RZ, P5 ;  /* 0x000000ff585e7208 */ /* 0x000fe40002800000 */
[----:B------:R-:W-:Y:S02]  /*4650*/  LOP3.LUT P3, RZ, R176, 0xff00, RZ, 0xc0, !PT ;  /* 0x0000ff00b0ff7812 */ /* 0x000fe4000786c0ff */
[----:B------:R-:W-:Y:S02]  /*4660*/  LOP3.LUT P5, RZ, R162, 0xff00, RZ, 0xc0, !PT ;  /* 0x0000ff00a2ff7812 */ /* 0x000fe400078ac0ff */
[----:B------:R-:W-:-:S02]  /*4670*/  FSEL R96, R88, RZ, P6 ;  /* 0x000000ff58607208 */ /* 0x000fc40003000000 */
[----:B------:R-:W-:Y:S02]  /*4680*/  LOP3.LUT P4, RZ, R176, 0xff, RZ, 0xc0, !PT ;  /* 0x000000ffb0ff7812 */ /* 0x000fe4000788c0ff */
[----:B------:R-:W-:Y:S02]  /*4690*/  LOP3.LUT P6, RZ, R162, 0xff, RZ, 0xc0, !PT ;  /* 0x000000ffa2ff7812 */ /* 0x000fe400078cc0ff */
[----:B------:R-:W-:Y:S02]  /*46a0*/  F2FP.BF16.F32.PACK_AB R90, R95, R90 ;  /* 0x0000005a5f5a723e */ /* 0x000fe400000010ff */
        /* <DEDUP_REMOVED lines=9> */
.L_x_2111:
[-CC-:B------:R-:W-:Y:S01]  /*4740*/  FFMA.FTZ R111, R111, R223.reuse, R230.reuse ;  /* 0x000000df6f6f7223 */ /* 0x180fe200000100e6 */
[-CC-:B------:R-:W-:Y:S01]  /*4750*/  FFMA.FTZ R107, R107, R223.reuse, R230.reuse ;  /* 0x000000df6b6b7223 */ /* 0x180fe200000100e6 */
[-CC-:B------:R-:W-:Y:S01]  /*4760*/  FFMA.FTZ R237, R237, R223.reuse, R230.reuse ;  /* 0x000000dfeded7223 */ /* 0x180fe200000100e6 */
[----:B------:R-:W-:Y:S01]  /*4770*/  ISETP.GE.U32.AND P3, PT, R176, RZ, PT ;  /* 0x000000ffb000720c */ /* 0x000fe20003f66070 */
[----:B------:R-:W-:Y:S01]  /*4780*/  FADD.FTZ R111, R226, -R111 ;  /* 0x8000006fe26f7221 */ /* 0x000fe20000010000 */
[----:B------:R-:W-:Y:S01]  /*4790*/  FADD.FTZ R107, R98, -R107 ;  /* 0x8000006b626b7221 */ /* 0x000fe20000010000 */
[----:B------:R-:W-:Y:S01]  /*47a0*/  FADD.FTZ R237, R106, -R237 ;  /* 0x800000ed6aed7221 */ /* 0x000fe20000010000 */
[--C-:B------:R-:W-:Y:S01]  /*47b0*/  FFMA.FTZ R222, R222, R223, R230.reuse ;  /* 0x000000dfdede7223 */ /* 0x100fe200000100e6 */
[----:B------:R-:W-:Y:S01]  /*47c0*/  FFMA.FTZ R111, R212, R111, R63 ;  /* 0x0000006fd46f7223 */ /* 0x000fe2000001003f */
[----:B------:R-:W-:Y:S01]  /*47d0*/  FFMA.FTZ R102, R102, R223, R230 ;  /* 0x000000df66667223 */ /* 0x000fe200000100e6 */
[C---:B------:R-:W-:Y:S01]  /*47e0*/  FFMA.FTZ R237, R212.reuse, R237, R62 ;  /* 0x000000edd4ed7223 */ /* 0x040fe2000001003e */
[----:B------:R-:W-:Y:S01]  /*47f0*/  ISETP.GE.U32.AND.EX P5, PT, R177, 0x1000000, PT, P3 ;  /* 0x01000000b100780c */ /* 0x000fe20003fa6130 */
[----:B------:R-:W-:Y:S01]  /*4800*/  FMUL.FTZ R111, R111, UR6 ;  /* 0x000000066f6f7c20 */ /* 0x000fe20008410000 */
[----:B------:R-:W-:Y:S01]  /*4810*/  FFMA.FTZ R107, R212, R107, R60 ;  /* 0x0000006bd46b7223 */ /* 0x000fe2000001003c */
[----:B------:R-:W-:Y:S01]  /*4820*/  FADD.FTZ R99, R99, -R222 ;  /* 0x800000de63637221 */ /* 0x000fe20000010000 */
[----:B------:R-:W-:Y:S01]  /*4830*/  FADD.FTZ R102, R229, -R102 ;  /* 0x80000066e5667221 */ /* 0x000fe20000010000 */
[----:B------:R-:W-:Y:S01]  /*4840*/  ISETP.GE.U32.AND P3, PT, R162, RZ, PT ;  /* 0x000000ffa200720c */ /* 0x000fe20003f66070 */
[----:B------:R-:W-:Y:S01]  /*4850*/  FMUL.FTZ R237, R237, UR6 ;  /* 0x00000006eded7c20 */ /* 0x000fe20008410000 */
[----:B------:R-:W-:Y:S01]  /*4860*/  FSEL R0, R111, RZ, P5 ;  /* 0x000000ff6f007208 */ /* 0x000fe20002800000 */
[----:B------:R-:W-:Y:S01]  /*4870*/  FMUL.FTZ R107, R107, UR6 ;  /* 0x000000066b6b7c20 */ /* 0x000fe20008410000 */
[C---:B------:R-:W-:Y:S01]  /*4880*/  LOP3.LUT P4, RZ, R177.reuse, 0xff0000, RZ, 0xc0, !PT ;  /* 0x00ff0000b1ff7812 */ /* 0x040fe2000788c0ff */
[C---:B------:R-:W-:Y:S01]  /*4890*/  FFMA.FTZ R102, R212.reuse, R102, R61 ;  /* 0x00000066d4667223 */ /* 0x040fe2000001003d */
[----:B------:R-:W-:Y:S01]  /*48a0*/  LOP3.LUT P5, RZ, R177, 0xff, RZ, 0xc0, !PT ;  /* 0x000000ffb1ff7812 */ /* 0x000fe200078ac0ff */
[----:B------:R-:W-:Y:S01]  /*48b0*/  FFMA.FTZ R99, R212, R99, R66 ;  /* 0x00000063d4637223 */ /* 0x000fe20000010042 */
[----:B------:R-:W-:Y:S01]  /*48c0*/  ISETP.GE.U32.AND.EX P3, PT, R163, 0x1000000, PT, P3 ;  /* 0x01000000a300780c */ /* 0x000fe20003f66130 */
[-CC-:B------:R-:W-:Y:S01]  /*48d0*/  FFMA.FTZ R103, R103, R223.reuse, R230.reuse ;  /* 0x000000df67677223 */ /* 0x180fe200000100e6 */
[----:B0-----:R-:W-:Y:S01]  /*48e0*/  FSEL R91, R237, RZ, P4 ;  /* 0x000000ffed5b7208 */ /* 0x001fe20002000000 */
[----:B------:R-:W-:Y:S01]  /*48f0*/  FMUL.FTZ R102, R102, UR6 ;  /* 0x0000000666667c20 */ /* 0x000fe20008410000 */
[----:B------:R-:W-:Y:S01]  /*4900*/  FSEL R76, R111, RZ, P3 ;  /* 0x000000ff6f4c7208 */ /* 0x000fe20001800000 */
[----:B------:R-:W-:Y:S01]  /*4910*/  FMUL.FTZ R99, R99, UR6 ;  /* 0x0000000663637c20 */ /* 0x000fe20008410000 */
[----:B------:R-:W-:Y:S01]  /*4920*/  FSEL R90, R107, RZ, P5 ;  /* 0x000000ff6b5a7208 */ /* 0x000fe20002800000 */
[-CC-:B------:R-:W-:Y:S01]  /*4930*/  FFMA.FTZ R101, R101, R223.reuse, R230.reuse ;  /* 0x000000df65657223 */ /* 0x180fe200000100e6 */
[C---:B------:R-:W-:Y:S01]  /*4940*/  LOP3.LUT P4, RZ, R163.reuse, 0xff, RZ, 0xc0, !PT ;  /* 0x000000ffa3ff7812 */ /* 0x040fe2000788c0ff */
[----:B------:R-:W-:Y:S01]  /*4950*/  FADD.FTZ R103, R132, -R103 ;  /* 0x8000006784677221 */ /* 0x000fe20000010000 */
[C---:B------:R-:W-:Y:S01]  /*4960*/  LOP3.LUT P3, RZ, R163.reuse, 0xff00, RZ, 0xc0, !PT ;  /* 0x0000ff00a3ff7812 */ /* 0x040fe2000786c0ff */
[----:B------:R-:W-:Y:S01]  /*4970*/  FFMA.FTZ R214, R214, R223, R230 ;  /* 0x000000dfd6d67223 */ /* 0x000fe200000100e6 */
[----:B------:R-:W-:Y:S01]  /*4980*/  LOP3.LUT P5, RZ, R176, 0xff0000, RZ, 0xc0, !PT ;  /* 0x00ff0000b0ff7812 */ /* 0x000fe200078ac0ff */
[----:B------:R-:W-:Y:S01]  /*4990*/  FADD.FTZ R101, R120, -R101 ;  /* 0x8000006578657221 */ /* 0x000fe20000010000 */
[----:B------:R-:W-:Y:S01]  /*49a0*/  LOP3.LUT P6, RZ, R163, 0xff0000, RZ, 0xc0, !PT ;  /* 0x00ff0000a3ff7812 */ /* 0x000fe200078cc0ff */
[----:B------:R-:W-:Y:S01]  /*49b0*/  FFMA.FTZ R103, R212, R103, R67 ;  /* 0x00000067d4677223 */ /* 0x000fe20000010043 */
[----:B------:R-:W-:Y:S01]  /*49c0*/  FSEL R78, R107, RZ, P4 ;  /* 0x000000ff6b4e7208 */ /* 0x000fe20002000000 */
[----:B------:R-:W-:Y:S01]  /*49d0*/  FADD.FTZ R235, R235, -R214 ;  /* 0x800000d6ebeb7221 */ /* 0x000fe20000010000 */
[----:B------:R-:W-:Y:S01]  /*49e0*/  FSEL R77, R102, RZ, P3 ;  /* 0x000000ff664d7208 */ /* 0x000fe20001800000 */
[----:B------:R-:W-:Y:S01]  /*49f0*/  FMUL.FTZ R103, R103, UR6 ;  /* 0x0000000667677c20 */ /* 0x000fe20008410000 */
[----:B------:R-:W-:Y:S01]  /*4a00*/  FSEL R89, R99, RZ, P5 ;  /* 0x000000ff63597208 */ /* 0x000fe20002800000 */
[----:B------:R-:W-:Y:S01]  /*4a10*/  FFMA.FTZ R101, R212, R101, R65 ;  /* 0x00000065d4657223 */ /* 0x000fe20000010041 */
[----:B------:R-:W-:Y:S01]  /*4a20*/  LOP3.LUT P5, RZ, R162, 0xff0000, RZ, 0xc0, !PT ;  /* 0x00ff0000a2ff7812 */ /* 0x000fe200078ac0ff */
[----:B------:R-:W-:Y:S01]  /*4a30*/  FFMA.FTZ R235, R212, R235, R64 ;  /* 0x000000ebd4eb7223 */ /* 0x000fe20000010040 */
[----:B------:R-:W-:Y:S01]  /*4a40*/  FSEL R79, R237, RZ, P6 ;  /* 0x000000ffed4f7208 */ /* 0x000fe20003000000 */
[----:B------:R-:W-:Y:S01]  /*4a50*/  FMUL.FTZ R101, R101, UR6 ;  /* 0x0000000665657c20 */ /* 0x000fe20008410000 */
[----:B------:R-:W-:Y:S01]  /*4a60*/  F2FP.BF16.F32.PACK_AB R78, R77, R78 ;  /* 0x0000004e4d4e723e */ /* 0x000fe200000010ff */
[----:B------:R-:W-:Y:S01]  /*4a70*/  FMUL.FTZ R235, R235, UR6 ;  /* 0x00000006ebeb7c20 */ /* 0x000fe20008410000 */
[----:B------:R-:W-:-:S02]  /*4a80*/  LOP3.LUT P6, RZ, R177, 0xff00, RZ, 0xc0, !PT ;  /* 0x0000ff00b1ff7812 */ /* 0x000fc400078cc0ff */
[----:B------:R-:W-:Y:S02]  /*4a90*/  FSEL R77, R99, RZ, P5 ;  /* 0x000000ff634d7208 */ /* 0x000fe40002800000 */
[----:B------:R-:W-:Y:S02]  /*4aa0*/  LOP3.LUT P4, RZ, R176, 0xff000000, RZ, 0xc0, !PT ;  /* 0xff000000b0ff7812 */ /* 0x000fe4000788c0ff */
[----:B------:R-:W-:Y:S02]  /*4ab0*/  LOP3.LUT P5, RZ, R162, 0xff000000, RZ, 0xc0, !PT ;  /* 0xff000000a2ff7812 */ /* 0x000fe400078ac0ff */
[----:B------:R-:W-:Y:S02]  /*4ac0*/  FSEL R95, R102, RZ, P6 ;  /* 0x000000ff665f7208 */ /* 0x000fe40003000000 */
[----:B------:R-:W-:Y:S02]  /*4ad0*/  F2FP.BF16.F32.PACK_AB R91, R0, R91 ;  /* 0x0000005b005b723e */ /* 0x000fe400000010ff */
[----:B------:R-:W-:-:S02]  /*4ae0*/  LOP3.LUT P6, RZ, R176, 0xff00, RZ, 0xc0, !PT ;  /* 0x0000ff00b0ff7812 */ /* 0x000fc400078cc0ff */
[C---:B------:R-:W-:Y:S02]  /*4af0*/  FSEL R0, R103.reuse, RZ, P4 ;  /* 0x000000ff67007208 */ /* 0x040fe40002000000 */
[----:B------:R-:W-:Y:S02]  /*4b00*/  FSEL R94, R103, RZ, P5 ;  /* 0x000000ff675e7208 */ /* 0x000fe40002800000 */
        /* <DEDUP_REMOVED lines=14> */
.L_x_2110:
        /* <DEDUP_REMOVED lines=9> */
[C---:B0-----:R-:W-:Y:S01]  /*4c80*/  FMUL.FTZ R82, R212.reuse, R237 ;  /* 0x000000edd4527220 */ /* 0x041fe20000410000 */
[----:B------:R-:W-:Y:S01]  /*4c90*/  LOP3.LUT P6, RZ, R177, 0xff0000, RZ, 0xc0, !PT ;  /* 0x00ff0000b1ff7812 */ /* 0x000fe200078cc0ff */
[----:B------:R-:W-:Y:S01]  /*4ca0*/  FMUL.FTZ R83, R212, R111 ;  /* 0x0000006fd4537220 */ /* 0x000fe20000410000 */
[----:B------:R-:W-:Y:S01]  /*4cb0*/  LOP3.LUT P5, RZ, R163, 0xff0000, RZ, 0xc0, !PT ;  /* 0x00ff0000a3ff7812 */ /* 0x000fe200078ac0ff */
[----:B------:R-:W-:Y:S01]  /*4cc0*/  FMUL.FTZ R0, R82, UR6 ;  /* 0x0000000652007c20 */ /* 0x000fe20008410000 */
[----:B------:R-:W-:Y:S01]  /*4cd0*/  FMUL.FTZ R80, R212, R107 ;  /* 0x0000006bd4507220 */ /* 0x000fe20000410000 */
        /* <DEDUP_REMOVED lines=9> */
[C---:B------:R-:W-:Y:S01]  /*4d70*/  FMUL.FTZ R81, R212.reuse, R81 ;  /* 0x00000051d4517220 */ /* 0x040fe20000410000 */
[----:B------:R-:W-:Y:S01]  /*4d80*/  LOP3.LUT P5, RZ, R163, 0xff, RZ, 0xc0, !PT ;  /* 0x000000ffa3ff7812 */ /* 0x000fe200078ac0ff */
[----:B------:R-:W-:Y:S01]  /*4d90*/  FMUL.FTZ R86, R212, R99 ;  /* 0x00000063d4567220 */ /* 0x000fe20000410000 */
        /* <DEDUP_REMOVED lines=13> */
[----:B------:R-:W-:Y:S01]  /*4e70*/  FMUL.FTZ R87, R212, R103 ;  /* 0x00000067d4577220 */ /* 0x000fe20000410000 */
[----:B------:R-:W-:Y:S01]  /*4e80*/  LOP3.LUT P6, RZ, R176, 0xff0000, RZ, 0xc0, !PT ;  /* 0x00ff0000b0ff7812 */ /* 0x000fe200078cc0ff */
[----:B------:R-:W-:Y:S01]  /*4e90*/  FADD.FTZ R101, R120, -R101 ;  /* 0x8000006578657221 */ /* 0x000fe20000010000 */
[----:B------:R-:W-:Y:S01]  /*4ea0*/  FSEL R77, R76, RZ, P4 ;  /* 0x000000ff4c4d7208 */ /* 0x000fe20002000000 */
[----:B------:R-:W-:Y:S01]  /*4eb0*/  FADD.FTZ R235, R235, -R214 ;  /* 0x800000d6ebeb7221 */ /* 0x000fe20000010000 */
[----:B------:R-:W-:Y:S01]  /*4ec0*/  FSEL R89, R0, RZ, P6 ;  /* 0x000000ff00597208 */ /* 0x000fe20003000000 */
[----:B------:R-:W-:Y:S01]  /*4ed0*/  FMUL.FTZ R85, R212, R101 ;  /* 0x00000065d4557220 */ /* 0x000fe20000410000 */
[----:B------:R-:W-:-:S02]  /*4ee0*/  LOP3.LUT P6, RZ, R162, 0xff0000, RZ, 0xc0, !PT ;  /* 0x00ff0000a2ff7812 */ /* 0x000fc400078cc0ff */
[----:B------:R-:W-:Y:S01]  /*4ef0*/  F2FP.BF16.F32.PACK_AB R79, R88, R79 ;  /* 0x0000004f584f723e */ /* 0x000fe200000010ff */
[----:B------:R-:W-:Y:S01]  /*4f00*/  FMUL.FTZ R88, R87, UR6 ;  /* 0x0000000657587c20 */ /* 0x000fe20008410000 */
[----:B------:R-:W-:Y:S02]  /*4f10*/  LOP3.LUT P3, RZ, R177, 0xff00, RZ, 0xc0, !PT ;  /* 0x0000ff00b1ff7812 */ /* 0x000fe4000786c0ff */
[----:B------:R-:W-:Y:S02]  /*4f20*/  F2FP.BF16.F32.PACK_AB R78, R77, R78 ;  /* 0x0000004e4d4e723e */ /* 0x000fe400000010ff */
[----:B------:R-:W-:Y:S02]  /*4f30*/  LOP3.LUT P5, RZ, R176, 0xff000000, RZ, 0xc0, !PT ;  /* 0xff000000b0ff7812 */ /* 0x000fe400078ac0ff */
[----:B------:R-:W-:Y:S01]  /*4f40*/  F2FP.BF16.F32.PACK_AB R91, R84, R91 ;  /* 0x0000005b545b723e */ /* 0x000fe200000010ff */
[----:B------:R-:W-:Y:S01]  /*4f50*/  FMUL.FTZ R84, R212, R235 ;  /* 0x000000ebd4547220 */ /* 0x000fe20000410000 */
        /* <DEDUP_REMOVED lines=21> */
.L_x_2113:
[-CC-:B------:R-:W-:Y:S01]  /*50b0*/  FFMA.FTZ R111, R111, R223.reuse, R230.reuse ;  /* 0x000000df6f6f7223 */ /* 0x180fe200000100e6 */
[-CC-:B------:R-:W-:Y:S01]  /*50c0*/  FFMA.FTZ R107, R107, R223.reuse, R230.reuse ;  /* 0x000000df6b6b7223 */ /* 0x180fe200000100e6 */
[----:B------:R-:W-:Y:S01]  /*50d0*/  ISETP.GE.U32.AND P3, PT, R176, RZ, PT ;  /* 0x000000ffb000720c */ /* 0x000fe20003f66070 */
[-CC-:B------:R-:W-:Y:S01]  /*50e0*/  FFMA.FTZ R222, R222, R223.reuse, R230.reuse ;  /* 0x000000dfdede7223 */ /* 0x180fe200000100e6 */
[----:B------:R-:W-:Y:S01]  /*50f0*/  FADD.FTZ R111, R226, -R111 ;  /* 0x8000006fe26f7221 */ /* 0x000fe20000010000 */
[----:B------:R-:W-:Y:S01]  /*5100*/  FADD.FTZ R107, R98, -R107 ;  /* 0x8000006b626b7221 */ /* 0x000fe20000010000 */
[----:B------:R-:W-:Y:S01]  /*5110*/  FFMA.FTZ R237, R237, R223, R230 ;  /* 0x000000dfeded7223 */ /* 0x000fe200000100e6 */
[----:B------:R-:W-:Y:S01]  /*5120*/  ISETP.GE.U32.AND.EX P5, PT, R177, 0x1000000, PT, P3 ;  /* 0x01000000b100780c */ /* 0x000fe20003fa6130 */
[C---:B------:R-:W-:Y:S01]  /*5130*/  FMUL.FTZ R111, R212.reuse, R111 ;  /* 0x0000006fd46f7220 */ /* 0x040fe20000410000 */
[----:B------:R-:W-:Y:S01]  /*5140*/  FMUL.FTZ R107, R212, R107 ;  /* 0x0000006bd46b7220 */ /* 0x000fe20000410000 */
[----:B------:R-:W-:Y:S01]  /*5150*/  FADD.FTZ R99, R99, -R222 ;  /* 0x800000de63637221 */ /* 0x000fe20000010000 */
[----:B------:R-:W-:Y:S01]  /*5160*/  FADD.FTZ R237, R106, -R237 ;  /* 0x800000ed6aed7221 */ /* 0x000fe20000010000 */
[----:B------:R-:W-:Y:S01]  /*5170*/  FMUL.FTZ R111, R111, UR6 ;  /* 0x000000066f6f7c20 */ /* 0x000fe20008410000 */
[----:B------:R-:W-:Y:S01]  /*5180*/  FMUL.FTZ R107, R107, UR6 ;  /* 0x000000066b6b7c20 */ /* 0x000fe20008410000 */
[C---:B------:R-:W-:Y:S01]  /*5190*/  FMUL.FTZ R99, R212.reuse, R99 ;  /* 0x00000063d4637220 */ /* 0x040fe20000410000 */
[----:B------:R-:W-:Y:S01]  /*51a0*/  FMUL.FTZ R237, R212, R237 ;  /* 0x000000edd4ed7220 */ /* 0x000fe20000410000 */
[-CC-:B------:R-:W-:Y:S01]  /*51b0*/  FFMA.FTZ R102, R102, R223.reuse, R230.reuse ;  /* 0x000000df66667223 */ /* 0x180fe200000100e6 */
[----:B------:R-:W-:Y:S01]  /*51c0*/  FSEL R0, R111, RZ, P5 ;  /* 0x000000ff6f007208 */ /* 0x000fe20002800000 */
[-C--:B------:R-:W-:Y:S01]  /*51d0*/  FFMA.FTZ R103, R103, R223.reuse, R230 ;  /* 0x000000df67677223 */ /* 0x080fe200000100e6 */
[----:B------:R-:W-:Y:S01]  /*51e0*/  LOP3.LUT P5, RZ, R177, 0xff, RZ, 0xc0, !PT ;  /* 0x000000ffb1ff7812 */ /* 0x000fe200078ac0ff */
[----:B------:R-:W-:Y:S01]  /*51f0*/  FMUL.FTZ R237, R237, UR6 ;  /* 0x00000006eded7c20 */ /* 0x000fe20008410000 */
[----:B------:R-:W-:Y:S01]  /*5200*/  FMUL.FTZ R99, R99, UR6 ;  /* 0x0000000663637c20 */ /* 0x000fe20008410000 */
[----:B------:R-:W-:Y:S01]  /*5210*/  FADD.FTZ R229, R229, -R102 ;  /* 0x80000066e5e57221 */ /* 0x000fe20000010000 */
[----:B0-----:R-:W-:Y:S01]  /*5220*/  FSEL R90, R107, RZ, P5 ;  /* 0x000000ff6b5a7208 */ /* 0x001fe20002800000 */
[-CC-:B------:R-:W-:Y:S01]  /*5230*/  FFMA.FTZ R101, R101, R223.reuse, R230.reuse ;  /* 0x000000df65657223 */ /* 0x180fe200000100e6 */
[----:B------:R-:W-:Y:S01]  /*5240*/  LOP3.LUT P4, RZ, R177, 0xff0000, RZ, 0xc0, !PT ;  /* 0x00ff0000b1ff7812 */ /* 0x000fe2000788c0ff */
[----:B------:R-:W-:Y:S01]  /*5250*/  FADD.FTZ R103, R132, -R103 ;  /* 0x8000006784677221 */ /* 0x000fe20000010000 */
[----:B------:R-:W-:Y:S01]  /*5260*/  LOP3.LUT P5, RZ, R176, 0xff0000, RZ, 0xc0, !PT ;  /* 0x00ff0000b0ff7812 */ /* 0x000fe200078ac0ff */
[----:B------:R-:W-:Y:S01]  /*5270*/  FFMA.FTZ R214, R214, R223, R230 ;  /* 0x000000dfd6d67223 */ /* 0x000fe200000100e6 */
[----:B------:R-:W-:Y:S01]  /*5280*/  ISETP.GE.U32.AND P3, PT, R162, RZ, PT ;  /* 0x000000ffa200720c */ /* 0x000fe20003f66070 */
[----:B------:R-:W-:Y:S01]  /*5290*/  FMUL.FTZ R229, R212, R229 ;  /* 0x000000e5d4e57220 */ /* 0x000fe20000410000 */
[----:B------:R-:W-:Y:S01]  /*52a0*/  LOP3.LUT P6, RZ, R163, 0xff0000, RZ, 0xc0, !PT ;  /* 0x00ff0000a3ff7812 */ /* 0x000fe200078cc0ff */
[----:B------:R-:W-:Y:S01]  /*52b0*/  FADD.FTZ R101, R120, -R101 ;  /* 0x8000006578657221 */ /* 0x000fe20000010000 */
[----:B------:R-:W-:Y:S01]  /*52c0*/  FSEL R91, R237, RZ, P4 ;  /* 0x000000ffed5b7208 */ /* 0x000fe20002000000 */
[----:B------:R-:W-:Y:S01]  /*52d0*/  FMUL.FTZ R103, R212, R103 ;  /* 0x00000067d4677220 */ /* 0x000fe20000410000 */
[----:B------:R-:W-:Y:S01]  /*52e0*/  FSEL R89, R99, RZ, P5 ;  /* 0x000000ff63597208 */ /* 0x000fe20002800000 */
[----:B------:R-:W-:Y:S01]  /*52f0*/  FADD.FTZ R235, R235, -R214 ;  /* 0x800000d6ebeb7221 */ /* 0x000fe20000010000 */
[----:B------:R-:W-:Y:S01]  /*5300*/  LOP3.LUT P4, RZ, R163, 0xff, RZ, 0xc0, !PT ;  /* 0x000000ffa3ff7812 */ /* 0x000fe2000788c0ff */
[----:B------:R-:W-:Y:S01]  /*5310*/  FMUL.FTZ R229, R229, UR6 ;  /* 0x00000006e5e57c20 */ /* 0x000fe20008410000 */
[----:B------:R-:W-:Y:S01]  /*5320*/  ISETP.GE.U32.AND.EX P3, PT, R163, 0x1000000, PT, P3 ;  /* 0x01000000a300780c */ /* 0x000fe20003f66130 */
[----:B------:R-:W-:Y:S01]  /*5330*/  FMUL.FTZ R103, R103, UR6 ;  /* 0x0000000667677c20 */ /* 0x000fe20008410000 */
[----:B------:R-:W-:Y:S01]  /*5340*/  LOP3.LUT P5, RZ, R162, 0xff0000, RZ, 0xc0, !PT ;  /* 0x00ff0000a2ff7812 */ /* 0x000fe200078ac0ff */
[C---:B------:R-:W-:Y:S01]  /*5350*/  FMUL.FTZ R101, R212.reuse, R101 ;  /* 0x00000065d4657220 */ /* 0x040fe20000410000 */
[----:B------:R-:W-:Y:S01]  /*5360*/  FSEL R79, R237, RZ, P6 ;  /* 0x000000ffed4f7208 */ /* 0x000fe20003000000 */
[----:B------:R-:W-:Y:S01]  /*5370*/  FMUL.FTZ R235, R212, R235 ;  /* 0x000000ebd4eb7220 */ /* 0x000fe20000410000 */
[----:B------:R-:W-:Y:S01]  /*5380*/  LOP3.LUT P6, RZ, R177, 0xff00, RZ, 0xc0, !PT ;  /* 0x0000ff00b1ff7812 */ /* 0x000fe200078cc0ff */
[----:B------:R-:W-:Y:S01]  /*5390*/  FMUL.FTZ R101, R101, UR6 ;  /* 0x0000000665657c20 */ /* 0x000fe20008410000 */
[----:B------:R-:W-:Y:S01]  /*53a0*/  FSEL R76, R111, RZ, P3 ;  /* 0x000000ff6f4c7208 */ /* 0x000fe20001800000 */
[----:B------:R-:W-:Y:S01]  /*53b0*/  FMUL.FTZ R235, R235, UR6 ;  /* 0x00000006ebeb7c20 */ /* 0x000fe20008410000 */
[----:B------:R-:W-:-:S02]  /*53c0*/  FSEL R78, R107, RZ, P4 ;  /* 0x000000ff6b4e7208 */ /* 0x000fc40002000000 */
[----:B------:R-:W-:Y:S02]  /*53d0*/  FSEL R77, R99, RZ, P5 ;  /* 0x000000ff634d7208 */ /* 0x000fe40002800000 */
[----:B------:R-:W-:Y:S02]  /*53e0*/  LOP3.LUT P3, RZ, R163, 0xff00, RZ, 0xc0, !PT ;  /* 0x0000ff00a3ff7812 */ /* 0x000fe4000786c0ff */
[----:B------:R-:W-:Y:S02]  /*53f0*/  LOP3.LUT P4, RZ, R176, 0xff000000, RZ, 0xc0, !PT ;  /* 0xff000000b0ff7812 */ /* 0x000fe4000788c0ff */
[----:B------:R-:W-:Y:S02]  /*5400*/  LOP3.LUT P5, RZ, R162, 0xff000000, RZ, 0xc0, !PT ;  /* 0xff000000a2ff7812 */ /* 0x000fe400078ac0ff */
[----:B------:R-:W-:Y:S02]  /*5410*/  FSEL R95, R229, RZ, P6 ;  /* 0x000000ffe55f7208 */ /* 0x000fe40003000000 */
[----:B------:R-:W-:-:S02]  /*5420*/  F2FP.BF16.F32.PACK_AB R91, R0, R91 ;  /* 0x0000005b005b723e */ /* 0x000fc400000010ff */
[C---:B------:R-:W-:Y:S02]  /*5430*/  LOP3.LUT P6, RZ, R176.reuse, 0xff00, RZ, 0xc0, !PT ;  /* 0x0000ff00b0ff7812 */ /* 0x040fe400078cc0ff */
[----:B------:R-:W-:Y:S02]  /*5440*/  FSEL R229, R229, RZ, P3 ;  /* 0x000000ffe5e57208 */ /* 0x000fe40001800000 */
[C---:B------:R-:W-:Y:S02]  /*5450*/  FSEL R0, R103.reuse, RZ, P4 ;  /* 0x000000ff67007208 */ /* 0x040fe40002000000 */
[----:B------:R-:W-:Y:S02]  /*5460*/  FSEL R94, R103, RZ, P5 ;  /* 0x000000ff675e7208 */ /* 0x000fe40002800000 */
[----:B------:R-:W-:Y:S02]  /*5470*/  LOP3.LUT P3, RZ, R176, 0xff, RZ, 0xc0, !PT ;  /* 0x000000ffb0ff7812 */ /* 0x000fe4000786c0ff */
[----:B------:R-:W-:-:S02]  /*5480*/  LOP3.LUT P4, RZ, R162, 0xff00, RZ, 0xc0, !PT ;  /* 0x0000ff00a2ff7812 */ /* 0x000fc4000788c0ff */
[----:B------:R-:W-:Y:S02]  /*5490*/  LOP3.LUT P5, RZ, R162, 0xff, RZ, 0xc0, !PT ;  /* 0x000000ffa2ff7812 */ /* 0x000fe400078ac0ff */
[----:B------:R-:W-:Y:S02]  /*54a0*/  F2FP.BF16.F32.PACK_AB R90, R95, R90 ;  /* 0x0000005a5f5a723e */ /* 0x000fe400000010ff */
        /* <DEDUP_REMOVED lines=11> */
.L_x_2109:
        /* <DEDUP_REMOVED lines=10> */
[C---:B0-----:R-:W-:Y:S01]  /*5600*/  FFMA.FTZ R83, R212.reuse, R111, R63 ;  /* 0x0000006fd4537223 */ /* 0x041fe2000001003f */
[----:B------:R-:W-:Y:S01]  /*5610*/  FFMA.FTZ R82, R212, R237, R62 ;  /* 0x000000edd4527223 */ /* 0x000fe2000001003e */
[----:B------:R-:W-:Y:S01]  /*5620*/  FADD.FTZ R99, R99, -R222 ;  /* 0x800000de63637221 */ /* 0x000fe20000010000 */
[-CC-:B------:R-:W-:Y:S01]  /*5630*/  FFMA.FTZ R102, R102, R223.reuse, R230.reuse ;  /* 0x000000df66667223 */ /* 0x180fe200000100e6 */
[-CC-:B------:R-:W-:Y:S01]  /*5640*/  FFMA.FTZ R101, R101, R223.reuse, R230.reuse ;  /* 0x000000df65657223 */ /* 0x180fe200000100e6 */
[-CC-:B------:R-:W-:Y:S01]  /*5650*/  FFMA.FTZ R103, R103, R223.reuse, R230.reuse ;  /* 0x000000df67677223 */ /* 0x180fe200000100e6 */
[----:B------:R-:W-:Y:S01]  /*5660*/  FFMA.FTZ R107, R107, R223, R230 ;  /* 0x000000df6b6b7223 */ /* 0x000fe200000100e6 */
[----:B------:R-:W-:Y:S01]  /*5670*/  FMUL.FTZ R81, R83, UR6 ;  /* 0x0000000653517c20 */ /* 0x000fe20008410000 */
[----:B------:R-:W-:Y:S01]  /*5680*/  FFMA.FTZ R84, R212, R235, R64 ;  /* 0x000000ebd4547223 */ /* 0x000fe20000010040 */
[----:B------:R-:W-:Y:S01]  /*5690*/  ISETP.GE.U32.AND.EX P3, PT, R177, 0x1000000, PT, P3 ;  /* 0x01000000b100780c */ /* 0x000fe20003f66130 */
[----:B------:R-:W-:Y:S01]  /*56a0*/  FMUL.FTZ R80, R82, UR6 ;  /* 0x0000000652507c20 */ /* 0x000fe20008410000 */
[----:B------:R-:W-:Y:S01]  /*56b0*/  FADD.FTZ R102, R229, -R102 ;  /* 0x80000066e5667221 */ /* 0x000fe20000010000 */
[----:B------:R-:W-:Y:S01]  /*56c0*/  LOP3.LUT P5, RZ, R177, 0xff0000, RZ, 0xc0, !PT ;  /* 0x00ff0000b1ff7812 */ /* 0x000fe200078ac0ff */
[----:B------:R-:W-:Y:S01]  /*56d0*/  FFMA.FTZ R86, R212, R99, R66 ;  /* 0x00000063d4567223 */ /* 0x000fe20000010042 */
[----:B------:R-:W-:Y:S01]  /*56e0*/  FADD.FTZ R101, R120, -R101 ;  /* 0x8000006578657221 */ /* 0x000fe20000010000 */
[----:B------:R-:W-:Y:S01]  /*56f0*/  FADD.FTZ R132, R132, -R103 ;  /* 0x8000006784847221 */ /* 0x000fe20000010000 */
[----:B------:R-:W-:Y:S01]  /*5700*/  FADD.FTZ R107, R98, -R107 ;  /* 0x8000006b626b7221 */ /* 0x000fe20000010000 */
[----:B------:R-:W-:Y:S01]  /*5710*/  FMUL.FTZ R0, R84, UR6 ;  /* 0x0000000654007c20 */ /* 0x000fe20008410000 */
[----:B------:R-:W-:Y:S01]  /*5720*/  FSEL R103, R81, RZ, P3 ;  /* 0x000000ff51677208 */ /* 0x000fe20001800000 */
[----:B------:R-:W-:Y:S01]  /*5730*/  FFMA.FTZ R81, R212, R102, R61 ;  /* 0x00000066d4517223 */ /* 0x000fe2000001003d */
[----:B------:R-:W-:Y:S01]  /*5740*/  LOP3.LUT P4, RZ, R176, 0xff, RZ, 0xc0, !PT ;  /* 0x000000ffb0ff7812 */ /* 0x000fe2000788c0ff */
[----:B------:R-:W-:Y:S01]  /*5750*/  FMUL.FTZ R89, R86, UR6 ;  /* 0x0000000656597c20 */ /* 0x000fe20008410000 */
[----:B------:R-:W-:Y:S01]  /*5760*/  FSEL R98, R80, RZ, P5 ;  /* 0x000000ff50627208 */ /* 0x000fe20002800000 */
[----:B------:R-:W-:Y:S01]  /*5770*/  FFMA.FTZ R85, R212, R101, R65 ;  /* 0x00000065d4557223 */ /* 0x000fe20000010041 */
[----:B------:R-:W-:Y:S01]  /*5780*/  LOP3.LUT P6, RZ, R176, 0xff0000, RZ, 0xc0, !PT ;  /* 0x00ff0000b0ff7812 */ /* 0x000fe200078cc0ff */
        /* <DEDUP_REMOVED lines=8> */
[----:B------:R-:W-:-:S02]  /*5810*/  FSEL R89, R89, RZ, P6 ;  /* 0x000000ff59597208 */ /* 0x000fc40003000000 */
[C---:B------:R-:W-:Y:S02]  /*5820*/  LOP3.LUT P3, RZ, R176.reuse, 0xff000000, RZ, 0xc0, !PT ;  /* 0xff000000b0ff7812 */ /* 0x040fe4000786c0ff */
[----:B------:R-:W-:Y:S02]  /*5830*/  LOP3.LUT P5, RZ, R177, 0xff, RZ, 0xc0, !PT ;  /* 0x000000ffb1ff7812 */ /* 0x000fe400078ac0ff */
        /* <DEDUP_REMOVED lines=10> */
.L_x_2115:
        /* <DEDUP_REMOVED lines=19> */
[----:B------:R-:W-:Y:S01]  /*5a10*/  FADD.FTZ R235, R235, -R214 ;  /* 0x800000d6ebeb7221 */ /* 0x000fe20000010000 */
[----:B------:R-:W-:Y:S01]  /*5a20*/  ISETP.GE.U32.AND P3, PT, R176, RZ, PT ;  /* 0x000000ffb000720c */ /* 0x000fe20003f66070 */
        /* <DEDUP_REMOVED lines=8> */
[C---:B------:R-:W-:Y:S01]  /*5ab0*/  ISETP.GE.U32.AND.EX P3, PT, R177.reuse, 0x1000000, PT, P3 ;  /* 0x01000000b100780c */ /* 0x040fe20003f66130 */
[C---:B------:R-:W-:Y:S01]  /*5ac0*/  FFMA.FTZ R132, R212.reuse, R132, R67 ;  /* 0x00000084d4847223 */ /* 0x040fe20000010043 */
[----:B------:R-:W-:Y:S01]  /*5ad0*/  LOP3.LUT P6, RZ, R177, 0xff00, RZ, 0xc0, !PT ;  /* 0x0000ff00b1ff7812 */ /* 0x000fe200078cc0ff */
[----:B------:R-:W-:Y:S01]  /*5ae0*/  FFMA.FTZ R235, R212, R235, R64 ;  /* 0x000000ebd4eb7223 */ /* 0x000fe20000010040 */
[----:B------:R-:W-:Y:S01]  /*5af0*/  FSEL R0, R111, RZ, P3 ;  /* 0x000000ff6f007208 */ /* 0x000fe20001800000 */
[----:B------:R-:W-:Y:S01]  /*5b00*/  FMUL.FTZ R101, R101, UR6 ;  /* 0x0000000665657c20 */ /* 0x000fe20008410000 */
[----:B0-----:R-:W-:Y:S01]  /*5b10*/  FSEL R91, R237, RZ, P4 ;  /* 0x000000ffed5b7208 */ /* 0x001fe20002000000 */
[----:B------:R-:W-:Y:S01]  /*5b20*/  FMUL.FTZ R99, R99, UR6 ;  /* 0x0000000663637c20 */ /* 0x000fe20008410000 */
[----:B------:R-:W-:Y:S01]  /*5b30*/  FSEL R90, R107, RZ, P5 ;  /* 0x000000ff6b5a7208 */ /* 0x000fe20002800000 */
[----:B------:R-:W-:Y:S01]  /*5b40*/  FMUL.FTZ R132, R132, UR6 ;  /* 0x0000000684847c20 */ /* 0x000fe20008410000 */
[----:B------:R-:W-:Y:S01]  /*5b50*/  FMUL.FTZ R235, R235, UR6 ;  /* 0x00000006ebeb7c20 */ /* 0x000fe20008410000 */
[----:B------:R-:W-:-:S02]  /*5b60*/  FSEL R95, R102, RZ, P6 ;  /* 0x000000ff665f7208 */ /* 0x000fc40003000000 */
        /* <DEDUP_REMOVED lines=13> */
.L_x_2114:
        /* <DEDUP_REMOVED lines=10> */
[----:B------:R-:W-:Y:S01]  /*5ce0*/  FMUL.FTZ R83, R212, R111 ;  /* 0x0000006fd4537220 */ /* 0x000fe20000410000 */
[-CC-:B------:R-:W-:Y:S01]  /*5cf0*/  FFMA.FTZ R102, R102, R223.reuse, R230.reuse ;  /* 0x000000df66667223 */ /* 0x180fe200000100e6 */
[----:B------:R-:W-:Y:S01]  /*5d00*/  ISETP.GE.U32.AND P3, PT, R176, RZ, PT ;  /* 0x000000ffb000720c */ /* 0x000fe20003f66070 */
[-CC-:B------:R-:W-:Y:S01]  /*5d10*/  FFMA.FTZ R101, R101, R223.reuse, R230.reuse ;  /* 0x000000df65657223 */ /* 0x180fe200000100e6 */
[-CC-:B------:R-:W-:Y:S01]  /*5d20*/  FFMA.FTZ R103, R103, R223.reuse, R230.reuse ;  /* 0x000000df67677223 */ /* 0x180fe200000100e6 */
[----:B------:R-:W-:Y:S01]  /*5d30*/  FFMA.FTZ R107, R107, R223, R230 ;  /* 0x000000df6b6b7223 */ /* 0x000fe200000100e6 */
[----:B------:R-:W-:Y:S01]  /*5d40*/  FMUL.FTZ R84, R212, R235 ;  /* 0x000000ebd4547220 */ /* 0x000fe20000410000 */
[----:B------:R-:W-:Y:S01]  /*5d50*/  FMUL.FTZ R85, R83, UR6 ;  /* 0x0000000653557c20 */ /* 0x000fe20008410000 */
[----:B------:R-:W-:Y:S01]  /*5d60*/  FMUL.FTZ R80, R82, UR6 ;  /* 0x0000000652507c20 */ /* 0x000fe20008410000 */
[----:B------:R-:W-:Y:S01]  /*5d70*/  FADD.FTZ R81, R229, -R102 ;  /* 0x80000066e5517221 */ /* 0x000fe20000010000 */
[C---:B------:R-:W-:Y:S01]  /*5d80*/  LOP3.LUT P5, RZ, R177.reuse, 0xff0000, RZ, 0xc0, !PT ;  /* 0x00ff0000b1ff7812 */ /* 0x040fe200078ac0ff */
[----:B------:R-:W-:Y:S01]  /*5d90*/  FMUL.FTZ R86, R212, R99 ;  /* 0x00000063d4567220 */ /* 0x000fe20000410000 */
[----:B------:R-:W-:Y:S01]  /*5da0*/  ISETP.GE.U32.AND.EX P3, PT, R177, 0x1000000, PT, P3 ;  /* 0x01000000b100780c */ /* 0x000fe20003f66130 */
[----:B------:R-:W-:Y:S01]  /*5db0*/  FADD.FTZ R101, R120, -R101 ;  /* 0x8000006578657221 */ /* 0x000fe20000010000 */
[----:B------:R-:W-:Y:S01]  /*5dc0*/  FADD.FTZ R103, R132, -R103 ;  /* 0x8000006784677221 */ /* 0x000fe20000010000 */
[----:B------:R-:W-:Y:S01]  /*5dd0*/  FADD.FTZ R107, R98, -R107 ;  /* 0x8000006b626b7221 */ /* 0x000fe20000010000 */
[----:B------:R-:W-:Y:S01]  /*5de0*/  FMUL.FTZ R0, R84, UR6 ;  /* 0x0000000654007c20 */ /* 0x000fe20008410000 */
[----:B------:R-:W-:Y:S01]  /*5df0*/  LOP3.LUT P4, RZ, R176, 0xff, RZ, 0xc0, !PT ;  /* 0x000000ffb0ff7812 */ /* 0x000fe2000788c0ff */
[----:B------:R-:W-:Y:S01]  /*5e00*/  FMUL.FTZ R81, R212, R81 ;  /* 0x00000051d4517220 */ /* 0x000fe20000410000 */
[----:B------:R-:W-:Y:S01]  /*5e10*/  FSEL R111, R85, RZ, P3 ;  /* 0x000000ff556f7208 */ /* 0x000fe20001800000 */
[----:B------:R-:W-:Y:S01]  /*5e20*/  FMUL.FTZ R89, R86, UR6 ;  /* 0x0000000656597c20 */ /* 0x000fe20008410000 */
[----:B------:R-:W-:Y:S01]  /*5e30*/  FSEL R98, R80, RZ, P5 ;  /* 0x000000ff50627208 */ /* 0x000fe20002800000 */
[----:B------:R-:W-:Y:S01]  /*5e40*/  FMUL.FTZ R85, R212, R101 ;  /* 0x00000065d4557220 */ /* 0x000fe20000410000 */
[----:B------:R-:W-:Y:S01]  /*5e50*/  LOP3.LUT P6, RZ, R176, 0xff0000, RZ, 0xc0, !PT ;  /* 0x00ff0000b0ff7812 */ /* 0x000fe200078cc0ff */
        /* <DEDUP_REMOVED lines=21> */
.L_x_2116:
        /* <DEDUP_REMOVED lines=29> */
[C---:B------:R-:W-:Y:S01]  /*6180*/  ISETP.GE.U32.AND.EX P3, PT, R177.reuse, 0x1000000, PT, P3 ;  /* 0x01000000b100780c */ /* 0x040fe20003f66130 */
[C---:B------:R-:W-:Y:S01]  /*6190*/  FMUL.FTZ R103, R212.reuse, R103 ;  /* 0x00000067d4677220 */ /* 0x040fe20000410000 */
[----:B------:R-:W-:Y:S01]  /*61a0*/  LOP3.LUT P6, RZ, R177, 0xff00, RZ, 0xc0, !PT ;  /* 0x0000ff00b1ff7812 */ /* 0x000fe200078cc0ff */
[----:B------:R-:W-:Y:S01]  /*61b0*/  FMUL.FTZ R235, R212, R235 ;  /* 0x000000ebd4eb7220 */ /* 0x000fe20000410000 */
[----:B0-----:R-:W-:Y:S01]  /*61c0*/  FSEL R94, R111, RZ, P3 ;  /* 0x000000ff6f5e7208 */ /* 0x001fe20001800000 */
[----:B------:R-:W-:Y:S01]  /*61d0*/  FMUL.FTZ R101, R101, UR6 ;  /* 0x0000000665657c20 */ /* 0x000fe20008410000 */
        /* <DEDUP_REMOVED lines=17> */
[----:B------:R-:W-:-:S07]  /*62f0*/  F2FP.BF16.F32.PACK_AB R88, R101, R88 ;  /* 0x000000586558723e */ /* 0x000fce00000010ff */
.L_x_2112:
        /* <DEDUP_REMOVED lines=41> */
[-C--:B------:R-:W-:Y:S01]  /*6590*/  FFMA.FTZ R100, R100, R223.reuse, R230 ;  /* 0x000000df64647223 */ /* 0x080fe200000100e6 */
[C---:B------:R-:W-:Y:S01]  /*65a0*/  FSEL R84, R76.reuse, RZ, P3 ;  /* 0x000000ff4c547208 */ /* 0x040fe20001800000 */
[----:B------:R-:W-:Y:S01]  /*65b0*/  FADD.FTZ R104, R113, -R104 ;  /* 0x8000006871687221 */ /* 0x000fe20000010000 */
[----:B------:R-:W-:Y:S01]  /*65c0*/  FSEL R88, R76, RZ, P4 ;  /* 0x000000ff4c587208 */ /* 0x000fe20002000000 */
[----:B------:R-:W-:Y:S01]  /*65d0*/  FMUL.FTZ R76, R81, UR6 ;  /* 0x00000006514c7c20 */ /* 0x000fe20008410000 */
[C---:B------:R-:W-:Y:S01]  /*65e0*/  FSEL R90, R0.reuse, RZ, P6 ;  /* 0x000000ff005a7208 */ /* 0x040fe20003000000 */
        /* <DEDUP_REMOVED lines=40> */
.L_x_2119:
        /* <DEDUP_REMOVED lines=8> */
[C---:B------:R-:W-:Y:S01]  /*68f0*/  FFMA.FTZ R118, R212.reuse, R118, R55 ;  /* 0x00000076d4767223 */ /* 0x040fe20000010037 */
[----:B------:R-:W-:Y:S01]  /*6900*/  ISETP.GE.U32.AND.EX P5, PT, R173, 0x1000000, PT, P3 ;  /* 0x01000000ad00780c */ /* 0x000fe20003fa6130 */
[----:B------:R-:W-:Y:S01]  /*6910*/  FFMA.FTZ R117, R212, R117, R52 ;  /* 0x00000075d4757223 */ /* 0x000fe20000010034 */
[----:B------:R-:W-:Y:S01]  /*6920*/  FADD.FTZ R241, R112, -R241 ;  /* 0x800000f170f17221 */ /* 0x000fe20000010000 */
[----:B------:R-:W-:Y:S01]  /*6930*/  FMUL.FTZ R118, R118, UR6 ;  /* 0x0000000676767c20 */ /* 0x000fe20008410000 */
[C---:B------:R-:W-:Y:S01]  /*6940*/  FFMA.FTZ R105, R212.reuse, R105, R54 ;  /* 0x00000069d4697223 */ /* 0x040fe20000010036 */
[----:B------:R-:W-:Y:S01]  /*6950*/  FMUL.FTZ R117, R117, UR6 ;  /* 0x0000000675757c20 */ /* 0x000fe20008410000 */
[----:B------:R-:W-:Y:S01]  /*6960*/  FFMA.FTZ R241, R212, R241, R58 ;  /* 0x000000f1d4f17223 */ /* 0x000fe2000001003a */
[-CC-:B------:R-:W-:Y:S01]  /*6970*/  FFMA.FTZ R121, R121, R223.reuse, R230.reuse ;  /* 0x000000df79797223 */ /* 0x180fe200000100e6 */
[----:B------:R-:W-:Y:S01]  /*6980*/  FSEL R0, R118, RZ, P5 ;  /* 0x000000ff76007208 */ /* 0x000fe20002800000 */
[-C--:B------:R-:W-:Y:S01]  /*6990*/  FFMA.FTZ R104, R104, R223.reuse, R230 ;  /* 0x000000df68687223 */ /* 0x080fe200000100e6 */
[----:B------:R-:W-:Y:S01]  /*69a0*/  LOP3.LUT P5, RZ, R173, 0xff, RZ, 0xc0, !PT ;  /* 0x000000ffadff7812 */ /* 0x000fe200078ac0ff */
[----:B------:R-:W-:Y:S01]  /*69b0*/  FMUL.FTZ R105, R105, UR6 ;  /* 0x0000000669697c20 */ /* 0x000fe20008410000 */
[----:B------:R-:W-:Y:S01]  /*69c0*/  LOP3.LUT P4, RZ, R173, 0xff0000, RZ, 0xc0, !PT ;  /* 0x00ff0000adff7812 */ /* 0x000fe2000788c0ff */
[----:B------:R-:W-:Y:S01]  /*69d0*/  FMUL.FTZ R241, R241, UR6 ;  /* 0x00000006f1f17c20 */ /* 0x000fe20008410000 */
[----:B0-----:R-:W-:Y:S01]  /*69e0*/  FSEL R90, R117, RZ, P5 ;  /* 0x000000ff755a7208 */ /* 0x001fe20002800000 */
[----:B------:R-:W-:Y:S01]  /*69f0*/  FADD.FTZ R121, R228, -R121 ;  /* 0x80000079e4797221 */ /* 0x000fe20000010000 */
[----:B------:R-:W-:Y:S01]  /*6a00*/  LOP3.LUT P5, RZ, R172, 0xff0000, RZ, 0xc0, !PT ;  /* 0x00ff0000acff7812 */ /* 0x000fe200078ac0ff */
[----:B------:R-:W-:Y:S01]  /*6a10*/  FADD.FTZ R104, R113, -R104 ;  /* 0x8000006871687221 */ /* 0x000fe20000010000 */
[----:B------:R-:W-:Y:S01]  /*6a20*/  ISETP.GE.U32.AND P3, PT, R164, RZ, PT ;  /* 0x000000ffa400720c */ /* 0x000fe20003f66070 */
[-CC-:B------:R-:W-:Y:S01]  /*6a30*/  FFMA.FTZ R100, R100, R223.reuse, R230.reuse ;  /* 0x000000df64647223 */ /* 0x180fe200000100e6 */
[----:B------:R-:W-:Y:S01]  /*6a40*/  FFMA.FTZ R239, R239, R223, R230 ;  /* 0x000000dfefef7223 */ /* 0x000fe200000100e6 */
[----:B------:R-:W-:Y:S01]  /*6a50*/  FSEL R91, R105, RZ, P4 ;  /* 0x000000ff695b7208 */ /* 0x000fe20002000000 */
[C---:B------:R-:W-:Y:S01]  /*6a60*/  FFMA.FTZ R121, R212.reuse, R121, R53 ;  /* 0x00000079d4797223 */ /* 0x040fe20000010035 */
[C---:B------:R-:W-:Y:S01]  /*6a70*/  LOP3.LUT P6, RZ, R165.reuse, 0xff0000, RZ, 0xc0, !PT ;  /* 0x00ff0000a5ff7812 */ /* 0x040fe200078cc0ff */
[----:B------:R-:W-:Y:S01]  /*6a80*/  FFMA.FTZ R104, R212, R104, R59 ;  /* 0x00000068d4687223 */ /* 0x000fe2000001003b */
[----:B------:R-:W-:Y:S01]  /*6a90*/  LOP3.LUT P4, RZ, R165, 0xff, RZ, 0xc0, !PT ;  /* 0x000000ffa5ff7812 */ /* 0x000fe2000788c0ff */
[----:B------:R-:W-:Y:S01]  /*6aa0*/  FADD.FTZ R100, R109, -R100 ;  /* 0x800000646d647221 */ /* 0x000fe20000010000 */
[----:B------:R-:W-:Y:S01]  /*6ab0*/  FSEL R89, R241, RZ, P5 ;  /* 0x000000fff1597208 */ /* 0x000fe20002800000 */
[----:B------:R-:W-:Y:S01]  /*6ac0*/  FADD.FTZ R239, R108, -R239 ;  /* 0x800000ef6cef7221 */ /* 0x000fe20000010000 */
[----:B------:R-:W-:Y:S01]  /*6ad0*/  ISETP.GE.U32.AND.EX P3, PT, R165, 0x1000000, PT, P3 ;  /* 0x01000000a500780c */ /* 0x000fe20003f66130 */
[----:B------:R-:W-:Y:S01]  /*6ae0*/  FMUL.FTZ R121, R121, UR6 ;  /* 0x0000000679797c20 */ /* 0x000fe20008410000 */
[----:B------:R-:W-:Y:S01]  /*6af0*/  LOP3.LUT P5, RZ, R164, 0xff0000, RZ, 0xc0, !PT ;  /* 0x00ff0000a4ff7812 */ /* 0x000fe200078ac0ff */
        /* <DEDUP_REMOVED lines=10> */
[----:B------:R-:W-:Y:S02]  /*6ba0*/  FSEL R77, R241, RZ, P5 ;  /* 0x000000fff14d7208 */ /* 0x000fe40002800000 */
[----:B------:R-:W-:Y:S02]  /*6bb0*/  LOP3.LUT P3, RZ, R165, 0xff00, RZ, 0xc0, !PT ;  /* 0x0000ff00a5ff7812 */ /* 0x000fe4000786c0ff */
[----:B------:R-:W-:Y:S02]  /*6bc0*/  LOP3.LUT P5, RZ, R164, 0xff000000, RZ, 0xc0, !PT ;  /* 0xff000000a4ff7812 */ /* 0x000fe400078ac0ff */
[----:B------:R-:W-:Y:S02]  /*6bd0*/  F2FP.BF16.F32.PACK_AB R91, R0, R91 ;  /* 0x0000005b005b723e */ /* 0x000fe400000010ff */
[----:B------:R-:W-:Y:S02]  /*6be0*/  FSEL R95, R121, RZ, P6 ;  /* 0x000000ff795f7208 */ /* 0x000fe40003000000 */
[----:B------:R-:W-:-:S02]  /*6bf0*/  FSEL R0, R104, RZ, P4 ;  /* 0x000000ff68007208 */ /* 0x000fc40002000000 */
[----:B------:R-:W-:Y:S02]  /*6c00*/  FSEL R121, R121, RZ, P3 ;  /* 0x000000ff79797208 */ /* 0x000fe40001800000 */
[----:B------:R-:W-:Y:S02]  /*6c10*/  FSEL R104, R104, RZ, P5 ;  /* 0x000000ff68687208 */ /* 0x000fe40002800000 */
[C---:B------:R-:W-:Y:S02]  /*6c20*/  LOP3.LUT P6, RZ, R172.reuse, 0xff00, RZ, 0xc0, !PT ;  /* 0x0000ff00acff7812 */ /* 0x040fe400078cc0ff */
[----:B------:R-:W-:Y:S02]  /*6c30*/  LOP3.LUT P3, RZ, R172, 0xff, RZ, 0xc0, !PT ;  /* 0x000000ffacff7812 */ /* 0x000fe4000786c0ff */
[C---:B------:R-:W-:Y:S02]  /*6c40*/  LOP3.LUT P4, RZ, R164.reuse, 0xff00, RZ, 0xc0, !PT ;  /* 0x0000ff00a4ff7812 */ /* 0x040fe4000788c0ff */
[----:B------:R-:W-:-:S02]  /*6c50*/  LOP3.LUT P5, RZ, R164, 0xff, RZ, 0xc0, !PT ;  /* 0x000000ffa4ff7812 */ /* 0x000fc400078ac0ff */
        /* <DEDUP_REMOVED lines=12> */
.L_x_2118:
[----:B------:R-:W-:Y:S05]  /*6d20*/  @!P1 BRA `(.L_x_2121) ;  /* 0x00000004002c9947 */ /* 0x000fea0003800000 */
[-CC-:B------:R-:W-:Y:S01]  /*6d30*/  FFMA.FTZ R114, R114, R223.reuse, R230.reuse ;  /* 0x000000df72727223 */ /* 0x180fe200000100e6 */
[-CC-:B------:R-:W-:Y:S01]  /*6d40*/  FFMA.FTZ R110, R110, R223.reuse, R230.reuse ;  /* 0x000000df6e6e7223 */ /* 0x180fe200000100e6 */
[-CC-:B------:R-:W-:Y:S01]  /*6d50*/  FFMA.FTZ R118, R118, R223.reuse, R230.reuse ;  /* 0x000000df76767223 */ /* 0x180fe200000100e6 */
[-C--:B------:R-:W-:Y:S01]  /*6d60*/  FFMA.FTZ R241, R241, R223.reuse, R230 ;  /* 0x000000dff1f17223 */ /* 0x080fe200000100e6 */
[----:B------:R-:W-:Y:S01]  /*6d70*/  FADD.FTZ R105, R105, -R114 ;  /* 0x8000007269697221 */ /* 0x000fe20000010000 */
[----:B------:R-:W-:Y:S01]  /*6d80*/  FADD.FTZ R117, R117, -R110 ;  /* 0x8000006e75757221 */ /* 0x000fe20000010000 */
[----:B0-----:R-:W-:Y:S01]  /*6d90*/  FADD.FTZ R83, R123, -R118 ;  /* 0x800000767b537221 */ /* 0x001fe20000010000 */
[--C-:B------:R-:W-:Y:S01]  /*6da0*/  FFMA.FTZ R121, R121, R223, R230.reuse ;  /* 0x000000df79797223 */ /* 0x100fe200000100e6 */
[C---:B------:R-:W-:Y:S01]  /*6db0*/  FMUL.FTZ R82, R212.reuse, R105 ;  /* 0x00000069d4527220 */ /* 0x040fe20000410000 */
        /* <DEDUP_REMOVED lines=66> */
.L_x_2121:
[-CC-:B------:R-:W-:Y:S01]  /*71e0*/  FFMA.FTZ R118, R118, R223.reuse, R230.reuse ;  /* 0x000000df76767223 */ /* 0x180fe200000100e6 */
[-CC-:B------:R-:W-:Y:S01]  /*71f0*/  FFMA.FTZ R110, R110, R223.reuse, R230.reuse ;  /* 0x000000df6e6e7223 */ /* 0x180fe200000100e6 */
[----:B------:R-:W-:Y:S01]  /*7200*/  ISETP.GE.U32.AND P3, PT, R172, RZ, PT ;  /* 0x000000ffac00720c */ /* 0x000fe20003f66070 */
[-C--:B------:R-:W-:Y:S01]  /*7210*/  FFMA.FTZ R241, R241, R223.reuse, R230 ;  /* 0x000000dff1f17223 */ /* 0x080fe200000100e6 */
        /* <DEDUP_REMOVED lines=14> */
[-CC-:B------:R-:W-:Y:S01]  /*7300*/  FFMA.FTZ R104, R104, R223.reuse, R230.reuse ;  /* 0x000000df68687223 */ /* 0x180fe200000100e6 */
[----:B------:R-:W-:Y:S01]  /*7310*/  LOP3.LUT P5, RZ, R173, 0xff, RZ, 0xc0, !PT ;  /* 0x000000ffadff7812 */ /* 0x000fe200078ac0ff */
[----:B------:R-:W-:Y:S01]  /*7320*/  FMUL.FTZ R105, R105, UR6 ;  /* 0x0000000669697c20 */ /* 0x000fe20008410000 */
[----:B------:R-:W-:Y:S01]  /*7330*/  FMUL.FTZ R241, R241, UR6 ;  /* 0x00000006f1f17c20 */ /* 0x000fe20008410000 */
[----:B------:R-:W-:Y:S01]  /*7340*/  FADD.FTZ R121, R228, -R121 ;  /* 0x80000079e4797221 */ /* 0x000fe20000010000 */
[----:B0-----:R-:W-:Y:S01]  /*7350*/  FSEL R90, R117, RZ, P5 ;  /* 0x000000ff755a7208 */ /* 0x001fe20002800000 */
[-C--:B------:R-:W-:Y:S01]  /*7360*/  FFMA.FTZ R100, R100, R223.reuse, R230 ;  /* 0x000000df64647223 */ /* 0x080fe200000100e6 */
[----:B------:R-:W-:Y:S01]  /*7370*/  LOP3.LUT P4, RZ, R173, 0xff0000, RZ, 0xc0, !PT ;  /* 0x00ff0000adff7812 */ /* 0x000fe2000788c0ff */
[----:B------:R-:W-:Y:S01]  /*7380*/  FADD.FTZ R113, R113, -R104 ;  /* 0x8000006871717221 */ /* 0x000fe20000010000 */
[----:B------:R-:W-:Y:S01]  /*7390*/  LOP3.LUT P5, RZ, R172, 0xff0000, RZ, 0xc0, !PT ;  /* 0x00ff0000acff7812 */ /* 0x000fe200078ac0ff */
[----:B------:R-:W-:Y:S01]  /*73a0*/  FFMA.FTZ R239, R239, R223, R230 ;  /* 0x000000dfefef7223 */ /* 0x000fe200000100e6 */
[----:B------:R-:W-:Y:S01]  /*73b0*/  ISETP.GE.U32.AND P3, PT, R164, RZ, PT ;  /* 0x000000ffa400720c */ /* 0x000fe20003f66070 */
[C---:B------:R-:W-:Y:S01]  /*73c0*/  FMUL.FTZ R121, R212.reuse, R121 ;  /* 0x00000079d4797220 */ /* 0x040fe20000410000 */
        /* <DEDUP_REMOVED lines=44> */
.L_x_2117:
        /* <DEDUP_REMOVED lines=56> */
.L_x_2123:
        /* <DEDUP_REMOVED lines=54> */
.L_x_2122:
[----:B------:R-:W-:Y:S05]  /*7d70*/  @!P1 BRA `(.L_x_2124) ;  /* 0x0000000000d89947 */ /* 0x000fea0003800000 */
[-CC-:B------:R-:W-:Y:S01]  /*7d80*/  FFMA.FTZ R118, R118, R223.reuse, R230.reuse ;  /* 0x000000df76767223 */ /* 0x180fe200000100e6 */
[-CC-:B------:R-:W-:Y:S01]  /*7d90*/  FFMA.FTZ R114, R114, R223.reuse, R230.reuse ;  /* 0x000000df72727223 */ /* 0x180fe200000100e6 */
[-CC-:B------:R-:W-:Y:S01]  /*7da0*/  FFMA.FTZ R239, R239, R223.reuse, R230.reuse ;  /* 0x000000dfefef7223 */ /* 0x180fe200000100e6 */
[----:B------:R-:W-:Y:S01]  /*7db0*/  FFMA.FTZ R241, R241, R223, R230 ;  /* 0x000000dff1f17223 */ /* 0x000fe200000100e6 */
[----:B0-----:R-:W-:Y:S01]  /*7dc0*/  FADD.FTZ R83, R123, -R118 ;  /* 0x800000767b537221 */ /* 0x001fe20000010000 */
[----:B------:R-:W-:Y:S01]  /*7dd0*/  FADD.FTZ R105, R105, -R114 ;  /* 0x8000007269697221 */ /* 0x000fe20000010000 */
[----:B------:R-:W-:Y:S01]  /*7de0*/  FADD.FTZ R239, R108, -R239 ;  /* 0x800000ef6cef7221 */ /* 0x000fe20000010000 */
[----:B------:R-:W-:Y:S01]  /*7df0*/  ISETP.GE.U32.AND P3, PT, R172, RZ, PT ;  /* 0x000000ffac00720c */ /* 0x000fe20003f66070 */
[C---:B------:R-:W-:Y:S01]  /*7e00*/  FMUL.FTZ R83, R212.reuse, R83 ;  /* 0x00000053d4537220 */ /* 0x040fe20000410000 */
[----:B------:R-:W-:Y:S01]  /*7e10*/  FMUL.FTZ R82, R212, R105 ;  /* 0x00000069d4527220 */ /* 0x000fe20000410000 */
[----:B------:R-:W-:Y:S01]  /*7e20*/  FADD.FTZ R241, R112, -R241 ;  /* 0x800000f170f17221 */ /* 0x000fe20000010000 */
        /* <DEDUP_REMOVED lines=8> */
[----:B------:R-:W-:Y:S01]  /*7eb0*/  FADD.FTZ R121, R228, -R121 ;  /* 0x80000079e4797221 */ /* 0x000fe20000010000 */
[----:B------:R-:W-:Y:S01]  /*7ec0*/  LOP3.LUT P5, RZ, R173, 0xff0000, RZ, 0xc0, !PT ;  /* 0x00ff0000adff7812 */ /* 0x000fe200078ac0ff */
[----:B------:R-:W-:Y:S01]  /*7ed0*/  FMUL.FTZ R86, R212, R241 ;  /* 0x000000f1d4567220 */ /* 0x000fe20000410000 */
[----:B------:R-:W-:Y:S01]  /*7ee0*/  FADD.FTZ R85, R109, -R100 ;  /* 0x800000646d557221 */ /* 0x000fe20000010000 */
[----:B------:R-:W-:Y:S01]  /*7ef0*/  FADD.FTZ R87, R113, -R104 ;  /* 0x8000006871577221 */ /* 0x000fe20000010000 */
[----:B------:R-:W-:Y:S01]  /*7f00*/  FADD.FTZ R117, R117, -R110 ;  /* 0x8000006e75757221 */ /* 0x000fe20000010000 */
[----:B------:R-:W-:Y:S01]  /*7f10*/  FMUL.FTZ R0, R84, UR6 ;  /* 0x0000000654007c20 */ /* 0x000fe20008410000 */
[----:B------:R-:W-:Y:S01]  /*7f20*/  FSEL R99, R81, RZ, P3 ;  /* 0x000000ff51637208 */ /* 0x000fe20001800000 */
[----:B------:R-:W-:Y:S01]  /*7f30*/  FMUL.FTZ R81, R212, R121 ;  /* 0x00000079d4517220 */ /* 0x000fe20000410000 */
[----:B------:R-:W-:Y:S01]  /*7f40*/  LOP3.LUT P4, RZ, R172, 0xff, RZ, 0xc0, !PT ;  /* 0x000000ffacff7812 */ /* 0x000fe2000788c0ff */
        /* <DEDUP_REMOVED lines=25> */
.L_x_2124:
        /* <DEDUP_REMOVED lines=53> */
.L_x_2120:
        /* <DEDUP_REMOVED lines=15> */
[----:B------:R-:W-:Y:S01]  /*8520*/  LOP3.LUT P6, RZ, R171, 0xff0000, RZ, 0xc0, !PT ;  /* 0x00ff0000abff7812 */ /* 0x000fe200078cc0ff */
[----:B------:R-:W-:Y:S01]  /*8530*/  FADD.FTZ R119, R119, -R130 ;  /* 0x8000008277777221 */ /* 0x000fe20000010000 */
[----:B------:R-:W-:Y:S01]  /*8540*/  FADD.FTZ R133, R133, -R224 ;  /* 0x800000e085857221 */ /* 0x000fe20000010000 */
[----:B------:R-:W-:Y:S01]  /*8550*/  LOP3.LUT P4, RZ, R167, 0xff0000, RZ, 0xc0, !PT ;  /* 0x00ff0000a7ff7812 */ /* 0x000fe2000788c0ff */
[----:B------:R-:W-:Y:S01]  /*8560*/  FFMA.FTZ R134, R134, R223, R230 ;  /* 0x000000df86867223 */ /* 0x000fe200000100e6 */
[C---:B0-----:R-:W-:Y:S01]  /*8570*/  FFMA.FTZ R82, R212.reuse, R119, R46 ;  /* 0x00000077d4527223 */ /* 0x041fe2000001002e */
[----:B------:R-:W-:Y:S01]  /*8580*/  FFMA.FTZ R80, R212, R133, R44 ;  /* 0x00000085d4507223 */ /* 0x000fe2000001002c */
[----:B------:R-:W-:Y:S01]  /*8590*/  FADD.FTZ R129, R126, -R129 ;  /* 0x800000817e817221 */ /* 0x000fe20000010000 */
[----:B------:R-:W-:Y:S01]  /*85a0*/  FADD.FTZ R134, R131, -R134 ;  /* 0x8000008683867221 */ /* 0x000fe20000010000 */
[----:B------:R-:W-:Y:S01]  /*85b0*/  FMUL.FTZ R0, R82, UR6 ;  /* 0x0000000652007c20 */ /* 0x000fe20008410000 */
[----:B------:R-:W-:Y:S01]  /*85c0*/  LOP3.LUT P5, RZ, R171, 0xff, RZ, 0xc0, !PT ;  /* 0x000000ffabff7812 */ /* 0x000fe200078ac0ff */
[C---:B------:R-:W-:Y:S01]  /*85d0*/  FFMA.FTZ R81, R212.reuse, R129, R45 ;  /* 0x00000081d4517223 */ /* 0x040fe2000001002d */
[----:B------:R-:W-:Y:S01]  /*85e0*/  FFMA.FTZ R83, R212, R134, R47 ;  /* 0x00000086d4537223 */ /* 0x000fe2000001002f */
        /* <DEDUP_REMOVED lines=8> */
[----:B------:R-:W-:Y:S01]  /*8670*/  FADD.FTZ R249, R124, -R249 ;  /* 0x800000f97cf97221 */ /* 0x000fe20000010000 */
[C---:B------:R-:W-:Y:S01]  /*8680*/  FSEL R90, R0.reuse, RZ, P5 ;  /* 0x000000ff005a7208 */ /* 0x040fe20002800000 */
[-CC-:B------:R-:W-:Y:S01]  /*8690*/  FFMA.FTZ R125, R125, R223.reuse, R230.reuse ;  /* 0x000000df7d7d7223 */ /* 0x180fe200000100e6 */
[----:B------:R-:W-:Y:S01]  /*86a0*/  FSEL R78, R0, RZ, P6 ;  /* 0x000000ff004e7208 */ /* 0x000fe20003000000 */
[----:B------:R-:W-:Y:S01]  /*86b0*/  FMUL.FTZ R0, R81, UR6 ;  /* 0x0000000651007c20 */ /* 0x000fe20008410000 */
[C---:B------:R-:W-:Y:S01]  /*86c0*/  LOP3.LUT P4, RZ, R171.reuse, 0xff00, RZ, 0xc0, !PT ;  /* 0x0000ff00abff7812 */ /* 0x040fe2000788c0ff */
[----:B------:R-:W-:Y:S01]  /*86d0*/  FADD.FTZ R128, R128, -R127 ;  /* 0x8000007f80807221 */ /* 0x000fe20000010000 */
[----:B------:R-:W-:Y:S01]  /*86e0*/  ISETP.GE.U32.AND P3, PT, R166, RZ, PT ;  /* 0x000000ffa600720c */ /* 0x000fe20003f66070 */
[----:B------:R-:W-:Y:S01]  /*86f0*/  FFMA.FTZ R116, R116, R223, R230 ;  /* 0x000000df74747223 */ /* 0x000fe200000100e6 */
[----:B------:R-:W-:Y:S01]  /*8700*/  ISETP.GE.U32.AND.EX P2, PT, R171, 0x1000000, PT, P2 ;  /* 0x01000000ab00780c */ /* 0x000fe20003f46120 */
[----:B------:R-:W-:Y:S01]  /*8710*/  FFMA.FTZ R86, R212, R249, R50 ;  /* 0x000000f9d4567223 */ /* 0x000fe20000010032 */
[----:B------:R-:W-:Y:S01]  /*8720*/  FSEL R77, R0, RZ, P4 ;  /* 0x000000ff004d7208 */ /* 0x000fe20002000000 */
[----:B------:R-:W-:Y:S01]  /*8730*/  FADD.FTZ R125, R122, -R125 ;  /* 0x8000007d7a7d7221 */ /* 0x000fe20000010000 */
[C---:B------:R-:W-:Y:S01]  /*8740*/  LOP3.LUT P4, RZ, R167.reuse, 0xff00, RZ, 0xc0, !PT ;  /* 0x0000ff00a7ff7812 */ /* 0x040fe2000788c0ff */
[----:B------:R-:W-:Y:S01]  /*8750*/  FFMA.FTZ R87, R212, R128, R51 ;  /* 0x00000080d4577223 */ /* 0x000fe20000010033 */
[----:B------:R-:W-:Y:S01]  /*8760*/  ISETP.GE.U32.AND.EX P3, PT, R167, 0x1000000, PT, P3 ;  /* 0x01000000a700780c */ /* 0x000fe20003f66130 */
[----:B------:R-:W-:Y:S01]  /*8770*/  FADD.FTZ R115, R115, -R116 ;  /* 0x8000007473737221 */ /* 0x000fe20000010000 */
[----:B------:R-:W-:Y:S01]  /*8780*/  FSEL R88, R76, RZ, P2 ;  /* 0x000000ff4c587208 */ /* 0x000fe20001000000 */
[----:B------:R-:W-:Y:S01]  /*8790*/  FFMA.FTZ R85, R212, R125, R49 ;  /* 0x0000007dd4557223 */ /* 0x000fe20000010031 */
[----:B------:R-:W-:Y:S01]  /*87a0*/  FSEL R89, R0, RZ, P4 ;  /* 0x000000ff00597208 */ /* 0x000fe20002000000 */
[----:B------:R-:W-:Y:S01]  /*87b0*/  FMUL.FTZ R0, R86, UR6 ;  /* 0x0000000656007c20 */ /* 0x000fe20008410000 */
[----:B------:R-:W-:Y:S01]  /*87c0*/  FSEL R76, R76, RZ, P3 ;  /* 0x000000ff4c4c7208 */ /* 0x000fe20001800000 */
[----:B------:R-:W-:Y:S01]  /*87d0*/  FFMA.FTZ R84, R212, R115, R48 ;  /* 0x00000073d4547223 */ /* 0x000fe20000010030 */
[----:B------:R-:W-:Y:S01]  /*87e0*/  F2FP.BF16.F32.PACK_AB R91, R88, R91 ;  /* 0x0000005b585b723e */ /* 0x000fe200000010ff */
[----:B------:R-:W-:Y:S01]  /*87f0*/  FMUL.FTZ R88, R87, UR6 ;  /* 0x0000000657587c20 */ /* 0x000fe20008410000 */
[----:B------:R-:W-:-:S02]  /*8800*/  LOP3.LUT P2, RZ, R170, 0xff0000, RZ, 0xc0, !PT ;  /* 0x00ff0000aaff7812 */ /* 0x000fc4000784c0ff */
[----:B------:R-:W-:Y:S02]  /*8810*/  LOP3.LUT P4, RZ, R166, 0xff0000, RZ, 0xc0, !PT ;  /* 0x00ff0000a6ff7812 */ /* 0x000fe4000788c0ff */
[----:B------:R-:W-:Y:S02]  /*8820*/  LOP3.LUT P3, RZ, R170, 0xff000000, RZ, 0xc0, !PT ;  /* 0xff000000aaff7812 */ /* 0x000fe4000786c0ff */
[----:B------:R-:W-:Y:S01]  /*8830*/  F2FP.BF16.F32.PACK_AB R79, R76, R79 ;  /* 0x0000004f4c4f723e */ /* 0x000fe200000010ff */
[----:B------:R-:W-:Y:S01]  /*8840*/  FMUL.FTZ R76, R85, UR6 ;  /* 0x00000006554c7c20 */ /* 0x000fe20008410000 */
[----:B------:R-:W-:Y:S02]  /*8850*/  F2FP.BF16.F32.PACK_AB R78, R89, R78 ;  /* 0x0000004e594e723e */ /* 0x000fe400000010ff */
        /* <DEDUP_REMOVED lines=20> */
.L_x_2127:
[-CC-:B------:R-:W-:Y:S01]  /*89a0*/  FFMA.FTZ R130, R130, R223.reuse, R230.reuse ;  /* 0x000000df82827223 */ /* 0x180fe200000100e6 */
[-CC-:B------:R-:W-:Y:S01]  /*89b0*/  FFMA.FTZ R129, R129, R223.reuse, R230.reuse ;  /* 0x000000df81817223 */ /* 0x180fe200000100e6 */
[-CC-:B------:R-:W-:Y:S01]  /*89c0*/  FFMA.FTZ R134, R134, R223.reuse, R230.reuse ;  /* 0x000000df86867223 */ /* 0x180fe200000100e6 */
[----:B------:R-:W-:Y:S01]  /*89d0*/  FFMA.FTZ R224, R224, R223, R230 ;  /* 0x000000dfe0e07223 */ /* 0x000fe200000100e6 */
[----:B------:R-:W-:Y:S01]  /*89e0*/  FADD.FTZ R119, R119, -R130 ;  /* 0x8000008277777221 */ /* 0x000fe20000010000 */
[----:B------:R-:W-:Y:S01]  /*89f0*/  FADD.FTZ R129, R126, -R129 ;  /* 0x800000817e817221 */ /* 0x000fe20000010000 */
[----:B------:R-:W-:Y:S01]  /*8a00*/  FADD.FTZ R134, R131, -R134 ;  /* 0x8000008683867221 */ /* 0x000fe20000010000 */
[----:B------:R-:W-:Y:S01]  /*8a10*/  LOP3.LUT P3, RZ, R171, 0xff0000, RZ, 0xc0, !PT ;  /* 0x00ff0000abff7812 */ /* 0x000fe2000786c0ff */
[C---:B------:R-:W-:Y:S01]  /*8a20*/  FFMA.FTZ R119, R212.reuse, R119, R46 ;  /* 0x00000077d4777223 */ /* 0x040fe2000001002e */
[----:B------:R-:W-:Y:S01]  /*8a30*/  FFMA.FTZ R129, R212, R129, R45 ;  /* 0x00000081d4817223 */ /* 0x000fe2000001002d */
[----:B------:R-:W-:Y:S01]  /*8a40*/  FADD.FTZ R133, R133, -R224 ;  /* 0x800000e085857221 */ /* 0x000fe20000010000 */
[----:B------:R-:W-:Y:S01]  /*8a50*/  ISETP.GE.U32.AND P2, PT, R170, RZ, PT ;  /* 0x000000ffaa00720c */ /* 0x000fe20003f46070 */
[----:B------:R-:W-:Y:S01]  /*8a60*/  FMUL.FTZ R119, R119, UR6 ;  /* 0x0000000677777c20 */ /* 0x000fe20008410000 */
[-CC-:B------:R-:W-:Y:S01]  /*8a70*/  FFMA.FTZ R249, R249, R223.reuse, R230.reuse ;  /* 0x000000dff9f97223 */ /* 0x180fe200000100e6 */
[----:B------:R-:W-:Y:S01]  /*8a80*/  FFMA.FTZ R127, R127, R223, R230 ;  /* 0x000000df7f7f7223 */ /* 0x000fe200000100e6 */
[C---:B------:R-:W-:Y:S01]  /*8a90*/  FFMA.FTZ R134, R212.reuse, R134, R47 ;  /* 0x00000086d4867223 */ /* 0x040fe2000001002f */
[----:B------:R-:W-:Y:S01]  /*8aa0*/  FMUL.FTZ R129, R129, UR6 ;  /* 0x0000000681817c20 */ /* 0x000fe20008410000 */
[----:B0-----:R-:W-:Y:S01]  /*8ab0*/  FSEL R91, R119, RZ, P3 ;  /* 0x000000ff775b7208 */ /* 0x001fe20001800000 */
[----:B------:R-:W-:Y:S01]  /*8ac0*/  FFMA.FTZ R133, R212, R133, R44 ;  /* 0x00000085d4857223 */ /* 0x000fe2000001002c */
[----:B------:R-:W-:Y:S01]  /*8ad0*/  ISETP.GE.U32.AND.EX P5, PT, R171, 0x1000000, PT, P2 ;  /* 0x01000000ab00780c */ /* 0x000fe20003fa6120 */
[-CC-:B------:R-:W-:Y:S01]  /*8ae0*/  FFMA.FTZ R125, R125, R223.reuse, R230.reuse ;  /* 0x000000df7d7d7223 */ /* 0x180fe200000100e6 */
[----:B------:R-:W-:Y:S01]  /*8af0*/  LOP3.LUT P3, RZ, R171, 0xff00, RZ, 0xc0, !PT ;  /* 0x0000ff00abff7812 */ /* 0x000fe2000786c0ff */
[----:B------:R-:W-:Y:S01]  /*8b00*/  FADD.FTZ R249, R124, -R249 ;  /* 0x800000f97cf97221 */ /* 0x000fe20000010000 */
[----:B------:R-:W-:Y:S01]  /*8b10*/  ISETP.GE.U32.AND P2, PT, R166, RZ, PT ;  /* 0x000000ffa600720c */ /* 0x000fe20003f46070 */
[----:B------:R-:W-:Y:S01]  /*8b20*/  FADD.FTZ R128, R128, -R127 ;  /* 0x8000007f80807221 */ /* 0x000fe20000010000 */
[----:B------:R-:W-:Y:S01]  /*8b30*/  FFMA.FTZ R116, R116, R223, R230 ;  /* 0x000000df74747223 */ /* 0x000fe200000100e6 */
[----:B------:R-:W-:Y:S01]  /*8b40*/  FMUL.FTZ R134, R134, UR6 ;  /* 0x0000000686867c20 */ /* 0x000fe20008410000 */
[----:B------:R-:W-:Y:S01]  /*8b50*/  FMUL.FTZ R133, R133, UR6 ;  /* 0x0000000685857c20 */ /* 0x000fe20008410000 */
[----:B------:R-:W-:Y:S01]  /*8b60*/  FSEL R77, R129, RZ, P3 ;  /* 0x000000ff814d7208 */ /* 0x000fe20001800000 */
[----:B------:R-:W-:Y:S01]  /*8b70*/  FADD.FTZ R125, R122, -R125 ;  /* 0x8000007d7a7d7221 */ /* 0x000fe20000010000 */
[----:B------:R-:W-:Y:S01]  /*8b80*/  LOP3.LUT P6, RZ, R167, 0xff0000, RZ, 0xc0, !PT ;  /* 0x00ff0000a7ff7812 */ /* 0x000fe200078cc0ff */
[C---:B------:R-:W-:Y:S01]  /*8b90*/  FFMA.FTZ R249, R212.reuse, R249, R50 ;  /* 0x000000f9d4f97223 */ /* 0x040fe20000010032 */
[----:B------:R-:W-:Y:S01]  /*8ba0*/  LOP3.LUT P4, RZ, R171, 0xff, RZ, 0xc0, !PT ;  /* 0x000000ffabff7812 */ /* 0x000fe2000788c0ff */
[C---:B------:R-:W-:Y:S01]  /*8bb0*/  FFMA.FTZ R128, R212.reuse, R128, R51 ;  /* 0x00000080d4807223 */ /* 0x040fe20000010033 */
[----:B------:R-:W-:Y:S01]  /*8bc0*/  ISETP.GE.U32.AND.EX P2, PT, R167, 0x1000000, PT, P2 ;  /* 0x01000000a700780c */ /* 0x000fe20003f46120 */
[----:B------:R-:W-:Y:S01]  /*8bd0*/  FADD.FTZ R115, R115, -R116 ;  /* 0x8000007473737221 */ /* 0x000fe20000010000 */
[----:B------:R-:W-:Y:S01]  /*8be0*/  LOP3.LUT P3, RZ, R167, 0xff00, RZ, 0xc0, !PT ;  /* 0x0000ff00a7ff7812 */ /* 0x000fe2000786c0ff */
[----:B------:R-:W-:Y:S01]  /*8bf0*/  FFMA.FTZ R125, R212, R125, R49 ;  /* 0x0000007dd47d7223 */ /* 0x000fe20000010031 */
[----:B------:R-:W-:Y:S01]  /*8c00*/  FSEL R0, R134, RZ, P5 ;  /* 0x000000ff86007208 */ /* 0x000fe20002800000 */
[----:B------:R-:W-:Y:S01]  /*8c10*/  FMUL.FTZ R249, R249, UR6 ;  /* 0x00000006f9f97c20 */ /* 0x000fe20008410000 */
[----:B------:R-:W-:Y:S01]  /*8c20*/  FSEL R79, R119, RZ, P6 ;  /* 0x000000ff774f7208 */ /* 0x000fe20003000000 */
[----:B------:R-:W-:Y:S01]  /*8c30*/  FMUL.FTZ R128, R128, UR6 ;  /* 0x0000000680807c20 */ /* 0x000fe20008410000 */
[----:B------:R-:W-:Y:S01]  /*8c40*/  FSEL R134, R134, RZ, P2 ;  /* 0x000000ff86867208 */ /* 0x000fe20001000000 */
[----:B------:R-:W-:Y:S01]  /*8c50*/  FFMA.FTZ R115, R212, R115, R48 ;  /* 0x00000073d4737223 */ /* 0x000fe20000010030 */
[----:B------:R-:W-:Y:S01]  /*8c60*/  FSEL R90, R133, RZ, P4 ;  /* 0x000000ff855a7208 */ /* 0x000fe20002000000 */
[----:B------:R-:W-:Y:S01]  /*8c70*/  FMUL.FTZ R125, R125, UR6 ;  /* 0x000000067d7d7c20 */ /* 0x000fe20008410000 */
[----:B------:R-:W-:Y:S01]  /*8c80*/  FSEL R129, R129, RZ, P3 ;  /* 0x000000ff81817208 */ /* 0x000fe20001800000 */
[----:B------:R-:W-:Y:S01]  /*8c90*/  FMUL.FTZ R115, R115, UR6 ;  /* 0x0000000673737c20 */ /* 0x000fe20008410000 */
[----:B------:R-:W-:-:S02]  /*8ca0*/  LOP3.LUT P5, RZ, R167, 0xff, RZ, 0xc0, !PT ;  /* 0x000000ffa7ff7812 */ /* 0x000fc400078ac0ff */
[C---:B------:R-:W-:Y:S02]  /*8cb0*/  LOP3.LUT P6, RZ, R170.reuse, 0xff0000, RZ, 0xc0, !PT ;  /* 0x00ff0000aaff7812 */ /* 0x040fe400078cc0ff */
[----:B------:R-:W-:Y:S02]  /*8cc0*/  LOP3.LUT P2, RZ, R170, 0xff000000, RZ, 0xc0, !PT ;  /* 0xff000000aaff7812 */ /* 0x000fe4000784c0ff */
[----:B------:R-:W-:Y:S02]  /*8cd0*/  LOP3.LUT P3, RZ, R166, 0xff0000, RZ, 0xc0, !PT ;  /* 0x00ff0000a6ff7812 */ /* 0x000fe4000786c0ff */
[----:B------:R-:W-:Y:S02]  /*8ce0*/  F2FP.BF16.F32.PACK_AB R91, R0, R91 ;  /* 0x0000005b005b723e */ /* 0x000fe400000010ff */
[----:B------:R-:W-:Y:S02]  /*8cf0*/  F2FP.BF16.F32.PACK_AB R90, R77, R90 ;  /* 0x0000005a4d5a723e */ /* 0x000fe400000010ff */
[----:B------:R-:W-:-:S02]  /*8d00*/  LOP3.LUT P4, RZ, R170, 0xff00, RZ, 0xc0, !PT ;  /* 0x0000ff00aaff7812 */ /* 0x000fc4000788c0ff */
[----:B------:R-:W-:Y:S02]  /*8d10*/  FSEL R78, R133, RZ, P5 ;  /* 0x000000ff854e7208 */ /* 0x000fe40002800000 */
[C---:B------:R-:W-:Y:S02]  /*8d20*/  FSEL R89, R249.reuse, RZ, P6 ;  /* 0x000000fff9597208 */ /* 0x040fe40003000000 */
[----:B------:R-:W-:Y:S02]  /*8d30*/  FSEL R77, R249, RZ, P3 ;  /* 0x000000fff94d7208 */ /* 0x000fe40001800000 */
[----:B------:R-:W-:Y:S02]  /*8d40*/  FSEL R0, R128, RZ, P2 ;  /* 0x000000ff80007208 */ /* 0x000fe40001000000 */
[----:B------:R-:W-:Y:S02]  /*8d50*/  LOP3.LUT P5, RZ, R170, 0xff, RZ, 0xc0, !PT ;  /* 0x000000ffaaff7812 */ /* 0x000fe400078ac0ff */
[----:B------:R-:W-:-:S02]  /*8d60*/  LOP3.LUT P6, RZ, R166, 0xff000000, RZ, 0xc0, !PT ;  /* 0xff000000a6ff7812 */ /* 0x000fc400078cc0ff */
[C---:B------:R-:W-:Y:S02]  /*8d70*/  LOP3.LUT P3, RZ, R166.reuse, 0xff00, RZ, 0xc0, !PT ;  /* 0x0000ff00a6ff7812 */ /* 0x040fe4000786c0ff */
[----:B------:R-:W-:Y:S02]  /*8d80*/  LOP3.LUT P2, RZ, R166, 0xff, RZ, 0xc0, !PT ;  /* 0x000000ffa6ff7812 */ /* 0x000fe4000784c0ff */
[C---:B------:R-:W-:Y:S02]  /*8d90*/  FSEL R95, R125.reuse, RZ, P4 ;  /* 0x000000ff7d5f7208 */ /* 0x040fe40002000000 */
        /* <DEDUP_REMOVED lines=11> */
.L_x_2126:
        /* <DEDUP_REMOVED lines=9> */
[C---:B0-----:R-:W-:Y:S01]  /*8ee0*/  FMUL.FTZ R82, R212.reuse, R119 ;  /* 0x00000077d4527220 */ /* 0x041fe20000410000 */
[----:B------:R-:W-:Y:S01]  /*8ef0*/  FMUL.FTZ R80, R212, R133 ;  /* 0x00000085d4507220 */ /* 0x000fe20000410000 */
[----:B------:R-:W-:Y:S01]  /*8f00*/  FADD.FTZ R129, R126, -R129 ;  /* 0x800000817e817221 */ /* 0x000fe20000010000 */
[----:B------:R-:W-:Y:S01]  /*8f10*/  FADD.FTZ R83, R131, -R134 ;  /* 0x8000008683537221 */ /* 0x000fe20000010000 */
[----:B------:R-:W-:Y:S01]  /*8f20*/  FMUL.FTZ R0, R82, UR6 ;  /* 0x0000000652007c20 */ /* 0x000fe20008410000 */
[----:B------:R-:W-:Y:S01]  /*8f30*/  LOP3.LUT P5, RZ, R171, 0xff, RZ, 0xc0, !PT ;  /* 0x000000ffabff7812 */ /* 0x000fe200078ac0ff */
[C---:B------:R-:W-:Y:S01]  /*8f40*/  FMUL.FTZ R81, R212.reuse, R129 ;  /* 0x00000081d4517220 */ /* 0x040fe20000410000 */
[----:B------:R-:W-:Y:S01]  /*8f50*/  FMUL.FTZ R83, R212, R83 ;  /* 0x00000053d4537220 */ /* 0x000fe20000410000 */
        /* <DEDUP_REMOVED lines=18> */
[----:B------:R-:W-:Y:S01]  /*9080*/  FMUL.FTZ R86, R212, R249 ;  /* 0x000000f9d4567220 */ /* 0x000fe20000410000 */
[----:B------:R-:W-:Y:S01]  /*9090*/  FSEL R77, R0, RZ, P4 ;  /* 0x000000ff004d7208 */ /* 0x000fe20002000000 */
[----:B------:R-:W-:Y:S01]  /*90a0*/  FADD.FTZ R125, R122, -R125 ;  /* 0x8000007d7a7d7221 */ /* 0x000fe20000010000 */
[C---:B------:R-:W-:Y:S01]  /*90b0*/  LOP3.LUT P4, RZ, R167.reuse, 0xff00, RZ, 0xc0, !PT ;  /* 0x0000ff00a7ff7812 */ /* 0x040fe2000788c0ff */
[----:B------:R-:W-:Y:S01]  /*90c0*/  FMUL.FTZ R87, R212, R127 ;  /* 0x0000007fd4577220 */ /* 0x000fe20000410000 */
[----:B------:R-:W-:Y:S01]  /*90d0*/  ISETP.GE.U32.AND.EX P3, PT, R167, 0x1000000, PT, P3 ;  /* 0x01000000a700780c */ /* 0x000fe20003f66130 */
[----:B------:R-:W-:Y:S01]  /*90e0*/  FADD.FTZ R115, R115, -R116 ;  /* 0x8000007473737221 */ /* 0x000fe20000010000 */
[----:B------:R-:W-:Y:S01]  /*90f0*/  FSEL R88, R76, RZ, P2 ;  /* 0x000000ff4c587208 */ /* 0x000fe20001000000 */
[----:B------:R-:W-:Y:S01]  /*9100*/  FMUL.FTZ R85, R212, R125 ;  /* 0x0000007dd4557220 */ /* 0x000fe20000410000 */
[----:B------:R-:W-:Y:S01]  /*9110*/  FSEL R89, R0, RZ, P4 ;  /* 0x000000ff00597208 */ /* 0x000fe20002000000 */
[----:B------:R-:W-:Y:S01]  /*9120*/  FMUL.FTZ R0, R86, UR6 ;  /* 0x0000000656007c20 */ /* 0x000fe20008410000 */
[----:B------:R-:W-:Y:S01]  /*9130*/  FSEL R76, R76, RZ, P3 ;  /* 0x000000ff4c4c7208 */ /* 0x000fe20001800000 */
[----:B------:R-:W-:Y:S01]  /*9140*/  FMUL.FTZ R84, R212, R115 ;  /* 0x00000073d4547220 */ /* 0x000fe20000410000 */
        /* <DEDUP_REMOVED lines=28> */
.L_x_2129:
        /* <DEDUP_REMOVED lines=8> */
[C---:B------:R-:W-:Y:S01]  /*9390*/  FMUL.FTZ R119, R212.reuse, R119 ;  /* 0x00000077d4777220 */ /* 0x040fe20000410000 */
[----:B------:R-:W-:Y:S01]  /*93a0*/  FMUL.FTZ R129, R212, R129 ;  /* 0x00000081d4817220 */ /* 0x000fe20000410000 */
[----:B------:R-:W-:Y:S01]  /*93b0*/  FADD.FTZ R131, R131, -R134 ;  /* 0x8000008683837221 */ /* 0x000fe20000010000 */
[----:B------:R-:W-:Y:S01]  /*93c0*/  ISETP.GE.U32.AND P2, PT, R170, RZ, PT ;  /* 0x000000ffaa00720c */ /* 0x000fe20003f46070 */
[----:B------:R-:W-:Y:S01]  /*93d0*/  FMUL.FTZ R119, R119, UR6 ;  /* 0x0000000677777c20 */ /* 0x000fe20008410000 */
[-CC-:B------:R-:W-:Y:S01]  /*93e0*/  FFMA.FTZ R249, R249, R223.reuse, R230.reuse ;  /* 0x000000dff9f97223 */ /* 0x180fe200000100e6 */
[--C-:B------:R-:W-:Y:S01]  /*93f0*/  FFMA.FTZ R127, R127, R223, R230.reuse ;  /* 0x000000df7f7f7223 */ /* 0x100fe200000100e6 */
[----:B------:R-:W-:Y:S01]  /*9400*/  FMUL.FTZ R129, R129, UR6 ;  /* 0x0000000681817c20 */ /* 0x000fe20008410000 */
[C---:B------:R-:W-:Y:S01]  /*9410*/  FMUL.FTZ R131, R212.reuse, R131 ;  /* 0x00000083d4837220 */ /* 0x040fe20000410000 */
[----:B0-----:R-:W-:Y:S01]  /*9420*/  FSEL R91, R119, RZ, P3 ;  /* 0x000000ff775b7208 */ /* 0x001fe20001800000 */
[----:B------:R-:W-:Y:S01]  /*9430*/  FMUL.FTZ R133, R212, R133 ;  /* 0x00000085d4857220 */ /* 0x000fe20000410000 */
        /* <DEDUP_REMOVED lines=12> */
[C---:B------:R-:W-:Y:S01]  /*9500*/  FMUL.FTZ R249, R212.reuse, R249 ;  /* 0x000000f9d4f97220 */ /* 0x040fe20000410000 */
[----:B------:R-:W-:Y:S01]  /*9510*/  LOP3.LUT P4, RZ, R171, 0xff, RZ, 0xc0, !PT ;  /* 0x000000ffabff7812 */ /* 0x000fe2000788c0ff */
[C---:B------:R-:W-:Y:S01]  /*9520*/  FMUL.FTZ R127, R212.reuse, R127 ;  /* 0x0000007fd47f7220 */ /* 0x040fe20000410000 */
[----:B------:R-:W-:Y:S01]  /*9530*/  ISETP.GE.U32.AND.EX P2, PT, R167, 0x1000000, PT, P2 ;  /* 0x01000000a700780c */ /* 0x000fe20003f46120 */
[----:B------:R-:W-:Y:S01]  /*9540*/  FADD.FTZ R115, R115, -R116 ;  /* 0x8000007473737221 */ /* 0x000fe20000010000 */
[----:B------:R-:W-:Y:S01]  /*9550*/  LOP3.LUT P3, RZ, R167, 0xff00, RZ, 0xc0, !PT ;  /* 0x0000ff00a7ff7812 */ /* 0x000fe2000786c0ff */
[C---:B------:R-:W-:Y:S01]  /*9560*/  FMUL.FTZ R125, R212.reuse, R125 ;  /* 0x0000007dd47d7220 */ /* 0x040fe20000410000 */
[----:B------:R-:W-:Y:S01]  /*9570*/  FSEL R0, R131, RZ, P5 ;  /* 0x000000ff83007208 */ /* 0x000fe20002800000 */
[----:B------:R-:W-:Y:S01]  /*9580*/  FMUL.FTZ R249, R249, UR6 ;  /* 0x00000006f9f97c20 */ /* 0x000fe20008410000 */
[----:B------:R-:W-:Y:S01]  /*9590*/  FSEL R79, R119, RZ, P6 ;  /* 0x000000ff774f7208 */ /* 0x000fe20003000000 */
[----:B------:R-:W-:Y:S01]  /*95a0*/  FMUL.FTZ R127, R127, UR6 ;  /* 0x000000067f7f7c20 */ /* 0x000fe20008410000 */
[----:B------:R-:W-:Y:S01]  /*95b0*/  FSEL R76, R131, RZ, P2 ;  /* 0x000000ff834c7208 */ /* 0x000fe20001000000 */
[----:B------:R-:W-:Y:S01]  /*95c0*/  FMUL.FTZ R115, R212, R115 ;  /* 0x00000073d4737220 */ /* 0x000fe20000410000 */
        /* <DEDUP_REMOVED lines=19> */
[----:B------:R-:W-:Y:S02]  /*9700*/  F2FP.BF16.F32.PACK_AB R79, R76, R79 ;  /* 0x0000004f4c4f723e */ /* 0x000fe400000010ff */
[----:B------:R-:W-:Y:S02]  /*9710*/  FSEL R95, R125, RZ, P4 ;  /* 0x000000ff7d5f7208 */ /* 0x000fe40002000000 */
        /* <DEDUP_REMOVED lines=10> */
.L_x_2125:
[----:B------:R-:W-:Y:S05]  /*97c0*/  @!P2 BRA `(.L_x_2130) ;  /* 0x0000000400b4a947 */ /* 0x000fea0003800000 */
        /* <DEDUP_REMOVED lines=8> */
[----:B------:R-:W-:Y:S01]  /*9850*/  FFMA.FTZ R129, R129, R223, R230 ;  /* 0x000000df81817223 */ /* 0x000fe200000100e6 */
[C---:B0-----:R-:W-:Y:S01]  /*9860*/  FFMA.FTZ R83, R212.reuse, R134, R47 ;  /* 0x00000086d4537223 */ /* 0x041fe2000001002f */
        /* <DEDUP_REMOVED lines=45> */
.L_x_2131:
        /* <DEDUP_REMOVED lines=14> */
[----:B------:R-:W-:Y:S01]  /*9c20*/  ISETP.GE.U32.AND P2, PT, R170, RZ, PT ;  /* 0x000000ffaa00720c */ /* 0x000fe20003f46070 */
        /* <DEDUP_REMOVED lines=39> */
.L_x_2130:
[----:B------:R-:W-:Y:S05]  /*9ea0*/  @!P1 BRA `(.L_x_2132) ;  /* 0x0000000000d89947 */ /* 0x000fea0003800000 */
[-CC-:B------:R-:W-:Y:S01]  /*9eb0*/  FFMA.FTZ R134, R134, R223.reuse, R230.reuse ;  /* 0x000000df86867223 */ /* 0x180fe200000100e6 */
[-CC-:B------:R-:W-:Y:S01]  /*9ec0*/  FFMA.FTZ R130, R130, R223.reuse, R230.reuse ;  /* 0x000000df82827223 */ /* 0x180fe200000100e6 */
[-C--:B------:R-:W-:Y:S01]  /*9ed0*/  FFMA.FTZ R116, R116, R223.reuse, R230 ;  /* 0x000000df74747223 */ /* 0x080fe200000100e6 */
[----:B------:R-:W-:Y:S01]  /*9ee0*/  ISETP.GE.U32.AND P2, PT, R170, RZ, PT ;  /* 0x000000ffaa00720c */ /* 0x000fe20003f46070 */
[----:B0-----:R-:W-:Y:S01]  /*9ef0*/  FADD.FTZ R83, R131, -R134 ;  /* 0x8000008683537221 */ /* 0x001fe20000010000 */
        /* <DEDUP_REMOVED lines=49> */
.L_x_2132:
        /* <DEDUP_REMOVED lines=52> */
[----:B------:R-:W-:-:S07]  /*a550*/  F2FP.BF16.F32.PACK_AB R88, R125, R88 ;  /* 0x000000587d58723e */ /* 0x000fce00000010ff */
.L_x_2128:
        /* <DEDUP_REMOVED lines=14> */
.L_x_2099:
[----:B------:R-:W-:Y:S02]  /*a640*/  MOV R54, R19 ;  /* 0x0000001300367202 */ /* 0x000fe40000000f00 */
[----:B------:R-:W-:Y:S02]  /*a650*/  MOV R60, R17 ;  /* 0x00000011003c7202 */ /* 0x000fe40000000f00 */
[----:B------:R-:W-:Y:S02]  /*a660*/  MOV R65, R36 ;  /* 0x0000002400417202 */ /* 0x000fe40000000f00 */
[----:B------:R-:W-:Y:S02]  /*a670*/  MOV R66, R38 ;  /* 0x0000002600427202 */ /* 0x000fe40000000f00 */
[----:B------:R-:W-:Y:S02]  /*a680*/  MOV R67, R37 ;  /* 0x0000002500437202 */ /* 0x000fe40000000f00 */
[----:B0-----:R-:W-:-:S02]  /*a690*/  MOV R78, R137 ;  /* 0x00000089004e7202 */ /* 0x001fc40000000f00 */
        /* <DEDUP_REMOVED lines=54> */
.L_x_2098:
[----:B------:R-:W-:Y:S05]  /*aa00*/  BSYNC B0 ;  /* 0x0000000000007941 */ /* 0x000fea0003800000 */
.L_x_2097:
[----:B------:R-:W0:Y:S01]  /*aa10*/  S2R R5, SR_CgaCtaId ;  /* 0x0000000000057919 */ /* 0x000e220000008800 */
[----:B------:R-:W-:Y:S01]  /*aa20*/  SHF.L.U32 R0, R2, 0x5, RZ ;  /* 0x0000000502007819 */ /* 0x000fe200000006ff */
[----:B------:R-:W-:Y:S05]  /*aa30*/  WARPSYNC.ALL ;  /* 0x0000000000007948 */ /* 0x000fea0003800000 */
[----:B------:R-:W-:Y:S01]  /*aa40*/  MOV R4, 0x400 ;  /* 0x0000040000047802 */ /* 0x000fe20000000f00 */
[----:B------:R-:W1:Y:S01]  /*aa50*/  LDCU.128 UR16, c[0x0][0x440] ;  /* 0x00008800ff1077ac */ /* 0x000e620008000c00 */
[----:B------:R-:W-:-:S04]  /*aa60*/  LOP3.LUT R0, R0, 0x3e0, RZ, 0xc0, !PT ;  /* 0x000003e000007812 */ /* 0x000fc800078ec0ff */
[----:B------:R-:W-:Y:S02]  /*aa70*/  LEA R0, R3, R0, 0xc ;  /* 0x0000000003007211 */ /* 0x000fe400078e60ff */
[----:B0-----:R-:W-:-:S04]  /*aa80*/  LEA R5, R5, R4, 0x18 ;  /* 0x0000000405057211 */ /* 0x001fc800078ec0ff */
        /* <DEDUP_REMOVED lines=12> */
[----:B------:R-:W2:Y:S04]  /*ab50*/  LDS R12, [R6+0x1000] ;  /* 0x00100000060c7984 */ /* 0x000ea80000000800 */
[----:B------:R-:W3:Y:S04]  /*ab60*/  LDS R4, [R6+0x200] ;  /* 0x0002000006047984 */ /* 0x000ee80000000800 */
[----:B------:R-:W4:Y:S04]  /*ab70*/  LDS R13, [R6+0x1200] ;  /* 0x00120000060d7984 */ /* 0x000f280000000800 */
[----:B------:R-:W5:Y:S04]  /*ab80*/  LDS R5, [R6+0x400] ;  /* 0x0004000006057984 */ /* 0x000f680000000800 */
[----:B------:R-:W1:Y:S04]  /*ab90*/  LDS R14, [R6+0x1400] ;  /* 0x00140000060e7984 */ /* 0x000e680000000800 */
[----:B------:R-:W1:Y:S04]  /*aba0*/  LDS R7, [R6+0x600] ;  /* 0x0006000006077984 */ /* 0x000e680000000800 */
[----:B------:R-:W1:Y:S04]  /*abb0*/  LDS R20, [R6+0x1600] ;  /* 0x0016000006147984 */ /* 0x000e680000000800 */
[----:B------:R-:W1:Y:S04]  /*abc0*/  LDS R8, [R6+0x800] ;  /* 0x0008000006087984 */ /* 0x000e680000000800 */
[----:B------:R-:W1:Y:S04]  /*abd0*/  LDS R15, [R6+0x1800] ;  /* 0x00180000060f7984 */ /* 0x000e680000000800 */
[----:B------:R-:W1:Y:S01]  /*abe0*/  LDS R9, [R6+0xa00] ;  /* 0x000a000006097984 */ /* 0x000e620000000800 */
[----:B0-----:R-:W-:-:S03]  /*abf0*/  FADD.FTZ R3, RZ, R3 ;  /* 0x00000003ff037221 */ /* 0x001fc60000010000 */
[----:B------:R-:W0:Y:S01]  /*ac00*/  LDS R22, [R6+0x1a00] ;  /* 0x001a000006167984 */ /* 0x000e220000000800 */
        /* <DEDUP_REMOVED lines=8> */
[----:B-1----:R-:W-:Y:S02]  /*ac90*/  FADD.FTZ R5, R5, R14 ;  /* 0x0000000e05057221 */ /* 0x002fe40000010000 */
[----:B------:R-:W1:Y:S01]  /*aca0*/  LDC R14, c[0x0][0x388] ;  /* 0x0000e200ff0e7b82 */ /* 0x000e620000000800 */
[----:B------:R-:W5:Y:S01]  /*acb0*/  LDS R26, [R6+0x2000] ;  /* 0x00200000061a7984 */ /* 0x000f620000000800 */
[----:B------:R-:W-:-:S03]  /*acc0*/  FADD.FTZ R7, RZ, R7 ;  /* 0x00000007ff077221 */ /* 0x000fc60000010000 */
[----:B------:R-:W1:Y:S01]  /*acd0*/  LDS R23, [R6+0x2200] ;  /* 0x0022000006177984 */ /* 0x000e620000000800 */
[----:B------:R-:W-:-:S03]  /*ace0*/  FADD.FTZ R7, R7, R20 ;  /* 0x0000001407077221 */ /* 0x000fc60000010000 */
[----:B------:R-:W1:Y:S01]  /*acf0*/  LDS R32, [R6+0x2400] ;  /* 0x0024000006207984 */ /* 0x000e620000000800 */
[----:B------:R-:W-:-:S03]  /*ad00*/  FADD.FTZ R8, RZ, R8 ;  /* 0x00000008ff087221 */ /* 0x000fc60000010000 */
[----:B------:R-:W1:Y:S01]  /*ad10*/  LDS R34, [R6+0x2600] ;  /* 0x0026000006227984 */ /* 0x000e620000000800 */
[----:B------:R-:W-:-:S03]  /*ad20*/  FADD.FTZ R8, R8, R15 ;  /* 0x0000000f08087221 */ /* 0x000fc60000010000 */
[----:B------:R-:W1:Y:S01]  /*ad30*/  LDS R25, [R6+0x2800] ;  /* 0x0028000006197984 */ /* 0x000e620000000800 */
[----:B------:R-:W-:-:S03]  /*ad40*/  FADD.FTZ R9, RZ, R9 ;  /* 0x00000009ff097221 */ /* 0x000fc60000010000 */
[----:B------:R-:W1:Y:S01]  /*ad50*/  LDS R36, [R6+0x2a00] ;  /* 0x002a000006247984 */ /* 0x000e620000000800 */
[----:B0-----:R-:W-:-:S03]  /*ad60*/  FADD.FTZ R9, R9, R22 ;  /* 0x0000001609097221 */ /* 0x001fc60000010000 */
[----:B------:R-:W0:Y:S01]  /*ad70*/  LDS R27, [R6+0x2c00] ;  /* 0x002c0000061b7984 */ /* 0x000e220000000800 */
        /* <DEDUP_REMOVED lines=8> */
[----:B------:R-:W-:-:S03]  /*ae00*/  FADD.FTZ R3, R3, R26 ;  /* 0x0000001a03037221 */ /* 0x000fc60000010000 */
[----:B------:R-:W5:Y:S01]  /*ae10*/  LDS R56, [R6+0x3600] ;  /* 0x0036000006387984 */ /* 0x000f620000000800 */
[----:B-1----:R-:W-:-:S03]  /*ae20*/  FADD.FTZ R4, R4, R23 ;  /* 0x0000001704047221 */ /* 0x002fc60000010000 */
[----:B------:R-:W1:Y:S01]  /*ae30*/  LDS R35, [R6+0x3800] ;  /* 0x0038000006237984 */ /* 0x000e620000000800 */
[----:B------:R-:W-:-:S03]  /*ae40*/  FADD.FTZ R5, R5, R32 ;  /* 0x0000002005057221 */ /* 0x000fc60000010000 */
[----:B------:R-:W1:Y:S01]  /*ae50*/  LDS R58, [R6+0x3a00] ;  /* 0x003a0000063a7984 */ /* 0x000e620000000800 */
[----:B------:R-:W-:-:S03]  /*ae60*/  FADD.FTZ R7, R7, R34 ;  /* 0x0000002207077221 */ /* 0x000fc60000010000 */
[----:B------:R-:W1:Y:S01]  /*ae70*/  LDS R37, [R6+0x3c00] ;  /* 0x003c000006257984 */ /* 0x000e620000000800 */
[----:B------:R-:W-:-:S03]  /*ae80*/  FADD.FTZ R8, R8, R25 ;  /* 0x0000001908087221 */ /* 0x000fc60000010000 */
[----:B------:R-:W1:Y:S01]  /*ae90*/  LDS R64, [R6+0x3e00] ;  /* 0x003e000006407984 */ /* 0x000e620000000800 */
[----:B------:R-:W-:Y:S01]  /*aea0*/  FADD.FTZ R9, R9, R36 ;  /* 0x0000002409097221 */ /* 0x000fe20000010000 */
[----:B------:R-:W-:Y:S01]  /*aeb0*/  BAR.SYNC.DEFER_BLOCKING 0x0 ;  /* 0x0000000000007b1d */ /* 0x000fe20000010000 */
[----:B0-----:R-:W-:Y:S01]  /*aec0*/  FADD.FTZ R10, R10, R27 ;  /* 0x0000001b0a0a7221 */ /* 0x001fe20000010000 */
[----:B--2---:R-:W-:Y:S01]  /*aed0*/  FADD.FTZ R11, R11, R38 ;  /* 0x000000260b0b7221 */ /* 0x004fe20000010000 */
[----:B---3--:R-:W-:Y:S01]  /*aee0*/  FADD.FTZ R13, R3, R48 ;  /* 0x00000030030d7221 */ /* 0x008fe20000010000 */
[----:B------:R-:W-:Y:S02]  /*aef0*/  IMAD R3, R14, UR10, RZ ;  /* 0x0000000a0e037c24 */ /* 0x000fe4000f8e02ff */
[----:B----4-:R-:W-:-:S03]  /*af00*/  FADD.FTZ R33, R4, R33 ;  /* 0x0000002104217221 */ /* 0x010fc60000010000 */
[----:B------:R-:W-:Y:S01]  /*af10*/  IADD3 R2, P0, PT, R3, R2, RZ ;  /* 0x0000000203027210 */ /* 0x000fe20007f1e0ff */
[----:B-----5:R-:W-:-:S03]  /*af20*/  FADD.FTZ R15, R5, R50 ;  /* 0x00000032050f7221 */ /* 0x020fc60000010000 */
[----:B------:R-:W-:Y:S02]  /*af30*/  IADD3.X R5, PT, PT, RZ, RZ, RZ, P0, !PT ;  /* 0x000000ffff057210 */ /* 0x000fe400007fe4ff */
[C---:B------:R-:W-:Y:S01]  /*af40*/  SHF.L.U32 R4, R2.reuse, 0x2, RZ ;  /* 0x0000000202047819 */ /* 0x040fe200000006ff */
[----:B------:R-:W-:Y:S01]  /*af50*/  FADD.FTZ R7, R7, R56 ;  /* 0x0000003807077221 */ /* 0x000fe20000010000 */
[----:B------:R-:W-:Y:S01]  /*af60*/  SHF.L.U64.HI R5, R2, 0x2, R5 ;  /* 0x0000000202057819 */ /* 0x000fe20000010205 */
[----:B------:R-:W-:Y:S01]  /*af70*/  STS.128 [R0], R44 ;  /* 0x0000002c00007388 */ /* 0x000fe20000000c00 */
[----:B-1----:R-:W-:Y:S01]  /*af80*/  FADD.FTZ R35, R8, R35 ;  /* 0x0000002308237221 */ /* 0x002fe20000010000 */
[C---:B------:R-:W-:Y:S02]  /*af90*/  IADD3 R2, P0, PT, R4.reuse, UR18, RZ ;  /* 0x0000001204027c10 */ /* 0x040fe4000ff1e0ff */
[----:B------:R-:W-:Y:S01]  /*afa0*/  STS.128 [R0+0x10], R52 ;  /* 0x0000103400007388 */ /* 0x000fe20000000c00 */
[----:B------:R-:W-:Y:S01]  /*afb0*/  IADD3 R4, P1, PT, R4, UR16, RZ ;  /* 0x0000001004047c10 */ /* 0x000fe2000ff3e0ff */
[----:B------:R-:W-:Y:S01]  /*afc0*/  FADD.FTZ R9, R9, R58 ;  /* 0x0000003a09097221 */ /* 0x000fe20000010000 */
[C---:B------:R-:W-:Y:S01]  /*afd0*/  IADD3.X R3, PT, PT, R5.reuse, UR19, RZ, P0, !PT ;  /* 0x0000001305037c10 */ /* 0x040fe200087fe4ff */
[----:B------:R-:W-:Y:S01]  /*afe0*/  STS.128 [R0+0x400], R60 ;  /* 0x0004003c00007388 */ /* 0x000fe20000000c00 */
[----:B------:R-:W-:Y:S01]  /*aff0*/  FADD.FTZ R37, R10, R37 ;  /* 0x000000250a257221 */ /* 0x000fe20000010000 */
[----:B------:R-:W-:-:S02]  /*b000*/  IADD3.X R5, PT, PT, R5, UR17, RZ, P1, !PT ;  /* 0x0000001105057c10 */ /* 0x000fc40008ffe4ff */
        /* <DEDUP_REMOVED lines=31> */
[----:B------:R-:W-:-:S03]  /*b200*/  FADD.FTZ R0, RZ, R0 ;  /* 0x00000000ff007221 */ /* 0x000fc60000010000 */
[----:B------:R-:W5:Y:S01]  /*b210*/  LDS R39, [R6+0x2600] ;  /* 0x0026000006277984 */ /* 0x000f620000000800 */
[----:B------:R-:W-:-:S03]  /*b220*/  FADD.FTZ R8, RZ, R8 ;  /* 0x00000008ff087221 */ /* 0x000fc60000010000 */
[----:B------:R-:W5:Y:S01]  /*b230*/  LDS R23, [R6+0x1a00] ;  /* 0x001a000006177984 */ /* 0x000f620000000800 */
[----:B------:R-:W-:-:S03]  /*b240*/  FADD.FTZ R0, R0, R17 ;  /* 0x0000001100007221 */ /* 0x000fc60000010000 */
        /* <DEDUP_REMOVED lines=52> */
.L_x_2100:
        /* <DEDUP_REMOVED lines=8> */
.L_x_2135:
[----:B------:R-:W-:Y:S05]  /*b610*/  BSYNC B2 ;  /* 0x0000000000027941 */ /* 0x000fea0003800000 */
.L_x_2134:
        /* <DEDUP_REMOVED lines=8> */
.L_x_2136:
[----:B------:R-:W-:-:S05]  /*b6a0*/  FADD.FTZ R223, R232, R223 ;  /* 0x000000dfe8df7221 */ /* 0x000fca0000010000 */
[----:B------:R-:W-:Y:S01]  /*b6b0*/  MOV R245, R223 ;  /* 0x000000df00f57202 */ /* 0x000fe20000000f00 */
[----:B------:R-:W-:Y:S01]  /*b6c0*/  HFMA2 R240, -RZ, RZ, 0, 1.1920928955078125e-07 ;  /* 0x00000002fff07431 */ /* 0x000fe200000001ff */
[----:B------:R-:W-:-:S07]  /*b6d0*/  MOV R227, R243 ;  /* 0x000000f300e37202 */ /* 0x000fce0000000f00 */
[----:B------:R-:W-:Y:S05]  /*b6e0*/  WARPSYNC.COLLECTIVE R238, `(.L_x_2137) ;  /* 0x00000000ee087348 */ /* 0x000fea0003c00000 */
[----:B------:R0:W1:Y:S02]  /*b6f0*/  SHFL.BFLY P4, R243, R245, R240, R247 ;  /* 0x0c0000f0f5f37389 */ /* 0x00006400000800f7 */
[----:B01----:R-:W-:Y:S05]  /*b700*/  ENDCOLLECTIVE ;  /* 0x000000000000791b */ /* 0x003fea0003800000 */
.L_x_2137:
[----:B------:R-:W-:-:S05]  /*b710*/  FADD.FTZ R227, R230, R227 ;  /* 0x000000e3e6e37221 */ /* 0x000fca0000010000 */
[----:B------:R-:W-:Y:S02]  /*b720*/  MOV R245, R227 ;  /* 0x000000e300f57202 */ /* 0x000fe40000000f00 */
[----:B------:R-:W-:-:S07]  /*b730*/  MOV R96, R243 ;  /* 0x000000f300607202 */ /* 0x000fce0000000f00 */
[----:B------:R-:W-:Y:S05]  /*b740*/  WARPSYNC.COLLECTIVE R238, `(.L_x_2138) ;  /* 0x00000000ee087348 */ /* 0x000fea0003c00000 */
[----:B------:R0:W1:Y:S02]  /*b750*/  SHFL.BFLY P4, R243, R245, R240, R247 ;  /* 0x0c0000f0f5f37389 */ /* 0x00006400000800f7 */
[----:B01----:R-:W-:Y:S05]  /*b760*/  ENDCOLLECTIVE ;  /* 0x000000000000791b */ /* 0x003fea0003800000 */
.L_x_2138:
[----:B------:R-:W-:-:S05]  /*b770*/  FADD.FTZ R231, R223, R96 ;  /* 0x00000060dfe77221 */ /* 0x000fca0000010000 */
[----:B------:R-:W-:Y:S01]  /*b780*/  MOV R245, R231 ;  /* 0x000000e700f57202 */ /* 0x000fe20000000f00 */
[----:B------:R-:W-:Y:S01]  /*b790*/  HFMA2 R240, -RZ, RZ, 0, 2.384185791015625e-07 ;  /* 0x00000004fff07431 */ /* 0x000fe200000001ff */
[----:B------:R-:W-:-:S07]  /*b7a0*/  MOV R234, R243 ;  /* 0x000000f300ea7202 */ /* 0x000fce0000000f00 */
[----:B------:R-:W-:Y:S05]  /*b7b0*/  WARPSYNC.COLLECTIVE R238, `(.L_x_2139) ;  /* 0x00000000ee087348 */ /* 0x000fea0003c00000 */
[----:B------:R0:W1:Y:S02]  /*b7c0*/  SHFL.BFLY P4, R243, R245, R240, R247 ;  /* 0x0c0000f0f5f37389 */ /* 0x00006400000800f7 */
[----:B01----:R-:W-:Y:S05]  /*b7d0*/  ENDCOLLECTIVE ;  /* 0x000000000000791b */ /* 0x003fea0003800000 */
.L_x_2139:
[----:B------:R-:W-:-:S05]  /*b7e0*/  FADD.FTZ R234, R227, R234 ;  /* 0x000000eae3ea7221 */ /* 0x000fca0000010000 */
[----:B------:R-:W-:Y:S02]  /*b7f0*/  MOV R245, R234 ;  /* 0x000000ea00f57202 */ /* 0x000fe40000000f00 */
[----:B------:R-:W-:-:S07]  /*b800*/  MOV R96, R243 ;  /* 0x000000f300607202 */ /* 0x000fce0000000f00 */
[----:B------:R-:W-:Y:S05]  /*b810*/  WARPSYNC.COLLECTIVE R238, `(.L_x_2140) ;  /* 0x00000000ee087348 */ /* 0x000fea0003c00000 */
[----:B------:R0:W1:Y:S02]  /*b820*/  SHFL.BFLY P4, R243, R245, R240, R247 ;  /* 0x0c0000f0f5f37389 */ /* 0x00006400000800f7 */
[----:B01----:R-:W-:Y:S05]  /*b830*/  ENDCOLLECTIVE ;  /* 0x000000000000791b */ /* 0x003fea0003800000 */
.L_x_2140:
[----:B------:R-:W-:-:S05]  /*b840*/  FADD.FTZ R236, R231, R96 ;  /* 0x00000060e7ec7221 */ /* 0x000fca0000010000 */
[----:B------:R-:W-:Y:S01]  /*b850*/  MOV R245, R236 ;  /* 0x000000ec00f57202 */ /* 0x000fe20000000f00 */
[----:B------:R-:W-:Y:S01]  /*b860*/  HFMA2 R240, -RZ, RZ, 0, 4.76837158203125e-07 ;  /* 0x00000008fff07431 */ /* 0x000fe200000001ff */
[----:B------:R-:W-:-:S07]  /*b870*/  MOV R233, R243 ;  /* 0x000000f300e97202 */ /* 0x000fce0000000f00 */
[----:B------:R-:W-:Y:S05]  /*b880*/  WARPSYNC.COLLECTIVE R238, `(.L_x_2141) ;  /* 0x00000000ee087348 */ /* 0x000fea0003c00000 */
[----:B------:R0:W1:Y:S02]  /*b890*/  SHFL.BFLY P4, R243, R245, R240, R247 ;  /* 0x0c0000f0f5f37389 */ /* 0x00006400000800f7 */
[----:B01----:R-:W-:Y:S05]  /*b8a0*/  ENDCOLLECTIVE ;  /* 0x000000000000791b */ /* 0x003fea0003800000 */
.L_x_2141:
[----:B------:R-:W-:-:S05]  /*b8b0*/  FADD.FTZ R233, R234, R233 ;  /* 0x000000e9eae97221 */ /* 0x000fca0000010000 */
[----:B------:R-:W-:Y:S01]  /*b8c0*/  MOV R245, R233 ;  /* 0x000000e900f57202 */ /* 0x000fe20000000f00 */
[----:B------:R-:W-:-:S07]  /*b8d0*/  FADD.FTZ R96, R236, R243 ;  /* 0x000000f3ec607221 */ /* 0x000fce0000010000 */
[----:B------:R-:W-:Y:S05]  /*b8e0*/  WARPSYNC.COLLECTIVE R238, `(.L_x_2142) ;  /* 0x00000000ee087348 */ /* 0x000fea0003c00000 */
[----:B------:R0:W1:Y:S02]  /*b8f0*/  SHFL.BFLY P4, R243, R245, R240, R247 ;  /* 0x0c0000f0f5f37389 */ /* 0x00006400000800f7 */
[----:B01----:R-:W-:Y:S05]  /*b900*/  ENDCOLLECTIVE ;  /* 0x000000000000791b */ /* 0x003fea0003800000 */
.L_x_2142:
[----:B------:R-:W-:Y:S01]  /*b910*/  MOV R245, R96 ;  /* 0x0000006000f57202 */ /* 0x000fe20000000f00 */
[----:B------:R-:W-:Y:S01]  /*b920*/  HFMA2 R240, -RZ, RZ, 0, 9.5367431640625e-07 ;  /* 0x00000010fff07431 */ /* 0x000fe200000001ff */
[----:B------:R-:W-:-:S07]  /*b930*/  MOV R230, R243 ;  /* 0x000000f300e67202 */ /* 0x000fce0000000f00 */
[----:B------:R-:W-:Y:S05]  /*b940*/  WARPSYNC.COLLECTIVE R238, `(.L_x_2143) ;  /* 0x00000000ee087348 */ /* 0x000fea0003c00000 */
[----:B------:R0:W1:Y:S02]  /*b950*/  SHFL.BFLY P4, R243, R245, R240, R247 ;  /* 0x0c0000f0f5f37389 */ /* 0x00006400000800f7 */
[----:B01----:R-:W-:Y:S05]  /*b960*/  ENDCOLLECTIVE ;  /* 0x000000000000791b */ /* 0x003fea0003800000 */
.L_x_2143:
[----:B------:R-:W-:-:S05]  /*b970*/  FADD.FTZ R223, R233, R230 ;  /* 0x000000e6e9df7221 */ /* 0x000fca0000010000 */
[----:B------:R-:W-:Y:S02]  /*b980*/  MOV R245, R223 ;  /* 0x000000df00f57202 */ /* 0x000fe40000000f00 */
[----:B------:R-:W-:-:S07]  /*b990*/  MOV R227, R243 ;  /* 0x000000f300e37202 */ /* 0x000fce0000000f00 */
[----:B------:R-:W-:Y:S05]  /*b9a0*/  WARPSYNC.COLLECTIVE R238, `(.L_x_2144) ;  /* 0x00000000ee087348 */ /* 0x000fea0003c00000 */
[----:B------:R0:W1:Y:S02]  /*b9b0*/  SHFL.BFLY P4, R243, R245, R240, R247 ;  /* 0x0c0000f0f5f37389 */ /* 0x00006400000800f7 */
[----:B01----:R-:W-:Y:S05]  /*b9c0*/  ENDCOLLECTIVE ;  /* 0x000000000000791b */ /* 0x003fea0003800000 */
.L_x_2144:
[----:B------:R-:W-:Y:S01]  /*b9d0*/  MOV R230, R243 ;  /* 0x000000f300e67202 */ /* 0x000fe20000000f00 */
[----:B------:R-:W-:Y:S06]  /*b9e0*/  BRA `(.L_x_2145) ;  /* 0xffffff6400807947 */ /* 0x000fec000383ffff */
.L_x_2146:
        /* <DEDUP_REMOVED lines=9> */
.L_x_6057:


//--------------------- .text._ZN10layer_norm31ln_parallel_residual_bwd_kernelINS_13Kernel_traitsIf13__nv_bfloat16fS2_fjLj1024ELj1ELj4ELj1ELj16ENS_18Kernel_traits_baseILj1024EfS2_fS2_fjLj128EEEEELb0ELb0ELb0EEEvNS_9BwdParamsE --------------------------
	.section	.text._ZN10layer_norm31ln_parallel_residual_bwd_kernelINS_13Kernel_traitsIf13__nv_bfloat16fS2_fjLj1024ELj1ELj4ELj1ELj16ENS_18Kernel_traits_baseILj1024EfS2_fS2_fjLj128EEEEELb0ELb0ELb0EEEvNS_9BwdParamsE,"ax",@progbits
	.align	128
        .global         _ZN10layer_norm31ln_parallel_residual_bwd_kernelINS_13Kernel_traitsIf13__nv_bfloat16fS2_fjLj1024ELj1ELj4ELj1ELj16ENS_18Kernel_traits_baseILj1024EfS2_fS2_fjLj128EEEEELb0ELb0ELb0EEEvNS_9BwdParamsE
        .type           _ZN10layer_norm31ln_parallel_residual_bwd_kernelINS_13Kernel_traitsIf13__nv_bfloat16fS2_fjLj1024ELj1ELj4ELj1ELj16ENS_18Kernel_traits_baseILj1024EfS2_fS2_fjLj128EEEEELb0ELb0ELb0EEEvNS_9BwdParamsE,@function
        .size           _ZN10layer_norm31ln_parallel_residual_bwd_kernelINS_13Kernel_traitsIf13__nv_bfloat16fS2_fjLj1024ELj1ELj4ELj1ELj16ENS_18Kernel_traits_baseILj1024EfS2_fS2_fjLj128EEEEELb0ELb0ELb0EEEvNS_9BwdParamsE,(.L_x_6058 - _ZN10layer_norm31ln_parallel_residual_bwd_kernelINS_13Kernel_traitsIf13__nv_bfloat16fS2_fjLj1024ELj1ELj4ELj1ELj16ENS_18Kernel_traits_baseILj1024EfS2_fS2_fjLj128EEEEELb0ELb0ELb0EEEvNS_9BwdParamsE)
        .other          _ZN10layer_norm31ln_parallel_residual_bwd_kernelINS_13Kernel_traitsIf13__nv_bfloat16fS2_fjLj1024ELj1ELj4ELj1ELj16ENS_18Kernel_traits_baseILj1024EfS2_fS2_fjLj128EEEEELb0ELb0ELb0EEEvNS_9BwdParamsE,@"STO_CUDA_ENTRY STV_DEFAULT"
_ZN10layer_norm31ln_parallel_residual_bwd_kernelINS_13Kernel_traitsIf13__nv_bfloat16fS2_fjLj1024ELj1ELj4ELj1ELj16ENS_18Kernel_traits_baseILj1024EfS2_fS2_fjLj128EEEEELb0ELb0ELb0EEEvNS_9BwdParamsE:
.text._ZN10layer_norm31ln_parallel_residual_bwd_kernelINS_13Kernel_traitsIf13__nv_bfloat16fS2_fjLj1024ELj1ELj4ELj1ELj16ENS_18Kernel_traits_baseILj1024EfS2_fS2_fjLj128EEEEELb0ELb0ELb0EEEvNS_9BwdParamsE:
        /* <DEDUP_REMOVED lines=23> */
[----:B------:R0:W4:Y:S01]  /*0170*/  LDL.64 R80, [R1+0x100] ;  /* 0x0001000001507983 */ /* 0x0001220000100a00 */
[----:B------:R-:W-:Y:S01]  /*0180*/  LOP3.LUT R10, R219, 0x1f, RZ, 0xc0, !PT ;  /* 0x0000001fdb0a7812 */ /* 0x000fe200078ec0ff */
[----:B------:R-:W0:Y:S01]  /*0190*/  LDC.64 R16, c[0x0][0x3d8] ;  /* 0x0000f600ff107b82 */ /* 0x000e220000000a00 */
[----:B------:R-:W-:Y:S01]  /*01a0*/  LEA.HI.SX32 R252, R0, R7, 0x1d ;  /* 0x0000000700fc7211 */ /* 0x000fe200078feaff */
[----:B------:R0:W4:Y:S01]  /*01b0*/  LDL.64 R82, [R1+0x108] ;  /* 0x0001080001527983 */ /* 0x0001220000100a00 */
[----:B------:R-:W-:Y:S02]  /*01c0*/  MOV R23, R10 ;  /* 0x0000000a00177202 */ /* 0x000fe40000000f00 */
[C---:B------:R-:W-:Y:S01]  /*01d0*/  ISETP.GE.U32.AND P3, PT, R252.reuse, 0x20, PT ;  /* 0x00000020fc00780c */ /* 0x040fe20003f66070 */
[----:B------:R0:W4:Y:S01]  /*01e0*/  LDL.64 R76, [R1+0xf0] ;  /* 0x0000f000014c7983 */ /* 0x0001220000100a00 */
[C---:B------:R-:W-:Y:S01]  /*01f0*/  ISETP.GE.U32.AND P0, PT, R252.reuse, 0x40, PT ;  /* 0x00000040fc00780c */ /* 0x040fe20003f06070 */
[----:B---3--:R-:W3:Y:S02]  /*0200*/  LDC.64 R6, c[0x0][0x3d0] ;  /* 0x0000f400ff067b82 */ /* 0x008ee40000000a00 */
[----:B------:R0:W4:Y:S04]  /*0210*/  LDL.64 R78, [R1+0xf8] ;  /* 0x0000f800014e7983 */ /* 0x0001280000100a00 */
[----:B------:R0:W4:Y:S02]  /*0220*/  LDL.64 R72, [R1+0xe0] ;  /* 0x0000e00001487983 */ /* 0x0001240000100a00 */
[----:B------:R-:W0:Y:S02]  /*0230*/  LDC.64 R18, c[0x0][0x3d0] ;  /* 0x0000f400ff127b82 */ /* 0x000e240000000a00 */
[----:B------:R0:W4:Y:S04]  /*0240*/  LDL.64 R74, [R1+0xe8] ;  /* 0x0000e800014a7983 */ /* 0x0001280000100a00 */
[----:B------:R0:W4:Y:S02]  /*0250*/  LDL.64 R68, [R1+0xd0] ;  /* 0x0000d00001447983 */ /* 0x0001240000100a00 */
[----:B------:R-:W0:Y:S02]  /*0260*/  LDC.64 R20, c[0x0][0x3d8] ;  /* 0x0000f600ff147b82 */ /* 0x000e240000000a00 */
[----:B------:R0:W4:Y:S04]  /*0270*/  LDL.64 R70, [R1+0xd8] ;  /* 0x0000d80001467983 */ /* 0x0001280000100a00 */
        /* <DEDUP_REMOVED lines=21> */
[----:B------:R0:W4:Y:S01]  /*03d0*/  LDL.64 R26, [R1+0x28] ;  /* 0x00002800011a7983 */ /* 0x0001220000100a00 */
[----:B--2---:R-:W-:Y:S01]  /*03e0*/  @P3 IMAD.WIDE.U32 R2, R23, 0x20, R2 ;  /* 0x0000002017023825 */ /* 0x004fe200078e0002 */
[----:B------:R-:W-:-:S03]  /*03f0*/  ISETP.GE.U32.AND P1, PT, R252, 0x60, PT ;  /* 0x00000060fc00780c */ /* 0x000fc60003f26070 */
[C---:B-----5:R-:W-:Y:S01]  /*0400*/  @P3 IMAD.WIDE.U32 R4, R23.reuse, 0x20, R4 ;  /* 0x0000002017043825 */ /* 0x060fe200078e0004 */
[----:B------:R-:W-:-:S05]  /*0410*/  @P3 LOP3.LUT R23, R23, 0x20, RZ, 0xfc, !PT ;  /* 0x0000002017173812 */ /* 0x000fca00078efcff */
[----:B---3--:R-:W-:Y:S01]  /*0420*/  @P0 IMAD.WIDE.U32 R10, R23, 0x20, R6 ;  /* 0x00000020170a0825 */ /* 0x008fe200078e0006 */
[----:B------:R-:W-:-:S03]  /*0430*/  ISETP.GE.U32.AND P2, PT, R252, 0x80, PT ;  /* 0x00000080fc00780c */ /* 0x000fc60003f46070 */
[C---:B-1----:R-:W-:Y:S01]  /*0440*/  @P0 IMAD.WIDE.U32 R12, R23.reuse, 0x20, R8 ;  /* 0x00000020170c0825 */ /* 0x042fe200078e0008 */
[----:B------:R-:W-:-:S05]  /*0450*/  @P0 IADD3 R23, PT, PT, R23, 0x20, RZ ;  /* 0x0000002017170810 */ /* 0x000fca0007ffe0ff */
[----:B------:R-:W-:-:S04]  /*0460*/  @P1 IMAD.WIDE.U32 R14, R23, 0x20, R14 ;  /* 0x00000020170e1825 */ /* 0x000fc800078e000e */
[C---:B0-----:R-:W-:Y:S01]  /*0470*/  @P1 IMAD.WIDE.U32 R16, R23.reuse, 0x20, R16 ;  /* 0x0000002017101825 */ /* 0x041fe200078e0010 */
[----:B------:R-:W-:-:S05]  /*0480*/  @P1 IADD3 R23, PT, PT, R23, 0x20, RZ ;  /* 0x0000002017171810 */ /* 0x000fca0007ffe0ff */
[----:B------:R-:W-:-:S04]  /*0490*/  @P2 IMAD.WIDE.U32 R6, R23, 0x20, R18 ;  /* 0x0000002017062825 */ /* 0x000fc800078e0012 */
[----:B------:R-:W-:Y:S01]  /*04a0*/  @P2 IMAD.WIDE.U32 R8, R23, 0x20, R20 ;  /* 0x0000002017082825 */ /* 0x000fe200078e0014 */
[----:B----4-:R-:W2:Y:S04]  /*04b0*/  @P3 LDG.E.128 R84, desc[UR10][R2.64] ;  /* 0x0000000a02543981 */ /* 0x010ea8000c1e1d00 */
        /* <DEDUP_REMOVED lines=15> */
[----:B------:R-:W-:Y:S04]  /*05b0*/  STL [R1+0x10], RZ ;  /* 0x000010ff01007387 */ /* 0x000fe80000100800 */
[----:B------:R-:W-:Y:S04]  /*05c0*/  STL [R1+0x14], RZ ;  /* 0x000014ff01007387 */ /* 0x000fe80000100800 */
[----:B------:R-:W-:Y:S01]  /*05d0*/  STL [R1+0x18], RZ ;  /* 0x000018ff01007387 */ /* 0x000fe20000100800 */
        /* <DEDUP_REMOVED lines=41> */
[----:B--2---:R0:W-:Y:S04]  /*0870*/  @P3 STL.64 [R1+0x110], R84 ;  /* 0x0001105401003387 */ /* 0x0041e80000100a00 */
[----:B------:R1:W-:Y:S04]  /*0880*/  @P3 STL.64 [R1+0x118], R86 ;  /* 0x0001185601003387 */ /* 0x0003e80000100a00 */
[----:B------:R-:W-:Y:S04]  /*0890*/  STL [R1+0x1c], RZ ;  /* 0x00001cff01007387 */ /* 0x000fe80000100800 */
[----:B---3--:R2:W-:Y:S04]  /*08a0*/  @P3 STL.64 [R1+0x100], R80 ;  /* 0x0001005001003387 */ /* 0x0085e80000100a00 */
[----:B------:R3:W-:Y:S04]  /*08b0*/  @P3 STL.64 [R1+0x108], R82 ;  /* 0x0001085201003387 */ /* 0x0007e80000100a00 */
[----:B------:R-:W-:Y:S04]  /*08c0*/  STL [R1], RZ ;  /* 0x000000ff01007387 */ /* 0x000fe80000100800 */
[----:B----4-:R4:W-:Y:S04]  /*08d0*/  @P3 STL.64 [R1+0xf0], R76 ;  /* 0x0000f04c01003387 */ /* 0x0109e80000100a00 */
[----:B------:R4:W-:Y:S04]  /*08e0*/  @P3 STL.64 [R1+0xf8], R78 ;  /* 0x0000f84e01003387 */ /* 0x0009e80000100a00 */
[----:B-----5:R5:W-:Y:S04]  /*08f0*/  @P3 STL.64 [R1+0xe0], R72 ;  /* 0x0000e04801003387 */ /* 0x020be80000100a00 */
[----:B------:R5:W-:Y:S04]  /*0900*/  @P3 STL.64 [R1+0xe8], R74 ;  /* 0x0000e84a01003387 */ /* 0x000be80000100a00 */
[----:B------:R-:W-:Y:S04]  /*0910*/  STL [R1+0x4], RZ ;  /* 0x000004ff01007387 */ /* 0x000fe80000100800 */
[----:B------:R5:W-:Y:S04]  /*0920*/  @P0 STL.64 [R1+0xd0], R68 ;  /* 0x0000d04401000387 */ /* 0x000be80000100a00 */
[----:B------:R5:W-:Y:S04]  /*0930*/  @P0 STL.64 [R1+0xd8], R70 ;  /* 0x0000d84601000387 */ /* 0x000be80000100a00 */
[----:B------:R5:W-:Y:S04]  /*0940*/  @P0 STL.64 [R1+0xc0], R64 ;  /* 0x0000c04001000387 */ /* 0x000be80000100a00 */
        /* <DEDUP_REMOVED lines=22> */
[----:B------:R5:W-:Y:S01]  /*0ab0*/  @P2 STL.64 [R1+0x28], R26 ;  /* 0x0000281a01002387 */ /* 0x000be20000100a00 */
[----:B------:R-:W-:-:S02]  /*0ac0*/  ISETP.GE.AND P0, PT, R219, UR5, PT ;  /* 0x00000005db007c0c */ /* 0x000fc4000bf06270 */
[----:B0-----:R-:W-:Y:S02]  /*0ad0*/  CS2R R84, SRZ ;  /* 0x0000000000547805 */ /* 0x001fe4000001ff00 */
[----:B-1----:R-:W-:Y:S02]  /*0ae0*/  CS2R R86, SRZ ;  /* 0x0000000000567805 */ /* 0x002fe4000001ff00 */
[----:B--2---:R-:W-:Y:S02]  /*0af0*/  CS2R R80, SRZ ;  /* 0x0000000000507805 */ /* 0x004fe4000001ff00 */
[----:B---3--:R-:W-:Y:S02]  /*0b00*/  CS2R R82, SRZ ;  /* 0x0000000000527805 */ /* 0x008fe4000001ff00 */
[----:B----4-:R-:W-:Y:S02]  /*0b10*/  CS2R R76, SRZ ;  /* 0x00000000004c7805 */ /* 0x010fe4000001ff00 */
[----:B------:R-:W-:-:S02]  /*0b20*/  CS2R R78, SRZ ;  /* 0x00000000004e7805 */ /* 0x000fc4000001ff00 */
[----:B-----5:R-:W-:Y:S02]  /*0b30*/  CS2R R72, SRZ ;  /* 0x0000000000487805 */ /* 0x020fe4000001ff00 */
        /* <DEDUP_REMOVED lines=17> */
[----:B------:R-:W-:Y:S06]  /*0c50*/  @P0 BRA `(.L_x_2148) ;  /* 0x0000007000ec0947 */ /* 0x000fec0003800000 */
        /* <DEDUP_REMOVED lines=16> */
[----:B------:R0:W-:Y:S01]  /*0d60*/  STL [R1], RZ ;  /* 0x000000ff01007387 */ /* 0x0001e20000100800 */
        /* <DEDUP_REMOVED lines=53> */
[----:B0-----:R-:W-:-:S07]  /*10c0*/  CS2R R42, SRZ ;  /* 0x00000000002a7805 */ /* 0x001fce000001ff00 */
.L_x_2198:
        /* <DEDUP_REMOVED lines=23> */
[----:B------:R-:W2:Y:S01]  /*1240*/  LDL R14, [R1+0xf0] ;  /* 0x0000f000010e7983 */ /* 0x000ea20000100800 */
[----:B------:R-:W-:-:S03]  /*1250*/  ISETP.NE.U32.AND P0, PT, RZ, UR12, PT ;  /* 0x0000000cff007c0c */ /* 0x000fc6000bf05070 */
[----:B------:R-:W3:Y:S03]  /*1260*/  LDL.LU R216, [R1+0x14] ;  /* 0x0000140001d87983 */ /* 0x000ee60000300800 */
[----:B------:R-:W1:Y:S08]  /*1270*/  LDC.64 R156, c[0x0][0x430] ;  /* 0x00010c00ff9c7b82 */ /* 0x000e700000000a00 */
[----:B------:R-:W4:Y:S01]  /*1280*/  LDC.64 R152, c[0x0][0x428] ;  /* 0x00010a00ff987b82 */ /* 0x000f220000000a00 */
[C---:B0-----:R-:W-:Y:S01]  /*1290*/  IMAD.WIDE.U32 R20, R2.reuse, 0x20, R20 ;  /* 0x0000002002147825 */ /* 0x041fe200078e0014 */
[----:B------:R-:W-:Y:S01]  /*12a0*/  ISETP.NE.AND.EX P0, PT, RZ, UR13, PT, P0 ;  /* 0x0000000dff007c0c */ /* 0x000fe2000bf05300 */
[----:B------:R-:W3:Y:S04]  /*12b0*/  LDL R22, [R1+0x114] ;  /* 0x0001140001167983 */ /* 0x000ee80000100800 */
[----:B------:R-:W2:Y:S04]  /*12c0*/  LDG.E.128 R164, desc[UR10][R20.64] ;  /* 0x0000000a14a47981 */ /* 0x000ea8000c1e1d00 */
[----:B------:R0:W3:Y:S04]  /*12d0*/  LDG.E.128 R160, desc[UR10][R20.64+0x10] ;  /* 0x0000100a14a07981 */ /* 0x0000e8000c1e1d00 */
[----:B------:R-:W3:Y:S01]  /*12e0*/  LDL R30, [R1+0xf8] ;  /* 0x0000f800011e7983 */ /* 0x000ee20000100800 */
[----:B-1----:R-:W-:-:S03]  /*12f0*/  IMAD.WIDE.U32 R156, R2, 0x10, R156 ;  /* 0x00000010029c7825 */ /* 0x002fc600078e009c */
[----:B------:R-:W3:Y:S01]  /*1300*/  LDL.LU R179, [R1+0x18] ;  /* 0x0000180001b37983 */ /* 0x000ee20000300800 */
[----:B0-----:R-:W0:Y:S01]  /*1310*/  @P0 LDC.64 R20, c[0x0][0x438] ;  /* 0x00010e00ff140b82 */ /* 0x001e220000000a00 */
[C---:B----4-:R-:W-:Y:S02]  /*1320*/  IMAD.WIDE.U32 R152, R2.reuse, 0x10, R152 ;  /* 0x0000001002987825 */ /* 0x050fe400078e0098 */
[----:B------:R-:W4:Y:S04]  /*1330*/  LDG.E.128 R156, desc[UR10][R156.64] ;  /* 0x0000000a9c9c7981 */ /* 0x000f28000c1e1d00 */
[----:B------:R-:W3:Y:S04]  /*1340*/  LDL R190, [R1+0x118] ;  /* 0x0001180001be7983 */ /* 0x000ee80000100800 */
[----:B------:R-:W3:Y:S04]  /*1350*/  LDL R189, [R1+0xfc] ;  /* 0x0000fc0001bd7983 */ /* 0x000ee80000100800 */
[----:B------:R-:W3:Y:S04]  /*1360*/  LDG.E.128 R152, desc[UR10][R152.64] ;  /* 0x0000000a98987981 */ /* 0x000ee8000c1e1d00 */
[----:B------:R-:W3:Y:S04]  /*1370*/  LDL.LU R217, [R1+0x1c] ;  /* 0x00001c0001d97983 */ /* 0x000ee80000300800 */
[----:B------:R-:W3:Y:S01]  /*1380*/  LDL R218, [R1+0x11c] ;  /* 0x00011c0001da7983 */ /* 0x000ee20000100800 */
[----:B0-----:R-:W-:-:S03]  /*1390*/  @P0 IMAD.WIDE.U32 R20, R2, 0x20, R20 ;  /* 0x0000002002140825 */ /* 0x001fc600078e0014 */
[----:B------:R-:W3:Y:S04]  /*13a0*/  LDL R180, [R1+0xe0] ;  /* 0x0000e00001b47983 */ /* 0x000ee80000100800 */
[----:B------:R-:W3:Y:S04]  /*13b0*/  LDL.LU R196, [R1] ;  /* 0x0000000001c47983 */ /* 0x000ee80000300800 */
[----:B------:R-:W5:Y:S04]  /*13c0*/  @P0 LDG.E.128 R36, desc[UR10][R20.64] ;  /* 0x0000000a14240981 */ /* 0x000f68000c1e1d00 */
[----:B------:R0:W5:Y:S04]  /*13d0*/  @P0 LDG.E.128 R32, desc[UR10][R20.64+0x10] ;  /* 0x0000100a14200981 */ /* 0x000168000c1e1d00 */
[----:B------:R-:W3:Y:S04]  /*13e0*/  LDL R197, [R1+0x100] ;  /* 0x0001000001c57983 */ /* 0x000ee80000100800 */
[----:B------:R-:W3:Y:S04]  /*13f0*/  LDL R20, [R1+0x110] ;  /* 0x0001100001147983 */ /* 0x000ee80000100800 */
[----:B------:R-:W0:Y:S01]  /*1400*/  LDL R21, [R1+0xf4] ;  /* 0x0000f40001157983 */ /* 0x000e220000100800 */
[----:B--2---:R-:W-:-:S03]  /*1410*/  FADD.FTZ R0, -R195, R164 ;  /* 0x000000a4c3007221 */ /* 0x004fc60000010100 */
[----:B------:R-:W2:Y:S01]  /*1420*/  LDL.LU R164, [R1+0x10] ;  /* 0x0000100001a47983 */ /* 0x000ea20000300800 */
[----:B-----5:R-:W-:Y:S01]  /*1430*/  FMUL.FTZ R0, R5, R0 ;  /* 0x0000000005007220 */ /* 0x020fe20000410000 */
[C---:B----4-:R-:W-:Y:S02]  /*1440*/  SHF.L.U32 R13, R156.reuse, 0x10, RZ ;  /* 0x000000109c0d7819 */ /* 0x050fe400000006ff */
[----:B------:R-:W-:-:S03]  /*1450*/  PRMT R19, R156, 0x7632, R19 ;  /* 0x000076329c137816 */ /* 0x000fc60000000013 */
[-C--:B------:R-:W-:Y:S01]  /*1460*/  FMUL.FTZ R14, R14, R13.reuse ;  /* 0x0000000d0e0e7220 */ /* 0x080fe20000410000 */
[--C-:B------:R-:W-:Y:S01]  /*1470*/  FADD.FTZ R68, R68, R13.reuse ;  /* 0x0000000d44447221 */ /* 0x100fe20000010000 */
[----:B------:R-:W-:Y:S01]  /*1480*/  FFMA.FTZ R100, R0, R13, R100 ;  /* 0x0000000d00647223 */ /* 0x000fe20000010064 */
[C---:B---3--:R-:W-:Y:S02]  /*1490*/  SHF.L.U32 R3, R152.reuse, 0x10, RZ ;  /* 0x0000001098037819 */ /* 0x048fe400000006ff */
[----:B------:R-:W-:-:S03]  /*14a0*/  PRMT R13, R152, 0x7632, R13 ;  /* 0x00007632980d7816 */ /* 0x000fc6000000000d */
[----:B------:R-:W-:Y:S01]  /*14b0*/  FADD.FTZ R224, R224, R3 ;  /* 0x00000003e0e07221 */ /* 0x000fe20000010000 */
[----:B------:R-:W-:Y:S02]  /*14c0*/  SHF.L.U32 R19, R19, 0x10, RZ ;  /* 0x0000001013137819 */ /* 0x000fe400000006ff */
[----:B------:R-:W-:-:S05]  /*14d0*/  SHF.L.U32 R13, R13, 0x10, RZ ;  /* 0x000000100d0d7819 */ /* 0x000fca00000006ff */
[----:B------:R-:W-:Y:S01]  /*14e0*/  FADD.FTZ R225, R225, R13 ;  /* 0x0000000de1e17221 */ /* 0x000fe20000010000 */
[----:B------:R-:W-:Y:S01]  /*14f0*/  FADD.FTZ R69, R69, R19 ;  /* 0x0000001345457221 */ /* 0x000fe20000010000 */
[----:B------:R-:W-:-:S04]  /*1500*/  PRMT R29, R157, 0x7632, R29 ;  /* 0x000076329d1d7816 */ /* 0x000fc8000000001d */
[----:B------:R-:W-:Y:S01]  /*1510*/  SHF.L.U32 R29, R29, 0x10, RZ ;  /* 0x000000101d1d7819 */ /* 0x000fe200000006ff */
[-C--:B--2---:R-:W-:Y:S01]  /*1520*/  FFMA.FTZ R164, R0, R3.reuse, R164 ;  /* 0x0000000300a47223 */ /* 0x084fe200000100a4 */
[----:B------:R-:W-:Y:S01]  /*1530*/  FFMA.FTZ R3, R20, R3, R14 ;  /* 0x0000000314037223 */ /* 0x000fe2000001000e */
[----:B------:R-:W-:Y:S01]  /*1540*/  FADD.FTZ R14, -R195, R165 ;  /* 0x000000a5c30e7221 */ /* 0x000fe20000010100 */
[----:B0-----:R-:W-:-:S03]  /*1550*/  FMUL.FTZ R20, R21, R19 ;  /* 0x0000001315147220 */ /* 0x001fc60000410000 */
[----:B------:R-:W-:-:S04]  /*1560*/  FMUL.FTZ R14, R5, R14 ;  /* 0x0000000e050e7220 */ /* 0x000fc80000410000 */
[-C--:B------:R-:W-:Y:S01]  /*1570*/  FFMA.FTZ R216, R14, R13.reuse, R216 ;  /* 0x0000000d0ed87223 */ /* 0x080fe200000100d8 */
[----:B------:R-:W-:Y:S01]  /*1580*/  FFMA.FTZ R13, R22, R13, R20 ;  /* 0x0000000d160d7223 */ /* 0x000fe20000010014 */
[----:B------:R-:W-:Y:S01]  /*1590*/  FADD.FTZ R20, -R195, R166 ;  /* 0x000000a6c3147221 */ /* 0x000fe20000010100 */
[----:B------:R-:W-:Y:S01]  /*15a0*/  FFMA.FTZ R101, R14, R19, R101 ;  /* 0x000000130e657223 */ /* 0x000fe20000010065 */
[----:B------:R-:W-:Y:S02]  /*15b0*/  SHF.L.U32 R19, R153, 0x10, RZ ;  /* 0x0000001099137819 */ /* 0x000fe400000006ff */
[----:B------:R-:W-:Y:S01]  /*15c0*/  SHF.L.U32 R21, R157, 0x10, RZ ;  /* 0x000000109d157819 */ /* 0x000fe200000006ff */
[----:B------:R-:W-:Y:S01]  /*15d0*/  FMUL.FTZ R20, R5, R20 ;  /* 0x0000001405147220 */ /* 0x000fe20000410000 */
[----:B------:R-:W-:Y:S03]  /*15e0*/  STL [R1+0x10], R164 ;  /* 0x000010a401007387 */ /* 0x000fe60000100800 */
[----:B------:R-:W-:Y:S01]  /*15f0*/  FFMA.FTZ R179, R20, R19, R179 ;  /* 0x0000001314b37223 */ /* 0x000fe200000100b3 */
[----:B------:R-:W-:Y:S01]  /*1600*/  FMUL.FTZ R22, R30, R21 ;  /* 0x000000151e167220 */ /* 0x000fe20000410000 */
[----:B------:R-:W-:Y:S01]  /*1610*/  STL [R1+0x14], R216 ;  /* 0x000014d801007387 */ /* 0x000fe20000100800 */
[----:B------:R-:W-:Y:S01]  /*1620*/  FADD.FTZ R226, R226, R19 ;  /* 0x00000013e2e27221 */ /* 0x000fe20000010000 */
[--C-:B------:R-:W-:Y:S01]  /*1630*/  FADD.FTZ R70, R70, R21.reuse ;  /* 0x0000001546467221 */ /* 0x100fe20000010000 */
[----:B------:R-:W-:Y:S01]  /*1640*/  FFMA.FTZ R19, R190, R19, R22 ;  /* 0x00000013be137223 */ /* 0x000fe20000010016 */
[----:B------:R0:W-:Y:S01]  /*1650*/  STL [R1+0x18], R179 ;  /* 0x000018b301007387 */ /* 0x0001e20000100800 */
[----:B------:R-:W-:Y:S01]  /*1660*/  FFMA.FTZ R102, R20, R21, R102 ;  /* 0x0000001514667223 */ /* 0x000fe20000010066 */
[----:B------:R-:W-:-:S02]  /*1670*/  PRMT R21, R153, 0x7632, R21 ;  /* 0x0000763299157816 */ /* 0x000fc40000000015 */
[----:B------:R-:W2:Y:S01]  /*1680*/  LDL R190, [R1+0xe4] ;  /* 0x0000e40001be7983 */ /* 0x000ea20000100800 */
[----:B------:R-:W-:Y:S01]  /*1690*/  FADD.FTZ R22, -R195, R167 ;  /* 0x000000a7c3167221 */ /* 0x000fe20000010100 */
[----:B------:R-:W-:Y:S02]  /*16a0*/  FMUL.FTZ R30, R189, R29 ;  /* 0x0000001dbd1e7220 */ /* 0x000fe40000410000 */
[----:B------:R-:W3:Y:S01]  /*16b0*/  LDL.LU R189, [R1+0x4] ;  /* 0x0000040001bd7983 */ /* 0x000ee20000300800 */
[----:B------:R-:W-:Y:S01]  /*16c0*/  SHF.L.U32 R21, R21, 0x10, RZ ;  /* 0x0000001015157819 */ /* 0x000fe200000006ff */
[----:B------:R-:W-:Y:S02]  /*16d0*/  FMUL.FTZ R22, R5, R22 ;  /* 0x0000001605167220 */ /* 0x000fe40000410000 */
[----:B0-----:R-:W4:Y:S02]  /*16e0*/  LDL R179, [R1+0x104] ;  /* 0x0001040001b37983 */ /* 0x001f240000100800 */
[----:B------:R-:W-:-:S02]  /*16f0*/  FFMA.FTZ R217, R22, R21, R217 ;  /* 0x0000001516d97223 */ /* 0x000fc400000100d9 */
[----:B------:R-:W4:Y:S04]  /*1700*/  LDL R167, [R1+0xe8] ;  /* 0x0000e80001a77983 */ /* 0x000f280000100800 */
[----:B------:R-:W-:Y:S04]  /*1710*/  STL [R1+0x1c], R217 ;  /* 0x00001cd901007387 */ /* 0x000fe80000100800 */
[----:B------:R-:W4:Y:S04]  /*1720*/  LDL.LU R166, [R1+0x8] ;  /* 0x0000080001a67983 */ /* 0x000f280000300800 */
[----:B------:R-:W4:Y:S04]  /*1730*/  LDL R165, [R1+0x108] ;  /* 0x0001080001a57983 */ /* 0x000f280000100800 */
[----:B------:R-:W4:Y:S04]  /*1740*/  LDL R164, [R1+0xec] ;  /* 0x0000ec0001a47983 */ /* 0x000f280000100800 */
[----:B------:R-:W4:Y:S04]  /*1750*/  LDL.LU R157, [R1+0xc] ;  /* 0x00000c00019d7983 */ /* 0x000f280000300800 */
[----:B------:R-:W4:Y:S01]  /*1760*/  LDL R156, [R1+0x10c] ;  /* 0x00010c00019c7983 */ /* 0x000f220000100800 */
[----:B------:R-:W-:Y:S01]  /*1770*/  FADD.FTZ R227, R227, R21 ;  /* 0x00000015e3e37221 */ /* 0x000fe20000010000 */
[----:B------:R-:W-:Y:S01]  /*1780*/  FFMA.FTZ R21, R218, R21, R30 ;  /* 0x00000015da157223 */ /* 0x000fe2000001001e */
[----:B------:R-:W-:Y:S01]  /*1790*/  FADD.FTZ R30, -R195, R160 ;  /* 0x000000a0c31e7221 */ /* 0x000fe20000010100 */
[----:B------:R-:W-:Y:S01]  /*17a0*/  SHF.L.U32 R152, R158, 0x10, RZ ;  /* 0x000000109e987819 */ /* 0x000fe200000006ff */
[----:B------:R-:W-:Y:S01]  /*17b0*/  FFMA.FTZ R103, R22, R29, R103 ;  /* 0x0000001d16677223 */ /* 0x000fe20000010067 */
[----:B------:R-:W-:Y:S01]  /*17c0*/  FADD.FTZ R71, R71, R29 ;  /* 0x0000001d47477221 */ /* 0x000fe20000010000 */
[----:B------:R-:W-:Y:S01]  /*17d0*/  FMUL.FTZ R30, R5, R30 ;  /* 0x0000001e051e7220 */ /* 0x000fe20000410000 */
[----:B------:R-:W-:Y:S01]  /*17e0*/  SHF.L.U32 R29, R154, 0x10, RZ ;  /* 0x000000109a1d7819 */ /* 0x000fe200000006ff */
[-C--:B------:R-:W-:Y:S01]  /*17f0*/  FMUL.FTZ R153, R180, R152.reuse ;  /* 0x00000098b4997220 */ /* 0x080fe20000410000 */
[----:B------:R-:W-:Y:S01]  /*1800*/  FADD.FTZ R64, R64, R152 ;  /* 0x0000009840407221 */ /* 0x000fe20000010000 */
[----:B------:R-:W-:Y:S01]  /*1810*/  FFMA.FTZ R96, R30, R152, R96 ;  /* 0x000000981e607223 */ /* 0x000fe20000010060 */
[----:B------:R-:W-:Y:S01]  /*1820*/  PRMT R152, R158, 0x7632, R152 ;  /* 0x000076329e987816 */ /* 0x000fe20000000098 */
[----:B------:R-:W-:Y:S01]  /*1830*/  FADD.FTZ R220, R220, R29 ;  /* 0x0000001ddcdc7221 */ /* 0x000fe20000010000 */
[-C--:B------:R-:W-:Y:S01]  /*1840*/  FFMA.FTZ R196, R30, R29.reuse, R196 ;  /* 0x0000001d1ec47223 */ /* 0x080fe200000100c4 */
[----:B------:R-:W-:Y:S01]  /*1850*/  FFMA.FTZ R29, R197, R29, R153 ;  /* 0x0000001dc51d7223 */ /* 0x000fe20000010099 */
[----:B------:R-:W-:Y:S01]  /*1860*/  PRMT R154, R154, 0x7632, R154 ;  /* 0x000076329a9a7816 */ /* 0x000fe2000000009a */
[----:B------:R-:W-:Y:S01]  /*1870*/  FADD.FTZ R153, -R195, R161 ;  /* 0x000000a1c3997221 */ /* 0x000fe20000010100 */
[----:B------:R-:W-:-:S02]  /*1880*/  SHF.L.U32 R152, R152, 0x10, RZ ;  /* 0x0000001098987819 */ /* 0x000fc400000006ff */
[----:B------:R-:W-:Y:S01]  /*1890*/  SHF.L.U32 R154, R154, 0x10, RZ ;  /* 0x000000109a9a7819 */ /* 0x000fe200000006ff */
[----:B------:R-:W-:-:S04]  /*18a0*/  FMUL.FTZ R180, R5, R153 ;  /* 0x0000009905b47220 */ /* 0x000fc80000410000 */
[----:B------:R-:W-:Y:S01]  /*18b0*/  FADD.FTZ R221, R221, R154 ;  /* 0x0000009adddd7221 */ /* 0x000fe20000010000 */
[----:B------:R-:W-:Y:S01]  /*18c0*/  FADD.FTZ R65, R65, R152 ;  /* 0x0000009841417221 */ /* 0x000fe20000010000 */
[-C--:B------:R-:W-:Y:S01]  /*18d0*/  FFMA.FTZ R97, R180, R152.reuse, R97 ;  /* 0x00000098b4617223 */ /* 0x080fe20000010061 */
[----:B------:R-:W-:Y:S01]  /*18e0*/  STL [R1], R196 ;  /* 0x000000c401007387 */ /* 0x000fe20000100800 */
[----:B------:R-:W-:Y:S01]  /*18f0*/  IADD3 R218, PT, PT, R2, 0x20, RZ ;  /* 0x0000002002da7810 */ /* 0x000fe20007ffe0ff */
[----:B--2---:R-:W-:Y:S01]  /*1900*/  FMUL.FTZ R153, R190, R152 ;  /* 0x00000098be997220 */ /* 0x004fe20000410000 */
[----:B---3--:R-:W-:-:S03]  /*1910*/  FFMA.FTZ R189, R180, R154, R189 ;  /* 0x0000009ab4bd7223 */ /* 0x008fc600000100bd */
[----:B----4-:R-:W-:Y:S01]  /*1920*/  FFMA.FTZ R179, R179, R154, R153 ;  /* 0x0000009ab3b37223 */ /* 0x010fe20000010099 */
[----:B------:R-:W-:Y:S01]  /*1930*/  FADD.FTZ R154, -R195, R162 ;  /* 0x000000a2c39a7221 */ /* 0x000fe20000010100 */
[----:B------:R-:W-:-:S03]  /*1940*/  SHF.L.U32 R152, R159, 0x10, RZ ;  /* 0x000000109f987819 */ /* 0x000fc600000006ff */
[----:B------:R-:W-:Y:S01]  /*1950*/  FMUL.FTZ R190, R5, R154 ;  /* 0x0000009a05be7220 */ /* 0x000fe20000410000 */
[----:B------:R-:W-:Y:S01]  /*1960*/  SHF.L.U32 R153, R155, 0x10, RZ ;  /* 0x000000109b997819 */ /* 0x000fe200000006ff */
[-C--:B------:R-:W-:Y:S01]  /*1970*/  FMUL.FTZ R154, R167, R152.reuse ;  /* 0x00000098a79a7220 */ /* 0x080fe20000410000 */
[----:B------:R-:W-:Y:S01]  /*1980*/  FADD.FTZ R66, R66, R152 ;  /* 0x0000009842427221 */ /* 0x000fe20000010000 */
[----:B------:R-:W-:Y:S01]  /*1990*/  FFMA.FTZ R98, R190, R152, R98 ;  /* 0x00000098be627223 */ /* 0x000fe20000010062 */
[----:B------:R-:W-:Y:S01]  /*19a0*/  PRMT R152, R159, 0x7632, R152 ;  /* 0x000076329f987816 */ /* 0x000fe20000000098 */
[----:B------:R0:W-:Y:S01]  /*19b0*/  STL [R1+0x4], R189 ;  /* 0x000004bd01007387 */ /* 0x0001e20000100800 */
[----:B------:R-:W-:Y:S01]  /*19c0*/  FADD.FTZ R222, R222, R153 ;  /* 0x00000099dede7221 */ /* 0x000fe20000010000 */
[-C--:B------:R-:W-:Y:S01]  /*19d0*/  FFMA.FTZ R166, R190, R153.reuse, R166 ;  /* 0x00000099bea67223 */ /* 0x080fe200000100a6 */
[----:B------:R-:W-:Y:S02]  /*19e0*/  PRMT R155, R155, 0x7632, R155 ;  /* 0x000076329b9b7816 */ /* 0x000fe4000000009b */
[----:B------:R-:W-:Y:S01]  /*19f0*/  SHF.L.U32 R152, R152, 0x10, RZ ;  /* 0x0000001098987819 */ /* 0x000fe200000006ff */
[----:B0-----:R-:W-:Y:S01]  /*1a00*/  FFMA.FTZ R189, R165, R153, R154 ;  /* 0x00000099a5bd7223 */ /* 0x001fe2000001009a */
        /* <DEDUP_REMOVED lines=8> */
[----:B------:R-:W-:Y:S01]  /*1a90*/  FFMA.FTZ R152, R0, R3, RZ ;  /* 0x0000000300987223 */ /* 0x000fe200000100ff */
[----:B------:R-:W-:Y:S02]  /*1aa0*/  FFMA.FTZ R157, R196, R155, R157 ;  /* 0x0000009bc49d7223 */ /* 0x000fe4000001009d */
        /* <DEDUP_REMOVED lines=14> */
[----:B------:R-:W-:Y:S02]  /*1b90*/  FADD.FTZ R223, R223, R155 ;  /* 0x0000009bdfdf7221 */ /* 0x000fe40000010000 */
[----:B------:R-:W-:Y:S01]  /*1ba0*/  FADD.FTZ R216, R153, R197 ;  /* 0x000000c599d87221 */ /* 0x000fe20000010000 */
[----:B0-----:R-:W-:-:S07]  /*1bb0*/  FFMA.FTZ R217, R196, R197, R152 ;  /* 0x000000c5c4d97223 */ /* 0x001fce0000010098 */
.L_x_2150:
[----:B------:R-:W-:Y:S05]  /*1bc0*/  BSYNC.RECONVERGENT B1 ;  /* 0x0000000000017941 */ /* 0x000fea0003800200 */
.L_x_2149:
        /* <DEDUP_REMOVED lines=16> */
[----:B------:R-:W4:Y:S01]  /*1cd0*/  LDL R187, [R1+0xc4] ;  /* 0x0000c40001bb7983 */ /* 0x000f220000100800 */
[----:B------:R-:W-:-:S03]  /*1ce0*/  IMAD.WIDE.U32 R152, R218, 0x10, R152 ;  /* 0x00000010da987825 */ /* 0x000fc600078e0098 */
[----:B------:R-:W3:Y:S01]  /*1cf0*/  LDG.E.128 R156, desc[UR10][R156.64] ;  /* 0x0000000a9c9c7981 */ /* 0x000ee2000c1e1d00 */
[----:B------:R-:W-:-:S03]  /*1d00*/  ISETP.NE.U32.AND P0, PT, RZ, UR12, PT ;  /* 0x0000000cff007c0c */ /* 0x000fc6000bf05070 */
[----:B------:R-:W4:Y:S04]  /*1d10*/  LDG.E.128 R160, desc[UR10][R160.64+0x10] ;  /* 0x0000100aa0a07981 */ /* 0x000f28000c1e1d00 */
[----:B------:R-:W4:Y:S01]  /*1d20*/  LDG.E.128 R152, desc[UR10][R152.64] ;  /* 0x0000000a98987981 */ /* 0x000f22000c1e1d00 */
[----:B------:R-:W-:-:S13]  /*1d30*/  ISETP.NE.AND.EX P0, PT, RZ, UR13, PT, P0 ;  /* 0x0000000dff007c0c */ /* 0x000fda000bf05300 */
[----:B------:R-:W0:Y:S01]  /*1d40*/  @P0 LDC.64 R198, c[0x0][0x438] ;  /* 0x00010e00ffc60b82 */ /* 0x000e220000000a00 */
[----:B--2---:R-:W-:Y:S02]  /*1d50*/  FADD.FTZ R4, -R195, R164 ;  /* 0x000000a4c3047221 */ /* 0x004fe40000010100 */
[----:B------:R-:W2:Y:S01]  /*1d60*/  LDL R164, [R1+0xd0] ;  /* 0x0000d00001a47983 */ /* 0x000ea20000100800 */
[----:B0-----:R-:W-:-:S05]  /*1d70*/  @P0 IMAD.WIDE.U32 R198, R218, 0x20, R198 ;  /* 0x00000020dac60825 */ /* 0x001fca00078e00c6 */
[----:B------:R-:W5:Y:S04]  /*1d80*/  @P0 LDG.E.128 R116, desc[UR10][R198.64] ;  /* 0x0000000ac6740981 */ /* 0x000f68000c1e1d00 */
[----:B------:R0:W5:Y:S04]  /*1d90*/  @P0 LDG.E.128 R120, desc[UR10][R198.64+0x10] ;  /* 0x0000100ac6780981 */ /* 0x000168000c1e1d00 */
[----:B------:R-:W2:Y:S04]  /*1da0*/  LDL R198, [R1+0xbc] ;  /* 0x0000bc0001c67983 */ /* 0x000ea80000100800 */
[----:B------:R-:W2:Y:S01]  /*1db0*/  LDL R199, [R1+0xdc] ;  /* 0x0000dc0001c77983 */ /* 0x000ea20000100800 */
[----:B---3--:R-:W-:Y:S01]  /*1dc0*/  SHF.L.U32 R11, R156, 0x10, RZ ;  /* 0x000000109c0b7819 */ /* 0x008fe200000006ff */
[----:B-----5:R-:W-:Y:S01]  /*1dd0*/  FMUL.FTZ R4, R5, R4 ;  /* 0x0000000405047220 */ /* 0x020fe20000410000 */
[----:B----4-:R-:W-:-:S02]  /*1de0*/  SHF.L.U32 R6, R152, 0x10, RZ ;  /* 0x0000001098067819 */ /* 0x010fc400000006ff */
[----:B------:R-:W-:Y:S01]  /*1df0*/  PRMT R17, R156, 0x7632, R17 ;  /* 0x000076329c117816 */ /* 0x000fe20000000011 */
[-C--:B------:R-:W-:Y:S01]  /*1e00*/  FMUL.FTZ R12, R12, R11.reuse ;  /* 0x0000000b0c0c7220 */ /* 0x080fe20000410000 */
[--C-:B------:R-:W-:Y:S01]  /*1e10*/  FADD.FTZ R60, R60, R11.reuse ;  /* 0x0000000b3c3c7221 */ /* 0x100fe20000010000 */
[----:B------:R-:W-:Y:S01]  /*1e20*/  FADD.FTZ R212, R212, R6 ;  /* 0x00000006d4d47221 */ /* 0x000fe20000010000 */
[C---:B------:R-:W-:Y:S01]  /*1e30*/  FFMA.FTZ R248, R4.reuse, R6, R248 ;  /* 0x0000000604f87223 */ /* 0x040fe200000100f8 */
[----:B------:R-:W-:Y:S01]  /*1e40*/  FFMA.FTZ R92, R4, R11, R92 ;  /* 0x0000000b045c7223 */ /* 0x000fe2000001005c */
[----:B------:R-:W-:Y:S01]  /*1e50*/  PRMT R11, R152, 0x7632, R11 ;  /* 0x00007632980b7816 */ /* 0x000fe2000000000b */
[----:B------:R-:W3:Y:S01]  /*1e60*/  LDL R156, [R1+0xcc] ;  /* 0x0000cc00019c7983 */ /* 0x000ee20000100800 */
[----:B------:R-:W-:Y:S02]  /*1e70*/  SHF.L.U32 R17, R17, 0x10, RZ ;  /* 0x0000001011117819 */ /* 0x000fe400000006ff */
[----:B------:R-:W-:-:S03]  /*1e80*/  SHF.L.U32 R11, R11, 0x10, RZ ;  /* 0x000000100b0b7819 */ /* 0x000fc600000006ff */
[----:B------:R-:W-:Y:S02]  /*1e90*/  FMUL.FTZ R18, R18, R17 ;  /* 0x0000001112127220 */ /* 0x000fe40000410000 */
[----:B------:R-:W-:Y:S01]  /*1ea0*/  FADD.FTZ R213, R213, R11 ;  /* 0x0000000bd5d57221 */ /* 0x000fe20000010000 */
[----:B------:R-:W-:Y:S01]  /*1eb0*/  PRMT R27, R157, 0x7632, R27 ;  /* 0x000076329d1b7816 */ /* 0x000fe2000000001b */
[----:B------:R-:W-:Y:S01]  /*1ec0*/  FADD.FTZ R61, R61, R17 ;  /* 0x000000113d3d7221 */ /* 0x000fe20000010000 */
[----:B--2---:R-:W-:Y:S01]  /*1ed0*/  FFMA.FTZ R6, R164, R6, R12 ;  /* 0x00000006a4067223 */ /* 0x004fe2000001000c */
[----:B------:R-:W-:Y:S01]  /*1ee0*/  FADD.FTZ R12, -R195, R165 ;  /* 0x000000a5c30c7221 */ /* 0x000fe20000010100 */
[----:B------:R-:W2:Y:S04]  /*1ef0*/  LDL R164, [R1+0xc8] ;  /* 0x0000c80001a47983 */ /* 0x000ea80000100800 */
[----:B------:R-:W4:Y:S01]  /*1f00*/  LDL R165, [R1+0xa8] ;  /* 0x0000a80001a57983 */ /* 0x000f220000100800 */
[----:B------:R-:W-:-:S04]  /*1f10*/  FMUL.FTZ R12, R5, R12 ;  /* 0x0000000c050c7220 */ /* 0x000fc80000410000 */
[CC--:B------:R-:W-:Y:S01]  /*1f20*/  FFMA.FTZ R249, R12.reuse, R11.reuse, R249 ;  /* 0x0000000b0cf97223 */ /* 0x0c0fe200000100f9 */
[----:B------:R-:W-:Y:S01]  /*1f30*/  FFMA.FTZ R11, R23, R11, R18 ;  /* 0x0000000b170b7223 */ /* 0x000fe20000010012 */
[----:B------:R-:W-:Y:S02]  /*1f40*/  SHF.L.U32 R23, R157, 0x10, RZ ;  /* 0x000000109d177819 */ /* 0x000fe400000006ff */
[----:B------:R-:W3:Y:S01]  /*1f50*/  LDL R157, [R1+0xac] ;  /* 0x0000ac00019d7983 */ /* 0x000ee20000100800 */
[----:B------:R-:W-:Y:S01]  /*1f60*/  FADD.FTZ R18, -R195, R166 ;  /* 0x000000a6c3127221 */ /* 0x000fe20000010100 */
[----:B------:R-:W-:Y:S01]  /*1f70*/  FFMA.FTZ R93, R12, R17, R93 ;  /* 0x000000110c5d7223 */ /* 0x000fe2000001005d */
[----:B------:R-:W-:Y:S01]  /*1f80*/  SHF.L.U32 R17, R153, 0x10, RZ ;  /* 0x0000001099117819 */ /* 0x000fe200000006ff */
[----:B------:R-:W-:Y:S01]  /*1f90*/  FMUL.FTZ R24, R24, R23 ;  /* 0x0000001718187220 */ /* 0x000fe20000410000 */
[----:B------:R-:W-:Y:S01]  /*1fa0*/  FMUL.FTZ R18, R5, R18 ;  /* 0x0000001205127220 */ /* 0x000fe20000410000 */
[----:B------:R-:W-:-:S02]  /*1fb0*/  FADD.FTZ R62, R62, R23 ;  /* 0x000000173e3e7221 */ /* 0x000fc40000010000 */
[----:B------:R-:W-:Y:S01]  /*1fc0*/  FADD.FTZ R214, R214, R17 ;  /* 0x00000011d6d67221 */ /* 0x000fe20000010000 */
[C---:B------:R-:W-:Y:S01]  /*1fd0*/  FFMA.FTZ R250, R18.reuse, R17, R250 ;  /* 0x0000001112fa7223 */ /* 0x040fe200000100fa */
[----:B------:R-:W-:Y:S01]  /*1fe0*/  FFMA.FTZ R94, R18, R23, R94 ;  /* 0x00000017125e7223 */ /* 0x000fe2000001005e */
[----:B------:R-:W-:Y:S01]  /*1ff0*/  FFMA.FTZ R17, R28, R17, R24 ;  /* 0x000000111c117223 */ /* 0x000fe20000010018 */
[----:B------:R-:W-:Y:S01]  /*2000*/  PRMT R23, R153, 0x7632, R23 ;  /* 0x0000763299177816 */ /* 0x000fe20000000017 */
[----:B------:R-:W-:Y:S01]  /*2010*/  FADD.FTZ R24, -R195, R167 ;  /* 0x000000a7c3187221 */ /* 0x000fe20000010100 */
[----:B------:R-:W-:Y:S02]  /*2020*/  SHF.L.U32 R27, R27, 0x10, RZ ;  /* 0x000000101b1b7819 */ /* 0x000fe400000006ff */
[----:B------:R-:W-:Y:S01]  /*2030*/  SHF.L.U32 R28, R23, 0x10, RZ ;  /* 0x00000010171c7819 */ /* 0x000fe200000006ff */
[----:B------:R-:W-:Y:S02]  /*2040*/  FMUL.FTZ R23, R5, R24 ;  /* 0x0000001805177220 */ /* 0x000fe40000410000 */
[----:B------:R-:W-:-:S02]  /*2050*/  FMUL.FTZ R24, R198, R27 ;  /* 0x0000001bc6187220 */ /* 0x000fc40000410000 */
[----:B------:R-:W-:Y:S01]  /*2060*/  FADD.FTZ R215, R215, R28 ;  /* 0x0000001cd7d77221 */ /* 0x000fe20000010000 */
[-C--:B------:R-:W-:Y:S01]  /*2070*/  FFMA.FTZ R251, R23, R28.reuse, R251 ;  /* 0x0000001c17fb7223 */ /* 0x080fe200000100fb */
[----:B------:R-:W-:Y:S01]  /*2080*/  FFMA.FTZ R24, R199, R28, R24 ;  /* 0x0000001cc7187223 */ /* 0x000fe20000010018 */
[----:B------:R-:W-:Y:S01]  /*2090*/  FADD.FTZ R28, -R195, R160 ;  /* 0x000000a0c31c7221 */ /* 0x000fe20000010100 */
[----:B------:R-:W-:Y:S01]  /*20a0*/  SHF.L.U32 R152, R158, 0x10, RZ ;  /* 0x000000109e987819 */ /* 0x000fe200000006ff */
[----:B------:R-:W-:Y:S01]  /*20b0*/  FADD.FTZ R63, R63, R27 ;  /* 0x0000001b3f3f7221 */ /* 0x000fe20000010000 */
[----:B------:R-:W-:Y:S01]  /*20c0*/  FFMA.FTZ R95, R23, R27, R95 ;  /* 0x0000001b175f7223 */ /* 0x000fe2000001005f */
        /* <DEDUP_REMOVED lines=13> */
[----:B------:R-:W-:Y:S02]  /*21a0*/  FMUL.FTZ R178, R5, R153 ;  /* 0x0000009905b27220 */ /* 0x000fe40000410000 */
[----:B------:R-:W-:Y:S02]  /*21b0*/  FMUL.FTZ R153, R188, R152 ;  /* 0x00000098bc997220 */ /* 0x000fe40000410000 */
        /* <DEDUP_REMOVED lines=8> */
[----:B------:R-:W-:-:S03]  /*2240*/  SHF.L.U32 R153, R155, 0x10, RZ ;  /* 0x000000109b997819 */ /* 0x000fc600000006ff */
[----:B------:R-:W-:Y:S01]  /*2250*/  FADD.FTZ R58, R58, R152 ;  /* 0x000000983a3a7221 */ /* 0x000fe20000010000 */
[----:B------:R-:W-:Y:S01]  /*2260*/  FFMA.FTZ R90, R188, R152, R90 ;  /* 0x00000098bc5a7223 */ /* 0x000fe2000001005a */
[----:B------:R-:W-:Y:S01]  /*2270*/  FADD.FTZ R210, R210, R153 ;  /* 0x00000099d2d27221 */ /* 0x000fe20000010000 */
[----:B------:R-:W-:Y:S01]  /*2280*/  FFMA.FTZ R246, R188, R153, R246 ;  /* 0x00000099bcf67223 */ /* 0x000fe200000100f6 */
[----:B------:R-:W-:-:S04]  /*2290*/  PRMT R155, R155, 0x7632, R155 ;  /* 0x000076329b9b7816 */ /* 0x000fc8000000009b */
[----:B------:R-:W-:Y:S02]  /*22a0*/  SHF.L.U32 R155, R155, 0x10, RZ ;  /* 0x000000109b9b7819 */ /* 0x000fe400000006ff */
[----:B------:R-:W-:-:S03]  /*22b0*/  IADD3 R218, PT, PT, R218, 0x20, RZ ;  /* 0x00000020dada7810 */ /* 0x000fc60007ffe0ff */
[----:B------:R-:W-:Y:S01]  /*22c0*/  FADD.FTZ R211, R211, R155 ;  /* 0x0000009bd3d37221 */ /* 0x000fe20000010000 */
[----:B----4-:R-:W-:Y:S01]  /*22d0*/  FMUL.FTZ R154, R165, R152 ;  /* 0x00000098a59a7220 */ /* 0x010fe20000410000 */
[----:B------:R-:W-:-:S03]  /*22e0*/  PRMT R152, R159, 0x7632, R152 ;  /* 0x000076329f987816 */ /* 0x000fc60000000098 */
[----:B--2---:R-:W-:Y:S01]  /*22f0*/  FFMA.FTZ R187, R164, R153, R154 ;  /* 0x00000099a4bb7223 */ /* 0x004fe2000001009a */
[----:B------:R-:W-:Y:S01]  /*2300*/  FADD.FTZ R153, -R195, R163 ;  /* 0x000000a3c3997221 */ /* 0x000fe20000010100 */
[----:B------:R-:W-:-:S03]  /*2310*/  SHF.L.U32 R152, R152, 0x10, RZ ;  /* 0x0000001098987819 */ /* 0x000fc600000006ff */
[----:B0-----:R-:W-:Y:S02]  /*2320*/  FMUL.FTZ R198, R5, R153 ;  /* 0x0000009905c67220 */ /* 0x001fe40000410000 */
[-C--:B---3--:R-:W-:Y:S01]  /*2330*/  FMUL.FTZ R153, R157, R152.reuse ;  /* 0x000000989d997220 */ /* 0x088fe20000410000 */
[----:B------:R-:W-:Y:S01]  /*2340*/  FADD.FTZ R59, R59, R152 ;  /* 0x000000983b3b7221 */ /* 0x000fe20000010000 */
[----:B------:R-:W-:Y:S01]  /*2350*/  FFMA.FTZ R91, R198, R152, R91 ;  /* 0x00000098c65b7223 */ /* 0x000fe2000001005b */
[----:B------:R-:W-:Y:S01]  /*2360*/  FADD.FTZ R152, R216, R6 ;  /* 0x00000006d8987221 */ /* 0x000fe20000010000 */
[----:B------:R-:W-:Y:S01]  /*2370*/  FFMA.FTZ R199, R156, R155, R153 ;  /* 0x0000009b9cc77223 */ /* 0x000fe20000010099 */
        /* <DEDUP_REMOVED lines=12> */
[----:B------:R-:W-:Y:S01]  /*2440*/  FFMA.FTZ R153, R188, R187, R153 ;  /* 0x000000bbbc997223 */ /* 0x000fe20000010099 */
[----:B------:R-:W-:Y:S01]  /*2450*/  FFMA.FTZ R247, R198, R155, R247 ;  /* 0x0000009bc6f77223 */ /* 0x000fe200000100f7 */
[----:B------:R-:W-:Y:S02]  /*2460*/  FADD.FTZ R216, R152, R199 ;  /* 0x000000c798d87221 */ /* 0x000fe40000010000 */
[----:B------:R-:W-:-:S07]  /*2470*/  FFMA.FTZ R217, R198, R199, R153 ;  /* 0x000000c7c6d97223 */ /* 0x000fce0000010099 */
.L_x_2152:
[----:B------:R-:W-:Y:S05]  /*2480*/  BSYNC.RECONVERGENT B1 ;  /* 0x0000000000017941 */ /* 0x000fea0003800200 */
.L_x_2151:
        /* <DEDUP_REMOVED lines=15> */
[----:B------:R-:W2:Y:S04]  /*2580*/  LDG.E.128 R156, desc[UR10][R156.64] ;  /* 0x0000000a9c9c7981 */ /* 0x000ea8000c1e1d00 */
[----:B------:R-:W3:Y:S01]  /*2590*/  LDG.E.128 R164, desc[UR10][R8.64] ;  /* 0x0000000a08a47981 */ /* 0x000ee2000c1e1d00 */
[----:B------:R-:W-:Y:S01]  /*25a0*/  IMAD.WIDE.U32 R152, R218, 0x10, R152 ;  /* 0x00000010da987825 */ /* 0x000fe200078e0098 */
[----:B------:R-:W-:Y:S02]  /*25b0*/  ISETP.NE.U32.AND P0, PT, RZ, UR12, PT ;  /* 0x0000000cff007c0c */ /* 0x000fe4000bf05070 */
[----:B------:R0:W4:Y:S04]  /*25c0*/  LDG.E.128 R160, desc[UR10][R8.64+0x10] ;  /* 0x0000100a08a07981 */ /* 0x000128000c1e1d00 */
[----:B------:R-:W4:Y:S01]  /*25d0*/  LDG.E.128 R152, desc[UR10][R152.64] ;  /* 0x0000000a98987981 */ /* 0x000f22000c1e1d00 */
[----:B------:R-:W-:-:S03]  /*25e0*/  ISETP.NE.AND.EX P0, PT, RZ, UR13, PT, P0 ;  /* 0x0000000dff007c0c */ /* 0x000fc6000bf05300 */
[----:B------:R-:W4:Y:S04]  /*25f0*/  LDL R186, [R1+0x60] ;  /* 0x0000600001ba7983 */ /* 0x000f280000100800 */
[----:B------:R-:W4:Y:S04]  /*2600*/  LDL R185, [R1+0x80] ;  /* 0x0000800001b97983 */ /* 0x000f280000100800 */
[----:B------:R-:W4:Y:S02]  /*2610*/  LDL R200, [R1+0x64] ;  /* 0x0000640001c87983 */ /* 0x000f240000100800 */
[----:B0-----:R-:W0:Y:S02]  /*2620*/  @P0 LDC.64 R8, c[0x0][0x438] ;  /* 0x00010e00ff080b82 */ /* 0x001e240000000a00 */
[----:B------:R-:W4:Y:S01]  /*2630*/  LDL R201, [R1+0x84] ;  /* 0x0000840001c97983 */ /* 0x000f220000100800 */
[----:B0-----:R-:W-:-:S05]  /*2640*/  @P0 IMAD.WIDE.U32 R8, R218, 0x20, R8 ;  /* 0x00000020da080825 */ /* 0x001fca00078e0008 */
[----:B------:R-:W5:Y:S04]  /*2650*/  @P0 LDG.E.128 R124, desc[UR10][R8.64] ;  /* 0x0000000a087c0981 */ /* 0x000f68000c1e1d00 */
[----:B------:R2:W5:Y:S02]  /*2660*/  @P0 LDG.E.128 R128, desc[UR10][R8.64+0x10] ;  /* 0x0000100a08800981 */ /* 0x000564000c1e1d00 */
[----:B--2---:R-:W-:Y:S01]  /*2670*/  SHF.L.U32 R9, R156, 0x10, RZ ;  /* 0x000000109c097819 */ /* 0x004fe200000006ff */
[----:B---3--:R-:W-:-:S04]  /*2680*/  FADD.FTZ R7, -R195, R164 ;  /* 0x000000a4c3077221 */ /* 0x008fc80000010100 */
[----:B------:R-:W-:Y:S01]  /*2690*/  FMUL.FTZ R10, R10, R9 ;  /* 0x000000090a0a7220 */ /* 0x000fe20000410000 */
[----:B------:R-:W-:Y:S01]  /*26a0*/  PRMT R15, R156, 0x7632, R15 ;  /* 0x000076329c0f7816 */ /* 0x000fe2000000000f */
[--C-:B------:R-:W-:Y:S01]  /*26b0*/  FADD.FTZ R52, R52, R9.reuse ;  /* 0x0000000934347221 */ /* 0x100fe20000010000 */
[----:B-----5:R-:W-:Y:S01]  /*26c0*/  FMUL.FTZ R7, R5, R7 ;  /* 0x0000000705077220 */ /* 0x020fe20000410000 */
[----:B------:R-:W2:Y:S01]  /*26d0*/  LDL R164, [R1+0x6c] ;  /* 0x00006c0001a47983 */ /* 0x000ea20000100800 */
[C---:B----4-:R-:W-:Y:S02]  /*26e0*/  SHF.L.U32 R8, R152.reuse, 0x10, RZ ;  /* 0x0000001098087819 */ /* 0x050fe400000006ff */
[C---:B------:R-:W-:Y:S01]  /*26f0*/  FFMA.FTZ R84, R7.reuse, R9, R84 ;  /* 0x0000000907547223 */ /* 0x040fe20000010054 */
[----:B------:R-:W-:Y:S02]  /*2700*/  PRMT R9, R152, 0x7632, R9 ;  /* 0x0000763298097816 */ /* 0x000fe40000000009 */
[----:B------:R-:W-:Y:S01]  /*2710*/  FADD.FTZ R204, R204, R8 ;  /* 0x00000008cccc7221 */ /* 0x000fe20000010000 */
[-C--:B------:R-:W-:Y:S01]  /*2720*/  FFMA.FTZ R240, R7, R8.reuse, R240 ;  /* 0x0000000807f07223 */ /* 0x080fe200000100f0 */
[----:B------:R-:W-:Y:S01]  /*2730*/  FFMA.FTZ R8, R16, R8, R10 ;  /* 0x0000000810087223 */ /* 0x000fe2000001000a */
[----:B------:R-:W-:Y:S01]  /*2740*/  FADD.FTZ R10, -R195, R165 ;  /* 0x000000a5c30a7221 */ /* 0x000fe20000010100 */
[----:B------:R-:W-:Y:S01]  /*2750*/  SHF.L.U32 R15, R15, 0x10, RZ ;  /* 0x000000100f0f7819 */ /* 0x000fe200000006ff */
[----:B------:R-:W3:Y:S01]  /*2760*/  LDL R165, [R1+0x88] ;  /* 0x0000880001a57983 */ /* 0x000ee20000100800 */
[----:B------:R-:W-:Y:S01]  /*2770*/  SHF.L.U32 R9, R9, 0x10, RZ ;  /* 0x0000001009097819 */ /* 0x000fe200000006ff */
[----:B------:R-:W-:-:S02]  /*2780*/  FMUL.FTZ R10, R5, R10 ;  /* 0x0000000a050a7220 */ /* 0x000fc40000410000 */
[----:B------:R-:W-:Y:S02]  /*2790*/  FMUL.FTZ R16, R25, R15 ;  /* 0x0000000f19107220 */ /* 0x000fe40000410000 */
[----:B------:R-:W-:Y:S01]  /*27a0*/  FADD.FTZ R205, R205, R9 ;  /* 0x00000009cdcd7221 */ /* 0x000fe20000010000 */
[-C--:B------:R-:W-:Y:S01]  /*27b0*/  FFMA.FTZ R241, R10, R9.reuse, R241 ;  /* 0x000000090af17223 */ /* 0x080fe200000100f1 */
[----:B------:R-:W-:Y:S01]  /*27c0*/  FFMA.FTZ R9, R26, R9, R16 ;  /* 0x000000091a097223 */ /* 0x000fe20000010010 */
[----:B------:R-:W-:Y:S02]  /*27d0*/  FADD.FTZ R16, -R195, R166 ;  /* 0x000000a6c3107221 */ /* 0x000fe40000010100 */
[----:B------:R-:W4:Y:S01]  /*27e0*/  LDL R166, [R1+0x68] ;  /* 0x0000680001a67983 */ /* 0x000f220000100800 */
[C---:B------:R-:W-:Y:S02]  /*27f0*/  SHF.L.U32 R25, R157.reuse, 0x10, RZ ;  /* 0x000000109d197819 */ /* 0x040fe400000006ff */
[----:B------:R-:W-:-:S02]  /*2800*/  PRMT R152, R157, 0x7632, R152 ;  /* 0x000076329d987816 */ /* 0x000fc40000000098 */
[----:B------:R-:W2:Y:S01]  /*2810*/  LDL R157, [R1+0x8c] ;  /* 0x00008c00019d7983 */ /* 0x000ea20000100800 */
[----:B------:R-:W-:Y:S01]  /*2820*/  FADD.FTZ R53, R53, R15 ;  /* 0x0000000f35357221 */ /* 0x000fe20000010000 */
[----:B------:R-:W-:Y:S01]  /*2830*/  FFMA.FTZ R85, R10, R15, R85 ;  /* 0x0000000f0a557223 */ /* 0x000fe20000010055 */
[----:B------:R-:W-:Y:S01]  /*2840*/  SHF.L.U32 R15, R153, 0x10, RZ ;  /* 0x00000010990f7819 */ /* 0x000fe200000006ff */
[----:B------:R-:W-:Y:S01]  /*2850*/  FMUL.FTZ R16, R5, R16 ;  /* 0x0000001005107220 */ /* 0x000fe20000410000 */
[----:B------:R-:W-:Y:S01]  /*2860*/  FMUL.FTZ R26, R169, R25 ;  /* 0x00000019a91a7220 */ /* 0x000fe20000410000 */
[----:B------:R-:W-:Y:S02]  /*2870*/  FADD.FTZ R54, R54, R25 ;  /* 0x0000001936367221 */ /* 0x000fe40000010000 */
[----:B------:R-:W-:Y:S01]  /*2880*/  FADD.FTZ R206, R206, R15 ;  /* 0x0000000fcece7221 */ /* 0x000fe20000010000 */
[C---:B------:R-:W-:Y:S01]  /*2890*/  FFMA.FTZ R242, R16.reuse, R15, R242 ;  /* 0x0000000f10f27223 */ /* 0x040fe200000100f2 */
[----:B------:R-:W-:Y:S01]  /*28a0*/  FFMA.FTZ R86, R16, R25, R86 ;  /* 0x0000001910567223 */ /* 0x000fe20000010056 */
[----:B------:R-:W-:Y:S01]  /*28b0*/  FFMA.FTZ R15, R170, R15, R26 ;  /* 0x0000000faa0f7223 */ /* 0x000fe2000001001a */
[----:B------:R-:W-:Y:S01]  /*28c0*/  PRMT R25, R153, 0x7632, R25 ;  /* 0x0000763299197816 */ /* 0x000fe20000000019 */
[----:B------:R-:W-:Y:S01]  /*28d0*/  FADD.FTZ R26, -R195, R167 ;  /* 0x000000a7c31a7221 */ /* 0x000fe20000010100 */
[----:B------:R-:W-:-:S02]  /*28e0*/  SHF.L.U32 R152, R152, 0x10, RZ ;  /* 0x0000001098987819 */ /* 0x000fc400000006ff */
[----:B------:R-:W-:Y:S01]  /*28f0*/  SHF.L.U32 R153, R25, 0x10, RZ ;  /* 0x0000001019997819 */ /* 0x000fe200000006ff */
[----:B------:R-:W-:Y:S01]  /*2900*/  FMUL.FTZ R25, R5, R26 ;  /* 0x0000001a05197220 */ /* 0x000fe20000410000 */
[----:B------:R-:W-:Y:S01]  /*2910*/  FADD.FTZ R156, -R195, R160 ;  /* 0x000000a0c39c7221 */ /* 0x000fe20000010100 */
        /* <DEDUP_REMOVED lines=11> */
[C---:B------:R-:W-:Y:S01]  /*29d0*/  FFMA.FTZ R80, R169.reuse, R152, R80 ;  /* 0x00000098a9507223 */ /* 0x040fe20000010050 */
        /* <DEDUP_REMOVED lines=29> */
[----:B---3--:R-:W-:Y:S01]  /*2bb0*/  FFMA.FTZ R185, R165, R153, R154 ;  /* 0x00000099a5b97223 */ /* 0x008fe2000001009a */
[----:B------:R-:W-:Y:S01]  /*2bc0*/  FADD.FTZ R153, -R195, R163 ;  /* 0x000000a3c3997221 */ /* 0x000fe20000010100 */
[----:B------:R-:W-:-:S03]  /*2bd0*/  SHF.L.U32 R152, R152, 0x10, RZ ;  /* 0x0000001098987819 */ /* 0x000fc600000006ff */
[----:B------:R-:W-:Y:S02]  /*2be0*/  FMUL.FTZ R200, R5, R153 ;  /* 0x0000009905c87220 */ /* 0x000fe40000410000 */
[-C--:B--2---:R-:W-:Y:S01]  /*2bf0*/  FMUL.FTZ R153, R164, R152.reuse ;  /* 0x00000098a4997220 */ /* 0x084fe20000410000 */
        /* <DEDUP_REMOVED lines=20> */
.L_x_2154:
[----:B------:R-:W-:Y:S05]  /*2d40*/  BSYNC.RECONVERGENT B1 ;  /* 0x0000000000017941 */ /* 0x000fea0003800200 */
.L_x_2153:
        /* <DEDUP_REMOVED lines=18> */
[----:B------:R-:W3:Y:S04]  /*2e70*/  LDG.E.128 R156, desc[UR10][R156.64+0x10] ;  /* 0x0000100a9c9c7981 */ /* 0x000ee8000c1e1d00 */
[----:B------:R-:W4:Y:S04]  /*2e80*/  LDG.E.128 R160, desc[UR10][R160.64] ;  /* 0x0000000aa0a07981 */ /* 0x000f28000c1e1d00 */
[----:B------:R-:W4:Y:S01]  /*2e90*/  LDG.E.128 R164, desc[UR10][R164.64] ;  /* 0x0000000aa4a47981 */ /* 0x000f22000c1e1d00 */
[----:B------:R-:W-:-:S03]  /*2ea0*/  ISETP.NE.U32.AND P0, PT, RZ, UR12, PT ;  /* 0x0000000cff007c0c */ /* 0x000fc6000bf05070 */
[----:B------:R-:W4:Y:S01]  /*2eb0*/  LDL R191, [R1+0x40] ;  /* 0x0000400001bf7983 */ /* 0x000f220000100800 */
[----:B------:R-:W-:-:S03]  /*2ec0*/  ISETP.NE.AND.EX P0, PT, RZ, UR13, PT, P0 ;  /* 0x0000000dff007c0c */ /* 0x000fc6000bf05300 */
[----:B------:R-:W4:Y:S04]  /*2ed0*/  LDL R202, [R1+0x24] ;  /* 0x0000240001ca7983 */ /* 0x000f280000100800 */
[----:B------:R-:W4:Y:S06]  /*2ee0*/  LDL R203, [R1+0x44] ;  /* 0x0000440001cb7983 */ /* 0x000f2c0000100800 */
[----:B------:R-:W0:Y:S02]  /*2ef0*/  @P0 LDC.64 R172, c[0x0][0x438] ;  /* 0x00010e00ffac0b82 */ /* 0x000e240000000a00 */
[----:B0-----:R-:W-:-:S05]  /*2f00*/  @P0 IMAD.WIDE.U32 R172, R218, 0x20, R172 ;  /* 0x00000020daac0825 */ /* 0x001fca00078e00ac */
[----:B------:R-:W5:Y:S04]  /*2f10*/  @P0 LDG.E.128 R132, desc[UR10][R172.64] ;  /* 0x0000000aac840981 */ /* 0x000f68000c1e1d00 */
[----:B------:R0:W5:Y:S01]  /*2f20*/  @P0 LDG.E.128 R136, desc[UR10][R172.64+0x10] ;  /* 0x0000100aac880981 */ /* 0x000162000c1e1d00 */
[C---:B--2---:R-:W-:Y:S01]  /*2f30*/  FADD.FTZ R31, -R195.reuse, R152 ;  /* 0x00000098c31f7221 */ /* 0x044fe20000010100 */
[----:B------:R-:W-:-:S03]  /*2f40*/  FADD.FTZ R171, -R195, R153 ;  /* 0x00000099c3ab7221 */ /* 0x000fc60000010100 */
[----:B-----5:R-:W-:Y:S01]  /*2f50*/  FMUL.FTZ R31, R5, R31 ;  /* 0x0000001f051f7220 */ /* 0x020fe20000410000 */
[C---:B---3--:R-:W-:Y:S01]  /*2f60*/  FADD.FTZ R153, -R195.reuse, R156 ;  /* 0x0000009cc3997221 */ /* 0x048fe20000010100 */
[----:B------:R-:W-:Y:S01]  /*2f70*/  FADD.FTZ R152, -R195, R157 ;  /* 0x0000009dc3987221 */ /* 0x000fe20000010100 */
[----:B----4-:R-:W-:Y:S02]  /*2f80*/  SHF.L.U32 R156, R160, 0x10, RZ ;  /* 0x00000010a09c7819 */ /* 0x010fe400000006ff */
[----:B------:R-:W-:-:S03]  /*2f90*/  SHF.L.U32 R157, R164, 0x10, RZ ;  /* 0x00000010a49d7819 */ /* 0x000fc600000006ff */
[-C--:B------:R-:W-:Y:S01]  /*2fa0*/  FMUL.FTZ R168, R168, R156.reuse ;  /* 0x0000009ca8a87220 */ /* 0x080fe20000410000 */
[----:B------:R-:W-:Y:S01]  /*2fb0*/  FADD.FTZ R44, R44, R156 ;  /* 0x0000009c2c2c7221 */ /* 0x000fe20000010000 */
[C---:B------:R-:W-:Y:S01]  /*2fc0*/  FFMA.FTZ R76, R31.reuse, R156, R76 ;  /* 0x0000009c1f4c7223 */ /* 0x040fe2000001004c */
[----:B------:R-:W-:Y:S01]  /*2fd0*/  PRMT R156, R160, 0x7632, R156 ;  /* 0x00007632a09c7816 */ /* 0x000fe2000000009c */
[--C-:B------:R-:W-:Y:S01]  /*2fe0*/  FADD.FTZ R108, R108, R157.reuse ;  /* 0x0000009d6c6c7221 */ /* 0x100fe20000010000 */
[-C--:B------:R-:W-:Y:S01]  /*2ff0*/  FFMA.FTZ R232, R31, R157.reuse, R232 ;  /* 0x0000009d1fe87223 */ /* 0x080fe200000100e8 */
[----:B------:R-:W-:Y:S01]  /*3000*/  FFMA.FTZ R168, R174, R157, R168 ;  /* 0x0000009daea87223 */ /* 0x000fe200000100a8 */
[----:B------:R-:W-:Y:S01]  /*3010*/  PRMT R157, R164, 0x7632, R157 ;  /* 0x00007632a49d7816 */ /* 0x000fe2000000009d */
[----:B------:R-:W-:Y:S01]  /*3020*/  FMUL.FTZ R171, R5, R171 ;  /* 0x000000ab05ab7220 */ /* 0x000fe20000410000 */
[----:B------:R-:W-:Y:S01]  /*3030*/  SHF.L.U32 R156, R156, 0x10, RZ ;  /* 0x000000109c9c7819 */ /* 0x000fe200000006ff */
[----:B------:R-:W-:Y:S01]  /*3040*/  FADD.FTZ R154, -R195, R154 ;  /* 0x0000009ac39a7221 */ /* 0x000fe20000010100 */
[----:B------:R-:W-:Y:S01]  /*3050*/  SHF.L.U32 R157, R157, 0x10, RZ ;  /* 0x000000109d9d7819 */ /* 0x000fe200000006ff */
[----:B------:R-:W2:Y:S02]  /*3060*/  LDL R164, [R1+0x28] ;  /* 0x0000280001a47983 */ /* 0x000ea40000100800 */
[-C--:B------:R-:W-:Y:S01]  /*3070*/  FMUL.FTZ R160, R181, R156.reuse ;  /* 0x0000009cb5a07220 */ /* 0x080fe20000410000 */
[----:B------:R-:W-:Y:S01]  /*3080*/  FADD.FTZ R45, R45, R156 ;  /* 0x0000009c2d2d7221 */ /* 0x000fe20000010000 */
[----:B------:R-:W-:Y:S01]  /*3090*/  FFMA.FTZ R77, R171, R156, R77 ;  /* 0x0000009cab4d7223 */ /* 0x000fe2000001004d */
[----:B------:R-:W-:Y:S01]  /*30a0*/  SHF.L.U32 R156, R161, 0x10, RZ ;  /* 0x00000010a19c7819 */ /* 0x000fe200000006ff */
[----:B------:R-:W-:Y:S01]  /*30b0*/  FADD.FTZ R109, R109, R157 ;  /* 0x0000009d6d6d7221 */ /* 0x000fe20000010000 */
[-C--:B------:R-:W-:Y:S01]  /*30c0*/  FFMA.FTZ R233, R171, R157.reuse, R233 ;  /* 0x0000009dabe97223 */ /* 0x080fe200000100e9 */
[----:B0-----:R-:W-:Y:S01]  /*30d0*/  FFMA.FTZ R172, R182, R157, R160 ;  /* 0x0000009db6ac7223 */ /* 0x001fe200000100a0 */
[----:B------:R-:W-:Y:S01]  /*30e0*/  SHF.L.U32 R157, R165, 0x10, RZ ;  /* 0x00000010a59d7819 */ /* 0x000fe200000006ff */
[----:B------:R-:W-:Y:S01]  /*30f0*/  FMUL.FTZ R173, R5, R154 ;  /* 0x0000009a05ad7220 */ /* 0x000fe20000410000 */
[----:B------:R-:W-:Y:S01]  /*3100*/  FMUL.FTZ R154, R183, R156 ;  /* 0x0000009cb79a7220 */ /* 0x000fe20000410000 */
[----:B------:R-:W3:Y:S03]  /*3110*/  LDL R160, [R1+0x2c] ;  /* 0x00002c0001a07983 */ /* 0x000ee60000100800 */
[--C-:B------:R-:W-:Y:S01]  /*3120*/  FFMA.FTZ R174, R184, R157, R154.reuse ;  /* 0x0000009db8ae7223 */ /* 0x100fe2000001009a */
[----:B------:R-:W-:-:S02]  /*3130*/  PRMT R154, R161, 0x7632, R154 ;  /* 0x00007632a19a7816 */ /* 0x000fc4000000009a */
[----:B------:R-:W4:Y:S01]  /*3140*/  LDL R161, [R1+0x48] ;  /* 0x0000480001a17983 */ /* 0x000f220000100800 */
[----:B------:R-:W-:Y:S01]  /*3150*/  FADD.FTZ R110, R110, R157 ;  /* 0x0000009d6e6e7221 */ /* 0x000fe20000010000 */
[----:B------:R-:W-:Y:S02]  /*3160*/  FFMA.FTZ R234, R173, R157, R234 ;  /* 0x0000009dadea7223 */ /* 0x000fe400000100ea */
[----:B------:R-:W3:Y:S01]  /*3170*/  LDL R157, [R1+0x4c] ;  /* 0x00004c00019d7983 */ /* 0x000ee20000100800 */
[----:B------:R-:W-:Y:S01]  /*3180*/  FADD.FTZ R155, -R195, R155 ;  /* 0x0000009bc39b7221 */ /* 0x000fe20000010100 */
[----:B------:R-:W-:Y:S01]  /*3190*/  FADD.FTZ R46, R46, R156 ;  /* 0x0000009c2e2e7221 */ /* 0x000fe20000010000 */
[----:B------:R-:W-:Y:S01]  /*31a0*/  FFMA.FTZ R78, R173, R156, R78 ;  /* 0x0000009cad4e7223 */ /* 0x000fe2000001004e */
[----:B------:R-:W-:Y:S01]  /*31b0*/  PRMT R156, R165, 0x7632, R156 ;  /* 0x00007632a59c7816 */ /* 0x000fe2000000009c */
[----:B------:R-:W-:Y:S01]  /*31c0*/  FMUL.FTZ R181, R5, R155 ;  /* 0x0000009b05b57220 */ /* 0x000fe20000410000 */
[----:B------:R-:W-:-:S02]  /*31d0*/  SHF.L.U32 R154, R154, 0x10, RZ ;  /* 0x000000109a9a7819 */ /* 0x000fc400000006ff */
[----:B------:R-:W-:-:S03]  /*31e0*/  SHF.L.U32 R156, R156, 0x10, RZ ;  /* 0x000000109c9c7819 */ /* 0x000fc600000006ff */
[-C--:B------:R-:W-:Y:S01]  /*31f0*/  FMUL.FTZ R155, R194, R154.reuse ;  /* 0x0000009ac29b7220 */ /* 0x080fe20000410000 */
[----:B------:R-:W-:Y:S01]  /*3200*/  FADD.FTZ R47, R47, R154 ;  /* 0x0000009a2f2f7221 */ /* 0x000fe20000010000 */
[----:B------:R-:W-:Y:S01]  /*3210*/  FFMA.FTZ R79, R181, R154, R79 ;  /* 0x0000009ab54f7223 */ /* 0x000fe2000001004f */
[----:B------:R-:W-:Y:S01]  /*3220*/  SHF.L.U32 R154, R162, 0x10, RZ ;  /* 0x00000010a29a7819 */ /* 0x000fe200000006ff */
[----:B------:R-:W-:Y:S01]  /*3230*/  FFMA.FTZ R182, R193, R156, R155 ;  /* 0x0000009cc1b67223 */ /* 0x000fe2000001009b */
[----:B------:R-:W-:Y:S01]  /*3240*/  SHF.L.U32 R155, R166, 0x10, RZ ;  /* 0x00000010a69b7819 */ /* 0x000fe200000006ff */
[----:B------:R-:W-:Y:S02]  /*3250*/  FMUL.FTZ R183, R5, R153 ;  /* 0x0000009905b77220 */ /* 0x000fe40000410000 */
[----:B------:R-:W-:-:S04]  /*3260*/  FMUL.FTZ R153, R192, R154 ;  /* 0x0000009ac0997220 */ /* 0x000fc80000410000 */
[--C-:B------:R-:W-:Y:S01]  /*3270*/  FFMA.FTZ R184, R191, R155, R153.reuse ;  /* 0x0000009bbfb87223 */ /* 0x100fe20000010099 */
[----:B------:R-:W-:Y:S01]  /*3280*/  PRMT R153, R162, 0x7632, R153 ;  /* 0x00007632a2997816 */ /* 0x000fe20000000099 */
[----:B------:R-:W-:Y:S01]  /*3290*/  FADD.FTZ R40, R40, R154 ;  /* 0x0000009a28287221 */ /* 0x000fe20000010000 */
[----:B------:R-:W-:Y:S01]  /*32a0*/  FFMA.FTZ R72, R183, R154, R72 ;  /* 0x0000009ab7487223 */ /* 0x000fe20000010048 */
[----:B------:R-:W-:Y:S02]  /*32b0*/  PRMT R154, R166, 0x7632, R154 ;  /* 0x00007632a69a7816 */ /* 0x000fe4000000009a */
[----:B------:R-:W-:Y:S01]  /*32c0*/  SHF.L.U32 R153, R153, 0x10, RZ ;  /* 0x0000001099997819 */ /* 0x000fe200000006ff */
[----:B------:R-:W-:Y:S01]  /*32d0*/  FMUL.FTZ R194, R5, R152 ;  /* 0x0000009805c27220 */ /* 0x000fe20000410000 */
[----:B------:R-:W-:Y:S01]  /*32e0*/  SHF.L.U32 R154, R154, 0x10, RZ ;  /* 0x000000109a9a7819 */ /* 0x000fe200000006ff */
[----:B------:R-:W-:Y:S02]  /*32f0*/  FADD.FTZ R158, -R195, R158 ;  /* 0x0000009ec39e7221 */ /* 0x000fe40000010100 */
[----:B------:R-:W-:-:S02]  /*3300*/  FMUL.FTZ R152, R202, R153 ;  /* 0x00000099ca987220 */ /* 0x000fc40000410000 */
[----:B------:R-:W-:Y:S02]  /*3310*/  FMUL.FTZ R192, R5, R158 ;  /* 0x0000009e05c07220 */ /* 0x000fe40000410000 */
[-C--:B------:R-:W-:Y:S01]  /*3320*/  FFMA.FTZ R193, R203, R154.reuse, R152 ;  /* 0x0000009acbc17223 */ /* 0x080fe20000010098 */
[----:B------:R-:W-:Y:S01]  /*3330*/  SHF.L.U32 R152, R163, 0x10, RZ ;  /* 0x00000010a3987819 */ /* 0x000fe200000006ff */
[----:B------:R-:W-:Y:S01]  /*3340*/  FADD.FTZ R41, R41, R153 ;  /* 0x0000009929297221 */ /* 0x000fe20000010000 */
[C---:B------:R-:W-:Y:S01]  /*3350*/  FFMA.FTZ R73, R194.reuse, R153, R73 ;  /* 0x00000099c2497223 */ /* 0x040fe20000010049 */
[----:B------:R-:W-:Y:S01]  /*3360*/  FADD.FTZ R105, R105, R154 ;  /* 0x0000009a69697221 */ /* 0x000fe20000010000 */
[----:B------:R-:W-:Y:S01]  /*3370*/  FFMA.FTZ R229, R194, R154, R229 ;  /* 0x0000009ac2e57223 */ /* 0x000fe200000100e5 */
[----:B------:R-:W-:Y:S01]  /*3380*/  SHF.L.U32 R153, R167, 0x10, RZ ;  /* 0x00000010a7997819 */ /* 0x000fe200000006ff */
[----:B------:R-:W-:Y:S01]  /*3390*/  FADD.FTZ R42, R42, R152 ;  /* 0x000000982a2a7221 */ /* 0x000fe20000010000 */
[----:B------:R-:W-:Y:S01]  /*33a0*/  FFMA.FTZ R74, R192, R152, R74 ;  /* 0x00000098c04a7223 */ /* 0x000fe2000001004a */
[----:B------:R-:W-:-:S02]  /*33b0*/  FADD.FTZ R159, -R195, R159 ;  /* 0x0000009fc39f7221 */ /* 0x000fc40000010100 */
[----:B------:R-:W-:Y:S01]  /*33c0*/  FADD.FTZ R106, R106, R153 ;  /* 0x000000996a6a7221 */ /* 0x000fe20000010000 */
[----:B------:R-:W-:Y:S01]  /*33d0*/  FFMA.FTZ R230, R192, R153, R230 ;  /* 0x00000099c0e67223 */ /* 0x000fe200000100e6 */
[----:B------:R-:W-:Y:S01]  /*33e0*/  FMUL.FTZ R202, R5, R159 ;  /* 0x0000009f05ca7220 */ /* 0x000fe20000410000 */
[----:B------:R-:W-:Y:S01]  /*33f0*/  FADD.FTZ R111, R111, R156 ;  /* 0x0000009c6f6f7221 */ /* 0x000fe20000010000 */
[----:B------:R-:W-:Y:S01]  /*3400*/  FFMA.FTZ R235, R181, R156, R235 ;  /* 0x0000009cb5eb7223 */ /* 0x000fe200000100eb */
[----:B------:R-:W-:Y:S01]  /*3410*/  FADD.FTZ R104, R104, R155 ;  /* 0x0000009b68687221 */ /* 0x000fe20000010000 */
[----:B------:R-:W-:Y:S01]  /*3420*/  FFMA.FTZ R228, R183, R155, R228 ;  /* 0x0000009bb7e47223 */ /* 0x000fe200000100e4 */
[----:B--2---:R-:W-:Y:S01]  /*3430*/  FMUL.FTZ R154, R164, R152 ;  /* 0x00000098a49a7220 */ /* 0x004fe20000410000 */
[----:B------:R-:W-:-:S04]  /*3440*/  PRMT R152, R163, 0x7632, R152 ;  /* 0x00007632a3987816 */ /* 0x000fc80000000098 */
[----:B------:R-:W-:Y:S01]  /*3450*/  SHF.L.U32 R152, R152, 0x10, RZ ;  /* 0x0000001098987819 */ /* 0x000fe200000006ff */
[----:B----4-:R-:W-:Y:S01]  /*3460*/  FFMA.FTZ R191, R161, R153, R154 ;  /* 0x00000099a1bf7223 */ /* 0x010fe2000001009a */
[----:B------:R-:W-:-:S03]  /*3470*/  PRMT R153, R167, 0x7632, R153 ;  /* 0x00007632a7997816 */ /* 0x000fc60000000099 */
[-C--:B---3--:R-:W-:Y:S01]  /*3480*/  FMUL.FTZ R154, R160, R152.reuse ;  /* 0x00000098a09a7220 */ /* 0x088fe20000410000 */
[----:B------:R-:W-:Y:S01]  /*3490*/  SHF.L.U32 R153, R153, 0x10, RZ ;  /* 0x0000001099997819 */ /* 0x000fe200000006ff */
[----:B------:R-:W-:Y:S01]  /*34a0*/  FADD.FTZ R43, R43, R152 ;  /* 0x000000982b2b7221 */ /* 0x000fe20000010000 */
[----:B------:R-:W-:Y:S01]  /*34b0*/  FFMA.FTZ R75, R202, R152, R75 ;  /* 0x00000098ca4b7223 */ /* 0x000fe2000001004b */
[----:B------:R-:W-:Y:S02]  /*34c0*/  FADD.FTZ R152, R216, R168 ;  /* 0x000000a8d8987221 */ /* 0x000fe40000010000 */
        /* <DEDUP_REMOVED lines=18> */
.L_x_2156:
[----:B------:R-:W-:Y:S05]  /*35f0*/  BSYNC.RECONVERGENT B1 ;  /* 0x0000000000017941 */ /* 0x000fea0003800200 */
.L_x_2155:
        /* <DEDUP_REMOVED lines=23> */
.L_x_2224:
        /* <DEDUP_REMOVED lines=47> */
.L_x_2162:
        /* <DEDUP_REMOVED lines=33> */
.L_x_2161:
        /* <DEDUP_REMOVED lines=32> */
.L_x_2164:
        /* <DEDUP_REMOVED lines=33> */
.L_x_2160:
        /* <DEDUP_REMOVED lines=37> */
.L_x_2166:
        /* <DEDUP_REMOVED lines=33> */
.L_x_2165:
        /* <DEDUP_REMOVED lines=32> */
.L_x_2167:
        /* <DEDUP_REMOVED lines=32> */
.L_x_2163:
        /* <DEDUP_REMOVED lines=15> */
.L_x_2159:
[----:B------:R-:W-:Y:S05]  /*49d0*/  BSYNC.RECONVERGENT B1 ;  /* 0x0000000000017941 */ /* 0x000fea0003800200 */
.L_x_2158:
        /* <DEDUP_REMOVED lines=46> */
.L_x_2172:
        /* <DEDUP_REMOVED lines=29> */
.L_x_2171:
        /* <DEDUP_REMOVED lines=37> */
.L_x_2174:
        /* <DEDUP_REMOVED lines=29> */
.L_x_2170:
        /* <DEDUP_REMOVED lines=41> */
.L_x_2176:
        /* <DEDUP_REMOVED lines=29> */
.L_x_2175:
        /* <DEDUP_REMOVED lines=37> */
.L_x_2177:
        /* <DEDUP_REMOVED lines=28> */
.L_x_2173:
        /* <DEDUP_REMOVED lines=11> */
.L_x_2169:
[----:B------:R-:W-:Y:S05]  /*5bd0*/  BSYNC.RECONVERGENT B1 ;  /* 0x0000000000017941 */ /* 0x000fea0003800200 */
.L_x_2168:
        /* <DEDUP_REMOVED lines=46> */
.L_x_2182:
        /* <DEDUP_REMOVED lines=29> */
.L_x_2181:
        /* <DEDUP_REMOVED lines=37> */
.L_x_2184:
        /* <DEDUP_REMOVED lines=29> */
.L_x_2180:
        /* <DEDUP_REMOVED lines=41> */
.L_x_2186:
        /* <DEDUP_REMOVED lines=29> */
.L_x_2185:
        /* <DEDUP_REMOVED lines=37> */
.L_x_2187:
        /* <DEDUP_REMOVED lines=28> */
.L_x_2183:
        /* <DEDUP_REMOVED lines=11> */
.L_x_2179:
[----:B------:R-:W-:Y:S05]  /*6dd0*/  BSYNC.RECONVERGENT B1 ;  /* 0x0000000000017941 */ /* 0x000fea0003800200 */
.L_x_2178:
        /* <DEDUP_REMOVED lines=46> */
.L_x_2192:
        /* <DEDUP_REMOVED lines=29> */
.L_x_2191:
        /* <DEDUP_REMOVED lines=37> */
.L_x_2194:
        /* <DEDUP_REMOVED lines=29> */
.L_x_2190:
        /* <DEDUP_REMOVED lines=41> */
.L_x_2196:
        /* <DEDUP_REMOVED lines=29> */
.L_x_2195:
        /* <DEDUP_REMOVED lines=37> */
.L_x_2197:
        /* <DEDUP_REMOVED lines=28> */
.L_x_2193:
        /* <DEDUP_REMOVED lines=10> */
.L_x_2189:
[----:B------:R-:W-:Y:S05]  /*7fc0*/  BSYNC.RECONVERGENT B1 ;  /* 0x0000000000017941 */ /* 0x000fea0003800200 */
.L_x_2188:
[----:B0123--:R-:W0:Y:S02]  /*7fd0*/  LDC.64 R152, c[0x0][0x380] ;  /* 0x0000e000ff987b82 */ /* 0x00fe240000000a00 */
[----:B0-----:R-:W-:-:S04]  /*7fe0*/  LEA R219, R152, R219, 0x2 ;  /* 0x000000db98db7211 */ /* 0x001fc800078e10ff */
[----:B------:R-:W-:-:S13]  /*7ff0*/  ISETP.GE.AND P0, PT, R219, R153, PT ;  /* 0x00000099db00720c */ /* 0x000fda0003f06270 */
[----:B------:R-:W-:Y:S05]  /*8000*/  @!P0 BRA `(.L_x_2198) ;  /* 0xffffff9000308947 */ /* 0x000fea000383ffff */
.L_x_2148:
[----:B------:R-:W-:Y:S05]  /*8010*/  BSYNC B0 ;  /* 0x0000000000007941 */ /* 0x000fea0003800000 */
.L_x_2147:
        /* <DEDUP_REMOVED lines=220> */
.L_x_2200:
[----:B------:R-:W-:Y:S05]  /*8de0*/  BSYNC.RECONVERGENT B0 ;  /* 0x0000000000007941 */ /* 0x000fea0003800200 */
.L_x_2199:
        /* <DEDUP_REMOVED lines=167> */
.L_x_2202:
[----:B------:R-:W-:Y:S05]  /*9860*/  BSYNC.RECONVERGENT B0 ;  /* 0x0000000000007941 */ /* 0x000fea0003800200 */
.L_x_2201:
        /* <DEDUP_REMOVED lines=22> */
.L_x_2204:
[----:B------:R-:W-:Y:S05]  /*99d0*/  BSYNC.RECONVERGENT B0 ;  /* 0x0000000000007941 */ /* 0x000fea0003800200 */
.L_x_2203:
        /* <DEDUP_REMOVED lines=22> */
.L_x_2206:
[----:B------:R-:W-:Y:S05]  /*9b40*/  BSYNC.RECONVERGENT B0 ;  /* 0x0000000000007941 */ /* 0x000fea0003800200 */
.L_x_2205:
        /* <DEDUP_REMOVED lines=22> */
.L_x_2208:
[----:B------:R-:W-:Y:S05]  /*9cb0*/  BSYNC.RECONVERGENT B0 ;  /* 0x0000000000007941 */ /* 0x000fea0003800200 */
.L_x_2207:
        /* <DEDUP_REMOVED lines=22> */
.L_x_2210:
[----:B------:R-:W-:Y:S05]  /*9e20*/  BSYNC.RECONVERGENT B0 ;  /* 0x0000000000007941 */ /* 0x000fea0003800200 */
.L_x_2209:
        /* <DEDUP_REMOVED lines=22> */
.L_x_2212:
[----:B------:R-:W-:Y:S05]  /*9f90*/  BSYNC.RECONVERGENT B0 ;  /* 0x0000000000007941 */ /* 0x000fea0003800200 */
.L_x_2211:
[----:B------:R-:W-:Y:S05]  /*9fa0*/  @!P4 EXIT ;  /* 0x000000000000c94d */ /* 0x000fea0003800000 */
[----:B------:R-:W-:Y:S04]  /*9fb0*/  STG.E desc[UR10][R16.64], R25 ;  /* 0x0000001910007986 */ /* 0x000fe8000c10190a */
[----:B------:R-:W-:Y:S04]  /*9fc0*/  STG.E desc[UR10][R12.64], R41 ;  /* 0x000000290c007986 */ /* 0x000fe8000c10190a */
[----:B------:R-:W-:Y:S04]  /*9fd0*/  STG.E desc[UR10][R6.64], R89 ;  /* 0x0000005906007986 */ /* 0x000fe8000c10190a */
[----:B------:R-:W-:Y:S01]  /*9fe0*/  STG.E desc[UR10][R4.64], R27 ;  /* 0x0000001b04007986 */ /* 0x000fe2000c10190a */
[----:B------:R-:W-:Y:S05]  /*9ff0*/  EXIT ;  /* 0x000000000000794d */ /* 0x000fea0003800000 */
.L_x_2157:
        /* <DEDUP_REMOVED lines=8> */
.L_x_2214:
[----:B------:R-:W-:Y:S05]  /*a080*/  BSYNC B1 ;  /* 0x0000000000017941 */ /* 0x000fea0003800000 */
.L_x_2213:
        /* <DEDUP_REMOVED lines=9> */
.L_x_2215:
        /* <DEDUP_REMOVED lines=8> */
.L_x_2216:
[----:B------:R-:W-:Y:S02]  /*a1a0*/  MOV R155, R157 ;  /* 0x0000009d009b7202 */ /* 0x000fe40000000f00 */
[----:B------:R-:W-:-:S05]  /*a1b0*/  MOV R152, R158 ;  /* 0x0000009e00987202 */ /* 0x000fca0000000f00 */
[----:B------:R-:W-:Y:S01]  /*a1c0*/  FADD.FTZ R156, R156, R152 ;  /* 0x000000989c9c7221 */ /* 0x000fe20000010000 */
[----:B------:R-:W-:-:S07]  /*a1d0*/  MOV R152, 0xffffffff ;  /* 0xffffffff00987802 */ /* 0x000fce0000000f00 */
[----:B------:R-:W-:Y:S05]  /*a1e0*/  WARPSYNC.COLLECTIVE R152, `(.L_x_2217) ;  /* 0x0000000098087348 */ /* 0x000fea0003c00000 */
[----:B------:R0:W1:Y:S02]  /*a1f0*/  SHFL.BFLY P0, R158, R155, R154, R153 ;  /* 0x0c00009a9b9e7389 */ /* 0x0000640000000099 */
[----:B01----:R-:W-:Y:S05]  /*a200*/  ENDCOLLECTIVE ;  /* 0x000000000000791b */ /* 0x003fea0003800000 */
.L_x_2217:
        /* <DEDUP_REMOVED lines=8> */
.L_x_2218:
[----:B------:R-:W-:Y:S02]  /*a290*/  MOV R155, R157 ;  /* 0x0000009d009b7202 */ /* 0x000fe40000000f00 */
[----:B------:R-:W-:-:S05]  /*a2a0*/  MOV R152, R158 ;  /* 0x0000009e00987202 */ /* 0x000fca0000000f00 */
[----:B------:R-:W-:Y:S01]  /*a2b0*/  FADD.FTZ R156, R156, R152 ;  /* 0x000000989c9c7221 */ /* 0x000fe20000010000 */
[----:B------:R-:W-:-:S07]  /*a2c0*/  MOV R152, 0xffffffff ;  /* 0xffffffff00987802 */ /* 0x000fce0000000f00 */
[----:B------:R-:W-:Y:S05]  /*a2d0*/  WARPSYNC.COLLECTIVE R152, `(.L_x_2219) ;  /* 0x0000000098087348 */ /* 0x000fea0003c00000 */
[----:B------:R0:W1:Y:S02]  /*a2e0*/  SHFL.BFLY P0, R158, R155, R154, R153 ;  /* 0x0c00009a9b9e7389 */ /* 0x0000640000000099 */
[----:B01----:R-:W-:Y:S05]  /*a2f0*/  ENDCOLLECTIVE ;  /* 0x000000000000791b */ /* 0x003fea0003800000 */
.L_x_2219:
        /* <DEDUP_REMOVED lines=8> */
.L_x_2220:
[----:B------:R-:W-:Y:S02]  /*a380*/  MOV R155, R157 ;  /* 0x0000009d009b7202 */ /* 0x000fe40000000f00 */
[----:B------:R-:W-:-:S05]  /*a390*/  MOV R152, R158 ;  /* 0x0000009e00987202 */ /* 0x000fca0000000f00 */
[----:B------:R-:W-:Y:S01]  /*a3a0*/  FADD.FTZ R156, R156, R152 ;  /* 0x000000989c9c7221 */ /* 0x000fe20000010000 */
[----:B------:R-:W-:-:S07]  /*a3b0*/  MOV R152, 0xffffffff ;  /* 0xffffffff00987802 */ /* 0x000fce0000000f00 */
[----:B------:R-:W-:Y:S05]  /*a3c0*/  WARPSYNC.COLLECTIVE R152, `(.L_x_2221) ;  /* 0x0000000098087348 */ /* 0x000fea0003c00000 */
[----:B------:R0:W1:Y:S02]  /*a3d0*/  SHFL.BFLY P0, R158, R155, R154, R153 ;  /* 0x0c00009a9b9e7389 */ /* 0x0000640000000099 */
[----:B01----:R-:W-:Y:S05]  /*a3e0*/  ENDCOLLECTIVE ;  /* 0x000000000000791b */ /* 0x003fea0003800000 */
.L_x_2221:
        /* <DEDUP_REMOVED lines=8> */
.L_x_2222:
[----:B------:R-:W-:Y:S02]  /*a470*/  MOV R155, R157 ;  /* 0x0000009d009b7202 */ /* 0x000fe40000000f00 */
[----:B------:R-:W-:-:S07]  /*a480*/  MOV R159, R158 ;  /* 0x0000009e009f7202 */ /* 0x000fce0000000f00 */
[----:B------:R-:W-:Y:S05]  /*a490*/  WARPSYNC.COLLECTIVE R152, `(.L_x_2223) ;  /* 0x0000000098087348 */ /* 0x000fea0003c00000 */
[----:B------:R0:W1:Y:S02]  /*a4a0*/  SHFL.BFLY P0, R158, R155, R154, R153 ;  /* 0x0c00009a9b9e7389 */ /* 0x0000640000000099 */
[----:B01----:R-:W-:Y:S05]  /*a4b0*/  ENDCOLLECTIVE ;  /* 0x000000000000791b */ /* 0x003fea0003800000 */
.L_x_2223:
[----:B------:R-:W-:Y:S01]  /*a4c0*/  MOV R152, R158 ;  /* 0x0000009e00987202 */ /* 0x000fe20000000f00 */
[----:B------:R-:W-:Y:S06]  /*a4d0*/  BRA `(.L_x_2224) ;  /* 0xffffff9000a47947 */ /* 0x000fec000383ffff */
.L_x_2225:
        /* <DEDUP_REMOVED lines=10> */
.L_x_6058:


//--------------------- .text._ZN10layer_norm31ln_parallel_residual_bwd_kernelINS_13Kernel_traitsIf13__nv_bfloat16fS2_fjLj1024ELj1ELj4ELj1ELj16ENS_18Kernel_traits_baseILj1024EfS2_fS2_fjLj128EEEEELb0ELb0ELb1EEEvNS_9BwdParamsE --------------------------
	.section	.text._ZN10layer_norm31ln_parallel_residual_bwd_kernelINS_13Kernel_traitsIf13__nv_bfloat16fS2_fjLj1024ELj1ELj4ELj1ELj16ENS_18Kernel_traits_baseILj1024EfS2_fS2_fjLj128EEEEELb0ELb0ELb1EEEvNS_9BwdParamsE,"ax",@progbits
	.align	128
        .global         _ZN10layer_norm31ln_parallel_residual_bwd_kernelINS_13Kernel_traitsIf13__nv_bfloat16fS2_fjLj1024ELj1ELj4ELj1ELj16ENS_18Kernel_traits_baseILj1024EfS2_fS2_fjLj128EEEEELb0ELb0ELb1EEEvNS_9BwdParamsE
        .type           _ZN10layer_norm31ln_parallel_residual_bwd_kernelINS_13Kernel_traitsIf13__nv_bfloat16fS2_fjLj1024ELj1ELj4ELj1ELj16ENS_18Kernel_traits_baseILj1024EfS2_fS2_fjLj128EEEEELb0ELb0ELb1EEEvNS_9BwdParamsE,@function
        .size           _ZN10layer_norm31ln_parallel_residual_bwd_kernelINS_13Kernel_traitsIf13__nv_bfloat16fS2_fjLj1024ELj1ELj4ELj1ELj16ENS_18Kernel_traits_baseILj1024EfS2_fS2_fjLj128EEEEELb0ELb0ELb1EEEvNS_9BwdParamsE,(.L_x_6059 - _ZN10layer_norm31ln_parallel_residual_bwd_kernelINS_13Kernel_traitsIf13__nv_bfloat16fS2_fjLj1024ELj1ELj4ELj1ELj16ENS_18Kernel_traits_baseILj1024EfS2_fS2_fjLj128EEEEELb0ELb0ELb1EEEvNS_9BwdParamsE)
        .other          _ZN10layer_norm31ln_parallel_residual_bwd_kernelINS_13Kernel_traitsIf13__nv_bfloat16fS2_fjLj1024ELj1ELj4ELj1ELj16ENS_18Kernel_traits_baseILj1024EfS2_fS2_fjLj128EEEEELb0ELb0ELb1EEEvNS_9BwdParamsE,@"STO_CUDA_ENTRY STV_DEFAULT"
_ZN10layer_norm31ln_parallel_residual_bwd_kernelINS_13Kernel_traitsIf13__nv_bfloat16fS2_fjLj1024ELj1ELj4ELj1ELj16ENS_18Kernel_traits_baseILj1024EfS2_fS2_fjLj128EEEEELb0ELb0ELb1EEEvNS_9BwdParamsE:
.text._ZN10layer_norm31ln_parallel_residual_bwd_kernelINS_13Kernel_traitsIf13__nv_bfloat16fS2_fjLj1024ELj1ELj4ELj1ELj16ENS_18Kernel_traits_baseILj1024EfS2_fS2_fjLj128EEEEELb0ELb0ELb1EEEvNS_9BwdParamsE:
        /* <DEDUP_REMOVED lines=170> */
[----:B------:R-:W-:-:S02]  /*0aa0*/  MOV R241, RZ ;  /* 0x000000ff00f17202 */ /* 0x000fc40000000f00 */
        /* <DEDUP_REMOVED lines=8> */
[----:B------:R-:W-:Y:S01]  /*0b30*/  MOV R237, RZ ;  /* 0x000000ff00ed7202 */ /* 0x000fe20000000f00 */
[----:B------:R1:W5:Y:S01]  /*0b40*/  LDG.E.128 R56, desc[UR10][R2.64+0xc10] ;  /* 0x000c100a02387981 */ /* 0x000362000c1e1d00 */
        /* <DEDUP_REMOVED lines=14> */
[----:B-1----:R-:W-:Y:S01]  /*0c30*/  MOV R3, RZ ;  /* 0x000000ff00037202 */ /* 0x002fe20000000f00 */
[----:B------:R-:W5:Y:S04]  /*0c40*/  LDG.E.128 R40, desc[UR10][R4.64+0x410] ;  /* 0x0004100a04287981 */ /* 0x000f68000c1e1d00 */
[----:B------:R-:W5:Y:S04]  /*0c50*/  LDG.E.128 R36, desc[UR10][R4.64+0x800] ;  /* 0x0008000a04247981 */ /* 0x000f68000c1e1d00 */
[----:B------:R-:W5:Y:S04]  /*0c60*/  LDG.E.128 R32, desc[UR10][R4.64+0x810] ;  /* 0x0008100a04207981 */ /* 0x000f68000c1e1d00 */
[----:B------:R-:W5:Y:S04]  /*0c70*/  LDG.E.128 R28, desc[UR10][R4.64+0xc00] ;  /* 0x000c000a041c7981 */ /* 0x000f68000c1e1d00 */
[----:B------:R1:W5:Y:S02]  /*0c80*/  LDG.E.128 R24, desc[UR10][R4.64+0xc10] ;  /* 0x000c100a04187981 */ /* 0x000364000c1e1d00 */
[----:B01----:R-:W-:-:S07]  /*0c90*/  CS2R R4, SRZ ;  /* 0x0000000000047805 */ /* 0x003fce000001ff00 */
.L_x_2262:
[----:B------:R-:W0:Y:S01]  /*0ca0*/  S2R R2, SR_TID.X ;  /* 0x0000000000027919 */ /* 0x000e220000002100 */
[----:B------:R-:W1:Y:S01]  /*0cb0*/  LDC.64 R212, c[0x0][0x3c0] ;  /* 0x0000f000ffd47b82 */ /* 0x000e620000000a00 */
[----:B------:R-:W-:Y:S01]  /*0cc0*/  IMAD R0, R207, UR13, RZ ;  /* 0x0000000dcf007c24 */ /* 0x000fe2000f8e02ff */
[----:B------:R-:W-:Y:S04]  /*0cd0*/  STL [R1+0x100], R122 ;  /* 0x0001007a01007387 */ /* 0x000fe80000100800 */
[----:B------:R-:W-:Y:S01]  /*0ce0*/  SHF.R.S32.HI R133, RZ, 0x1f, R0 ;  /* 0x0000001fff857819 */ /* 0x000fe20000011400 */
[----:B------:R2:W-:Y:S01]  /*0cf0*/  STL [R1+0xfc], R121 ;  /* 0x0000fc7901007387 */ /* 0x0005e20000100800 */
[----:B------:R-:W3:Y:S02]  /*0d00*/  LDC.64 R180, c[0x0][0x430] ;  /* 0x00010c00ffb47b82 */ /* 0x000ee40000000a00 */
[----:B------:R-:W-:Y:S01]  /*0d10*/  LEA.HI R133, R133, R0, RZ, 0x3 ;  /* 0x0000000085857211 */ /* 0x000fe200078f18ff */
[----:B------:R4:W-:Y:S05]  /*0d20*/  STL [R1+0xf8], R120 ;  /* 0x0000f87801007387 */ /* 0x0009ea0000100800 */
[----:B------:R-:W3:Y:S01]  /*0d30*/  LDC.64 R182, c[0x0][0x3a8] ;  /* 0x0000ea00ffb67b82 */ /* 0x000ee20000000a00 */
[----:B--2---:R-:W2:Y:S04]  /*0d40*/  LDL.LU R121, [R1+0x10] ;  /* 0x0000100001797983 */ /* 0x004ea80000300800 */
[----:B------:R-:W2:Y:S03]  /*0d50*/  LDL.LU R219, [R1] ;  /* 0x0000000001db7983 */ /* 0x000ea60000300800 */
[----:B------:R-:W3:Y:S01]  /*0d60*/  LDC.64 R138, c[0x0][0x3c8] ;  /* 0x0000f200ff8a7b82 */ /* 0x000ee20000000a00 */
[----:B-1----:R-:W-:Y:S01]  /*0d70*/  IMAD.WIDE R212, R207, 0x4, R212 ;  /* 0x00000004cfd47825 */ /* 0x002fe200078e02d4 */
[----:B----4-:R-:W4:Y:S06]  /*0d80*/  LDL.LU R120, [R1+0x14] ;  /* 0x0000140001787983 */ /* 0x010f2c0000300800 */
[----:B------:R-:W1:Y:S01]  /*0d90*/  LDC.64 R184, c[0x0][0x428] ;  /* 0x00010a00ffb87b82 */ /* 0x000e620000000a00 */
[----:B0-----:R-:W-:Y:S01]  /*0da0*/  LOP3.LUT R2, R2, 0x1f, RZ, 0xc0, !PT ;  /* 0x0000001f02027812 */ /* 0x001fe200078ec0ff */
[----:B------:R-:W2:Y:S03]  /*0db0*/  LDG.E R212, desc[UR10][R212.64] ;  /* 0x0000000ad4d47981 */ /* 0x000ea6000c1e1900 */
[----:B------:R-:W-:Y:S01]  /*0dc0*/  LEA.HI.SX32 R211, R133, R2, 0x1d ;  /* 0x0000000285d37211 */ /* 0x000fe200078feaff */
[----:B------:R-:W4:Y:S04]  /*0dd0*/  LDL.LU R122, [R1+0x4] ;  /* 0x00000400017a7983 */ /* 0x000f280000300800 */
[----:B---3--:R-:W-:-:S04]  /*0de0*/  IMAD.WIDE.U32 R132, R211, 0x10, R180 ;  /* 0x00000010d3847825 */ /* 0x008fc800078e00b4 */
[----:B------:R-:W-:Y:S02]  /*0df0*/  IMAD.WIDE.U32 R140, R211, 0x20, R182 ;  /* 0x00000020d38c7825 */ /* 0x000fe400078e00b6 */
[----:B------:R-:W3:Y:S02]  /*0e00*/  LDG.E.128 R132, desc[UR10][R132.64] ;  /* 0x0000000a84847981 */ /* 0x000ee4000c1e1d00 */
[----:B------:R-:W-:Y:S02]  /*0e10*/  IMAD.WIDE R138, R207, 0x4, R138 ;  /* 0x00000004cf8a7825 */ /* 0x000fe400078e028a */
[----:B------:R-:W4:Y:S02]  /*0e20*/  LDG.E.128 R176, desc[UR10][R140.64] ;  /* 0x0000000a8cb07981 */ /* 0x000f24000c1e1d00 */
[----:B-1----:R-:W-:Y:S02]  /*0e30*/  IMAD.WIDE.U32 R136, R211, 0x10, R184 ;  /* 0x00000010d3887825 */ /* 0x002fe400078e00b8 */
[----:B------:R-:W4:Y:S04]  /*0e40*/  LDG.E R209, desc[UR10][R138.64] ;  /* 0x0000000a8ad17981 */ /* 0x000f28000c1e1900 */
[----:B------:R-:W4:Y:S04]  /*0e50*/  LDG.E.128 R140, desc[UR10][R140.64+0x10] ;  /* 0x0000100a8c8c7981 */ /* 0x000f28000c1e1d00 */
[----:B------:R-:W4:Y:S01]  /*0e60*/  LDG.E.128 R136, desc[UR10][R136.64] ;  /* 0x0000000a88887981 */ /* 0x000f22000c1e1d00 */
[----:B------:R-:W-:-:S04]  /*0e70*/  ISETP.NE.U32.AND P0, PT, RZ, UR14, PT ;  /* 0x0000000eff007c0c */ /* 0x000fc8000bf05070 */
[----:B------:R-:W-:-:S13]  /*0e80*/  ISETP.NE.AND.EX P0, PT, RZ, UR15, PT, P0 ;  /* 0x0000000fff007c0c */ /* 0x000fda000bf05300 */
[----:B------:R-:W0:Y:S08]  /*0e90*/  @P0 LDC.64 R174, c[0x0][0x438] ;  /* 0x00010e00ffae0b82 */ /* 0x000e300000000a00 */
[----:B------:R-:W1:Y:S01]  /*0ea0*/  @P0 LDC.64 R186, c[0x0][0x438] ;  /* 0x00010e00ffba0b82 */ /* 0x000e620000000a00 */
[C---:B------:R-:W-:Y:S02]  /*0eb0*/  IADD3 R208, PT, PT, R211.reuse, 0x40, RZ ;  /* 0x00000040d3d07810 */ /* 0x040fe40007ffe0ff */
[----:B------:R-:W-:-:S02]  /*0ec0*/  IADD3 R2, PT, PT, R211, 0x60, RZ ;  /* 0x00000060d3027810 */ /* 0x000fc40007ffe0ff */
[----:B------:R-:W-:Y:S02]  /*0ed0*/  ISETP.NE.AND P2, PT, RZ, UR12, PT ;  /* 0x0000000cff007c0c */ /* 0x000fe4000bf45270 */
[----:B------:R-:W-:Y:S01]  /*0ee0*/  IADD3 R210, PT, PT, R211, 0x20, RZ ;  /* 0x00000020d3d27810 */ /* 0x000fe20007ffe0ff */
[----:B------:R-:W4:Y:S01]  /*0ef0*/  @P0 LDC.64 R162, c[0x0][0x438] ;  /* 0x00010e00ffa20b82 */ /* 0x000f220000000a00 */
[----:B0-----:R-:W-:-:S07]  /*0f00*/  @P0 IMAD.WIDE.U32 R174, R208, 0x20, R174 ;  /* 0x00000020d0ae0825 */ /* 0x001fce00078e00ae */
[----:B------:R-:W0:Y:S01]  /*0f10*/  @P0 LDC.64 R160, c[0x0][0x438] ;  /* 0x00010e00ffa00b82 */ /* 0x000e220000000a00 */
[----:B-----5:R-:W5:Y:S04]  /*0f20*/  @P0 LDG.E.128 R104, desc[UR10][R174.64] ;  /* 0x0000000aae680981 */ /* 0x020f68000c1e1d00 */
[----:B------:R1:W5:Y:S02]  /*0f30*/  @P0 LDG.E.128 R108, desc[UR10][R174.64+0x10] ;  /* 0x0000100aae6c0981 */ /* 0x000364000c1e1d00 */
[----:B-1----:R-:W-:-:S05]  /*0f40*/  @P0 IMAD.WIDE.U32 R174, R2, 0x20, R186 ;  /* 0x0000002002ae0825 */ /* 0x002fca00078e00ba */
[----:B------:R-:W5:Y:S04]  /*0f50*/  @P0 LDG.E.128 R112, desc[UR10][R174.64] ;  /* 0x0000000aae700981 */ /* 0x000f68000c1e1d00 */
[----:B------:R3:W5:Y:S01]  /*0f60*/  @P0 LDG.E.128 R116, desc[UR10][R174.64+0x10] ;  /* 0x0000100aae740981 */ /* 0x000762000c1e1d00 */
[----:B--2---:R-:W-:Y:S02]  /*0f70*/  FSEL R212, R212, RZ, !P2 ;  /* 0x000000ffd4d47208 */ /* 0x004fe40005000000 */
[C---:B---3--:R-:W-:Y:S02]  /*0f80*/  SHF.L.U32 R174, R132.reuse, 0x10, RZ ;  /* 0x0000001084ae7819 */ /* 0x048fe400000006ff */
[----:B------:R-:W-:Y:S01]  /*0f90*/  PRMT R132, R132, 0x7632, R132 ;  /* 0x0000763284847816 */ /* 0x000fe20000000084 */
[----:B----4-:R-:W-:-:S03]  /*0fa0*/  FADD.FTZ R177, -R212, R177 ;  /* 0x000000b1d4b17221 */ /* 0x010fc60000010100 */
[----:B------:R-:W-:Y:S01]  /*0fb0*/  SHF.L.U32 R132, R132, 0x10, RZ ;  /* 0x0000001084847819 */ /* 0x000fe200000006ff */
[----:B------:R-:W-:-:S04]  /*0fc0*/  FMUL.FTZ R216, R209, R177 ;  /* 0x000000b1d1d87220 */ /* 0x000fc80000410000 */
[----:B------:R-:W-:Y:S01]  /*0fd0*/  FADD.FTZ R246, R132, R246 ;  /* 0x000000f684f67221 */ /* 0x000fe20000010000 */
[-C--:B------:R-:W-:Y:S01]  /*0fe0*/  FFMA.FTZ R242, R216, R132.reuse, R242 ;  /* 0x00000084d8f27223 */ /* 0x080fe200000100f2 */
[C---:B------:R-:W-:Y:S02]  /*0ff0*/  SHF.L.U32 R213, R136.reuse, 0x10, RZ ;  /* 0x0000001088d57819 */ /* 0x040fe400000006ff */
[----:B------:R-:W-:Y:S01]  /*1000*/  PRMT R136, R136, 0x7632, R136 ;  /* 0x0000763288887816 */ /* 0x000fe20000000088 */
[----:B------:R-:W-:-:S03]  /*1010*/  FMUL.FTZ R132, R53, R132 ;  /* 0x0000008435847220 */ /* 0x000fc60000410000 */
[----:B------:R-:W-:-:S05]  /*1020*/  SHF.L.U32 R136, R136, 0x10, RZ ;  /* 0x0000001088887819 */ /* 0x000fca00000006ff */
[-C--:B------:R-:W-:Y:S01]  /*1030*/  FFMA.FTZ R4, R216, R136.reuse, R4 ;  /* 0x00000088d8047223 */ /* 0x080fe20000010004 */
[----:B------:R-:W-:Y:S01]  /*1040*/  FADD.FTZ R237, R136, R237 ;  /* 0x000000ed88ed7221 */ /* 0x000fe20000010000 */
[----:B------:R-:W-:Y:S01]  /*1050*/  FFMA.FTZ R136, R85, R136, R132 ;  /* 0x0000008855887223 */ /* 0x000fe20000010084 */
[----:B------:R-:W-:-:S05]  /*1060*/  SHF.L.U32 R132, R134, 0x10, RZ ;  /* 0x0000001086847819 */ /* 0x000fca00000006ff */
[----:B------:R-:W-:Y:S01]  /*1070*/  FADD.FTZ R121, R132, R121 ;  /* 0x0000007984797221 */ /* 0x000fe20000010000 */
[----:B------:R-:W-:Y:S01]  /*1080*/  FADD.FTZ R218, -R212, R140 ;  /* 0x0000008cd4da7221 */ /* 0x000fe20000010100 */
[----:B------:R-:W-:-:S03]  /*1090*/  PRMT R134, R134, 0x7632, R134 ;  /* 0x0000763286867816 */ /* 0x000fc60000000086 */
[----:B------:R1:W-:Y:S01]  /*10a0*/  STL [R1+0x10], R121 ;  /* 0x0000107901007387 */ /* 0x0003e20000100800 */
[----:B------:R-:W-:Y:S01]  /*10b0*/  FMUL.FTZ R218, R209, R218 ;  /* 0x000000dad1da7220 */ /* 0x000fe20000410000 */
[----:B------:R-:W-:Y:S02]  /*10c0*/  SHF.L.U32 R134, R134, 0x10, RZ ;  /* 0x0000001086867819 */ /* 0x000fe400000006ff */
[----:B-1----:R-:W2:Y:S01]  /*10d0*/  LDL.LU R121, [R1+0x18] ;  /* 0x0000180001797983 */ /* 0x002ea20000300800 */
[----:B------:R-:W-:-:S03]  /*10e0*/  FFMA.FTZ R219, R218, R132, R219 ;  /* 0x00000084dadb7223 */ /* 0x000fc600000100db */
[----:B------:R-:W3:Y:S01]  /*10f0*/  LDL.LU R221, [R1+0x8] ;  /* 0x0000080001dd7983 */ /* 0x000ee20000300800 */
[----:B------:R-:W-:-:S03]  /*1100*/  FADD.FTZ R120, R134, R120 ;  /* 0x0000007886787221 */ /* 0x000fc60000010000 */
[----:B------:R-:W-:Y:S04]  /*1110*/  STL [R1], R219 ;  /* 0x000000db01007387 */ /* 0x000fe80000100800 */
[----:B------:R1:W-:Y:S04]  /*1120*/  STL [R1+0x14], R120 ;  /* 0x0000147801007387 */ /* 0x0003e80000100800 */
[----:B-1----:R-:W4:Y:S01]  /*1130*/  LDL.LU R120, [R1+0x1c] ;  /* 0x00001c0001787983 */ /* 0x002f220000300800 */
[----:B------:R-:W-:Y:S01]  /*1140*/  SHF.L.U32 R140, R138, 0x10, RZ ;  /* 0x000000108a8c7819 */ /* 0x000fe200000006ff */
[----:B------:R-:W-:Y:S01]  /*1150*/  FADD.FTZ R141, -R212, R141 ;  /* 0x0000008dd48d7221 */ /* 0x000fe20000010100 */
[----:B------:R-:W-:Y:S01]  /*1160*/  PRMT R138, R138, 0x7632, R138 ;  /* 0x000076328a8a7816 */ /* 0x000fe2000000008a */
[----:B------:R-:W-:-:S02]  /*1170*/  FMUL.FTZ R219, R49, R134 ;  /* 0x0000008631db7220 */ /* 0x000fc40000410000 */
[----:B------:R-:W-:Y:S01]  /*1180*/  FMUL.FTZ R141, R209, R141 ;  /* 0x0000008dd18d7220 */ /* 0x000fe20000410000 */
[----:B------:R-:W-:Y:S01]  /*1190*/  SHF.L.U32 R138, R138, 0x10, RZ ;  /* 0x000000108a8a7819 */ /* 0x000fe200000006ff */
[----:B------:R-:W-:-:S04]  /*11a0*/  IMAD.WIDE.U32 R156, R210, 0x20, R182 ;  /* 0x00000020d29c7825 */ /* 0x000fc800078e00b6 */
[----:B------:R-:W-:Y:S01]  /*11b0*/  FFMA.FTZ R122, R141, R134, R122 ;  /* 0x000000868d7a7223 */ /* 0x000fe2000001007a */
[----:B------:R-:W-:Y:S01]  /*11c0*/  SHF.L.U32 R134, R135, 0x10, RZ ;  /* 0x0000001087867819 */ /* 0x000fe200000006ff */
[----:B------:R-:W-:Y:S01]  /*11d0*/  FADD.FTZ R250, R138, R250 ;  /* 0x000000fa8afa7221 */ /* 0x000fe20000010000 */
[----:B------:R-:W-:Y:S01]  /*11e0*/  FFMA.FTZ R8, R141, R138, R8 ;  /* 0x0000008a8d087223 */ /* 0x000fe20000010008 */
[----:B------:R-:W-:-:S04]  /*11f0*/  IMAD.WIDE.U32 R148, R210, 0x10, R180 ;  /* 0x00000010d2947825 */ /* 0x000fc800078e00b4 */
[----:B------:R-:W-:Y:S01]  /*1200*/  FFMA.FTZ R138, R81, R138, R219 ;  /* 0x0000008a518a7223 */ /* 0x000fe200000100db */
[----:B------:R-:W-:Y:S01]  /*1210*/  FADD.FTZ R219, -R212, R142 ;  /* 0x0000008ed4db7221 */ /* 0x000fe20000010100 */
[----:B------:R-:W4:Y:S01]  /*1220*/  LDG.E.128 R144, desc[UR10][R156.64] ;  /* 0x0000000a9c907981 */ /* 0x000f22000c1e1d00 */
[----:B------:R-:W-:-:S04]  /*1230*/  IMAD.WIDE.U32 R152, R210, 0x10, R184 ;  /* 0x00000010d2987825 */ /* 0x000fc800078e00b8 */
[----:B------:R-:W-:Y:S01]  /*1240*/  FMUL.FTZ R219, R209, R219 ;  /* 0x000000dbd1db7220 */ /* 0x000fe20000410000 */
[----:B------:R-:W4:Y:S01]  /*1250*/  LDG.E.128 R148, desc[UR10][R148.64] ;  /* 0x0000000a94947981 */ /* 0x000f22000c1e1d00 */
[----:B------:R-:W-:-:S03]  /*1260*/  FMUL.FTZ R220, R50, R134 ;  /* 0x0000008632dc7220 */ /* 0x000fc60000410000 */
[----:B------:R1:W-:Y:S04]  /*1270*/  STL [R1+0x4], R122 ;  /* 0x0000047a01007387 */ /* 0x0003e80000100800 */
[----:B------:R-:W4:Y:S01]  /*1280*/  LDG.E.128 R152, desc[UR10][R152.64] ;  /* 0x0000000a98987981 */ /* 0x000f22000c1e1d00 */
[----:B--2---:R-:W-:-:S03]  /*1290*/  FADD.FTZ R121, R134, R121 ;  /* 0x0000007986797221 */ /* 0x004fc60000010000 */
[----:B-1----:R-:W2:Y:S01]  /*12a0*/  LDL.LU R122, [R1+0xc] ;  /* 0x00000c00017a7983 */ /* 0x002ea20000300800 */
[----:B---3--:R-:W-:-:S03]  /*12b0*/  FFMA.FTZ R221, R219, R134, R221 ;  /* 0x00000086dbdd7223 */ /* 0x008fc600000100dd */
[----:B------:R1:W-:Y:S01]  /*12c0*/  STL [R1+0x18], R121 ;  /* 0x0000187901007387 */ /* 0x0003e20000100800 */
[----:B------:R-:W-:Y:S02]  /*12d0*/  PRMT R134, R135, 0x7632, R134 ;  /* 0x0000763287867816 */ /* 0x000fe40000000086 */
[----:B------:R-:W-:Y:S01]  /*12e0*/  SHF.L.U32 R142, R139, 0x10, RZ ;  /* 0x000000108b8e7819 */ /* 0x000fe200000006ff */
[----:B------:R-:W-:Y:S01]  /*12f0*/  FADD.FTZ R143, -R212, R143 ;  /* 0x0000008fd48f7221 */ /* 0x000fe20000010100 */
[----:B------:R-:W-:Y:S01]  /*1300*/  SHF.L.U32 R134, R134, 0x10, RZ ;  /* 0x0000001086867819 */ /* 0x000fe200000006ff */
[----:B------:R-:W3:Y:S04]  /*1310*/  LDG.E.128 R156, desc[UR10][R156.64+0x10] ;  /* 0x0000100a9c9c7981 */ /* 0x000ee8000c1e1d00 */
[----:B-1----:R-:W3:Y:S04]  /*1320*/  LDL.LU R121, [R1+0x40] ;  /* 0x0000400001797983 */ /* 0x002ee80000300800 */
[----:B------:R-:W3:Y:S04]  /*1330*/  LDL.LU R223, [R1+0x30] ;  /* 0x0000300001df7983 */ /* 0x000ee80000300800 */
[----:B------:R-:W3:Y:S01]  /*1340*/  LDL.LU R222, [R1+0x20] ;  /* 0x0000200001de7983 */ /* 0x000ee20000300800 */
[----:B----4-:R-:W-:-:S03]  /*1350*/  FADD.FTZ R120, R134, R120 ;  /* 0x0000007886787221 */ /* 0x010fc60000010000 */
[----:B------:R-:W-:Y:S04]  /*1360*/  STL [R1+0x8], R221 ;  /* 0x000008dd01007387 */ /* 0x000fe80000100800 */
[----:B------:R1:W-:Y:S04]  /*1370*/  STL [R1+0x1c], R120 ;  /* 0x00001c7801007387 */ /* 0x0003e80000100800 */
[----:B-1----:R-:W4:Y:S01]  /*1380*/  LDL.LU R120, [R1+0x48] ;  /* 0x0000480001787983 */ /* 0x002f220000300800 */
[----:B------:R-:W-:Y:S01]  /*1390*/  PRMT R139, R139, 0x7632, R139 ;  /* 0x000076328b8b7816 */ /* 0x000fe2000000008b */
[----:B------:R-:W-:Y:S01]  /*13a0*/  FADD.FTZ R251, R142, R251 ;  /* 0x000000fb8efb7221 */ /* 0x000fe20000010000 */
[-C--:B------:R-:W-:Y:S01]  /*13b0*/  FFMA.FTZ R9, R219, R142.reuse, R9 ;  /* 0x0000008edb097223 */ /* 0x080fe20000010009 */
[----:B------:R-:W-:Y:S01]  /*13c0*/  FFMA.FTZ R142, R82, R142, R220 ;  /* 0x0000008e528e7223 */ /* 0x000fe200000100dc */
[----:B------:R-:W-:Y:S01]  /*13d0*/  SHF.L.U32 R139, R139, 0x10, RZ ;  /* 0x000000108b8b7819 */ /* 0x000fe200000006ff */
[----:B------:R-:W-:Y:S01]  /*13e0*/  FMUL.FTZ R221, R209, R143 ;  /* 0x0000008fd1dd7220 */ /* 0x000fe20000410000 */
[----:B------:R-:W-:Y:S01]  /*13f0*/  FMUL.FTZ R220, R51, R134 ;  /* 0x0000008633dc7220 */ /* 0x000fe20000410000 */
[----:B------:R-:W-:-:S02]  /*1400*/  SHF.L.U32 R143, R148, 0x10, RZ ;  /* 0x00000010948f7819 */ /* 0x000fc400000006ff */
[----:B------:R-:W-:Y:S01]  /*1410*/  FADD.FTZ R252, R139, R252 ;  /* 0x000000fc8bfc7221 */ /* 0x000fe20000010000 */
[-C--:B------:R-:W-:Y:S01]  /*1420*/  FFMA.FTZ R10, R221, R139.reuse, R10 ;  /* 0x0000008bdd0a7223 */ /* 0x080fe2000001000a */
[----:B------:R-:W-:Y:S01]  /*1430*/  FFMA.FTZ R220, R83, R139, R220 ;  /* 0x0000008b53dc7223 */ /* 0x000fe200000100dc */
[----:B------:R-:W-:Y:S01]  /*1440*/  FADD.FTZ R139, -R212, R144 ;  /* 0x00000090d48b7221 */ /* 0x000fe20000010100 */
[----:B------:R-:W-:-:S03]  /*1450*/  SHF.L.U32 R144, R152, 0x10, RZ ;  /* 0x0000001098907819 */ /* 0x000fc600000006ff */
[----:B------:R-:W-:Y:S01]  /*1460*/  FMUL.FTZ R139, R209, R139 ;  /* 0x0000008bd18b7220 */ /* 0x000fe20000410000 */
[----:B--2---:R-:W-:-:S05]  /*1470*/  FFMA.FTZ R122, R221, R134, R122 ;  /* 0x00000086dd7a7223 */ /* 0x004fca000001007a */
[----:B------:R1:W-:Y:S01]  /*1480*/  STL [R1+0xc], R122 ;  /* 0x00000c7a01007387 */ /* 0x0003e20000100800 */
[----:B---3--:R-:W-:-:S03]  /*1490*/  FADD.FTZ R121, R143, R121 ;  /* 0x000000798f797221 */ /* 0x008fc60000010000 */
[----:B-1----:R-:W2:Y:S01]  /*14a0*/  LDL.LU R122, [R1+0x38] ;  /* 0x00003800017a7983 */ /* 0x002ea20000300800 */
[----:B------:R-:W-:-:S03]  /*14b0*/  FFMA.FTZ R223, R139, R143, R223 ;  /* 0x0000008f8bdf7223 */ /* 0x000fc600000100df */
[----:B------:R1:W-:Y:S01]  /*14c0*/  STL [R1+0x40], R121 ;  /* 0x0000407901007387 */ /* 0x0003e20000100800 */
[----:B------:R-:W-:-:S03]  /*14d0*/  FADD.FTZ R222, R144, R222 ;  /* 0x000000de90de7221 */ /* 0x000fc60000010000 */
[----:B-1----:R-:W3:Y:S04]  /*14e0*/  LDL.LU R121, [R1+0x28] ;  /* 0x0000280001797983 */ /* 0x002ee80000300800 */
[----:B------:R-:W-:Y:S04]  /*14f0*/  STL [R1+0x30], R223 ;  /* 0x000030df01007387 */ /* 0x000fe80000100800 */
[----:B------:R1:W-:Y:S02]  /*1500*/  STL [R1+0x20], R222 ;  /* 0x000020de01007387 */ /* 0x0003e40000100800 */
[----:B-1----:R-:W-:-:S05]  /*1510*/  SHF.L.U32 R222, R149, 0x10, RZ ;  /* 0x0000001095de7819 */ /* 0x002fca00000006ff */
[----:B----4-:R-:W-:-:S05]  /*1520*/  FADD.FTZ R120, R222, R120 ;  /* 0x00000078de787221 */ /* 0x010fca0000010000 */
[----:B------:R1:W-:Y:S04]  /*1530*/  STL [R1+0x48], R120 ;  /* 0x0000487801007387 */ /* 0x0003e80000100800 */
[----:B-1----:R-:W4:Y:S01]  /*1540*/  LDL.LU R120, [R1+0x34] ;  /* 0x0000340001787983 */ /* 0x002f220000300800 */
[----:B------:R-:W-:Y:S01]  /*1550*/  FMUL.FTZ R143, R44, R143 ;  /* 0x0000008f2c8f7220 */ /* 0x000fe20000410000 */
[-C--:B------:R-:W-:Y:S02]  /*1560*/  FFMA.FTZ R224, R139, R144.reuse, R224 ;  /* 0x000000908be07223 */ /* 0x080fe400000100e0 */
[----:B------:R-:W4:Y:S01]  /*1570*/  LDL.LU R225, [R1+0x44] ;  /* 0x0000440001e17983 */ /* 0x000f220000300800 */
[----:B------:R-:W-:Y:S01]  /*1580*/  FFMA.FTZ R143, R76, R144, R143 ;  /* 0x000000904c8f7223 */ /* 0x000fe2000001008f */
[----:B------:R-:W-:Y:S01]  /*1590*/  FADD.FTZ R144, -R212, R146 ;  /* 0x00000092d4907221 */ /* 0x000fe20000010100 */
[----:B------:R-:W-:Y:S01]  /*15a0*/  SHF.L.U32 R146, R153, 0x10, RZ ;  /* 0x0000001099927819 */ /* 0x000fe200000006ff */
[----:B------:R-:W4:Y:S02]  /*15b0*/  LDL.LU R223, [R1+0x24] ;  /* 0x0000240001df7983 */ /* 0x000f240000300800 */
[----:B------:R-:W-:Y:S01]  /*15c0*/  FMUL.FTZ R144, R209, R144 ;  /* 0x00000090d1907220 */ /* 0x000fe20000410000 */
[----:B------:R-:W-:Y:S01]  /*15d0*/  PRMT R148, R148, 0x7632, R148 ;  /* 0x0000763294947816 */ /* 0x000fe20000000094 */
[----:B------:R-:W-:-:S03]  /*15e0*/  FADD.FTZ R145, -R212, R145 ;  /* 0x00000091d4917221 */ /* 0x000fc60000010100 */
[----:B------:R-:W-:Y:S01]  /*15f0*/  SHF.L.U32 R148, R148, 0x10, RZ ;  /* 0x0000001094947819 */ /* 0x000fe200000006ff */
[----:B------:R-:W-:Y:S01]  /*1600*/  FMUL.FTZ R145, R209, R145 ;  /* 0x00000091d1917220 */ /* 0x000fe20000410000 */
[----:B--2---:R-:W-:-:S05]  /*1610*/  FFMA.FTZ R122, R144, R222, R122 ;  /* 0x000000de907a7223 */ /* 0x004fca000001007a */
[----:B------:R1:W-:Y:S01]  /*1620*/  STL [R1+0x38], R122 ;  /* 0x0000387a01007387 */ /* 0x0003e20000100800 */
[----:B---3--:R-:W-:-:S03]  /*1630*/  FADD.FTZ R121, R146, R121 ;  /* 0x0000007992797221 */ /* 0x008fc60000010000 */
[----:B-1----:R-:W2:Y:S04]  /*1640*/  LDL.LU R122, [R1+0x3c] ;  /* 0x00003c00017a7983 */ /* 0x002ea80000300800 */
[----:B------:R1:W-:Y:S04]  /*1650*/  STL [R1+0x28], R121 ;  /* 0x0000287901007387 */ /* 0x0003e80000100800 */
[----:B-1----:R-:W3:Y:S01]  /*1660*/  LDL.LU R121, [R1+0x4c] ;  /* 0x00004c0001797983 */ /* 0x002ee20000300800 */
[----:B----4-:R-:W-:-:S05]  /*1670*/  FFMA.FTZ R120, R145, R148, R120 ;  /* 0x0000009491787223 */ /* 0x010fca0000010078 */
[----:B------:R1:W-:Y:S04]  /*1680*/  STL [R1+0x34], R120 ;  /* 0x0000347801007387 */ /* 0x0003e80000100800 */
[----:B-1----:R-:W4:Y:S01]  /*1690*/  LDL.LU R120, [R1+0x2c] ;  /* 0x00002c0001787983 */ /* 0x002f220000300800 */
[----:B------:R-:W-:Y:S01]  /*16a0*/  PRMT R152, R152, 0x7632, R152 ;  /* 0x0000763298987816 */ /* 0x000fe20000000098 */
[----:B------:R-:W-:Y:S01]  /*16b0*/  FADD.FTZ R225, R148, R225 ;  /* 0x000000e194e17221 */ /* 0x000fe20000010000 */
[----:B------:R-:W-:Y:S02]  /*16c0*/  FMUL.FTZ R148, R45, R148 ;  /* 0x000000942d947220 */ /* 0x000fe40000410000 */
[----:B------:R-:W-:Y:S01]  /*16d0*/  SHF.L.U32 R152, R152, 0x10, RZ ;  /* 0x0000001098987819 */ /* 0x000fe200000006ff */
[----:B------:R-:W-:Y:S01]  /*16e0*/  FADD.FTZ R147, -R212, R147 ;  /* 0x00000093d4937221 */ /* 0x000fe20000010100 */
[----:B------:R-:W-:-:S03]  /*16f0*/  PRMT R149, R149, 0x7632, R149 ;  /* 0x0000763295957816 */ /* 0x000fc60000000095 */
[-C--:B------:R-:W-:Y:S01]  /*1700*/  FFMA.FTZ R226, R145, R152.reuse, R226 ;  /* 0x0000009891e27223 */ /* 0x080fe200000100e2 */
[----:B------:R-:W-:Y:S01]  /*1710*/  FADD.FTZ R223, R152, R223 ;  /* 0x000000df98df7221 */ /* 0x000fe20000010000 */
[----:B------:R-:W-:Y:S01]  /*1720*/  FFMA.FTZ R148, R77, R152, R148 ;  /* 0x000000984d947223 */ /* 0x000fe20000010094 */
[----:B------:R-:W-:Y:S01]  /*1730*/  SHF.L.U32 R152, R149, 0x10, RZ ;  /* 0x0000001095987819 */ /* 0x000fe200000006ff */
[----:B------:R-:W-:Y:S01]  /*1740*/  FMUL.FTZ R149, R209, R147 ;  /* 0x00000093d1957220 */ /* 0x000fe20000410000 */
[----:B------:R-:W-:Y:S01]  /*1750*/  PRMT R153, R153, 0x7632, R153 ;  /* 0x0000763299997816 */ /* 0x000fe20000000099 */
[----:B------:R-:W-:Y:S03]  /*1760*/  STL [R1+0x44], R225 ;  /* 0x000044e101007387 */ /* 0x000fe60000100800 */
[----:B------:R-:W-:Y:S01]  /*1770*/  SHF.L.U32 R153, R153, 0x10, RZ ;  /* 0x0000001099997819 */ /* 0x000fe200000006ff */
[----:B------:R1:W-:Y:S04]  /*1780*/  STL [R1+0x24], R223 ;  /* 0x000024df01007387 */ /* 0x0003e80000100800 */
[----:B-1----:R-:W4:Y:S01]  /*1790*/  LDL.LU R223, [R1+0x50] ;  /* 0x0000500001df7983 */ /* 0x002f220000300800 */
[----:B--2---:R-:W-:-:S05]  /*17a0*/  FFMA.FTZ R122, R149, R152, R122 ;  /* 0x00000098957a7223 */ /* 0x004fca000001007a */
[----:B------:R1:W-:Y:S01]  /*17b0*/  STL [R1+0x3c], R122 ;  /* 0x00003c7a01007387 */ /* 0x0003e20000100800 */
[----:B---3--:R-:W-:-:S03]  /*17c0*/  FADD.FTZ R121, R152, R121 ;  /* 0x0000007998797221 */ /* 0x008fc60000010000 */
[----:B-1----:R-:W2:Y:S04]  /*17d0*/  LDL.LU R122, [R1+0x70] ;  /* 0x00007000017a7983 */ /* 0x002ea80000300800 */
[----:B------:R1:W-:Y:S04]  /*17e0*/  STL [R1+0x4c], R121 ;  /* 0x00004c7901007387 */ /* 0x0003e80000100800 */
[----:B-1----:R-:W3:Y:S01]  /*17f0*/  LDL.LU R121, [R1+0x60] ;  /* 0x0000600001797983 */ /* 0x002ee20000300800 */
[----:B----4-:R-:W-:-:S05]  /*1800*/  FADD.FTZ R120, R153, R120 ;  /* 0x0000007899787221 */ /* 0x010fca0000010000 */
[----:B------:R1:W-:Y:S04]  /*1810*/  STL [R1+0x2c], R120 ;  /* 0x00002c7801007387 */ /* 0x0003e80000100800 */
[----:B-1----:R-:W4:Y:S01]  /*1820*/  LDL.LU R120, [R1+0x54] ;  /* 0x0000540001787983 */ /* 0x002f220000300800 */
[----:B------:R-:W-:Y:S01]  /*1830*/  FMUL.FTZ R147, R47, R152 ;  /* 0x000000982f937220 */ /* 0x000fe20000410000 */
[-C--:B------:R-:W-:Y:S01]  /*1840*/  FFMA.FTZ R228, R149, R153.reuse, R228 ;  /* 0x0000009995e47223 */ /* 0x080fe200000100e4 */
[----:B------:R-:W-:Y:S01]  /*1850*/  FMUL.FTZ R222, R46, R222 ;  /* 0x000000de2ede7220 */ /* 0x000fe20000410000 */
[-C--:B------:R-:W-:Y:S01]  /*1860*/  FFMA.FTZ R227, R144, R146.reuse, R227 ;  /* 0x0000009290e37223 */ /* 0x080fe200000100e3 */
[----:B------:R-:W-:Y:S01]  /*1870*/  FFMA.FTZ R147, R79, R153, R147 ;  /* 0x000000994f937223 */ /* 0x000fe20000010093 */
[----:B------:R-:W-:Y:S01]  /*1880*/  FADD.FTZ R153, -R212, R156 ;  /* 0x0000009cd4997221 */ /* 0x000fe20000010100 */
[----:B------:R-:W-:Y:S01]  /*1890*/  SHF.L.U32 R152, R154, 0x10, RZ ;  /* 0x000000109a987819 */ /* 0x000fe200000006ff */
[----:B------:R-:W4:Y:S01]  /*18a0*/  LDL.LU R225, [R1+0x74] ;  /* 0x0000740001e17983 */ /* 0x000f220000300800 */
[----:B------:R-:W-:Y:S01]  /*18b0*/  SHF.L.U32 R156, R150, 0x10, RZ ;  /* 0x00000010969c7819 */ /* 0x000fe200000006ff */
[----:B------:R-:W-:Y:S01]  /*18c0*/  FMUL.FTZ R153, R209, R153 ;  /* 0x00000099d1997220 */ /* 0x000fe20000410000 */
[----:B------:R-:W-:Y:S01]  /*18d0*/  PRMT R154, R154, 0x7632, R154 ;  /* 0x000076329a9a7816 */ /* 0x000fe2000000009a */
[----:B------:R-:W-:-:S02]  /*18e0*/  FFMA.FTZ R146, R78, R146, R222 ;  /* 0x000000924e927223 */ /* 0x000fc400000100de */
[----:B------:R-:W-:Y:S01]  /*18f0*/  FMUL.FTZ R222, R40, R156 ;  /* 0x0000009c28de7220 */ /* 0x000fe20000410000 */
[----:B------:R-:W-:-:S05]  /*1900*/  FADD.FTZ R223, R152, R223 ;  /* 0x000000df98df7221 */ /* 0x000fca0000010000 */
[----:B------:R1:W-:Y:S04]  /*1910*/  STL [R1+0x50], R223 ;  /* 0x000050df01007387 */ /* 0x0003e80000100800 */
[----:B-1----:R-:W4:Y:S01]  /*1920*/  LDL.LU R223, [R1+0x64] ;  /* 0x0000640001df7983 */ /* 0x002f220000300800 */
[----:B--2---:R-:W-:-:S05]  /*1930*/  FADD.FTZ R122, R156, R122 ;  /* 0x0000007a9c7a7221 */ /* 0x004fca0000010000 */
[----:B------:R1:W-:Y:S01]  /*1940*/  STL [R1+0x70], R122 ;  /* 0x0000707a01007387 */ /* 0x0003e20000100800 */
[----:B---3--:R-:W-:Y:S01]  /*1950*/  FFMA.FTZ R121, R153, R156, R121 ;  /* 0x0000009c99797223 */ /* 0x008fe20000010079 */
[----:B------:R-:W-:Y:S02]  /*1960*/  PRMT R156, R150, 0x7632, R156 ;  /* 0x00007632969c7816 */ /* 0x000fe4000000009c */
[----:B-1----:R-:W2:Y:S01]  /*1970*/  LDL.LU R122, [R1+0x58] ;  /* 0x00005800017a7983 */ /* 0x002ea20000300800 */
[----:B------:R-:W-:-:S03]  /*1980*/  SHF.L.U32 R150, R154, 0x10, RZ ;  /* 0x000000109a967819 */ /* 0x000fc600000006ff */
[----:B------:R1:W-:Y:S04]  /*1990*/  STL [R1+0x60], R121 ;  /* 0x0000607901007387 */ /* 0x0003e80000100800 */
[----:B-1----:R-:W3:Y:S01]  /*19a0*/  LDL.LU R121, [R1+0x78] ;  /* 0x0000780001797983 */ /* 0x002ee20000300800 */
[----:B----4-:R-:W-:-:S05]  /*19b0*/  FADD.FTZ R120, R150, R120 ;  /* 0x0000007896787221 */ /* 0x010fca0000010000 */
[----:B------:R1:W-:Y:S04]  /*19c0*/  STL [R1+0x54], R120 ;  /* 0x0000547801007387 */ /* 0x0003e80000100800 */
[----:B-1----:R-:W4:Y:S01]  /*19d0*/  LDL.LU R120, [R1+0x68] ;  /* 0x0000680001787983 */ /* 0x002f220000300800 */
[----:B------:R-:W-:Y:S01]  /*19e0*/  FADD.FTZ R157, -R212, R157 ;  /* 0x0000009dd49d7221 */ /* 0x000fe20000010100 */
[----:B------:R-:W-:-:S03]  /*19f0*/  SHF.L.U32 R156, R156, 0x10, RZ ;  /* 0x000000109c9c7819 */ /* 0x000fc600000006ff */
[----:B------:R-:W-:Y:S02]  /*1a00*/  FMUL.FTZ R154, R209, R157 ;  /* 0x0000009dd19a7220 */ /* 0x000fe40000410000 */
[----:B------:R-:W-:Y:S02]  /*1a10*/  FMUL.FTZ R157, R41, R156 ;  /* 0x0000009c299d7220 */ /* 0x000fe40000410000 */
[-C--:B------:R-:W-:Y:S01]  /*1a20*/  FFMA.FTZ R230, R154, R150.reuse, R230 ;  /* 0x000000969ae67223 */ /* 0x080fe200000100e6 */
[----:B------:R-:W-:Y:S01]  /*1a30*/  FADD.FTZ R225, R156, R225 ;  /* 0x000000e19ce17221 */ /* 0x000fe20000010000 */
[----:B------:R-:W-:Y:S01]  /*1a40*/  FFMA.FTZ R150, R73, R150, R157 ;  /* 0x0000009649967223 */ /* 0x000fe2000001009d */
[----:B------:R-:W-:Y:S01]  /*1a50*/  FADD.FTZ R157, -R212, R158 ;  /* 0x0000009ed49d7221 */ /* 0x000fe20000010100 */
[----:B------:R-:W-:Y:S01]  /*1a60*/  FFMA.FTZ R223, R154, R156, R223 ;  /* 0x0000009c9adf7223 */ /* 0x000fe200000100df */
[----:B------:R-:W-:Y:S01]  /*1a70*/  SHF.L.U32 R156, R155, 0x10, RZ ;  /* 0x000000109b9c7819 */ /* 0x000fe200000006ff */
[----:B------:R-:W-:Y:S01]  /*1a80*/  IMAD.WIDE.U32 R164, R208, 0x10, R180 ;  /* 0x00000010d0a47825 */ /* 0x000fe200078e00b4 */
[----:B------:R-:W-:-:S03]  /*1a90*/  SHF.L.U32 R158, R151, 0x10, RZ ;  /* 0x00000010979e7819 */ /* 0x000fc600000006ff */
[----:B------:R-:W-:Y:S01]  /*1aa0*/  FMUL.FTZ R157, R209, R157 ;  /* 0x0000009dd19d7220 */ /* 0x000fe20000410000 */
[----:B------:R1:W-:Y:S04]  /*1ab0*/  STL [R1+0x74], R225 ;  /* 0x000074e101007387 */ /* 0x0003e80000100800 */
[----:B------:R-:W-:Y:S04]  /*1ac0*/  STL [R1+0x64], R223 ;  /* 0x000064df01007387 */ /* 0x000fe80000100800 */
[----:B------:R-:W4:Y:S04]  /*1ad0*/  LDG.E.128 R164, desc[UR10][R164.64] ;  /* 0x0000000aa4a47981 */ /* 0x000f28000c1e1d00 */
[----:B------:R-:W4:Y:S04]  /*1ae0*/  LDL.LU R236, [R1+0x5c] ;  /* 0x00005c0001ec7983 */ /* 0x000f280000300800 */
[----:B-1----:R-:W4:Y:S01]  /*1af0*/  LDL.LU R225, [R1+0x7c] ;  /* 0x00007c0001e17983 */ /* 0x002f220000300800 */
[----:B------:R-:W-:-:S04]  /*1b00*/  @P0 IMAD.WIDE.U32 R162, R211, 0x20, R162 ;  /* 0x00000020d3a20825 */ /* 0x000fc800078e00a2 */
[----:B0-----:R-:W-:Y:S01]  /*1b10*/  @P0 IMAD.WIDE.U32 R160, R210, 0x20, R160 ;  /* 0x00000020d2a00825 */ /* 0x001fe200078e00a0 */
[----:B------:R-:W5:Y:S03]  /*1b20*/  @P0 LDG.E.128 R88, desc[UR10][R162.64] ;  /* 0x0000000aa2580981 */ /* 0x000f66000c1e1d00 */
[C---:B------:R-:W-:Y:S01]  /*1b30*/  IMAD.WIDE.U32 R172, R208.reuse, 0x20, R182 ;  /* 0x00000020d0ac7825 */ /* 0x040fe200078e00b6 */
[----:B------:R-:W5:Y:S03]  /*1b40*/  @P0 LDG.E.128 R92, desc[UR10][R162.64+0x10] ;  /* 0x0000100aa25c0981 */ /* 0x000f66000c1e1d00 */
[----:B------:R-:W-:Y:S01]  /*1b50*/  IMAD.WIDE.U32 R168, R208, 0x10, R184 ;  /* 0x00000010d0a87825 */ /* 0x000fe200078e00b8 */
[----:B------:R-:W5:Y:S04]  /*1b60*/  @P0 LDG.E.128 R96, desc[UR10][R160.64] ;  /* 0x0000000aa0600981 */ /* 0x000f68000c1e1d00 */
[----:B------:R0:W5:Y:S04]  /*1b70*/  @P0 LDG.E.128 R100, desc[UR10][R160.64+0x10] ;  /* 0x0000100aa0640981 */ /* 0x000168000c1e1d00 */
[----:B------:R-:W4:Y:S04]  /*1b80*/  LDG.E.128 R168, desc[UR10][R168.64] ;  /* 0x0000000aa8a87981 */ /* 0x000f28000c1e1d00 */
[----:B------:R-:W4:Y:S01]  /*1b90*/  LDG.E.128 R160, desc[UR10][R172.64] ;  /* 0x0000000aaca07981 */ /* 0x000f22000c1e1d00 */
[----:B--2---:R-:W-:-:S05]  /*1ba0*/  FADD.FTZ R122, R156, R122 ;  /* 0x0000007a9c7a7221 */ /* 0x004fca0000010000 */
[----:B------:R1:W-:Y:S04]  /*1bb0*/  STL [R1+0x58], R122 ;  /* 0x0000587a01007387 */ /* 0x0003e80000100800 */
[----:B-1----:R-:W2:Y:S01]  /*1bc0*/  LDL.LU R122, [R1+0x6c] ;  /* 0x00006c00017a7983 */ /* 0x002ea20000300800 */
[----:B---3--:R-:W-:Y:S01]  /*1bd0*/  FADD.FTZ R121, R158, R121 ;  /* 0x000000799e797221 */ /* 0x008fe20000010000 */
[----:B----4-:R-:W-:-:S05]  /*1be0*/  FFMA.FTZ R120, R157, R158, R120 ;  /* 0x0000009e9d787223 */ /* 0x010fca0000010078 */
[----:B------:R1:W-:Y:S04]  /*1bf0*/  STL [R1+0x68], R120 ;  /* 0x0000687801007387 */ /* 0x0003e80000100800 */
[----:B-1----:R-:W3:Y:S04]  /*1c00*/  LDL.LU R120, [R1+0xa4] ;  /* 0x0000a40001787983 */ /* 0x002ee80000300800 */
[----:B------:R1:W-:Y:S04]  /*1c10*/  STL [R1+0x78], R121 ;  /* 0x0000787901007387 */ /* 0x0003e80000100800 */
[----:B------:R-:W4:Y:S04]  /*1c20*/  LDL.LU R240, [R1+0x98] ;  /* 0x0000980001f07983 */ /* 0x000f280000300800 */
[----:B-1----:R-:W4:Y:S01]  /*1c30*/  LDL.LU R121, [R1+0x88] ;  /* 0x0000880001797983 */ /* 0x002f220000300800 */
[----:B------:R-:W-:-:S02]  /*1c40*/  PRMT R155, R155, 0x7632, R155 ;  /* 0x000076329b9b7816 */ /* 0x000fc4000000009b */
[----:B------:R-:W-:Y:S01]  /*1c50*/  PRMT R151, R151, 0x7632, R151 ;  /* 0x0000763297977816 */ /* 0x000fe20000000097 */
[----:B------:R-:W-:Y:S01]  /*1c60*/  FADD.FTZ R159, -R212, R159 ;  /* 0x0000009fd49f7221 */ /* 0x000fe20000010100 */
[----:B------:R-:W-:Y:S01]  /*1c70*/  SHF.L.U32 R155, R155, 0x10, RZ ;  /* 0x000000109b9b7819 */ /* 0x000fe200000006ff */
[-C--:B------:R-:W-:Y:S01]  /*1c80*/  FFMA.FTZ R229, R153, R152.reuse, R229 ;  /* 0x0000009899e57223 */ /* 0x080fe200000100e5 */
[----:B------:R-:W-:Y:S01]  /*1c90*/  SHF.L.U32 R151, R151, 0x10, RZ ;  /* 0x0000001097977819 */ /* 0x000fe200000006ff */
[----:B------:R-:W-:Y:S01]  /*1ca0*/  FFMA.FTZ R152, R72, R152, R222 ;  /* 0x0000009848987223 */ /* 0x000fe200000100de */
[----:B------:R-:W-:Y:S01]  /*1cb0*/  FMUL.FTZ R222, R42, R158 ;  /* 0x0000009e2ade7220 */ /* 0x000fe20000410000 */
[----:B------:R-:W-:Y:S01]  /*1cc0*/  FMUL.FTZ R223, R209, R159 ;  /* 0x0000009fd1df7220 */ /* 0x000fe20000410000 */
[----:B------:R-:W-:Y:S01]  /*1cd0*/  FADD.FTZ R236, R155, R236 ;  /* 0x000000ec9bec7221 */ /* 0x000fe20000010000 */
[----:B------:R-:W-:Y:S01]  /*1ce0*/  SHF.L.U32 R158, R164, 0x10, RZ ;  /* 0x00000010a49e7819 */ /* 0x000fe200000006ff */
[----:B------:R-:W-:-:S03]  /*1cf0*/  FADD.FTZ R225, R151, R225 ;  /* 0x000000e197e17221 */ /* 0x000fc60000010000 */
[----:B------:R-:W-:Y:S04]  /*1d00*/  STL [R1+0x5c], R236 ;  /* 0x00005cec01007387 */ /* 0x000fe80000100800 */
[----:B------:R1:W-:Y:S01]  /*1d10*/  STL [R1+0x7c], R225 ;  /* 0x00007ce101007387 */ /* 0x0003e20000100800 */
[-C--:B------:R-:W-:Y:S01]  /*1d20*/  FFMA.FTZ R231, R157, R156.reuse, R231 ;  /* 0x0000009c9de77223 */ /* 0x080fe200000100e7 */
[----:B------:R-:W-:Y:S02]  /*1d30*/  FFMA.FTZ R156, R74, R156, R222 ;  /* 0x0000009c4a9c7223 */ /* 0x000fe400000100de */
[----:B-1----:R-:W4:Y:S04]  /*1d40*/  LDL.LU R225, [R1+0xac] ;  /* 0x0000ac0001e17983 */ /* 0x002f280000300800 */
[----:B------:R-:W4:Y:S01]  /*1d50*/  LDL.LU R236, [R1+0xa0] ;  /* 0x0000a00001ec7983 */ /* 0x000f220000300800 */
[----:B------:R-:W-:Y:S01]  /*1d60*/  FMUL.FTZ R222, R43, R151 ;  /* 0x000000972bde7220 */ /* 0x000fe20000410000 */
[----:B------:R-:W-:-:S03]  /*1d70*/  FFMA.FTZ R232, R223, R155, R232 ;  /* 0x0000009bdfe87223 */ /* 0x000fc600000100e8 */
[----:B------:R-:W-:Y:S01]  /*1d80*/  FFMA.FTZ R222, R75, R155, R222 ;  /* 0x0000009b4bde7223 */ /* 0x000fe200000100de */
[----:B------:R-:W-:-:S04]  /*1d90*/  FADD.FTZ R155, -R212, R160 ;  /* 0x000000a0d49b7221 */ /* 0x000fc80000010100 */
[----:B------:R-:W-:Y:S01]  /*1da0*/  FMUL.FTZ R155, R209, R155 ;  /* 0x0000009bd19b7220 */ /* 0x000fe20000410000 */
[----:B--2---:R-:W-:-:S05]  /*1db0*/  FFMA.FTZ R122, R223, R151, R122 ;  /* 0x00000097df7a7223 */ /* 0x004fca000001007a */
[----:B------:R-:W-:Y:S01]  /*1dc0*/  STL [R1+0x6c], R122 ;  /* 0x00006c7a01007387 */ /* 0x000fe20000100800 */
[----:B------:R-:W-:Y:S01]  /*1dd0*/  SHF.L.U32 R151, R168, 0x10, RZ ;  /* 0x00000010a8977819 */ /* 0x000fe200000006ff */
[----:B---3--:R-:W-:-:S05]  /*1de0*/  FADD.FTZ R120, R158, R120 ;  /* 0x000000789e787221 */ /* 0x008fca0000010000 */
[----:B------:R1:W-:Y:S04]  /*1df0*/  STL [R1+0xa4], R120 ;  /* 0x0000a47801007387 */ /* 0x0003e80000100800 */
[----:B-1----:R-:W2:Y:S04]  /*1e00*/  LDL.LU R120, [R1+0x90] ;  /* 0x0000900001787983 */ /* 0x002ea80000300800 */
[----:B------:R-:W3:Y:S01]  /*1e10*/  LDL.LU R122, [R1+0x80] ;  /* 0x00008000017a7983 */ /* 0x000ee20000300800 */
[----:B----4-:R-:W-:Y:S01]  /*1e20*/  FADD.FTZ R121, R151, R121 ;  /* 0x0000007997797221 */ /* 0x010fe20000010000 */
[----:B------:R-:W-:-:S04]  /*1e30*/  FFMA.FTZ R240, R155, R158, R240 ;  /* 0x0000009e9bf07223 */ /* 0x000fc800000100f0 */
[----:B------:R1:W-:Y:S04]  /*1e40*/  STL [R1+0x88], R121 ;  /* 0x0000887901007387 */ /* 0x0003e80000100800 */
[----:B------:R-:W-:Y:S04]  /*1e50*/  STL [R1+0x98], R240 ;  /* 0x000098f001007387 */ /* 0x000fe80000100800 */
[----:B-1----:R-:W4:Y:S01]  /*1e60*/  LDL.LU R121, [R1+0x9c] ;  /* 0x00009c0001797983 */ /* 0x002f220000300800 */
[----:B------:R-:W-:Y:S01]  /*1e70*/  FMUL.FTZ R158, R36, R158 ;  /* 0x0000009e249e7220 */ /* 0x000fe20000410000 */
[-C--:B------:R-:W-:Y:S01]  /*1e80*/  FFMA.FTZ R233, R155, R151.reuse, R233 ;  /* 0x000000979be97223 */ /* 0x080fe200000100e9 */
[----:B------:R-:W-:Y:S01]  /*1e90*/  FADD.FTZ R159, -R212, R162 ;  /* 0x000000a2d49f7221 */ /* 0x000fe20000010100 */
[----:B0-----:R-:W-:Y:S01]  /*1ea0*/  SHF.L.U32 R160, R165, 0x10, RZ ;  /* 0x00000010a5a07819 */ /* 0x001fe200000006ff */
[----:B------:R-:W-:Y:S01]  /*1eb0*/  FFMA.FTZ R151, R68, R151, R158 ;  /* 0x0000009744977223 */ /* 0x000fe2000001009e */
[----:B------:R-:W-:Y:S01]  /*1ec0*/  SHF.L.U32 R158, R169, 0x10, RZ ;  /* 0x00000010a99e7819 */ /* 0x000fe200000006ff */
[----:B------:R-:W-:-:S02]  /*1ed0*/  FMUL.FTZ R159, R209, R159 ;  /* 0x0000009fd19f7220 */ /* 0x000fc40000410000 */
[----:B------:R-:W-:Y:S02]  /*1ee0*/  FADD.FTZ R225, R160, R225 ;  /* 0x000000e1a0e17221 */ /* 0x000fe40000010000 */
[----:B------:R-:W-:-:S03]  /*1ef0*/  FFMA.FTZ R236, R159, R160, R236 ;  /* 0x000000a09fec7223 */ /* 0x000fc600000100ec */
[----:B------:R0:W-:Y:S01]  /*1f00*/  STL [R1+0xac], R225 ;  /* 0x0000ace101007387 */ /* 0x0001e20000100800 */
[----:B------:R-:W-:-:S03]  /*1f10*/  FMUL.FTZ R160, R38, R160 ;  /* 0x000000a026a07220 */ /* 0x000fc60000410000 */
[----:B0-----:R-:W4:Y:S01]  /*1f20*/  LDL.LU R225, [R1+0xa8] ;  /* 0x0000a80001e17983 */ /* 0x001f220000300800 */
[----:B------:R-:W-:-:S04]  /*1f30*/  FADD.FTZ R161, -R212, R161 ;  /* 0x000000a1d4a17221 */ /* 0x000fc80000010100 */
[----:B------:R-:W-:Y:S01]  /*1f40*/  FMUL.FTZ R161, R209, R161 ;  /* 0x000000a1d1a17220 */ /* 0x000fe20000410000 */
[----:B--2---:R-:W-:-:S05]  /*1f50*/  FADD.FTZ R120, R158, R120 ;  /* 0x000000789e787221 */ /* 0x004fca0000010000 */
[----:B------:R0:W-:Y:S04]  /*1f60*/  STL [R1+0x90], R120 ;  /* 0x0000907801007387 */ /* 0x0001e80000100800 */
[----:B------:R-:W-:Y:S01]  /*1f70*/  STL [R1+0xa0], R236 ;  /* 0x0000a0ec01007387 */ /* 0x000fe20000100800 */
[----:B---3--:R-:W-:-:S03]  /*1f80*/  FFMA.FTZ R122, R159, R158, R122 ;  /* 0x0000009e9f7a7223 */ /* 0x008fc6000001007a */
[----:B0-----:R-:W2:Y:S01]  /*1f90*/  LDL.LU R120, [R1+0x8c] ;  /* 0x00008c0001787983 */ /* 0x001ea20000300800 */
[--C-:B------:R-:W-:Y:S01]  /*1fa0*/  FFMA.FTZ R158, R70, R158, R160.reuse ;  /* 0x0000009e469e7223 */ /* 0x100fe200000100a0 */
[----:B------:R-:W-:-:S04]  /*1fb0*/  PRMT R160, R164, 0x7632, R160 ;  /* 0x00007632a4a07816 */ /* 0x000fc800000000a0 */
[----:B------:R-:W-:Y:S01]  /*1fc0*/  SHF.L.U32 R160, R160, 0x10, RZ ;  /* 0x00000010a0a07819 */ /* 0x000fe200000006ff */
[----:B------:R0:W-:Y:S04]  /*1fd0*/  STL [R1+0x80], R122 ;  /* 0x0000807a01007387 */ /* 0x0001e80000100800 */
[----:B----4-:R-:W-:Y:S01]  /*1fe0*/  FFMA.FTZ R121, R161, R160, R121 ;  /* 0x000000a0a1797223 */ /* 0x010fe20000010079 */
[----:B0-----:R-:W3:Y:S04]  /*1ff0*/  LDL.LU R122, [R1+0xb0] ;  /* 0x0000b000017a7983 */ /* 0x001ee80000300800 */
[----:B------:R0:W-:Y:S04]  /*2000*/  STL [R1+0x9c], R121 ;  /* 0x00009c7901007387 */ /* 0x0001e80000100800 */
[----:B0-----:R-:W4:Y:S01]  /*2010*/  LDL.LU R121, [R1+0xb4] ;  /* 0x0000b40001797983 */ /* 0x001f220000300800 */
[----:B------:R-:W-:-:S04]  /*2020*/  FADD.FTZ R0, -R212, R176 ;  /* 0x000000b0d4007221 */ /* 0x000fc80000010100 */
[----:B------:R-:W-:Y:S01]  /*2030*/  FMUL.FTZ R0, R209, R0 ;  /* 0x00000000d1007220 */ /* 0x000fe20000410000 */
[----:B------:R-:W-:-:S03]  /*2040*/  FADD.FTZ R245, R174, R245 ;  /* 0x000000f5aef57221 */ /* 0x000fc60000010000 */
        /* <DEDUP_REMOVED lines=8> */
[----:B------:R-:W-:Y:S02]  /*20d0*/  PRMT R162, R168, 0x7632, R162 ;  /* 0x00007632a8a27816 */ /* 0x000fe400000000a2 */
[----:B------:R-:W-:Y:S01]  /*20e0*/  SHF.L.U32 R214, R137, 0x10, RZ ;  /* 0x0000001089d67819 */ /* 0x000fe200000006ff */
[----:B------:R-:W-:Y:S01]  /*20f0*/  FADD.FTZ R247, R174, R247 ;  /* 0x000000f7aef77221 */ /* 0x000fe20000010000 */
[----:B------:R-:W-:Y:S01]  /*2100*/  SHF.L.U32 R162, R162, 0x10, RZ ;  /* 0x00000010a2a27819 */ /* 0x000fe200000006ff */
[-C--:B------:R-:W-:Y:S01]  /*2110*/  FFMA.FTZ R243, R215, R174.reuse, R243 ;  /* 0x000000aed7f37223 */ /* 0x080fe200000100f3 */
[----:B------:R-:W4:Y:S01]  /*2120*/  LDL.LU R168, [R1+0x84] ;  /* 0x0000840001a87983 */ /* 0x000f220000300800 */
[----:B------:R-:W-:Y:S01]  /*2130*/  FMUL.FTZ R174, R54, R174 ;  /* 0x000000ae36ae7220 */ /* 0x000fe20000410000 */
[----:B------:R-:W-:-:S02]  /*2140*/  FADD.FTZ R225, R160, R225 ;  /* 0x000000e1a0e17221 */ /* 0x000fc40000010000 */
[----:B------:R-:W4:Y:S01]  /*2150*/  LDL.LU R164, [R1+0x94] ;  /* 0x0000940001a47983 */ /* 0x000f220000300800 */
[----:B------:R-:W-:Y:S01]  /*2160*/  FADD.FTZ R238, R214, R238 ;  /* 0x000000eed6ee7221 */ /* 0x000fe20000010000 */
[-C--:B------:R-:W-:Y:S01]  /*2170*/  FFMA.FTZ R5, R215, R214.reuse, R5 ;  /* 0x000000d6d7057223 */ /* 0x080fe20000010005 */
[----:B------:R-:W-:Y:S01]  /*2180*/  FFMA.FTZ R214, R86, R214, R174 ;  /* 0x000000d656d67223 */ /* 0x000fe200000100ae */
[----:B------:R-:W-:Y:S04]  /*2190*/  STL [R1+0xa8], R225 ;  /* 0x0000a8e101007387 */ /* 0x000fe80000100800 */
[----:B------:R-:W4:Y:S01]  /*21a0*/  LDG.E.128 R172, desc[UR10][R172.64+0x10] ;  /* 0x0000100aacac7981 */ /* 0x000f22000c1e1d00 */
[----:B------:R-:W-:Y:S01]  /*21b0*/  FMUL.FTZ R160, R37, R160 ;  /* 0x000000a025a07220 */ /* 0x000fe20000410000 */
[----:B------:R-:W-:Y:S01]  /*21c0*/  FFMA.FTZ R234, R161, R162, R234 ;  /* 0x000000a2a1ea7223 */ /* 0x000fe200000100ea */
[----:B------:R-:W-:-:S02]  /*21d0*/  PRMT R165, R165, 0x7632, R165 ;  /* 0x00007632a5a57816 */ /* 0x000fc400000000a5 */
[----:B------:R-:W-:Y:S02]  /*21e0*/  FFMA.FTZ R160, R69, R162, R160 ;  /* 0x000000a245a07223 */ /* 0x000fe400000100a0 */
[----:B------:R-:W-:Y:S01]  /*21f0*/  SHF.L.U32 R165, R165, 0x10, RZ ;  /* 0x00000010a5a57819 */ /* 0x000fe200000006ff */
[----:B--2---:R-:W-:-:S05]  /*2200*/  FADD.FTZ R120, R162, R120 ;  /* 0x00000078a2787221 */ /* 0x004fca0000010000 */
[----:B------:R0:W-:Y:S01]  /*2210*/  STL [R1+0x8c], R120 ;  /* 0x00008c7801007387 */ /* 0x0001e20000100800 */
[----:B------:R-:W-:-:S03]  /*2220*/  FADD.FTZ R162, -R212, R163 ;  /* 0x000000a3d4a27221 */ /* 0x000fc60000010100 */
[----:B0-----:R-:W2:Y:S04]  /*2230*/  LDL.LU R120, [R1+0xc4] ;  /* 0x0000c40001787983 */ /* 0x001ea80000300800 */
[----:B------:R-:W2:Y:S01]  /*2240*/  LDL.LU R225, [R1+0xb8] ;  /* 0x0000b80001e17983 */ /* 0x000ea20000300800 */
[----:B------:R-:W-:-:S04]  /*2250*/  FMUL.FTZ R162, R209, R162 ;  /* 0x000000a2d1a27220 */ /* 0x000fc80000410000 */
[----:B---3--:R-:W-:Y:S01]  /*2260*/  FFMA.FTZ R122, R162, R165, R122 ;  /* 0x000000a5a27a7223 */ /* 0x008fe2000001007a */
[----:B----4-:R-:W-:-:S04]  /*2270*/  FADD.FTZ R121, R165, R121 ;  /* 0x00000079a5797221 */ /* 0x010fc80000010000 */
[----:B------:R0:W-:Y:S04]  /*2280*/  STL [R1+0xb0], R122 ;  /* 0x0000b07a01007387 */ /* 0x0001e80000100800 */
[----:B0-----:R-:W3:Y:S04]  /*2290*/  LDL.LU R122, [R1+0xd8] ;  /* 0x0000d800017a7983 */ /* 0x001ee80000300800 */
[----:B------:R0:W-:Y:S04]  /*22a0*/  STL [R1+0xb4], R121 ;  /* 0x0000b47901007387 */ /* 0x0001e80000100800 */
[----:B0-----:R-:W4:Y:S01]  /*22b0*/  LDL.LU R121, [R1+0xd0] ;  /* 0x0000d00001797983 */ /* 0x001f220000300800 */
[----:B------:R-:W-:-:S04]  /*22c0*/  PRMT R169, R169, 0x7632, R169 ;  /* 0x00007632a9a97816 */ /* 0x000fc800000000a9 */
[----:B------:R-:W-:Y:S01]  /*22d0*/  SHF.L.U32 R169, R169, 0x10, RZ ;  /* 0x00000010a9a97819 */ /* 0x000fe200000006ff */
[----:B------:R-:W-:-:S04]  /*22e0*/  FMUL.FTZ R163, R39, R165 ;  /* 0x000000a527a37220 */ /* 0x000fc80000410000 */
[----:B------:R-:W-:Y:S01]  /*22f0*/  FADD.FTZ R164, R169, R164 ;  /* 0x000000a4a9a47221 */ /* 0x000fe20000010000 */
[----:B------:R-:W-:Y:S01]  /*2300*/  SHF.L.U32 R165, R170, 0x10, RZ ;  /* 0x00000010aaa57819 */ /* 0x000fe200000006ff */
[----:B------:R-:W-:-:S03]  /*2310*/  FFMA.FTZ R168, R162, R169, R168 ;  /* 0x000000a9a2a87223 */ /* 0x000fc600000100a8 */
[----:B------:R0:W-:Y:S04]  /*2320*/  STL [R1+0x94], R164 ;  /* 0x000094a401007387 */ /* 0x0001e80000100800 */
[----:B------:R1:W-:Y:S04]  /*2330*/  STL [R1+0x84], R168 ;  /* 0x000084a801007387 */ /* 0x0003e80000100800 */
[----:B------:R-:W4:Y:S01]  /*2340*/  LDL.LU R236, [R1+0xc8] ;  /* 0x0000c80001ec7983 */ /* 0x000f220000300800 */
[----:B0-----:R-:W-:-:S04]  /*2350*/  FADD.FTZ R164, -R212, R172 ;  /* 0x000000acd4a47221 */ /* 0x001fc80000010100 */
[----:B------:R-:W-:Y:S01]  /*2360*/  FMUL.FTZ R164, R209, R164 ;  /* 0x000000a4d1a47220 */ /* 0x000fe20000410000 */
[----:B-1----:R-:W-:Y:S01]  /*2370*/  SHF.L.U32 R168, R166, 0x10, RZ ;  /* 0x00000010a6a87819 */ /* 0x002fe200000006ff */
[----:B--2---:R-:W-:Y:S02]  /*2380*/  FADD.FTZ R120, R165, R120 ;  /* 0x00000078a5787221 */ /* 0x004fe40000010000 */
[----:B------:R-:W-:-:S03]  /*2390*/  FFMA.FTZ R225, R164, R165, R225 ;  /* 0x000000a5a4e17223 */ /* 0x000fc600000100e1 */
[----:B------:R0:W-:Y:S04]  /*23a0*/  STL [R1+0xc4], R120 ;  /* 0x0000c47801007387 */ /* 0x0001e80000100800 */
[----:B0-----:R-:W2:Y:S04]  /*23b0*/  LDL.LU R120, [R1+0xbc] ;  /* 0x0000bc0001787983 */ /* 0x001ea80000300800 */
[----:B------:R0:W-:Y:S04]  /*23c0*/  STL [R1+0xb8], R225 ;  /* 0x0000b8e101007387 */ /* 0x0001e80000100800 */
[----:B0-----:R-:W2:Y:S04]  /*23d0*/  LDL.LU R225, [R1+0xdc] ;  /* 0x0000dc0001e17983 */ /* 0x001ea80000300800 */
[----:B------:R-:W2:Y:S01]  /*23e0*/  LDL.LU R172, [R1+0xd4] ;  /* 0x0000d40001ac7983 */ /* 0x000ea20000300800 */
[----:B---3--:R-:W-:Y:S01]  /*23f0*/  FADD.FTZ R122, R168, R122 ;  /* 0x0000007aa87a7221 */ /* 0x008fe20000010000 */
[----:B----4-:R-:W-:-:S04]  /*2400*/  FFMA.FTZ R121, R164, R168, R121 ;  /* 0x000000a8a4797223 */ /* 0x010fc80000010079 */
[----:B------:R0:W-:Y:S04]  /*2410*/  STL [R1+0xd8], R122 ;  /* 0x0000d87a01007387 */ /* 0x0001e80000100800 */
[----:B0-----:R-:W3:Y:S04]  /*2420*/  LDL.LU R122, [R1+0xcc] ;  /* 0x0000cc00017a7983 */ /* 0x001ee80000300800 */
[----:B------:R0:W-:Y:S04]  /*2430*/  STL [R1+0xd0], R121 ;  /* 0x0000d07901007387 */ /* 0x0001e80000100800 */
[----:B0-----:R-:W4:Y:S01]  /*2440*/  LDL.LU R121, [R1+0xc0] ;  /* 0x0000c00001797983 */ /* 0x001f220000300800 */
[----:B------:R-:W-:Y:S01]  /*2450*/  FFMA.FTZ R163, R71, R169, R163 ;  /* 0x000000a947a37223 */ /* 0x000fe200000100a3 */
[----:B------:R-:W-:Y:S01]  /*2460*/  FMUL.FTZ R169, R32, R168 ;  /* 0x000000a820a97220 */ /* 0x000fe20000410000 */
[----:B------:R-:W-:-:S03]  /*2470*/  PRMT R170, R170, 0x7632, R170 ;  /* 0x00007632aaaa7816 */ /* 0x000fc600000000aa */
[--C-:B------:R-:W-:Y:S01]  /*2480*/  FFMA.FTZ R165, R64, R165, R169.reuse ;  /* 0x000000a540a57223 */ /* 0x100fe200000100a9 */
[----:B------:R-:W-:Y:S01]  /*2490*/  PRMT R169, R166, 0x7632, R169 ;  /* 0x00007632a6a97816 */ /* 0x000fe200000000a9 */
[----:B------:R-:W-:Y:S01]  /*24a0*/  FADD.FTZ R166, -R212, R173 ;  /* 0x000000add4a67221 */ /* 0x000fe20000010100 */
[----:B------:R-:W-:-:S03]  /*24b0*/  SHF.L.U32 R170, R170, 0x10, RZ ;  /* 0x00000010aaaa7819 */ /* 0x000fc600000006ff */
[----:B------:R-:W-:Y:S01]  /*24c0*/  FMUL.FTZ R166, R209, R166 ;  /* 0x000000a6d1a67220 */ /* 0x000fe20000410000 */
[----:B------:R-:W-:Y:S01]  /*24d0*/  SHF.L.U32 R169, R169, 0x10, RZ ;  /* 0x00000010a9a97819 */ /* 0x000fe200000006ff */
[----:B------:R-:W-:Y:S01]  /*24e0*/  FADD.FTZ R236, R170, R236 ;  /* 0x000000ecaaec7221 */ /* 0x000fe20000010000 */
[----:B------:R-:W-:Y:S01]  /*24f0*/  PRMT R133, R133, 0x7632, R133 ;  /* 0x0000763285857816 */ /* 0x000fe20000000085 */
[----:B------:R-:W-:Y:S01]  /*2500*/  FADD.FTZ R179, -R212, R179 ;  /* 0x000000b3d4b37221 */ /* 0x000fe20000010100 */
[----:B------:R-:W-:Y:S02]  /*2510*/  PRMT R137, R137, 0x7632, R137 ;  /* 0x0000763289897816 */ /* 0x000fe40000000089 */
[----:B------:R-:W-:Y:S01]  /*2520*/  SHF.L.U32 R133, R133, 0x10, RZ ;  /* 0x0000001085857819 */ /* 0x000fe200000006ff */
[----:B------:R-:W-:Y:S01]  /*2530*/  FMUL.FTZ R217, R209, R179 ;  /* 0x000000b3d1d97220 */ /* 0x000fe20000410000 */
[----:B------:R-:W-:Y:S01]  /*2540*/  FMUL.FTZ R168, R33, R169 ;  /* 0x000000a921a87220 */ /* 0x000fe20000410000 */
[----:B------:R-:W-:-:S02]  /*2550*/  SHF.L.U32 R137, R137, 0x10, RZ ;  /* 0x0000001089897819 */ /* 0x000fc400000006ff */
[-C--:B------:R-:W-:Y:S01]  /*2560*/  FFMA.FTZ R244, R217, R133.reuse, R244 ;  /* 0x00000085d9f47223 */ /* 0x080fe200000100f4 */
[----:B------:R-:W-:Y:S01]  /*2570*/  FADD.FTZ R248, R133, R248 ;  /* 0x000000f885f87221 */ /* 0x000fe20000010000 */
[----:B------:R-:W-:Y:S01]  /*2580*/  FMUL.FTZ R133, R55, R133 ;  /* 0x0000008537857220 */ /* 0x000fe20000410000 */
[----:B------:R-:W-:Y:S01]  /*2590*/  FFMA.FTZ R168, R65, R170, R168 ;  /* 0x000000aa41a87223 */ /* 0x000fe200000100a8 */
[-C--:B------:R-:W-:Y:S01]  /*25a0*/  FFMA.FTZ R6, R217, R137.reuse, R6 ;  /* 0x00000089d9067223 */ /* 0x080fe20000010006 */
[----:B------:R-:W-:Y:S01]  /*25b0*/  FADD.FTZ R239, R137, R239 ;  /* 0x000000ef89ef7221 */ /* 0x000fe20000010000 */
[----:B------:R-:W-:Y:S01]  /*25c0*/  FFMA.FTZ R137, R87, R137, R133 ;  /* 0x0000008957897223 */ /* 0x000fe20000010085 */
[----:B------:R-:W-:Y:S01]  /*25d0*/  FMUL.FTZ R133, R48, R132 ;  /* 0x0000008430857220 */ /* 0x000fe20000410000 */
[----:B------:R-:W-:Y:S01]  /*25e0*/  FADD.FTZ R249, R140, R249 ;  /* 0x000000f98cf97221 */ /* 0x000fe20000010000 */
[-C--:B------:R-:W-:Y:S02]  /*25f0*/  FFMA.FTZ R7, R218, R140.reuse, R7 ;  /* 0x0000008cda077223 */ /* 0x080fe40000010007 */
[----:B------:R-:W-:Y:S01]  /*2600*/  FFMA.FTZ R140, R80, R140, R133 ;  /* 0x0000008c508c7223 */ /* 0x000fe20000010085 */
[----:B------:R-:W-:-:S04]  /*2610*/  IMAD.WIDE.U32 R132, R2, 0x20, R182 ;  /* 0x0000002002847825 */ /* 0x000fc800078e00b6 */
[C---:B------:R-:W-:Y:S02]  /*2620*/  IMAD.WIDE.U32 R176, R2.reuse, 0x10, R180 ;  /* 0x0000001002b07825 */ /* 0x040fe400078e00b4 */
[----:B------:R0:W4:Y:S02]  /*2630*/  LDG.E.128 R180, desc[UR10][R132.64] ;  /* 0x0000000a84b47981 */ /* 0x000124000c1e1d00 */
[----:B------:R-:W-:Y:S02]  /*2640*/  IMAD.WIDE.U32 R184, R2, 0x10, R184 ;  /* 0x0000001002b87825 */ /* 0x000fe400078e00b8 */
[----:B------:R-:W4:Y:S04]  /*2650*/  LDG.E.128 R176, desc[UR10][R176.64] ;  /* 0x0000000ab0b07981 */ /* 0x000f28000c1e1d00 */
[----:B------:R-:W4:Y:S04]  /*2660*/  LDG.E.128 R184, desc[UR10][R184.64] ;  /* 0x0000000ab8b87981 */ /* 0x000f28000c1e1d00 */
[----:B------:R-:W0:Y:S01]  /*2670*/  LDG.E.128 R132, desc[UR10][R132.64+0x10] ;  /* 0x0000100a84847981 */ /* 0x000e22000c1e1d00 */
[----:B--2---:R-:W-:-:S05]  /*2680*/  FFMA.FTZ R120, R166, R170, R120 ;  /* 0x000000aaa6787223 */ /* 0x004fca0000010078 */
[----:B------:R1:W-:Y:S01]  /*2690*/  STL [R1+0xbc], R120 ;  /* 0x0000bc7801007387 */ /* 0x0003e20000100800 */
[----:B------:R-:W-:-:S03]  /*26a0*/  FADD.FTZ R225, R169, R225 ;  /* 0x000000e1a9e17221 */ /* 0x000fc60000010000 */
[----:B-1----:R-:W2:Y:S01]  /*26b0*/  LDL.LU R120, [R1+0xe4] ;  /* 0x0000e40001787983 */ /* 0x002ea20000300800 */
[----:B------:R-:W-:-:S03]  /*26c0*/  FFMA.FTZ R172, R166, R169, R172 ;  /* 0x000000a9a6ac7223 */ /* 0x000fc600000100ac */
[----:B------:R1:W-:Y:S04]  /*26d0*/  STL [R1+0xc8], R236 ;  /* 0x0000c8ec01007387 */ /* 0x0003e80000100800 */
[----:B------:R-:W2:Y:S01]  /*26e0*/  LDL.LU R240, [R1+0xe8] ;  /* 0x0000e80001f07983 */ /* 0x000ea20000300800 */
[----:B------:R-:W-:-:S03]  /*26f0*/  FADD.FTZ R169, -R212, R174 ;  /* 0x000000aed4a97221 */ /* 0x000fc60000010100 */
[----:B-1----:R-:W2:Y:S04]  /*2700*/  LDL.LU R236, [R1+0xf4] ;  /* 0x0000f40001ec7983 */ /* 0x002ea80000300800 */
[----:B------:R1:W-:Y:S01]  /*2710*/  STL [R1+0xdc], R225 ;  /* 0x0000dce101007387 */ /* 0x0003e20000100800 */
[----:B------:R-:W-:Y:S01]  /*2720*/  SHF.L.U32 R170, R171, 0x10, RZ ;  /* 0x00000010abaa7819 */ /* 0x000fe200000006ff */
[----:B------:R-:W-:Y:S02]  /*2730*/  FMUL.FTZ R169, R209, R169 ;  /* 0x000000a9d1a97220 */ /* 0x000fe40000410000 */
[----:B-1----:R-:W2:Y:S04]  /*2740*/  LDL.LU R225, [R1+0xf0] ;  /* 0x0000f00001e17983 */ /* 0x002ea80000300800 */
[----:B------:R1:W-:Y:S04]  /*2750*/  STL [R1+0xd4], R172 ;  /* 0x0000d4ac01007387 */ /* 0x0003e80000100800 */
[----:B------:R-:W2:Y:S01]  /*2760*/  LDL.LU R174, [R1+0xe0] ;  /* 0x0000e00001ae7983 */ /* 0x000ea20000300800 */
[----:B---3--:R-:W-:Y:S01]  /*2770*/  FADD.FTZ R122, R170, R122 ;  /* 0x0000007aaa7a7221 */ /* 0x008fe20000010000 */
[----:B----4-:R-:W-:Y:S01]  /*2780*/  FFMA.FTZ R121, R169, R170, R121 ;  /* 0x000000aaa9797223 */ /* 0x010fe20000010079 */
[----:B-1----:R-:W-:-:S03]  /*2790*/  SHF.L.U32 R172, R167, 0x10, RZ ;  /* 0x00000010a7ac7819 */ /* 0x002fc600000006ff */
[----:B------:R1:W-:Y:S02]  /*27a0*/  STL [R1+0xcc], R122 ;  /* 0x0000cc7a01007387 */ /* 0x0003e40000100800 */
[----:B------:R-:W-:-:S04]  /*27b0*/  FMUL.FTZ R173, R34, R172 ;  /* 0x000000ac22ad7220 */ /* 0x000fc80000410000 */
[----:B------:R-:W-:Y:S01]  /*27c0*/  FFMA.FTZ R170, R66, R170, R173 ;  /* 0x000000aa42aa7223 */ /* 0x000fe200000100ad */
[----:B-1----:R1:W5:Y:S04]  /*27d0*/  LDL.LU R122, [R1+0x100] ;  /* 0x00010000017a7983 */ /* 0x0023680000300800 */
[----:B------:R3:W-:Y:S04]  /*27e0*/  STL [R1+0xc0], R121 ;  /* 0x0000c07901007387 */ /* 0x0007e80000100800 */
[----:B---3--:R1:W5:Y:S04]  /*27f0*/  LDL.LU R121, [R1+0xfc] ;  /* 0x0000fc0001797983 */ /* 0x0083680000300800 */
[----:B------:R-:W3:Y:S01]  /*2800*/  LDL.LU R173, [R1+0xec] ;  /* 0x0000ec0001ad7983 */ /* 0x000ee20000300800 */
[----:B------:R-:W-:-:S02]  /*2810*/  PRMT R167, R167, 0x7632, R167 ;  /* 0x00007632a7a77816 */ /* 0x000fc400000000a7 */
[----:B------:R-:W-:Y:S02]  /*2820*/  PRMT R171, R171, 0x7632, R171 ;  /* 0x00007632abab7816 */ /* 0x000fe400000000ab */
[----:B------:R-:W-:Y:S02]  /*2830*/  SHF.L.U32 R167, R167, 0x10, RZ ;  /* 0x00000010a7a77819 */ /* 0x000fe400000006ff */
[----:B------:R-:W-:Y:S01]  /*2840*/  SHF.L.U32 R171, R171, 0x10, RZ ;  /* 0x00000010abab7819 */ /* 0x000fe200000006ff */
[C---:B0-----:R-:W-:Y:S01]  /*2850*/  FADD.FTZ R133, -R212.reuse, R133 ;  /* 0x00000085d4857221 */ /* 0x041fe20000010100 */
[C---:B------:R-:W-:Y:S01]  /*2860*/  FADD.FTZ R134, -R212.reuse, R134 ;  /* 0x00000086d4867221 */ /* 0x040fe20000010100 */
[----:B------:R-:W-:Y:S01]  /*2870*/  FADD.FTZ R135, -R212, R135 ;  /* 0x00000087d4877221 */ /* 0x000fe20000010100 */
[----:B------:R-:W-:Y:S01]  /*2880*/  UMOV UR4, 0xffffffff ;  /* 0xffffffff00047882 */ /* 0x000fe20000000000 */
[----:B------:R-:W-:Y:S01]  /*2890*/  ISETP.NE.U32.AND P1, PT, RZ, UR14, PT ;  /* 0x0000000eff007c0c */ /* 0x000fe2000bf25070 */
[----:B--2---:R-:W-:-:S05]  /*28a0*/  FADD.FTZ R120, R172, R120 ;  /* 0x00000078ac787221 */ /* 0x004fca0000010000 */
[----:B------:R0:W-:Y:S04]  /*28b0*/  STL [R1+0xe4], R120 ;  /* 0x0000e47801007387 */ /* 0x0001e80000100800 */
[----:B0-----:R1:W5:Y:S01]  /*28c0*/  LDL.LU R120, [R1+0xf8] ;  /* 0x0000f80001787983 */ /* 0x0013620000300800 */
[----:B------:R-:W-:Y:S01]  /*28d0*/  FADD.FTZ R236, R167, R236 ;  /* 0x000000eca7ec7221 */ /* 0x000fe20000010000 */
[----:B------:R-:W-:-:S05]  /*28e0*/  FFMA.FTZ R174, R169, R172, R174 ;  /* 0x000000aca9ae7223 */ /* 0x000fca00000100ae */
[----:B------:R0:W-:Y:S02]  /*28f0*/  STL [R1+0xe0], R174 ;  /* 0x0000e0ae01007387 */ /* 0x0001e40000100800 */
[----:B0-----:R-:W-:-:S04]  /*2900*/  FADD.FTZ R174, -R212, R175 ;  /* 0x000000afd4ae7221 */ /* 0x001fc80000010100 */
[----:B------:R-:W-:Y:S01]  /*2910*/  FMUL.FTZ R174, R209, R174 ;  /* 0x000000aed1ae7220 */ /* 0x000fe20000410000 */
[----:B------:R-:W-:-:S03]  /*2920*/  FMUL.FTZ R175, R35, R167 ;  /* 0x000000a723af7220 */ /* 0x000fc60000410000 */
[----:B------:R-:W-:Y:S01]  /*2930*/  FFMA.FTZ R225, R174, R167, R225 ;  /* 0x000000a7aee17223 */ /* 0x000fe200000100e1 */
[----:B------:R-:W-:Y:S01]  /*2940*/  FADD.FTZ R167, -R212, R180 ;  /* 0x000000b4d4a77221 */ /* 0x000fe20000010100 */
[----:B------:R-:W-:Y:S01]  /*2950*/  SHF.L.U32 R172, R176, 0x10, RZ ;  /* 0x00000010b0ac7819 */ /* 0x000fe200000006ff */
[----:B------:R-:W-:Y:S02]  /*2960*/  FFMA.FTZ R240, R174, R171, R240 ;  /* 0x000000abaef07223 */ /* 0x000fe400000100f0 */
[----:B------:R-:W-:Y:S01]  /*2970*/  FMUL.FTZ R167, R209, R167 ;  /* 0x000000a7d1a77220 */ /* 0x000fe20000410000 */
[----:B------:R-:W-:Y:S01]  /*2980*/  FFMA.FTZ R175, R67, R171, R175 ;  /* 0x000000ab43af7223 */ /* 0x000fe200000100af */
[----:B---3--:R-:W-:Y:S01]  /*2990*/  FADD.FTZ R173, R171, R173 ;  /* 0x000000adabad7221 */ /* 0x008fe20000010000 */
[----:B------:R-:W-:Y:S01]  /*29a0*/  SHF.L.U32 R171, R184, 0x10, RZ ;  /* 0x00000010b8ab7819 */ /* 0x000fe200000006ff */
[----:B------:R-:W-:Y:S01]  /*29b0*/  FADD.FTZ R199, R172, R199 ;  /* 0x000000c7acc77221 */ /* 0x000fe20000010000 */
[----:B------:R-:W-:-:S02]  /*29c0*/  FFMA.FTZ R191, R167, R172, R191 ;  /* 0x000000aca7bf7223 */ /* 0x000fc400000100bf */
[----:B------:R0:W-:Y:S01]  /*29d0*/  STL [R1+0xec], R173 ;  /* 0x0000ecad01007387 */ /* 0x0001e20000100800 */
[----:B------:R-:W-:Y:S01]  /*29e0*/  FMUL.FTZ R172, R28, R172 ;  /* 0x000000ac1cac7220 */ /* 0x000fe20000410000 */
[----:B------:R-:W-:Y:S01]  /*29f0*/  SHF.L.U32 R180, R177, 0x10, RZ ;  /* 0x00000010b1b47819 */ /* 0x000fe200000006ff */
[----:B------:R-:W-:Y:S01]  /*2a00*/  FADD.FTZ R19, R171, R19 ;  /* 0x00000013ab137221 */ /* 0x000fe20000010000 */
[-C--:B------:R-:W-:Y:S01]  /*2a10*/  FFMA.FTZ R11, R167, R171.reuse, R11 ;  /* 0x000000aba70b7223 */ /* 0x080fe2000001000b */
[----:B0-----:R-:W-:Y:S01]  /*2a20*/  FADD.FTZ R173, -R212, R182 ;  /* 0x000000b6d4ad7221 */ /* 0x001fe20000010100 */
[----:B------:R-:W-:-:S03]  /*2a30*/  FFMA.FTZ R171, R60, R171, R172 ;  /* 0x000000ab3cab7223 */ /* 0x000fc600000100ac */
[----:B------:R-:W-:Y:S01]  /*2a40*/  FMUL.FTZ R173, R209, R173 ;  /* 0x000000add1ad7220 */ /* 0x000fe20000410000 */
[----:B------:R-:W-:Y:S01]  /*2a50*/  SHF.L.U32 R172, R185, 0x10, RZ ;  /* 0x00000010b9ac7819 */ /* 0x000fe200000006ff */
[----:B------:R-:W-:Y:S02]  /*2a60*/  FADD.FTZ R201, R180, R201 ;  /* 0x000000c9b4c97221 */ /* 0x000fe40000010000 */
[CC--:B------:R-:W-:Y:S01]  /*2a70*/  FFMA.FTZ R193, R173.reuse, R180.reuse, R193 ;  /* 0x000000b4adc17223 */ /* 0x0c0fe200000100c1 */
[----:B------:R-:W-:Y:S01]  /*2a80*/  FMUL.FTZ R180, R30, R180 ;  /* 0x000000b41eb47220 */ /* 0x000fe20000410000 */
[----:B------:R-:W-:Y:S01]  /*2a90*/  PRMT R177, R176, 0x7632, R177 ;  /* 0x00007632b0b17816 */ /* 0x000fe200000000b1 */
[----:B------:R-:W-:Y:S01]  /*2aa0*/  FADD.FTZ R176, -R212, R181 ;  /* 0x000000b5d4b07221 */ /* 0x000fe20000010100 */
[----:B------:R-:W-:Y:S01]  /*2ab0*/  FADD.FTZ R21, R172, R21 ;  /* 0x00000015ac157221 */ /* 0x000fe20000010000 */
[-C--:B------:R-:W-:Y:S01]  /*2ac0*/  FFMA.FTZ R13, R173, R172.reuse, R13 ;  /* 0x000000acad0d7223 */ /* 0x080fe2000001000d */
[--C-:B------:R-:W-:Y:S01]  /*2ad0*/  FFMA.FTZ R172, R62, R172, R180.reuse ;  /* 0x000000ac3eac7223 */ /* 0x100fe200000100b4 */
[----:B------:R-:W-:Y:S01]  /*2ae0*/  PRMT R180, R184, 0x7632, R180 ;  /* 0x00007632b8b47816 */ /* 0x000fe200000000b4 */
[----:B------:R-:W-:Y:S01]  /*2af0*/  FMUL.FTZ R176, R209, R176 ;  /* 0x000000b0d1b07220 */ /* 0x000fe20000410000 */
[----:B------:R-:W-:-:S02]  /*2b00*/  SHF.L.U32 R181, R177, 0x10, RZ ;  /* 0x00000010b1b57819 */ /* 0x000fc400000006ff */
[----:B------:R-:W-:-:S03]  /*2b10*/  SHF.L.U32 R180, R180, 0x10, RZ ;  /* 0x00000010b4b47819 */ /* 0x000fc600000006ff */
[-C--:B------:R-:W-:Y:S01]  /*2b20*/  FFMA.FTZ R192, R176, R181.reuse, R192 ;  /* 0x000000b5b0c07223 */ /* 0x080fe200000100c0 */
[----:B------:R-:W-:Y:S01]  /*2b30*/  FADD.FTZ R200, R181, R200 ;  /* 0x000000c8b5c87221 */ /* 0x000fe20000010000 */
[----:B------:R-:W-:Y:S01]  /*2b40*/  FMUL.FTZ R181, R29, R181 ;  /* 0x000000b51db57220 */ /* 0x000fe20000410000 */
[----:B------:R-:W-:Y:S01]  /*2b50*/  PRMT R182, R177, 0x7632, R182 ;  /* 0x00007632b1b67816 */ /* 0x000fe200000000b6 */
[----:B------:R-:W-:Y:S01]  /*2b60*/  FADD.FTZ R177, -R212, R183 ;  /* 0x000000b7d4b17221 */ /* 0x000fe20000010100 */
[-C--:B------:R-:W-:Y:S01]  /*2b70*/  FFMA.FTZ R12, R176, R180.reuse, R12 ;  /* 0x000000b4b00c7223 */ /* 0x080fe2000001000c */
[----:B------:R-:W-:Y:S01]  /*2b80*/  FADD.FTZ R20, R180, R20 ;  /* 0x00000014b4147221 */ /* 0x000fe20000010000 */
[----:B------:R-:W-:Y:S01]  /*2b90*/  FADD.FTZ R183, -R212, R132 ;  /* 0x00000084d4b77221 */ /* 0x000fe20000010100 */
[--C-:B------:R-:W-:Y:S01]  /*2ba0*/  FFMA.FTZ R180, R61, R180, R181.reuse ;  /* 0x000000b43db47223 */ /* 0x100fe200000100b5 */
[----:B------:R-:W-:Y:S01]  /*2bb0*/  PRMT R181, R185, 0x7632, R181 ;  /* 0x00007632b9b57816 */ /* 0x000fe200000000b5 */
[C---:B------:R-:W-:Y:S01]  /*2bc0*/  FMUL.FTZ R177, R209.reuse, R177 ;  /* 0x000000b1d1b17220 */ /* 0x040fe20000410000 */
[----:B------:R-:W-:Y:S01]  /*2bd0*/  SHF.L.U32 R182, R182, 0x10, RZ ;  /* 0x00000010b6b67819 */ /* 0x000fe200000006ff */
[----:B------:R-:W-:Y:S01]  /*2be0*/  FMUL.FTZ R183, R209, R183 ;  /* 0x000000b7d1b77220 */ /* 0x000fe20000410000 */
[----:B------:R-:W-:-:S02]  /*2bf0*/  SHF.L.U32 R132, R178, 0x10, RZ ;  /* 0x00000010b2847819 */ /* 0x000fc400000006ff */
[----:B------:R-:W-:Y:S01]  /*2c00*/  SHF.L.U32 R181, R181, 0x10, RZ ;  /* 0x00000010b5b57819 */ /* 0x000fe200000006ff */
[-C--:B------:R-:W-:Y:S01]  /*2c10*/  FFMA.FTZ R194, R177, R182.reuse, R194 ;  /* 0x000000b6b1c27223 */ /* 0x080fe200000100c2 */
[----:B------:R-:W-:Y:S01]  /*2c20*/  FADD.FTZ R202, R182, R202 ;  /* 0x000000cab6ca7221 */ /* 0x000fe20000010000 */
[----:B------:R-:W-:Y:S01]  /*2c30*/  FMUL.FTZ R182, R31, R182 ;  /* 0x000000b61fb67220 */ /* 0x000fe20000410000 */
[-C--:B------:R-:W-:Y:S01]  /*2c40*/  FMUL.FTZ R184, R24, R132.reuse ;  /* 0x0000008418b87220 */ /* 0x080fe20000410000 */
[----:B------:R-:W-:Y:S01]  /*2c50*/  FADD.FTZ R203, R132, R203 ;  /* 0x000000cb84cb7221 */ /* 0x000fe20000010000 */
[----:B------:R-:W-:Y:S01]  /*2c60*/  FFMA.FTZ R195, R183, R132, R195 ;  /* 0x00000084b7c37223 */ /* 0x000fe200000100c3 */
[----:B------:R-:W-:Y:S01]  /*2c70*/  PRMT R132, R178, 0x7632, R132 ;  /* 0x00007632b2847816 */ /* 0x000fe20000000084 */
[-C--:B------:R-:W-:Y:S01]  /*2c80*/  FFMA.FTZ R14, R177, R181.reuse, R14 ;  /* 0x000000b5b10e7223 */ /* 0x080fe2000001000e */
[----:B------:R-:W-:Y:S01]  /*2c90*/  FADD.FTZ R22, R181, R22 ;  /* 0x00000016b5167221 */ /* 0x000fe20000010000 */
[----:B------:R-:W-:Y:S01]  /*2ca0*/  FFMA.FTZ R181, R63, R181, R182 ;  /* 0x000000b53fb57223 */ /* 0x000fe200000100b6 */
[----:B------:R-:W-:-:S02]  /*2cb0*/  SHF.L.U32 R182, R186, 0x10, RZ ;  /* 0x00000010bab67819 */ /* 0x000fc400000006ff */
[----:B------:R-:W-:Y:S01]  /*2cc0*/  PRMT R185, R186, 0x7632, R185 ;  /* 0x00007632bab97816 */ /* 0x000fe200000000b9 */
[----:B------:R-:W-:Y:S01]  /*2cd0*/  FMUL.FTZ R186, R209, R133 ;  /* 0x00000085d1ba7220 */ /* 0x000fe20000410000 */
[----:B------:R-:W-:Y:S01]  /*2ce0*/  SHF.L.U32 R132, R132, 0x10, RZ ;  /* 0x0000001084847819 */ /* 0x000fe200000006ff */
[----:B------:R-:W-:Y:S01]  /*2cf0*/  FADD.FTZ R23, R182, R23 ;  /* 0x00000017b6177221 */ /* 0x000fe20000010000 */
[----:B------:R-:W-:Y:S01]  /*2d00*/  SHF.L.U32 R185, R185, 0x10, RZ ;  /* 0x00000010b9b97819 */ /* 0x000fe200000006ff */
[-C--:B------:R-:W-:Y:S01]  /*2d10*/  FFMA.FTZ R15, R183, R182.reuse, R15 ;  /* 0x000000b6b70f7223 */ /* 0x080fe2000001000f */
[----:B------:R-:W-:Y:S01]  /*2d20*/  FFMA.FTZ R182, R56, R182, R184 ;  /* 0x000000b638b67223 */ /* 0x000fe200000100b8 */
[-C--:B------:R-:W-:Y:S01]  /*2d30*/  FMUL.FTZ R133, R25, R132.reuse ;  /* 0x0000008419857220 */ /* 0x080fe20000410000 */
[----:B------:R-:W-:Y:S01]  /*2d40*/  FADD.FTZ R204, R132, R204 ;  /* 0x000000cc84cc7221 */ /* 0x000fe20000010000 */
[C---:B------:R-:W-:Y:S01]  /*2d50*/  FFMA.FTZ R196, R186.reuse, R132, R196 ;  /* 0x00000084bac47223 */ /* 0x040fe200000100c4 */
        /* <DEDUP_REMOVED lines=9> */
[C---:B------:R-:W-:Y:S02]  /*2df0*/  SHF.L.U32 R178, R187.reuse, 0x10, RZ ;  /* 0x00000010bbb27819 */ /* 0x040fe400000006ff */
[----:B------:R-:W-:Y:S02]  /*2e00*/  PRMT R187, R187, 0x7632, R187 ;  /* 0x00007632bbbb7816 */ /* 0x000fe400000000bb */
[----:B------:R-:W-:Y:S01]  /*2e10*/  SHF.L.U32 R132, R132, 0x10, RZ ;  /* 0x0000001084847819 */ /* 0x000fe200000006ff */
[----:B------:R-:W-:Y:S01]  /*2e20*/  FADD.FTZ R189, R178, R189 ;  /* 0x000000bdb2bd7221 */ /* 0x000fe20000010000 */
[-C--:B------:R-:W-:Y:S01]  /*2e30*/  FFMA.FTZ R17, R184, R178.reuse, R17 ;  /* 0x000000b2b8117223 */ /* 0x080fe20000010011 */
[----:B------:R-:W-:Y:S01]  /*2e40*/  SHF.L.U32 R187, R187, 0x10, RZ ;  /* 0x00000010bbbb7819 */ /* 0x000fe200000006ff */
[----:B------:R-:W-:Y:S01]  /*2e50*/  FFMA.FTZ R178, R58, R178, R133 ;  /* 0x000000b23ab27223 */ /* 0x000fe20000010085 */
        /* <DEDUP_REMOVED lines=57> */
[----:B------:R1:W-:Y:S02]  /*31f0*/  STL [R1+0xe8], R240 ;  /* 0x0000e8f001007387 */ /* 0x0003e40000100800 */
        /* <DEDUP_REMOVED lines=14> */
[----:B------:R-:W-:Y:S02]  /*32e0*/  ISETP.NE.AND.EX P1, PT, RZ, UR15, PT, P1 ;  /* 0x0000000fff007c0c */ /* 0x000fe4000bf25310 */
[----:B------:R-:W-:Y:S01]  /*32f0*/  FADD.FTZ R132, R132, R187 ;  /* 0x000000bb84847221 */ /* 0x000fe20000010000 */
[----:B------:R-:W-:Y:S01]  /*3300*/  FFMA.FTZ R133, R179, R187, R133 ;  /* 0x000000bbb3857223 */ /* 0x000fe20000010085 */
[----:B-1----:R-:W-:Y:S09]  /*3310*/  BRA.DIV UR4, `(.L_x_2229) ;  /* 0x0000006204b87947 */ /* 0x002ff2000b800000 */
        /* <DEDUP_REMOVED lines=18> */
.L_x_2274:
        /* <DEDUP_REMOVED lines=43> */
.L_x_2232:
        /* <DEDUP_REMOVED lines=29> */
[----:B-----5:R-:W-:Y:S02]  /*38c0*/  MOV R122, R134 ;  /* 0x00000086007a7202 */ /* 0x020fe40000000f00 */
[----:B------:R-:W-:-:S02]  /*38d0*/  MOV R121, R133 ;  /* 0x0000008500797202 */ /* 0x000fc40000000f00 */
[----:B------:R-:W-:Y:S01]  /*38e0*/  MOV R120, R132 ;  /* 0x0000008400787202 */ /* 0x000fe20000000f00 */
[----:B------:R-:W-:Y:S06]  /*38f0*/  BRA `(.L_x_2233) ;  /* 0x0000000c001c7947 */ /* 0x000fec0003800000 */
.L_x_2231:
        /* <DEDUP_REMOVED lines=32> */
.L_x_2234:
        /* <DEDUP_REMOVED lines=29> */
[----:B-----5:R-:W-:-:S02]  /*3cd0*/  MOV R122, R134 ;  /* 0x00000086007a7202 */ /* 0x020fc40000000f00 */
[----:B------:R-:W-:Y:S02]  /*3ce0*/  MOV R121, R133 ;  /* 0x0000008500797202 */ /* 0x000fe40000000f00 */
[----:B------:R-:W-:Y:S01]  /*3cf0*/  MOV R120, R132 ;  /* 0x0000008400787202 */ /* 0x000fe20000000f00 */
[----:B------:R-:W-:Y:S06]  /*3d00*/  BRA `(.L_x_2233) ;  /* 0x0000000800187947 */ /* 0x000fec0003800000 */
.L_x_2230:
        /* <DEDUP_REMOVED lines=37> */
.L_x_2236:
        /* <DEDUP_REMOVED lines=33> */
.L_x_2235:
        /* <DEDUP_REMOVED lines=32> */
.L_x_2237:
        /* <DEDUP_REMOVED lines=32> */
.L_x_2233:
        /* <DEDUP_REMOVED lines=13> */
[----:B-----5:R0:W-:Y:S01]  /*4640*/  @P2 STG.E.128 desc[UR10][R132.64], R120 ;  /* 0x0000007884002986 */ /* 0x0201e2000c101d0a */
        /* <DEDUP_REMOVED lines=36> */
.L_x_2240:
        /* <DEDUP_REMOVED lines=29> */
.L_x_2239:
        /* <DEDUP_REMOVED lines=34> */
.L_x_2242:
        /* <DEDUP_REMOVED lines=29> */
.L_x_2238:
        /* <DEDUP_REMOVED lines=35> */
.L_x_2244:
        /* <DEDUP_REMOVED lines=29> */
.L_x_2243:
        /* <DEDUP_REMOVED lines=34> */
.L_x_2245:
        /* <DEDUP_REMOVED lines=28> */
.L_x_2241:
        /* <DEDUP_REMOVED lines=45> */
.L_x_2248:
        /* <DEDUP_REMOVED lines=29> */
.L_x_2247:
        /* <DEDUP_REMOVED lines=34> */
.L_x_2250:
        /* <DEDUP_REMOVED lines=29> */
.L_x_2246:
        /* <DEDUP_REMOVED lines=35> */
.L_x_2252:
        /* <DEDUP_REMOVED lines=29> */
.L_x_2251:
        /* <DEDUP_REMOVED lines=34> */
.L_x_2253:
        /* <DEDUP_REMOVED lines=28> */
.L_x_2249:
        /* <DEDUP_REMOVED lines=45> */
.L_x_2256:
        /* <DEDUP_REMOVED lines=29> */
.L_x_2255:
        /* <DEDUP_REMOVED lines=34> */
.L_x_2258:
        /* <DEDUP_REMOVED lines=29> */
.L_x_2254:
        /* <DEDUP_REMOVED lines=35> */
.L_x_2260:
        /* <DEDUP_REMOVED lines=29> */
.L_x_2259:
        /* <DEDUP_REMOVED lines=34> */
.L_x_2261:
        /* <DEDUP_REMOVED lines=17> */
[C---:B0-----:R-:W-:Y:S01]  /*7660*/  FMUL.FTZ R132, R209.reuse, R167 ;  /* 0x000000a7d1847220 */ /* 0x041fe20000410000 */
        /* <DEDUP_REMOVED lines=10> */
.L_x_2257:
        /* <DEDUP_REMOVED lines=14> */
.L_x_2228:
        /* <DEDUP_REMOVED lines=22> */
[----:B------:R-:W-:-:S03]  /*7950*/  MOV R36, R249 ;  /* 0x000000f900247202 */ /* 0x000fc60000000f00 */
        /* <DEDUP_REMOVED lines=100> */
[----:B0-----:R-:W-:-:S07]  /*7fa0*/  MOV R23, R206 ;  /* 0x000000ce00177202 */ /* 0x001fce0000000f00 */
.L_x_2227:
[----:B------:R-:W-:Y:S05]  /*7fb0*/  BSYNC B0 ;  /* 0x0000000000007941 */ /* 0x000fea0003800000 */
.L_x_2226:
        /* <DEDUP_REMOVED lines=89> */
[----:B------:R0:W-:Y:S01]  /*8550*/  STS.128 [R2+0xc00], R8 ;  /* 0x000c000802007388 */ /* 0x0001e20000000c00 */
[----:B------:R-:W-:-:S03]  /*8560*/  FADD.FTZ R6, R38, R67 ;  /* 0x0000004326067221 */ /* 0x000fc60000010000 */
[----:B------:R-:W-:Y:S01]  /*8570*/  STS.128 [R2+0xc10], R120 ;  /* 0x000c107802007388 */ /* 0x000fe20000000c00 */
[----:B------:R-:W-:Y:S01]  /*8580*/  BAR.SYNC.DEFER_BLOCKING 0x0 ;  /* 0x0000000000007b1d */ /* 0x000fe20000010000 */
[----:B0-----:R-:W-:Y:S01]  /*8590*/  FADD.FTZ R11, R16, R49 ;  /* 0x00000031100b7221 */ /* 0x001fe20000010000 */
[----:B------:R-:W-:Y:S01]  /*85a0*/  FADD.FTZ R10, R17, R48 ;  /* 0x00000030110a7221 */ /* 0x000fe20000010000 */
[----:B------:R-:W-:Y:S01]  /*85b0*/  FADD.FTZ R8, R19, R50 ;  /* 0x0000003213087221 */ /* 0x000fe20000010000 */
[----:B------:R-:W-:Y:S02]  /*85c0*/  FADD.FTZ R9, R39, R66 ;  /* 0x0000004227097221 */ /* 0x000fe40000010000 */
[----:B------:R-:W0:Y:S04]  /*85d0*/  LDS R24, [R3+0x400] ;  /* 0x0004000003187984 */ /* 0x000e280000000800 */
[----:B------:R-:W1:Y:S04]  /*85e0*/  LDS R26, [R3+0x800] ;  /* 0x00080000031a7984 */ /* 0x000e680000000800 */
[----:B------:R-:W2:Y:S04]  /*85f0*/  LDS R61, [R3+0xe00] ;  /* 0x000e0000033d7984 */ /* 0x000ea80000000800 */
[----:B------:R-:W3:Y:S04]  /*8600*/  LDS R80, [R3] ;  /* 0x0000000003507984 */ /* 0x000ee80000000800 */
        /* <DEDUP_REMOVED lines=27> */
[----:B------:R-:W-:-:S03]  /*87c0*/  FADD.FTZ R27, RZ, R27 ;  /* 0x0000001bff1b7221 */ /* 0x000fc60000010000 */
        /* <DEDUP_REMOVED lines=101> */
[----:B------:R0:W-:Y:S01]  /*8e20*/  STS.128 [R2], R28 ;  /* 0x0000001c02007388 */ /* 0x0001e20000000c00 */
[----:B----4-:R-:W-:-:S03]  /*8e30*/  FADD.FTZ R63, R20, R63 ;  /* 0x0000003f143f7221 */ /* 0x010fc60000010000 */
[----:B------:R-:W-:Y:S01]  /*8e40*/  STS.128 [R2+0x10], R40 ;  /* 0x0000102802007388 */ /* 0x000fe20000000c00 */
[----:B------:R-:W-:-:S03]  /*8e50*/  FADD.FTZ R21, R21, R56 ;  /* 0x0000003815157221 */ /* 0x000fc60000010000 */
[----:B------:R-:W-:Y:S01]  /*8e60*/  STS.128 [R2+0x400], R52 ;  /* 0x0004003402007388 */ /* 0x000fe20000000c00 */
[----:B------:R-:W-:-:S03]  /*8e70*/  FADD.FTZ R65, R22, R65 ;  /* 0x0000004116417221 */ /* 0x000fc60000010000 */
[----:B------:R-:W-:Y:S01]  /*8e80*/  STS.128 [R2+0x410], R68 ;  /* 0x0004104402007388 */ /* 0x000fe20000000c00 */
[----:B------:R-:W-:-:S03]  /*8e90*/  FADD.FTZ R23, R23, R58 ;  /* 0x0000003a17177221 */ /* 0x000fc60000010000 */
[----:B------:R-:W-:Y:S01]  /*8ea0*/  STS.128 [R2+0x800], R84 ;  /* 0x0008005402007388 */ /* 0x000fe20000000c00 */
[----:B0-----:R-:W-:Y:S01]  /*8eb0*/  FADD.FTZ R31, R19, R50 ;  /* 0x00000032131f7221 */ /* 0x001fe20000010000 */
[----:B------:R-:W-:Y:S02]  /*8ec0*/  FADD.FTZ R29, R17, R48 ;  /* 0x00000030111d7221 */ /* 0x000fe40000010000 */
        /* <DEDUP_REMOVED lines=13> */
[----:B------:R-:W-:Y:S02]  /*8fa0*/  IADD3.X R12, PT, PT, RZ, RZ, RZ, P0, !PT ;  /* 0x000000ffff0c7210 */ /* 0x000fe400007fe4ff */
[----:B------:R-:W0:Y:S01]  /*8fb0*/  LDS R15, [R3+0x2200] ;  /* 0x00220000030f7984 */ /* 0x000e220000000800 */
[C---:B------:R-:W-:Y:S02]  /*8fc0*/  SHF.L.U32 R18, R19.reuse, 0x2, RZ ;  /* 0x0000000213127819 */ /* 0x040fe400000006ff */
[----:B------:R-:W-:Y:S01]  /*8fd0*/  SHF.L.U64.HI R19, R19, 0x2, R12 ;  /* 0x0000000213137819 */ /* 0x000fe2000001020c */
[----:B------:R-:W0:Y:S01]  /*8fe0*/  LDS R24, [R3+0x3200] ;  /* 0x0032000003187984 */ /* 0x000e220000000800 */
[----:B------:R-:W-:-:S02]  /*8ff0*/  IADD3 R12, P0, PT, R18, UR22, RZ ;  /* 0x00000016120c7c10 */ /* 0x000fc4000ff1e0ff */
[----:B------:R-:W-:Y:S01]  /*9000*/  IADD3 R14, P1, PT, R18, UR20, RZ ;  /* 0x00000014120e7c10 */ /* 0x000fe2000ff3e0ff */
[----:B------:R-:W0:Y:S04]  /*9010*/  LDS R0, [R3+0x400] ;  /* 0x0004000003007984 */ /* 0x000e280000000800 */
[----:B------:R-:W-:Y:S01]  /*9020*/  LDS R43, [R3+0x2400] ;  /* 0x00240000032b7984 */ /* 0x000fe20000000800 */
[----:B-1----:R-:W-:-:S03]  /*9030*/  FADD.FTZ R28, RZ, R28 ;  /* 0x0000001cff1c7221 */ /* 0x002fc60000010000 */
[----:B------:R-:W-:Y:S01]  /*9040*/  LDS R35, [R3+0x1600] ;  /* 0x0016000003237984 */ /* 0x000fe20000000800 */
[----:B--2---:R-:W-:-:S03]  /*9050*/  FADD.FTZ R28, R28, R33 ;  /* 0x000000211c1c7221 */ /* 0x004fc60000010000 */
[----:B------:R-:W1:Y:S01]  /*9060*/  LDS R20, [R3+0x800] ;  /* 0x0008000003147984 */ /* 0x000e620000000800 */
[----:B---3--:R-:W-:-:S03]  /*9070*/  FADD.FTZ R13, R28, R13 ;  /* 0x0000000d1c0d7221 */ /* 0x008fc60000010000 */
[----:B------:R-:W2:Y:S01]  /*9080*/  LDS R33, [R3+0x1400] ;  /* 0x0014000003217984 */ /* 0x000ea20000000800 */
[----:B----4-:R-:W-:-:S03]  /*9090*/  FADD.FTZ R30, RZ, R30 ;  /* 0x0000001eff1e7221 */ /* 0x010fc60000010000 */
[----:B------:R-:W3:Y:S01]  /*90a0*/  LDS R67, [R3+0x3400] ;  /* 0x0034000003437984 */ /* 0x000ee20000000800 */
[----:B0-----:R-:W-:-:S03]  /*90b0*/  FADD.FTZ R53, R13, R2 ;  /* 0x000000020d357221 */ /* 0x001fc60000010000 */
[----:B------:R-:W-:Y:S01]  /*90c0*/  LDS R45, [R3+0x2600] ;  /* 0x00260000032d7984 */ /* 0x000fe20000000800 */
[C---:B------:R-:W-:Y:S01]  /*90d0*/  IADD3.X R13, PT, PT, R19.reuse, UR23, RZ, P0, !PT ;  /* 0x00000017130d7c10 */ /* 0x040fe200087fe4ff */
[----:B------:R-:W-:Y:S02]  /*90e0*/  FADD.FTZ R30, R30, R41 ;  /* 0x000000291e1e7221 */ /* 0x000fe40000010000 */
[----:B------:R-:W0:Y:S01]  /*90f0*/  LDS R2, [R3+0x600] ;  /* 0x0006000003027984 */ /* 0x000e220000000800 */
[----:B------:R-:W-:Y:S01]  /*9100*/  IADD3 R16, P0, PT, R18, UR26, RZ ;  /* 0x0000001a12107c10 */ /* 0x000fe2000ff1e0ff */
[----:B------:R-:W-:Y:S02]  /*9110*/  FADD.FTZ R15, R30, R15 ;  /* 0x0000000f1e0f7221 */ /* 0x000fe40000010000 */
[----:B------:R-:W4:Y:S01]  /*9120*/  LDS R37, [R3+0x1800] ;  /* 0x0018000003257984 */ /* 0x000f220000000800 */
[----:B------:R-:W-:Y:S01]  /*9130*/  IADD3.X R17, PT, PT, R19, UR27, RZ, P0, !PT ;  /* 0x0000001b13117c10 */ /* 0x000fe200087fe4ff */
[----:B------:R-:W-:-:S02]  /*9140*/  FADD.FTZ R55, R15, R24 ;  /* 0x000000180f377221 */ /* 0x000fc40000010000 */
[----:B------:R-:W4:Y:S01]  /*9150*/  LDS R22, [R3+0xa00] ;  /* 0x000a000003167984 */ /* 0x000f220000000800 */
[----:B------:R-:W-:Y:S01]  /*9160*/  IADD3.X R15, PT, PT, R19, UR21, RZ, P1, !PT ;  /* 0x00000015130f7c10 */ /* 0x000fe20008ffe4ff */
[----:B------:R-:W-:Y:S02]  /*9170*/  FADD.FTZ R0, RZ, R0 ;  /* 0x00000000ff007221 */ /* 0x000fe40000010000 */
[----:B------:R-:W4:Y:S01]  /*9180*/  LDS R69, [R3+0x3600] ;  /* 0x0036000003457984 */ /* 0x000f220000000800 */
[----:B------:R-:W-:-:S03]  /*9190*/  IADD3 R18, P1, PT, R18, UR24, RZ ;  /* 0x0000001812127c10 */ /* 0x000fc6000ff3e0ff */
[----:B------:R-:W4:Y:S01]  /*91a0*/  LDS R47, [R3+0x2800] ;  /* 0x00280000032f7984 */ /* 0x000f220000000800 */
[----:B------:R-:W-:-:S03]  /*91b0*/  IADD3.X R19, PT, PT, R19, UR25, RZ, P1, !PT ;  /* 0x0000001913137c10 */ /* 0x000fc60008ffe4ff */
[----:B------:R-:W4:Y:S04]  /*91c0*/  LDS R39, [R3+0x1a00] ;  /* 0x001a000003277984 */ /* 0x000f280000000800 */
[----:B------:R-:W4:Y:S01]  /*91d0*/  LDS R24, [R3+0xc00] ;  /* 0x000c000003187984 */ /* 0x000f220000000800 */
[----:B-1----:R-:W-:-:S03]  /*91e0*/  FADD.FTZ R20, RZ, R20 ;  /* 0x00000014ff147221 */ /* 0x002fc60000010000 */
[----:B------:R-:W1:Y:S01]  /*91f0*/  LDS R71, [R3+0x3800] ;  /* 0x0038000003477984 */ /* 0x000e620000000800 */
[----:B--2---:R-:W-:-:S03]  /*9200*/  FADD.FTZ R0, R0, R33 ;  /* 0x0000002100007221 */ /* 0x004fc60000010000 */
[----:B------:R-:W2:Y:S01]  /*9210*/  LDS R49, [R3+0x2a00] ;  /* 0x002a000003317984 */ /* 0x000ea20000000800 */
[----:B------:R-:W-:-:S03]  /*9220*/  FADD.FTZ R0, R0, R43 ;  /* 0x0000002b00007221 */ /* 0x000fc60000010000 */
[----:B------:R-:W2:Y:S01]  /*9230*/  LDS R41, [R3+0x1c00] ;  /* 0x001c000003297984 */ /* 0x000ea20000000800 */
[----:B---3--:R-:W-:-:S03]  /*9240*/  FADD.FTZ R67, R0, R67 ;  /* 0x0000004300437221 */ /* 0x008fc60000010000 */
[----:B------:R-:W3:Y:S01]  /*9250*/  LDS R26, [R3+0xe00] ;  /* 0x000e0000031a7984 */ /* 0x000ee20000000800 */
[----:B0-----:R-:W-:-:S03]  /*9260*/  FADD.FTZ R2, RZ, R2 ;  /* 0x00000002ff027221 */ /* 0x001fc60000010000 */
[----:B------:R-:W-:Y:S01]  /*9270*/  STG.E desc[UR10][R12.64], R111 ;  /* 0x0000006f0c007986 */ /* 0x000fe2000c10190a */
[----:B------:R-:W-:Y:S01]  /*9280*/  FADD.FTZ R2, R2, R35 ;  /* 0x0000002302027221 */ /* 0x000fe20000010000 */
[----:B----4-:R-:W-:Y:S02]  /*9290*/  FADD.FTZ R20, R20, R37 ;  /* 0x0000002514147221 */ /* 0x010fe40000010000 */
[----:B------:R-:W-:Y:S01]  /*92a0*/  STG.E desc[UR10][R14.64], R11 ;  /* 0x0000000b0e007986 */ /* 0x000fe2000c10190a */
[----:B------:R-:W-:Y:S01]  /*92b0*/  FADD.FTZ R2, R2, R45 ;  /* 0x0000002d02027221 */ /* 0x000fe20000010000 */
[----:B------:R-:W-:Y:S02]  /*92c0*/  FADD.FTZ R22, RZ, R22 ;  /* 0x00000016ff167221 */ /* 0x000fe40000010000 */
[----:B------:R-:W0:Y:S01]  /*92d0*/  LDS R73, [R3+0x3a00] ;  /* 0x003a000003497984 */ /* 0x000e220000000800 */
        /* <DEDUP_REMOVED lines=18> */
[----:B0-----:R-:W-:-:S03]  /*9400*/  FADD.FTZ R73, R22, R73 ;  /* 0x0000004916497221 */ /* 0x001fc60000010000 */
        /* <DEDUP_REMOVED lines=31> */
.L_x_2229:
        /* <DEDUP_REMOVED lines=8> */
.L_x_2264:
[----:B------:R-:W-:Y:S05]  /*9680*/  BSYNC B2 ;  /* 0x0000000000027941 */ /* 0x000fea0003800000 */
.L_x_2263:
        /* <DEDUP_REMOVED lines=8> */
.L_x_2265:
[----:B------:R-:W-:Y:S01]  /*9710*/  MOV R134, R132 ;  /* 0x0000008400867202 */ /* 0x000fe20000000f00 */
[----:B------:R-:W-:Y:S02]  /*9720*/  HFMA2 R135, -RZ, RZ, 0, 1.1920928955078125e-07 ;  /* 0x00000002ff877431 */ /* 0x000fe400000001ff */
[----:B------:R-:W-:-:S07]  /*9730*/  FADD.FTZ R133, R133, R240 ;  /* 0x000000f085857221 */ /* 0x000fce0000010000 */
[----:B------:R-:W-:Y:S05]  /*9740*/  WARPSYNC.COLLECTIVE R225, `(.L_x_2266) ;  /* 0x00000000e1087348 */ /* 0x000fea0003c00000 */
[----:B------:R0:W1:Y:S02]  /*9750*/  SHFL.BFLY P3, R240, R134, R135, R212 ;  /* 0x0c00008786f07389 */ /* 0x00006400000600d4 */
[----:B01----:R-:W-:Y:S05]  /*9760*/  ENDCOLLECTIVE ;  /* 0x000000000000791b */ /* 0x003fea0003800000 */
.L_x_2266:
[----:B------:R-:W-:Y:S01]  /*9770*/  MOV R134, R133 ;  /* 0x0000008500867202 */ /* 0x000fe20000000f00 */
[----:B------:R-:W-:-:S07]  /*9780*/  FADD.FTZ R132, R132, R240 ;  /* 0x000000f084847221 */ /* 0x000fce0000010000 */
[----:B------:R-:W-:Y:S05]  /*9790*/  WARPSYNC.COLLECTIVE R225, `(.L_x_2267) ;  /* 0x00000000e1087348 */ /* 0x000fea0003c00000 */
[----:B------:R0:W1:Y:S02]  /*97a0*/  SHFL.BFLY P3, R240, R134, R135, R212 ;  /* 0x0c00008786f07389 */ /* 0x00006400000600d4 */
[----:B01----:R-:W-:Y:S05]  /*97b0*/  ENDCOLLECTIVE ;  /* 0x000000000000791b */ /* 0x003fea0003800000 */
.L_x_2267:
[----:B------:R-:W-:Y:S01]  /*97c0*/  MOV R134, R132 ;  /* 0x0000008400867202 */ /* 0x000fe20000000f00 */
[----:B------:R-:W-:Y:S02]  /*97d0*/  HFMA2 R135, -RZ, RZ, 0, 2.384185791015625e-07 ;  /* 0x00000004ff877431 */ /* 0x000fe400000001ff */
[----:B------:R-:W-:-:S07]  /*97e0*/  FADD.FTZ R133, R133, R240 ;  /* 0x000000f085857221 */ /* 0x000fce0000010000 */
[----:B------:R-:W-:Y:S05]  /*97f0*/  WARPSYNC.COLLECTIVE R225, `(.L_x_2268) ;  /* 0x00000000e1087348 */ /* 0x000fea0003c00000 */
[----:B------:R0:W1:Y:S02]  /*9800*/  SHFL.BFLY P3, R240, R134, R135, R212 ;  /* 0x0c00008786f07389 */ /* 0x00006400000600d4 */
[----:B01----:R-:W-:Y:S05]  /*9810*/  ENDCOLLECTIVE ;  /* 0x000000000000791b */ /* 0x003fea0003800000 */
.L_x_2268:
[----:B------:R-:W-:Y:S01]  /*9820*/  MOV R134, R133 ;  /* 0x0000008500867202 */ /* 0x000fe20000000f00 */
[----:B------:R-:W-:-:S07]  /*9830*/  FADD.FTZ R132, R132, R240 ;  /* 0x000000f084847221 */ /* 0x000fce0000010000 */
[----:B------:R-:W-:Y:S05]  /*9840*/  WARPSYNC.COLLECTIVE R225, `(.L_x_2269) ;  /* 0x00000000e1087348 */ /* 0x000fea0003c00000 */
[----:B------:R0:W1:Y:S02]  /*9850*/  SHFL.BFLY P3, R240, R134, R135, R212 ;  /* 0x0c00008786f07389 */ /* 0x00006400000600d4 */
[----:B01----:R-:W-:Y:S05]  /*9860*/  ENDCOLLECTIVE ;  /* 0x000000000000791b */ /* 0x003fea0003800000 */
.L_x_2269:
[----:B------:R-:W-:Y:S01]  /*9870*/  MOV R134, R132 ;  /* 0x0000008400867202 */ /* 0x000fe20000000f00 */
[----:B------:R-:W-:Y:S02]  /*9880*/  HFMA2 R135, -RZ, RZ, 0, 4.76837158203125e-07 ;  /* 0x00000008ff877431 */ /* 0x000fe400000001ff */
[----:B------:R-:W-:-:S07]  /*9890*/  FADD.FTZ R133, R133, R240 ;  /* 0x000000f085857221 */ /* 0x000fce0000010000 */
[----:B------:R-:W-:Y:S05]  /*98a0*/  WARPSYNC.COLLECTIVE R225, `(.L_x_2270) ;  /* 0x00000000e1087348 */ /* 0x000fea0003c00000 */
[----:B------:R0:W1:Y:S02]  /*98b0*/  SHFL.BFLY P3, R240, R134, R135, R212 ;  /* 0x0c00008786f07389 */ /* 0x00006400000600d4 */
[----:B01----:R-:W-:Y:S05]  /*98c0*/  ENDCOLLECTIVE ;  /* 0x000000000000791b */ /* 0x003fea0003800000 */
.L_x_2270:
[----:B------:R-:W-:Y:S01]  /*98d0*/  MOV R134, R133 ;  /* 0x0000008500867202 */ /* 0x000fe20000000f00 */
[----:B------:R-:W-:-:S07]  /*98e0*/  FADD.FTZ R132, R132, R240 ;  /* 0x000000f084847221 */ /* 0x000fce0000010000 */
[----:B------:R-:W-:Y:S05]  /*98f0*/  WARPSYNC.COLLECTIVE R225, `(.L_x_2271) ;  /* 0x00000000e1087348 */ /* 0x000fea0003c00000 */
[----:B------:R0:W1:Y:S02]  /*9900*/  SHFL.BFLY P3, R240, R134, R135, R212 ;  /* 0x0c00008786f07389 */ /* 0x00006400000600d4 */
[----:B01----:R-:W-:Y:S05]  /*9910*/  ENDCOLLECTIVE ;  /* 0x000000000000791b */ /* 0x003fea0003800000 */
.L_x_2271:
[----:B------:R-:W-:Y:S01]  /*9920*/  MOV R134, R132 ;  /* 0x0000008400867202 */ /* 0x000fe20000000f00 */
[----:B------:R-:W-:Y:S02]  /*9930*/  HFMA2 R135, -RZ, RZ, 0, 9.5367431640625e-07 ;  /* 0x00000010ff877431 */ /* 0x000fe400000001ff */
[----:B------:R-:W-:-:S07]  /*9940*/  FADD.FTZ R133, R133, R240 ;  /* 0x000000f085857221 */ /* 0x000fce0000010000 */
[----:B------:R-:W-:Y:S05]  /*9950*/  WARPSYNC.COLLECTIVE R225, `(.L_x_2272) ;  /* 0x00000000e1087348 */ /* 0x000fea0003c00000 */
[----:B------:R0:W1:Y:S02]  /*9960*/  SHFL.BFLY P3, R240, R134, R135, R212 ;  /* 0x0c00008786f07389 */ /* 0x00006400000600d4 */
[----:B01----:R-:W-:Y:S05]  /*9970*/  ENDCOLLECTIVE ;  /* 0x000000000000791b */ /* 0x003fea0003800000 */
.L_x_2272:
[----:B------:R-:W-:Y:S02]  /*9980*/  MOV R134, R133 ;  /* 0x0000008500867202 */ /* 0x000fe40000000f00 */
[----:B------:R-:W-:-:S07]  /*9990*/  MOV R236, R240 ;  /* 0x000000f000ec7202 */ /* 0x000fce0000000f00 */
[----:B------:R-:W-:Y:S05]  /*99a0*/  WARPSYNC.COLLECTIVE R225, `(.L_x_2273) ;  /* 0x00000000e1087348 */ /* 0x000fea0003c00000 */
[----:B------:R0:W1:Y:S02]  /*99b0*/  SHFL.BFLY P3, R240, R134, R135, R212 ;  /* 0x0c00008786f07389 */ /* 0x00006400000600d4 */
[----:B01----:R-:W-:Y:S05]  /*99c0*/  ENDCOLLECTIVE ;  /* 0x000000000000791b */ /* 0x003fea0003800000 */
.L_x_2273:
[----:B------:R-:W-:Y:S01]  /*99d0*/  MOV R134, R240 ;  /* 0x000000f000867202 */ /* 0x000fe20000000f00 */
[----:B------:R-:W-:Y:S06]  /*99e0*/  BRA `(.L_x_2274) ;  /* 0xffffff9800947947 */ /* 0x000fec000383ffff */
.L_x_2275:
        /* <DEDUP_REMOVED lines=9> */
.L_x_6059:


//--------------------- .text._ZN10layer_norm31ln_parallel_residual_bwd_kernelINS_13Kernel_traitsIf13__nv_bfloat16fS2_fjLj1024ELj1ELj4ELj1ELj16ENS_18Kernel_traits_baseILj1024EfS2_fS2_fjLj128EEEEELb0ELb1ELb0EEEvNS_9BwdParamsE --------------------------
	.section	.text._ZN10layer_norm31ln_parallel_residual_bwd_kernelINS_13Kernel_traitsIf13__nv_bfloat16fS2_fjLj1024ELj1ELj4ELj1ELj16ENS_18Kernel_traits_baseILj1024EfS2_fS2_fjLj128EEEEELb0ELb1ELb0EEEvNS_9BwdParamsE,"ax",@progbits
	.align	128
        .global         _ZN10layer_norm31ln_parallel_residual_bwd_kernelINS_13Kernel_traitsIf13__nv_bfloat16fS2_fjLj1024ELj1ELj4ELj1ELj16ENS_18Kernel_traits_baseILj1024EfS2_fS2_fjLj128EEEEELb0ELb1ELb0EEEvNS_9BwdParamsE
        .type           _ZN10layer_norm31ln_parallel_residual_bwd_kernelINS_13Kernel_traitsIf13__nv_bfloat16fS2_fjLj1024ELj1ELj4ELj1ELj16ENS_18Kernel_traits_baseILj1024EfS2_fS2_fjLj128EEEEELb0ELb1ELb0EEEvNS_9BwdParamsE,@function
        .size           _ZN10layer_norm31ln_parallel_residual_bwd_kernelINS_13Kernel_traitsIf13__nv_bfloat16fS2_fjLj1024ELj1ELj4ELj1ELj16ENS_18Kernel_traits_baseILj1024EfS2_fS2_fjLj128EEEEELb0ELb1ELb0EEEvNS_9BwdParamsE,(.L_x_6060 - _ZN10layer_norm31ln_parallel_residual_bwd_kernelINS_13Kernel_traitsIf13__nv_bfloat16fS2_fjLj1024ELj1ELj4ELj1ELj16ENS_18Kernel_traits_baseILj1024EfS2_fS2_fjLj128EEEEELb0ELb1ELb0EEEvNS_9BwdParamsE)
        .other          _ZN10layer_norm31ln_parallel_residual_bwd_kernelINS_13Kernel_traitsIf13__nv_bfloat16fS2_fjLj1024ELj1ELj4ELj1ELj16ENS_18Kernel_traits_baseILj1024EfS2_fS2_fjLj128EEEEELb0ELb1ELb0EEEvNS_9BwdParamsE,@"STO_CUDA_ENTRY STV_DEFAULT"
_ZN10layer_norm31ln_parallel_residual_bwd_kernelINS_13Kernel_traitsIf13__nv_bfloat16fS2_fjLj1024ELj1ELj4ELj1ELj16ENS_18Kernel_traits_baseILj1024EfS2_fS2_fjLj128EEEEELb0ELb1ELb0EEEvNS_9BwdParamsE:
.text._ZN10layer_norm31ln_parallel_residual_bwd_kernelINS_13Kernel_traitsIf13__nv_bfloat16fS2_fjLj1024ELj1ELj4ELj1ELj16ENS_18Kernel_traits_baseILj1024EfS2_fS2_fjLj128EEEEELb0ELb1ELb0EEEvNS_9BwdParamsE:
        /* <DEDUP_REMOVED lines=35> */
[C---:B----4-:R-:W-:Y:S01]  /*0230*/  @P1 IMAD.WIDE.U32 R12, R17.reuse, 0x20, R12 ;  /* 0x00000020110c1825 */ /* 0x050fe200078e000c */
[----:B------:R-:W-:-:S02]  /*0240*/  @P1 IADD3 R17, PT, PT, R17, 0x20, RZ ;  /* 0x0000002011111810 */ /* 0x000fc40007ffe0ff */
[----:B------:R2:W5:Y:S04]  /*0250*/  @P0 LDG.E.128 R48, desc[UR10][R10.64+0x10] ;  /* 0x0000100a0a300981 */ /* 0x000568000c1e1d00 */
        /* <DEDUP_REMOVED lines=77> */
.L_x_2327:
        /* <DEDUP_REMOVED lines=9> */
[----:B------:R-:W-:Y:S02]  /*07c0*/  ISETP.GE.U32.AND P6, PT, R4, 0x40, PT ;  /* 0x000000400400780c */ /* 0x000fe40003fc6070 */
        /* <DEDUP_REMOVED lines=20> */
[C---:B------:R-:W-:Y:S01]  /*0910*/  IADD3 R225, PT, PT, R0.reuse, 0x20, RZ ;  /* 0x0000002000e17810 */ /* 0x040fe20007ffe0ff */
[----:B0-----:R-:W-:-:S05]  /*0920*/  @P0 IMAD.WIDE.U32 R208, R0, 0x20, R208 ;  /* 0x0000002000d00825 */ /* 0x001fca00078e00d0 */
[----:B------:R-:W5:Y:S04]  /*0930*/  @P0 LDG.E.128 R132, desc[UR10][R208.64] ;  /* 0x0000000ad0840981 */ /* 0x000f68000c1e1d00 */
[----:B------:R0:W5:Y:S01]  /*0940*/  @P0 LDG.E.128 R136, desc[UR10][R208.64+0x10] ;  /* 0x0000100ad0880981 */ /* 0x000162000c1e1d00 */
[C---:B--2---:R-:W-:Y:S01]  /*0950*/  FADD.FTZ R168, -R222.reuse, R168 ;  /* 0x000000a8dea87221 */ /* 0x044fe20000010100 */
[----:B------:R-:W-:-:S03]  /*0960*/  FADD.FTZ R220, -R222, R169 ;  /* 0x000000a9dedc7221 */ /* 0x000fc60000010100 */
[C---:B-----5:R-:W-:Y:S01]  /*0970*/  FMUL.FTZ R223, R191.reuse, R168 ;  /* 0x000000a8bfdf7220 */ /* 0x060fe20000410000 */
[----:B------:R-:W-:Y:S01]  /*0980*/  FADD.FTZ R216, -R222, R171 ;  /* 0x000000abded87221 */ /* 0x000fe20000010100 */
[C---:B----4-:R-:W-:Y:S02]  /*0990*/  PRMT R169, R172.reuse, 0x7632, R169 ;  /* 0x00007632aca97816 */ /* 0x050fe400000000a9 */
[----:B------:R-:W-:Y:S01]  /*09a0*/  SHF.L.U32 R221, R172, 0x10, RZ ;  /* 0x00000010acdd7819 */ /* 0x000fe200000006ff */
[----:B------:R-:W-:Y:S01]  /*09b0*/  FMUL.FTZ R220, R191, R220 ;  /* 0x000000dcbfdc7220 */ /* 0x000fe20000410000 */
[----:B------:R-:W-:Y:S02]  /*09c0*/  SHF.L.U32 R218, R169, 0x10, RZ ;  /* 0x00000010a9da7819 */ /* 0x000fe400000006ff */
[----:B------:R-:W-:Y:S01]  /*09d0*/  PRMT R171, R173, 0x7632, R171 ;  /* 0x00007632adab7816 */ /* 0x000fe200000000ab */
[----:B------:R-:W-:Y:S01]  /*09e0*/  FADD.FTZ R92, R92, R221 ;  /* 0x000000dd5c5c7221 */ /* 0x000fe20000010000 */
[-C--:B------:R-:W-:Y:S01]  /*09f0*/  FFMA.FTZ R68, R223, R221.reuse, R68 ;  /* 0x000000dddf447223 */ /* 0x080fe20000010044 */
[----:B------:R-:W-:Y:S01]  /*0a00*/  FMUL.FTZ R221, R36, R221 ;  /* 0x000000dd24dd7220 */ /* 0x000fe20000410000 */
[----:B------:R-:W-:Y:S01]  /*0a10*/  FADD.FTZ R170, -R222, R170 ;  /* 0x000000aadeaa7221 */ /* 0x000fe20000010100 */
[----:B------:R-:W-:Y:S01]  /*0a20*/  SHF.L.U32 R173, R173, 0x10, RZ ;  /* 0x00000010adad7819 */ /* 0x000fe200000006ff */
[-C--:B------:R-:W-:Y:S01]  /*0a30*/  FFMA.FTZ R69, R220, R218.reuse, R69 ;  /* 0x000000dadc457223 */ /* 0x080fe20000010045 */
[----:B------:R-:W-:Y:S01]  /*0a40*/  SHF.L.U32 R214, R171, 0x10, RZ ;  /* 0x00000010abd67819 */ /* 0x000fe200000006ff */
[----:B------:R-:W-:Y:S01]  /*0a50*/  FADD.FTZ R93, R93, R218 ;  /* 0x000000da5d5d7221 */ /* 0x000fe20000010000 */
[----:B------:R-:W-:Y:S01]  /*0a60*/  FMUL.FTZ R218, R37, R218 ;  /* 0x000000da25da7220 */ /* 0x000fe20000410000 */
[----:B------:R-:W-:Y:S01]  /*0a70*/  FADD.FTZ R169, RZ, R221 ;  /* 0x000000ddffa97221 */ /* 0x000fe20000010000 */
[----:B------:R-:W-:Y:S01]  /*0a80*/  FFMA.FTZ R171, R223, R221, RZ ;  /* 0x000000dddfab7223 */ /* 0x000fe200000100ff */
[----:B---3--:R-:W-:Y:S01]  /*0a90*/  FADD.FTZ R176, -R222, R176 ;  /* 0x000000b0deb07221 */ /* 0x008fe20000010100 */
[C---:B------:R-:W-:Y:S01]  /*0aa0*/  FMUL.FTZ R219, R191.reuse, R170 ;  /* 0x000000aabfdb7220 */ /* 0x040fe20000410000 */
[----:B------:R-:W-:Y:S01]  /*0ab0*/  FMUL.FTZ R216, R191, R216 ;  /* 0x000000d8bfd87220 */ /* 0x000fe20000410000 */
[----:B------:R-:W-:Y:S01]  /*0ac0*/  FMUL.FTZ R217, R38, R173 ;  /* 0x000000ad26d97220 */ /* 0x000fe20000410000 */
[----:B------:R-:W-:Y:S01]  /*0ad0*/  FADD.FTZ R168, R169, R218 ;  /* 0x000000daa9a87221 */ /* 0x000fe20000010000 */
[----:B------:R-:W-:Y:S01]  /*0ae0*/  FFMA.FTZ R170, R220, R218, R171 ;  /* 0x000000dadcaa7223 */ /* 0x000fe200000100ab */
[C---:B------:R-:W-:Y:S01]  /*0af0*/  SHF.L.U32 R213, R174.reuse, 0x10, RZ ;  /* 0x00000010aed57819 */ /* 0x040fe200000006ff */
[----:B------:R-:W-:Y:S01]  /*0b00*/  FMUL.FTZ R215, R191, R176 ;  /* 0x000000b0bfd77220 */ /* 0x000fe20000410000 */
[----:B------:R-:W-:Y:S01]  /*0b10*/  PRMT R172, R174, 0x7632, R172 ;  /* 0x00007632aeac7816 */ /* 0x000fe200000000ac */
[-C--:B------:R-:W-:Y:S01]  /*0b20*/  FFMA.FTZ R71, R216, R214.reuse, R71 ;  /* 0x000000d6d8477223 */ /* 0x080fe20000010047 */
[----:B------:R-:W-:Y:S01]  /*0b30*/  FADD.FTZ R95, R95, R214 ;  /* 0x000000d65f5f7221 */ /* 0x000fe20000010000 */
[----:B------:R-:W-:Y:S01]  /*0b40*/  FMUL.FTZ R214, R39, R214 ;  /* 0x000000d627d67220 */ /* 0x000fe20000410000 */
[----:B------:R-:W-:Y:S01]  /*0b50*/  FADD.FTZ R169, R168, R217 ;  /* 0x000000d9a8a97221 */ /* 0x000fe20000010000 */
[----:B------:R-:W-:Y:S01]  /*0b60*/  FFMA.FTZ R171, R219, R217, R170 ;  /* 0x000000d9dbab7223 */ /* 0x000fe200000100aa */
[----:B------:R-:W-:Y:S01]  /*0b70*/  SHF.L.U32 R172, R172, 0x10, RZ ;  /* 0x00000010acac7819 */ /* 0x000fe200000006ff */
[----:B------:R-:W-:Y:S01]  /*0b80*/  FADD.FTZ R96, R96, R213 ;  /* 0x000000d560607221 */ /* 0x000fe20000010000 */
[-C--:B------:R-:W-:Y:S01]  /*0b90*/  FFMA.FTZ R72, R215, R213.reuse, R72 ;  /* 0x000000d5d7487223 */ /* 0x080fe20000010048 */
[----:B------:R-:W-:Y:S01]  /*0ba0*/  FADD.FTZ R212, -R222, R177 ;  /* 0x000000b1ded47221 */ /* 0x000fe20000010100 */
[----:B------:R-:W-:Y:S01]  /*0bb0*/  FMUL.FTZ R213, R40, R213 ;  /* 0x000000d528d57220 */ /* 0x000fe20000410000 */
[----:B------:R-:W-:Y:S01]  /*0bc0*/  FADD.FTZ R168, R169, R214 ;  /* 0x000000d6a9a87221 */ /* 0x000fe20000010000 */
[----:B------:R-:W-:Y:S01]  /*0bd0*/  FFMA.FTZ R170, R216, R214, R171 ;  /* 0x000000d6d8aa7223 */ /* 0x000fe200000100ab */
[C---:B------:R-:W-:Y:S01]  /*0be0*/  PRMT R174, R175.reuse, 0x7632, R174 ;  /* 0x00007632afae7816 */ /* 0x040fe200000000ae */
[----:B------:R-:W-:Y:S01]  /*0bf0*/  FADD.FTZ R178, -R222, R178 ;  /* 0x000000b2deb27221 */ /* 0x000fe20000010100 */
[----:B------:R-:W-:Y:S01]  /*0c00*/  SHF.L.U32 R175, R175, 0x10, RZ ;  /* 0x00000010afaf7819 */ /* 0x000fe200000006ff */
[----:B------:R-:W-:Y:S01]  /*0c10*/  FMUL.FTZ R212, R191, R212 ;  /* 0x000000d4bfd47220 */ /* 0x000fe20000410000 */
[----:B------:R-:W-:Y:S01]  /*0c20*/  FMUL.FTZ R210, R41, R172 ;  /* 0x000000ac29d27220 */ /* 0x000fe20000410000 */
[----:B------:R-:W-:Y:S01]  /*0c30*/  FADD.FTZ R169, R168, R213 ;  /* 0x000000d5a8a97221 */ /* 0x000fe20000010000 */
[----:B------:R-:W-:Y:S01]  /*0c40*/  FFMA.FTZ R171, R215, R213, R170 ;  /* 0x000000d5d7ab7223 */ /* 0x000fe200000100aa */
[----:B------:R-:W-:Y:S01]  /*0c50*/  SHF.L.U32 R174, R174, 0x10, RZ ;  /* 0x00000010aeae7819 */ /* 0x000fe200000006ff */
[----:B0-----:R-:W-:Y:S01]  /*0c60*/  FADD.FTZ R208, -R222, R179 ;  /* 0x000000b3ded07221 */ /* 0x001fe20000010100 */
        /* <DEDUP_REMOVED lines=17> */
[----:B------:R-:W-:-:S07]  /*0d80*/  FFMA.FTZ R224, R208, R206, R169 ;  /* 0x000000ced0e07223 */ /* 0x000fce00000100a9 */
.L_x_2279:
[----:B------:R-:W-:Y:S05]  /*0d90*/  BSYNC.RECONVERGENT B1 ;  /* 0x0000000000017941 */ /* 0x000fea0003800200 */
.L_x_2278:
        /* <DEDUP_REMOVED lines=11> */
[----:B------:R-:W0:Y:S02]  /*0e50*/  @P0 LDC.64 R6, c[0x0][0x438] ;  /* 0x00010e00ff060b82 */ /* 0x000e240000000a00 */
[----:B0-----:R-:W-:-:S05]  /*0e60*/  @P0 IMAD.WIDE.U32 R6, R225, 0x20, R6 ;  /* 0x00000020e1060825 */ /* 0x001fca00078e0006 */
[----:B------:R-:W5:Y:S04]  /*0e70*/  @P0 LDG.E.128 R140, desc[UR10][R6.64] ;  /* 0x0000000a068c0981 */ /* 0x000f68000c1e1d00 */
[----:B------:R0:W5:Y:S01]  /*0e80*/  @P0 LDG.E.128 R144, desc[UR10][R6.64+0x10] ;  /* 0x0000100a06900981 */ /* 0x000162000c1e1d00 */
[----:B------:R-:W-:Y:S01]  /*0e90*/  IADD3 R225, PT, PT, R225, 0x20, RZ ;  /* 0x00000020e1e17810 */ /* 0x000fe20007ffe0ff */
[C---:B--2---:R-:W-:Y:S01]  /*0ea0*/  FADD.FTZ R170, -R222.reuse, R10 ;  /* 0x0000000adeaa7221 */ /* 0x044fe20000010100 */
[C---:B------:R-:W-:Y:S01]  /*0eb0*/  FADD.FTZ R172, -R222.reuse, R11 ;  /* 0x0000000bdeac7221 */ /* 0x040fe20000010100 */
[C---:B------:R-:W-:Y:S01]  /*0ec0*/  FADD.FTZ R168, -R222.reuse, R9 ;  /* 0x00000009dea87221 */ /* 0x040fe20000010100 */
[C---:B------:R-:W-:Y:S01]  /*0ed0*/  FADD.FTZ R8, -R222.reuse, R8 ;  /* 0x00000008de087221 */ /* 0x040fe20000010100 */
[----:B-----5:R-:W-:Y:S01]  /*0ee0*/  FMUL.FTZ R9, R191, R170 ;  /* 0x000000aabf097220 */ /* 0x020fe20000410000 */
[----:B---3--:R-:W-:Y:S01]  /*0ef0*/  FADD.FTZ R18, -R222, R18 ;  /* 0x00000012de127221 */ /* 0x008fe20000010100 */
[----:B----4-:R-:W-:-:S02]  /*0f00*/  PRMT R10, R12, 0x7632, R10 ;  /* 0x000076320c0a7816 */ /* 0x010fc4000000000a */
[----:B------:R-:W-:Y:S02]  /*0f10*/  SHF.L.U32 R11, R12, 0x10, RZ ;  /* 0x000000100c0b7819 */ /* 0x000fe400000006ff */
[C---:B------:R-:W-:Y:S02]  /*0f20*/  PRMT R12, R13.reuse, 0x7632, R12 ;  /* 0x000076320d0c7816 */ /* 0x040fe4000000000c */
[----:B------:R-:W-:Y:S01]  /*0f30*/  SHF.L.U32 R13, R13, 0x10, RZ ;  /* 0x000000100d0d7819 */ /* 0x000fe200000006ff */
[C---:B0-----:R-:W-:Y:S01]  /*0f40*/  FMUL.FTZ R6, R191.reuse, R168 ;  /* 0x000000a8bf067220 */ /* 0x041fe20000410000 */
[----:B------:R-:W-:Y:S01]  /*0f50*/  SHF.L.U32 R20, R10, 0x10, RZ ;  /* 0x000000100a147819 */ /* 0x000fe200000006ff */
[----:B------:R-:W-:Y:S01]  /*0f60*/  FMUL.FTZ R10, R44, R11 ;  /* 0x0000000b2c0a7220 */ /* 0x000fe20000410000 */
[----:B------:R-:W-:Y:S01]  /*0f70*/  FMUL.FTZ R7, R191, R8 ;  /* 0x00000008bf077220 */ /* 0x000fe20000410000 */
[----:B------:R-:W-:Y:S01]  /*0f80*/  SHF.L.U32 R168, R12, 0x10, RZ ;  /* 0x000000100ca87819 */ /* 0x000fe200000006ff */
[----:B------:R-:W-:Y:S01]  /*0f90*/  FADD.FTZ R102, R102, R13 ;  /* 0x0000000d66667221 */ /* 0x000fe20000010000 */
[-C--:B------:R-:W-:Y:S01]  /*0fa0*/  FFMA.FTZ R78, R9, R13.reuse, R78 ;  /* 0x0000000d094e7223 */ /* 0x080fe2000001004e */
[----:B------:R-:W-:Y:S01]  /*0fb0*/  FMUL.FTZ R12, R46, R13 ;  /* 0x0000000d2e0c7220 */ /* 0x000fe20000410000 */
[----:B------:R-:W-:Y:S01]  /*0fc0*/  PRMT R171, R15, 0x7632, R171 ;  /* 0x000076320fab7816 */ /* 0x000fe200000000ab */
[----:B------:R-:W-:Y:S01]  /*0fd0*/  FMUL.FTZ R13, R191, R18 ;  /* 0x00000012bf0d7220 */ /* 0x000fe20000410000 */
[----:B------:R-:W-:Y:S01]  /*0fe0*/  SHF.L.U32 R173, R15, 0x10, RZ ;  /* 0x000000100fad7819 */ /* 0x000fe200000006ff */
[C---:B------:R-:W-:Y:S01]  /*0ff0*/  FADD.FTZ R174, -R222.reuse, R17 ;  /* 0x00000011deae7221 */ /* 0x040fe20000010100 */
[----:B------:R-:W-:Y:S01]  /*1000*/  FADD.FTZ R18, R227, R10 ;  /* 0x0000000ae3127221 */ /* 0x000fe20000010000 */
[----:B------:R-:W-:Y:S01]  /*1010*/  FMUL.FTZ R15, R45, R20 ;  /* 0x000000142d0f7220 */ /* 0x000fe20000410000 */
[----:B------:R-:W-:Y:S01]  /*1020*/  FFMA.FTZ R17, R7, R10, R224 ;  /* 0x0000000a07117223 */ /* 0x000fe200000100e0 */
[----:B------:R-:W-:-:S02]  /*1030*/  FADD.FTZ R176, -R222, R19 ;  /* 0x00000013deb07221 */ /* 0x000fc40000010100 */
[----:B------:R-:W-:Y:S01]  /*1040*/  FADD.FTZ R19, R18, R15 ;  /* 0x0000000f12137221 */ /* 0x000fe20000010000 */
[----:B------:R-:W-:Y:S01]  /*1050*/  FFMA.FTZ R18, R6, R15, R17 ;  /* 0x0000000f06127223 */ /* 0x000fe20000010011 */
[----:B------:R-:W-:Y:S01]  /*1060*/  PRMT R21, R14, 0x7632, R21 ;  /* 0x000076320e157816 */ /* 0x000fe20000000015 */
[----:B------:R-:W-:Y:S01]  /*1070*/  FFMA.FTZ R77, R6, R20, R77 ;  /* 0x00000014064d7223 */ /* 0x000fe2000001004d */
[----:B------:R-:W-:Y:S01]  /*1080*/  SHF.L.U32 R169, R14, 0x10, RZ ;  /* 0x000000100ea97819 */ /* 0x000fe200000006ff */
[----:B------:R-:W-:Y:S01]  /*1090*/  FADD.FTZ R101, R101, R20 ;  /* 0x0000001465657221 */ /* 0x000fe20000010000 */
[----:B------:R-:W-:Y:S01]  /*10a0*/  FMUL.FTZ R17, R47, R168 ;  /* 0x000000a82f117220 */ /* 0x000fe20000410000 */
[----:B------:R-:W-:Y:S01]  /*10b0*/  FADD.FTZ R20, R19, R12 ;  /* 0x0000000c13147221 */ /* 0x000fe20000010000 */
[----:B------:R-:W-:Y:S01]  /*10c0*/  FADD.FTZ R16, -R222, R16 ;  /* 0x00000010de107221 */ /* 0x000fe20000010100 */
[----:B------:R-:W-:Y:S01]  /*10d0*/  FMUL.FTZ R8, R191, R172 ;  /* 0x000000acbf087220 */ /* 0x000fe20000410000 */
[----:B------:R-:W-:Y:S01]  /*10e0*/  FFMA.FTZ R19, R9, R12, R18 ;  /* 0x0000000c09137223 */ /* 0x000fe20000010012 */
[----:B------:R-:W-:Y:S01]  /*10f0*/  SHF.L.U32 R170, R21, 0x10, RZ ;  /* 0x0000001015aa7819 */ /* 0x000fe200000006ff */
[----:B------:R-:W-:Y:S01]  /*1100*/  FADD.FTZ R100, R100, R11 ;  /* 0x0000000b64647221 */ /* 0x000fe20000010000 */
[----:B------:R-:W-:Y:S01]  /*1110*/  FFMA.FTZ R76, R7, R11, R76 ;  /* 0x0000000b074c7223 */ /* 0x000fe2000001004c */
[----:B------:R-:W-:Y:S01]  /*1120*/  FMUL.FTZ R14, R48, R169 ;  /* 0x000000a9300e7220 */ /* 0x000fe20000410000 */
[----:B------:R-:W-:Y:S01]  /*1130*/  FADD.FTZ R21, R20, R17 ;  /* 0x0000001114157221 */ /* 0x000fe20000010000 */
[----:B------:R-:W-:Y:S01]  /*1140*/  FMUL.FTZ R11, R191, R16 ;  /* 0x00000010bf0b7220 */ /* 0x000fe20000410000 */
[C---:B------:R-:W-:Y:S01]  /*1150*/  FFMA.FTZ R18, R8.reuse, R17, R19 ;  /* 0x0000001108127223 */ /* 0x040fe20000010013 */
[----:B------:R-:W-:Y:S01]  /*1160*/  FFMA.FTZ R79, R8, R168, R79 ;  /* 0x000000a8084f7223 */ /* 0x000fe2000001004f */
[----:B------:R-:W-:Y:S01]  /*1170*/  FADD.FTZ R103, R103, R168 ;  /* 0x000000a867677221 */ /* 0x000fe20000010000 */
[----:B------:R-:W-:Y:S01]  /*1180*/  FMUL.FTZ R19, R49, R170 ;  /* 0x000000aa31137220 */ /* 0x000fe20000410000 */
[----:B------:R-:W-:Y:S01]  /*1190*/  FADD.FTZ R168, R21, R14 ;  /* 0x0000000e15a87221 */ /* 0x000fe20000010000 */
[----:B------:R-:W-:Y:S01]  /*11a0*/  FMUL.FTZ R16, R191, R174 ;  /* 0x000000aebf107220 */ /* 0x000fe20000410000 */
[C---:B------:R-:W-:Y:S01]  /*11b0*/  FFMA.FTZ R21, R11.reuse, R14, R18 ;  /* 0x0000000e0b157223 */ /* 0x040fe20000010012 */
[----:B------:R-:W-:Y:S01]  /*11c0*/  FADD.FTZ R104, R104, R169 ;  /* 0x000000a968687221 */ /* 0x000fe20000010000 */
[----:B------:R-:W-:Y:S01]  /*11d0*/  FFMA.FTZ R80, R11, R169, R80 ;  /* 0x000000a90b507223 */ /* 0x000fe20000010050 */
[----:B------:R-:W-:Y:S01]  /*11e0*/  SHF.L.U32 R172, R171, 0x10, RZ ;  /* 0x00000010abac7819 */ /* 0x000fe200000006ff */
[----:B------:R-:W-:Y:S01]  /*11f0*/  FADD.FTZ R169, R168, R19 ;  /* 0x00000013a8a97221 */ /* 0x000fe20000010000 */
[----:B------:R-:W-:Y:S01]  /*1200*/  FMUL.FTZ R18, R50, R173 ;  /* 0x000000ad32127220 */ /* 0x000fe20000410000 */
[C---:B------:R-:W-:Y:S01]  /*1210*/  FFMA.FTZ R168, R16.reuse, R19, R21 ;  /* 0x0000001310a87223 */ /* 0x040fe20000010015 */
        /* <DEDUP_REMOVED lines=12> */
.L_x_2281:
[----:B------:R-:W-:Y:S05]  /*12e0*/  BSYNC.RECONVERGENT B1 ;  /* 0x0000000000017941 */ /* 0x000fea0003800200 */
.L_x_2280:
        /* <DEDUP_REMOVED lines=11> */
[----:B------:R-:W1:Y:S02]  /*13a0*/  @P0 LDC.64 R22, c[0x0][0x438] ;  /* 0x00010e00ff160b82 */ /* 0x000e640000000a00 */
[----:B-1----:R-:W-:-:S05]  /*13b0*/  @P0 IMAD.WIDE.U32 R22, R225, 0x20, R22 ;  /* 0x00000020e1160825 */ /* 0x002fca00078e0016 */
        /* <DEDUP_REMOVED lines=10> */
[C---:B------:R-:W-:Y:S02]  /*1460*/  PRMT R168, R169.reuse, 0x7632, R168 ;  /* 0x00007632a9a87816 */ /* 0x040fe400000000a8 */
[C---:B0-----:R-:W-:Y:S02]  /*1470*/  PRMT R176, R170.reuse, 0x7632, R176 ;  /* 0x00007632aab07816 */ /* 0x041fe400000000b0 */
[----:B------:R-:W-:Y:S02]  /*1480*/  SHF.L.U32 R177, R170, 0x10, RZ ;  /* 0x00000010aab17819 */ /* 0x000fe400000006ff */
[----:B------:R-:W-:Y:S02]  /*1490*/  SHF.L.U32 R169, R169, 0x10, RZ ;  /* 0x00000010a9a97819 */ /* 0x000fe400000006ff */
[----:B------:R-:W-:Y:S01]  /*14a0*/  SHF.L.U32 R170, R26, 0x10, RZ ;  /* 0x000000101aaa7819 */ /* 0x000fe200000006ff */
[----:B------:R-:W-:Y:S01]  /*14b0*/  FMUL.FTZ R26, R52, R27 ;  /* 0x0000001b341a7220 */ /* 0x000fe20000410000 */
[C---:B-1----:R-:W-:Y:S01]  /*14c0*/  FMUL.FTZ R23, R191.reuse, R24 ;  /* 0x00000018bf177220 */ /* 0x042fe20000410000 */
[----:B---3--:R-:W-:Y:S01]  /*14d0*/  FADD.FTZ R186, -R222, R172 ;  /* 0x000000acdeba7221 */ /* 0x008fe20000010100 */
[----:B------:R-:W-:Y:S01]  /*14e0*/  FMUL.FTZ R22, R191, R180 ;  /* 0x000000b4bf167220 */ /* 0x000fe20000410000 */
[----:B------:R-:W-:Y:S01]  /*14f0*/  SHF.L.U32 R172, R168, 0x10, RZ ;  /* 0x00000010a8ac7819 */ /* 0x000fe200000006ff */
[----:B------:R-:W-:Y:S01]  /*1500*/  FADD.FTZ R110, R110, R169 ;  /* 0x000000a96e6e7221 */ /* 0x000fe20000010000 */
[-C--:B------:R-:W-:Y:S01]  /*1510*/  FFMA.FTZ R86, R25, R169.reuse, R86 ;  /* 0x000000a919567223 */ /* 0x080fe20000010056 */
[----:B------:R-:W-:Y:S01]  /*1520*/  FMUL.FTZ R180, R54, R169 ;  /* 0x000000a936b47220 */ /* 0x000fe20000410000 */
[----:B------:R-:W-:Y:S01]  /*1530*/  FADD.FTZ R168, R227, R26 ;  /* 0x0000001ae3a87221 */ /* 0x000fe20000010000 */
[----:B------:R-:W-:Y:S01]  /*1540*/  FMUL.FTZ R183, R53, R170 ;  /* 0x000000aa35b77220 */ /* 0x000fe20000410000 */
[----:B------:R-:W-:Y:S01]  /*1550*/  FFMA.FTZ R169, R23, R26, R224 ;  /* 0x0000001a17a97223 */ /* 0x000fe200000100e0 */
[----:B------:R-:W-:-:S02]  /*1560*/  PRMT R178, R171, 0x7632, R178 ;  /* 0x00007632abb27816 */ /* 0x000fc400000000b2 */
[----:B------:R-:W-:Y:S01]  /*1570*/  SHF.L.U32 R179, R171, 0x10, RZ ;  /* 0x00000010abb37819 */ /* 0x000fe200000006ff */
[----:B------:R-:W-:Y:S01]  /*1580*/  FADD.FTZ R171, R168, R183 ;  /* 0x000000b7a8ab7221 */ /* 0x000fe20000010000 */
[C---:B------:R-:W-:Y:S01]  /*1590*/  FFMA.FTZ R168, R22.reuse, R183, R169 ;  /* 0x000000b716a87223 */ /* 0x040fe200000100a9 */
[----:B------:R-:W-:Y:S01]  /*15a0*/  FFMA.FTZ R85, R22, R170, R85 ;  /* 0x000000aa16557223 */ /* 0x000fe20000010055 */
[----:B------:R-:W-:Y:S01]  /*15b0*/  FADD.FTZ R109, R109, R170 ;  /* 0x000000aa6d6d7221 */ /* 0x000fe20000010000 */
[----:B------:R-:W-:Y:S01]  /*15c0*/  FMUL.FTZ R24, R191, R184 ;  /* 0x000000b8bf187220 */ /* 0x000fe20000410000 */
[----:B------:R-:W-:Y:S01]  /*15d0*/  FMUL.FTZ R185, R55, R172 ;  /* 0x000000ac37b97220 */ /* 0x000fe20000410000 */
[----:B------:R-:W-:Y:S01]  /*15e0*/  FADD.FTZ R170, R171, R180 ;  /* 0x000000b4abaa7221 */ /* 0x000fe20000010000 */
[----:B------:R-:W-:Y:S01]  /*15f0*/  FFMA.FTZ R169, R25, R180, R168 ;  /* 0x000000b419a97223 */ /* 0x000fe200000100a8 */
[----:B------:R-:W-:Y:S01]  /*1600*/  FADD.FTZ R108, R108, R27 ;  /* 0x0000001b6c6c7221 */ /* 0x000fe20000010000 */
[----:B------:R-:W-:Y:S01]  /*1610*/  FFMA.FTZ R84, R23, R27, R84 ;  /* 0x0000001b17547223 */ /* 0x000fe20000010054 */
[----:B------:R-:W-:Y:S01]  /*1620*/  SHF.L.U32 R176, R176, 0x10, RZ ;  /* 0x00000010b0b07819 */ /* 0x000fe200000006ff */
[----:B------:R-:W-:Y:S01]  /*1630*/  FADD.FTZ R188, -R222, R173 ;  /* 0x000000addebc7221 */ /* 0x000fe20000010100 */
[C---:B------:R-:W-:Y:S01]  /*1640*/  FMUL.FTZ R27, R191.reuse, R186 ;  /* 0x000000babf1b7220 */ /* 0x040fe20000410000 */
[----:B------:R-:W-:Y:S01]  /*1650*/  FMUL.FTZ R182, R56, R177 ;  /* 0x000000b138b67220 */ /* 0x000fe20000410000 */
[----:B------:R-:W-:Y:S01]  /*1660*/  FADD.FTZ R171, R170, R185 ;  /* 0x000000b9aaab7221 */ /* 0x000fe20000010000 */
[----:B------:R-:W-:Y:S01]  /*1670*/  FFMA.FTZ R168, R24, R185, R169 ;  /* 0x000000b918a87223 */ /* 0x000fe200000100a9 */
[----:B------:R-:W-:Y:S01]  /*1680*/  FADD.FTZ R174, -R222, R174 ;  /* 0x000000aedeae7221 */ /* 0x000fe20000010100 */
[----:B------:R-:W-:Y:S01]  /*1690*/  FMUL.FTZ R184, R191, R188 ;  /* 0x000000bcbfb87220 */ /* 0x000fe20000410000 */
[----:B------:R-:W-:Y:S01]  /*16a0*/  FMUL.FTZ R187, R57, R176 ;  /* 0x000000b039bb7220 */ /* 0x000fe20000410000 */
        /* <DEDUP_REMOVED lines=24> */
.L_x_2283:
[----:B------:R-:W-:Y:S05]  /*1830*/  BSYNC.RECONVERGENT B1 ;  /* 0x0000000000017941 */ /* 0x000fea0003800200 */
.L_x_2282:
        /* <DEDUP_REMOVED lines=15> */
[C---:B--2---:R-:W-:Y:S01]  /*1930*/  FADD.FTZ R190, -R222.reuse, R169 ;  /* 0x000000a9debe7221 */ /* 0x044fe20000010100 */
[C---:B------:R-:W-:Y:S01]  /*1940*/  FADD.FTZ R170, -R222.reuse, R170 ;  /* 0x000000aadeaa7221 */ /* 0x040fe20000010100 */
[C---:B0-----:R-:W-:Y:S01]  /*1950*/  FADD.FTZ R194, -R222.reuse, R171 ;  /* 0x000000abdec27221 */ /* 0x041fe20000010100 */
[C---:B------:R-:W-:Y:S01]  /*1960*/  FADD.FTZ R168, -R222.reuse, R168 ;  /* 0x000000a8dea87221 */ /* 0x040fe20000010100 */
[C-C-:B---3--:R-:W-:Y:S01]  /*1970*/  FADD.FTZ R196, -R222.reuse, R172.reuse ;  /* 0x000000acdec47221 */ /* 0x148fe20000010100 */
[C---:B-----5:R-:W-:Y:S01]  /*1980*/  FMUL.FTZ R195, R191.reuse, R170 ;  /* 0x000000aabfc37220 */ /* 0x060fe20000410000 */
[----:B------:R-:W-:Y:S01]  /*1990*/  FADD.FTZ R198, -R222, R173 ;  /* 0x000000addec67221 */ /* 0x000fe20000010100 */
[C---:B-1----:R-:W-:Y:S01]  /*19a0*/  FMUL.FTZ R193, R191.reuse, R168 ;  /* 0x000000a8bfc17220 */ /* 0x042fe20000410000 */
[C---:B------:R-:W-:Y:S01]  /*19b0*/  FMUL.FTZ R197, R191.reuse, R196 ;  /* 0x000000c4bfc57220 */ /* 0x040fe20000410000 */
[C---:B----4-:R-:W-:Y:S01]  /*19c0*/  PRMT R169, R176.reuse, 0x7632, R169 ;  /* 0x00007632b0a97816 */ /* 0x050fe200000000a9 */
[C---:B------:R-:W-:Y:S01]  /*19d0*/  FMUL.FTZ R190, R191.reuse, R190 ;  /* 0x000000bebfbe7220 */ /* 0x040fe20000410000 */
[----:B------:R-:W-:Y:S01]  /*19e0*/  SHF.L.U32 R171, R176, 0x10, RZ ;  /* 0x00000010b0ab7819 */ /* 0x000fe200000006ff */
[----:B------:R-:W-:Y:S01]  /*19f0*/  FMUL.FTZ R192, R191, R194 ;  /* 0x000000c2bfc07220 */ /* 0x000fe20000410000 */
[----:B------:R-:W-:Y:S01]  /*1a00*/  SHF.L.U32 R170, R169, 0x10, RZ ;  /* 0x00000010a9aa7819 */ /* 0x000fe200000006ff */
[----:B------:R-:W-:Y:S01]  /*1a10*/  FMUL.FTZ R194, R191, R198 ;  /* 0x000000c6bfc27220 */ /* 0x000fe20000410000 */
[C---:B------:R-:W-:Y:S01]  /*1a20*/  PRMT R172, R177.reuse, 0x7632, R172 ;  /* 0x00007632b1ac7816 */ /* 0x040fe200000000ac */
[-C--:B------:R-:W-:Y:S01]  /*1a30*/  FMUL.FTZ R196, R60, R171.reuse ;  /* 0x000000ab3cc47220 */ /* 0x080fe20000410000 */
[----:B------:R-:W-:Y:S01]  /*1a40*/  SHF.L.U32 R177, R177, 0x10, RZ ;  /* 0x00000010b1b17819 */ /* 0x000fe200000006ff */
[----:B------:R-:W-:Y:S01]  /*1a50*/  FMUL.FTZ R201, R61, R170 ;  /* 0x000000aa3dc97220 */ /* 0x000fe20000410000 */
[----:B------:R-:W-:Y:S01]  /*1a60*/  FADD.FTZ R120, R120, R171 ;  /* 0x000000ab78787221 */ /* 0x000fe20000010000 */
[----:B------:R-:W-:Y:S01]  /*1a70*/  FADD.FTZ R168, R227, R196 ;  /* 0x000000c4e3a87221 */ /* 0x000fe20000010000 */
[C---:B------:R-:W-:Y:S01]  /*1a80*/  FFMA.FTZ R169, R193.reuse, R196, R224 ;  /* 0x000000c4c1a97223 */ /* 0x040fe200000100e0 */
[----:B------:R-:W-:Y:S01]  /*1a90*/  FFMA.FTZ R116, R193, R171, R116 ;  /* 0x000000abc1747223 */ /* 0x000fe20000010074 */
[----:B------:R-:W-:Y:S01]  /*1aa0*/  SHF.L.U32 R172, R172, 0x10, RZ ;  /* 0x00000010acac7819 */ /* 0x000fe200000006ff */
[----:B------:R-:W-:Y:S01]  /*1ab0*/  FADD.FTZ R171, R168, R201 ;  /* 0x000000c9a8ab7221 */ /* 0x000fe20000010000 */
[----:B------:R-:W-:Y:S01]  /*1ac0*/  FMUL.FTZ R198, R62, R177 ;  /* 0x000000b13ec67220 */ /* 0x000fe20000410000 */
[----:B------:R-:W-:Y:S01]  /*1ad0*/  FFMA.FTZ R168, R190, R201, R169 ;  /* 0x000000c9bea87223 */ /* 0x000fe200000100a9 */
[C---:B------:R-:W-:Y:S01]  /*1ae0*/  FADD.FTZ R174, -R222.reuse, R174 ;  /* 0x000000aedeae7221 */ /* 0x040fe20000010100 */
[----:B------:R-:W-:Y:S01]  /*1af0*/  FADD.FTZ R204, -R222, R175 ;  /* 0x000000afdecc7221 */ /* 0x000fe20000010100 */
[----:B------:R-:W-:Y:S01]  /*1b00*/  PRMT R173, R178, 0x7632, R173 ;  /* 0x00007632b2ad7816 */ /* 0x000fe200000000ad */
[----:B------:R-:W-:Y:S01]  /*1b10*/  FFMA.FTZ R117, R190, R170, R117 ;  /* 0x000000aabe757223 */ /* 0x000fe20000010075 */
[----:B------:R-:W-:Y:S01]  /*1b20*/  SHF.L.U32 R175, R178, 0x10, RZ ;  /* 0x00000010b2af7819 */ /* 0x000fe200000006ff */
[----:B------:R-:W-:Y:S01]  /*1b30*/  FADD.FTZ R121, R121, R170 ;  /* 0x000000aa79797221 */ /* 0x000fe20000010000 */
        /* <DEDUP_REMOVED lines=11> */
[----:B------:R-:W-:Y:S01]  /*1bf0*/  FADD.FTZ R170, R171, R200 ;  /* 0x000000c8abaa7221 */ /* 0x000fe20000010000 */
[----:B------:R-:W-:Y:S01]  /*1c00*/  FFMA.FTZ R169, R197, R200, R168 ;  /* 0x000000c8c5a97223 */ /* 0x000fe200000100a8 */
[----:B------:R-:W-:Y:S01]  /*1c10*/  SHF.L.U32 R176, R176, 0x10, RZ ;  /* 0x00000010b0b07819 */ /* 0x000fe200000006ff */
[----:B------:R-:W-:Y:S01]  /*1c20*/  FMUL.FTZ R204, R191, R204 ;  /* 0x000000ccbfcc7220 */ /* 0x000fe20000410000 */
        /* <DEDUP_REMOVED lines=20> */
.L_x_2285:
[----:B------:R-:W-:Y:S05]  /*1d70*/  BSYNC.RECONVERGENT B1 ;  /* 0x0000000000017941 */ /* 0x000fea0003800200 */
.L_x_2284:
        /* <DEDUP_REMOVED lines=23> */
.L_x_2339:
        /* <DEDUP_REMOVED lines=47> */
.L_x_2291:
        /* <DEDUP_REMOVED lines=33> */
.L_x_2290:
        /* <DEDUP_REMOVED lines=32> */
.L_x_2293:
        /* <DEDUP_REMOVED lines=33> */
.L_x_2289:
        /* <DEDUP_REMOVED lines=37> */
.L_x_2295:
        /* <DEDUP_REMOVED lines=33> */
.L_x_2294:
        /* <DEDUP_REMOVED lines=32> */
.L_x_2296:
        /* <DEDUP_REMOVED lines=32> */
.L_x_2292:
        /* <DEDUP_REMOVED lines=15> */
.L_x_2288:
[----:B------:R-:W-:Y:S05]  /*3150*/  BSYNC.RECONVERGENT B1 ;  /* 0x0000000000017941 */ /* 0x000fea0003800200 */
.L_x_2287:
        /* <DEDUP_REMOVED lines=46> */
.L_x_2301:
        /* <DEDUP_REMOVED lines=29> */
.L_x_2300:
        /* <DEDUP_REMOVED lines=37> */
.L_x_2303:
        /* <DEDUP_REMOVED lines=29> */
.L_x_2299:
        /* <DEDUP_REMOVED lines=41> */
.L_x_2305:
        /* <DEDUP_REMOVED lines=29> */
.L_x_2304:
        /* <DEDUP_REMOVED lines=37> */
.L_x_2306:
        /* <DEDUP_REMOVED lines=28> */
.L_x_2302:
        /* <DEDUP_REMOVED lines=11> */
.L_x_2298:
[----:B------:R-:W-:Y:S05]  /*4350*/  BSYNC.RECONVERGENT B1 ;  /* 0x0000000000017941 */ /* 0x000fea0003800200 */
.L_x_2297:
        /* <DEDUP_REMOVED lines=46> */
.L_x_2311:
        /* <DEDUP_REMOVED lines=29> */
.L_x_2310:
        /* <DEDUP_REMOVED lines=37> */
.L_x_2313:
        /* <DEDUP_REMOVED lines=29> */
.L_x_2309:
        /* <DEDUP_REMOVED lines=41> */
.L_x_2315:
        /* <DEDUP_REMOVED lines=29> */
.L_x_2314:
        /* <DEDUP_REMOVED lines=37> */
.L_x_2316:
        /* <DEDUP_REMOVED lines=28> */
.L_x_2312:
        /* <DEDUP_REMOVED lines=11> */
.L_x_2308:
[----:B------:R-:W-:Y:S05]  /*5550*/  BSYNC.RECONVERGENT B1 ;  /* 0x0000000000017941 */ /* 0x000fea0003800200 */
.L_x_2307:
        /* <DEDUP_REMOVED lines=46> */
.L_x_2321:
        /* <DEDUP_REMOVED lines=29> */
.L_x_2320:
        /* <DEDUP_REMOVED lines=37> */
.L_x_2323:
        /* <DEDUP_REMOVED lines=29> */
.L_x_2319:
        /* <DEDUP_REMOVED lines=41> */
.L_x_2325:
        /* <DEDUP_REMOVED lines=29> */
.L_x_2324:
        /* <DEDUP_REMOVED lines=37> */
.L_x_2326:
        /* <DEDUP_REMOVED lines=28> */
.L_x_2322:
        /* <DEDUP_REMOVED lines=10> */
.L_x_2318:
[----:B------:R-:W-:Y:S05]  /*6740*/  BSYNC.RECONVERGENT B1 ;  /* 0x0000000000017941 */ /* 0x000fea0003800200 */
.L_x_2317:
[----:B-1-34-:R-:W1:Y:S02]  /*6750*/  LDC.64 R168, c[0x0][0x380] ;  /* 0x0000e000ffa87b82 */ /* 0x01ae640000000a00 */
[----:B-1----:R-:W-:-:S04]  /*6760*/  LEA R2, R168, R2, 0x2 ;  /* 0x00000002a8027211 */ /* 0x002fc800078e10ff */
[----:B------:R-:W-:-:S13]  /*6770*/  ISETP.GE.AND P0, PT, R2, R169, PT ;  /* 0x000000a90200720c */ /* 0x000fda0003f06270 */
[----:B------:R-:W-:Y:S05]  /*6780*/  @!P0 BRA `(.L_x_2327) ;  /* 0xffffff9c00e88947 */ /* 0x000fea000383ffff */
.L_x_2277:
[----:B------:R-:W-:Y:S05]  /*6790*/  BSYNC B0 ;  /* 0x0000000000007941 */ /* 0x000fea0003800000 */
.L_x_2276:
[----:B------:R-:W1:Y:S01]  /*67a0*/  S2R R34, SR_TID.X ;  /* 0x0000000000227919 */ /* 0x000e620000002100 */
[----:B------:R-:W-:Y:S01]  /*67b0*/  MOV R4, 0x400 ;  /* 0x0000040000047802 */ /* 0x000fe20000000f00 */
[----:B------:R-:W-:Y:S05]  /*67c0*/  WARPSYNC.ALL ;  /* 0x0000000000007948 */ /* 0x000fea0003800000 */
[----:B------:R-:W2:Y:S01]  /*67d0*/  S2R R7, SR_CgaCtaId ;  /* 0x0000000000077919 */ /* 0x000ea20000008800 */
[----:B------:R-:W3:Y:S01]  /*67e0*/  S2UR UR4, SR_CTAID.X ;  /* 0x00000000000479c3 */ /* 0x000ee20000002500 */
[----:B------:R-:W4:Y:S01]  /*67f0*/  LDCU.128 UR16, c[0x0][0x440] ;  /* 0x00008800ff1077ac */ /* 0x000f220008000c00 */
[C---:B-1----:R-:W-:Y:S01]  /*6800*/  SHF.L.U32 R2, R34.reuse, 0x7, RZ ;  /* 0x0000000722027819 */ /* 0x042fe200000006ff */
[----:B---3-5:R-:W-:Y:S01]  /*6810*/  IMAD R49, R5, UR4, RZ ;  /* 0x0000000405317c24 */ /* 0x028fe2000f8e02ff */
[----:B------:R-:W-:-:S02]  /*6820*/  SHF.L.U32 R0, R34, 0x5, RZ ;  /* 0x0000000522007819 */ /* 0x000fc400000006ff */
[----:B------:R-:W-:Y:S02]  /*6830*/  LOP3.LUT R3, R2, 0x3000, RZ, 0xc0, !PT ;  /* 0x0000300002037812 */ /* 0x000fe400078ec0ff */
[----:B------:R-:W-:Y:S02]  /*6840*/  LOP3.LUT R32, R34, 0x7f, RZ, 0x3c, !PT ;  /* 0x0000007f22207812 */ /* 0x000fe400078e3cff */
[----:B--2---:R-:W-:Y:S02]  /*6850*/  LEA R7, R7, R4, 0x18 ;  /* 0x0000000407077211 */ /* 0x004fe400078ec0ff */
        /* <DEDUP_REMOVED lines=57> */
[----:B------:R-:W3:Y:S01]  /*6bf0*/  LDS R33, [R7+0x3000] ;  /* 0x0030000007217984 */ /* 0x000ee20000000800 */
[----:B0-----:R-:W-:-:S03]  /*6c00*/  FADD.FTZ R13, RZ, R13 ;  /* 0x0000000dff0d7221 */ /* 0x001fc60000010000 */
[----:B------:R-:W0:Y:S01]  /*6c10*/  LDS R35, [R7+0x3200] ;  /* 0x0032000007237984 */ /* 0x000e220000000800 */
        /* <DEDUP_REMOVED lines=16> */
[----:B---3--:R-:W-:Y:S01]  /*6d20*/  FADD.FTZ R33, R2, R33 ;  /* 0x0000002102217221 */ /* 0x008fe20000010000 */
[----:B0-----:R-:W-:Y:S01]  /*6d30*/  FADD.FTZ R35, R6, R35 ;  /* 0x0000002306237221 */ /* 0x001fe20000010000 */
        /* <DEDUP_REMOVED lines=167> */
.L_x_2286:
        /* <DEDUP_REMOVED lines=8> */
.L_x_2329:
[----:B------:R-:W-:Y:S05]  /*7830*/  BSYNC B1 ;  /* 0x0000000000017941 */ /* 0x000fea0003800000 */
.L_x_2328:
        /* <DEDUP_REMOVED lines=8> */
.L_x_2330:
[----:B------:R-:W-:-:S05]  /*78c0*/  FADD.FTZ R168, R168, R227 ;  /* 0x000000e3a8a87221 */ /* 0x000fca0000010000 */
[----:B------:R-:W-:Y:S01]  /*78d0*/  MOV R179, R168 ;  /* 0x000000a800b37202 */ /* 0x000fe20000000f00 */
[----:B------:R-:W-:Y:S01]  /*78e0*/  HFMA2 R178, -RZ, RZ, 0, 1.1920928955078125e-07 ;  /* 0x00000002ffb27431 */ /* 0x000fe200000001ff */
[----:B------:R-:W-:-:S07]  /*78f0*/  MOV R169, R177 ;  /* 0x000000b100a97202 */ /* 0x000fce0000000f00 */
[----:B------:R-:W-:Y:S05]  /*7900*/  WARPSYNC.COLLECTIVE R176, `(.L_x_2331) ;  /* 0x00000000b0087348 */ /* 0x000fea0003c00000 */
[----:B------:R0:W1:Y:S02]  /*7910*/  SHFL.BFLY P0, R177, R179, R178, R225 ;  /* 0x0c0000b2b3b17389 */ /* 0x00006400000000e1 */
[----:B01----:R-:W-:Y:S05]  /*7920*/  ENDCOLLECTIVE ;  /* 0x000000000000791b */ /* 0x003fea0003800000 */
.L_x_2331:
[----:B------:R-:W-:-:S05]  /*7930*/  FADD.FTZ R169, R169, R224 ;  /* 0x000000e0a9a97221 */ /* 0x000fca0000010000 */
[----:B------:R-:W-:Y:S02]  /*7940*/  MOV R179, R169 ;  /* 0x000000a900b37202 */ /* 0x000fe40000000f00 */
[----:B------:R-:W-:-:S07]  /*7950*/  MOV R171, R177 ;  /* 0x000000b100ab7202 */ /* 0x000fce0000000f00 */
[----:B------:R-:W-:Y:S05]  /*7960*/  WARPSYNC.COLLECTIVE R176, `(.L_x_2332) ;  /* 0x00000000b0087348 */ /* 0x000fea0003c00000 */
[----:B------:R0:W1:Y:S02]  /*7970*/  SHFL.BFLY P0, R177, R179, R178, R225 ;  /* 0x0c0000b2b3b17389 */ /* 0x00006400000000e1 */
[----:B01----:R-:W-:Y:S05]  /*7980*/  ENDCOLLECTIVE ;  /* 0x000000000000791b */ /* 0x003fea0003800000 */
.L_x_2332:
[----:B------:R-:W-:-:S05]  /*7990*/  FADD.FTZ R171, R168, R171 ;  /* 0x000000aba8ab7221 */ /* 0x000fca0000010000 */
[----:B------:R-:W-:Y:S01]  /*79a0*/  MOV R179, R171 ;  /* 0x000000ab00b37202 */ /* 0x000fe20000000f00 */
[----:B------:R-:W-:Y:S01]  /*79b0*/  HFMA2 R178, -RZ, RZ, 0, 2.384185791015625e-07 ;  /* 0x00000004ffb27431 */ /* 0x000fe200000001ff */
[----:B------:R-:W-:-:S07]  /*79c0*/  MOV R170, R177 ;  /* 0x000000b100aa7202 */ /* 0x000fce0000000f00 */
[----:B------:R-:W-:Y:S05]  /*79d0*/  WARPSYNC.COLLECTIVE R176, `(.L_x_2333) ;  /* 0x00000000b0087348 */ /* 0x000fea0003c00000 */
[----:B------:R0:W1:Y:S02]  /*79e0*/  SHFL.BFLY P0, R177, R179, R178, R225 ;  /* 0x0c0000b2b3b17389 */ /* 0x00006400000000e1 */
[----:B01----:R-:W-:Y:S05]  /*79f0*/  ENDCOLLECTIVE ;  /* 0x000000000000791b */ /* 0x003fea0003800000 */
.L_x_2333:
[----:B------:R-:W-:-:S05]  /*7a00*/  FADD.FTZ R170, R169, R170 ;  /* 0x000000aaa9aa7221 */ /* 0x000fca0000010000 */
[----:B------:R-:W-:Y:S02]  /*7a10*/  MOV R179, R170 ;  /* 0x000000aa00b37202 */ /* 0x000fe40000000f00 */
[----:B------:R-:W-:-:S07]  /*7a20*/  MOV R172, R177 ;  /* 0x000000b100ac7202 */ /* 0x000fce0000000f00 */
[----:B------:R-:W-:Y:S05]  /*7a30*/  WARPSYNC.COLLECTIVE R176, `(.L_x_2334) ;  /* 0x00000000b0087348 */ /* 0x000fea0003c00000 */
[----:B------:R0:W1:Y:S02]  /*7a40*/  SHFL.BFLY P0, R177, R179, R178, R225 ;  /* 0x0c0000b2b3b17389 */ /* 0x00006400000000e1 */
[----:B01----:R-:W-:Y:S05]  /*7a50*/  ENDCOLLECTIVE ;  /* 0x000000000000791b */ /* 0x003fea0003800000 */
.L_x_2334:
[----:B------:R-:W-:-:S05]  /*7a60*/  FADD.FTZ R172, R171, R172 ;  /* 0x000000acabac7221 */ /* 0x000fca0000010000 */
[----:B------:R-:W-:Y:S01]  /*7a70*/  MOV R179, R172 ;  /* 0x000000ac00b37202 */ /* 0x000fe20000000f00 */
[----:B------:R-:W-:Y:S01]  /*7a80*/  HFMA2 R178, -RZ, RZ, 0, 4.76837158203125e-07 ;  /* 0x00000008ffb27431 */ /* 0x000fe200000001ff */
[----:B------:R-:W-:-:S07]  /*7a90*/  MOV R173, R177 ;  /* 0x000000b100ad7202 */ /* 0x000fce0000000f00 */
[----:B------:R-:W-:Y:S05]  /*7aa0*/  WARPSYNC.COLLECTIVE R176, `(.L_x_2335) ;  /* 0x00000000b0087348 */ /* 0x000fea0003c00000 */
[----:B------:R0:W1:Y:S02]  /*7ab0*/  SHFL.BFLY P0, R177, R179, R178, R225 ;  /* 0x0c0000b2b3b17389 */ /* 0x00006400000000e1 */
[----:B01----:R-:W-:Y:S05]  /*7ac0*/  ENDCOLLECTIVE ;  /* 0x000000000000791b */ /* 0x003fea0003800000 */
.L_x_2335:
[----:B------:R-:W-:-:S05]  /*7ad0*/  FADD.FTZ R173, R170, R173 ;  /* 0x000000adaaad7221 */ /* 0x000fca0000010000 */
[----:B------:R-:W-:Y:S02]  /*7ae0*/  MOV R179, R173 ;  /* 0x000000ad00b37202 */ /* 0x000fe40000000f00 */
[----:B------:R-:W-:-:S07]  /*7af0*/  MOV R175, R177 ;  /* 0x000000b100af7202 */ /* 0x000fce0000000f00 */
[----:B------:R-:W-:Y:S05]  /*7b00*/  WARPSYNC.COLLECTIVE R176, `(.L_x_2336) ;  /* 0x00000000b0087348 */ /* 0x000fea0003c00000 */
[----:B------:R0:W1:Y:S02]  /*7b10*/  SHFL.BFLY P0, R177, R179, R178, R225 ;  /* 0x0c0000b2b3b17389 */ /* 0x00006400000000e1 */
[----:B01----:R-:W-:Y:S05]  /*7b20*/  ENDCOLLECTIVE ;  /* 0x000000000000791b */ /* 0x003fea0003800000 */
.L_x_2336:
[----:B------:R-:W-:-:S05]  /*7b30*/  FADD.FTZ R175, R172, R175 ;  /* 0x000000afacaf7221 */ /* 0x000fca0000010000 */
[----:B------:R-:W-:Y:S01]  /*7b40*/  MOV R179, R175 ;  /* 0x000000af00b37202 */ /* 0x000fe20000000f00 */
[----:B------:R-:W-:Y:S01]  /*7b50*/  HFMA2 R178, -RZ, RZ, 0, 9.5367431640625e-07 ;  /* 0x00000010ffb27431 */ /* 0x000fe200000001ff */
[----:B------:R-:W-:-:S07]  /*7b60*/  MOV R174, R177 ;  /* 0x000000b100ae7202 */ /* 0x000fce0000000f00 */
[----:B------:R-:W-:Y:S05]  /*7b70*/  WARPSYNC.COLLECTIVE R176, `(.L_x_2337) ;  /* 0x00000000b0087348 */ /* 0x000fea0003c00000 */
[----:B------:R0:W1:Y:S02]  /*7b80*/  SHFL.BFLY P0, R177, R179, R178, R225 ;  /* 0x0c0000b2b3b17389 */ /* 0x00006400000000e1 */
[----:B01----:R-:W-:Y:S05]  /*7b90*/  ENDCOLLECTIVE ;  /* 0x000000000000791b */ /* 0x003fea0003800000 */
.L_x_2337:
[----:B------:R-:W-:-:S05]  /*7ba0*/  FADD.FTZ R174, R173, R174 ;  /* 0x000000aeadae7221 */ /* 0x000fca0000010000 */
[----:B------:R-:W-:Y:S02]  /*7bb0*/  MOV R179, R174 ;  /* 0x000000ae00b37202 */ /* 0x000fe40000000f00 */
[----:B------:R-:W-:-:S07]  /*7bc0*/  MOV R168, R177 ;  /* 0x000000b100a87202 */ /* 0x000fce0000000f00 */
[----:B------:R-:W-:Y:S05]  /*7bd0*/  WARPSYNC.COLLECTIVE R176, `(.L_x_2338) ;  /* 0x00000000b0087348 */ /* 0x000fea0003c00000 */
[----:B------:R0:W1:Y:S02]  /*7be0*/  SHFL.BFLY P0, R177, R179, R178, R225 ;  /* 0x0c0000b2b3b17389 */ /* 0x00006400000000e1 */
[----:B01----:R-:W-:Y:S05]  /*7bf0*/  ENDCOLLECTIVE ;  /* 0x000000000000791b */ /* 0x003fea0003800000 */
.L_x_2338:
[----:B------:R-:W-:Y:S01]  /*7c00*/  MOV R169, R177 ;  /* 0x000000b100a97202 */ /* 0x000fe20000000f00 */
[----:B------:R-:W-:Y:S06]  /*7c10*/  BRA `(.L_x_2339) ;  /* 0xffffffa000b47947 */ /* 0x000fec000383ffff */
.L_x_2340:
        /* <DEDUP_REMOVED lines=14> */
.L_x_6060:


//--------------------- .text._ZN10layer_norm31ln_parallel_residual_bwd_kernelINS_13Kernel_traitsIf13__nv_bfloat16fS2_fjLj1024ELj1ELj4ELj1ELj16ENS_18Kernel_traits_baseILj1024EfS2_fS2_fjLj128EEEEELb0ELb1ELb1EEEvNS_9BwdParamsE --------------------------
	.section	.text._ZN10layer_norm31ln_parallel_residual_bwd_kernelINS_13Kernel_traitsIf13__nv_bfloat16fS2_fjLj1024ELj1ELj4ELj1ELj16ENS_18Kernel_traits_baseILj1024EfS2_fS2_fjLj128EEEEELb0ELb1ELb1EEEvNS_9BwdParamsE,"ax",@progbits
	.align	128
        .global         _ZN10layer_norm31ln_parallel_residual_bwd_kernelINS_13Kernel_traitsIf13__nv_bfloat16fS2_fjLj1024ELj1ELj4ELj1ELj16ENS_18Kernel_traits_baseILj1024EfS2_fS2_fjLj128EEEEELb0ELb1ELb1EEEvNS_9BwdParamsE
        .type           _ZN10layer_norm31ln_parallel_residual_bwd_kernelINS_13Kernel_traitsIf13__nv_bfloat16fS2_fjLj1024ELj1ELj4ELj1ELj16ENS_18Kernel_traits_baseILj1024EfS2_fS2_fjLj128EEEEELb0ELb1ELb1EEEvNS_9BwdParamsE,@function
        .size           _ZN10layer_norm31ln_parallel_residual_bwd_kernelINS_13Kernel_traitsIf13__nv_bfloat16fS2_fjLj1024ELj1ELj4ELj1ELj16ENS_18Kernel_traits_baseILj1024EfS2_fS2_fjLj128EEEEELb0ELb1ELb1EEEvNS_9BwdParamsE,(.L_x_6061 - _ZN10layer_norm31ln_parallel_residual_bwd_kernelINS_13Kernel_traitsIf13__nv_bfloat16fS2_fjLj1024ELj1ELj4ELj1ELj16ENS_18Kernel_traits_baseILj1024EfS2_fS2_fjLj128EEEEELb0ELb1ELb1EEEvNS_9BwdParamsE)
        .other          _ZN10layer_norm31ln_parallel_residual_bwd_kernelINS_13Kernel_traitsIf13__nv_bfloat16fS2_fjLj1024ELj1ELj4ELj1ELj16ENS_18Kernel_traits_baseILj1024EfS2_fS2_fjLj128EEEEELb0ELb1ELb1EEEvNS_9BwdParamsE,@"STO_CUDA_ENTRY STV_DEFAULT"
_ZN10layer_norm31ln_parallel_residual_bwd_kernelINS_13Kernel_traitsIf13__nv_bfloat16fS2_fjLj1024ELj1ELj4ELj1ELj16ENS_18Kernel_traits_baseILj1024EfS2_fS2_fjLj128EEEEELb0ELb1ELb1EEEvNS_9BwdParamsE:
.text._ZN10layer_norm31ln_parallel_residual_bwd_kernelINS_13Kernel_traitsIf13__nv_bfloat16fS2_fjLj1024ELj1ELj4ELj1ELj16ENS_18Kernel_traits_baseILj1024EfS2_fS2_fjLj128EEEEELb0ELb1ELb1EEEvNS_9BwdParamsE:
        /* <DEDUP_REMOVED lines=93> */
.L_x_2377:
[----:B0-----:R-:W0:Y:S01]  /*05d0*/  LDC.64 R2, c[0x0][0x3c0] ;  /* 0x0000f000ff027b82 */ /* 0x001e220000000a00 */
[----:B------:R-:W-:-:S05]  /*05e0*/  IMAD R0, R203, UR13, RZ ;  /* 0x0000000dcb007c24 */ /* 0x000fca000f8e02ff */
[----:B------:R-:W-:Y:S02]  /*05f0*/  SHF.R.S32.HI R81, RZ, 0x1f, R0 ;  /* 0x0000001fff517819 */ /* 0x000fe40000011400 */
[----:B------:R-:W1:Y:S02]  /*0600*/  LDC.64 R134, c[0x0][0x3a8] ;  /* 0x0000ea00ff867b82 */ /* 0x000e640000000a00 */
[----:B------:R-:W-:-:S04]  /*0610*/  LEA.HI R81, R81, R0, RZ, 0x3 ;  /* 0x0000000051517211 */ /* 0x000fc800078f18ff */
[----:B------:R-:W-:Y:S02]  /*0620*/  LEA.HI.SX32 R211, R81, R202, 0x1d ;  /* 0x000000ca51d37211 */ /* 0x000fe400078feaff */
[----:B------:R-:W2:Y:S01]  /*0630*/  LDC.64 R120, c[0x0][0x428] ;  /* 0x00010a00ff787b82 */ /* 0x000ea20000000a00 */
[----:B0-----:R-:W-:-:S05]  /*0640*/  IMAD.WIDE R2, R203, 0x4, R2 ;  /* 0x00000004cb027825 */ /* 0x001fca00078e0202 */
[----:B------:R0:W3:Y:S01]  /*0650*/  LDG.E R0, desc[UR10][R2.64] ;  /* 0x0000000a02007981 */ /* 0x0000e2000c1e1900 */
[----:B-1----:R-:W-:-:S05]  /*0660*/  IMAD.WIDE.U32 R112, R211, 0x20, R134 ;  /* 0x00000020d3707825 */ /* 0x002fca00078e0086 */
[----:B------:R-:W4:Y:S01]  /*0670*/  LDG.E.128 R80, desc[UR10][R112.64] ;  /* 0x0000000a70507981 */ /* 0x000f22000c1e1d00 */
[----:B0-----:R-:W0:Y:S01]  /*0680*/  LDC.64 R2, c[0x0][0x3c8] ;  /* 0x0000f200ff027b82 */ /* 0x001e220000000a00 */
[C---:B--2---:R-:W-:Y:S01]  /*0690*/  IMAD.WIDE.U32 R84, R211.reuse, 0x10, R120 ;  /* 0x00000010d3547825 */ /* 0x044fe200078e0078 */
[C---:B------:R-:W-:Y:S01]  /*06a0*/  IADD3 R209, PT, PT, R211.reuse, 0x20, RZ ;  /* 0x00000020d3d17810 */ /* 0x040fe20007ffe0ff */
[----:B------:R-:W2:Y:S04]  /*06b0*/  LDG.E.128 R88, desc[UR10][R112.64+0x10] ;  /* 0x0000100a70587981 */ /* 0x000ea8000c1e1d00 */
[----:B------:R-:W2:Y:S01]  /*06c0*/  LDG.E.128 R84, desc[UR10][R84.64] ;  /* 0x0000000a54547981 */ /* 0x000ea2000c1e1d00 */
[----:B------:R-:W-:Y:S01]  /*06d0*/  IADD3 R207, PT, PT, R211, 0x40, RZ ;  /* 0x00000040d3cf7810 */ /* 0x000fe20007ffe0ff */
[----:B------:R-:W-:Y:S01]  /*06e0*/  IMAD.WIDE.U32 R126, R209, 0x20, R134 ;  /* 0x00000020d17e7825 */ /* 0x000fe200078e0086 */
[----:B------:R-:W-:-:S03]  /*06f0*/  IADD3 R205, PT, PT, R211, 0x60, RZ ;  /* 0x00000060d3cd7810 */ /* 0x000fc60007ffe0ff */
[----:B0-----:R-:W-:Y:S01]  /*0700*/  IMAD.WIDE R136, R203, 0x4, R2 ;  /* 0x00000004cb887825 */ /* 0x001fe200078e0202 */
[----:B------:R-:W2:Y:S03]  /*0710*/  LDG.E.128 R92, desc[UR10][R126.64] ;  /* 0x0000000a7e5c7981 */ /* 0x000ea6000c1e1d00 */
[----:B------:R-:W-:Y:S01]  /*0720*/  IMAD.WIDE.U32 R96, R209, 0x10, R120 ;  /* 0x00000010d1607825 */ /* 0x000fe200078e0078 */
[----:B------:R-:W2:Y:S04]  /*0730*/  LDG.E.128 R100, desc[UR10][R126.64+0x10] ;  /* 0x0000100a7e647981 */ /* 0x000ea8000c1e1d00 */
[----:B------:R-:W2:Y:S01]  /*0740*/  LDG.E R137, desc[UR10][R136.64] ;  /* 0x0000000a88897981 */ /* 0x000ea2000c1e1900 */
[----:B------:R-:W-:-:S03]  /*0750*/  IMAD.WIDE.U32 R128, R207, 0x20, R134 ;  /* 0x00000020cf807825 */ /* 0x000fc600078e0086 */
[----:B------:R-:W2:Y:S01]  /*0760*/  LDG.E.128 R96, desc[UR10][R96.64] ;  /* 0x0000000a60607981 */ /* 0x000ea2000c1e1d00 */
[----:B------:R-:W-:-:S03]  /*0770*/  IMAD.WIDE.U32 R134, R205, 0x20, R134 ;  /* 0x00000020cd867825 */ /* 0x000fc600078e0086 */
[----:B------:R-:W2:Y:S01]  /*0780*/  LDG.E.128 R104, desc[UR10][R128.64] ;  /* 0x0000000a80687981 */ /* 0x000ea2000c1e1d00 */
[----:B------:R-:W-:-:S03]  /*0790*/  IMAD.WIDE.U32 R124, R205, 0x10, R120 ;  /* 0x00000010cd7c7825 */ /* 0x000fc600078e0078 */
[----:B------:R-:W2:Y:S01]  /*07a0*/  LDG.E.128 R116, desc[UR10][R134.64] ;  /* 0x0000000a86747981 */ /* 0x000ea2000c1e1d00 */
[----:B------:R-:W-:-:S03]  /*07b0*/  IMAD.WIDE.U32 R108, R207, 0x10, R120 ;  /* 0x00000010cf6c7825 */ /* 0x000fc600078e0078 */
[----:B------:R-:W2:Y:S04]  /*07c0*/  LDG.E.128 R120, desc[UR10][R134.64+0x10] ;  /* 0x0000100a86787981 */ /* 0x000ea8000c1e1d00 */
[----:B------:R-:W2:Y:S04]  /*07d0*/  LDG.E.128 R124, desc[UR10][R124.64] ;  /* 0x0000000a7c7c7981 */ /* 0x000ea8000c1e1d00 */
[----:B------:R-:W2:Y:S04]  /*07e0*/  LDG.E.128 R108, desc[UR10][R108.64] ;  /* 0x0000000a6c6c7981 */ /* 0x000ea8000c1e1d00 */
[----:B------:R0:W2:Y:S01]  /*07f0*/  LDG.E.128 R112, desc[UR10][R128.64+0x10] ;  /* 0x0000100a80707981 */ /* 0x0000a2000c1e1d00 */
[----:B------:R-:W-:-:S04]  /*0800*/  ISETP.NE.U32.AND P0, PT, RZ, UR14, PT ;  /* 0x0000000eff007c0c */ /* 0x000fc8000bf05070 */
[----:B------:R-:W-:-:S13]  /*0810*/  ISETP.NE.AND.EX P0, PT, RZ, UR15, PT, P0 ;  /* 0x0000000fff007c0c */ /* 0x000fda000bf05300 */
[----:B------:R-:W1:Y:S01]  /*0820*/  @P0 LDC.64 R130, c[0x0][0x438] ;  /* 0x00010e00ff820b82 */ /* 0x000e620000000a00 */
[----:B------:R-:W-:-:S07]  /*0830*/  ISETP.NE.AND P2, PT, RZ, UR12, PT ;  /* 0x0000000cff007c0c */ /* 0x000fce000bf45270 */
[----:B------:R-:W1:Y:S08]  /*0840*/  @P0 LDC.64 R2, c[0x0][0x438] ;  /* 0x00010e00ff020b82 */ /* 0x000e700000000a00 */
[----:B0-----:R-:W0:Y:S08]  /*0850*/  @P0 LDC.64 R128, c[0x0][0x438] ;  /* 0x00010e00ff800b82 */ /* 0x001e300000000a00 */
[----:B------:R-:W0:Y:S01]  /*0860*/  @P0 LDC.64 R132, c[0x0][0x438] ;  /* 0x00010e00ff840b82 */ /* 0x000e220000000a00 */
[----:B-1----:R-:W-:-:S05]  /*0870*/  @P0 IMAD.WIDE.U32 R130, R211, 0x20, R130 ;  /* 0x00000020d3820825 */ /* 0x002fca00078e0082 */
[----:B-----5:R-:W5:Y:S04]  /*0880*/  @P0 LDG.E.128 R36, desc[UR10][R130.64] ;  /* 0x0000000a82240981 */ /* 0x020f68000c1e1d00 */
[----:B------:R1:W5:Y:S01]  /*0890*/  @P0 LDG.E.128 R40, desc[UR10][R130.64+0x10] ;  /* 0x0000100a82280981 */ /* 0x000362000c1e1d00 */
[----:B------:R-:W-:-:S04]  /*08a0*/  @P0 IMAD.WIDE.U32 R2, R205, 0x20, R2 ;  /* 0x00000020cd020825 */ /* 0x000fc800078e0002 */
[----:B0-----:R-:W-:Y:S01]  /*08b0*/  @P0 IMAD.WIDE.U32 R128, R207, 0x20, R128 ;  /* 0x00000020cf800825 */ /* 0x001fe200078e0080 */
[----:B------:R-:W5:Y:S04]  /*08c0*/  @P0 LDG.E.128 R60, desc[UR10][R2.64] ;  /* 0x0000000a023c0981 */ /* 0x000f68000c1e1d00 */
[----:B------:R0:W5:Y:S01]  /*08d0*/  @P0 LDG.E.128 R64, desc[UR10][R2.64+0x10] ;  /* 0x0000100a02400981 */ /* 0x000162000c1e1d00 */
[----:B------:R-:W-:-:S03]  /*08e0*/  @P0 IMAD.WIDE.U32 R132, R209, 0x20, R132 ;  /* 0x00000020d1840825 */ /* 0x000fc600078e0084 */
[----:B------:R-:W5:Y:S04]  /*08f0*/  @P0 LDG.E.128 R52, desc[UR10][R128.64] ;  /* 0x0000000a80340981 */ /* 0x000f68000c1e1d00 */
[----:B------:R0:W5:Y:S04]  /*0900*/  @P0 LDG.E.128 R56, desc[UR10][R128.64+0x10] ;  /* 0x0000100a80380981 */ /* 0x000168000c1e1d00 */
[----:B------:R-:W5:Y:S04]  /*0910*/  @P0 LDG.E.128 R44, desc[UR10][R132.64] ;  /* 0x0000000a842c0981 */ /* 0x000f68000c1e1d00 */
[----:B------:R0:W5:Y:S01]  /*0920*/  @P0 LDG.E.128 R48, desc[UR10][R132.64+0x10] ;  /* 0x0000100a84300981 */ /* 0x000162000c1e1d00 */
[----:B------:R-:W-:Y:S01]  /*0930*/  UMOV UR4, 0xffffffff ;  /* 0xffffffff00047882 */ /* 0x000fe20000000000 */
[----:B------:R-:W-:-:S04]  /*0940*/  ISETP.NE.U32.AND P1, PT, RZ, UR14, PT ;  /* 0x0000000eff007c0c */ /* 0x000fc8000bf25070 */
[----:B------:R-:W-:Y:S02]  /*0950*/  ISETP.NE.AND.EX P1, PT, RZ, UR15, PT, P1 ;  /* 0x0000000fff007c0c */ /* 0x000fe4000bf25310 */
[----:B---3--:R-:W-:-:S05]  /*0960*/  FSEL R135, R0, RZ, !P2 ;  /* 0x000000ff00877208 */ /* 0x008fca0005000000 */
[C---:B----4-:R-:W-:Y:S01]  /*0970*/  FADD.FTZ R0, -R135.reuse, R80 ;  /* 0x0000005087007221 */ /* 0x050fe20000010100 */
[C---:B------:R-:W-:Y:S01]  /*0980*/  FADD.FTZ R80, -R135.reuse, R81 ;  /* 0x0000005187507221 */ /* 0x040fe20000010100 */
[C---:B-1----:R-:W-:Y:S01]  /*0990*/  FADD.FTZ R130, -R135.reuse, R83 ;  /* 0x0000005387827221 */ /* 0x042fe20000010100 */
[----:B------:R-:W-:Y:S01]  /*09a0*/  FADD.FTZ R82, -R135, R82 ;  /* 0x0000005287527221 */ /* 0x000fe20000010100 */
[C---:B--2---:R-:W-:Y:S02]  /*09b0*/  PRMT R81, R84.reuse, 0x7632, R81 ;  /* 0x0000763254517816 */ /* 0x044fe40000000051 */
[----:B------:R-:W-:Y:S02]  /*09c0*/  SHF.L.U32 R83, R84, 0x10, RZ ;  /* 0x0000001054537819 */ /* 0x000fe400000006ff */
[----:B------:R-:W-:-:S03]  /*09d0*/  SHF.L.U32 R219, R81, 0x10, RZ ;  /* 0x0000001051db7819 */ /* 0x000fc600000006ff */
[----:B------:R-:W-:Y:S01]  /*09e0*/  FADD.FTZ R200, R83, R200 ;  /* 0x000000c853c87221 */ /* 0x000fe20000010000 */
[----:B------:R-:W-:Y:S01]  /*09f0*/  PRMT R84, R85, 0x7632, R84 ;  /* 0x0000763255547816 */ /* 0x000fe20000000054 */
[----:B------:R-:W-:Y:S01]  /*0a00*/  FADD.FTZ R198, R219, R198 ;  /* 0x000000c6dbc67221 */ /* 0x000fe20000010000 */
[----:B------:R-:W-:Y:S02]  /*0a10*/  SHF.L.U32 R85, R85, 0x10, RZ ;  /* 0x0000001055557819 */ /* 0x000fe400000006ff */
[----:B------:R-:W-:Y:S01]  /*0a20*/  SHF.L.U32 R217, R84, 0x10, RZ ;  /* 0x0000001054d97819 */ /* 0x000fe200000006ff */
[C---:B------:R-:W-:Y:S01]  /*0a30*/  FMUL.FTZ R0, R137.reuse, R0 ;  /* 0x0000000089007220 */ /* 0x040fe20000410000 */
[----:B------:R-:W-:-:S03]  /*0a40*/  FMUL.FTZ R80, R137, R80 ;  /* 0x0000005089507220 */ /* 0x000fc60000410000 */
[-C--:B------:R-:W-:Y:S01]  /*0a50*/  FFMA.FTZ R201, R0, R83.reuse, R201 ;  /* 0x0000005300c97223 */ /* 0x080fe200000100c9 */
[----:B------:R-:W-:Y:S01]  /*0a60*/  FMUL.FTZ R83, R32, R83 ;  /* 0x0000005320537220 */ /* 0x000fe20000410000 */
[----:B------:R-:W-:Y:S01]  /*0a70*/  FMUL.FTZ R82, R137, R82 ;  /* 0x0000005289527220 */ /* 0x000fe20000410000 */
[-C--:B------:R-:W-:Y:S01]  /*0a80*/  FFMA.FTZ R199, R80, R219.reuse, R199 ;  /* 0x000000db50c77223 */ /* 0x080fe200000100c7 */
[----:B------:R-:W-:Y:S01]  /*0a90*/  FMUL.FTZ R219, R33, R219 ;  /* 0x000000db21db7220 */ /* 0x000fe20000410000 */
[----:B------:R-:W-:Y:S01]  /*0aa0*/  FFMA.FTZ R223, R0, R83, RZ ;  /* 0x0000005300df7223 */ /* 0x000fe200000100ff */
[----:B------:R-:W-:Y:S01]  /*0ab0*/  FADD.FTZ R224, RZ, R83 ;  /* 0x00000053ffe07221 */ /* 0x000fe20000010000 */
[----:B------:R-:W-:Y:S01]  /*0ac0*/  FMUL.FTZ R130, R137, R130 ;  /* 0x0000008289827220 */ /* 0x000fe20000410000 */
[----:B------:R-:W-:Y:S01]  /*0ad0*/  FADD.FTZ R196, R85, R196 ;  /* 0x000000c455c47221 */ /* 0x000fe20000010000 */
[-C--:B------:R-:W-:Y:S01]  /*0ae0*/  FFMA.FTZ R197, R82, R85.reuse, R197 ;  /* 0x0000005552c57223 */ /* 0x080fe200000100c5 */
[----:B0-----:R-:W-:Y:S01]  /*0af0*/  PRMT R2, R86, 0x7632, R2 ;  /* 0x0000763256027816 */ /* 0x001fe20000000002 */
[----:B------:R-:W-:Y:S01]  /*0b00*/  FMUL.FTZ R85, R34, R85 ;  /* 0x0000005522557220 */ /* 0x000fe20000410000 */
[----:B------:R-:W-:Y:S01]  /*0b10*/  SHF.L.U32 R3, R86, 0x10, RZ ;  /* 0x0000001056037819 */ /* 0x000fe200000006ff */
[----:B------:R-:W-:Y:S01]  /*0b20*/  FFMA.FTZ R223, R80, R219, R223 ;  /* 0x000000db50df7223 */ /* 0x000fe200000100df */
[----:B------:R-:W-:Y:S01]  /*0b30*/  PRMT R86, R87, 0x7632, R86 ;  /* 0x0000763257567816 */ /* 0x000fe20000000056 */
[----:B------:R-:W-:Y:S01]  /*0b40*/  FADD.FTZ R88, -R135, R88 ;  /* 0x0000005887587221 */ /* 0x000fe20000010100 */
[----:B------:R-:W-:Y:S01]  /*0b50*/  SHF.L.U32 R128, R87, 0x10, RZ ;  /* 0x0000001057807819 */ /* 0x000fe200000006ff */
[----:B------:R-:W-:Y:S01]  /*0b60*/  FADD.FTZ R206, -R135, R95 ;  /* 0x0000005f87ce7221 */ /* 0x000fe20000010100 */
[----:B------:R-:W-:Y:S01]  /*0b70*/  FADD.FTZ R224, R219, R224 ;  /* 0x000000e0dbe07221 */ /* 0x000fe20000010000 */
[C---:B------:R-:W-:Y:S01]  /*0b80*/  PRMT R87, R96.reuse, 0x7632, R87 ;  /* 0x0000763260577816 */ /* 0x040fe20000000057 */
[C---:B------:R-:W-:Y:S01]  /*0b90*/  FADD.FTZ R132, -R135.reuse, R89 ;  /* 0x0000005987847221 */ /* 0x040fe20000010100 */
[----:B------:R-:W-:Y:S01]  /*0ba0*/  SHF.L.U32 R95, R96, 0x10, RZ ;  /* 0x00000010605f7819 */ /* 0x000fe200000006ff */
[C---:B------:R-:W-:Y:S01]  /*0bb0*/  FADD.FTZ R90, -R135.reuse, R90 ;  /* 0x0000005a875a7221 */ /* 0x040fe20000010100 */
[----:B------:R-:W-:Y:S01]  /*0bc0*/  FADD.FTZ R96, -R135, R101 ;  /* 0x0000006587607221 */ /* 0x000fe20000010100 */
[-C--:B------:R-:W-:Y:S01]  /*0bd0*/  FFMA.FTZ R195, R130, R217.reuse, R195 ;  /* 0x000000d982c37223 */ /* 0x080fe200000100c3 */
[----:B------:R-:W-:Y:S01]  /*0be0*/  FADD.FTZ R194, R217, R194 ;  /* 0x000000c2d9c27221 */ /* 0x000fe20000010000 */
[----:B------:R-:W-:Y:S01]  /*0bf0*/  FMUL.FTZ R217, R35, R217 ;  /* 0x000000d923d97220 */ /* 0x000fe20000410000 */
[----:B------:R-:W-:Y:S01]  /*0c00*/  FFMA.FTZ R223, R82, R85, R223 ;  /* 0x0000005552df7223 */ /* 0x000fe200000100df */
[C---:B------:R-:W-:Y:S01]  /*0c10*/  FADD.FTZ R218, -R135.reuse, R117 ;  /* 0x0000007587da7221 */ /* 0x040fe20000010100 */
[----:B------:R-:W-:Y:S01]  /*0c20*/  FADD.FTZ R222, -R135, R121 ;  /* 0x0000007987de7221 */ /* 0x000fe20000010100 */
[----:B------:R-:W-:Y:S01]  /*0c30*/  FMUL.FTZ R81, R137, R88 ;  /* 0x0000005889517220 */ /* 0x000fe20000410000 */
[----:B------:R-:W-:Y:S01]  /*0c40*/  FADD.FTZ R224, R85, R224 ;  /* 0x000000e055e07221 */ /* 0x000fe20000010000 */
[C---:B------:R-:W-:Y:S01]  /*0c50*/  PRMT R117, R126.reuse, 0x7632, R117 ;  /* 0x000076327e757816 */ /* 0x040fe20000000075 */
[C---:B------:R-:W-:Y:S01]  /*0c60*/  FMUL.FTZ R215, R137.reuse, R132 ;  /* 0x0000008489d77220 */ /* 0x040fe20000410000 */
[----:B------:R-:W-:Y:S01]  /*0c70*/  SHF.L.U32 R121, R126, 0x10, RZ ;  /* 0x000000107e797819 */ /* 0x000fe200000006ff */
[C---:B------:R-:W-:Y:S01]  /*0c80*/  FMUL.FTZ R126, R137.reuse, R96 ;  /* 0x00000060897e7220 */ /* 0x040fe20000410000 */
[----:B------:R-:W-:Y:S01]  /*0c90*/  SHF.L.U32 R88, R2, 0x10, RZ ;  /* 0x0000001002587819 */ /* 0x000fe200000006ff */
[----:B------:R-:W-:Y:S01]  /*0ca0*/  FMUL.FTZ R2, R137, R90 ;  /* 0x0000005a89027220 */ /* 0x000fe20000410000 */
[----:B------:R-:W-:Y:S01]  /*0cb0*/  PRMT R89, R97, 0x7632, R89 ;  /* 0x0000763261597816 */ /* 0x000fe20000000059 */
[----:B------:R-:W-:Y:S01]  /*0cc0*/  FMUL.FTZ R84, R28, R3 ;  /* 0x000000031c547220 */ /* 0x000fe20000410000 */
[----:B------:R-:W-:Y:S01]  /*0cd0*/  SHF.L.U32 R132, R87, 0x10, RZ ;  /* 0x0000001057847819 */ /* 0x000fe200000006ff */
[----:B------:R-:W-:Y:S01]  /*0ce0*/  FFMA.FTZ R96, R130, R217, R223 ;  /* 0x000000d982607223 */ /* 0x000fe200000100df */
[----:B------:R-:W-:Y:S01]  /*0cf0*/  FADD.FTZ R87, R217, R224 ;  /* 0x000000e0d9577221 */ /* 0x000fe20000010000 */
[----:B------:R-:W-:Y:S01]  /*0d00*/  FADD.FTZ R164, R3, R164 ;  /* 0x000000a403a47221 */ /* 0x000fe20000010000 */
[----:B------:R-:W-:Y:S01]  /*0d10*/  FFMA.FTZ R168, R81, R3, R168 ;  /* 0x0000000351a87223 */ /* 0x000fe200000100a8 */
[----:B------:R-:W-:Y:S01]  /*0d20*/  FADD.FTZ R134, -R135, R91 ;  /* 0x0000005b87867221 */ /* 0x000fe20000010100 */
[----:B------:R-:W-:Y:S01]  /*0d30*/  FADD.FTZ R163, R128, R163 ;  /* 0x000000a380a37221 */ /* 0x000fe20000010000 */
[-C--:B------:R-:W-:Y:S01]  /*0d40*/  FFMA.FTZ R153, R2, R128.reuse, R153 ;  /* 0x0000008002997223 */ /* 0x080fe20000010099 */
[----:B------:R-:W-:Y:S01]  /*0d50*/  FMUL.FTZ R3, R30, R128 ;  /* 0x000000801e037220 */ /* 0x000fe20000410000 */
[----:B------:R-:W-:Y:S01]  /*0d60*/  FADD.FTZ R169, R88, R169 ;  /* 0x000000a958a97221 */ /* 0x000fe20000010000 */
[-C--:B------:R-:W-:Y:S01]  /*0d70*/  FFMA.FTZ R154, R215, R88.reuse, R154 ;  /* 0x00000058d79a7223 */ /* 0x080fe2000001009a */
[----:B------:R-:W-:Y:S01]  /*0d80*/  FMUL.FTZ R88, R29, R88 ;  /* 0x000000581d587220 */ /* 0x000fe20000410000 */
[----:B------:R-:W-:Y:S01]  /*0d90*/  SHF.L.U32 R128, R89, 0x10, RZ ;  /* 0x0000001059807819 */ /* 0x000fe200000006ff */
[----:B------:R-:W-:Y:S01]  /*0da0*/  FFMA.FTZ R96, R81, R84, R96 ;  /* 0x0000005451607223 */ /* 0x000fe20000010060 */
[----:B------:R-:W-:Y:S01]  /*0db0*/  FADD.FTZ R204, -R135, R93 ;  /* 0x0000005d87cc7221 */ /* 0x000fe20000010100 */
[----:B------:R-:W-:Y:S01]  /*0dc0*/  FADD.FTZ R89, R84, R87 ;  /* 0x0000005754597221 */ /* 0x000fe20000010000 */
[C---:B------:R-:W-:Y:S01]  /*0dd0*/  PRMT R91, R98.reuse, 0x7632, R91 ;  /* 0x00007632625b7816 */ /* 0x040fe2000000005b */
[----:B------:R-:W-:Y:S01]  /*0de0*/  FMUL.FTZ R221, R137, R134 ;  /* 0x0000008689dd7220 */ /* 0x000fe20000410000 */
[----:B------:R-:W-:-:S02]  /*0df0*/  SHF.L.U32 R93, R98, 0x10, RZ ;  /* 0x00000010625d7819 */ /* 0x000fc400000006ff */
[----:B------:R-:W-:Y:S01]  /*0e00*/  SHF.L.U32 R86, R86, 0x10, RZ ;  /* 0x0000001056567819 */ /* 0x000fe200000006ff */
[----:B------:R-:W-:Y:S01]  /*0e10*/  FFMA.FTZ R87, R215, R88, R96 ;  /* 0x00000058d7577223 */ /* 0x000fe20000010060 */
[----:B------:R-:W-:Y:S01]  /*0e20*/  PRMT R98, R110, 0x7632, R98 ;  /* 0x000076326e627816 */ /* 0x000fe20000000062 */
[----:B------:R-:W-:Y:S01]  /*0e30*/  FADD.FTZ R96, R88, R89 ;  /* 0x0000005958607221 */ /* 0x000fe20000010000 */
[----:B------:R-:W-:Y:S01]  /*0e40*/  FMUL.FTZ R129, R137, R206 ;  /* 0x000000ce89817220 */ /* 0x000fe20000410000 */
[----:B------:R-:W-:Y:S01]  /*0e50*/  FADD.FTZ R170, R86, R170 ;  /* 0x000000aa56aa7221 */ /* 0x000fe20000010000 */
[-C--:B------:R-:W-:Y:S01]  /*0e60*/  FFMA.FTZ R152, R221, R86.reuse, R152 ;  /* 0x00000056dd987223 */ /* 0x080fe20000010098 */
[----:B------:R-:W-:Y:S01]  /*0e70*/  SHF.L.U32 R206, R98, 0x10, RZ ;  /* 0x0000001062ce7819 */ /* 0x000fe200000006ff */
[----:B------:R-:W-:Y:S01]  /*0e80*/  FADD.FTZ R136, -R135, R92 ;  /* 0x0000005c87887221 */ /* 0x000fe20000010100 */
[----:B------:R-:W-:Y:S01]  /*0e90*/  FMUL.FTZ R86, R31, R86 ;  /* 0x000000561f567220 */ /* 0x000fe20000410000 */
[----:B------:R-:W-:Y:S01]  /*0ea0*/  FFMA.FTZ R98, R2, R3, R87 ;  /* 0x0000000302627223 */ /* 0x000fe20000010057 */
[----:B------:R-:W-:Y:S01]  /*0eb0*/  FADD.FTZ R89, R3, R96 ;  /* 0x0000006003597221 */ /* 0x000fe20000010000 */
[----:B------:R-:W-:Y:S01]  /*0ec0*/  FADD.FTZ R208, -R135, R104 ;  /* 0x0000006887d07221 */ /* 0x000fe20000010100 */
[----:B------:R-:W-:Y:S01]  /*0ed0*/  FMUL.FTZ R136, R137, R136 ;  /* 0x0000008889887220 */ /* 0x000fe20000410000 */
[----:B------:R-:W-:Y:S01]  /*0ee0*/  FMUL.FTZ R131, R24, R95 ;  /* 0x0000005f18837220 */ /* 0x000fe20000410000 */
[----:B------:R-:W-:Y:S01]  /*0ef0*/  FFMA.FTZ R87, R221, R86, R98 ;  /* 0x00000056dd577223 */ /* 0x000fe20000010062 */
[C---:B------:R-:W-:Y:S01]  /*0f00*/  FADD.FTZ R212, -R135.reuse, R107 ;  /* 0x0000006b87d47221 */ /* 0x040fe20000010100 */
[----:B------:R-:W-:Y:S01]  /*0f10*/  FADD.FTZ R98, R86, R89 ;  /* 0x0000005956627221 */ /* 0x000fe20000010000 */
[C---:B------:R-:W-:Y:S01]  /*0f20*/  FADD.FTZ R214, -R135.reuse, R102 ;  /* 0x0000006687d67221 */ /* 0x040fe20000010100 */
[----:B------:R-:W-:Y:S01]  /*0f30*/  SHF.L.U32 R107, R108, 0x10, RZ ;  /* 0x000000106c6b7819 */ /* 0x000fe200000006ff */
[----:B------:R-:W-:Y:S01]  /*0f40*/  FADD.FTZ R216, -R135, R114 ;  /* 0x0000007287d87221 */ /* 0x000fe20000010100 */
[----:B------:R-:W-:Y:S01]  /*0f50*/  SHF.L.U32 R225, R91, 0x10, RZ ;  /* 0x000000105be17819 */ /* 0x000fe200000006ff */
[----:B------:R-:W-:Y:S01]  /*0f60*/  FMUL.FTZ R91, R137, R208 ;  /* 0x000000d0895b7220 */ /* 0x000fe20000410000 */
[----:B------:R-:W-:Y:S01]  /*0f70*/  SHF.L.U32 R97, R97, 0x10, RZ ;  /* 0x0000001061617819 */ /* 0x000fe200000006ff */
[----:B------:R-:W-:Y:S01]  /*0f80*/  FADD.FTZ R94, -R135, R94 ;  /* 0x0000005e875e7221 */ /* 0x000fe20000010100 */
[----:B------:R-:W-:Y:S01]  /*0f90*/  PRMT R92, R99, 0x7632, R92 ;  /* 0x00007632635c7816 */ /* 0x000fe2000000005c */
[----:B------:R-:W-:Y:S01]  /*0fa0*/  FADD.FTZ R114, -R135, R115 ;  /* 0x0000007387727221 */ /* 0x000fe20000010100 */
[----:B------:R-:W-:Y:S01]  /*0fb0*/  FMUL.FTZ R204, R137, R204 ;  /* 0x000000cc89cc7220 */ /* 0x000fe20000410000 */
[----:B------:R-:W-:Y:S01]  /*0fc0*/  FMUL.FTZ R223, R25, R132 ;  /* 0x0000008419df7220 */ /* 0x000fe20000410000 */
[----:B------:R-:W-:Y:S01]  /*0fd0*/  FFMA.FTZ R87, R136, R131, R87 ;  /* 0x0000008388577223 */ /* 0x000fe20000010057 */
[----:B------:R-:W-:Y:S01]  /*0fe0*/  SHF.L.U32 R99, R99, 0x10, RZ ;  /* 0x0000001063637819 */ /* 0x000fe200000006ff */
[----:B------:R-:W-:Y:S01]  /*0ff0*/  FADD.FTZ R98, R131, R98 ;  /* 0x0000006283627221 */ /* 0x000fe20000010000 */
[----:B------:R-:W-:Y:S01]  /*1000*/  FMUL.FTZ R213, R137, R214 ;  /* 0x000000d689d57220 */ /* 0x000fe20000410000 */
[----:B------:R-:W-:Y:S01]  /*1010*/  PRMT R101, R108, 0x7632, R101 ;  /* 0x000076326c657816 */ /* 0x000fe20000000065 */
[----:B------:R-:W-:Y:S01]  /*1020*/  FADD.FTZ R118, -R135, R118 ;  /* 0x0000007687767221 */ /* 0x000fe20000010100 */
[----:B------:R-:W-:Y:S01]  /*1030*/  FADD.FTZ R143, R107, R143 ;  /* 0x0000008f6b8f7221 */ /* 0x000fe20000010000 */
[-C--:B------:R-:W-:Y:S01]  /*1040*/  FFMA.FTZ R144, R91, R107.reuse, R144 ;  /* 0x0000006b5b907223 */ /* 0x080fe20000010090 */
[----:B------:R-:W-:Y:S01]  /*1050*/  FMUL.FTZ R90, R16, R107 ;  /* 0x0000006b105a7220 */ /* 0x000fe20000410000 */
[C---:B------:R-:W-:Y:S01]  /*1060*/  FADD.FTZ R108, -R135.reuse, R113 ;  /* 0x00000071876c7221 */ /* 0x040fe20000010100 */
[----:B------:R-:W-:Y:S01]  /*1070*/  FADD.FTZ R220, -R135, R119 ;  /* 0x0000007787dc7221 */ /* 0x000fe20000010100 */
[C---:B------:R-:W-:Y:S01]  /*1080*/  FMUL.FTZ R94, R137.reuse, R94 ;  /* 0x0000005e895e7220 */ /* 0x040fe20000410000 */
[----:B------:R-:W-:Y:S01]  /*1090*/  FMUL.FTZ R133, R26, R97 ;  /* 0x000000611a857220 */ /* 0x000fe20000410000 */
[----:B------:R-:W-:Y:S01]  /*10a0*/  FMUL.FTZ R107, R137, R114 ;  /* 0x00000072896b7220 */ /* 0x000fe20000410000 */
[----:B------:R-:W-:Y:S01]  /*10b0*/  FFMA.FTZ R87, R204, R223, R87 ;  /* 0x000000dfcc577223 */ /* 0x000fe20000010057 */
[C---:B------:R-:W-:Y:S01]  /*10c0*/  PRMT R113, R124.reuse, 0x7632, R113 ;  /* 0x000076327c717816 */ /* 0x040fe20000000071 */
[----:B------:R-:W-:Y:S01]  /*10d0*/  FADD.FTZ R114, R223, R98 ;  /* 0x00000062df727221 */ /* 0x000fe20000010000 */
[----:B------:R-:W-:Y:S01]  /*10e0*/  SHF.L.U32 R119, R124, 0x10, RZ ;  /* 0x000000107c777819 */ /* 0x000fe200000006ff */
[----:B------:R-:W-:Y:S01]  /*10f0*/  FADD.FTZ R158, R99, R158 ;  /* 0x0000009e639e7221 */ /* 0x000fe20000010000 */
[-C--:B------:R-:W-:Y:S01]  /*1100*/  FFMA.FTZ R146, R213, R99.reuse, R146 ;  /* 0x00000063d5927223 */ /* 0x080fe20000010092 */
[----:B------:R-:W-:Y:S01]  /*1110*/  FMUL.FTZ R124, R22, R99 ;  /* 0x00000063167c7220 */ /* 0x000fe20000410000 */
[----:B------:R-:W-:Y:S01]  /*1120*/  FADD.FTZ R100, -R135, R100 ;  /* 0x0000006487647221 */ /* 0x000fe20000010100 */
[----:B------:R-:W-:Y:S01]  /*1130*/  FMUL.FTZ R99, R137, R118 ;  /* 0x0000007689637220 */ /* 0x000fe20000410000 */
[----:B------:R-:W-:Y:S01]  /*1140*/  FADD.FTZ R210, -R135, R105 ;  /* 0x0000006987d27221 */ /* 0x000fe20000010100 */
[----:B------:R-:W-:Y:S01]  /*1150*/  FMUL.FTZ R118, R27, R128 ;  /* 0x000000801b767220 */ /* 0x000fe20000410000 */
[----:B------:R-:W-:Y:S01]  /*1160*/  FFMA.FTZ R98, R94, R133, R87 ;  /* 0x000000855e627223 */ /* 0x000fe20000010057 */
[----:B------:R-:W-:Y:S01]  /*1170*/  SHF.L.U32 R105, R110, 0x10, RZ ;  /* 0x000000106e697819 */ /* 0x000fe200000006ff */
[----:B------:R-:W-:Y:S01]  /*1180*/  FADD.FTZ R87, R133, R114 ;  /* 0x0000007285577221 */ /* 0x000fe20000010000 */
        /* <DEDUP_REMOVED lines=19> */
[----:B------:R-:W-:Y:S01]  /*12c0*/  FADD.FTZ R150, R95, R150 ;  /* 0x000000965f967221 */ /* 0x000fe20000010000 */
[----:B------:R-:W-:Y:S01]  /*12d0*/  FFMA.FTZ R151, R136, R95, R151 ;  /* 0x0000005f88977223 */ /* 0x000fe20000010097 */
[----:B------:R-:W-:Y:S01]  /*12e0*/  FMUL.FTZ R102, R137, R102 ;  /* 0x0000006689667220 */ /* 0x000fe20000410000 */
[----:B------:R-:W-:Y:S01]  /*12f0*/  FMUL.FTZ R227, R23, R134 ;  /* 0x0000008617e37220 */ /* 0x000fe20000410000 */
[----:B------:R-:W-:Y:S01]  /*1300*/  FFMA.FTZ R87, R213, R124, R98 ;  /* 0x0000007cd5577223 */ /* 0x000fe20000010062 */
[----:B------:R-:W-:Y:S01]  /*1310*/  FMUL.FTZ R95, R137, R106 ;  /* 0x0000006a895f7220 */ /* 0x000fe20000410000 */
[----:B------:R-:W-:Y:S01]  /*1320*/  FADD.FTZ R114, R124, R89 ;  /* 0x000000597c727221 */ /* 0x000fe20000010000 */
[----:B------:R-:W-:Y:S01]  /*1330*/  FADD.FTZ R148, R97, R148 ;  /* 0x0000009461947221 */ /* 0x000fe20000010000 */
[----:B------:R-:W-:Y:S01]  /*1340*/  FFMA.FTZ R149, R94, R97, R149 ;  /* 0x000000615e957223 */ /* 0x000fe20000010095 */
[----:B------:R-:W-:Y:S01]  /*1350*/  FADD.FTZ R160, R93, R160 ;  /* 0x000000a05da07221 */ /* 0x000fe20000010000 */
[----:B------:R-:W-:Y:S01]  /*1360*/  FFMA.FTZ R172, R135, R93, R172 ;  /* 0x0000005d87ac7223 */ /* 0x000fe200000100ac */
[----:B------:R-:W-:Y:S01]  /*1370*/  SHF.L.U32 R106, R101, 0x10, RZ ;  /* 0x00000010656a7819 */ /* 0x000fe200000006ff */
[C---:B------:R-:W-:Y:S01]  /*1380*/  FMUL.FTZ R93, R137.reuse, R210 ;  /* 0x000000d2895d7220 */ /* 0x040fe20000410000 */
[----:B------:R-:W-:Y:S01]  /*1390*/  FMUL.FTZ R97, R137, R116 ;  /* 0x0000007489617220 */ /* 0x000fe20000410000 */
[----:B------:R-:W-:Y:S01]  /*13a0*/  FFMA.FTZ R116, R102, R227, R87 ;  /* 0x000000e366747223 */ /* 0x000fe20000010057 */
[----:B------:R-:W-:Y:S01]  /*13b0*/  FADD.FTZ R87, R227, R114 ;  /* 0x00000072e3577221 */ /* 0x000fe20000010000 */
[----:B------:R-:W-:Y:S01]  /*13c0*/  PRMT R103, R109, 0x7632, R103 ;  /* 0x000076326d677816 */ /* 0x000fe20000000067 */
[-C--:B------:R-:W-:Y:S01]  /*13d0*/  FFMA.FTZ R180, R93, R106.reuse, R180 ;  /* 0x0000006a5db47223 */ /* 0x080fe200000100b4 */
[----:B------:R-:W-:Y:S01]  /*13e0*/  SHF.L.U32 R109, R109, 0x10, RZ ;  /* 0x000000106d6d7819 */ /* 0x000fe200000006ff */
[----:B------:R-:W-:Y:S01]  /*13f0*/  FADD.FTZ R157, R106, R157 ;  /* 0x0000009d6a9d7221 */ /* 0x000fe20000010000 */
        /* <DEDUP_REMOVED lines=8> */
[----:B------:R-:W-:Y:S01]  /*1480*/  FADD.FTZ R162, R119, R162 ;  /* 0x000000a277a27221 */ /* 0x000fe20000010000 */
[-C--:B------:R-:W-:Y:S01]  /*1490*/  FFMA.FTZ R174, R97, R119.reuse, R174 ;  /* 0x0000007761ae7223 */ /* 0x080fe200000100ae */
[----:B------:R-:W-:Y:S01]  /*14a0*/  FMUL.FTZ R96, R8, R119 ;  /* 0x0000007708607220 */ /* 0x000fe20000410000 */
        /* <DEDUP_REMOVED lines=9> */
[----:B------:R-:W-:Y:S01]  /*1540*/  FFMA.FTZ R87, R212, R119, R87 ;  /* 0x00000077d4577223 */ /* 0x000fe20000010057 */
[----:B------:R-:W-:Y:S01]  /*1550*/  PRMT R104, R111, 0x7632, R104 ;  /* 0x000076326f687816 */ /* 0x000fe20000000068 */
[----:B------:R-:W-:Y:S01]  /*1560*/  FADD.FTZ R106, R119, R106 ;  /* 0x0000006a776a7221 */ /* 0x000fe20000010000 */
[----:B------:R-:W-:Y:S01]  /*1570*/  SHF.L.U32 R111, R111, 0x10, RZ ;  /* 0x000000106f6f7819 */ /* 0x000fe200000006ff */
[----:B------:R-:W-:Y:S01]  /*1580*/  FMUL.FTZ R216, R137, R216 ;  /* 0x000000d889d87220 */ /* 0x000fe20000410000 */
[----:B------:R-:W-:Y:S01]  /*1590*/  FADD.FTZ R177, R125, R177 ;  /* 0x000000b17db17221 */ /* 0x000fe20000010000 */
[-C--:B------:R-:W-:Y:S01]  /*15a0*/  FFMA.FTZ R178, R99, R125.reuse, R178 ;  /* 0x0000007d63b27223 */ /* 0x080fe200000100b2 */
[----:B------:R-:W-:Y:S01]  /*15b0*/  FMUL.FTZ R98, R10, R125 ;  /* 0x0000007d0a627220 */ /* 0x000fe20000410000 */
[----:B------:R-:W-:Y:S01]  /*15c0*/  FMUL.FTZ R108, R137, R108 ;  /* 0x0000006c896c7220 */ /* 0x000fe20000410000 */
[----:B------:R-:W-:Y:S01]  /*15d0*/  FMUL.FTZ R125, R13, R206 ;  /* 0x000000ce0d7d7220 */ /* 0x000fe20000410000 */
[----:B------:R-:W-:Y:S01]  /*15e0*/  FFMA.FTZ R87, R112, R105, R87 ;  /* 0x0000006970577223 */ /* 0x000fe20000010057 */
[----:B------:R-:W-:Y:S01]  /*15f0*/  FADD.FTZ R106, R105, R106 ;  /* 0x0000006a696a7221 */ /* 0x000fe20000010000 */
[----:B------:R-:W-:Y:S01]  /*1600*/  SHF.L.U32 R104, R104, 0x10, RZ ;  /* 0x0000001068687819 */ /* 0x000fe200000006ff */
[----:B------:R-:W-:Y:S01]  /*1610*/  FADD.FTZ R186, R111, R186 ;  /* 0x000000ba6fba7221 */ /* 0x000fe20000010000 */
[-C--:B------:R-:W-:Y:S01]  /*1620*/  FFMA.FTZ R139, R216, R111.reuse, R139 ;  /* 0x0000006fd88b7223 */ /* 0x080fe2000001008b */
        /* <DEDUP_REMOVED lines=8> */
[----:B------:R-:W-:Y:S01]  /*16b0*/  FMUL.FTZ R101, R137, R122 ;  /* 0x0000007a89657220 */ /* 0x000fe20000410000 */
[----:B------:R-:W-:Y:S01]  /*16c0*/  SHF.L.U32 R122, R113, 0x10, RZ ;  /* 0x00000010717a7819 */ /* 0x000fe200000006ff */
        /* <DEDUP_REMOVED lines=8> */
[----:B------:R-:W-:-:S02]  /*1750*/  SHF.L.U32 R115, R115, 0x10, RZ ;  /* 0x0000001073737819 */ /* 0x000fc400000006ff */
[----:B------:R-:W-:Y:S01]  /*1760*/  FFMA.FTZ R106, R218, R103, R89 ;  /* 0x00000067da6a7223 */ /* 0x000fe20000010059 */
[----:B------:R-:W-:Y:S01]  /*1770*/  FADD.FTZ R87, R104, R103 ;  /* 0x0000006768577221 */ /* 0x000fe20000010000 */
[----:B------:R-:W-:Y:S01]  /*1780*/  FADD.FTZ R141, R109, R141 ;  /* 0x0000008d6d8d7221 */ /* 0x000fe20000010000 */
[----:B------:R-:W-:Y:S01]  /*1790*/  FFMA.FTZ R142, R95, R109, R142 ;  /* 0x0000006d5f8e7223 */ /* 0x000fe2000001008e */
[C---:B------:R-:W-:Y:S01]  /*17a0*/  FMUL.FTZ R120, R137.reuse, R120 ;  /* 0x0000007889787220 */ /* 0x040fe20000410000 */
[----:B------:R-:W-:Y:S01]  /*17b0*/  FMUL.FTZ R220, R137, R220 ;  /* 0x000000dc89dc7220 */ /* 0x000fe20000410000 */
[----:B------:R-:W-:Y:S01]  /*17c0*/  FMUL.FTZ R109, R11, R115 ;  /* 0x000000730b6d7220 */ /* 0x000fe20000410000 */
[----:B------:R-:W-:Y:S01]  /*17d0*/  FFMA.FTZ R89, R99, R98, R106 ;  /* 0x0000006263597223 */ /* 0x000fe2000001006a */
[----:B------:R-:W-:Y:S01]  /*17e0*/  FADD.FTZ R104, R87, R98 ;  /* 0x0000006257687221 */ /* 0x000fe20000010000 */
        /* <DEDUP_REMOVED lines=14> */
[----:B------:R-:W-:Y:S01]  /*18d0*/  FFMA.FTZ R175, R204, R132, R175 ;  /* 0x00000084ccaf7223 */ /* 0x000fe200000100af */
[----:B------:R-:W-:Y:S01]  /*18e0*/  FADD.FTZ R161, R132, R161 ;  /* 0x000000a184a17221 */ /* 0x000fe20000010000 */
[----:B------:R-:W-:Y:S01]  /*18f0*/  FFMA.FTZ R185, R218, R122, R185 ;  /* 0x0000007adab97223 */ /* 0x000fe200000100b9 */
[----:B------:R-:W-:Y:S01]  /*1900*/  FADD.FTZ R187, R122, R187 ;  /* 0x000000bb7abb7221 */ /* 0x000fe20000010000 */
[----:B------:R-:W-:Y:S01]  /*1910*/  SHF.L.U32 R132, R123, 0x10, RZ ;  /* 0x000000107b847819 */ /* 0x000fe200000006ff */
        /* <DEDUP_REMOVED lines=40> */
.L_x_2389:
[----:B-1----:R-:W-:Y:S01]  /*1ba0*/  FADD.FTZ R87, R106, R87 ;  /* 0x000000576a577221 */ /* 0x002fe20000010000 */
[----:B--2---:R-:W-:-:S03]  /*1bb0*/  FADD.FTZ R89, R122, R89 ;  /* 0x000000597a597221 */ /* 0x004fc60000010000 */
[----:B------:R-:W-:Y:S01]  /*1bc0*/  FMUL.FTZ R87, R87, UR16 ;  /* 0x0000001057577c20 */ /* 0x000fe20008410000 */
[----:B------:R-:W-:-:S04]  /*1bd0*/  FMUL.FTZ R117, R89, UR16 ;  /* 0x0000001059757c20 */ /* 0x000fc80008410000 */
[----:B0-----:R-:W-:Y:S01]  /*1be0*/  FSEL R106, R87, RZ, !P2 ;  /* 0x000000ff576a7208 */ /* 0x001fe20005000000 */
        /* <DEDUP_REMOVED lines=38> */
.L_x_2347:
        /* <DEDUP_REMOVED lines=33> */
.L_x_2346:
        /* <DEDUP_REMOVED lines=32> */
.L_x_2349:
        /* <DEDUP_REMOVED lines=33> */
.L_x_2345:
        /* <DEDUP_REMOVED lines=37> */
.L_x_2351:
        /* <DEDUP_REMOVED lines=33> */
.L_x_2350:
        /* <DEDUP_REMOVED lines=32> */
.L_x_2352:
        /* <DEDUP_REMOVED lines=32> */
.L_x_2348:
        /* <DEDUP_REMOVED lines=50> */
.L_x_2355:
        /* <DEDUP_REMOVED lines=29> */
.L_x_2354:
        /* <DEDUP_REMOVED lines=34> */
.L_x_2357:
        /* <DEDUP_REMOVED lines=29> */
.L_x_2353:
        /* <DEDUP_REMOVED lines=14> */
[----:B0-----:R-:W-:Y:S01]  /*3690*/  FADD.FTZ R72, R100, -R135 ;  /* 0x8000008764487221 */ /* 0x001fe20000010000 */
        /* <DEDUP_REMOVED lines=20> */
.L_x_2359:
        /* <DEDUP_REMOVED lines=29> */
.L_x_2358:
        /* <DEDUP_REMOVED lines=34> */
.L_x_2360:
        /* <DEDUP_REMOVED lines=28> */
.L_x_2356:
        /* <DEDUP_REMOVED lines=45> */
.L_x_2363:
        /* <DEDUP_REMOVED lines=29> */
.L_x_2362:
        /* <DEDUP_REMOVED lines=34> */
.L_x_2365:
        /* <DEDUP_REMOVED lines=29> */
.L_x_2361:
        /* <DEDUP_REMOVED lines=35> */
.L_x_2367:
        /* <DEDUP_REMOVED lines=29> */
.L_x_2366:
        /* <DEDUP_REMOVED lines=34> */
.L_x_2368:
        /* <DEDUP_REMOVED lines=28> */
.L_x_2364:
        /* <DEDUP_REMOVED lines=45> */
.L_x_2371:
        /* <DEDUP_REMOVED lines=29> */
.L_x_2370:
        /* <DEDUP_REMOVED lines=34> */
.L_x_2373:
        /* <DEDUP_REMOVED lines=29> */
.L_x_2369:
        /* <DEDUP_REMOVED lines=35> */
.L_x_2375:
        /* <DEDUP_REMOVED lines=29> */
.L_x_2374:
        /* <DEDUP_REMOVED lines=34> */
.L_x_2376:
        /* <DEDUP_REMOVED lines=28> */
.L_x_2372:
        /* <DEDUP_REMOVED lines=14> */
.L_x_2343:
        /* <DEDUP_REMOVED lines=8> */
[----:B-----5:R-:W-:Y:S02]  /*5fd0*/  MOV R49, R157 ;  /* 0x0000009d00317202 */ /* 0x020fe40000000f00 */
        /* <DEDUP_REMOVED lines=51> */
.L_x_2342:
[----:B------:R-:W-:Y:S05]  /*6310*/  BSYNC B0 ;  /* 0x0000000000007941 */ /* 0x000fea0003800000 */
.L_x_2341:
        /* <DEDUP_REMOVED lines=62> */
[----:B----4-:R-:W-:Y:S01]  /*6700*/  FADD.FTZ R8, RZ, R8 ;  /* 0x00000008ff087221 */ /* 0x010fe20000010000 */
[----:B------:R-:W-:Y:S02]  /*6710*/  FADD.FTZ R3, R3, R24 ;  /* 0x0000001803037221 */ /* 0x000fe40000010000 */
        /* <DEDUP_REMOVED lines=19> */
[----:B------:R0:W-:Y:S01]  /*6850*/  STS.128 [R0], R4 ;  /* 0x0000000400007388 */ /* 0x0001e20000000c00 */
[----:B-----5:R-:W-:-:S03]  /*6860*/  FADD.FTZ R47, R2, R47 ;  /* 0x0000002f022f7221 */ /* 0x020fc60000010000 */
[----:B------:R1:W-:Y:S04]  /*6870*/  STS.128 [R0+0x10], R12 ;  /* 0x0000100c00007388 */ /* 0x0003e80000000c00 */
        /* <DEDUP_REMOVED lines=35> */
[----:B------:R-:W-:Y:S02]  /*6ab0*/  FADD.FTZ R3, R13, R12 ;  /* 0x0000000c0d037221 */ /* 0x000fe40000010000 */
[----:B------:R-:W5:Y:S01]  /*6ac0*/  LDS R13, [R53+0x1800] ;  /* 0x00180000350d7984 */ /* 0x000f620000000800 */
[----:B------:R-:W-:Y:S01]  /*6ad0*/  IADD3.X R35, PT, PT, RZ, RZ, RZ, P0, !PT ;  /* 0x000000ffff237210 */ /* 0x000fe200007fe4ff */
[----:B------:R-:W-:Y:S01]  /*6ae0*/  FADD.FTZ R14, R4, R21 ;  /* 0x00000015040e7221 */ /* 0x000fe20000010000 */
[C---:B------:R-:W-:Y:S01]  /*6af0*/  SHF.L.U32 R4, R20.reuse, 0x2, RZ ;  /* 0x0000000214047819 */ /* 0x040fe200000006ff */
[----:B------:R-:W5:Y:S01]  /*6b00*/  LDS R25, [R53+0x2600] ;  /* 0x0026000035197984 */ /* 0x000f620000000800 */
[----:B------:R-:W-:Y:S01]  /*6b10*/  SHF.L.U64.HI R20, R20, 0x2, R35 ;  /* 0x0000000214147819 */ /* 0x000fe20000010223 */
[----:B------:R-:W-:Y:S01]  /*6b20*/  FADD.FTZ R0, RZ, R0 ;  /* 0x00000000ff007221 */ /* 0x000fe20000010000 */
[C---:B------:R-:W-:Y:S01]  /*6b30*/  IADD3 R2, P0, PT, R4.reuse, UR22, RZ ;  /* 0x0000001604027c10 */ /* 0x040fe2000ff1e0ff */
[----:B------:R-:W5:Y:S01]  /*6b40*/  LDS R15, [R53+0x1a00] ;  /* 0x001a0000350f7984 */ /* 0x000f620000000800 */
[----:B------:R-:W-:Y:S01]  /*6b50*/  IADD3 R4, P1, PT, R4, UR20, RZ ;  /* 0x0000001404047c10 */ /* 0x000fe2000ff3e0ff */
[----:B------:R-:W-:-:S02]  /*6b60*/  FADD.FTZ R0, R0, R19 ;  /* 0x0000001300007221 */ /* 0x000fc40000010000 */
[----:B------:R-:W5:Y:S01]  /*6b70*/  LDS R12, [R53+0xe00] ;  /* 0x000e0000350c7984 */ /* 0x000f620000000800 */
[----:B-1----:R-:W-:-:S03]  /*6b80*/  FADD.FTZ R8, RZ, R8 ;  /* 0x00000008ff087221 */ /* 0x002fc60000010000 */
[----:B------:R-:W1:Y:S01]  /*6b90*/  LDS R39, [R53+0x3400] ;  /* 0x0034000035277984 */ /* 0x000e620000000800 */
[----:B--2---:R-:W-:-:S03]  /*6ba0*/  FADD.FTZ R35, R3, R18 ;  /* 0x0000001203237221 */ /* 0x004fc60000010000 */
[----:B------:R-:W2:Y:S01]  /*6bb0*/  LDS R27, [R53+0x2800] ;  /* 0x00280000351b7984 */ /* 0x000ea20000000800 */
[C---:B------:R-:W-:Y:S01]  /*6bc0*/  IADD3.X R3, PT, PT, R20.reuse, UR23, RZ, P0, !PT ;  /* 0x0000001714037c10 */ /* 0x040fe200087fe4ff */
[----:B---3--:R-:W-:Y:S02]  /*6bd0*/  FADD.FTZ R16, R5, R16 ;  /* 0x0000001005107221 */ /* 0x008fe40000010000 */
[----:B------:R-:W3:Y:S01]  /*6be0*/  LDS R21, [R53+0x1c00] ;  /* 0x001c000035157984 */ /* 0x000ee20000000800 */
[----:B------:R-:W-:Y:S01]  /*6bf0*/  IADD3.X R5, PT, PT, R20, UR21, RZ, P1, !PT ;  /* 0x0000001514057c10 */ /* 0x000fe20008ffe4ff */
[----:B----4-:R-:W-:Y:S02]  /*6c00*/  FADD.FTZ R10, RZ, R10 ;  /* 0x0000000aff0a7221 */ /* 0x010fe40000010000 */
[----:B------:R-:W4:Y:S04]  /*6c10*/  LDS R41, [R53+0x3600] ;  /* 0x0036000035297984 */ /* 0x000f280000000800 */
[----:B------:R-:W4:Y:S01]  /*6c20*/  LDS R29, [R53+0x2a00] ;  /* 0x002a0000351d7984 */ /* 0x000f220000000800 */
[----:B0-----:R-:W-:-:S03]  /*6c30*/  FADD.FTZ R37, R14, R37 ;  /* 0x000000250e257221 */ /* 0x001fc60000010000 */
[----:B------:R-:W0:Y:S01]  /*6c40*/  LDS R23, [R53+0x1e00] ;  /* 0x001e000035177984 */ /* 0x000e220000000800 */
        /* <DEDUP_REMOVED lines=40> */
.L_x_2344:
        /* <DEDUP_REMOVED lines=8> */
.L_x_2379:
[----:B------:R-:W-:Y:S05]  /*6f50*/  BSYNC B2 ;  /* 0x0000000000027941 */ /* 0x000fea0003800000 */
.L_x_2378:
        /* <DEDUP_REMOVED lines=8> */
.L_x_2380:
[----:B------:R-:W-:-:S05]  /*6fe0*/  FADD.FTZ R87, R106, R87 ;  /* 0x000000576a577221 */ /* 0x000fca0000010000 */
[----:B------:R-:W-:Y:S01]  /*6ff0*/  MOV R206, R87 ;  /* 0x0000005700ce7202 */ /* 0x000fe20000000f00 */
[----:B------:R-:W-:Y:S01]  /*7000*/  HFMA2 R208, -RZ, RZ, 0, 1.1920928955078125e-07 ;  /* 0x00000002ffd07431 */ /* 0x000fe200000001ff */
[----:B------:R-:W-:-:S07]  /*7010*/  MOV R89, R134 ;  /* 0x0000008600597202 */ /* 0x000fce0000000f00 */
[----:B------:R-:W-:Y:S05]  /*7020*/  WARPSYNC.COLLECTIVE R127, `(.L_x_2381) ;  /* 0x000000007f087348 */ /* 0x000fea0003c00000 */
[----:B------:R0:W1:Y:S02]  /*7030*/  SHFL.BFLY P3, R134, R206, R208, R229 ;  /* 0x0c0000d0ce867389 */ /* 0x00006400000600e5 */
[----:B01----:R-:W-:Y:S05]  /*7040*/  ENDCOLLECTIVE ;  /* 0x000000000000791b */ /* 0x003fea0003800000 */
.L_x_2381:
[----:B------:R-:W-:-:S05]  /*7050*/  FADD.FTZ R89, R122, R89 ;  /* 0x000000597a597221 */ /* 0x000fca0000010000 */
[----:B------:R-:W-:Y:S02]  /*7060*/  MOV R206, R89 ;  /* 0x0000005900ce7202 */ /* 0x000fe40000000f00 */
[----:B------:R-:W-:-:S07]  /*7070*/  MOV R128, R134 ;  /* 0x0000008600807202 */ /* 0x000fce0000000f00 */
[----:B------:R-:W-:Y:S05]  /*7080*/  WARPSYNC.COLLECTIVE R127, `(.L_x_2382) ;  /* 0x000000007f087348 */ /* 0x000fea0003c00000 */
[----:B------:R0:W1:Y:S02]  /*7090*/  SHFL.BFLY P3, R134, R206, R208, R229 ;  /* 0x0c0000d0ce867389 */ /* 0x00006400000600e5 */
[----:B01----:R-:W-:Y:S05]  /*70a0*/  ENDCOLLECTIVE ;  /* 0x000000000000791b */ /* 0x003fea0003800000 */
.L_x_2382:
[----:B------:R-:W-:-:S05]  /*70b0*/  FADD.FTZ R128, R87, R128 ;  /* 0x0000008057807221 */ /* 0x000fca0000010000 */
[----:B------:R-:W-:Y:S01]  /*70c0*/  MOV R206, R128 ;  /* 0x0000008000ce7202 */ /* 0x000fe20000000f00 */
[----:B------:R-:W-:Y:S01]  /*70d0*/  HFMA2 R208, -RZ, RZ, 0, 2.384185791015625e-07 ;  /* 0x00000004ffd07431 */ /* 0x000fe200000001ff */
[----:B------:R-:W-:-:S07]  /*70e0*/  MOV R132, R134 ;  /* 0x0000008600847202 */ /* 0x000fce0000000f00 */
[----:B------:R-:W-:Y:S05]  /*70f0*/  WARPSYNC.COLLECTIVE R127, `(.L_x_2383) ;  /* 0x000000007f087348 */ /* 0x000fea0003c00000 */
[----:B------:R0:W1:Y:S02]  /*7100*/  SHFL.BFLY P3, R134, R206, R208, R229 ;  /* 0x0c0000d0ce867389 */ /* 0x00006400000600e5 */
[----:B01----:R-:W-:Y:S05]  /*7110*/  ENDCOLLECTIVE ;  /* 0x000000000000791b */ /* 0x003fea0003800000 */
.L_x_2383:
[----:B------:R-:W-:-:S05]  /*7120*/  FADD.FTZ R132, R89, R132 ;  /* 0x0000008459847221 */ /* 0x000fca0000010000 */
[----:B------:R-:W-:Y:S02]  /*7130*/  MOV R206, R132 ;  /* 0x0000008400ce7202 */ /* 0x000fe40000000f00 */
[----:B------:R-:W-:-:S07]  /*7140*/  MOV R117, R134 ;  /* 0x0000008600757202 */ /* 0x000fce0000000f00 */
[----:B------:R-:W-:Y:S05]  /*7150*/  WARPSYNC.COLLECTIVE R127, `(.L_x_2384) ;  /* 0x000000007f087348 */ /* 0x000fea0003c00000 */
[----:B------:R0:W1:Y:S02]  /*7160*/  SHFL.BFLY P3, R134, R206, R208, R229 ;  /* 0x0c0000d0ce867389 */ /* 0x00006400000600e5 */
[----:B01----:R-:W-:Y:S05]  /*7170*/  ENDCOLLECTIVE ;  /* 0x000000000000791b */ /* 0x003fea0003800000 */
.L_x_2384:
[----:B------:R-:W-:-:S05]  /*7180*/  FADD.FTZ R117, R128, R117 ;  /* 0x0000007580757221 */ /* 0x000fca0000010000 */
[----:B------:R-:W-:Y:S01]  /*7190*/  MOV R206, R117 ;  /* 0x0000007500ce7202 */ /* 0x000fe20000000f00 */
[----:B------:R-:W-:Y:S01]  /*71a0*/  HFMA2 R208, -RZ, RZ, 0, 4.76837158203125e-07 ;  /* 0x00000008ffd07431 */ /* 0x000fe200000001ff */
[----:B------:R-:W-:-:S07]  /*71b0*/  MOV R123, R134 ;  /* 0x00000086007b7202 */ /* 0x000fce0000000f00 */
[----:B------:R-:W-:Y:S05]  /*71c0*/  WARPSYNC.COLLECTIVE R127, `(.L_x_2385) ;  /* 0x000000007f087348 */ /* 0x000fea0003c00000 */
[----:B------:R0:W1:Y:S02]  /*71d0*/  SHFL.BFLY P3, R134, R206, R208, R229 ;  /* 0x0c0000d0ce867389 */ /* 0x00006400000600e5 */
[----:B01----:R-:W-:Y:S05]  /*71e0*/  ENDCOLLECTIVE ;  /* 0x000000000000791b */ /* 0x003fea0003800000 */
.L_x_2385:
[----:B------:R-:W-:-:S05]  /*71f0*/  FADD.FTZ R123, R132, R123 ;  /* 0x0000007b847b7221 */ /* 0x000fca0000010000 */
[----:B------:R-:W-:Y:S02]  /*7200*/  MOV R206, R123 ;  /* 0x0000007b00ce7202 */ /* 0x000fe40000000f00 */
[----:B------:R-:W-:-:S07]  /*7210*/  MOV R106, R134 ;  /* 0x00000086006a7202 */ /* 0x000fce0000000f00 */
[----:B------:R-:W-:Y:S05]  /*7220*/  WARPSYNC.COLLECTIVE R127, `(.L_x_2386) ;  /* 0x000000007f087348 */ /* 0x000fea0003c00000 */
[----:B------:R0:W1:Y:S02]  /*7230*/  SHFL.BFLY P3, R134, R206, R208, R229 ;  /* 0x0c0000d0ce867389 */ /* 0x00006400000600e5 */
[----:B01----:R-:W-:Y:S05]  /*7240*/  ENDCOLLECTIVE ;  /* 0x000000000000791b */ /* 0x003fea0003800000 */
.L_x_2386:
[----:B------:R-:W-:-:S05]  /*7250*/  FADD.FTZ R106, R117, R106 ;  /* 0x0000006a756a7221 */ /* 0x000fca0000010000 */
[----:B------:R-:W-:Y:S01]  /*7260*/  MOV R206, R106 ;  /* 0x0000006a00ce7202 */ /* 0x000fe20000000f00 */
[----:B------:R-:W-:Y:S01]  /*7270*/  HFMA2 R208, -RZ, RZ, 0, 9.5367431640625e-07 ;  /* 0x00000010ffd07431 */ /* 0x000fe200000001ff */
[----:B------:R-:W-:-:S07]  /*7280*/  MOV R122, R134 ;  /* 0x00000086007a7202 */ /* 0x000fce0000000f00 */
[----:B------:R-:W-:Y:S05]  /*7290*/  WARPSYNC.COLLECTIVE R127, `(.L_x_2387) ;  /* 0x000000007f087348 */ /* 0x000fea0003c00000 */
[----:B------:R0:W1:Y:S02]  /*72a0*/  SHFL.BFLY P3, R134, R206, R208, R229 ;  /* 0x0c0000d0ce867389 */ /* 0x00006400000600e5 */
[----:B01----:R-:W-:Y:S05]  /*72b0*/  ENDCOLLECTIVE ;  /* 0x000000000000791b */ /* 0x003fea0003800000 */
.L_x_2387:
[----:B------:R-:W-:-:S05]  /*72c0*/  FADD.FTZ R122, R123, R122 ;  /* 0x0000007a7b7a7221 */ /* 0x000fca0000010000 */
[----:B------:R-:W-:Y:S02]  /*72d0*/  MOV R206, R122 ;  /* 0x0000007a00ce7202 */ /* 0x000fe40000000f00 */
[----:B------:R-:W-:-:S07]  /*72e0*/  MOV R87, R134 ;  /* 0x0000008600577202 */ /* 0x000fce0000000f00 */
[----:B------:R-:W-:Y:S05]  /*72f0*/  WARPSYNC.COLLECTIVE R127, `(.L_x_2388) ;  /* 0x000000007f087348 */ /* 0x000fea0003c00000 */
[----:B------:R0:W1:Y:S02]  /*7300*/  SHFL.BFLY P3, R134, R206, R208, R229 ;  /* 0x0c0000d0ce867389 */ /* 0x00006400000600e5 */
[----:B01----:R-:W-:Y:S05]  /*7310*/  ENDCOLLECTIVE ;  /* 0x000000000000791b */ /* 0x003fea0003800000 */
.L_x_2388:
[----:B------:R-:W-:Y:S01]  /*7320*/  MOV R89, R134 ;  /* 0x0000008600597202 */ /* 0x000fe20000000f00 */
[----:B------:R-:W-:Y:S06]  /*7330*/  BRA `(.L_x_2389) ;  /* 0xffffffa800187947 */ /* 0x000fec000383ffff */
.L_x_2390:
        /* <DEDUP_REMOVED lines=12> */
.L_x_6061:


//--------------------- .text._ZN10layer_norm31ln_parallel_residual_bwd_kernelINS_13Kernel_traitsIf13__nv_bfloat16fS2_fjLj1024ELj1ELj4ELj1ELj16ENS_18Kernel_traits_baseILj1024EfS2_fS2_fjLj128EEEEELb1ELb0ELb0EEEvNS_9BwdParamsE --------------------------
	.section	.text._ZN10layer_norm31ln_parallel_residual_bwd_kernelINS_13Kernel_traitsIf13__nv_bfloat16fS2_fjLj1024ELj1ELj4ELj1ELj16ENS_18Kernel_traits_baseILj1024EfS2_fS2_fjLj128EEEEELb1ELb0ELb0EEEvNS_9BwdParamsE,"ax",@progbits
	.align	128
        .global         _ZN10layer_norm31ln_parallel_residual_bwd_kernelINS_13Kernel_traitsIf13__nv_bfloat16fS2_fjLj1024ELj1ELj4ELj1ELj16ENS_18Kernel_traits_baseILj1024EfS2_fS2_fjLj128EEEEELb1ELb0ELb0EEEvNS_9BwdParamsE
        .type           _ZN10layer_norm31ln_parallel_residual_bwd_kernelINS_13Kernel_traitsIf13__nv_bfloat16fS2_fjLj1024ELj1ELj4ELj1ELj16ENS_18Kernel_traits_baseILj1024EfS2_fS2_fjLj128EEEEELb1ELb0ELb0EEEvNS_9BwdParamsE,@function
        .size           _ZN10layer_norm31ln_parallel_residual_bwd_kernelINS_13Kernel_traitsIf13__nv_bfloat16fS2_fjLj1024ELj1ELj4ELj1ELj16ENS_18Kernel_traits_baseILj1024EfS2_fS2_fjLj128EEEEELb1ELb0ELb0EEEvNS_9BwdParamsE,(.L_x_6062 - _ZN10layer_norm31ln_parallel_residual_bwd_kernelINS_13Kernel_traitsIf13__nv_bfloat16fS2_fjLj1024ELj1ELj4ELj1ELj16ENS_18Kernel_traits_baseILj1024EfS2_fS2_fjLj128EEEEELb1ELb0ELb0EEEvNS_9BwdParamsE)
        .other          _ZN10layer_norm31ln_parallel_residual_bwd_kernelINS_13Kernel_traitsIf13__nv_bfloat16fS2_fjLj1024ELj1ELj4ELj1ELj16ENS_18Kernel_traits_baseILj1024EfS2_fS2_fjLj128EEEEELb1ELb0ELb0EEEvNS_9BwdParamsE,@"STO_CUDA_ENTRY STV_DEFAULT"
_ZN10layer_norm31ln_parallel_residual_bwd_kernelINS_13Kernel_traitsIf13__nv_bfloat16fS2_fjLj1024ELj1ELj4ELj1ELj16ENS_18Kernel_traits_baseILj1024EfS2_fS2_fjLj128EEEEELb1ELb0ELb0EEEvNS_9BwdParamsE:
.text._ZN10layer_norm31ln_parallel_residual_bwd_kernelINS_13Kernel_traitsIf13__nv_bfloat16fS2_fjLj1024ELj1ELj4ELj1ELj16ENS_18Kernel_traits_baseILj1024EfS2_fS2_fjLj128EEEEELb1ELb0ELb0EEEvNS_9BwdParamsE:
        /* <DEDUP_REMOVED lines=28> */
[----:B------:R-:W-:Y:S01]  /*01c0*/  MOV R23, R10 ;  /* 0x0000000a00177202 */ /* 0x000fe20000000f00 */
[----:B------:R-:W0:Y:S01]  /*01d0*/  LDCU.64 UR10, c[0x0][0x470] ;  /* 0x00008e00ff0a77ac */ /* 0x000e220008000a00 */
        /* <DEDUP_REMOVED lines=103> */
[----:B--2---:R-:W-:Y:S04]  /*0850*/  @P3 STL.64 [R1+0x150], R84 ;  /* 0x0001505401003387 */ /* 0x004fe80000100a00 */
[----:B------:R-:W-:Y:S04]  /*0860*/  @P3 STL.64 [R1+0x158], R86 ;  /* 0x0001585601003387 */ /* 0x000fe80000100a00 */
[----:B------:R-:W-:Y:S04]  /*0870*/  STL [R1+0x58], RZ ;  /* 0x000058ff01007387 */ /* 0x000fe80000100800 */
[----:B------:R-:W-:Y:S04]  /*0880*/  STL [R1+0x5c], RZ ;  /* 0x00005cff01007387 */ /* 0x000fe80000100800 */
[----:B---3--:R-:W-:Y:S04]  /*0890*/  @P3 STL.64 [R1+0x140], R80 ;  /* 0x0001405001003387 */ /* 0x008fe80000100a00 */
[----:B------:R-:W-:Y:S04]  /*08a0*/  @P3 STL.64 [R1+0x148], R82 ;  /* 0x0001485201003387 */ /* 0x000fe80000100a00 */
[----:B----4-:R-:W-:Y:S04]  /*08b0*/  @P3 STL.64 [R1+0x130], R76 ;  /* 0x0001304c01003387 */ /* 0x010fe80000100a00 */
[----:B------:R-:W-:Y:S04]  /*08c0*/  @P3 STL.64 [R1+0x138], R78 ;  /* 0x0001384e01003387 */ /* 0x000fe80000100a00 */
[----:B------:R-:W-:Y:S04]  /*08d0*/  STL [R1+0x40], RZ ;  /* 0x000040ff01007387 */ /* 0x000fe80000100800 */
[----:B-----5:R-:W-:Y:S04]  /*08e0*/  @P3 STL.64 [R1+0x120], R72 ;  /* 0x0001204801003387 */ /* 0x020fe80000100a00 */
[----:B------:R-:W-:Y:S04]  /*08f0*/  @P3 STL.64 [R1+0x128], R74 ;  /* 0x0001284a01003387 */ /* 0x000fe80000100a00 */
[----:B------:R-:W-:Y:S04]  /*0900*/  @P0 STL.64 [R1+0x110], R68 ;  /* 0x0001104401000387 */ /* 0x000fe80000100a00 */
[----:B------:R-:W-:Y:S04]  /*0910*/  @P0 STL.64 [R1+0x118], R70 ;  /* 0x0001184601000387 */ /* 0x000fe80000100a00 */
[----:B------:R-:W-:Y:S04]  /*0920*/  STL [R1+0x44], RZ ;  /* 0x000044ff01007387 */ /* 0x000fe80000100800 */
[----:B------:R-:W-:Y:S04]  /*0930*/  @P0 STL.64 [R1+0x100], R64 ;  /* 0x0001004001000387 */ /* 0x000fe80000100a00 */
[----:B------:R-:W-:Y:S04]  /*0940*/  @P0 STL.64 [R1+0x108], R66 ;  /* 0x0001084201000387 */ /* 0x000fe80000100a00 */
[----:B------:R-:W-:Y:S04]  /*0950*/  @P0 STL.64 [R1+0xf0], R60 ;  /* 0x0000f03c01000387 */ /* 0x000fe80000100a00 */
[----:B------:R-:W-:Y:S04]  /*0960*/  @P0 STL.64 [R1+0xf8], R62 ;  /* 0x0000f83e01000387 */ /* 0x000fe80000100a00 */
[----:B------:R-:W-:Y:S04]  /*0970*/  STL [R1+0x48], RZ ;  /* 0x000048ff01007387 */ /* 0x000fe80000100800 */
[----:B------:R0:W-:Y:S04]  /*0980*/  @P0 STL.64 [R1+0xe0], R56 ;  /* 0x0000e03801000387 */ /* 0x0001e80000100a00 */
[----:B------:R1:W-:Y:S04]  /*0990*/  @P0 STL.64 [R1+0xe8], R58 ;  /* 0x0000e83a01000387 */ /* 0x0003e80000100a00 */
        /* <DEDUP_REMOVED lines=10> */
[----:B------:R4:W-:Y:S04]  /*0a40*/  @P2 STL.64 [R1+0x90], R36 ;  /* 0x0000902401002387 */ /* 0x0009e80000100a00 */
[----:B------:R4:W-:Y:S04]  /*0a50*/  @P2 STL.64 [R1+0x98], R38 ;  /* 0x0000982601002387 */ /* 0x0009e80000100a00 */
[----:B------:R4:W-:Y:S04]  /*0a60*/  STL [R1+0x34], RZ ;  /* 0x000034ff01007387 */ /* 0x0009e80000100800 */
[----:B------:R4:W-:Y:S04]  /*0a70*/  @P2 STL.64 [R1+0x80], R32 ;  /* 0x0000802001002387 */ /* 0x0009e80000100a00 */
[----:B------:R4:W-:Y:S04]  /*0a80*/  @P2 STL.64 [R1+0x88], R34 ;  /* 0x0000882201002387 */ /* 0x0009e80000100a00 */
[----:B------:R4:W-:Y:S04]  /*0a90*/  @P2 STL.64 [R1+0x70], R28 ;  /* 0x0000701c01002387 */ /* 0x0009e80000100a00 */
[----:B------:R4:W-:Y:S04]  /*0aa0*/  @P2 STL.64 [R1+0x78], R30 ;  /* 0x0000781e01002387 */ /* 0x0009e80000100a00 */
[----:B------:R4:W-:Y:S04]  /*0ab0*/  STL [R1+0x38], RZ ;  /* 0x000038ff01007387 */ /* 0x0009e80000100800 */
[----:B------:R4:W-:Y:S04]  /*0ac0*/  @P2 STL.64 [R1+0x60], R24 ;  /* 0x0000601801002387 */ /* 0x0009e80000100a00 */
        /* <DEDUP_REMOVED lines=14> */
[----:B------:R-:W-:-:S02]  /*0bb0*/  ISETP.GE.AND P0, PT, R219, UR5, PT ;  /* 0x00000005db007c0c */ /* 0x000fc4000bf06270 */
[----:B0-----:R-:W-:Y:S02]  /*0bc0*/  CS2R R56, SRZ ;  /* 0x0000000000387805 */ /* 0x001fe4000001ff00 */
[----:B-1----:R-:W-:Y:S02]  /*0bd0*/  CS2R R58, SRZ ;  /* 0x00000000003a7805 */ /* 0x002fe4000001ff00 */
[----:B--2---:R-:W-:Y:S02]  /*0be0*/  CS2R R40, SRZ ;  /* 0x0000000000287805 */ /* 0x004fe4000001ff00 */
[----:B---3--:R-:W-:Y:S02]  /*0bf0*/  CS2R R42, SRZ ;  /* 0x00000000002a7805 */ /* 0x008fe4000001ff00 */
        /* <DEDUP_REMOVED lines=14> */
[----:B----4-:R-:W-:Y:S06]  /*0ce0*/  @P0 BRA `(.L_x_2392) ;  /* 0x000000b800c40947 */ /* 0x010fec0003800000 */
        /* <DEDUP_REMOVED lines=69> */
[----:B------:R-:W-:Y:S02]  /*1140*/  PLOP3.LUT P4, PT, PT, PT, UP0, 0x80, 0x8 ;  /* 0x000000000008781c */ /* 0x000fe40003f8f008 */
[----:B------:R-:W-:Y:S02]  /*1150*/  CS2R R102, SRZ ;  /* 0x0000000000667805 */ /* 0x000fe4000001ff00 */
[----:B------:R-:W-:Y:S01]  /*1160*/  CS2R R104, SRZ ;  /* 0x0000000000687805 */ /* 0x000fe2000001ff00 */
[----:B------:R0:W-:Y:S01]  /*1170*/  STL [R1+0x18], RZ ;  /* 0x000018ff01007387 */ /* 0x0001e20000100800 */
[----:B------:R-:W-:-:S03]  /*1180*/  CS2R R106, SRZ ;  /* 0x00000000006a7805 */ /* 0x000fc6000001ff00 */
[----:B------:R0:W-:Y:S04]  /*1190*/  STL [R1+0x1c], RZ ;  /* 0x00001cff01007387 */ /* 0x0001e80000100800 */
[----:B------:R0:W-:Y:S04]  /*11a0*/  STL [R1], RZ ;  /* 0x000000ff01007387 */ /* 0x0001e80000100800 */
[----:B------:R0:W-:Y:S04]  /*11b0*/  STL [R1+0x4], RZ ;  /* 0x000004ff01007387 */ /* 0x0001e80000100800 */
[----:B------:R0:W-:Y:S04]  /*11c0*/  STL [R1+0x8], RZ ;  /* 0x000008ff01007387 */ /* 0x0001e80000100800 */
[----:B------:R0:W-:Y:S02]  /*11d0*/  STL [R1+0xc], RZ ;  /* 0x00000cff01007387 */ /* 0x0001e40000100800 */
.L_x_2442:
        /* <DEDUP_REMOVED lines=23> */
[----:B------:R-:W-:Y:S01]  /*1350*/  ISETP.NE.U32.AND P3, PT, RZ, UR10, PT ;  /* 0x0000000aff007c0c */ /* 0x000fe2000bf65070 */
[----:B------:R-:W2:Y:S01]  /*1360*/  LDL R14, [R1+0x130] ;  /* 0x00013000010e7983 */ /* 0x000ea20000100800 */
[----:B------:R-:W-:Y:S02]  /*1370*/  ISETP.NE.U32.AND P0, PT, RZ, UR24, PT ;  /* 0x00000018ff007c0c */ /* 0x000fe4000bf05070 */
[----:B------:R-:W-:Y:S01]  /*1380*/  ISETP.NE.AND.EX P3, PT, RZ, UR11, PT, P3 ;  /* 0x0000000bff007c0c */ /* 0x000fe2000bf65330 */
[----:B------:R-:W3:Y:S01]  /*1390*/  LDL R216, [R1+0x154] ;  /* 0x0001540001d87983 */ /* 0x000ee20000100800 */
[----:B------:R-:W-:Y:S01]  /*13a0*/  ISETP.NE.AND.EX P0, PT, RZ, UR25, PT, P0 ;  /* 0x00000019ff007c0c */ /* 0x000fe2000bf05300 */
[----:B------:R-:W4:Y:S02]  /*13b0*/  LDC.64 R148, c[0x0][0x430] ;  /* 0x00010c00ff947b82 */ /* 0x000f240000000a00 */
[----:B------:R-:W3:Y:S04]  /*13c0*/  LDL R22, [R1+0x138] ;  /* 0x0001380001167983 */ /* 0x000ee80000100800 */
[----:B------:R-:W3:Y:S02]  /*13d0*/  LDL.LU R217, [R1+0x58] ;  /* 0x0000580001d97983 */ /* 0x000ee40000300800 */
[----:B------:R-:W0:Y:S02]  /*13e0*/  LDC.64 R144, c[0x0][0x428] ;  /* 0x00010a00ff907b82 */ /* 0x000e240000000a00 */
[----:B------:R-:W3:Y:S04]  /*13f0*/  LDL R179, [R1+0x158] ;  /* 0x0001580001b37983 */ /* 0x000ee80000100800 */
[----:B------:R-:W3:Y:S01]  /*1400*/  LDL R190, [R1+0x13c] ;  /* 0x00013c0001be7983 */ /* 0x000ee20000100800 */
[C---:B-1----:R-:W-:Y:S01]  /*1410*/  IMAD.WIDE.U32 R20, R2.reuse, 0x20, R20 ;  /* 0x0000002002147825 */ /* 0x042fe200078e0014 */
[----:B------:R-:W1:Y:S02]  /*1420*/  @P0 LDC.64 R160, c[0x0][0x438] ;  /* 0x00010e00ffa00b82 */ /* 0x000e640000000a00 */
[----:B------:R-:W3:Y:S04]  /*1430*/  LDL.LU R168, [R1+0x5c] ;  /* 0x00005c0001a87983 */ /* 0x000ee80000300800 */
[----:B------:R-:W2:Y:S02]  /*1440*/  LDG.E.128 R156, desc[UR8][R20.64] ;  /* 0x00000008149c7981 */ /* 0x000ea4000c1e1d00 */
[----:B------:R-:W1:Y:S02]  /*1450*/  LDC.64 R196, c[0x0][0x3b0] ;  /* 0x0000ec00ffc47b82 */ /* 0x000e640000000a00 */
[----:B------:R0:W3:Y:S01]  /*1460*/  LDG.E.128 R152, desc[UR8][R20.64+0x10] ;  /* 0x0000100814987981 */ /* 0x0000e2000c1e1d00 */
[----:B----4-:R-:W-:-:S03]  /*1470*/  IMAD.WIDE.U32 R148, R2, 0x10, R148 ;  /* 0x0000001002947825 */ /* 0x010fc600078e0094 */
[----:B------:R-:W4:Y:S01]  /*1480*/  LDL R189, [R1+0x15c] ;  /* 0x00015c0001bd7983 */ /* 0x000f220000100800 */
[----:B0-----:R-:W-:-:S03]  /*1490*/  IMAD.WIDE.U32 R144, R2, 0x10, R144 ;  /* 0x0000001002907825 */ /* 0x001fc600078e0090 */
[----:B------:R-:W3:Y:S01]  /*14a0*/  LDG.E.128 R148, desc[UR8][R148.64] ;  /* 0x0000000894947981 */ /* 0x000ee2000c1e1d00 */
[----:B------:R-:W0:Y:S03]  /*14b0*/  @P3 LDC.64 R20, c[0x0][0x3b8] ;  /* 0x0000ee00ff143b82 */ /* 0x000e260000000a00 */
[----:B------:R-:W4:Y:S04]  /*14c0*/  LDG.E.128 R144, desc[UR8][R144.64] ;  /* 0x0000000890907981 */ /* 0x000f28000c1e1d00 */
[----:B------:R-:W4:Y:S04]  /*14d0*/  LDL R218, [R1+0x120] ;  /* 0x0001200001da7983 */ /* 0x000f280000100800 */
[----:B------:R-:W4:Y:S04]  /*14e0*/  LDL.LU R167, [R1+0x40] ;  /* 0x0000400001a77983 */ /* 0x000f280000300800 */
[----:B------:R-:W4:Y:S01]  /*14f0*/  LDL R180, [R1+0x140] ;  /* 0x0001400001b47983 */ /* 0x000f220000100800 */
[----:B0-----:R-:W-:-:S05]  /*1500*/  @P3 IMAD.WIDE.U32 R20, R2, 0x8, R20 ;  /* 0x0000000802143825 */ /* 0x001fca00078e0014 */
[----:B------:R1:W5:Y:S02]  /*1510*/  @P3 LDG.E.64 R162, desc[UR8][R20.64] ;  /* 0x0000000814a23981 */ /* 0x000364000c1e1b00 */
[----:B-1----:R-:W-:-:S05]  /*1520*/  @P0 IMAD.WIDE.U32 R20, R2, 0x20, R160 ;  /* 0x0000002002140825 */ /* 0x002fca00078e00a0 */
[----:B------:R-:W5:Y:S04]  /*1530*/  @P0 LDG.E.128 R112, desc[UR8][R20.64] ;  /* 0x0000000814700981 */ /* 0x000f68000c1e1d00 */
[----:B------:R0:W5:Y:S02]  /*1540*/  @P0 LDG.E.128 R116, desc[UR8][R20.64+0x10] ;  /* 0x0000100814740981 */ /* 0x000164000c1e1d00 */
[----:B0-----:R-:W-:Y:S02]  /*1550*/  IMAD.WIDE.U32 R20, R2, 0x8, R196 ;  /* 0x0000000802147825 */ /* 0x001fe400078e00c4 */
[----:B------:R-:W4:Y:S04]  /*1560*/  LDL R196, [R1+0x134] ;  /* 0x0001340001c47983 */ /* 0x000f280000100800 */
[----:B------:R-:W4:Y:S04]  /*1570*/  LDL.LU R197, [R1+0x54] ;  /* 0x0000540001c57983 */ /* 0x000f280000300800 */
[----:B------:R0:W5:Y:S04]  /*1580*/  LDG.E.64 R160, desc[UR8][R20.64] ;  /* 0x0000000814a07981 */ /* 0x000168000c1e1b00 */
[----:B------:R-:W0:Y:S04]  /*1590*/  LDL.LU R20, [R1+0x50] ;  /* 0x0000500001147983 */ /* 0x000e280000300800 */
[----:B------:R-:W4:Y:S01]  /*15a0*/  LDL R21, [R1+0x150] ;  /* 0x0001500001157983 */ /* 0x000f220000100800 */
[----:B--2---:R-:W-:-:S04]  /*15b0*/  FADD.FTZ R0, -R195, R156 ;  /* 0x0000009cc3007221 */ /* 0x004fc80000010100 */
[----:B-----5:R-:W-:Y:S01]  /*15c0*/  FMUL.FTZ R0, R5, R0 ;  /* 0x0000000005007220 */ /* 0x020fe20000410000 */
[----:B---3--:R-:W-:Y:S02]  /*15d0*/  SHF.L.U32 R13, R148, 0x10, RZ ;  /* 0x00000010940d7819 */ /* 0x008fe400000006ff */
[----:B----4-:R-:W-:-:S03]  /*15e0*/  SHF.L.U32 R3, R144, 0x10, RZ ;  /* 0x0000001090037819 */ /* 0x010fc600000006ff */
[-C--:B------:R-:W-:Y:S01]  /*15f0*/  FMUL.FTZ R14, R14, R13.reuse ;  /* 0x0000000d0e0e7220 */ /* 0x080fe20000410000 */
[----:B------:R-:W-:Y:S01]  /*1600*/  PRMT R19, R148, 0x7632, R19 ;  /* 0x0000763294137816 */ /* 0x000fe20000000013 */
[----:B------:R-:W-:Y:S01]  /*1610*/  FADD.FTZ R80, R80, R13 ;  /* 0x0000000d50507221 */ /* 0x000fe20000010000 */
[----:B------:R-:W-:Y:S01]  /*1620*/  FFMA.FTZ R204, R0, R13, R204 ;  /* 0x0000000d00cc7223 */ /* 0x000fe200000100cc */
[----:B------:R-:W-:Y:S01]  /*1630*/  FADD.FTZ R240, R240, R3 ;  /* 0x00000003f0f07221 */ /* 0x000fe20000010000 */
[----:B------:R-:W-:Y:S02]  /*1640*/  PRMT R13, R144, 0x7632, R13 ;  /* 0x00007632900d7816 */ /* 0x000fe4000000000d */
[----:B------:R-:W-:Y:S02]  /*1650*/  SHF.L.U32 R19, R19, 0x10, RZ ;  /* 0x0000001013137819 */ /* 0x000fe400000006ff */
[----:B------:R-:W-:-:S05]  /*1660*/  SHF.L.U32 R13, R13, 0x10, RZ ;  /* 0x000000100d0d7819 */ /* 0x000fca00000006ff */
[----:B------:R-:W-:Y:S01]  /*1670*/  FADD.FTZ R241, R241, R13 ;  /* 0x0000000df1f17221 */ /* 0x000fe20000010000 */
[----:B------:R-:W-:Y:S01]  /*1680*/  FADD.FTZ R81, R81, R19 ;  /* 0x0000001351517221 */ /* 0x000fe20000010000 */
[----:B------:R-:W-:-:S04]  /*1690*/  PRMT R144, R149, 0x7632, R144 ;  /* 0x0000763295907816 */ /* 0x000fc80000000090 */
[----:B------:R-:W-:Y:S01]  /*16a0*/  SHF.L.U32 R144, R144, 0x10, RZ ;  /* 0x0000001090907819 */ /* 0x000fe200000006ff */
[-C--:B0-----:R-:W-:Y:S01]  /*16b0*/  FFMA.FTZ R20, R0, R3.reuse, R20 ;  /* 0x0000000300147223 */ /* 0x081fe20000010014 */
[----:B------:R-:W-:Y:S01]  /*16c0*/  FFMA.FTZ R3, R21, R3, R14 ;  /* 0x0000000315037223 */ /* 0x000fe2000001000e */
[----:B------:R-:W-:-:S03]  /*16d0*/  FADD.FTZ R14, -R195, R157 ;  /* 0x0000009dc30e7221 */ /* 0x000fc60000010100 */
[----:B------:R0:W-:Y:S01]  /*16e0*/  STL [R1+0x50], R20 ;  /* 0x0000501401007387 */ /* 0x0001e20000100800 */
[----:B------:R-:W-:-:S04]  /*16f0*/  FMUL.FTZ R14, R5, R14 ;  /* 0x0000000e050e7220 */ /* 0x000fc80000410000 */
[----:B------:R-:W-:Y:S01]  /*1700*/  FFMA.FTZ R197, R14, R13, R197 ;  /* 0x0000000d0ec57223 */ /* 0x000fe200000100c5 */
[-C--:B0-----:R-:W-:Y:S01]  /*1710*/  FMUL.FTZ R20, R196, R19.reuse ;  /* 0x00000013c4147220 */ /* 0x081fe20000410000 */
[----:B------:R-:W-:-:S03]  /*1720*/  FFMA.FTZ R205, R14, R19, R205 ;  /* 0x000000130ecd7223 */ /* 0x000fc600000100cd */
[----:B------:R-:W-:Y:S01]  /*1730*/  FFMA.FTZ R13, R216, R13, R20 ;  /* 0x0000000dd80d7223 */ /* 0x000fe20000010014 */
[----:B------:R-:W-:Y:S01]  /*1740*/  FADD.FTZ R20, -R195, R158 ;  /* 0x0000009ec3147221 */ /* 0x000fe20000010100 */
[----:B------:R-:W-:Y:S02]  /*1750*/  SHF.L.U32 R19, R145, 0x10, RZ ;  /* 0x0000001091137819 */ /* 0x000fe400000006ff */
[----:B------:R-:W-:Y:S01]  /*1760*/  SHF.L.U32 R21, R149, 0x10, RZ ;  /* 0x0000001095157819 */ /* 0x000fe200000006ff */
[----:B------:R-:W-:-:S04]  /*1770*/  FMUL.FTZ R20, R5, R20 ;  /* 0x0000001405147220 */ /* 0x000fc80000410000 */
[----:B------:R-:W-:Y:S01]  /*1780*/  FFMA.FTZ R217, R20, R19, R217 ;  /* 0x0000001314d97223 */ /* 0x000fe200000100d9 */
[-C--:B------:R-:W-:Y:S01]  /*1790*/  FMUL.FTZ R22, R22, R21.reuse ;  /* 0x0000001516167220 */ /* 0x080fe20000410000 */
[----:B------:R-:W-:Y:S01]  /*17a0*/  FADD.FTZ R82, R82, R21 ;  /* 0x0000001552527221 */ /* 0x000fe20000010000 */
[----:B------:R-:W-:Y:S01]  /*17b0*/  FFMA.FTZ R206, R20, R21, R206 ;  /* 0x0000001514ce7223 */ /* 0x000fe200000100ce */
[----:B------:R-:W-:Y:S01]  /*17c0*/  STL [R1+0x54], R197 ;  /* 0x000054c501007387 */ /* 0x000fe20000100800 */
[----:B------:R-:W-:Y:S01]  /*17d0*/  FADD.FTZ R242, R242, R19 ;  /* 0x00000013f2f27221 */ /* 0x000fe20000010000 */
[----:B------:R-:W-:Y:S01]  /*17e0*/  PRMT R21, R145, 0x7632, R21 ;  /* 0x0000763291157816 */ /* 0x000fe20000000015 */
[----:B------:R-:W-:Y:S01]  /*17f0*/  FFMA.FTZ R19, R179, R19, R22 ;  /* 0x00000013b3137223 */ /* 0x000fe20000010016 */
[----:B------:R-:W-:Y:S01]  /*1800*/  STL [R1+0x58], R217 ;  /* 0x000058d901007387 */ /* 0x000fe20000100800 */
[----:B------:R-:W-:Y:S01]  /*1810*/  FMUL.FTZ R145, R190, R144 ;  /* 0x00000090be917220 */ /* 0x000fe20000410000 */
[----:B------:R-:W-:-:S02]  /*1820*/  FADD.FTZ R22, -R195, R159 ;  /* 0x0000009fc3167221 */ /* 0x000fc40000010100 */
[----:B------:R-:W2:Y:S01]  /*1830*/  LDL.LU R190, [R1+0x44] ;  /* 0x0000440001be7983 */ /* 0x000ea20000300800 */
[----:B------:R-:W-:-:S03]  /*1840*/  SHF.L.U32 R21, R21, 0x10, RZ ;  /* 0x0000001015157819 */ /* 0x000fc600000006ff */
[----:B------:R-:W3:Y:S01]  /*1850*/  LDL R196, [R1+0x124] ;  /* 0x0001240001c47983 */ /* 0x000ee20000100800 */
[----:B------:R-:W-:-:S03]  /*1860*/  FMUL.FTZ R22, R5, R22 ;  /* 0x0000001605167220 */ /* 0x000fc60000410000 */
[----:B------:R-:W4:Y:S01]  /*1870*/  LDL R179, [R1+0x144] ;  /* 0x0001440001b37983 */ /* 0x000f220000100800 */
[-C--:B------:R-:W-:Y:S01]  /*1880*/  FFMA.FTZ R168, R22, R21.reuse, R168 ;  /* 0x0000001516a87223 */ /* 0x080fe200000100a8 */
[----:B------:R-:W-:Y:S01]  /*1890*/  FADD.FTZ R243, R243, R21 ;  /* 0x00000015f3f37221 */ /* 0x000fe20000010000 */
[----:B------:R-:W-:-:S03]  /*18a0*/  FFMA.FTZ R21, R189, R21, R145 ;  /* 0x00000015bd157223 */ /* 0x000fc60000010091 */
[----:B------:R0:W-:Y:S04]  /*18b0*/  STL [R1+0x5c], R168 ;  /* 0x00005ca801007387 */ /* 0x0001e80000100800 */
[----:B------:R-:W4:Y:S04]  /*18c0*/  LDL R189, [R1+0x128] ;  /* 0x0001280001bd7983 */ /* 0x000f280000100800 */
[----:B------:R-:W4:Y:S04]  /*18d0*/  LDL.LU R159, [R1+0x48] ;  /* 0x00004800019f7983 */ /* 0x000f280000300800 */
[----:B------:R-:W4:Y:S04]  /*18e0*/  LDL R158, [R1+0x148] ;  /* 0x00014800019e7983 */ /* 0x000f280000100800 */
[----:B------:R-:W4:Y:S04]  /*18f0*/  LDL R157, [R1+0x12c] ;  /* 0x00012c00019d7983 */ /* 0x000f280000100800 */
[----:B------:R-:W4:Y:S04]  /*1900*/  LDL.LU R156, [R1+0x4c] ;  /* 0x00004c00019c7983 */ /* 0x000f280000300800 */
[----:B------:R-:W4:Y:S01]  /*1910*/  LDL R149, [R1+0x14c] ;  /* 0x00014c0001957983 */ /* 0x000f220000100800 */
[----:B------:R-:W-:Y:S01]  /*1920*/  FADD.FTZ R148, -R195, R152 ;  /* 0x00000098c3947221 */ /* 0x000fe20000010100 */
[----:B------:R-:W-:Y:S01]  /*1930*/  SHF.L.U32 R145, R146, 0x10, RZ ;  /* 0x0000001092917819 */ /* 0x000fe200000006ff */
[----:B------:R-:W-:Y:S01]  /*1940*/  FFMA.FTZ R207, R22, R144, R207 ;  /* 0x0000009016cf7223 */ /* 0x000fe200000100cf */
[----:B------:R-:W-:Y:S01]  /*1950*/  FADD.FTZ R83, R83, R144 ;  /* 0x0000009053537221 */ /* 0x000fe20000010000 */
[----:B0-----:R-:W-:Y:S01]  /*1960*/  FMUL.FTZ R168, R5, R148 ;  /* 0x0000009405a87220 */ /* 0x001fe20000410000 */
[----:B------:R-:W-:-:S03]  /*1970*/  SHF.L.U32 R144, R150, 0x10, RZ ;  /* 0x0000001096907819 */ /* 0x000fc600000006ff */
[----:B------:R-:W-:Y:S02]  /*1980*/  FFMA.FTZ R167, R168, R145, R167 ;  /* 0x00000091a8a77223 */ /* 0x000fe400000100a7 */
[-C--:B------:R-:W-:Y:S01]  /*1990*/  FMUL.FTZ R148, R218, R144.reuse ;  /* 0x00000090da947220 */ /* 0x080fe20000410000 */
[----:B------:R-:W-:Y:S01]  /*19a0*/  FADD.FTZ R84, R84, R144 ;  /* 0x0000009054547221 */ /* 0x000fe20000010000 */
[----:B------:R-:W-:Y:S01]  /*19b0*/  FFMA.FTZ R56, R168, R144, R56 ;  /* 0x00000090a8387223 */ /* 0x000fe20000010038 */
[----:B------:R-:W-:Y:S01]  /*19c0*/  PRMT R144, R150, 0x7632, R144 ;  /* 0x0000763296907816 */ /* 0x000fe20000000090 */
[----:B------:R0:W-:Y:S01]  /*19d0*/  STL [R1+0x40], R167 ;  /* 0x000040a701007387 */ /* 0x0001e20000100800 */
[----:B------:R-:W-:Y:S01]  /*19e0*/  FADD.FTZ R236, R236, R145 ;  /* 0x00000091ecec7221 */ /* 0x000fe20000010000 */
[----:B------:R-:W-:Y:S02]  /*19f0*/  PRMT R146, R146, 0x7632, R146 ;  /* 0x0000763292927816 */ /* 0x000fe40000000092 */
[----:B------:R-:W-:-:S02]  /*1a00*/  SHF.L.U32 R144, R144, 0x10, RZ ;  /* 0x0000001090907819 */ /* 0x000fc400000006ff */
[----:B------:R-:W-:Y:S01]  /*1a10*/  SHF.L.U32 R146, R146, 0x10, RZ ;  /* 0x0000001092927819 */ /* 0x000fe200000006ff */
[----:B0-----:R-:W-:Y:S01]  /*1a20*/  FFMA.FTZ R167, R180, R145, R148 ;  /* 0x00000091b4a77223 */ /* 0x001fe20000010094 */
[----:B------:R-:W-:-:S04]  /*1a30*/  FADD.FTZ R145, -R195, R153 ;  /* 0x00000099c3917221 */ /* 0x000fc80000010100 */
[----:B------:R-:W-:Y:S01]  /*1a40*/  FMUL.FTZ R180, R5, R145 ;  /* 0x0000009105b47220 */ /* 0x000fe20000410000 */
[----:B------:R-:W-:Y:S01]  /*1a50*/  FADD.FTZ R237, R237, R146 ;  /* 0x00000092eded7221 */ /* 0x000fe20000010000 */
[----:B------:R-:W-:Y:S02]  /*1a60*/  FADD.FTZ R85, R85, R144 ;  /* 0x0000009055557221 */ /* 0x000fe40000010000 */
[----:B------:R-:W-:Y:S01]  /*1a70*/  FFMA.FTZ R57, R180, R144, R57 ;  /* 0x00000090b4397223 */ /* 0x000fe20000010039 */
[----:B------:R-:W-:Y:S01]  /*1a80*/  IADD3 R218, PT, PT, R2, 0x20, RZ ;  /* 0x0000002002da7810 */ /* 0x000fe20007ffe0ff */
[----:B--2---:R-:W-:Y:S01]  /*1a90*/  FFMA.FTZ R190, R180, R146, R190 ;  /* 0x00000092b4be7223 */ /* 0x004fe200000100be */
[----:B---3--:R-:W-:-:S04]  /*1aa0*/  FMUL.FTZ R145, R196, R144 ;  /* 0x00000090c4917220 */ /* 0x008fc80000410000 */
[----:B----4-:R-:W-:Y:S01]  /*1ab0*/  FFMA.FTZ R179, R179, R146, R145 ;  /* 0x00000092b3b37223 */ /* 0x010fe20000010091 */
[----:B------:R-:W-:Y:S01]  /*1ac0*/  FADD.FTZ R146, -R195, R154 ;  /* 0x0000009ac3927221 */ /* 0x000fe20000010100 */
[----:B------:R0:W-:Y:S01]  /*1ad0*/  STL [R1+0x44], R190 ;  /* 0x000044be01007387 */ /* 0x0001e20000100800 */
[----:B------:R-:W-:Y:S02]  /*1ae0*/  SHF.L.U32 R144, R151, 0x10, RZ ;  /* 0x0000001097907819 */ /* 0x000fe400000006ff */
[----:B------:R-:W-:-:S03]  /*1af0*/  SHF.L.U32 R145, R147, 0x10, RZ ;  /* 0x0000001093917819 */ /* 0x000fc600000006ff */
[----:B------:R-:W-:Y:S01]  /*1b00*/  FADD.FTZ R86, R86, R144 ;  /* 0x0000009056567221 */ /* 0x000fe20000010000 */
[----:B0-----:R-:W-:Y:S01]  /*1b10*/  FMUL.FTZ R190, R5, R146 ;  /* 0x0000009205be7220 */ /* 0x001fe20000410000 */
[----:B------:R-:W-:-:S03]  /*1b20*/  FMUL.FTZ R146, R189, R144 ;  /* 0x00000090bd927220 */ /* 0x000fc60000410000 */
[----:B------:R-:W-:Y:S01]  /*1b30*/  FFMA.FTZ R58, R190, R144, R58 ;  /* 0x00000090be3a7223 */ /* 0x000fe2000001003a */
        /* <DEDUP_REMOVED lines=8> */
[----:B------:R-:W-:-:S02]  /*1bc0*/  FMUL.FTZ R196, R5, R145 ;  /* 0x0000009105c47220 */ /* 0x000fc40000410000 */
[-C--:B------:R-:W-:Y:S01]  /*1bd0*/  FMUL.FTZ R145, R157, R144.reuse ;  /* 0x000000909d917220 */ /* 0x080fe20000410000 */
[----:B------:R-:W-:Y:S01]  /*1be0*/  FADD.FTZ R87, R87, R144 ;  /* 0x0000009057577221 */ /* 0x000fe20000010000 */
[----:B------:R-:W-:Y:S01]  /*1bf0*/  FFMA.FTZ R59, R196, R144, R59 ;  /* 0x00000090c43b7223 */ /* 0x000fe2000001003b */
[----:B------:R-:W-:Y:S01]  /*1c00*/  FFMA.FTZ R144, R0, R3, RZ ;  /* 0x0000000300907223 */ /* 0x000fe200000100ff */
[-C--:B------:R-:W-:Y:S01]  /*1c10*/  FFMA.FTZ R197, R149, R147.reuse, R145 ;  /* 0x0000009395c57223 */ /* 0x080fe20000010091 */
[----:B------:R-:W-:Y:S01]  /*1c20*/  FADD.FTZ R145, RZ, R3 ;  /* 0x00000003ff917221 */ /* 0x000fe20000010000 */
[----:B------:R-:W-:Y:S01]  /*1c30*/  FFMA.FTZ R156, R196, R147, R156 ;  /* 0x00000093c49c7223 */ /* 0x000fe2000001009c */
[----:B------:R-:W-:Y:S02]  /*1c40*/  FFMA.FTZ R144, R14, R13, R144 ;  /* 0x0000000d0e907223 */ /* 0x000fe40000010090 */
[----:B------:R-:W-:Y:S01]  /*1c50*/  FADD.FTZ R145, R145, R13 ;  /* 0x0000000d91917221 */ /* 0x000fe20000010000 */
[----:B------:R1:W-:Y:S01]  /*1c60*/  STL [R1+0x48], R159 ;  /* 0x0000489f01007387 */ /* 0x0003e20000100800 */
[----:B------:R-:W-:-:S02]  /*1c70*/  FFMA.FTZ R144, R20, R19, R144 ;  /* 0x0000001314907223 */ /* 0x000fc40000010090 */
[----:B------:R-:W-:Y:S01]  /*1c80*/  FADD.FTZ R145, R145, R19 ;  /* 0x0000001391917221 */ /* 0x000fe20000010000 */
[----:B------:R1:W-:Y:S01]  /*1c90*/  STL [R1+0x4c], R156 ;  /* 0x00004c9c01007387 */ /* 0x0003e20000100800 */
        /* <DEDUP_REMOVED lines=9> */
[----:B------:R-:W-:Y:S02]  /*1d30*/  FFMA.FTZ R217, R196, R197, R144 ;  /* 0x000000c5c4d97223 */ /* 0x000fe40000010090 */
[----:B-1----:R-:W-:-:S07]  /*1d40*/  FADD.FTZ R216, R145, R197 ;  /* 0x000000c591d87221 */ /* 0x002fce0000010000 */
.L_x_2394:
[----:B------:R-:W-:Y:S05]  /*1d50*/  BSYNC.RECONVERGENT B1 ;  /* 0x0000000000017941 */ /* 0x000fea0003800200 */
.L_x_2393:
[----:B------:R-:W-:Y:S04]  /*1d60*/  BSSY.RECONVERGENT B1, `(.L_x_2395) ;  /* 0x00000a3000017945 */ /* 0x000fe80003800200 */
[----:B------:R-:W-:Y:S05]  /*1d70*/  @!P1 BRA `(.L_x_2396) ;  /* 0x0000000800849947 */ /* 0x000fea0003800000 */
[----:B------:R-:W1:Y:S01]  /*1d80*/  LDC.64 R36, c[0x0][0x3a8] ;  /* 0x0000ea00ff247b82 */ /* 0x000e620000000a00 */
[----:B------:R-:W-:Y:S01]  /*1d90*/  ISETP.NE.U32.AND P0, PT, RZ, UR10, PT ;  /* 0x0000000aff007c0c */ /* 0x000fe2000bf05070 */
[----:B------:R-:W2:Y:S03]  /*1da0*/  LDL R6, [R1+0xf0] ;  /* 0x0000f00001067983 */ /* 0x000ea60000100800 */
[----:B------:R-:W-:Y:S02]  /*1db0*/  ISETP.NE.AND.EX P3, PT, RZ, UR11, PT, P0 ;  /* 0x0000000bff007c0c */ /* 0x000fe4000bf65300 */
[----:B------:R-:W-:Y:S01]  /*1dc0*/  ISETP.NE.U32.AND P0, PT, RZ, UR24, PT ;  /* 0x00000018ff007c0c */ /* 0x000fe2000bf05070 */
[----:B------:R-:W3:Y:S03]  /*1dd0*/  LDC.64 R148, c[0x0][0x430] ;  /* 0x00010c00ff947b82 */ /* 0x000ee60000000a00 */
[----:B------:R-:W-:-:S05]  /*1de0*/  ISETP.NE.AND.EX P0, PT, RZ, UR25, PT, P0 ;  /* 0x00000019ff007c0c */ /* 0x000fca000bf05300 */
[----:B------:R-:W4:Y:S01]  /*1df0*/  LDC.64 R144, c[0x0][0x428] ;  /* 0x00010a00ff907b82 */ /* 0x000f220000000a00 */
[----:B-1----:R-:W-:-:S07]  /*1e00*/  IMAD.WIDE.U32 R36, R218, 0x20, R36 ;  /* 0x00000020da247825 */ /* 0x002fce00078e0024 */
[----:B------:R-:W1:Y:S01]  /*1e10*/  @P0 LDC.64 R198, c[0x0][0x438] ;  /* 0x00010e00ffc60b82 */ /* 0x000e620000000a00 */
[----:B------:R-:W2:Y:S01]  /*1e20*/  LDG.E.128 R156, desc[UR8][R36.64] ;  /* 0x00000008249c7981 */ /* 0x000ea2000c1e1d00 */
[----:B---3--:R-:W-:-:S03]  /*1e30*/  IMAD.WIDE.U32 R148, R218, 0x10, R148 ;  /* 0x00000010da947825 */ /* 0x008fc600078e0094 */
[----:B------:R3:W2:Y:S04]  /*1e40*/  LDG.E.128 R152, desc[UR8][R36.64+0x10] ;  /* 0x0000100824987981 */ /* 0x0006a8000c1e1d00 */
[----:B------:R-:W2:Y:S01]  /*1e50*/  LDG.E.128 R148, desc[UR8][R148.64] ;  /* 0x0000000894947981 */ /* 0x000ea2000c1e1d00 */
[C---:B----4-:R-:W-:Y:S01]  /*1e60*/  IMAD.WIDE.U32 R144, R218.reuse, 0x10, R144 ;  /* 0x00000010da907825 */ /* 0x050fe200078e0090 */
[----:B---3--:R-:W3:Y:S05]  /*1e70*/  @P3 LDC.64 R36, c[0x0][0x3b8] ;  /* 0x0000ee00ff243b82 */ /* 0x008eea0000000a00 */
[----:B------:R-:W4:Y:S01]  /*1e80*/  LDG.E.128 R144, desc[UR8][R144.64] ;  /* 0x0000000890907981 */ /* 0x000f22000c1e1d00 */
[----:B---3--:R-:W-:-:S05]  /*1e90*/  @P3 IMAD.WIDE.U32 R36, R218, 0x8, R36 ;  /* 0x00000008da243825 */ /* 0x008fca00078e0024 */
[----:B------:R1:W5:Y:S02]  /*1ea0*/  @P3 LDG.E.64 R38, desc[UR8][R36.64] ;  /* 0x0000000824263981 */ /* 0x000364000c1e1b00 */
[C---:B-1----:R-:W-:Y:S02]  /*1eb0*/  @P0 IMAD.WIDE.U32 R36, R218.reuse, 0x20, R198 ;  /* 0x00000020da240825 */ /* 0x042fe400078e00c6 */
[----:B------:R-:W1:Y:S03]  /*1ec0*/  LDC.64 R198, c[0x0][0x3b0] ;  /* 0x0000ec00ffc67b82 */ /* 0x000e660000000a00 */
[----:B------:R-:W5:Y:S04]  /*1ed0*/  @P0 LDG.E.128 R52, desc[UR8][R36.64] ;  /* 0x0000000824340981 */ /* 0x000f68000c1e1d00 */
[----:B------:R1:W5:Y:S02]  /*1ee0*/  @P0 LDG.E.128 R48, desc[UR8][R36.64+0x10] ;  /* 0x0000100824300981 */ /* 0x000364000c1e1d00 */
[----:B-1----:R-:W-:-:S02]  /*1ef0*/  IMAD.WIDE.U32 R36, R218, 0x8, R198 ;  /* 0x00000008da247825 */ /* 0x002fc400078e00c6 */
[----:B------:R-:W3:Y:S04]  /*1f00*/  LDL.LU R199, [R1+0x30] ;  /* 0x0000300001c77983 */ /* 0x000ee80000300800 */
[----:B------:R-:W3:Y:S04]  /*1f10*/  LDL R18, [R1+0x110] ;  /* 0x0001100001127983 */ /* 0x000ee80000100800 */
[----:B------:R-:W3:Y:S04]  /*1f20*/  LDL R198, [R1+0xf4] ;  /* 0x0000f40001c67983 */ /* 0x000ee80000100800 */
        /* <DEDUP_REMOVED lines=8> */
[----:B------:R-:W5:Y:S01]  /*1fb0*/  LDG.E.64 R36, desc[UR8][R36.64] ;  /* 0x0000000824247981 */ /* 0x000f62000c1e1b00 */
[----:B--2---:R-:W-:-:S04]  /*1fc0*/  FADD.FTZ R4, -R195, R156 ;  /* 0x0000009cc3047221 */ /* 0x004fc80000010100 */
[----:B-----5:R-:W-:Y:S01]  /*1fd0*/  FMUL.FTZ R4, R5, R4 ;  /* 0x0000000405047220 */ /* 0x020fe20000410000 */
[----:B------:R-:W-:-:S05]  /*1fe0*/  SHF.L.U32 R12, R148, 0x10, RZ ;  /* 0x00000010940c7819 */ /* 0x000fca00000006ff */
[-C--:B------:R-:W-:Y:S01]  /*1ff0*/  FMUL.FTZ R6, R6, R12.reuse ;  /* 0x0000000c06067220 */ /* 0x080fe20000410000 */
[----:B----4-:R-:W-:Y:S01]  /*2000*/  SHF.L.U32 R11, R144, 0x10, RZ ;  /* 0x00000010900b7819 */ /* 0x010fe200000006ff */
[----:B------:R-:W-:Y:S01]  /*2010*/  FADD.FTZ R44, R44, R12 ;  /* 0x0000000c2c2c7221 */ /* 0x000fe20000010000 */
[----:B------:R-:W-:Y:S01]  /*2020*/  FFMA.FTZ R40, R4, R12, R40 ;  /* 0x0000000c04287223 */ /* 0x000fe20000010028 */
[----:B------:R-:W-:Y:S02]  /*2030*/  PRMT R17, R144, 0x7632, R17 ;  /* 0x0000763290117816 */ /* 0x000fe40000000011 */
[----:B------:R-:W-:Y:S01]  /*2040*/  FADD.FTZ R232, R232, R11 ;  /* 0x0000000be8e87221 */ /* 0x000fe20000010000 */
[----:B------:R-:W-:-:S04]  /*2050*/  FADD.FTZ R12, -R195, R157 ;  /* 0x0000009dc30c7221 */ /* 0x000fc80000010100 */
[----:B------:R-:W-:Y:S01]  /*2060*/  FMUL.FTZ R12, R5, R12 ;  /* 0x0000000c050c7220 */ /* 0x000fe20000410000 */
[----:B------:R-:W-:Y:S01]  /*2070*/  PRMT R144, R145, 0x7632, R144 ;  /* 0x0000763291907816 */ /* 0x000fe20000000090 */
[-C--:B---3--:R-:W-:Y:S01]  /*2080*/  FFMA.FTZ R199, R4, R11.reuse, R199 ;  /* 0x0000000b04c77223 */ /* 0x088fe200000100c7 */
[----:B------:R-:W-:Y:S01]  /*2090*/  FFMA.FTZ R6, R18, R11, R6 ;  /* 0x0000000b12067223 */ /* 0x000fe20000010006 */
[----:B------:R-:W-:-:S04]  /*20a0*/  PRMT R11, R148, 0x7632, R11 ;  /* 0x00007632940b7816 */ /* 0x000fc8000000000b */
[----:B------:R-:W-:Y:S02]  /*20b0*/  SHF.L.U32 R18, R11, 0x10, RZ ;  /* 0x000000100b127819 */ /* 0x000fe400000006ff */
[----:B------:R-:W-:Y:S01]  /*20c0*/  SHF.L.U32 R11, R17, 0x10, RZ ;  /* 0x00000010110b7819 */ /* 0x000fe200000006ff */
[----:B------:R-:W-:Y:S04]  /*20d0*/  STL [R1+0x30], R199 ;  /* 0x000030c701007387 */ /* 0x000fe80000100800 */
[-C--:B------:R-:W-:Y:S01]  /*20e0*/  FFMA.FTZ R24, R12, R11.reuse, R24 ;  /* 0x0000000b0c187223 */ /* 0x080fe20000010018 */
[-C--:B------:R-:W-:Y:S01]  /*20f0*/  FMUL.FTZ R17, R198, R18.reuse ;  /* 0x00000012c6117220 */ /* 0x080fe20000410000 */
[----:B------:R-:W-:Y:S01]  /*2100*/  FADD.FTZ R45, R45, R18 ;  /* 0x000000122d2d7221 */ /* 0x000fe20000010000 */
[----:B------:R-:W-:Y:S01]  /*2110*/  FFMA.FTZ R41, R12, R18, R41 ;  /* 0x000000120c297223 */ /* 0x000fe20000010029 */
[----:B------:R-:W-:Y:S01]  /*2120*/  FADD.FTZ R18, -R195, R158 ;  /* 0x0000009ec3127221 */ /* 0x000fe20000010100 */
[----:B------:R1:W-:Y:S01]  /*2130*/  STL [R1+0x34], R24 ;  /* 0x0000341801007387 */ /* 0x0003e20000100800 */
[----:B------:R-:W-:Y:S01]  /*2140*/  FADD.FTZ R233, R233, R11 ;  /* 0x0000000be9e97221 */ /* 0x000fe20000010000 */
[----:B------:R-:W-:Y:S01]  /*2150*/  FFMA.FTZ R11, R23, R11, R17 ;  /* 0x0000000b170b7223 */ /* 0x000fe20000010011 */
[----:B------:R-:W-:Y:S01]  /*2160*/  FMUL.FTZ R18, R5, R18 ;  /* 0x0000001205127220 */ /* 0x000fe20000410000 */
[----:B------:R-:W-:-:S02]  /*2170*/  SHF.L.U32 R23, R145, 0x10, RZ ;  /* 0x0000001091177819 */ /* 0x000fc400000006ff */
[----:B-1----:R-:W-:-:S03]  /*2180*/  SHF.L.U32 R24, R149, 0x10, RZ ;  /* 0x0000001095187819 */ /* 0x002fc600000006ff */
[----:B------:R-:W-:Y:S02]  /*2190*/  FADD.FTZ R234, R234, R23 ;  /* 0x00000017eaea7221 */ /* 0x000fe40000010000 */
[-C--:B------:R-:W-:Y:S01]  /*21a0*/  FMUL.FTZ R17, R188, R24.reuse ;  /* 0x00000018bc117220 */ /* 0x080fe20000410000 */
[----:B------:R-:W-:Y:S01]  /*21b0*/  FADD.FTZ R46, R46, R24 ;  /* 0x000000182e2e7221 */ /* 0x000fe20000010000 */
[C---:B------:R-:W-:Y:S01]  /*21c0*/  FFMA.FTZ R42, R18.reuse, R24, R42 ;  /* 0x00000018122a7223 */ /* 0x040fe2000001002a */
[----:B------:R-:W-:Y:S01]  /*21d0*/  PRMT R24, R149, 0x7632, R24 ;  /* 0x0000763295187816 */ /* 0x000fe20000000018 */
[-C--:B------:R-:W-:Y:S01]  /*21e0*/  FFMA.FTZ R187, R18, R23.reuse, R187 ;  /* 0x0000001712bb7223 */ /* 0x080fe200000100bb */
[----:B------:R-:W-:Y:S01]  /*21f0*/  FFMA.FTZ R17, R178, R23, R17 ;  /* 0x00000017b2117223 */ /* 0x000fe20000010011 */
[----:B------:R-:W-:Y:S01]  /*2200*/  FADD.FTZ R23, -R195, R159 ;  /* 0x0000009fc3177221 */ /* 0x000fe20000010100 */
[----:B------:R-:W-:Y:S02]  /*2210*/  SHF.L.U32 R145, R24, 0x10, RZ ;  /* 0x0000001018917819 */ /* 0x000fe400000006ff */
[----:B------:R-:W-:Y:S01]  /*2220*/  SHF.L.U32 R24, R144, 0x10, RZ ;  /* 0x0000001090187819 */ /* 0x000fe200000006ff */
[----:B------:R-:W-:Y:S01]  /*2230*/  FMUL.FTZ R23, R5, R23 ;  /* 0x0000001705177220 */ /* 0x000fe20000410000 */
[----:B------:R1:W-:Y:S01]  /*2240*/  STL [R1+0x38], R187 ;  /* 0x000038bb01007387 */ /* 0x0003e20000100800 */
[----:B------:R-:W-:-:S02]  /*2250*/  FMUL.FTZ R144, R177, R145 ;  /* 0x00000091b1907220 */ /* 0x000fc40000410000 */
[-C--:B------:R-:W-:Y:S01]  /*2260*/  FFMA.FTZ R166, R23, R24.reuse, R166 ;  /* 0x0000001817a67223 */ /* 0x080fe200000100a6 */
[----:B------:R-:W2:Y:S01]  /*2270*/  LDL R199, [R1+0xe0] ;  /* 0x0000e00001c77983 */ /* 0x000ea20000100800 */
[----:B------:R-:W-:Y:S01]  /*2280*/  FADD.FTZ R235, R235, R24 ;  /* 0x00000018ebeb7221 */ /* 0x000fe20000010000 */
[----:B------:R-:W-:Y:S02]  /*2290*/  FFMA.FTZ R24, R165, R24, R144 ;  /* 0x00000018a5187223 */ /* 0x000fe40000010090 */
[----:B------:R-:W3:Y:S04]  /*22a0*/  LDL.LU R178, [R1+0x20] ;  /* 0x0000200001b27983 */ /* 0x000ee80000300800 */
[----:B------:R4:W-:Y:S04]  /*22b0*/  STL [R1+0x3c], R166 ;  /* 0x00003ca601007387 */ /* 0x0009e80000100800 */
[----:B------:R-:W3:Y:S04]  /*22c0*/  LDL R165, [R1+0x100] ;  /* 0x0001000001a57983 */ /* 0x000ee80000100800 */
[----:B------:R-:W3:Y:S04]  /*22d0*/  LDL R198, [R1+0xe4] ;  /* 0x0000e40001c67983 */ /* 0x000ee80000100800 */
[----:B------:R-:W3:Y:S04]  /*22e0*/  LDL.LU R188, [R1+0x24] ;  /* 0x0000240001bc7983 */ /* 0x000ee80000300800 */
[----:B------:R-:W3:Y:S04]  /*22f0*/  LDL R177, [R1+0x104] ;  /* 0x0001040001b17983 */ /* 0x000ee80000100800 */
[----:B-1----:R-:W3:Y:S04]  /*2300*/  LDL R187, [R1+0xe8] ;  /* 0x0000e80001bb7983 */ /* 0x002ee80000100800 */
[----:B------:R-:W3:Y:S04]  /*2310*/  LDL.LU R159, [R1+0x28] ;  /* 0x00002800019f7983 */ /* 0x000ee80000300800 */
[----:B------:R-:W3:Y:S04]  /*2320*/  LDL R158, [R1+0x108] ;  /* 0x00010800019e7983 */ /* 0x000ee80000100800 */
[----:B------:R-:W3:Y:S04]  /*2330*/  LDL R157, [R1+0xec] ;  /* 0x0000ec00019d7983 */ /* 0x000ee80000100800 */
[----:B------:R-:W3:Y:S04]  /*2340*/  LDL.LU R156, [R1+0x2c] ;  /* 0x00002c00019c7983 */ /* 0x000ee80000300800 */
[----:B------:R-:W3:Y:S01]  /*2350*/  LDL R149, [R1+0x10c] ;  /* 0x00010c0001957983 */ /* 0x000ee20000100800 */
[----:B------:R-:W-:Y:S01]  /*2360*/  FADD.FTZ R144, -R195, R152 ;  /* 0x00000098c3907221 */ /* 0x000fe20000010100 */
[----:B------:R-:W-:Y:S01]  /*2370*/  SHF.L.U32 R148, R150, 0x10, RZ ;  /* 0x0000001096947819 */ /* 0x000fe200000006ff */
[----:B------:R-:W-:Y:S01]  /*2380*/  FADD.FTZ R47, R47, R145 ;  /* 0x000000912f2f7221 */ /* 0x000fe20000010000 */
[----:B------:R-:W-:Y:S01]  /*2390*/  FFMA.FTZ R43, R23, R145, R43 ;  /* 0x00000091172b7223 */ /* 0x000fe2000001002b */
[----:B------:R-:W-:Y:S01]  /*23a0*/  SHF.L.U32 R145, R146, 0x10, RZ ;  /* 0x0000001092917819 */ /* 0x000fe200000006ff */
[----:B----4-:R-:W-:Y:S01]  /*23b0*/  FMUL.FTZ R166, R5, R144 ;  /* 0x0000009005a67220 */ /* 0x010fe20000410000 */
[----:B------:R-:W-:-:S03]  /*23c0*/  PRMT R146, R150, 0x7632, R146 ;  /* 0x0000763296927816 */ /* 0x000fc60000000092 */
[----:B------:R-:W-:Y:S01]  /*23d0*/  FADD.FTZ R228, R228, R145 ;  /* 0x00000091e4e47221 */ /* 0x000fe20000010000 */
[----:B------:R-:W-:Y:S01]  /*23e0*/  FADD.FTZ R124, R124, R148 ;  /* 0x000000947c7c7221 */ /* 0x000fe20000010000 */
[-C--:B------:R-:W-:Y:S01]  /*23f0*/  FFMA.FTZ R88, R166, R148.reuse, R88 ;  /* 0x00000094a6587223 */ /* 0x080fe20000010058 */
[----:B------:R-:W-:Y:S01]  /*2400*/  IADD3 R218, PT, PT, R218, 0x20, RZ ;  /* 0x00000020dada7810 */ /* 0x000fe20007ffe0ff */
[----:B--2---:R-:W-:Y:S01]  /*2410*/  FMUL.FTZ R144, R199, R148 ;  /* 0x00000094c7907220 */ /* 0x004fe20000410000 */
[----:B---3--:R-:W-:-:S03]  /*2420*/  FFMA.FTZ R178, R166, R145, R178 ;  /* 0x00000091a6b27223 */ /* 0x008fc600000100b2 */
[--C-:B------:R-:W-:Y:S01]  /*2430*/  FFMA.FTZ R165, R165, R145, R144.reuse ;  /* 0x00000091a5a57223 */ /* 0x100fe20000010090 */
[C---:B------:R-:W-:Y:S01]  /*2440*/  PRMT R144, R146.reuse, 0x7632, R144 ;  /* 0x0000763292907816 */ /* 0x040fe20000000090 */
[----:B------:R-:W-:Y:S01]  /*2450*/  FADD.FTZ R145, -R195, R153 ;  /* 0x00000099c3917221 */ /* 0x000fe20000010100 */
[----:B------:R-:W-:Y:S01]  /*2460*/  SHF.L.U32 R146, R146, 0x10, RZ ;  /* 0x0000001092927819 */ /* 0x000fe200000006ff */
[----:B------:R1:W-:Y:S01]  /*2470*/  STL [R1+0x20], R178 ;  /* 0x000020b201007387 */ /* 0x0003e20000100800 */
[----:B------:R-:W-:Y:S01]  /*2480*/  SHF.L.U32 R144, R144, 0x10, RZ ;  /* 0x0000001090907819 */ /* 0x000fe200000006ff */
[----:B-1----:R-:W-:Y:S02]  /*2490*/  FMUL.FTZ R178, R5, R145 ;  /* 0x0000009105b27220 */ /* 0x002fe40000410000 */
[----:B------:R-:W-:Y:S02]  /*24a0*/  FMUL.FTZ R145, R198, R146 ;  /* 0x00000092c6917220 */ /* 0x000fe40000410000 */
[----:B------:R-:W-:Y:S01]  /*24b0*/  FADD.FTZ R229, R229, R144 ;  /* 0x00000090e5e57221 */ /* 0x000fe20000010000 */
[CC--:B------:R-:W-:Y:S01]  /*24c0*/  FFMA.FTZ R188, R178.reuse, R144.reuse, R188 ;  /* 0x00000090b2bc7223 */ /* 0x0c0fe200000100bc */
[----:B------:R-:W-:Y:S01]  /*24d0*/  FFMA.FTZ R177, R177, R144, R145 ;  /* 0x00000090b1b17223 */ /* 0x000fe20000010091 */
[----:B------:R-:W-:Y:S01]  /*24e0*/  FADD.FTZ R144, -R195, R154 ;  /* 0x0000009ac3907221 */ /* 0x000fe20000010100 */
[----:B------:R-:W-:Y:S01]  /*24f0*/  FADD.FTZ R125, R125, R146 ;  /* 0x000000927d7d7221 */ /* 0x000fe20000010000 */
[----:B------:R-:W-:Y:S01]  /*2500*/  FFMA.FTZ R89, R178, R146, R89 ;  /* 0x00000092b2597223 */ /* 0x000fe20000010059 */
[----:B------:R1:W-:Y:S01]  /*2510*/  STL [R1+0x24], R188 ;  /* 0x000024bc01007387 */ /* 0x0003e20000100800 */
[----:B------:R-:W-:-:S02]  /*2520*/  SHF.L.U32 R146, R151, 0x10, RZ ;  /* 0x0000001097927819 */ /* 0x000fc400000006ff */
[----:B------:R-:W-:-:S03]  /*2530*/  SHF.L.U32 R145, R147, 0x10, RZ ;  /* 0x0000001093917819 */ /* 0x000fc600000006ff */
[----:B------:R-:W-:Y:S01]  /*2540*/  FADD.FTZ R126, R126, R146 ;  /* 0x000000927e7e7221 */ /* 0x000fe20000010000 */
[----:B-1----:R-:W-:Y:S01]  /*2550*/  FMUL.FTZ R188, R5, R144 ;  /* 0x0000009005bc7220 */ /* 0x002fe20000410000 */
[----:B------:R-:W-:-:S03]  /*2560*/  FMUL.FTZ R144, R187, R146 ;  /* 0x00000092bb907220 */ /* 0x000fc60000410000 */
[----:B------:R-:W-:Y:S01]  /*2570*/  FFMA.FTZ R90, R188, R146, R90 ;  /* 0x00000092bc5a7223 */ /* 0x000fe2000001005a */
[----:B------:R-:W-:Y:S01]  /*2580*/  PRMT R146, R151, 0x7632, R146 ;  /* 0x0000763297927816 */ /* 0x000fe20000000092 */
[----:B------:R-:W-:Y:S01]  /*2590*/  FADD.FTZ R230, R230, R145 ;  /* 0x00000091e6e67221 */ /* 0x000fe20000010000 */
[-C--:B------:R-:W-:Y:S01]  /*25a0*/  FFMA.FTZ R159, R188, R145.reuse, R159 ;  /* 0x00000091bc9f7223 */ /* 0x080fe2000001009f */
[--C-:B------:R-:W-:Y:S01]  /*25b0*/  FFMA.FTZ R187, R158, R145, R144.reuse ;  /* 0x000000919ebb7223 */ /* 0x100fe20000010090 */
[----:B------:R-:W-:Y:S01]  /*25c0*/  PRMT R144, R147, 0x7632, R144 ;  /* 0x0000763293907816 */ /* 0x000fe20000000090 */
[----:B------:R-:W-:Y:S01]  /*25d0*/  FADD.FTZ R145, -R195, R155 ;  /* 0x0000009bc3917221 */ /* 0x000fe20000010100 */
[----:B------:R-:W-:Y:S02]  /*25e0*/  SHF.L.U32 R146, R146, 0x10, RZ ;  /* 0x0000001092927819 */ /* 0x000fe400000006ff */
[----:B------:R-:W-:Y:S01]  /*25f0*/  SHF.L.U32 R144, R144, 0x10, RZ ;  /* 0x0000001090907819 */ /* 0x000fe200000006ff */
[----:B------:R-:W-:-:S02]  /*2600*/  FMUL.FTZ R198, R5, R145 ;  /* 0x0000009105c67220 */ /* 0x000fc40000410000 */
[----:B------:R-:W-:Y:S02]  /*2610*/  FMUL.FTZ R145, R157, R146 ;  /* 0x000000929d917220 */ /* 0x000fe40000410000 */
[----:B------:R-:W-:Y:S01]  /*2620*/  FADD.FTZ R231, R231, R144 ;  /* 0x00000090e7e77221 */ /* 0x000fe20000010000 */
[-C--:B------:R-:W-:Y:S01]  /*2630*/  FFMA.FTZ R156, R198, R144.reuse, R156 ;  /* 0x00000090c69c7223 */ /* 0x080fe2000001009c */
[----:B------:R-:W-:Y:S01]  /*2640*/  FFMA.FTZ R199, R149, R144, R145 ;  /* 0x0000009095c77223 */ /* 0x000fe20000010091 */
        /* <DEDUP_REMOVED lines=19> */
[----:B-1----:R-:W-:-:S07]  /*2780*/  FFMA.FTZ R217, R198, R199, R145 ;  /* 0x000000c7c6d97223 */ /* 0x002fce0000010091 */
.L_x_2396:
[----:B------:R-:W-:Y:S05]  /*2790*/  BSYNC.RECONVERGENT B1 ;  /* 0x0000000000017941 */ /* 0x000fea0003800200 */
.L_x_2395:
[----:B------:R-:W-:Y:S04]  /*27a0*/  BSSY.RECONVERGENT B1, `(.L_x_2397) ;  /* 0x00000a3000017945 */ /* 0x000fe80003800200 */
[----:B------:R-:W-:Y:S05]  /*27b0*/  @!P5 BRA `(.L_x_2398) ;  /* 0x000000080084d947 */ /* 0x000fea0003800000 */
[----:B------:R-:W1:Y:S01]  /*27c0*/  LDC.64 R8, c[0x0][0x3a8] ;  /* 0x0000ea00ff087b82 */ /* 0x000e620000000a00 */
[----:B------:R-:W-:Y:S01]  /*27d0*/  ISETP.NE.U32.AND P0, PT, RZ, UR10, PT ;  /* 0x0000000aff007c0c */ /* 0x000fe2000bf05070 */
[----:B------:R-:W2:Y:S06]  /*27e0*/  LDL R16, [R1+0xd0] ;  /* 0x0000d00001107983 */ /* 0x000eac0000100800 */
[----:B------:R-:W3:Y:S01]  /*27f0*/  LDC.64 R32, c[0x0][0x428] ;  /* 0x00010a00ff207b82 */ /* 0x000ee20000000a00 */
[----:B------:R-:W-:Y:S01]  /*2800*/  ISETP.NE.AND.EX P3, PT, RZ, UR11, PT, P0 ;  /* 0x0000000bff007c0c */ /* 0x000fe2000bf65300 */
[----:B------:R-:W4:Y:S01]  /*2810*/  LDL.LU R25, [R1+0x14] ;  /* 0x0000140001197983 */ /* 0x000f220000300800 */
[----:B------:R-:W-:-:S03]  /*2820*/  ISETP.NE.U32.AND P0, PT, RZ, UR24, PT ;  /* 0x00000018ff007c0c */ /* 0x000fc6000bf05070 */
[----:B------:R-:W4:Y:S01]  /*2830*/  LDL R26, [R1+0xd4] ;  /* 0x0000d400011a7983 */ /* 0x000f220000100800 */
[----:B------:R-:W-:Y:S01]  /*2840*/  ISETP.NE.AND.EX P0, PT, RZ, UR25, PT, P0 ;  /* 0x00000019ff007c0c */ /* 0x000fe2000bf05300 */
[----:B------:R-:W0:Y:S02]  /*2850*/  LDC.64 R148, c[0x0][0x430] ;  /* 0x00010c00ff947b82 */ /* 0x000e240000000a00 */
[----:B------:R-:W4:Y:S04]  /*2860*/  LDL R169, [R1+0xb8] ;  /* 0x0000b80001a97983 */ /* 0x000f280000100800 */
[----:B------:R-:W4:Y:S01]  /*2870*/  LDL.LU R170, [R1+0x18] ;  /* 0x0000180001aa7983 */ /* 0x000f220000300800 */
[C---:B-1----:R-:W-:Y:S01]  /*2880*/  IMAD.WIDE.U32 R8, R218.reuse, 0x20, R8 ;  /* 0x00000020da087825 */ /* 0x042fe200078e0008 */
[----:B------:R-:W1:Y:S02]  /*2890*/  LDC.64 R200, c[0x0][0x3b0] ;  /* 0x0000ec00ffc87b82 */ /* 0x000e640000000a00 */
[----:B------:R-:W4:Y:S04]  /*28a0*/  LDL R176, [R1+0xd8] ;  /* 0x0000d80001b07983 */ /* 0x000f280000100800 */
[----:B------:R-:W2:Y:S01]  /*28b0*/  LDG.E.128 R156, desc[UR8][R8.64] ;  /* 0x00000008089c7981 */ /* 0x000ea2000c1e1d00 */
[----:B---3--:R-:W-:-:S03]  /*28c0*/  IMAD.WIDE.U32 R32, R218, 0x10, R32 ;  /* 0x00000010da207825 */ /* 0x008fc600078e0020 */
[----:B------:R3:W4:Y:S04]  /*28d0*/  LDG.E.128 R152, desc[UR8][R8.64+0x10] ;  /* 0x0000100808987981 */ /* 0x000728000c1e1d00 */
[----:B------:R3:W4:Y:S01]  /*28e0*/  LDG.E.128 R144, desc[UR8][R32.64] ;  /* 0x0000000820907981 */ /* 0x000722000c1e1d00 */
[----:B0-----:R-:W-:-:S03]  /*28f0*/  IMAD.WIDE.U32 R148, R218, 0x10, R148 ;  /* 0x00000010da947825 */ /* 0x001fc600078e0094 */
[----:B------:R-:W4:Y:S01]  /*2900*/  LDL R175, [R1+0xbc] ;  /* 0x0000bc0001af7983 */ /* 0x000f220000100800 */
[----:B---3--:R-:W0:Y:S03]  /*2910*/  @P3 LDC.64 R8, c[0x0][0x3b8] ;  /* 0x0000ee00ff083b82 */ /* 0x008e260000000a00 */
[----:B------:R-:W3:Y:S04]  /*2920*/  LDG.E.128 R148, desc[UR8][R148.64] ;  /* 0x0000000894947981 */ /* 0x000ee8000c1e1d00 */
[----:B------:R-:W3:Y:S01]  /*2930*/  LDL.LU R186, [R1+0x1c] ;  /* 0x00001c0001ba7983 */ /* 0x000ee20000300800 */
[----:B------:R-:W1:Y:S03]  /*2940*/  @P0 LDC.64 R32, c[0x0][0x438] ;  /* 0x00010e00ff200b82 */ /* 0x000e660000000a00 */
[----:B------:R-:W3:Y:S01]  /*2950*/  LDL R185, [R1+0xdc] ;  /* 0x0000dc0001b97983 */ /* 0x000ee20000100800 */
[----:B0-----:R-:W-:-:S05]  /*2960*/  @P3 IMAD.WIDE.U32 R8, R218, 0x8, R8 ;  /* 0x00000008da083825 */ /* 0x001fca00078e0008 */
[----:B------:R1:W5:Y:S02]  /*2970*/  @P3 LDG.E.64 R34, desc[UR8][R8.64] ;  /* 0x0000000808223981 */ /* 0x000364000c1e1b00 */
[----:B-1----:R-:W-:-:S05]  /*2980*/  @P0 IMAD.WIDE.U32 R8, R218, 0x20, R32 ;  /* 0x00000020da080825 */ /* 0x002fca00078e0020 */
[----:B------:R-:W5:Y:S04]  /*2990*/  @P0 LDG.E.128 R128, desc[UR8][R8.64] ;  /* 0x0000000808800981 */ /* 0x000f68000c1e1d00 */
[----:B------:R0:W5:Y:S02]  /*29a0*/  @P0 LDG.E.128 R132, desc[UR8][R8.64+0x10] ;  /* 0x0000100808840981 */ /* 0x000164000c1e1d00 */
[----:B0-----:R-:W-:Y:S02]  /*29b0*/  IMAD.WIDE.U32 R8, R218, 0x8, R200 ;  /* 0x00000008da087825 */ /* 0x001fe400078e00c8 */
[----:B------:R-:W3:Y:S04]  /*29c0*/  LDL.LU R200, [R1+0x10] ;  /* 0x0000100001c87983 */ /* 0x000ee80000300800 */
[----:B------:R4:W5:Y:S04]  /*29d0*/  LDG.E.64 R32, desc[UR8][R8.64] ;  /* 0x0000000808207981 */ /* 0x000968000c1e1b00 */
[----:B------:R-:W3:Y:S04]  /*29e0*/  LDL R201, [R1+0xb4] ;  /* 0x0000b40001c97983 */ /* 0x000ee80000100800 */
[----:B------:R-:W3:Y:S01]  /*29f0*/  LDL R8, [R1+0xb0] ;  /* 0x0000b00001087983 */ /* 0x000ee20000100800 */
[----:B--2---:R-:W-:-:S04]  /*2a00*/  FADD.FTZ R7, -R195, R156 ;  /* 0x0000009cc3077221 */ /* 0x004fc80000010100 */
[----:B-----5:R-:W-:Y:S01]  /*2a10*/  FMUL.FTZ R7, R5, R7 ;  /* 0x0000000705077220 */ /* 0x020fe20000410000 */
[----:B----4-:R-:W-:Y:S02]  /*2a20*/  SHF.L.U32 R9, R144, 0x10, RZ ;  /* 0x0000001090097819 */ /* 0x010fe400000006ff */
[----:B---3--:R-:W-:-:S03]  /*2a30*/  SHF.L.U32 R10, R148, 0x10, RZ ;  /* 0x00000010940a7819 */ /* 0x008fc600000006ff */
[----:B------:R-:W-:Y:S01]  /*2a40*/  FADD.FTZ R224, R224, R9 ;  /* 0x00000009e0e07221 */ /* 0x000fe20000010000 */
[----:B------:R-:W-:Y:S01]  /*2a50*/  PRMT R15, R144, 0x7632, R15 ;  /* 0x00007632900f7816 */ /* 0x000fe2000000000f */
[----:B------:R-:W-:Y:S01]  /*2a60*/  FADD.FTZ R92, R92, R10 ;  /* 0x0000000a5c5c7221 */ /* 0x000fe20000010000 */
[-C--:B------:R-:W-:Y:S01]  /*2a70*/  FFMA.FTZ R64, R7, R10.reuse, R64 ;  /* 0x0000000a07407223 */ /* 0x080fe20000010040 */
[----:B------:R-:W-:Y:S01]  /*2a80*/  PRMT R144, R145, 0x7632, R144 ;  /* 0x0000763291907816 */ /* 0x000fe20000000090 */
[----:B------:R-:W-:Y:S01]  /*2a90*/  FFMA.FTZ R200, R7, R9, R200 ;  /* 0x0000000907c87223 */ /* 0x000fe200000100c8 */
[----:B------:R-:W-:-:S04]  /*2aa0*/  FMUL.FTZ R8, R8, R10 ;  /* 0x0000000a08087220 */ /* 0x000fc80000410000 */
[----:B------:R-:W-:Y:S01]  /*2ab0*/  FFMA.FTZ R8, R16, R9, R8 ;  /* 0x0000000910087223 */ /* 0x000fe20000010008 */
[----:B------:R-:W-:Y:S01]  /*2ac0*/  PRMT R9, R148, 0x7632, R9 ;  /* 0x0000763294097816 */ /* 0x000fe20000000009 */
[----:B------:R-:W-:-:S03]  /*2ad0*/  FADD.FTZ R10, -R195, R157 ;  /* 0x0000009dc30a7221 */ /* 0x000fc60000010100 */
[----:B------:R-:W-:Y:S01]  /*2ae0*/  SHF.L.U32 R16, R9, 0x10, RZ ;  /* 0x0000001009107819 */ /* 0x000fe200000006ff */
[----:B------:R-:W-:Y:S01]  /*2af0*/  FMUL.FTZ R10, R5, R10 ;  /* 0x0000000a050a7220 */ /* 0x000fe20000410000 */
[----:B------:R-:W-:-:S03]  /*2b00*/  SHF.L.U32 R9, R15, 0x10, RZ ;  /* 0x000000100f097819 */ /* 0x000fc600000006ff */
[-C--:B------:R-:W-:Y:S02]  /*2b10*/  FMUL.FTZ R15, R201, R16.reuse ;  /* 0x00000010c90f7220 */ /* 0x080fe40000410000 */
[----:B------:R-:W-:Y:S01]  /*2b20*/  FADD.FTZ R225, R225, R9 ;  /* 0x00000009e1e17221 */ /* 0x000fe20000010000 */
[-C--:B------:R-:W-:Y:S01]  /*2b30*/  FFMA.FTZ R25, R10, R9.reuse, R25 ;  /* 0x000000090a197223 */ /* 0x080fe20000010019 */
[----:B------:R-:W-:Y:S01]  /*2b40*/  FFMA.FTZ R9, R26, R9, R15 ;  /* 0x000000091a097223 */ /* 0x000fe2000001000f */
[----:B------:R-:W-:Y:S01]  /*2b50*/  FADD.FTZ R15, -R195, R158 ;  /* 0x0000009ec30f7221 */ /* 0x000fe20000010100 */
[----:B------:R-:W-:Y:S01]  /*2b60*/  SHF.L.U32 R26, R149, 0x10, RZ ;  /* 0x00000010951a7819 */ /* 0x000fe200000006ff */
[----:B------:R-:W-:Y:S01]  /*2b70*/  STL [R1+0x10], R200 ;  /* 0x000010c801007387 */ /* 0x000fe20000100800 */
[----:B------:R-:W-:Y:S01]  /*2b80*/  FADD.FTZ R93, R93, R16 ;  /* 0x000000105d5d7221 */ /* 0x000fe20000010000 */
[----:B------:R-:W-:Y:S01]  /*2b90*/  FFMA.FTZ R65, R10, R16, R65 ;  /* 0x000000100a417223 */ /* 0x000fe20000010041 */
[----:B------:R-:W-:Y:S01]  /*2ba0*/  FMUL.FTZ R16, R5, R15 ;  /* 0x0000000f05107220 */ /* 0x000fe20000410000 */
[----:B------:R0:W-:Y:S01]  /*2bb0*/  STL [R1+0x14], R25 ;  /* 0x0000141901007387 */ /* 0x0001e20000100800 */
[-C--:B------:R-:W-:Y:S01]  /*2bc0*/  FMUL.FTZ R15, R169, R26.reuse ;  /* 0x0000001aa90f7220 */ /* 0x080fe20000410000 */
[----:B------:R-:W-:Y:S01]  /*2bd0*/  FADD.FTZ R94, R94, R26 ;  /* 0x0000001a5e5e7221 */ /* 0x000fe20000010000 */
[----:B------:R-:W-:Y:S01]  /*2be0*/  FFMA.FTZ R66, R16, R26, R66 ;  /* 0x0000001a10427223 */ /* 0x000fe20000010042 */
[----:B------:R-:W-:-:S02]  /*2bf0*/  PRMT R26, R149, 0x7632, R26 ;  /* 0x00007632951a7816 */ /* 0x000fc4000000001a */
[----:B0-----:R-:W-:Y:S02]  /*2c00*/  SHF.L.U32 R25, R145, 0x10, RZ ;  /* 0x0000001091197819 */ /* 0x001fe400000006ff */
[----:B------:R-:W-:-:S03]  /*2c10*/  SHF.L.U32 R145, R26, 0x10, RZ ;  /* 0x000000101a917819 */ /* 0x000fc600000006ff */
[----:B------:R-:W-:Y:S01]  /*2c20*/  FADD.FTZ R226, R226, R25 ;  /* 0x00000019e2e27221 */ /* 0x000fe20000010000 */
[-C--:B------:R-:W-:Y:S01]  /*2c30*/  FFMA.FTZ R170, R16, R25.reuse, R170 ;  /* 0x0000001910aa7223 */ /* 0x080fe200000100aa */
[----:B------:R-:W-:Y:S01]  /*2c40*/  FFMA.FTZ R15, R176, R25, R15 ;  /* 0x00000019b00f7223 */ /* 0x000fe2000001000f */
[----:B------:R-:W-:Y:S01]  /*2c50*/  FADD.FTZ R25, -R195, R159 ;  /* 0x0000009fc3197221 */ /* 0x000fe20000010100 */
[----:B------:R-:W-:-:S03]  /*2c60*/  SHF.L.U32 R26, R144, 0x10, RZ ;  /* 0x00000010901a7819 */ /* 0x000fc600000006ff */
[----:B------:R-:W-:Y:S01]  /*2c70*/  FMUL.FTZ R25, R5, R25 ;  /* 0x0000001905197220 */ /* 0x000fe20000410000 */
[----:B------:R0:W-:Y:S03]  /*2c80*/  STL [R1+0x18], R170 ;  /* 0x000018aa01007387 */ /* 0x0001e60000100800 */
[----:B------:R-:W-:Y:S01]  /*2c90*/  FFMA.FTZ R186, R25, R26, R186 ;  /* 0x0000001a19ba7223 */ /* 0x000fe200000100ba */
[----:B------:R-:W2:Y:S04]  /*2ca0*/  LDL R201, [R1+0xa0] ;  /* 0x0000a00001c97983 */ /* 0x000ea80000100800 */
[----:B------:R-:W3:Y:S04]  /*2cb0*/  LDL.LU R176, [R1] ;  /* 0x0000000001b07983 */ /* 0x000ee80000300800 */
[----:B------:R1:W-:Y:S04]  /*2cc0*/  STL [R1+0x1c], R186 ;  /* 0x00001cba01007387 */ /* 0x0003e80000100800 */
[----:B0-----:R-:W4:Y:S01]  /*2cd0*/  LDL R170, [R1+0xc0] ;  /* 0x0000c00001aa7983 */ /* 0x001f220000100800 */
[----:B------:R-:W-:-:S03]  /*2ce0*/  FMUL.FTZ R144, R175, R145 ;  /* 0x00000091af907220 */ /* 0x000fc60000410000 */
[----:B------:R-:W4:Y:S04]  /*2cf0*/  LDL R200, [R1+0xa4] ;  /* 0x0000a40001c87983 */ /* 0x000f280000100800 */
[----:B-1----:R-:W4:Y:S04]  /*2d00*/  LDL.LU R186, [R1+0x4] ;  /* 0x0000040001ba7983 */ /* 0x002f280000300800 */
[----:B------:R-:W4:Y:S01]  /*2d10*/  LDL R175, [R1+0xc4] ;  /* 0x0000c40001af7983 */ /* 0x000f220000100800 */
[----:B------:R-:W-:Y:S01]  /*2d20*/  FADD.FTZ R227, R227, R26 ;  /* 0x0000001ae3e37221 */ /* 0x000fe20000010000 */
[----:B------:R-:W-:-:S02]  /*2d30*/  FFMA.FTZ R26, R185, R26, R144 ;  /* 0x0000001ab91a7223 */ /* 0x000fc40000010090 */
        /* <DEDUP_REMOVED lines=8> */
[----:B------:R-:W-:Y:S01]  /*2dc0*/  FADD.FTZ R95, R95, R145 ;  /* 0x000000915f5f7221 */ /* 0x000fe20000010000 */
[----:B------:R-:W-:Y:S01]  /*2dd0*/  FFMA.FTZ R67, R25, R145, R67 ;  /* 0x0000009119437223 */ /* 0x000fe20000010043 */
[----:B------:R-:W-:Y:S01]  /*2de0*/  SHF.L.U32 R145, R146, 0x10, RZ ;  /* 0x0000001092917819 */ /* 0x000fe200000006ff */
[----:B------:R-:W-:Y:S01]  /*2df0*/  FMUL.FTZ R169, R5, R144 ;  /* 0x0000009005a97220 */ /* 0x000fe20000410000 */
[----:B------:R-:W-:-:S03]  /*2e00*/  PRMT R146, R150, 0x7632, R146 ;  /* 0x0000763296927816 */ /* 0x000fc60000000092 */
[----:B------:R-:W-:Y:S01]  /*2e10*/  FADD.FTZ R220, R220, R145 ;  /* 0x00000091dcdc7221 */ /* 0x000fe20000010000 */
[----:B------:R-:W-:Y:S01]  /*2e20*/  FADD.FTZ R96, R96, R148 ;  /* 0x0000009460607221 */ /* 0x000fe20000010000 */
[-C--:B------:R-:W-:Y:S01]  /*2e30*/  FFMA.FTZ R68, R169, R148.reuse, R68 ;  /* 0x00000094a9447223 */ /* 0x080fe20000010044 */
[----:B------:R-:W-:Y:S01]  /*2e40*/  IADD3 R218, PT, PT, R218, 0x20, RZ ;  /* 0x00000020dada7810 */ /* 0x000fe20007ffe0ff */
[----:B--2---:R-:W-:Y:S01]  /*2e50*/  FMUL.FTZ R144, R201, R148 ;  /* 0x00000094c9907220 */ /* 0x004fe20000410000 */
[----:B---3--:R-:W-:-:S03]  /*2e60*/  FFMA.FTZ R176, R169, R145, R176 ;  /* 0x00000091a9b07223 */ /* 0x008fc600000100b0 */
[--C-:B----4-:R-:W-:Y:S01]  /*2e70*/  FFMA.FTZ R170, R170, R145, R144.reuse ;  /* 0x00000091aaaa7223 */ /* 0x110fe20000010090 */
[C---:B------:R-:W-:Y:S01]  /*2e80*/  PRMT R144, R146.reuse, 0x7632, R144 ;  /* 0x0000763292907816 */ /* 0x040fe20000000090 */
[----:B------:R-:W-:Y:S01]  /*2e90*/  FADD.FTZ R145, -R195, R153 ;  /* 0x00000099c3917221 */ /* 0x000fe20000010100 */
[----:B------:R-:W-:Y:S01]  /*2ea0*/  SHF.L.U32 R146, R146, 0x10, RZ ;  /* 0x0000001092927819 */ /* 0x000fe200000006ff */
[----:B------:R0:W-:Y:S01]  /*2eb0*/  STL [R1], R176 ;  /* 0x000000b001007387 */ /* 0x0001e20000100800 */
[----:B------:R-:W-:Y:S01]  /*2ec0*/  SHF.L.U32 R144, R144, 0x10, RZ ;  /* 0x0000001090907819 */ /* 0x000fe200000006ff */
[----:B0-----:R-:W-:Y:S02]  /*2ed0*/  FMUL.FTZ R176, R5, R145 ;  /* 0x0000009105b07220 */ /* 0x001fe40000410000 */
        /* <DEDUP_REMOVED lines=47> */
.L_x_2398:
[----:B------:R-:W-:Y:S05]  /*31d0*/  BSYNC.RECONVERGENT B1 ;  /* 0x0000000000017941 */ /* 0x000fea0003800200 */
.L_x_2397:
[----:B------:R-:W-:Y:S04]  /*31e0*/  BSSY.RECONVERGENT B1, `(.L_x_2399) ;  /* 0x0000092000017945 */ /* 0x000fe80003800200 */
[----:B------:R-:W-:Y:S05]  /*31f0*/  @!P2 BRA `(.L_x_2400) ;  /* 0x000000080040a947 */ /* 0x000fea0003800000 */
[----:B------:R-:W1:Y:S01]  /*3200*/  LDC.64 R28, c[0x0][0x3a8] ;  /* 0x0000ea00ff1c7b82 */ /* 0x000e620000000a00 */
[----:B------:R-:W-:Y:S01]  /*3210*/  ISETP.NE.U32.AND P0, PT, RZ, UR10, PT ;  /* 0x0000000aff007c0c */ /* 0x000fe2000bf05070 */
[----:B------:R-:W2:Y:S03]  /*3220*/  LDL R171, [R1+0x70] ;  /* 0x0000700001ab7983 */ /* 0x000ea60000100800 */
[----:B------:R-:W-:Y:S01]  /*3230*/  ISETP.NE.AND.EX P3, PT, RZ, UR11, PT, P0 ;  /* 0x0000000bff007c0c */ /* 0x000fe2000bf65300 */
[----:B------:R-:W3:Y:S01]  /*3240*/  LDL R174, [R1+0x94] ;  /* 0x0000940001ae7983 */ /* 0x000ee20000100800 */
[----:B------:R-:W-:Y:S01]  /*3250*/  ISETP.NE.U32.AND P0, PT, RZ, UR24, PT ;  /* 0x00000018ff007c0c */ /* 0x000fe2000bf05070 */
[----:B------:R-:W4:Y:S02]  /*3260*/  LDC.64 R144, c[0x0][0x430] ;  /* 0x00010c00ff907b82 */ /* 0x000f240000000a00 */
[----:B------:R-:W3:Y:S01]  /*3270*/  LDL R181, [R1+0x78] ;  /* 0x0000780001b57983 */ /* 0x000ee20000100800 */
[----:B------:R-:W-:-:S03]  /*3280*/  ISETP.NE.AND.EX P0, PT, RZ, UR25, PT, P0 ;  /* 0x00000019ff007c0c */ /* 0x000fc6000bf05300 */
[----:B------:R-:W3:Y:S02]  /*3290*/  LDL R184, [R1+0x98] ;  /* 0x0000980001b87983 */ /* 0x000ee40000100800 */
[----:B------:R-:W0:Y:S02]  /*32a0*/  LDC.64 R148, c[0x0][0x428] ;  /* 0x00010a00ff947b82 */ /* 0x000e240000000a00 */
[----:B------:R-:W3:Y:S04]  /*32b0*/  LDL R194, [R1+0x7c] ;  /* 0x00007c0001c27983 */ /* 0x000ee80000100800 */
[----:B------:R-:W3:Y:S01]  /*32c0*/  LDL R193, [R1+0x9c] ;  /* 0x00009c0001c17983 */ /* 0x000ee20000100800 */
[C---:B-1----:R-:W-:Y:S01]  /*32d0*/  IMAD.WIDE.U32 R28, R218.reuse, 0x20, R28 ;  /* 0x00000020da1c7825 */ /* 0x042fe200078e001c */
[----:B------:R-:W1:Y:S02]  /*32e0*/  @P0 LDC.64 R172, c[0x0][0x438] ;  /* 0x00010e00ffac0b82 */ /* 0x000e640000000a00 */
[----:B------:R-:W3:Y:S04]  /*32f0*/  LDL R192, [R1+0x60] ;  /* 0x0000600001c07983 */ /* 0x000ee80000100800 */
[----:B------:R-:W2:Y:S02]  /*3300*/  LDG.E.128 R152, desc[UR8][R28.64] ;  /* 0x000000081c987981 */ /* 0x000ea4000c1e1d00 */
[----:B------:R-:W1:Y:S02]  /*3310*/  LDC.64 R182, c[0x0][0x3b0] ;  /* 0x0000ec00ffb67b82 */ /* 0x000e640000000a00 */
[----:B------:R4:W3:Y:S04]  /*3320*/  LDG.E.128 R156, desc[UR8][R28.64+0x10] ;  /* 0x000010081c9c7981 */ /* 0x0008e8000c1e1d00 */
[----:B------:R-:W3:Y:S04]  /*3330*/  LDL R191, [R1+0x80] ;  /* 0x0000800001bf7983 */ /* 0x000ee80000100800 */
[----:B------:R-:W3:Y:S01]  /*3340*/  LDL R202, [R1+0x64] ;  /* 0x0000640001ca7983 */ /* 0x000ee20000100800 */
[----:B----4-:R-:W4:Y:S01]  /*3350*/  @P3 LDC.64 R28, c[0x0][0x3b8] ;  /* 0x0000ee00ff1c3b82 */ /* 0x010f220000000a00 */
[----:B------:R-:W-:-:S02]  /*3360*/  IMAD.WIDE.U32 R144, R218, 0x10, R144 ;  /* 0x00000010da907825 */ /* 0x000fc400078e0090 */
[----:B------:R-:W3:Y:S02]  /*3370*/  LDL R203, [R1+0x84] ;  /* 0x0000840001cb7983 */ /* 0x000ee40000100800 */
[C---:B0-----:R-:W-:Y:S02]  /*3380*/  IMAD.WIDE.U32 R148, R218.reuse, 0x10, R148 ;  /* 0x00000010da947825 */ /* 0x041fe400078e0094 */
[----:B------:R-:W3:Y:S04]  /*3390*/  LDG.E.128 R144, desc[UR8][R144.64] ;  /* 0x0000000890907981 */ /* 0x000ee8000c1e1d00 */
[----:B------:R-:W3:Y:S01]  /*33a0*/  LDG.E.128 R148, desc[UR8][R148.64] ;  /* 0x0000000894947981 */ /* 0x000ee2000c1e1d00 */
[----:B----4-:R-:W-:-:S05]  /*33b0*/  @P3 IMAD.WIDE.U32 R28, R218, 0x8, R28 ;  /* 0x00000008da1c3825 */ /* 0x010fca00078e001c */
[----:B------:R1:W5:Y:S02]  /*33c0*/  @P3 LDG.E.64 R30, desc[UR8][R28.64] ;  /* 0x000000081c1e3981 */ /* 0x000364000c1e1b00 */
[----:B-1----:R-:W-:-:S04]  /*33d0*/  @P0 IMAD.WIDE.U32 R28, R218, 0x20, R172 ;  /* 0x00000020da1c0825 */ /* 0x002fc800078e00ac */
[----:B------:R-:W-:Y:S01]  /*33e0*/  IMAD.WIDE.U32 R172, R218, 0x8, R182 ;  /* 0x00000008daac7825 */ /* 0x000fe200078e00b6 */
[----:B------:R-:W5:Y:S04]  /*33f0*/  @P0 LDG.E.128 R136, desc[UR8][R28.64] ;  /* 0x000000081c880981 */ /* 0x000f68000c1e1d00 */
[----:B------:R-:W4:Y:S04]  /*3400*/  LDL R182, [R1+0x90] ;  /* 0x0000900001b67983 */ /* 0x000f280000100800 */
[----:B------:R-:W4:Y:S04]  /*3410*/  LDL R183, [R1+0x74] ;  /* 0x0000740001b77983 */ /* 0x000f280000100800 */
[----:B------:R-:W5:Y:S04]  /*3420*/  @P0 LDG.E.128 R140, desc[UR8][R28.64+0x10] ;  /* 0x000010081c8c0981 */ /* 0x000f68000c1e1d00 */
[----:B------:R0:W5:Y:S01]  /*3430*/  LDG.E.64 R28, desc[UR8][R172.64] ;  /* 0x00000008ac1c7981 */ /* 0x000162000c1e1b00 */
[C---:B--2---:R-:W-:Y:S01]  /*3440*/  FADD.FTZ R27, -R195.reuse, R152 ;  /* 0x00000098c31b7221 */ /* 0x044fe20000010100 */
[----:B---3--:R-:W-:-:S03]  /*3450*/  FADD.FTZ R152, -R195, R156 ;  /* 0x0000009cc3987221 */ /* 0x008fc60000010100 */
[----:B-----5:R-:W-:Y:S01]  /*3460*/  FMUL.FTZ R27, R5, R27 ;  /* 0x0000001b051b7220 */ /* 0x020fe20000410000 */
[----:B------:R-:W-:Y:S01]  /*3470*/  FADD.FTZ R153, -R195, R153 ;  /* 0x00000099c3997221 */ /* 0x000fe20000010100 */
[C---:B------:R-:W-:Y:S02]  /*3480*/  SHF.L.U32 R156, R144.reuse, 0x10, RZ ;  /* 0x00000010909c7819 */ /* 0x040fe400000006ff */
[----:B------:R-:W-:Y:S02]  /*3490*/  PRMT R144, R144, 0x7632, R144 ;  /* 0x0000763290907816 */ /* 0x000fe40000000090 */
[----:B------:R-:W-:Y:S01]  /*34a0*/  SHF.L.U32 R164, R148, 0x10, RZ ;  /* 0x0000001094a47819 */ /* 0x000fe200000006ff */
[----:B------:R-:W-:Y:S01]  /*34b0*/  FMUL.FTZ R171, R171, R156 ;  /* 0x0000009cabab7220 */ /* 0x000fe20000410000 */
[----:B------:R-:W-:-:S03]  /*34c0*/  SHF.L.U32 R144, R144, 0x10, RZ ;  /* 0x0000001090907819 */ /* 0x000fc600000006ff */
[----:B------:R-:W-:Y:S01]  /*34d0*/  FADD.FTZ R212, R212, R164 ;  /* 0x000000a4d4d47221 */ /* 0x000fe20000010000 */
[----:B------:R-:W-:Y:S01]  /*34e0*/  FFMA.FTZ R248, R27, R164, R248 ;  /* 0x000000a41bf87223 */ /* 0x000fe200000100f8 */
[----:B------:R-:W-:Y:S01]  /*34f0*/  PRMT R148, R148, 0x7632, R148 ;  /* 0x0000763294947816 */ /* 0x000fe20000000094 */
[----:B------:R-:W-:Y:S01]  /*3500*/  FADD.FTZ R101, R101, R144 ;  /* 0x0000009065657221 */ /* 0x000fe20000010000 */
[C---:B------:R-:W-:Y:S02]  /*3510*/  FADD.FTZ R155, -R195.reuse, R155 ;  /* 0x0000009bc39b7221 */ /* 0x040fe40000010100 */
[----:B------:R-:W-:Y:S01]  /*3520*/  SHF.L.U32 R148, R148, 0x10, RZ ;  /* 0x0000001094947819 */ /* 0x000fe200000006ff */
[----:B------:R-:W-:-:S04]  /*3530*/  FADD.FTZ R154, -R195, R154 ;  /* 0x0000009ac39a7221 */ /* 0x000fc80000010100 */
[----:B------:R-:W-:Y:S01]  /*3540*/  FADD.FTZ R213, R213, R148 ;  /* 0x00000094d5d57221 */ /* 0x000fe20000010000 */
[C---:B0-----:R-:W-:Y:S02]  /*3550*/  FMUL.FTZ R173, R5.reuse, R154 ;  /* 0x0000009a05ad7220 */ /* 0x041fe40000410000 */
[----:B------:R-:W2:Y:S01]  /*3560*/  LDL R154, [R1+0x88] ;  /* 0x00008800019a7983 */ /* 0x000ea20000100800 */
[----:B----4-:R-:W-:Y:S01]  /*3570*/  FFMA.FTZ R164, R182, R164, R171 ;  /* 0x000000a4b6a47223 */ /* 0x010fe200000100ab */
[----:B------:R-:W-:Y:S01]  /*3580*/  FMUL.FTZ R171, R5, R153 ;  /* 0x0000009905ab7220 */ /* 0x000fe20000410000 */
[----:B------:R-:W-:-:S03]  /*3590*/  FMUL.FTZ R153, R183, R144 ;  /* 0x00000090b7997220 */ /* 0x000fc60000410000 */
[----:B------:R-:W-:Y:S01]  /*35a0*/  FFMA.FTZ R73, R171, R144, R73 ;  /* 0x00000090ab497223 */ /* 0x000fe20000010049 */
[----:B------:R-:W-:Y:S01]  /*35b0*/  SHF.L.U32 R144, R145, 0x10, RZ ;  /* 0x0000001091907819 */ /* 0x000fe200000006ff */
[----:B------:R-:W-:-:S04]  /*35c0*/  FFMA.FTZ R172, R174, R148, R153 ;  /* 0x00000094aeac7223 */ /* 0x000fc80000010099 */
[----:B------:R-:W-:Y:S01]  /*35d0*/  FMUL.FTZ R153, R181, R144 ;  /* 0x00000090b5997220 */ /* 0x000fe20000410000 */
[----:B------:R-:W-:Y:S02]  /*35e0*/  FMUL.FTZ R181, R5, R155 ;  /* 0x0000009b05b57220 */ /* 0x000fe40000410000 */
[----:B------:R-:W3:Y:S01]  /*35f0*/  LDL R155, [R1+0x68] ;  /* 0x00006800019b7983 */ /* 0x000ee20000100800 */
[----:B------:R-:W-:Y:S01]  /*3600*/  FFMA.FTZ R249, R171, R148, R249 ;  /* 0x00000094abf97223 */ /* 0x000fe200000100f9 */
[----:B------:R-:W-:Y:S01]  /*3610*/  SHF.L.U32 R148, R149, 0x10, RZ ;  /* 0x0000001095947819 */ /* 0x000fe200000006ff */
[----:B------:R-:W-:Y:S01]  /*3620*/  FADD.FTZ R102, R102, R144 ;  /* 0x0000009066667221 */ /* 0x000fe20000010000 */
[----:B------:R-:W-:-:S03]  /*3630*/  FFMA.FTZ R74, R173, R144, R74 ;  /* 0x00000090ad4a7223 */ /* 0x000fc6000001004a */
[-C--:B------:R-:W-:Y:S02]  /*3640*/  FFMA.FTZ R174, R184, R148.reuse, R153 ;  /* 0x00000094b8ae7223 */ /* 0x080fe40000010099 */
[----:B------:R-:W4:Y:S01]  /*3650*/  LDL R153, [R1+0x6c] ;  /* 0x00006c0001997983 */ /* 0x000f220000100800 */
[----:B------:R-:W-:Y:S02]  /*3660*/  PRMT R144, R145, 0x7632, R144 ;  /* 0x0000763291907816 */ /* 0x000fe40000000090 */
[----:B------:R-:W-:Y:S02]  /*3670*/  PRMT R145, R149, 0x7632, R145 ;  /* 0x0000763295917816 */ /* 0x000fe40000000091 */
[----:B------:R-:W4:Y:S01]  /*3680*/  LDL R149, [R1+0x8c] ;  /* 0x00008c0001957983 */ /* 0x000f220000100800 */
[----:B------:R-:W-:Y:S01]  /*3690*/  SHF.L.U32 R144, R144, 0x10, RZ ;  /* 0x0000001090907819 */ /* 0x000fe200000006ff */
[----:B------:R-:W-:Y:S01]  /*36a0*/  FADD.FTZ R214, R214, R148 ;  /* 0x00000094d6d67221 */ /* 0x000fe20000010000 */
[----:B------:R-:W-:Y:S01]  /*36b0*/  FFMA.FTZ R250, R173, R148, R250 ;  /* 0x00000094adfa7223 */ /* 0x000fe200000100fa */
[----:B------:R-:W-:-:S02]  /*36c0*/  SHF.L.U32 R145, R145, 0x10, RZ ;  /* 0x0000001091917819 */ /* 0x000fc400000006ff */
        /* <DEDUP_REMOVED lines=12> */
[----:B------:R-:W-:Y:S01]  /*3790*/  PRMT R144, R146, 0x7632, R144 ;  /* 0x0000763292907816 */ /* 0x000fe20000000090 */
[----:B------:R-:W-:Y:S01]  /*37a0*/  FADD.FTZ R157, -R195, R157 ;  /* 0x0000009dc39d7221 */ /* 0x000fe20000010100 */
[--C-:B------:R-:W-:Y:S01]  /*37b0*/  FADD.FTZ R208, R208, R145.reuse ;  /* 0x00000091d0d07221 */ /* 0x100fe20000010000 */
[-C--:B------:R-:W-:Y:S01]  /*37c0*/  FFMA.FTZ R244, R183, R145.reuse, R244 ;  /* 0x00000091b7f47223 */ /* 0x080fe200000100f4 */
[----:B------:R-:W-:Y:S01]  /*37d0*/  FFMA.FTZ R184, R191, R145, R148 ;  /* 0x00000091bfb87223 */ /* 0x000fe20000010094 */
[----:B------:R-:W-:Y:S01]  /*37e0*/  PRMT R145, R150, 0x7632, R145 ;  /* 0x0000763296917816 */ /* 0x000fe20000000091 */
[----:B------:R-:W-:Y:S01]  /*37f0*/  FMUL.FTZ R194, R5, R157 ;  /* 0x0000009d05c27220 */ /* 0x000fe20000410000 */
[----:B------:R-:W-:Y:S01]  /*3800*/  SHF.L.U32 R144, R144, 0x10, RZ ;  /* 0x0000001090907819 */ /* 0x000fe200000006ff */
[----:B------:R-:W-:Y:S01]  /*3810*/  FADD.FTZ R158, -R195, R158 ;  /* 0x0000009ec39e7221 */ /* 0x000fe20000010100 */
[----:B------:R-:W-:-:S03]  /*3820*/  SHF.L.U32 R145, R145, 0x10, RZ ;  /* 0x0000001091917819 */ /* 0x000fc600000006ff */
        /* <DEDUP_REMOVED lines=17> */
[----:B---3--:R-:W-:Y:S01]  /*3940*/  FMUL.FTZ R146, R155, R144 ;  /* 0x000000909b927220 */ /* 0x008fe20000410000 */
[----:B------:R-:W-:-:S03]  /*3950*/  PRMT R144, R147, 0x7632, R144 ;  /* 0x0000763293907816 */ /* 0x000fc60000000090 */
[----:B--2---:R-:W-:Y:S01]  /*3960*/  FFMA.FTZ R191, R154, R145, R146 ;  /* 0x000000919abf7223 */ /* 0x004fe20000010092 */
[----:B------:R-:W-:Y:S02]  /*3970*/  PRMT R145, R151, 0x7632, R145 ;  /* 0x0000763297917816 */ /* 0x000fe40000000091 */
[----:B------:R-:W-:Y:S02]  /*3980*/  SHF.L.U32 R144, R144, 0x10, RZ ;  /* 0x0000001090907819 */ /* 0x000fe400000006ff */
[----:B------:R-:W-:-:S03]  /*3990*/  SHF.L.U32 R145, R145, 0x10, RZ ;  /* 0x0000001091917819 */ /* 0x000fc600000006ff */
[-C--:B----4-:R-:W-:Y:S01]  /*39a0*/  FMUL.FTZ R146, R153, R144.reuse ;  /* 0x0000009099927220 */ /* 0x090fe20000410000 */
        /* <DEDUP_REMOVED lines=21> */
.L_x_2400:
[----:B------:R-:W-:Y:S05]  /*3b00*/  BSYNC.RECONVERGENT B1 ;  /* 0x0000000000017941 */ /* 0x000fea0003800200 */
.L_x_2399:
        /* <DEDUP_REMOVED lines=23> */
.L_x_2468:
        /* <DEDUP_REMOVED lines=72> */
.L_x_2406:
        /* <DEDUP_REMOVED lines=54> */
.L_x_2405:
        /* <DEDUP_REMOVED lines=59> */
.L_x_2408:
        /* <DEDUP_REMOVED lines=54> */
.L_x_2404:
        /* <DEDUP_REMOVED lines=83> */
.L_x_2410:
        /* <DEDUP_REMOVED lines=75> */
.L_x_2409:
        /* <DEDUP_REMOVED lines=80> */
.L_x_2411:
        /* <DEDUP_REMOVED lines=59> */
[----:B------:R-:W-:Y:S01]  /*5e00*/  FFMA.FTZ R121, R5, R108, R113 ;  /* 0x0000006c05797223 */ /* 0x000fe20000010071 */
[----:B------:R-:W-:Y:S01]  /*5e10*/  FFMA.FTZ R108, R0, R149, R151 ;  /* 0x00000095006c7223 */ /* 0x000fe20000010097 */
[----:B------:R-:W-:-:S03]  /*5e20*/  LOP3.LUT P6, RZ, R162, 0xff00, RZ, 0xc0, !PT ;  /* 0x0000ff00a2ff7812 */ /* 0x000fc600078cc0ff */
        /* <DEDUP_REMOVED lines=12> */
.L_x_2407:
[----:B------:R-:W-:-:S04]  /*5ef0*/  ISETP.NE.U32.AND P0, PT, RZ, UR4, PT ;  /* 0x00000004ff007c0c */ /* 0x000fc8000bf05070 */
[----:B------:R-:W-:-:S13]  /*5f00*/  ISETP.NE.AND.EX P0, PT, RZ, UR5, PT, P0 ;  /* 0x00000005ff007c0c */ /* 0x000fda000bf05300 */
[----:B------:R-:W1:Y:S02]  /*5f10*/  @P0 LDC.64 R152, c[0x0][0x478] ;  /* 0x00011e00ff980b82 */ /* 0x000e640000000a00 */
[----:B-1----:R-:W-:-:S05]  /*5f20*/  @P0 IMAD.WIDE.U32 R152, R2, 0x20, R152 ;  /* 0x0000002002980825 */ /* 0x002fca00078e0098 */
[----:B------:R-:W-:Y:S04]  /*5f30*/  @P0 STG.E.128 desc[UR8][R152.64], R120 ;  /* 0x0000007898000986 */ /* 0x000fe8000c101d08 */
        /* <DEDUP_REMOVED lines=10> */
.L_x_2403:
[----:B------:R-:W-:Y:S05]  /*5fe0*/  BSYNC.RECONVERGENT B1 ;  /* 0x0000000000017941 */ /* 0x000fea0003800200 */
.L_x_2402:
        /* <DEDUP_REMOVED lines=13> */
[----:B------:R-:W-:Y:S01]  /*60c0*/  LOP3.LUT P6, RZ, R37, 0xff0000, RZ, 0xc0, !PT ;  /* 0x00ff000025ff7812 */ /* 0x000fe200078cc0ff */
[----:B------:R-:W-:Y:S02]  /*60d0*/  FFMA.FTZ R63, R198, R149, R151 ;  /* 0x00000095c63f7223 */ /* 0x000fe40000010097 */
[----:B------:R-:W-:Y:S02]  /*60e0*/  FADD.FTZ R60, R187, -R60 ;  /* 0x8000003cbb3c7221 */ /* 0x000fe40000010000 */
[----:B------:R-:W-:Y:S02]  /*60f0*/  FADD.FTZ R63, R199, -R63 ;  /* 0x8000003fc73f7221 */ /* 0x000fe40000010000 */
[C---:B-----5:R-:W-:Y:S02]  /*6100*/  FFMA.FTZ R62, R5.reuse, R60, R50 ;  /* 0x0000003c053e7223 */ /* 0x060fe40000010032 */
[----:B------:R-:W-:-:S02]  /*6110*/  FFMA.FTZ R63, R5, R63, R51 ;  /* 0x0000003f053f7223 */ /* 0x000fc40000010033 */
[----:B------:R-:W-:Y:S02]  /*6120*/  FMUL.FTZ R60, R62, UR13 ;  /* 0x0000000d3e3c7c20 */ /* 0x000fe40008410000 */
[----:B-1----:R-:W-:-:S03]  /*6130*/  FMUL.FTZ R108, R63, UR13 ;  /* 0x0000000d3f6c7c20 */ /* 0x002fc60008410000 */
        /* <DEDUP_REMOVED lines=35> */
[----:B------:R-:W-:-:S04]  /*6370*/  FADD.FTZ R109, R24, -R109 ;  /* 0x8000006d186d7221 */ /* 0x000fc80000010000 */
[----:B------:R-:W-:Y:S01]  /*6380*/  FFMA.FTZ R123, R5, R109, R55 ;  /* 0x0000006d057b7223 */ /* 0x000fe20000010037 */
[----:B------:R-:W-:Y:S02]  /*6390*/  FSEL R109, R108, RZ, P6 ;  /* 0x000000ff6c6d7208 */ /* 0x000fe40003000000 */
[----:B------:R-:W-:Y:S01]  /*63a0*/  LOP3.LUT P6, RZ, R38, 0xff000000, RZ, 0xc0, !PT ;  /* 0xff00000026ff7812 */ /* 0x000fe200078cc0ff */
[----:B------:R-:W-:-:S05]  /*63b0*/  FMUL.FTZ R121, R123, UR13 ;  /* 0x0000000d7b797c20 */ /* 0x000fca0008410000 */
        /* <DEDUP_REMOVED lines=10> */
[----:B------:R-:W-:Y:S01]  /*6460*/  FFMA.FTZ R121, R5, R108, R53 ;  /* 0x0000006c05797223 */ /* 0x000fe20000010035 */
[----:B------:R-:W-:-:S03]  /*6470*/  FFMA.FTZ R120, R4, R149, R151 ;  /* 0x0000009504787223 */ /* 0x000fc60000010097 */
[----:B------:R-:W-:Y:S01]  /*6480*/  FMUL.FTZ R108, R121, UR13 ;  /* 0x0000000d796c7c20 */ /* 0x000fe20008410000 */
[----:B------:R-:W-:-:S04]  /*6490*/  FADD.FTZ R120, R6, -R120 ;  /* 0x8000007806787221 */ /* 0x000fc80000010000 */
[----:B------:R-:W-:Y:S01]  /*64a0*/  FSEL R150, R108, RZ, P6 ;  /* 0x000000ff6c967208 */ /* 0x000fe20003000000 */
[----:B------:R-:W-:Y:S01]  /*64b0*/  FFMA.FTZ R120, R5, R120, R52 ;  /* 0x0000007805787223 */ /* 0x000fe20000010034 */
[----:B------:R-:W-:-:S04]  /*64c0*/  LOP3.LUT P6, RZ, R38, 0xff00, RZ, 0xc0, !PT ;  /* 0x0000ff0026ff7812 */ /* 0x000fc800078cc0ff */
        /* <DEDUP_REMOVED lines=9> */
.L_x_2416:
[-CC-:B-1----:R-:W-:Y:S01]  /*6560*/  FFMA.FTZ R108, R188, R149.reuse, R151.reuse ;  /* 0x00000095bc6c7223 */ /* 0x182fe20000010097 */
[----:B------:R-:W-:Y:S01]  /*6570*/  FFMA.FTZ R109, R198, R149, R151 ;  /* 0x00000095c66d7223 */ /* 0x000fe20000010097 */
[----:B------:R-:W-:Y:S02]  /*6580*/  LOP3.LUT P6, RZ, R39, 0xff0000, RZ, 0xc0, !PT ;  /* 0x00ff000027ff7812 */ /* 0x000fe400078cc0ff */
[----:B------:R-:W-:Y:S01]  /*6590*/  FADD.FTZ R108, R187, -R108 ;  /* 0x8000006cbb6c7221 */ /* 0x000fe20000010000 */
[----:B------:R-:W-:-:S03]  /*65a0*/  FADD.FTZ R109, R199, -R109 ;  /* 0x8000006dc76d7221 */ /* 0x000fc60000010000 */
[C---:B-----5:R-:W-:Y:S01]  /*65b0*/  FFMA.FTZ R108, R5.reuse, R108, R50 ;  /* 0x0000006c056c7223 */ /* 0x060fe20000010032 */
        /* <DEDUP_REMOVED lines=69> */
.L_x_2415:
[----:B-1----:R-:W1:Y:S02]  /*6a10*/  LDC.64 R108, c[0x0][0x478] ;  /* 0x00011e00ff6c7b82 */ /* 0x002e640000000a00 */
[----:B-1----:R-:W-:-:S04]  /*6a20*/  ISETP.NE.U32.AND P1, PT, R108, RZ, PT ;  /* 0x000000ff6c00720c */ /* 0x002fc80003f25070 */
[----:B------:R-:W-:-:S13]  /*6a30*/  ISETP.NE.AND.EX P1, PT, R109, RZ, PT, P1 ;  /* 0x000000ff6d00720c */ /* 0x000fda0003f25310 */
[----:B------:R-:W-:Y:S05]  /*6a40*/  @!P1 BRA `(.L_x_2418) ;  /* 0x00000004002c9947 */ /* 0x000fea0003800000 */
[-CC-:B------:R-:W-:Y:S01]  /*6a50*/  FFMA.FTZ R60, R188, R149.reuse, R151.reuse ;  /* 0x00000095bc3c7223 */ /* 0x180fe20000010097 */
[----:B------:R-:W-:Y:S01]  /*6a60*/  LOP3.LUT P6, RZ, R37, 0xff0000, RZ, 0xc0, !PT ;  /* 0x00ff000025ff7812 */ /* 0x000fe200078cc0ff */
[----:B------:R-:W-:Y:S02]  /*6a70*/  FFMA.FTZ R63, R198, R149, R151 ;  /* 0x00000095c63f7223 */ /* 0x000fe40000010097 */
[----:B------:R-:W-:Y:S02]  /*6a80*/  FADD.FTZ R60, R187, -R60 ;  /* 0x8000003cbb3c7221 */ /* 0x000fe40000010000 */
[----:B------:R-:W-:Y:S02]  /*6a90*/  FADD.FTZ R63, R199, -R63 ;  /* 0x8000003fc73f7221 */ /* 0x000fe40000010000 */
[C---:B-----5:R-:W-:Y:S02]  /*6aa0*/  FMUL.FTZ R62, R5.reuse, R60 ;  /* 0x0000003c053e7220 */ /* 0x060fe40000410000 */
        /* <DEDUP_REMOVED lines=38> */
[----:B------:R-:W-:-:S04]  /*6d10*/  FADD.FTZ R109, R24, -R109 ;  /* 0x8000006d186d7221 */ /* 0x000fc80000010000 */
[----:B------:R-:W-:Y:S01]  /*6d20*/  FMUL.FTZ R123, R5, R109 ;  /* 0x0000006d057b7220 */ /* 0x000fe20000410000 */
        /* <DEDUP_REMOVED lines=13> */
[----:B------:R-:W-:Y:S01]  /*6e00*/  FMUL.FTZ R121, R5, R108 ;  /* 0x0000006c05797220 */ /* 0x000fe20000410000 */
[----:B------:R-:W-:-:S03]  /*6e10*/  FFMA.FTZ R120, R4, R149, R151 ;  /* 0x0000009504787223 */ /* 0x000fc60000010097 */
[----:B------:R-:W-:Y:S01]  /*6e20*/  FMUL.FTZ R108, R121, UR13 ;  /* 0x0000000d796c7c20 */ /* 0x000fe20008410000 */
[----:B------:R-:W-:-:S04]  /*6e30*/  FADD.FTZ R120, R6, -R120 ;  /* 0x8000007806787221 */ /* 0x000fc80000010000 */
[----:B------:R-:W-:Y:S01]  /*6e40*/  FSEL R150, R108, RZ, P6 ;  /* 0x000000ff6c967208 */ /* 0x000fe20003000000 */
[----:B------:R-:W-:Y:S01]  /*6e50*/  FMUL.FTZ R120, R5, R120 ;  /* 0x0000007805787220 */ /* 0x000fe20000410000 */
        /* <DEDUP_REMOVED lines=10> */
.L_x_2418:
        /* <DEDUP_REMOVED lines=75> */
.L_x_2414:
        /* <DEDUP_REMOVED lines=25> */
[----:B------:R-:W-:Y:S01]  /*7540*/  FADD.FTZ R121, R11, -R60 ;  /* 0x8000003c0b797221 */ /* 0x000fe20000010000 */
[----:B------:R-:W-:Y:S02]  /*7550*/  FFMA.FTZ R60, R18, R149, R151 ;  /* 0x00000095123c7223 */ /* 0x000fe40000010097 */
[C---:B------:R-:W-:Y:S01]  /*7560*/  FFMA.FTZ R120, R5.reuse, R61, R52 ;  /* 0x0000003d05787223 */ /* 0x040fe20000010034 */
[----:B------:R-:W-:Y:S01]  /*7570*/  FFMA.FTZ R121, R5, R121, R53 ;  /* 0x0000007905797223 */ /* 0x000fe20000010035 */
[----:B------:R-:W-:Y:S02]  /*7580*/  FADD.FTZ R60, R17, -R60 ;  /* 0x8000003c113c7221 */ /* 0x000fe40000010000 */
[----:B------:R-:W-:Y:S02]  /*7590*/  FMUL.FTZ R61, R120, UR13 ;  /* 0x0000000d783d7c20 */ /* 0x000fe40008410000 */
[----:B------:R-:W-:Y:S01]  /*75a0*/  FFMA.FTZ R122, R5, R60, R54 ;  /* 0x0000003c057a7223 */ /* 0x000fe20000010036 */
[----:B------:R-:W-:-:S02]  /*75b0*/  FFMA.FTZ R60, R23, R149, R151 ;  /* 0x00000095173c7223 */ /* 0x000fc40000010097 */
[----:B------:R-:W-:Y:S01]  /*75c0*/  FSEL R152, R61, RZ, P6 ;  /* 0x000000ff3d987208 */ /* 0x000fe20003000000 */
[----:B------:R-:W-:Y:S01]  /*75d0*/  FMUL.FTZ R61, R121, UR13 ;  /* 0x0000000d793d7c20 */ /* 0x000fe20008410000 */
[----:B------:R-:W-:Y:S01]  /*75e0*/  LOP3.LUT P6, RZ, R36, 0xff00, RZ, 0xc0, !PT ;  /* 0x0000ff0024ff7812 */ /* 0x000fe200078cc0ff */
[----:B------:R-:W-:Y:S01]  /*75f0*/  FADD.FTZ R123, R24, -R60 ;  /* 0x8000003c187b7221 */ /* 0x000fe20000010000 */
[----:B------:R-:W-:Y:S02]  /*7600*/  FFMA.FTZ R60, R166, R149, R151 ;  /* 0x00000095a63c7223 */ /* 0x000fe40000010097 */
[----:B------:R-:W-:Y:S01]  /*7610*/  FSEL R150, R61, RZ, P6 ;  /* 0x000000ff3d967208 */ /* 0x000fe20003000000 */
[----:B------:R-:W-:Y:S01]  /*7620*/  FMUL.FTZ R61, R122, UR13 ;  /* 0x0000000d7a3d7c20 */ /* 0x000fe20008410000 */
[----:B------:R-:W-:Y:S01]  /*7630*/  LOP3.LUT P6, RZ, R36, 0xff0000, RZ, 0xc0, !PT ;  /* 0x00ff000024ff7812 */ /* 0x000fe200078cc0ff */
[----:B------:R-:W-:Y:S01]  /*7640*/  FFMA.FTZ R123, R5, R123, R55 ;  /* 0x0000007b057b7223 */ /* 0x000fe20000010037 */
[----:B------:R-:W-:-:S02]  /*7650*/  FADD.FTZ R60, R165, -R60 ;  /* 0x8000003ca53c7221 */ /* 0x000fc40000010000 */
[----:B------:R-:W-:Y:S01]  /*7660*/  FSEL R148, R61, RZ, P6 ;  /* 0x000000ff3d947208 */ /* 0x000fe20003000000 */
[----:B------:R-:W-:Y:S01]  /*7670*/  FFMA.FTZ R61, R178, R149, R151 ;  /* 0x00000095b23d7223 */ /* 0x000fe20000010097 */
[----:B------:R-:W-:Y:S01]  /*7680*/  FMUL.FTZ R145, R123, UR13 ;  /* 0x0000000d7b917c20 */ /* 0x000fe20008410000 */
[----:B------:R-:W-:Y:S01]  /*7690*/  LOP3.LUT P6, RZ, R36, 0xff000000, RZ, 0xc0, !PT ;  /* 0xff00000024ff7812 */ /* 0x000fe200078cc0ff */
[----:B------:R-:W-:Y:S01]  /*76a0*/  FFMA.FTZ R60, R5, R60, R48 ;  /* 0x0000003c053c7223 */ /* 0x000fe20000010030 */
[----:B------:R-:W-:Y:S02]  /*76b0*/  FADD.FTZ R61, R177, -R61 ;  /* 0x8000003db13d7221 */ /* 0x000fe40000010000 */
[----:B------:R-:W-:Y:S01]  /*76c0*/  FSEL R145, R145, RZ, P6 ;  /* 0x000000ff91917208 */ /* 0x000fe20003000000 */
[----:B------:R-:W-:Y:S01]  /*76d0*/  FMUL.FTZ R146, R60, UR13 ;  /* 0x0000000d3c927c20 */ /* 0x000fe20008410000 */
[----:B------:R-:W-:Y:S01]  /*76e0*/  LOP3.LUT P6, RZ, R37, 0xff, RZ, 0xc0, !PT ;  /* 0x000000ff25ff7812 */ /* 0x000fe200078cc0ff */
[----:B------:R-:W-:Y:S01]  /*76f0*/  FFMA.FTZ R61, R5, R61, R49 ;  /* 0x0000003d053d7223 */ /* 0x000fe20000010031 */
[----:B------:R-:W-:-:S02]  /*7700*/  F2FP.BF16.F32.PACK_AB R145, R145, R148 ;  /* 0x000000949191723e */ /* 0x000fc400000010ff */
[----:B------:R-:W-:Y:S01]  /*7710*/  FSEL R146, R146, RZ, P6 ;  /* 0x000000ff92927208 */ /* 0x000fe20003000000 */
[----:B------:R-:W-:Y:S01]  /*7720*/  FMUL.FTZ R144, R61, UR13 ;  /* 0x0000000d3d907c20 */ /* 0x000fe20008410000 */
[----:B------:R-:W-:-:S04]  /*7730*/  LOP3.LUT P6, RZ, R37, 0xff00, RZ, 0xc0, !PT ;  /* 0x0000ff0025ff7812 */ /* 0x000fc800078cc0ff */
[----:B------:R-:W-:-:S04]  /*7740*/  FSEL R144, R144, RZ, P6 ;  /* 0x000000ff90907208 */ /* 0x000fc80003000000 */
[----:B------:R-:W-:Y:S02]  /*7750*/  F2FP.BF16.F32.PACK_AB R146, R144, R146 ;  /* 0x000000929092723e */ /* 0x000fe400000010ff */
[----:B------:R-:W-:Y:S01]  /*7760*/  F2FP.BF16.F32.PACK_AB R144, R150, R152 ;  /* 0x000000989690723e */ /* 0x000fe200000010ff */
[----:B------:R-:W-:Y:S06]  /*7770*/  BRA `(.L_x_2417) ;  /* 0x0000000800947947 */ /* 0x000fec0003800000 */
.L_x_2420:
[-CC-:B------:R-:W-:Y:S01]  /*7780*/  FFMA.FTZ R144, R188, R149.reuse, R151.reuse ;  /* 0x00000095bc907223 */ /* 0x180fe20000010097 */
[----:B------:R-:W-:Y:S01]  /*7790*/  LOP3.LUT P6, RZ, R37, 0xff0000, RZ, 0xc0, !PT ;  /* 0x00ff000025ff7812 */ /* 0x000fe200078cc0ff */
[-C--:B------:R-:W-:Y:S02]  /*77a0*/  FFMA.FTZ R145, R166, R149.reuse, R151 ;  /* 0x00000095a6917223 */ /* 0x080fe40000010097 */
[----:B------:R-:W-:Y:S02]  /*77b0*/  FADD.FTZ R144, R187, -R144 ;  /* 0x80000090bb907221 */ /* 0x000fe40000010000 */
[----:B------:R-:W-:Y:S02]  /*77c0*/  FADD.FTZ R145, R165, -R145 ;  /* 0x80000091a5917221 */ /* 0x000fe40000010000 */
[C---:B-----5:R-:W-:Y:S01]  /*77d0*/  FFMA.FTZ R147, R5.reuse, R144, R50 ;  /* 0x0000009005937223 */ /* 0x060fe20000010032 */
        /* <DEDUP_REMOVED lines=48> */
.L_x_2419:
        /* <DEDUP_REMOVED lines=23> */
[--C-:B------:R-:W-:Y:S02]  /*7c50*/  FFMA.FTZ R60, R18, R149, R151.reuse ;  /* 0x00000095123c7223 */ /* 0x100fe40000010097 */
[C---:B------:R-:W-:Y:S01]  /*7c60*/  FMUL.FTZ R120, R5.reuse, R61 ;  /* 0x0000003d05787220 */ /* 0x040fe20000410000 */
[----:B------:R-:W-:Y:S01]  /*7c70*/  FMUL.FTZ R121, R5, R121 ;  /* 0x0000007905797220 */ /* 0x000fe20000410000 */
[----:B------:R-:W-:Y:S02]  /*7c80*/  FADD.FTZ R60, R17, -R60 ;  /* 0x8000003c113c7221 */ /* 0x000fe40000010000 */
[----:B------:R-:W-:Y:S02]  /*7c90*/  FMUL.FTZ R61, R120, UR13 ;  /* 0x0000000d783d7c20 */ /* 0x000fe40008410000 */
[----:B------:R-:W-:Y:S01]  /*7ca0*/  FMUL.FTZ R122, R5, R60 ;  /* 0x0000003c057a7220 */ /* 0x000fe20000410000 */
        /* <DEDUP_REMOVED lines=9> */
[----:B------:R-:W-:Y:S01]  /*7d40*/  FMUL.FTZ R123, R5, R123 ;  /* 0x0000007b057b7220 */ /* 0x000fe20000410000 */
[----:B------:R-:W-:-:S02]  /*7d50*/  FADD.FTZ R60, R165, -R60 ;  /* 0x8000003ca53c7221 */ /* 0x000fc40000010000 */
[----:B------:R-:W-:Y:S01]  /*7d60*/  FSEL R148, R61, RZ, P6 ;  /* 0x000000ff3d947208 */ /* 0x000fe20003000000 */
[----:B------:R-:W-:Y:S01]  /*7d70*/  FFMA.FTZ R61, R178, R149, R151 ;  /* 0x00000095b23d7223 */ /* 0x000fe20000010097 */
[----:B------:R-:W-:Y:S01]  /*7d80*/  FMUL.FTZ R145, R123, UR13 ;  /* 0x0000000d7b917c20 */ /* 0x000fe20008410000 */
[----:B------:R-:W-:Y:S01]  /*7d90*/  LOP3.LUT P6, RZ, R36, 0xff000000, RZ, 0xc0, !PT ;  /* 0xff00000024ff7812 */ /* 0x000fe200078cc0ff */
[----:B------:R-:W-:Y:S01]  /*7da0*/  FMUL.FTZ R60, R5, R60 ;  /* 0x0000003c053c7220 */ /* 0x000fe20000410000 */
[----:B------:R-:W-:Y:S02]  /*7db0*/  FADD.FTZ R61, R177, -R61 ;  /* 0x8000003db13d7221 */ /* 0x000fe40000010000 */
[----:B------:R-:W-:Y:S01]  /*7dc0*/  FSEL R145, R145, RZ, P6 ;  /* 0x000000ff91917208 */ /* 0x000fe20003000000 */
[----:B------:R-:W-:Y:S01]  /*7dd0*/  FMUL.FTZ R146, R60, UR13 ;  /* 0x0000000d3c927c20 */ /* 0x000fe20008410000 */
[----:B------:R-:W-:Y:S01]  /*7de0*/  LOP3.LUT P6, RZ, R37, 0xff, RZ, 0xc0, !PT ;  /* 0x000000ff25ff7812 */ /* 0x000fe200078cc0ff */
[----:B------:R-:W-:Y:S01]  /*7df0*/  FMUL.FTZ R61, R5, R61 ;  /* 0x0000003d053d7220 */ /* 0x000fe20000410000 */
        /* <DEDUP_REMOVED lines=8> */
.L_x_2421:
        /* <DEDUP_REMOVED lines=53> */
.L_x_2417:
[----:B------:R-:W1:Y:S02]  /*81d0*/  @P1 LDC.64 R152, c[0x0][0x478] ;  /* 0x00011e00ff981b82 */ /* 0x000e640000000a00 */
[----:B-1----:R-:W-:-:S05]  /*81e0*/  @P1 IMAD.WIDE.U32 R152, R2, 0x20, R152 ;  /* 0x0000002002981825 */ /* 0x002fca00078e0098 */
[----:B------:R-:W-:Y:S04]  /*81f0*/  @P1 STG.E.128 desc[UR8][R152.64], R120 ;  /* 0x0000007898001986 */ /* 0x000fe8000c101d08 */
        /* <DEDUP_REMOVED lines=8> */
.L_x_2413:
[----:B------:R-:W-:Y:S05]  /*8280*/  BSYNC.RECONVERGENT B1 ;  /* 0x0000000000017941 */ /* 0x000fea0003800200 */
.L_x_2412:
        /* <DEDUP_REMOVED lines=21> */
[----:B-12---:R-:W-:Y:S01]  /*83e0*/  FMUL.FTZ R108, R63, UR13 ;  /* 0x0000000d3f6c7c20 */ /* 0x006fe20008410000 */
        /* <DEDUP_REMOVED lines=65> */
.L_x_2426:
[-CC-:B-12---:R-:W-:Y:S01]  /*8800*/  FFMA.FTZ R110, R200, R149.reuse, R151.reuse ;  /* 0x00000095c86e7223 */ /* 0x186fe20000010097 */
        /* <DEDUP_REMOVED lines=74> */
.L_x_2425:
[----:B-12---:R-:W1:Y:S02]  /*8cb0*/  LDC.64 R108, c[0x0][0x478] ;  /* 0x00011e00ff6c7b82 */ /* 0x006e640000000a00 */
        /* <DEDUP_REMOVED lines=78> */
.L_x_2428:
        /* <DEDUP_REMOVED lines=75> */
.L_x_2424:
        /* <DEDUP_REMOVED lines=61> */
.L_x_2430:
        /* <DEDUP_REMOVED lines=54> */
.L_x_2429:
        /* <DEDUP_REMOVED lines=58> */
.L_x_2431:
        /* <DEDUP_REMOVED lines=53> */
.L_x_2427:
        /* <DEDUP_REMOVED lines=11> */
.L_x_2423:
[----:B------:R-:W-:Y:S05]  /*a520*/  BSYNC.RECONVERGENT B1 ;  /* 0x0000000000017941 */ /* 0x000fea0003800200 */
.L_x_2422:
        /* <DEDUP_REMOVED lines=13> */
[-CC-:B------:R-:W-:Y:S01]  /*a600*/  FFMA.FTZ R111, R173, R149.reuse, R151.reuse ;  /* 0x00000095ad6f7223 */ /* 0x180fe20000010097 */
[-CC-:B------:R-:W-:Y:S01]  /*a610*/  FFMA.FTZ R63, R171, R149.reuse, R151.reuse ;  /* 0x00000095ab3f7223 */ /* 0x180fe20000010097 */
[-C--:B------:R-:W-:Y:S01]  /*a620*/  FFMA.FTZ R62, R192, R149.reuse, R151 ;  /* 0x00000095c03e7223 */ /* 0x080fe20000010097 */
[----:B------:R-:W-:Y:S01]  /*a630*/  FADD.FTZ R120, R203, -R109 ;  /* 0x8000006dcb787221 */ /* 0x000fe20000010000 */
[-C--:B------:R-:W-:Y:S01]  /*a640*/  FFMA.FTZ R108, R27, R149.reuse, R151 ;  /* 0x000000951b6c7223 */ /* 0x080fe20000010097 */
[----:B------:R-:W-:Y:S01]  /*a650*/  FADD.FTZ R111, R174, -R111 ;  /* 0x8000006fae6f7221 */ /* 0x000fe20000010000 */
[----:B------:R-:W-:Y:S01]  /*a660*/  FADD.FTZ R109, R172, -R63 ;  /* 0x8000003fac6d7221 */ /* 0x000fe20000010000 */
[-CC-:B------:R-:W-:Y:S01]  /*a670*/  FFMA.FTZ R60, R183, R149.reuse, R151.reuse ;  /* 0x00000095b73c7223 */ /* 0x180fe20000010097 */
[-CC-:B------:R-:W-:Y:S01]  /*a680*/  FFMA.FTZ R61, R194, R149.reuse, R151.reuse ;  /* 0x00000095c23d7223 */ /* 0x180fe20000010097 */
[----:B------:R-:W-:Y:S01]  /*a690*/  FFMA.FTZ R110, R181, R149, R151 ;  /* 0x00000095b56e7223 */ /* 0x000fe20000010097 */
[----:B------:R-:W-:Y:S01]  /*a6a0*/  FADD.FTZ R62, R191, -R62 ;  /* 0x8000003ebf3e7221 */ /* 0x000fe20000010000 */
[C---:B-----5:R-:W-:Y:S01]  /*a6b0*/  FFMA.FTZ R63, R5.reuse, R120, R143 ;  /* 0x00000078053f7223 */ /* 0x060fe2000001008f */
[----:B------:R-:W-:Y:S01]  /*a6c0*/  ISETP.GE.U32.AND P2, PT, R28, RZ, PT ;  /* 0x000000ff1c00720c */ /* 0x000fe20003f46070 */
[----:B------:R-:W-:Y:S01]  /*a6d0*/  FADD.FTZ R108, R164, -R108 ;  /* 0x8000006ca46c7221 */ /* 0x000fe20000010000 */
[----:B------:R-:W-:Y:S01]  /*a6e0*/  FFMA.FTZ R122, R5, R111, R138 ;  /* 0x0000006f057a7223 */ /* 0x000fe2000001008a */
        /* <DEDUP_REMOVED lines=59> */
.L_x_2436:
[-CC-:B-123--:R-:W-:Y:S01]  /*aaa0*/  FFMA.FTZ R108, R192, R149.reuse, R151.reuse ;  /* 0x00000095c06c7223 */ /* 0x18efe20000010097 */
        /* <DEDUP_REMOVED lines=74> */
.L_x_2435:
[----:B-123--:R-:W1:Y:S02]  /*af50*/  LDC.64 R108, c[0x0][0x478] ;  /* 0x00011e00ff6c7b82 */ /* 0x00ee640000000a00 */
        /* <DEDUP_REMOVED lines=15> */
[C---:B-----5:R-:W-:Y:S01]  /*b050*/  FMUL.FTZ R63, R5.reuse, R120 ;  /* 0x00000078053f7220 */ /* 0x060fe20000410000 */
[----:B------:R-:W-:Y:S01]  /*b060*/  ISETP.GE.U32.AND P2, PT, R28, RZ, PT ;  /* 0x000000ff1c00720c */ /* 0x000fe20003f46070 */
[----:B------:R-:W-:Y:S01]  /*b070*/  FADD.FTZ R108, R164, -R108 ;  /* 0x8000006ca46c7221 */ /* 0x000fe20000010000 */
[----:B------:R-:W-:Y:S01]  /*b080*/  FMUL.FTZ R122, R5, R111 ;  /* 0x0000006f057a7220 */ /* 0x000fe20000410000 */
        /* <DEDUP_REMOVED lines=59> */
.L_x_2438:
        /* <DEDUP_REMOVED lines=75> */
.L_x_2434:
        /* <DEDUP_REMOVED lines=61> */
.L_x_2440:
        /* <DEDUP_REMOVED lines=54> */
.L_x_2439:
        /* <DEDUP_REMOVED lines=58> */
.L_x_2441:
        /* <DEDUP_REMOVED lines=53> */
.L_x_2437:
        /* <DEDUP_REMOVED lines=8> */
[----:B-1----:R-:W-:-:S05]  /*c790*/  @P0 IMAD.WIDE.U32 R144, R2, 0x10, R144 ;  /* 0x0000001002900825 */ /* 0x002fca00078e0090 */
[----:B------:R4:W-:Y:S02]  /*c7a0*/  @P0 STG.E.128 desc[UR8][R144.64], R108 ;  /* 0x0000006c90000986 */ /* 0x0009e4000c101d08 */
.L_x_2433:
[----:B------:R-:W-:Y:S05]  /*c7b0*/  BSYNC.RECONVERGENT B1 ;  /* 0x0000000000017941 */ /* 0x000fea0003800200 */
.L_x_2432:
[----:B-1234-:R-:W1:Y:S02]  /*c7c0*/  LDC.64 R144, c[0x0][0x380] ;  /* 0x0000e000ff907b82 */ /* 0x01ee640000000a00 */
[----:B-1----:R-:W-:-:S04]  /*c7d0*/  LEA R219, R144, R219, 0x2 ;  /* 0x000000db90db7211 */ /* 0x002fc800078e10ff */
[----:B------:R-:W-:-:S13]  /*c7e0*/  ISETP.GE.AND P0, PT, R219, R145, PT ;  /* 0x00000091db00720c */ /* 0x000fda0003f06270 */
[----:B------:R-:W-:Y:S05]  /*c7f0*/  @!P0 BRA `(.L_x_2442) ;  /* 0xffffff4800788947 */ /* 0x000fea000383ffff */
.L_x_2392:
[----:B------:R-:W-:Y:S05]  /*c800*/  BSYNC B0 ;  /* 0x0000000000007941 */ /* 0x000fea0003800000 */
.L_x_2391:
        /* <DEDUP_REMOVED lines=26> */
[----:B------:R-:W1:Y:S01]  /*c9b0*/  S2R R4, SR_TID.X ;  /* 0x0000000000047919 */ /* 0x000e620000002100 */
[----:B------:R-:W0:Y:S01]  /*c9c0*/  LDCU.128 UR16, c[0x0][0x440] ;  /* 0x00008800ff1077ac */ /* 0x000e220008000c00 */
[----:B------:R-:W0:Y:S01]  /*c9d0*/  S2R R6, SR_CgaCtaId ;  /* 0x0000000000067919 */ /* 0x000e220000008800 */
[----:B------:R-:W4:Y:S01]  /*c9e0*/  LDCU.128 UR20, c[0x0][0x450] ;  /* 0x00008a00ff1477ac */ /* 0x000f220008000c00 */
        /* <DEDUP_REMOVED lines=205> */
.L_x_2444:
[----:B------:R-:W-:Y:S05]  /*d6c0*/  BSYNC.RECONVERGENT B0 ;  /* 0x0000000000007941 */ /* 0x000fea0003800200 */
.L_x_2443:
        /* <DEDUP_REMOVED lines=40> */
[----:B------:R-:W-:Y:S01]  /*d950*/  FADD.FTZ R83, RZ, R83 ;  /* 0x00000053ff537221 */ /* 0x000fe20000010000 */
[----:B------:R-:W-:Y:S01]  /*d960*/  FADD.FTZ R80, RZ, R80 ;  /* 0x00000050ff507221 */ /* 0x000fe20000010000 */
[----:B------:R-:W2:Y:S01]  /*d970*/  LDS R8, [R0+0x400] ;  /* 0x0004000000087984 */ /* 0x000ea20000000800 */
[----:B------:R-:W-:Y:S01]  /*d980*/  FADD.FTZ R86, R81, R86 ;  /* 0x0000005651567221 */ /* 0x000fe20000010000 */
[----:B------:R-:W-:Y:S01]  /*d990*/  FADD.FTZ R92, R83, R92 ;  /* 0x0000005c535c7221 */ /* 0x000fe20000010000 */
[----:B------:R-:W-:Y:S01]  /*d9a0*/  FADD.FTZ R80, R80, R87 ;  /* 0x0000005750507221 */ /* 0x000fe20000010000 */
        /* <DEDUP_REMOVED lines=121> */
.L_x_2446:
[----:B------:R-:W-:Y:S05]  /*e140*/  BSYNC.RECONVERGENT B0 ;  /* 0x0000000000007941 */ /* 0x000fea0003800200 */
.L_x_2445:
        /* <DEDUP_REMOVED lines=22> */
.L_x_2448:
[----:B------:R-:W-:Y:S05]  /*e2b0*/  BSYNC.RECONVERGENT B0 ;  /* 0x0000000000007941 */ /* 0x000fea0003800200 */
.L_x_2447:
        /* <DEDUP_REMOVED lines=22> */
.L_x_2450:
[----:B------:R-:W-:Y:S05]  /*e420*/  BSYNC.RECONVERGENT B0 ;  /* 0x0000000000007941 */ /* 0x000fea0003800200 */
.L_x_2449:
        /* <DEDUP_REMOVED lines=22> */
.L_x_2452:
[----:B------:R-:W-:Y:S05]  /*e590*/  BSYNC.RECONVERGENT B0 ;  /* 0x0000000000007941 */ /* 0x000fea0003800200 */
.L_x_2451:
        /* <DEDUP_REMOVED lines=22> */
.L_x_2454:
[----:B------:R-:W-:Y:S05]  /*e700*/  BSYNC.RECONVERGENT B0 ;  /* 0x0000000000007941 */ /* 0x000fea0003800200 */
.L_x_2453:
        /* <DEDUP_REMOVED lines=22> */
.L_x_2456:
[----:B------:R-:W-:Y:S05]  /*e870*/  BSYNC.RECONVERGENT B0 ;  /* 0x0000000000007941 */ /* 0x000fea0003800200 */
.L_x_2455:
[----:B------:R-:W-:Y:S05]  /*e880*/  @!P4 EXIT ;  /* 0x000000000000c94d */ /* 0x000fea0003800000 */
[----:B------:R-:W-:Y:S04]  /*e890*/  STG.E desc[UR8][R16.64], R25 ;  /* 0x0000001910007986 */ /* 0x000fe8000c101908 */
[----:B------:R-:W-:Y:S04]  /*e8a0*/  STG.E desc[UR8][R12.64], R41 ;  /* 0x000000290c007986 */ /* 0x000fe8000c101908 */
[----:B------:R-:W-:Y:S04]  /*e8b0*/  STG.E desc[UR8][R6.64], R91 ;  /* 0x0000005b06007986 */ /* 0x000fe8000c101908 */
[----:B------:R-:W-:Y:S01]  /*e8c0*/  STG.E desc[UR8][R4.64], R27 ;  /* 0x0000001b04007986 */ /* 0x000fe2000c101908 */
[----:B------:R-:W-:Y:S05]  /*e8d0*/  EXIT ;  /* 0x000000000000794d */ /* 0x000fea0003800000 */
.L_x_2401:
        /* <DEDUP_REMOVED lines=8> */
.L_x_2458:
[----:B------:R-:W-:Y:S05]  /*e960*/  BSYNC B1 ;  /* 0x0000000000017941 */ /* 0x000fea0003800000 */
.L_x_2457:
        /* <DEDUP_REMOVED lines=9> */
.L_x_2459:
        /* <DEDUP_REMOVED lines=8> */
.L_x_2460:
[----:B------:R-:W-:Y:S02]  /*ea80*/  MOV R147, R149 ;  /* 0x0000009500937202 */ /* 0x000fe40000000f00 */
[----:B------:R-:W-:-:S05]  /*ea90*/  MOV R144, R150 ;  /* 0x0000009600907202 */ /* 0x000fca0000000f00 */
[----:B------:R-:W-:Y:S01]  /*eaa0*/  FADD.FTZ R148, R148, R144 ;  /* 0x0000009094947221 */ /* 0x000fe20000010000 */
[----:B------:R-:W-:-:S07]  /*eab0*/  MOV R144, 0xffffffff ;  /* 0xffffffff00907802 */ /* 0x000fce0000000f00 */
[----:B------:R-:W-:Y:S05]  /*eac0*/  WARPSYNC.COLLECTIVE R144, `(.L_x_2461) ;  /* 0x0000000090087348 */ /* 0x000fea0003c00000 */
[----:B------:R0:W1:Y:S02]  /*ead0*/  SHFL.BFLY P0, R150, R147, R146, R145 ;  /* 0x0c00009293967389 */ /* 0x0000640000000091 */
[----:B01----:R-:W-:Y:S05]  /*eae0*/  ENDCOLLECTIVE ;  /* 0x000000000000791b */ /* 0x003fea0003800000 */
.L_x_2461:
        /* <DEDUP_REMOVED lines=8> */
.L_x_2462:
[----:B------:R-:W-:Y:S02]  /*eb70*/  MOV R147, R149 ;  /* 0x0000009500937202 */ /* 0x000fe40000000f00 */
[----:B------:R-:W-:-:S05]  /*eb80*/  MOV R144, R150 ;  /* 0x0000009600907202 */ /* 0x000fca0000000f00 */
[----:B------:R-:W-:Y:S01]  /*eb90*/  FADD.FTZ R148, R148, R144 ;  /* 0x0000009094947221 */ /* 0x000fe20000010000 */
[----:B------:R-:W-:-:S07]  /*eba0*/  MOV R144, 0xffffffff ;  /* 0xffffffff00907802 */ /* 0x000fce0000000f00 */
[----:B------:R-:W-:Y:S05]  /*ebb0*/  WARPSYNC.COLLECTIVE R144, `(.L_x_2463) ;  /* 0x0000000090087348 */ /* 0x000fea0003c00000 */
[----:B------:R0:W1:Y:S02]  /*ebc0*/  SHFL.BFLY P0, R150, R147, R146, R145 ;  /* 0x0c00009293967389 */ /* 0x0000640000000091 */
[----:B01----:R-:W-:Y:S05]  /*ebd0*/  ENDCOLLECTIVE ;  /* 0x000000000000791b */ /* 0x003fea0003800000 */
.L_x_2463:
        /* <DEDUP_REMOVED lines=8> */
.L_x_2464:
[----:B------:R-:W-:Y:S02]  /*ec60*/  MOV R147, R149 ;  /* 0x0000009500937202 */ /* 0x000fe40000000f00 */
[----:B------:R-:W-:-:S05]  /*ec70*/  MOV R144, R150 ;  /* 0x0000009600907202 */ /* 0x000fca0000000f00 */
[----:B------:R-:W-:Y:S01]  /*ec80*/  FADD.FTZ R148, R148, R144 ;  /* 0x0000009094947221 */ /* 0x000fe20000010000 */
[----:B------:R-:W-:-:S07]  /*ec90*/  MOV R144, 0xffffffff ;  /* 0xffffffff00907802 */ /* 0x000fce0000000f00 */
[----:B------:R-:W-:Y:S05]  /*eca0*/  WARPSYNC.COLLECTIVE R144, `(.L_x_2465) ;  /* 0x0000000090087348 */ /* 0x000fea0003c00000 */
[----:B------:R0:W1:Y:S02]  /*ecb0*/  SHFL.BFLY P0, R150, R147, R146, R145 ;  /* 0x0c00009293967389 */ /* 0x0000640000000091 */
[----:B01----:R-:W-:Y:S05]  /*ecc0*/  ENDCOLLECTIVE ;  /* 0x000000000000791b */ /* 0x003fea0003800000 */
.L_x_2465:
        /* <DEDUP_REMOVED lines=8> */
.L_x_2466:
[----:B------:R-:W-:Y:S02]  /*ed50*/  MOV R147, R149 ;  /* 0x0000009500937202 */ /* 0x000fe40000000f00 */
[----:B------:R-:W-:-:S07]  /*ed60*/  MOV R151, R150 ;  /* 0x0000009600977202 */ /* 0x000fce0000000f00 */
[----:B------:R-:W-:Y:S05]  /*ed70*/  WARPSYNC.COLLECTIVE R144, `(.L_x_2467) ;  /* 0x0000000090087348 */ /* 0x000fea0003c00000 */
[----:B------:R0:W1:Y:S02]  /*ed80*/  SHFL.BFLY P0, R150, R147, R146, R145 ;  /* 0x0c00009293967389 */ /* 0x0000640000000091 */
[----:B01----:R-:W-:Y:S05]  /*ed90*/  ENDCOLLECTIVE ;  /* 0x000000000000791b */ /* 0x003fea0003800000 */
.L_x_2467:
[----:B------:R-:W-:Y:S01]  /*eda0*/  MOV R144, R150 ;  /* 0x0000009600907202 */ /* 0x000fe20000000f00 */
[----:B------:R-:W-:Y:S06]  /*edb0*/  BRA `(.L_x_2468) ;  /* 0xffffff4c00b07947 */ /* 0x000fec000383ffff */
.L_x_2469:
        /* <DEDUP_REMOVED lines=12> */
.L_x_6062:


//--------------------- .text._ZN10layer_norm31ln_parallel_residual_bwd_kernelINS_13Kernel_traitsIf13__nv_bfloat16fS2_fjLj1024ELj1ELj4ELj1ELj16ENS_18Kernel_traits_baseILj1024EfS2_fS2_fjLj128EEEEELb1ELb0ELb1EEEvNS_9BwdParamsE --------------------------
	.section	.text._ZN10layer_norm31ln_parallel_residual_bwd_kernelINS_13Kernel_traitsIf13__nv_bfloat16fS2_fjLj1024ELj1ELj4ELj1ELj16ENS_18Kernel_traits_baseILj1024EfS2_fS2_fjLj128EEEEELb1ELb0ELb1EEEvNS_9BwdParamsE,"ax",@progbits
	.align	128
        .global         _ZN10layer_norm31ln_parallel_residual_bwd_kernelINS_13Kernel_traitsIf13__nv_bfloat16fS2_fjLj1024ELj1ELj4ELj1ELj16ENS_18Kernel_traits_baseILj1024EfS2_fS2_fjLj128EEEEELb1ELb0ELb1EEEvNS_9BwdParamsE
        .type           _ZN10layer_norm31ln_parallel_residual_bwd_kernelINS_13Kernel_traitsIf13__nv_bfloat16fS2_fjLj1024ELj1ELj4ELj1ELj16ENS_18Kernel_traits_baseILj1024EfS2_fS2_fjLj128EEEEELb1ELb0ELb1EEEvNS_9BwdParamsE,@function
        .size           _ZN10layer_norm31ln_parallel_residual_bwd_kernelINS_13Kernel_traitsIf13__nv_bfloat16fS2_fjLj1024ELj1ELj4ELj1ELj16ENS_18Kernel_traits_baseILj1024EfS2_fS2_fjLj128EEEEELb1ELb0ELb1EEEvNS_9BwdParamsE,(.L_x_6063 - _ZN10layer_norm31ln_parallel_residual_bwd_kernelINS_13Kernel_traitsIf13__nv_bfloat16fS2_fjLj1024ELj1ELj4ELj1ELj16ENS_18Kernel_traits_baseILj1024EfS2_fS2_fjLj128EEEEELb1ELb0ELb1EEEvNS_9BwdParamsE)
        .other          _ZN10layer_norm31ln_parallel_residual_bwd_kernelINS_13Kernel_traitsIf13__nv_bfloat16fS2_fjLj1024ELj1ELj4ELj1ELj16ENS_18Kernel_traits_baseILj1024EfS2_fS2_fjLj128EEEEELb1ELb0ELb1EEEvNS_9BwdParamsE,@"STO_CUDA_ENTRY STV_DEFAULT"
_ZN10layer_norm31ln_parallel_residual_bwd_kernelINS_13Kernel_traitsIf13__nv_bfloat16fS2_fjLj1024ELj1ELj4ELj1ELj16ENS_18Kernel_traits_baseILj1024EfS2_fS2_fjLj128EEEEELb1ELb0ELb1EEEvNS_9BwdParamsE:
.text._ZN10layer_norm31ln_parallel_residual_bwd_kernelINS_13Kernel_traitsIf13__nv_bfloat16fS2_fjLj1024ELj1ELj4ELj1ELj16ENS_18Kernel_traits_baseILj1024EfS2_fS2_fjLj128EEEEELb1ELb0ELb1EEEvNS_9BwdParamsE:
        /* <DEDUP_REMOVED lines=87> */
[----:B------:R-:W5:Y:S01]  /*0570*/  LDG.E.128 R84, desc[UR10][R4.64] ;  /* 0x0000000a04547981 */ /* 0x000f62000c1e1d00 */
[----:B-1----:R-:W-:-:S03]  /*0580*/  IMAD.WIDE.U32 R8, R0, 0x20, R8 ;  /* 0x0000002000087825 */ /* 0x002fc600078e0008 */
[----:B------:R-:W5:Y:S04]  /*0590*/  LDG.E.128 R80, desc[UR10][R4.64+0x10] ;  /* 0x0000100a04507981 */ /* 0x000f68000c1e1d00 */
[----:B------:R-:W5:Y:S04]  /*05a0*/  LDG.E.128 R76, desc[UR10][R4.64+0x400] ;  /* 0x0004000a044c7981 */ /* 0x000f68000c1e1d00 */
[----:B------:R-:W5:Y:S04]  /*05b0*/  LDG.E.128 R72, desc[UR10][R4.64+0x410] ;  /* 0x0004100a04487981 */ /* 0x000f68000c1e1d00 */
[----:B------:R-:W5:Y:S04]  /*05c0*/  LDG.E.128 R68, desc[UR10][R4.64+0x800] ;  /* 0x0008000a04447981 */ /* 0x000f68000c1e1d00 */
[----:B------:R-:W5:Y:S04]  /*05d0*/  LDG.E.128 R64, desc[UR10][R4.64+0x810] ;  /* 0x0008100a04407981 */ /* 0x000f68000c1e1d00 */
[----:B------:R-:W5:Y:S04]  /*05e0*/  LDG.E.128 R60, desc[UR10][R4.64+0xc00] ;  /* 0x000c000a043c7981 */ /* 0x000f68000c1e1d00 */
[----:B------:R-:W5:Y:S04]  /*05f0*/  LDG.E.128 R56, desc[UR10][R4.64+0xc10] ;  /* 0x000c100a04387981 */ /* 0x000f68000c1e1d00 */
        /* <DEDUP_REMOVED lines=80> */
[----:B------:R0:W-:Y:S01]  /*0b00*/  STL [R1], RZ ;  /* 0x000000ff01007387 */ /* 0x0001e20000100800 */
[----:B------:R-:W-:Y:S01]  /*0b10*/  HFMA2 R7, -RZ, RZ, 0, 0 ;  /* 0x00000000ff077431 */ /* 0x000fe200000001ff */
[----:B------:R-:W-:Y:S01]  /*0b20*/  BSSY B1, `(.L_x_2472) ;  /* 0x0000b4f000017945 */ /* 0x000fe20003800000 */
[----:B------:R-:W-:Y:S01]  /*0b30*/  HFMA2 R252, -RZ, RZ, 0, 0 ;  /* 0x00000000fffc7431 */ /* 0x000fe200000001ff */
        /* <DEDUP_REMOVED lines=18> */
[----:B------:R-:W-:Y:S02]  /*0c60*/  MOV R229, RZ ;  /* 0x000000ff00e57202 */ /* 0x000fe40000000f00 */
        /* <DEDUP_REMOVED lines=11> */
[----:B01----:R-:W-:-:S07]  /*0d20*/  CS2R R8, SRZ ;  /* 0x0000000000087805 */ /* 0x003fce000001ff00 */
.L_x_2506:
[----:B0-----:R-:W0:Y:S01]  /*0d30*/  S2R R3, SR_TID.X ;  /* 0x0000000000037919 */ /* 0x001e220000002100 */
[----:B-1----:R-:W1:Y:S01]  /*0d40*/  LDC.64 R4, c[0x0][0x3c0] ;  /* 0x0000f000ff047b82 */ /* 0x002e620000000a00 */
[----:B------:R-:W-:Y:S01]  /*0d50*/  IMAD R194, R2, UR12, RZ ;  /* 0x0000000c02c27c24 */ /* 0x000fe2000f8e02ff */
[----:B------:R2:W-:Y:S04]  /*0d60*/  STL [R1+0x148], R121 ;  /* 0x0001487901007387 */ /* 0x0005e80000100800 */
[----:B------:R-:W-:Y:S01]  /*0d70*/  SHF.R.S32.HI R0, RZ, 0x1f, R194 ;  /* 0x0000001fff007819 */ /* 0x000fe200000114c2 */
[----:B------:R3:W-:Y:S01]  /*0d80*/  STL [R1+0x144], R120 ;  /* 0x0001447801007387 */ /* 0x0007e20000100800 */
[----:B------:R-:W4:Y:S02]  /*0d90*/  LDC.64 R212, c[0x0][0x3a8] ;  /* 0x0000ea00ffd47b82 */ /* 0x000f240000000a00 */
[----:B------:R-:W-:Y:S01]  /*0da0*/  LEA.HI R194, R0, R194, RZ, 0x3 ;  /* 0x000000c200c27211 */ /* 0x000fe200078f18ff */
[----:B------:R-:W4:Y:S04]  /*0db0*/  LDL.LU R210, [R1+0x2c] ;  /* 0x00002c0001d27983 */ /* 0x000f280000300800 */
[----:B------:R-:W4:Y:S01]  /*0dc0*/  LDL.LU R206, [R1+0x1c] ;  /* 0x00001c0001ce7983 */ /* 0x000f220000300800 */
[----:B------:R-:W4:Y:S03]  /*0dd0*/  LDC.64 R216, c[0x0][0x430] ;  /* 0x00010c00ffd87b82 */ /* 0x000f260000000a00 */
[----:B------:R-:W4:Y:S04]  /*0de0*/  LDL.LU R197, [R1+0xc] ;  /* 0x00000c0001c57983 */ /* 0x000f280000300800 */
[----:B------:R-:W4:Y:S01]  /*0df0*/  LDL.LU R207, [R1+0x34] ;  /* 0x0000340001cf7983 */ /* 0x000f220000300800 */
[----:B------:R-:W4:Y:S01]  /*0e00*/  LDC.64 R134, c[0x0][0x3c8] ;  /* 0x0000f200ff867b82 */ /* 0x000f220000000a00 */
[----:B-1----:R-:W-:-:S02]  /*0e10*/  IMAD.WIDE R4, R2, 0x4, R4 ;  /* 0x0000000402047825 */ /* 0x002fc400078e0204 */
[----:B--2---:R-:W2:Y:S01]  /*0e20*/  LDL.LU R121, [R1+0x24] ;  /* 0x0000240001797983 */ /* 0x004ea20000300800 */
[----:B0-----:R-:W-:-:S04]  /*0e30*/  LOP3.LUT R3, R3, 0x1f, RZ, 0xc0, !PT ;  /* 0x0000001f03037812 */ /* 0x001fc800078ec0ff */
[----:B------:R-:W0:Y:S01]  /*0e40*/  LDC.64 R214, c[0x0][0x428] ;  /* 0x00010a00ffd67b82 */ /* 0x000e220000000a00 */
[----:B------:R1:W2:Y:S01]  /*0e50*/  LDG.E R195, desc[UR10][R4.64] ;  /* 0x0000000a04c37981 */ /* 0x0002a2000c1e1900 */
[----:B------:R-:W-:-:S03]  /*0e60*/  LEA.HI.SX32 R194, R194, R3, 0x1d ;  /* 0x00000003c2c27211 */ /* 0x000fc600078feaff */
[----:B---3--:R-:W3:Y:S02]  /*0e70*/  LDL.LU R120, [R1+0x14] ;  /* 0x0000140001787983 */ /* 0x008ee40000300800 */
[C---:B----4-:R-:W-:Y:S01]  /*0e80*/  IMAD.WIDE.U32 R140, R194.reuse, 0x20, R212 ;  /* 0x00000020c28c7825 */ /* 0x050fe200078e00d4 */
[----:B------:R-:W-:Y:S01]  /*0e90*/  ISETP.NE.U32.AND P0, PT, RZ, UR14, PT ;  /* 0x0000000eff007c0c */ /* 0x000fe2000bf05070 */
[----:B------:R-:W4:Y:S02]  /*0ea0*/  LDC.64 R208, c[0x0][0x438] ;  /* 0x00010e00ffd07b82 */ /* 0x000f240000000a00 */
[----:B------:R-:W-:Y:S01]  /*0eb0*/  IMAD.WIDE.U32 R132, R194, 0x10, R216 ;  /* 0x00000010c2847825 */ /* 0x000fe200078e00d8 */
[----:B------:R-:W3:Y:S03]  /*0ec0*/  LDG.E.128 R176, desc[UR10][R140.64] ;  /* 0x0000000a8cb07981 */ /* 0x000ee6000c1e1d00 */
[----:B-1----:R-:W-:-:S02]  /*0ed0*/  IMAD.WIDE R4, R2, 0x4, R134 ;  /* 0x0000000402047825 */ /* 0x002fc400078e0286 */
[----:B------:R-:W3:Y:S04]  /*0ee0*/  LDG.E.128 R132, desc[UR10][R132.64] ;  /* 0x0000000a84847981 */ /* 0x000ee8000c1e1d00 */
[----:B------:R1:W3:Y:S01]  /*0ef0*/  LDG.E R4, desc[UR10][R4.64] ;  /* 0x0000000a04047981 */ /* 0x0002e2000c1e1900 */
[----:B0-----:R-:W-:Y:S01]  /*0f00*/  IMAD.WIDE.U32 R136, R194, 0x10, R214 ;  /* 0x00000010c2887825 */ /* 0x001fe200078e00d6 */
[----:B------:R-:W-:Y:S02]  /*0f10*/  ISETP.NE.AND.EX P0, PT, RZ, UR15, PT, P0 ;  /* 0x0000000fff007c0c */ /* 0x000fe4000bf05300 */
[----:B------:R-:W3:Y:S04]  /*0f20*/  LDG.E.128 R140, desc[UR10][R140.64+0x10] ;  /* 0x0000100a8c8c7981 */ /* 0x000ee8000c1e1d00 */
[----:B------:R-:W3:Y:S01]  /*0f30*/  LDG.E.128 R136, desc[UR10][R136.64] ;  /* 0x0000000a88887981 */ /* 0x000ee2000c1e1d00 */
[----:B------:R-:W-:-:S06]  /*0f40*/  ISETP.NE.AND P3, PT, RZ, UR7, PT ;  /* 0x00000007ff007c0c */ /* 0x000fcc000bf65270 */
[----:B------:R-:W0:Y:S08]  /*0f50*/  @P0 LDC.64 R186, c[0x0][0x3b8] ;  /* 0x0000ee00ffba0b82 */ /* 0x000e300000000a00 */
[----:B------:R-:W0:Y:S01]  /*0f60*/  @P0 LDC.64 R184, c[0x0][0x3b8] ;  /* 0x0000ee00ffb80b82 */ /* 0x000e220000000a00 */
[----:B----4-:R-:W-:Y:S02]  /*0f70*/  ISETP.NE.U32.AND P2, PT, R208, RZ, PT ;  /* 0x000000ffd000720c */ /* 0x010fe40003f45070 */
[----:B------:R-:W-:-:S02]  /*0f80*/  IADD3 R3, PT, PT, R194, 0x20, RZ ;  /* 0x00000020c2037810 */ /* 0x000fc40007ffe0ff */
[----:B------:R-:W-:Y:S02]  /*0f90*/  ISETP.NE.AND.EX P2, PT, R209, RZ, PT, P2 ;  /* 0x000000ffd100720c */ /* 0x000fe40003f45320 */
[C---:B-1----:R-:W-:Y:S01]  /*0fa0*/  IADD3 R5, PT, PT, R194.reuse, 0x40, RZ ;  /* 0x00000040c2057810 */ /* 0x042fe20007ffe0ff */
[----:B------:R-:W1:Y:S01]  /*0fb0*/  @P0 LDC.64 R180, c[0x0][0x3b8] ;  /* 0x0000ee00ffb40b82 */ /* 0x000e620000000a00 */
[----:B0-----:R-:W-:Y:S01]  /*0fc0*/  @P0 IMAD.WIDE.U32 R186, R3, 0x8, R186 ;  /* 0x0000000803ba0825 */ /* 0x001fe200078e00ba */
[----:B------:R-:W-:-:S08]  /*0fd0*/  IADD3 R6, PT, PT, R194, 0x60, RZ ;  /* 0x00000060c2067810 */ /* 0x000fd00007ffe0ff */
[----:B------:R-:W0:Y:S01]  /*0fe0*/  @P2 LDC.64 R182, c[0x0][0x438] ;  /* 0x00010e00ffb62b82 */ /* 0x000e220000000a00 */
[----:B-----5:R4:W5:Y:S01]  /*0ff0*/  @P0 LDG.E.64 R202, desc[UR10][R186.64] ;  /* 0x0000000abaca0981 */ /* 0x020962000c1e1b00 */
[----:B------:R-:W-:-:S06]  /*1000*/  @P0 IMAD.WIDE.U32 R184, R5, 0x8, R184 ;  /* 0x0000000805b80825 */ /* 0x000fcc00078e00b8 */
[----:B------:R-:W1:Y:S01]  /*1010*/  @P0 LDC.64 R174, c[0x0][0x3b8] ;  /* 0x0000ee00ffae0b82 */ /* 0x000e620000000a00 */
[----:B------:R4:W5:Y:S01]  /*1020*/  @P0 LDG.E.64 R200, desc[UR10][R184.64] ;  /* 0x0000000ab8c80981 */ /* 0x000962000c1e1b00 */
[----:B0-----:R-:W-:-:S05]  /*1030*/  @P2 IMAD.WIDE.U32 R182, R194, 0x20, R182 ;  /* 0x00000020c2b62825 */ /* 0x001fca00078e00b6 */
[----:B------:R-:W5:Y:S04]  /*1040*/  @P2 LDG.E.128 R88, desc[UR10][R182.64] ;  /* 0x0000000ab6582981 */ /* 0x000f68000c1e1d00 */
[----:B------:R0:W5:Y:S01]  /*1050*/  @P2 LDG.E.128 R92, desc[UR10][R182.64+0x10] ;  /* 0x0000100ab65c2981 */ /* 0x000162000c1e1d00 */
[----:B--2---:R-:W-:-:S05]  /*1060*/  FSEL R195, R195, RZ, !P3 ;  /* 0x000000ffc3c37208 */ /* 0x004fca0005800000 */
[----:B---3--:R-:W-:Y:S01]  /*1070*/  FADD.FTZ R0, -R195, R176 ;  /* 0x000000b0c3007221 */ /* 0x008fe20000010100 */
[----:B------:R-:W-:-:S03]  /*1080*/  SHF.L.U32 R176, R132, 0x10, RZ ;  /* 0x0000001084b07819 */ /* 0x000fc600000006ff */
[----:B------:R-:W-:Y:S02]  /*1090*/  FMUL.FTZ R0, R4, R0 ;  /* 0x0000000004007220 */ /* 0x000fe40000410000 */
[----:B------:R-:W-:Y:S02]  /*10a0*/  FADD.FTZ R210, R176, R210 ;  /* 0x000000d2b0d27221 */ /* 0x000fe40000010000 */
[-C--:B------:R-:W-:Y:S01]  /*10b0*/  FFMA.FTZ R206, R0, R176.reuse, R206 ;  /* 0x000000b000ce7223 */ /* 0x080fe200000100ce */
[----:B------:R-:W-:Y:S01]  /*10c0*/  FMUL.FTZ R176, R52, R176 ;  /* 0x000000b034b07220 */ /* 0x000fe20000410000 */
[----:B------:R-:W-:-:S05]  /*10d0*/  SHF.L.U32 R196, R136, 0x10, RZ ;  /* 0x0000001088c47819 */ /* 0x000fca00000006ff */
[----:B------:R-:W-:Y:S01]  /*10e0*/  FADD.FTZ R197, R196, R197 ;  /* 0x000000c5c4c57221 */ /* 0x000fe20000010000 */
[-C--:B------:R-:W-:Y:S01]  /*10f0*/  FFMA.FTZ R238, R0, R196.reuse, R238 ;  /* 0x000000c400ee7223 */ /* 0x080fe200000100ee */
[----:B------:R-:W-:Y:S01]  /*1100*/  FFMA.FTZ R196, R84, R196, R176 ;  /* 0x000000c454c47223 */ /* 0x000fe200000100b0 */
[----:B------:R-:W-:Y:S01]  /*1110*/  SHF.L.U32 R176, R133, 0x10, RZ ;  /* 0x0000001085b07819 */ /* 0x000fe200000006ff */
[----:B------:R2:W-:Y:S04]  /*1120*/  STL [R1+0x2c], R210 ;  /* 0x00002cd201007387 */ /* 0x0005e80000100800 */
[----:B------:R3:W-:Y:S01]  /*1130*/  STL [R1+0x1c], R206 ;  /* 0x00001cce01007387 */ /* 0x0007e20000100800 */
[----:B------:R-:W-:-:S03]  /*1140*/  FADD.FTZ R207, R176, R207 ;  /* 0x000000cfb0cf7221 */ /* 0x000fc60000010000 */
[----:B--2---:R-:W2:Y:S04]  /*1150*/  LDL.LU R210, [R1+0x20] ;  /* 0x0000200001d27983 */ /* 0x004ea80000300800 */
[----:B------:R-:W4:Y:S04]  /*1160*/  LDL.LU R187, [R1+0x30] ;  /* 0x0000300001bb7983 */ /* 0x000f280000300800 */
[----:B------:R1:W-:Y:S04]  /*1170*/  STL [R1+0xc], R197 ;  /* 0x00000cc501007387 */ /* 0x0003e80000100800 */
[----:B------:R-:W4:Y:S04]  /*1180*/  LDL.LU R186, [R1+0x10] ;  /* 0x0000100001ba7983 */ /* 0x000f280000300800 */
[----:B------:R-:W4:Y:S04]  /*1190*/  LDL.LU R185, [R1+0x28] ;  /* 0x0000280001b97983 */ /* 0x000f280000300800 */
[----:B------:R-:W-:Y:S04]  /*11a0*/  STL [R1+0x34], R207 ;  /* 0x000034cf01007387 */ /* 0x000fe80000100800 */
[----:B------:R-:W4:Y:S01]  /*11b0*/  LDL.LU R184, [R1+0x38] ;  /* 0x0000380001b87983 */ /* 0x000f220000300800 */
[----:B------:R-:W-:-:S04]  /*11c0*/  FADD.FTZ R178, -R195, R178 ;  /* 0x000000b2c3b27221 */ /* 0x000fc80000010100 */
[----:B---3--:R-:W-:-:S04]  /*11d0*/  FMUL.FTZ R206, R4, R178 ;  /* 0x000000b204ce7220 */ /* 0x008fc80000410000 */
[----:B------:R-:W-:Y:S01]  /*11e0*/  FFMA.FTZ R121, R206, R176, R121 ;  /* 0x000000b0ce797223 */ /* 0x000fe20000010079 */
[----:B-1----:R-:W-:-:S04]  /*11f0*/  SHF.L.U32 R197, R137, 0x10, RZ ;  /* 0x0000001089c57819 */ /* 0x002fc800000006ff */
[----:B------:R1:W-:Y:S04]  /*1200*/  STL [R1+0x24], R121 ;  /* 0x0000247901007387 */ /* 0x0003e80000100800 */
[----:B------:R-:W0:Y:S04]  /*1210*/  LDL.LU R183, [R1+0x18] ;  /* 0x0000180001b77983 */ /* 0x000e280000300800 */
[----:B------:R-:W3:Y:S04]  /*1220*/  LDL.LU R182, [R1+0x3c] ;  /* 0x00003c0001b67983 */ /* 0x000ee80000300800 */
[----:B-1----:R-:W3:Y:S01]  /*1230*/  LDL.LU R121, [R1+0x5c] ;  /* 0x00005c0001797983 */ /* 0x002ee20000300800 */
[----:B------:R-:W-:-:S05]  /*1240*/  FADD.FTZ R120, R197, R120 ;  /* 0x00000078c5787221 */ /* 0x000fca0000010000 */
[----:B------:R1:W-:Y:S04]  /*1250*/  STL [R1+0x14], R120 ;  /* 0x0000147801007387 */ /* 0x0003e80000100800 */
[----:B-1----:R-:W3:Y:S01]  /*1260*/  LDL.LU R120, [R1+0x4c] ;  /* 0x00004c0001787983 */ /* 0x002ee20000300800 */
[----:B------:R-:W-:Y:S01]  /*1270*/  FADD.FTZ R178, -R195, R177 ;  /* 0x000000b1c3b27221 */ /* 0x000fe20000010100 */
[----:B------:R-:W-:Y:S02]  /*1280*/  PRMT R137, R132, 0x7632, R137 ;  /* 0x0000763284897816 */ /* 0x000fe40000000089 */
[----:B------:R-:W-:Y:S01]  /*1290*/  PRMT R133, R136, 0x7632, R133 ;  /* 0x0000763288857816 */ /* 0x000fe20000000085 */
[----:B------:R-:W-:Y:S01]  /*12a0*/  FMUL.FTZ R136, R4, R178 ;  /* 0x000000b204887220 */ /* 0x000fe20000410000 */
[----:B------:R-:W-:Y:S01]  /*12b0*/  PRMT R132, R137, 0x7632, R132 ;  /* 0x0000763289847816 */ /* 0x000fe20000000084 */
[----:B------:R-:W-:Y:S01]  /*12c0*/  FADD.FTZ R179, -R195, R179 ;  /* 0x000000b3c3b37221 */ /* 0x000fe20000010100 */
[----:B------:R-:W-:-:S02]  /*12d0*/  PRMT R178, R133, 0x7632, R178 ;  /* 0x0000763285b27816 */ /* 0x000fc400000000b2 */
[----:B------:R-:W-:Y:S02]  /*12e0*/  SHF.L.U32 R137, R137, 0x10, RZ ;  /* 0x0000001089897819 */ /* 0x000fe400000006ff */
[----:B------:R-:W-:Y:S01]  /*12f0*/  SHF.L.U32 R133, R133, 0x10, RZ ;  /* 0x0000001085857819 */ /* 0x000fe200000006ff */
[----:B------:R-:W-:Y:S01]  /*1300*/  FMUL.FTZ R207, R4, R179 ;  /* 0x000000b304cf7220 */ /* 0x000fe20000410000 */
[----:B------:R-:W-:Y:S02]  /*1310*/  SHF.L.U32 R178, R178, 0x10, RZ ;  /* 0x00000010b2b27819 */ /* 0x000fe400000006ff */
[----:B------:R-:W-:-:S03]  /*1320*/  SHF.L.U32 R132, R132, 0x10, RZ ;  /* 0x0000001084847819 */ /* 0x000fc600000006ff */
[----:B------:R-:W-:Y:S01]  /*1330*/  FMUL.FTZ R211, R55, R178 ;  /* 0x000000b237d37220 */ /* 0x000fe20000410000 */
[----:B--2---:R-:W-:Y:S01]  /*1340*/  FFMA.FTZ R210, R136, R137, R210 ;  /* 0x0000008988d27223 */ /* 0x004fe200000100d2 */
[----:B----4-:R-:W-:-:S04]  /*1350*/  FADD.FTZ R187, R137, R187 ;  /* 0x000000bb89bb7221 */ /* 0x010fc80000010000 */
[----:B------:R1:W-:Y:S01]  /*1360*/  STL [R1+0x20], R210 ;  /* 0x000020d201007387 */ /* 0x0003e20000100800 */
[----:B------:R-:W-:-:S03]  /*1370*/  FADD.FTZ R186, R133, R186 ;  /* 0x000000ba85ba7221 */ /* 0x000fc60000010000 */
[----:B------:R-:W-:Y:S01]  /*1380*/  STL [R1+0x30], R187 ;  /* 0x000030bb01007387 */ /* 0x000fe20000100800 */
[----:B------:R-:W-:-:S03]  /*1390*/  FFMA.FTZ R185, R207, R178, R185 ;  /* 0x000000b2cfb97223 */ /* 0x000fc600000100b9 */
[----:B------:R-:W-:Y:S01]  /*13a0*/  STL [R1+0x10], R186 ;  /* 0x000010ba01007387 */ /* 0x000fe20000100800 */
[----:B------:R-:W-:-:S03]  /*13b0*/  FADD.FTZ R184, R178, R184 ;  /* 0x000000b8b2b87221 */ /* 0x000fc60000010000 */
[----:B------:R-:W-:Y:S04]  /*13c0*/  STL [R1+0x28], R185 ;  /* 0x000028b901007387 */ /* 0x000fe80000100800 */
[----:B------:R-:W-:Y:S04]  /*13d0*/  STL [R1+0x38], R184 ;  /* 0x000038b801007387 */ /* 0x000fe80000100800 */
[----:B------:R-:W2:Y:S04]  /*13e0*/  LDL.LU R220, [R1+0x40] ;  /* 0x0000400001dc7983 */ /* 0x000ea80000300800 */
[----:B------:R-:W4:Y:S04]  /*13f0*/  LDL.LU R219, [R1+0x60] ;  /* 0x0000600001db7983 */ /* 0x000f280000300800 */
[----:B------:R-:W4:Y:S01]  /*1400*/  LDL.LU R218, [R1+0x50] ;  /* 0x0000500001da7983 */ /* 0x000f220000300800 */
[----:B-1----:R-:W-:Y:S01]  /*1410*/  FADD.FTZ R210, -R195, R140 ;  /* 0x0000008cc3d27221 */ /* 0x002fe20000010100 */
[----:B------:R-:W-:-:S02]  /*1420*/  SHF.L.U32 R140, R138, 0x10, RZ ;  /* 0x000000108a8c7819 */ /* 0x000fc400000006ff */
[----:B------:R-:W-:Y:S01]  /*1430*/  SHF.L.U32 R178, R134, 0x10, RZ ;  /* 0x0000001086b27819 */ /* 0x000fe200000006ff */
[----:B0-----:R-:W-:Y:S02]  /*1440*/  FADD.FTZ R183, R132, R183 ;  /* 0x000000b784b77221 */ /* 0x001fe40000010000 */
[----:B---3--:R-:W-:Y:S02]  /*1450*/  FADD.FTZ R182, R140, R182 ;  /* 0x000000b68cb67221 */ /* 0x008fe40000010000 */
[----:B------:R-:W-:Y:S01]  /*1460*/  FADD.FTZ R121, R178, R121 ;  /* 0x00000079b2797221 */ /* 0x000fe20000010000 */
[----:B------:R-:W-:Y:S04]  /*1470*/  STL [R1+0x18], R183 ;  /* 0x000018b701007387 */ /* 0x000fe80000100800 */
[----:B------:R-:W-:Y:S01]  /*1480*/  STL [R1+0x3c], R182 ;  /* 0x00003cb601007387 */ /* 0x000fe20000100800 */
[----:B------:R-:W-:-:S03]  /*1490*/  FMUL.FTZ R210, R4, R210 ;  /* 0x000000d204d27220 */ /* 0x000fc60000410000 */
[----:B------:R-:W3:Y:S04]  /*14a0*/  LDL.LU R223, [R1+0x44] ;  /* 0x0000440001df7983 */ /* 0x000ee80000300800 */
[----:B------:R0:W-:Y:S01]  /*14b0*/  STL [R1+0x5c], R121 ;  /* 0x00005c7901007387 */ /* 0x0001e20000100800 */
[----:B------:R-:W-:-:S03]  /*14c0*/  FFMA.FTZ R120, R210, R178, R120 ;  /* 0x000000b2d2787223 */ /* 0x000fc60000010078 */
[----:B0-----:R-:W3:Y:S04]  /*14d0*/  LDL.LU R121, [R1+0x64] ;  /* 0x0000640001797983 */ /* 0x001ee80000300800 */
[----:B------:R0:W-:Y:S04]  /*14e0*/  STL [R1+0x4c], R120 ;  /* 0x00004c7801007387 */ /* 0x0001e80000100800 */
[----:B0-----:R-:W3:Y:S01]  /*14f0*/  LDL.LU R120, [R1+0x54] ;  /* 0x0000540001787983 */ /* 0x001ee20000300800 */
[----:B------:R-:W-:Y:S01]  /*1500*/  FMUL.FTZ R176, R54, R176 ;  /* 0x000000b036b07220 */ /* 0x000fe20000410000 */
[----:B------:R-:W-:Y:S01]  /*1510*/  FFMA.FTZ R240, R206, R197, R240 ;  /* 0x000000c5cef07223 */ /* 0x000fe200000100f0 */
[----:B------:R-:W-:Y:S01]  /*1520*/  FMUL.FTZ R137, R53, R137 ;  /* 0x0000008935897220 */ /* 0x000fe20000410000 */
[----:B------:R-:W-:Y:S01]  /*1530*/  FFMA.FTZ R239, R136, R133, R239 ;  /* 0x0000008588ef7223 */ /* 0x000fe200000100ef */
[----:B------:R-:W-:Y:S01]  /*1540*/  FFMA.FTZ R197, R86, R197, R176 ;  /* 0x000000c556c57223 */ /* 0x000fe200000100b0 */
[-C--:B------:R-:W-:Y:S01]  /*1550*/  FFMA.FTZ R241, R207, R132.reuse, R241 ;  /* 0x00000084cff17223 */ /* 0x080fe200000100f1 */
[----:B------:R-:W0:Y:S01]  /*1560*/  @P2 LDC.64 R176, c[0x0][0x438] ;  /* 0x00010e00ffb02b82 */ /* 0x000e220000000a00 */
[----:B------:R-:W-:Y:S01]  /*1570*/  FFMA.FTZ R137, R85, R133, R137 ;  /* 0x0000008555897223 */ /* 0x000fe20000010089 */
[----:B------:R-:W-:Y:S01]  /*1580*/  FFMA.FTZ R211, R87, R132, R211 ;  /* 0x0000008457d37223 */ /* 0x000fe200000100d3 */
[----:B------:R-:W-:Y:S01]  /*1590*/  PRMT R134, R134, 0x7632, R134 ;  /* 0x0000763286867816 */ /* 0x000fe20000000086 */
[----:B------:R-:W-:Y:S01]  /*15a0*/  @P0 IMAD.WIDE.U32 R180, R6, 0x8, R180 ;  /* 0x0000000806b40825 */ /* 0x000fe200078e00b4 */
[----:B------:R-:W3:Y:S02]  /*15b0*/  LDL.LU R222, [R1+0x48] ;  /* 0x0000480001de7983 */ /* 0x000ee40000300800 */
[----:B------:R-:W-:Y:S01]  /*15c0*/  SHF.L.U32 R134, R134, 0x10, RZ ;  /* 0x0000001086867819 */ /* 0x000fe200000006ff */
[C---:B------:R-:W-:Y:S01]  /*15d0*/  IMAD.WIDE.U32 R156, R3.reuse, 0x20, R212 ;  /* 0x00000020039c7825 */ /* 0x040fe200078e00d4 */
[----:B------:R1:W5:Y:S03]  /*15e0*/  @P0 LDG.E.64 R198, desc[UR10][R180.64] ;  /* 0x0000000ab4c60981 */ /* 0x000366000c1e1b00 */
[----:B------:R-:W-:Y:S01]  /*15f0*/  IMAD.WIDE.U32 R148, R3, 0x10, R216 ;  /* 0x0000001003947825 */ /* 0x000fe200078e00d8 */
[----:B------:R-:W3:Y:S04]  /*1600*/  LDG.E.128 R144, desc[UR10][R156.64] ;  /* 0x0000000a9c907981 */ /* 0x000ee8000c1e1d00 */
[----:B------:R-:W3:Y:S01]  /*1610*/  LDL.LU R221, [R1+0x68] ;  /* 0x0000680001dd7983 */ /* 0x000ee20000300800 */
[----:B-1----:R-:W1:Y:S03]  /*1620*/  @P2 LDC.64 R180, c[0x0][0x438] ;  /* 0x00010e00ffb42b82 */ /* 0x002e660000000a00 */
[----:B------:R-:W3:Y:S01]  /*1630*/  LDG.E.128 R148, desc[UR10][R148.64] ;  /* 0x0000000a94947981 */ /* 0x000ee2000c1e1d00 */
[----:B0-----:R-:W-:Y:S01]  /*1640*/  @P2 IMAD.WIDE.U32 R132, R6, 0x20, R176 ;  /* 0x0000002006842825 */ /* 0x001fe200078e00b0 */
[----:B------:R-:W-:-:S03]  /*1650*/  PRMT R176, R138, 0x7632, R176 ;  /* 0x000076328ab07816 */ /* 0x000fc600000000b0 */
[----:B------:R-:W-:Y:S01]  /*1660*/  FADD.FTZ R138, -R195, R141 ;  /* 0x0000008dc38a7221 */ /* 0x000fe20000010100 */
[----:B------:R-:W-:Y:S01]  /*1670*/  IMAD.WIDE.U32 R152, R3, 0x10, R214 ;  /* 0x0000001003987825 */ /* 0x000fe200078e00d6 */
[----:B------:R-:W-:-:S03]  /*1680*/  SHF.L.U32 R141, R176, 0x10, RZ ;  /* 0x00000010b08d7819 */ /* 0x000fc600000006ff */
[----:B------:R-:W-:Y:S01]  /*1690*/  FMUL.FTZ R138, R4, R138 ;  /* 0x0000008a048a7220 */ /* 0x000fe20000410000 */
[----:B------:R-:W5:Y:S01]  /*16a0*/  @P2 LDG.E.128 R112, desc[UR10][R132.64] ;  /* 0x0000000a84702981 */ /* 0x000f62000c1e1d00 */
[----:B------:R-:W-:-:S03]  /*16b0*/  IMAD.WIDE.U32 R172, R5, 0x20, R212 ;  /* 0x0000002005ac7825 */ /* 0x000fc600078e00d4 */
[----:B------:R0:W5:Y:S04]  /*16c0*/  @P2 LDG.E.128 R116, desc[UR10][R132.64+0x10] ;  /* 0x0000100a84742981 */ /* 0x000168000c1e1d00 */
[----:B------:R-:W3:Y:S01]  /*16d0*/  LDG.E.128 R152, desc[UR10][R152.64] ;  /* 0x0000000a98987981 */ /* 0x000ee2000c1e1d00 */
[----:B------:R-:W-:-:S04]  /*16e0*/  IMAD.WIDE.U32 R168, R5, 0x10, R214 ;  /* 0x0000001005a87825 */ /* 0x000fc800078e00d6 */
[----:B------:R-:W-:Y:S01]  /*16f0*/  FFMA.FTZ R243, R138, R141, R243 ;  /* 0x0000008d8af37223 */ /* 0x000fe200000100f3 */
[----:B------:R-:W-:Y:S01]  /*1700*/  FADD.FTZ R142, -R195, R142 ;  /* 0x0000008ec38e7221 */ /* 0x000fe20000010100 */
[----:B------:R-:W-:-:S04]  /*1710*/  IMAD.WIDE.U32 R164, R5, 0x10, R216 ;  /* 0x0000001005a47825 */ /* 0x000fc800078e00d8 */
[----:B------:R-:W-:Y:S01]  /*1720*/  FADD.FTZ R143, -R195, R143 ;  /* 0x0000008fc38f7221 */ /* 0x000fe20000010100 */
[----:B------:R-:W3:Y:S01]  /*1730*/  LDG.E.128 R156, desc[UR10][R156.64+0x10] ;  /* 0x0000100a9c9c7981 */ /* 0x000ee2000c1e1d00 */
[----:B0-----:R-:W-:-:S04]  /*1740*/  IMAD.WIDE.U32 R132, R6, 0x20, R212 ;  /* 0x0000002006847825 */ /* 0x001fc800078e00d4 */
[----:B------:R-:W-:Y:S01]  /*1750*/  FMUL.FTZ R212, R49, R134 ;  /* 0x0000008631d47220 */ /* 0x000fe20000410000 */
[----:B------:R-:W-:-:S04]  /*1760*/  IMAD.WIDE.U32 R184, R6, 0x10, R214 ;  /* 0x0000001006b87825 */ /* 0x000fc800078e00d6 */
[----:B-1----:R-:W-:-:S04]  /*1770*/  @P2 IMAD.WIDE.U32 R180, R5, 0x20, R180 ;  /* 0x0000002005b42825 */ /* 0x002fc800078e00b4 */
[----:B------:R-:W-:Y:S01]  /*1780*/  FMUL.FTZ R213, R4, R142 ;  /* 0x0000008e04d57220 */ /* 0x000fe20000410000 */
[----:B------:R-:W3:Y:S04]  /*1790*/  LDG.E.128 R160, desc[UR10][R172.64] ;  /* 0x0000000aaca07981 */ /* 0x000ee8000c1e1d00 */
[----:B------:R-:W5:Y:S04]  /*17a0*/  @P2 LDG.E.128 R104, desc[UR10][R180.64] ;  /* 0x0000000ab4682981 */ /* 0x000f68000c1e1d00 */
[----:B------:R0:W5:Y:S04]  /*17b0*/  @P2 LDG.E.128 R108, desc[UR10][R180.64+0x10] ;  /* 0x0000100ab46c2981 */ /* 0x000168000c1e1d00 */
[----:B------:R-:W3:Y:S04]  /*17c0*/  LDG.E.128 R164, desc[UR10][R164.64] ;  /* 0x0000000aa4a47981 */ /* 0x000ee8000c1e1d00 */
[----:B------:R-:W3:Y:S01]  /*17d0*/  LDG.E.128 R168, desc[UR10][R168.64] ;  /* 0x0000000aa8a87981 */ /* 0x000ee2000c1e1d00 */
[----:B0-----:R-:W-:-:S04]  /*17e0*/  IMAD.WIDE.U32 R180, R6, 0x10, R216 ;  /* 0x0000001006b47825 */ /* 0x001fc800078e00d8 */
[----:B--2---:R-:W-:Y:S01]  /*17f0*/  FADD.FTZ R220, R141, R220 ;  /* 0x000000dc8ddc7221 */ /* 0x004fe20000010000 */
[----:B----4-:R-:W-:-:S04]  /*1800*/  FADD.FTZ R219, R134, R219 ;  /* 0x000000db86db7221 */ /* 0x010fc80000010000 */
[----:B------:R0:W-:Y:S01]  /*1810*/  STL [R1+0x40], R220 ;  /* 0x000040dc01007387 */ /* 0x0001e20000100800 */
[----:B------:R-:W-:Y:S01]  /*1820*/  FFMA.FTZ R218, R138, R134, R218 ;  /* 0x000000868ada7223 */ /* 0x000fe200000100da */
[----:B------:R-:W-:Y:S01]  /*1830*/  FMUL.FTZ R216, R4, R143 ;  /* 0x0000008f04d87220 */ /* 0x000fe20000410000 */
[----:B------:R-:W-:-:S04]  /*1840*/  @P0 IMAD.WIDE.U32 R174, R194, 0x8, R174 ;  /* 0x00000008c2ae0825 */ /* 0x000fc800078e00ae */
[----:B------:R-:W-:Y:S01]  /*1850*/  FMUL.FTZ R179, R48, R178 ;  /* 0x000000b230b37220 */ /* 0x000fe20000410000 */
[----:B------:R-:W-:Y:S01]  /*1860*/  FFMA.FTZ R242, R210, R140, R242 ;  /* 0x0000008cd2f27223 */ /* 0x000fe200000100f2 */
[----:B------:R-:W2:Y:S04]  /*1870*/  LDG.E.128 R180, desc[UR10][R180.64] ;  /* 0x0000000ab4b47981 */ /* 0x000ea8000c1e1d00 */
[----:B0-----:R-:W4:Y:S04]  /*1880*/  LDL.LU R220, [R1+0x58] ;  /* 0x0000580001dc7983 */ /* 0x001f280000300800 */
[----:B------:R0:W-:Y:S01]  /*1890*/  STL [R1+0x60], R219 ;  /* 0x000060db01007387 */ /* 0x0001e20000100800 */
[----:B------:R-:W-:Y:S01]  /*18a0*/  FFMA.FTZ R141, R81, R141, R212 ;  /* 0x0000008d518d7223 */ /* 0x000fe200000100d4 */
[----:B------:R-:W-:-:S02]  /*18b0*/  SHF.L.U32 R134, R135, 0x10, RZ ;  /* 0x0000001087867819 */ /* 0x000fc400000006ff */
[----:B------:R1:W5:Y:S04]  /*18c0*/  @P0 LDG.E.64 R204, desc[UR10][R174.64] ;  /* 0x0000000aaecc0981 */ /* 0x000368000c1e1b00 */
[----:B------:R-:W2:Y:S04]  /*18d0*/  LDG.E.128 R184, desc[UR10][R184.64] ;  /* 0x0000000ab8b87981 */ /* 0x000ea8000c1e1d00 */
[----:B0-----:R-:W2:Y:S01]  /*18e0*/  LDL.LU R219, [R1+0x8c] ;  /* 0x00008c0001db7983 */ /* 0x001ea20000300800 */
[----:B------:R-:W-:Y:S01]  /*18f0*/  SHF.L.U32 R212, R139, 0x10, RZ ;  /* 0x000000108bd47819 */ /* 0x000fe200000006ff */
[----:B---3--:R-:W-:-:S02]  /*1900*/  FADD.FTZ R121, R134, R121 ;  /* 0x0000007986797221 */ /* 0x008fc40000010000 */
[----:B------:R0:W-:Y:S01]  /*1910*/  STL [R1+0x50], R218 ;  /* 0x000050da01007387 */ /* 0x0001e20000100800 */
[----:B------:R-:W-:-:S03]  /*1920*/  FFMA.FTZ R120, R213, R134, R120 ;  /* 0x00000086d5787223 */ /* 0x000fc60000010078 */
[----:B0-----:R-:W3:Y:S01]  /*1930*/  LDL.LU R218, [R1+0x7c] ;  /* 0x00007c0001da7983 */ /* 0x001ee20000300800 */
[----:B------:R-:W-:Y:S01]  /*1940*/  FMUL.FTZ R142, R50, R134 ;  /* 0x00000086328e7220 */ /* 0x000fe20000410000 */
[----:B-1----:R-:W0:Y:S02]  /*1950*/  @P2 LDC.64 R174, c[0x0][0x438] ;  /* 0x00010e00ffae2b82 */ /* 0x002e240000000a00 */
[----:B------:R-:W3:Y:S01]  /*1960*/  LDL.LU R214, [R1+0x6c] ;  /* 0x00006c0001d67983 */ /* 0x000ee20000300800 */
[----:B------:R-:W-:-:S05]  /*1970*/  FADD.FTZ R223, R212, R223 ;  /* 0x000000dfd4df7221 */ /* 0x000fca0000010000 */
[----:B------:R-:W-:Y:S04]  /*1980*/  STL [R1+0x44], R223 ;  /* 0x000044df01007387 */ /* 0x000fe80000100800 */
[----:B------:R-:W3:Y:S04]  /*1990*/  LDL.LU R217, [R1+0x94] ;  /* 0x0000940001d97983 */ /* 0x000ee80000300800 */
[----:B------:R1:W-:Y:S04]  /*19a0*/  STL [R1+0x64], R121 ;  /* 0x0000647901007387 */ /* 0x0003e80000100800 */
[----:B-1----:R-:W3:Y:S04]  /*19b0*/  LDL.LU R121, [R1+0x84] ;  /* 0x0000840001797983 */ /* 0x002ee80000300800 */
[----:B------:R1:W-:Y:S04]  /*19c0*/  STL [R1+0x54], R120 ;  /* 0x0000547801007387 */ /* 0x0003e80000100800 */
[----:B-1----:R-:W3:Y:S01]  /*19d0*/  LDL.LU R120, [R1+0x74] ;  /* 0x0000740001787983 */ /* 0x002ee20000300800 */
[----:B------:R-:W-:-:S02]  /*19e0*/  PRMT R139, R139, 0x7632, R139 ;  /* 0x000076328b8b7816 */ /* 0x000fc4000000008b */
[----:B------:R-:W-:Y:S02]  /*19f0*/  PRMT R134, R135, 0x7632, R134 ;  /* 0x0000763287867816 */ /* 0x000fe40000000086 */
[----:B------:R-:W-:Y:S01]  /*1a00*/  SHF.L.U32 R139, R139, 0x10, RZ ;  /* 0x000000108b8b7819 */ /* 0x000fe200000006ff */
[-C--:B------:R-:W-:Y:S01]  /*1a10*/  FFMA.FTZ R244, R213, R212.reuse, R244 ;  /* 0x000000d4d5f47223 */ /* 0x080fe200000100f4 */
[----:B------:R-:W-:Y:S01]  /*1a20*/  SHF.L.U32 R134, R134, 0x10, RZ ;  /* 0x0000001086867819 */ /* 0x000fe200000006ff */
[----:B------:R-:W-:Y:S01]  /*1a30*/  FFMA.FTZ R212, R82, R212, R142 ;  /* 0x000000d452d47223 */ /* 0x000fe2000001008e */
[----:B------:R-:W-:Y:S01]  /*1a40*/  FADD.FTZ R142, -R195, R144 ;  /* 0x00000090c38e7221 */ /* 0x000fe20000010100 */
[----:B------:R-:W-:Y:S02]  /*1a50*/  FADD.FTZ R222, R139, R222 ;  /* 0x000000de8bde7221 */ /* 0x000fe40000010000 */
[----:B------:R-:W-:Y:S01]  /*1a60*/  FMUL.FTZ R215, R51, R134 ;  /* 0x0000008633d77220 */ /* 0x000fe20000410000 */
[----:B------:R-:W-:Y:S01]  /*1a70*/  FADD.FTZ R221, R134, R221 ;  /* 0x000000dd86dd7221 */ /* 0x000fe20000010000 */
[----:B------:R-:W-:Y:S01]  /*1a80*/  FMUL.FTZ R142, R4, R142 ;  /* 0x0000008e048e7220 */ /* 0x000fe20000410000 */
[----:B------:R-:W-:Y:S04]  /*1a90*/  STL [R1+0x48], R222 ;  /* 0x000048de01007387 */ /* 0x000fe80000100800 */
[----:B------:R1:W-:Y:S01]  /*1aa0*/  STL [R1+0x68], R221 ;  /* 0x000068dd01007387 */ /* 0x0003e20000100800 */
[-C--:B------:R-:W-:Y:S01]  /*1ab0*/  FFMA.FTZ R245, R216, R139.reuse, R245 ;  /* 0x0000008bd8f57223 */ /* 0x080fe200000100f5 */
[----:B------:R-:W-:Y:S01]  /*1ac0*/  FFMA.FTZ R215, R83, R139, R215 ;  /* 0x0000008b53d77223 */ /* 0x000fe200000100d7 */
[----:B------:R-:W-:Y:S01]  /*1ad0*/  SHF.L.U32 R139, R152, 0x10, RZ ;  /* 0x00000010988b7819 */ /* 0x000fe200000006ff */
[----:B-1----:R-:W3:Y:S01]  /*1ae0*/  LDL.LU R221, [R1+0x80] ;  /* 0x0000800001dd7983 */ /* 0x002ee20000300800 */
[----:B------:R-:W-:Y:S01]  /*1af0*/  FADD.FTZ R146, -R195, R146 ;  /* 0x00000092c3927221 */ /* 0x000fe20000010100 */
[----:B------:R-:W-:-:S02]  /*1b00*/  SHF.L.U32 R143, R149, 0x10, RZ ;  /* 0x00000010958f7819 */ /* 0x000fc400000006ff */
[----:B------:R-:W-:Y:S01]  /*1b10*/  SHF.L.U32 R144, R153, 0x10, RZ ;  /* 0x0000001099907819 */ /* 0x000fe200000006ff */
[----:B----4-:R-:W-:Y:S01]  /*1b20*/  FFMA.FTZ R220, R216, R134, R220 ;  /* 0x00000086d8dc7223 */ /* 0x010fe200000100dc */
[----:B------:R-:W-:-:S04]  /*1b30*/  SHF.L.U32 R134, R148, 0x10, RZ ;  /* 0x0000001094867819 */ /* 0x000fc800000006ff */
[----:B------:R1:W-:Y:S04]  /*1b40*/  STL [R1+0x58], R220 ;  /* 0x000058dc01007387 */ /* 0x0003e80000100800 */
[----:B-1----:R-:W4:Y:S01]  /*1b50*/  LDL.LU R220, [R1+0x90] ;  /* 0x0000900001dc7983 */ /* 0x002f220000300800 */
[----:B--2---:R-:W-:Y:S01]  /*1b60*/  FADD.FTZ R219, R134, R219 ;  /* 0x000000db86db7221 */ /* 0x004fe20000010000 */
[----:B---3--:R-:W-:-:S05]  /*1b70*/  FFMA.FTZ R218, R142, R134, R218 ;  /* 0x000000868eda7223 */ /* 0x008fca00000100da */
[----:B------:R1:W-:Y:S04]  /*1b80*/  STL [R1+0x7c], R218 ;  /* 0x00007cda01007387 */ /* 0x0003e80000100800 */
[----:B------:R-:W-:Y:S01]  /*1b90*/  STL [R1+0x8c], R219 ;  /* 0x00008cdb01007387 */ /* 0x000fe20000100800 */
[----:B------:R-:W-:-:S03]  /*1ba0*/  FADD.FTZ R214, R139, R214 ;  /* 0x000000d68bd67221 */ /* 0x000fc60000010000 */
[----:B-1----:R-:W2:Y:S04]  /*1bb0*/  LDL.LU R218, [R1+0x70] ;  /* 0x0000700001da7983 */ /* 0x002ea80000300800 */
[----:B------:R1:W-:Y:S01]  /*1bc0*/  STL [R1+0x6c], R214 ;  /* 0x00006cd601007387 */ /* 0x0003e20000100800 */
[----:B------:R-:W-:Y:S01]  /*1bd0*/  FADD.FTZ R217, R143, R217 ;  /* 0x000000d98fd97221 */ /* 0x000fe20000010000 */
[----:B-1----:R-:W-:Y:S02]  /*1be0*/  FMUL.FTZ R214, R4, R146 ;  /* 0x0000009204d67220 */ /* 0x002fe40000410000 */
[----:B------:R-:W3:Y:S02]  /*1bf0*/  LDL.LU R146, [R1+0x88] ;  /* 0x0000880001927983 */ /* 0x000ee40000300800 */
[----:B------:R-:W-:-:S02]  /*1c00*/  FFMA.FTZ R121, R214, R143, R121 ;  /* 0x0000008fd6797223 */ /* 0x000fc40000010079 */
[----:B------:R-:W-:Y:S04]  /*1c10*/  STL [R1+0x94], R217 ;  /* 0x000094d901007387 */ /* 0x000fe80000100800 */
[----:B------:R-:W3:Y:S04]  /*1c20*/  LDL.LU R219, [R1+0x98] ;  /* 0x0000980001db7983 */ /* 0x000ee80000300800 */
[----:B------:R1:W-:Y:S01]  /*1c30*/  STL [R1+0x84], R121 ;  /* 0x0000847901007387 */ /* 0x0003e20000100800 */
[----:B------:R-:W-:-:S03]  /*1c40*/  FADD.FTZ R120, R144, R120 ;  /* 0x0000007890787221 */ /* 0x000fc60000010000 */
[----:B-1----:R-:W3:Y:S04]  /*1c50*/  LDL.LU R121, [R1+0x78] ;  /* 0x0000780001797983 */ /* 0x002ee80000300800 */
[----:B------:R1:W-:Y:S04]  /*1c60*/  STL [R1+0x74], R120 ;  /* 0x0000747801007387 */ /* 0x0003e80000100800 */
[----:B-1----:R-:W3:Y:S01]  /*1c70*/  LDL.LU R120, [R1+0x9c] ;  /* 0x00009c0001787983 */ /* 0x002ee20000300800 */
[----:B------:R-:W-:Y:S01]  /*1c80*/  FMUL.FTZ R143, R46, R143 ;  /* 0x0000008f2e8f7220 */ /* 0x000fe20000410000 */
[-C--:B------:R-:W-:Y:S01]  /*1c90*/  FFMA.FTZ R248, R214, R144.reuse, R248 ;  /* 0x00000090d6f87223 */ /* 0x080fe200000100f8 */
[----:B------:R-:W-:Y:S01]  /*1ca0*/  FADD.FTZ R145, -R195, R145 ;  /* 0x00000091c3917221 */ /* 0x000fe20000010100 */
[----:B------:R-:W-:Y:S01]  /*1cb0*/  PRMT R152, R152, 0x7632, R152 ;  /* 0x0000763298987816 */ /* 0x000fe20000000098 */
[----:B------:R-:W-:Y:S01]  /*1cc0*/  FFMA.FTZ R143, R78, R144, R143 ;  /* 0x000000904e8f7223 */ /* 0x000fe2000001008f */
[----:B------:R-:W-:Y:S01]  /*1cd0*/  PRMT R144, R148, 0x7632, R144 ;  /* 0x0000763294907816 */ /* 0x000fe20000000090 */
[----:B------:R-:W-:Y:S01]  /*1ce0*/  FMUL.FTZ R217, R4, R145 ;  /* 0x0000009104d97220 */ /* 0x000fe20000410000 */
[----:B------:R-:W3:Y:S02]  /*1cf0*/  LDL.LU R223, [R1+0xbc] ;  /* 0x0000bc0001df7983 */ /* 0x000ee40000300800 */
[----:B------:R-:W-:-:S02]  /*1d00*/  SHF.L.U32 R144, R144, 0x10, RZ ;  /* 0x0000001090907819 */ /* 0x000fc400000006ff */
[----:B------:R-:W-:-:S03]  /*1d10*/  SHF.L.U32 R152, R152, 0x10, RZ ;  /* 0x0000001098987819 */ /* 0x000fc600000006ff */
[----:B------:R-:W-:Y:S01]  /*1d20*/  FFMA.FTZ R221, R217, R144, R221 ;  /* 0x00000090d9dd7223 */ /* 0x000fe200000100dd */
[----:B------:R-:W-:Y:S01]  /*1d30*/  PRMT R149, R149, 0x7632, R149 ;  /* 0x0000763295957816 */ /* 0x000fe20000000095 */
[----:B------:R-:W-:-:S03]  /*1d40*/  FADD.FTZ R147, -R195, R147 ;  /* 0x00000093c3937221 */ /* 0x000fc60000010100 */
[----:B------:R-:W-:Y:S02]  /*1d50*/  SHF.L.U32 R149, R149, 0x10, RZ ;  /* 0x0000001095957819 */ /* 0x000fe400000006ff */
[----:B------:R-:W-:-:S04]  /*1d60*/  PRMT R153, R153, 0x7632, R153 ;  /* 0x0000763299997816 */ /* 0x000fc80000000099 */
[----:B------:R-:W-:Y:S01]  /*1d70*/  SHF.L.U32 R153, R153, 0x10, RZ ;  /* 0x0000001099997819 */ /* 0x000fe200000006ff */
[----:B----4-:R-:W-:-:S05]  /*1d80*/  FADD.FTZ R220, R144, R220 ;  /* 0x000000dc90dc7221 */ /* 0x010fca0000010000 */
[----:B------:R1:W-:Y:S04]  /*1d90*/  STL [R1+0x90], R220 ;  /* 0x000090dc01007387 */ /* 0x0003e80000100800 */
[----:B------:R4:W-:Y:S04]  /*1da0*/  STL [R1+0x80], R221 ;  /* 0x000080dd01007387 */ /* 0x0009e80000100800 */
[----:B-1----:R-:W3:Y:S04]  /*1db0*/  LDL.LU R220, [R1+0xac] ;  /* 0x0000ac0001dc7983 */ /* 0x002ee80000300800 */
[----:B------:R-:W3:Y:S04]  /*1dc0*/  LDL.LU R222, [R1+0xa0] ;  /* 0x0000a00001de7983 */ /* 0x000ee80000300800 */
[----:B----4-:R-:W4:Y:S01]  /*1dd0*/  LDL.LU R221, [R1+0xc0] ;  /* 0x0000c00001dd7983 */ /* 0x010f220000300800 */
[----:B--2---:R-:W-:-:S05]  /*1de0*/  FADD.FTZ R218, R152, R218 ;  /* 0x000000da98da7221 */ /* 0x004fca0000010000 */
[----:B------:R1:W-:Y:S02]  /*1df0*/  STL [R1+0x70], R218 ;  /* 0x000070da01007387 */ /* 0x0003e40000100800 */
[----:B-1----:R-:W-:-:S04]  /*1e00*/  FMUL.FTZ R218, R4, R147 ;  /* 0x0000009304da7220 */ /* 0x002fc80000410000 */
[----:B---3--:R-:W-:-:S05]  /*1e10*/  FFMA.FTZ R146, R218, R149, R146 ;  /* 0x00000095da927223 */ /* 0x008fca0000010092 */
[----:B------:R1:W-:Y:S01]  /*1e20*/  STL [R1+0x88], R146 ;  /* 0x0000889201007387 */ /* 0x0003e20000100800 */
[----:B------:R-:W-:-:S03]  /*1e30*/  FADD.FTZ R219, R149, R219 ;  /* 0x000000db95db7221 */ /* 0x000fc60000010000 */
[----:B-1----:R-:W2:Y:S01]  /*1e40*/  LDL.LU R146, [R1+0xb0] ;  /* 0x0000b00001927983 */ /* 0x002ea20000300800 */
[----:B------:R-:W-:-:S03]  /*1e50*/  FADD.FTZ R121, R153, R121 ;  /* 0x0000007999797221 */ /* 0x000fc60000010000 */
[----:B------:R1:W-:Y:S04]  /*1e60*/  STL [R1+0x98], R219 ;  /* 0x000098db01007387 */ /* 0x0003e80000100800 */
[----:B------:R-:W3:Y:S04]  /*1e70*/  LDL.LU R148, [R1+0xa4] ;  /* 0x0000a40001947983 */ /* 0x000ee80000300800 */
[----:B------:R0:W-:Y:S01]  /*1e80*/  STL [R1+0x78], R121 ;  /* 0x0000787901007387 */ /* 0x0001e20000100800 */
[----:B-1----:R-:W-:Y:S01]  /*1e90*/  FADD.FTZ R219, -R195, R156 ;  /* 0x0000009cc3db7221 */ /* 0x002fe20000010100 */
[----:B------:R-:W-:-:S02]  /*1ea0*/  SHF.L.U32 R156, R154, 0x10, RZ ;  /* 0x000000109a9c7819 */ /* 0x000fc400000006ff */
[----:B0-----:R-:W3:Y:S03]  /*1eb0*/  LDL.LU R121, [R1+0xc4] ;  /* 0x0000c40001797983 */ /* 0x001ee60000300800 */
[----:B------:R-:W-:-:S05]  /*1ec0*/  FADD.FTZ R120, R156, R120 ;  /* 0x000000789c787221 */ /* 0x000fca0000010000 */
[----:B------:R0:W-:Y:S04]  /*1ed0*/  STL [R1+0x9c], R120 ;  /* 0x00009c7801007387 */ /* 0x0001e80000100800 */
[----:B0-----:R-:W3:Y:S01]  /*1ee0*/  LDL.LU R120, [R1+0xb4] ;  /* 0x0000b40001787983 */ /* 0x001ee20000300800 */
[----:B------:R-:W-:Y:S01]  /*1ef0*/  FMUL.FTZ R144, R45, R144 ;  /* 0x000000902d907220 */ /* 0x000fe20000410000 */
[-C--:B------:R-:W-:Y:S01]  /*1f00*/  FFMA.FTZ R247, R217, R152.reuse, R247 ;  /* 0x00000098d9f77223 */ /* 0x080fe200000100f7 */
[----:B------:R-:W-:Y:S02]  /*1f10*/  FMUL.FTZ R219, R4, R219 ;  /* 0x000000db04db7220 */ /* 0x000fe40000410000 */
[----:B------:R-:W-:Y:S01]  /*1f20*/  FFMA.FTZ R152, R77, R152, R144 ;  /* 0x000000984d987223 */ /* 0x000fe20000010090 */
[----:B------:R-:W-:-:S02]  /*1f30*/  SHF.L.U32 R144, R150, 0x10, RZ ;  /* 0x0000001096907819 */ /* 0x000fc400000006ff */
[----:B------:R-:W-:Y:S01]  /*1f40*/  PRMT R154, R154, 0x7632, R154 ;  /* 0x000076329a9a7816 */ /* 0x000fe2000000009a */
[----:B------:R-:W-:Y:S02]  /*1f50*/  FADD.FTZ R157, -R195, R157 ;  /* 0x0000009dc39d7221 */ /* 0x000fe40000010100 */
[----:B------:R-:W-:Y:S01]  /*1f60*/  FMUL.FTZ R145, R40, R144 ;  /* 0x0000009028917220 */ /* 0x000fe20000410000 */
[----:B------:R-:W-:Y:S01]  /*1f70*/  FADD.FTZ R223, R144, R223 ;  /* 0x000000df90df7221 */ /* 0x000fe20000010000 */
[----:B------:R-:W-:Y:S01]  /*1f80*/  SHF.L.U32 R154, R154, 0x10, RZ ;  /* 0x000000109a9a7819 */ /* 0x000fe200000006ff */
[----:B------:R-:W-:-:S03]  /*1f90*/  FMUL.FTZ R157, R4, R157 ;  /* 0x0000009d049d7220 */ /* 0x000fc60000410000 */
[----:B------:R-:W-:Y:S01]  /*1fa0*/  STL [R1+0xbc], R223 ;  /* 0x0000bcdf01007387 */ /* 0x000fe20000100800 */
[----:B------:R-:W-:Y:S01]  /*1fb0*/  FFMA.FTZ R251, R157, R154, R251 ;  /* 0x0000009a9dfb7223 */ /* 0x000fe200000100fb */
[----:B------:R-:W-:Y:S01]  /*1fc0*/  FMUL.FTZ R149, R47, R149 ;  /* 0x000000952f957220 */ /* 0x000fe20000410000 */
[----:B------:R-:W-:Y:S01]  /*1fd0*/  FADD.FTZ R158, -R195, R158 ;  /* 0x0000009ec39e7221 */ /* 0x000fe20000010100 */
[-C--:B------:R-:W-:Y:S02]  /*1fe0*/  FFMA.FTZ R249, R218, R153.reuse, R249 ;  /* 0x00000099daf97223 */ /* 0x080fe400000100f9 */
[----:B------:R-:W-:Y:S01]  /*1ff0*/  FFMA.FTZ R153, R79, R153, R149 ;  /* 0x000000994f997223 */ /* 0x000fe20000010095 */
[----:B------:R-:W-:Y:S01]  /*2000*/  FMUL.FTZ R158, R4, R158 ;  /* 0x0000009e049e7220 */ /* 0x000fe20000410000 */
[----:B------:R-:W-:Y:S01]  /*2010*/  FFMA.FTZ R220, R219, R144, R220 ;  /* 0x00000090dbdc7223 */ /* 0x000fe200000100dc */
[----:B------:R-:W-:-:S04]  /*2020*/  PRMT R144, R150, 0x7632, R144 ;  /* 0x0000763296907816 */ /* 0x000fc80000000090 */
[----:B------:R-:W-:Y:S01]  /*2030*/  SHF.L.U32 R144, R144, 0x10, RZ ;  /* 0x0000001090907819 */ /* 0x000fe200000006ff */
[----:B------:R-:W-:Y:S01]  /*2040*/  FADD.FTZ R222, R154, R222 ;  /* 0x000000de9ade7221 */ /* 0x000fe20000010000 */
[----:B------:R0:W-:Y:S03]  /*2050*/  STL [R1+0xac], R220 ;  /* 0x0000acdc01007387 */ /* 0x0001e60000100800 */
[----:B----4-:R-:W-:Y:S01]  /*2060*/  FADD.FTZ R221, R144, R221 ;  /* 0x000000dd90dd7221 */ /* 0x010fe20000010000 */
[----:B------:R-:W-:Y:S04]  /*2070*/  STL [R1+0xa0], R222 ;  /* 0x0000a0de01007387 */ /* 0x000fe80000100800 */
[----:B------:R-:W4:Y:S01]  /*2080*/  LDL.LU R147, [R1+0xa8] ;  /* 0x0000a80001937983 */ /* 0x000f220000300800 */
[----:B0-----:R-:W-:-:S04]  /*2090*/  FMUL.FTZ R220, R41, R144 ;  /* 0x0000009029dc7220 */ /* 0x001fc80000410000 */
[----:B------:R-:W-:Y:S01]  /*20a0*/  FFMA.FTZ R220, R73, R154, R220 ;  /* 0x0000009a49dc7223 */ /* 0x000fe200000100dc */
[----:B--2---:R-:W-:Y:S01]  /*20b0*/  FFMA.FTZ R146, R157, R144, R146 ;  /* 0x000000909d927223 */ /* 0x004fe20000010092 */
[----:B------:R-:W-:-:S04]  /*20c0*/  SHF.L.U32 R144, R151, 0x10, RZ ;  /* 0x0000001097907819 */ /* 0x000fc800000006ff */
[----:B------:R0:W-:Y:S04]  /*20d0*/  STL [R1+0xb0], R146 ;  /* 0x0000b09201007387 */ /* 0x0001e80000100800 */
[----:B------:R1:W-:Y:S04]  /*20e0*/  STL [R1+0xc0], R221 ;  /* 0x0000c0dd01007387 */ /* 0x0003e80000100800 */
[----:B0-----:R-:W2:Y:S01]  /*20f0*/  LDL.LU R146, [R1] ;  /* 0x0000000001927983 */ /* 0x001ea20000300800 */
[----:B-1----:R-:W-:-:S03]  /*2100*/  SHF.L.U32 R221, R155, 0x10, RZ ;  /* 0x000000109bdd7819 */ /* 0x002fc600000006ff */
[----:B------:R-:W2:Y:S01]  /*2110*/  LDL.LU R224, [R1+0xc8] ;  /* 0x0000c80001e07983 */ /* 0x000ea20000300800 */
[----:B---3--:R-:W-:Y:S01]  /*2120*/  FADD.FTZ R121, R144, R121 ;  /* 0x0000007990797221 */ /* 0x008fe20000010000 */
[----:B------:R-:W-:Y:S02]  /*2130*/  FADD.FTZ R148, R221, R148 ;  /* 0x00000094dd947221 */ /* 0x000fe40000010000 */
[----:B------:R-:W3:Y:S04]  /*2140*/  LDL.LU R154, [R1+0xb8] ;  /* 0x0000b800019a7983 */ /* 0x000ee80000300800 */
[----:B------:R-:W3:Y:S04]  /*2150*/  LDL.LU R150, [R1+0xf0] ;  /* 0x0000f00001967983 */ /* 0x000ee80000300800 */
[----:B------:R-:W-:Y:S04]  /*2160*/  STL [R1+0xa4], R148 ;  /* 0x0000a49401007387 */ /* 0x000fe80000100800 */
[----:B------:R0:W-:Y:S01]  /*2170*/  STL [R1+0xc4], R121 ;  /* 0x0000c47901007387 */ /* 0x0001e20000100800 */
[----:B------:R-:W-:-:S03]  /*2180*/  FFMA.FTZ R120, R158, R144, R120 ;  /* 0x000000909e787223 */ /* 0x000fc60000010078 */
[----:B0-----:R-:W3:Y:S04]  /*2190*/  LDL.LU R121, [R1+0xe4] ;  /* 0x0000e40001797983 */ /* 0x001ee80000300800 */
[----:B------:R-:W3:Y:S04]  /*21a0*/  LDL.LU R149, [R1+0xd4] ;  /* 0x0000d40001957983 */ /* 0x000ee80000300800 */
[----:B------:R-:W3:Y:S04]  /*21b0*/  LDL.LU R148, [R1+0x4] ;  /* 0x0000040001947983 */ /* 0x000ee80000300800 */
[----:B------:R0:W-:Y:S04]  /*21c0*/  STL [R1+0xb4], R120 ;  /* 0x0000b47801007387 */ /* 0x0001e80000100800 */
[----:B0-----:R-:W3:Y:S01]  /*21d0*/  LDL.LU R120, [R1+0xf8] ;  /* 0x0000f80001787983 */ /* 0x001ee20000300800 */
[-C--:B------:R-:W-:Y:S01]  /*21e0*/  FFMA.FTZ R250, R219, R156.reuse, R250 ;  /* 0x0000009cdbfa7223 */ /* 0x080fe200000100fa */
[----:B------:R-:W-:Y:S01]  /*21f0*/  FFMA.FTZ R156, R72, R156, R145 ;  /* 0x0000009c489c7223 */ /* 0x000fe20000010091 */
[----:B------:R-:W-:Y:S01]  /*2200*/  FMUL.FTZ R145, R42, R144 ;  /* 0x000000902a917220 */ /* 0x000fe20000410000 */
[----:B------:R-:W-:-:S02]  /*2210*/  PRMT R144, R151, 0x7632, R144 ;  /* 0x0000763297907816 */ /* 0x000fc40000000090 */
[----:B------:R-:W-:Y:S01]  /*2220*/  PRMT R155, R155, 0x7632, R155 ;  /* 0x000076329b9b7816 */ /* 0x000fe2000000009b */
[----:B------:R-:W-:Y:S01]  /*2230*/  FADD.FTZ R159, -R195, R159 ;  /* 0x0000009fc39f7221 */ /* 0x000fe20000010100 */
[----:B------:R-:W-:Y:S02]  /*2240*/  SHF.L.U32 R144, R144, 0x10, RZ ;  /* 0x0000001090907819 */ /* 0x000fe400000006ff */
[----:B------:R-:W-:Y:S01]  /*2250*/  SHF.L.U32 R155, R155, 0x10, RZ ;  /* 0x000000109b9b7819 */ /* 0x000fe200000006ff */
[----:B------:R-:W-:Y:S02]  /*2260*/  FMUL.FTZ R222, R4, R159 ;  /* 0x0000009f04de7220 */ /* 0x000fe40000410000 */
[----:B------:R-:W-:Y:S01]  /*2270*/  FMUL.FTZ R223, R43, R144 ;  /* 0x000000902bdf7220 */ /* 0x000fe20000410000 */
[----:B------:R-:W-:-:S03]  /*2280*/  FFMA.FTZ R252, R158, R221, R252 ;  /* 0x000000dd9efc7223 */ /* 0x000fc600000100fc */
[----:B------:R-:W-:Y:S01]  /*2290*/  FFMA.FTZ R223, R75, R155, R223 ;  /* 0x0000009b4bdf7223 */ /* 0x000fe200000100df */
[----:B------:R-:W-:Y:S01]  /*22a0*/  FFMA.FTZ R221, R74, R221, R145 ;  /* 0x000000dd4add7223 */ /* 0x000fe20000010091 */
[----:B----4-:R-:W-:-:S05]  /*22b0*/  FADD.FTZ R147, R155, R147 ;  /* 0x000000939b937221 */ /* 0x010fca0000010000 */
[----:B------:R0:W-:Y:S04]  /*22c0*/  STL [R1+0xa8], R147 ;  /* 0x0000a89301007387 */ /* 0x0001e80000100800 */
[----:B0-----:R-:W4:Y:S01]  /*22d0*/  LDL.LU R147, [R1+0xec] ;  /* 0x0000ec0001937983 */ /* 0x001f220000300800 */
[----:B--2---:R-:W-:Y:S01]  /*22e0*/  FFMA.FTZ R146, R222, R155, R146 ;  /* 0x0000009bde927223 */ /* 0x004fe20000010092 */
[----:B------:R-:W-:Y:S01]  /*22f0*/  FADD.FTZ R155, -R195, R160 ;  /* 0x000000a0c39b7221 */ /* 0x000fe20000010100 */
[----:B------:R-:W-:-:S03]  /*2300*/  FADD.FTZ R224, R144, R224 ;  /* 0x000000e090e07221 */ /* 0x000fc60000010000 */
[----:B------:R0:W-:Y:S01]  /*2310*/  STL [R1], R146 ;  /* 0x0000009201007387 */ /* 0x0001e20000100800 */
[----:B------:R-:W-:Y:S01]  /*2320*/  FMUL.FTZ R155, R4, R155 ;  /* 0x0000009b049b7220 */ /* 0x000fe20000410000 */
[----:B---3--:R-:W-:Y:S01]  /*2330*/  FFMA.FTZ R154, R222, R144, R154 ;  /* 0x00000090de9a7223 */ /* 0x008fe2000001009a */
[----:B------:R-:W-:Y:S01]  /*2340*/  SHF.L.U32 R144, R164, 0x10, RZ ;  /* 0x00000010a4907819 */ /* 0x000fe200000006ff */
[----:B0-----:R-:W2:Y:S04]  /*2350*/  LDL.LU R146, [R1+0xdc] ;  /* 0x0000dc0001927983 */ /* 0x001ea80000300800 */
[----:B------:R-:W3:Y:S01]  /*2360*/  LDL.LU R145, [R1+0xcc] ;  /* 0x0000cc0001917983 */ /* 0x000ee20000300800 */
[----:B------:R-:W-:-:S03]  /*2370*/  FADD.FTZ R150, R144, R150 ;  /* 0x0000009690967221 */ /* 0x000fc60000010000 */
[----:B------:R-:W-:Y:S04]  /*2380*/  STL [R1+0xc8], R224 ;  /* 0x0000c8e001007387 */ /* 0x000fe80000100800 */
[----:B------:R0:W-:Y:S01]  /*2390*/  STL [R1+0xb8], R154 ;  /* 0x0000b89a01007387 */ /* 0x0001e20000100800 */
[-C--:B------:R-:W-:Y:S01]  /*23a0*/  FFMA.FTZ R121, R155, R144.reuse, R121 ;  /* 0x000000909b797223 */ /* 0x080fe20000010079 */
[----:B------:R-:W-:Y:S01]  /*23b0*/  FMUL.FTZ R144, R36, R144 ;  /* 0x0000009024907220 */ /* 0x000fe20000410000 */
[----:B0-----:R-:W-:-:S05]  /*23c0*/  SHF.L.U32 R154, R168, 0x10, RZ ;  /* 0x00000010a89a7819 */ /* 0x001fca00000006ff */
[----:B------:R-:W-:Y:S01]  /*23d0*/  FADD.FTZ R149, R154, R149 ;  /* 0x000000959a957221 */ /* 0x000fe20000010000 */
[-C--:B------:R-:W-:Y:S01]  /*23e0*/  FFMA.FTZ R148, R155, R154.reuse, R148 ;  /* 0x0000009a9b947223 */ /* 0x080fe20000010094 */
[----:B------:R-:W-:Y:S01]  /*23f0*/  FFMA.FTZ R154, R68, R154, R144 ;  /* 0x0000009a449a7223 */ /* 0x000fe20000010090 */
[----:B------:R-:W-:Y:S01]  /*2400*/  SHF.L.U32 R144, R165, 0x10, RZ ;  /* 0x00000010a5907819 */ /* 0x000fe200000006ff */
[----:B------:R0:W-:Y:S04]  /*2410*/  STL [R1+0xe4], R121 ;  /* 0x0000e47901007387 */ /* 0x0001e80000100800 */
[----:B------:R-:W-:Y:S01]  /*2420*/  STL [R1+0xf0], R150 ;  /* 0x0000f09601007387 */ /* 0x000fe20000100800 */
[----:B------:R-:W-:-:S03]  /*2430*/  FADD.FTZ R120, R144, R120 ;  /* 0x0000007890787221 */ /* 0x000fc60000010000 */
[----:B0-----:R-:W3:Y:S04]  /*2440*/  LDL.LU R121, [R1+0xe8] ;  /* 0x0000e80001797983 */ /* 0x001ee80000300800 */
[----:B------:R0:W-:Y:S04]  /*2450*/  STL [R1+0xd4], R149 ;  /* 0x0000d49501007387 */ /* 0x0001e80000100800 */
[----:B------:R-:W-:Y:S04]  /*2460*/  STL [R1+0x4], R148 ;  /* 0x0000049401007387 */ /* 0x000fe80000100800 */
[----:B0-----:R-:W3:Y:S04]  /*2470*/  LDL.LU R149, [R1+0xf4] ;  /* 0x0000f40001957983 */ /* 0x001ee80000300800 */
[----:B------:R0:W-:Y:S04]  /*2480*/  STL [R1+0xf8], R120 ;  /* 0x0000f87801007387 */ /* 0x0001e80000100800 */
[----:B0-----:R-:W3:Y:S01]  /*2490*/  LDL.LU R120, [R1+0x8] ;  /* 0x0000080001787983 */ /* 0x001ee20000300800 */
[----:B------:R-:W-:Y:S01]  /*24a0*/  FADD.FTZ R159, -R195, R162 ;  /* 0x000000a2c39f7221 */ /* 0x000fe20000010100 */
[----:B------:R-:W-:Y:S01]  /*24b0*/  SHF.L.U32 R160, R169, 0x10, RZ ;  /* 0x00000010a9a07819 */ /* 0x000fe200000006ff */
[----:B------:R-:W-:Y:S01]  /*24c0*/  @P2 IMAD.WIDE.U32 R174, R3, 0x20, R174 ;  /* 0x0000002003ae2825 */ /* 0x000fe200078e00ae */
[----:B------:R-:W3:Y:S03]  /*24d0*/  LDL.LU R148, [R1+0xd8] ;  /* 0x0000d80001947983 */ /* 0x000ee60000300800 */
[----:B------:R-:W-:Y:S01]  /*24e0*/  FMUL.FTZ R159, R4, R159 ;  /* 0x0000009f049f7220 */ /* 0x000fe20000410000 */
[----:B------:R-:W-:Y:S01]  /*24f0*/  FADD.FTZ R161, -R195, R161 ;  /* 0x000000a1c3a17221 */ /* 0x000fe20000010100 */
[----:B------:R-:W5:Y:S04]  /*2500*/  @P2 LDG.E.128 R96, desc[UR10][R174.64] ;  /* 0x0000000aae602981 */ /* 0x000f68000c1e1d00 */
[----:B------:R0:W5:Y:S01]  /*2510*/  @P2 LDG.E.128 R100, desc[UR10][R174.64+0x10] ;  /* 0x0000100aae642981 */ /* 0x000162000c1e1d00 */
[----:B------:R-:W-:Y:S01]  /*2520*/  PRMT R162, R168, 0x7632, R162 ;  /* 0x00007632a8a27816 */ /* 0x000fe200000000a2 */
[----:B------:R-:W-:-:S02]  /*2530*/  FMUL.FTZ R161, R4, R161 ;  /* 0x000000a104a17220 */ /* 0x000fc40000410000 */
[----:B------:R-:W3:Y:S01]  /*2540*/  LDG.E.128 R172, desc[UR10][R172.64+0x10] ;  /* 0x0000100aacac7981 */ /* 0x000ee2000c1e1d00 */
[----:B------:R-:W-:Y:S01]  /*2550*/  SHF.L.U32 R162, R162, 0x10, RZ ;  /* 0x00000010a2a27819 */ /* 0x000fe200000006ff */
[-C--:B----4-:R-:W-:Y:S01]  /*2560*/  FFMA.FTZ R147, R159, R144.reuse, R147 ;  /* 0x000000909f937223 */ /* 0x090fe20000010093 */
[----:B------:R-:W-:-:S04]  /*2570*/  FMUL.FTZ R144, R38, R144 ;  /* 0x0000009026907220 */ /* 0x000fc80000410000 */
[----:B------:R-:W-:Y:S04]  /*2580*/  STL [R1+0xec], R147 ;  /* 0x0000ec9301007387 */ /* 0x000fe80000100800 */
[----:B------:R-:W4:Y:S04]  /*2590*/  LDL.LU R224, [R1+0xfc] ;  /* 0x0000fc0001e07983 */ /* 0x000f280000300800 */
[----:B------:R-:W4:Y:S01]  /*25a0*/  LDL.LU R151, [R1+0x100] ;  /* 0x0001000001977983 */ /* 0x000f220000300800 */
[----:B--2---:R-:W-:Y:S01]  /*25b0*/  FADD.FTZ R146, R160, R146 ;  /* 0x00000092a0927221 */ /* 0x004fe20000010000 */
[-C--:B---3--:R-:W-:Y:S01]  /*25c0*/  FFMA.FTZ R145, R159, R160.reuse, R145 ;  /* 0x000000a09f917223 */ /* 0x088fe20000010091 */
[--C-:B------:R-:W-:Y:S01]  /*25d0*/  FFMA.FTZ R160, R70, R160, R144.reuse ;  /* 0x000000a046a07223 */ /* 0x100fe20000010090 */
[----:B------:R-:W-:-:S02]  /*25e0*/  PRMT R144, R164, 0x7632, R144 ;  /* 0x00007632a4907816 */ /* 0x000fc40000000090 */
[----:B------:R-:W-:Y:S02]  /*25f0*/  STL [R1+0xdc], R146 ;  /* 0x0000dc9201007387 */ /* 0x000fe40000100800 */
[----:B------:R-:W-:Y:S02]  /*2600*/  SHF.L.U32 R144, R144, 0x10, RZ ;  /* 0x0000001090907819 */ /* 0x000fe400000006ff */
[----:B------:R-:W2:Y:S04]  /*2610*/  LDL.LU R150, [R1+0xd0] ;  /* 0x0000d00001967983 */ /* 0x000ea80000300800 */
[----:B------:R1:W-:Y:S04]  /*2620*/  STL [R1+0xcc], R145 ;  /* 0x0000cc9101007387 */ /* 0x0003e80000100800 */
[----:B-1----:R-:W3:Y:S04]  /*2630*/  LDL.LU R145, [R1+0xe0] ;  /* 0x0000e00001917983 */ /* 0x002ee80000300800 */
[----:B------:R-:W3:Y:S04]  /*2640*/  LDL.LU R147, [R1+0x110] ;  /* 0x0001100001937983 */ /* 0x000ee80000300800 */
[----:B------:R-:W3:Y:S01]  /*2650*/  LDL.LU R146, [R1+0x104] ;  /* 0x0001040001927983 */ /* 0x000ee20000300800 */
[----:B------:R-:W-:-:S05]  /*2660*/  FFMA.FTZ R121, R161, R144, R121 ;  /* 0x00000090a1797223 */ /* 0x000fca0000010079 */
[----:B------:R1:W-:Y:S01]  /*2670*/  STL [R1+0xe8], R121 ;  /* 0x0000e87901007387 */ /* 0x0003e20000100800 */
[----:B------:R-:W-:-:S03]  /*2680*/  FADD.FTZ R149, R144, R149 ;  /* 0x0000009590957221 */ /* 0x000fc60000010000 */
[----:B-1----:R-:W3:Y:S01]  /*2690*/  LDL.LU R121, [R1+0x124] ;  /* 0x0001240001797983 */ /* 0x002ee20000300800 */
[----:B------:R-:W-:-:S05]  /*26a0*/  FFMA.FTZ R120, R161, R162, R120 ;  /* 0x000000a2a1787223 */ /* 0x000fca0000010078 */
[----:B------:R1:W-:Y:S04]  /*26b0*/  STL [R1+0x8], R120 ;  /* 0x0000087801007387 */ /* 0x0003e80000100800 */
[----:B------:R-:W-:Y:S04]  /*26c0*/  STL [R1+0xf4], R149 ;  /* 0x0000f49501007387 */ /* 0x000fe80000100800 */
[----:B-1----:R-:W3:Y:S01]  /*26d0*/  LDL.LU R120, [R1+0x11c] ;  /* 0x00011c0001787983 */ /* 0x002ee20000300800 */
[----:B------:R-:W-:Y:S01]  /*26e0*/  PRMT R165, R165, 0x7632, R165 ;  /* 0x00007632a5a57816 */ /* 0x000fe200000000a5 */
[----:B------:R-:W-:Y:S01]  /*26f0*/  FADD.FTZ R163, -R195, R163 ;  /* 0x000000a3c3a37221 */ /* 0x000fe20000010100 */
[----:B------:R-:W-:-:S02]  /*2700*/  PRMT R169, R169, 0x7632, R169 ;  /* 0x00007632a9a97816 */ /* 0x000fc400000000a9 */
[----:B------:R-:W-:Y:S01]  /*2710*/  SHF.L.U32 R165, R165, 0x10, RZ ;  /* 0x00000010a5a57819 */ /* 0x000fe200000006ff */
[----:B------:R-:W-:Y:S01]  /*2720*/  FMUL.FTZ R164, R4, R163 ;  /* 0x000000a304a47220 */ /* 0x000fe20000410000 */
[----:B------:R-:W-:Y:S01]  /*2730*/  SHF.L.U32 R169, R169, 0x10, RZ ;  /* 0x00000010a9a97819 */ /* 0x000fe200000006ff */
[----:B------:R-:W-:Y:S02]  /*2740*/  FADD.FTZ R148, R162, R148 ;  /* 0x00000094a2947221 */ /* 0x000fe40000010000 */
[-C--:B------:R-:W-:Y:S01]  /*2750*/  FMUL.FTZ R163, R39, R165.reuse ;  /* 0x000000a527a37220 */ /* 0x080fe20000410000 */
[----:B------:R-:W-:Y:S01]  /*2760*/  SHF.L.U32 R168, R170, 0x10, RZ ;  /* 0x00000010aaa87819 */ /* 0x000fe200000006ff */
[----:B------:R-:W-:Y:S01]  /*2770*/  FMUL.FTZ R144, R37, R144 ;  /* 0x0000009025907220 */ /* 0x000fe20000410000 */
[----:B------:R1:W-:Y:S03]  /*2780*/  STL [R1+0xd8], R148 ;  /* 0x0000d89401007387 */ /* 0x0003e60000100800 */
[----:B------:R-:W-:Y:S01]  /*2790*/  FFMA.FTZ R162, R69, R162, R144 ;  /* 0x000000a245a27223 */ /* 0x000fe20000010090 */
[----:B------:R-:W-:Y:S01]  /*27a0*/  SHF.L.U32 R144, R166, 0x10, RZ ;  /* 0x00000010a6907819 */ /* 0x000fe200000006ff */
[----:B----4-:R-:W-:Y:S01]  /*27b0*/  FFMA.FTZ R224, R164, R165, R224 ;  /* 0x000000a5a4e07223 */ /* 0x010fe200000100e0 */
[----:B------:R-:W-:Y:S01]  /*27c0*/  FADD.FTZ R151, R165, R151 ;  /* 0x00000097a5977221 */ /* 0x000fe20000010000 */
[----:B------:R-:W-:-:S03]  /*27d0*/  FADD.FTZ R165, -R195, R172 ;  /* 0x000000acc3a57221 */ /* 0x000fc60000010100 */
[----:B------:R4:W-:Y:S01]  /*27e0*/  STL [R1+0xfc], R224 ;  /* 0x0000fce001007387 */ /* 0x0009e20000100800 */
[----:B--2---:R-:W-:Y:S01]  /*27f0*/  FFMA.FTZ R150, R164, R169, R150 ;  /* 0x000000a9a4967223 */ /* 0x004fe20000010096 */
[----:B------:R-:W-:Y:S02]  /*2800*/  FMUL.FTZ R165, R4, R165 ;  /* 0x000000a504a57220 */ /* 0x000fe40000410000 */
[----:B------:R-:W-:Y:S01]  /*2810*/  STL [R1+0x100], R151 ;  /* 0x0001009701007387 */ /* 0x000fe20000100800 */
[----:B---3--:R-:W-:-:S03]  /*2820*/  FADD.FTZ R145, R169, R145 ;  /* 0x00000091a9917221 */ /* 0x008fc60000010000 */
[----:B------:R-:W-:Y:S01]  /*2830*/  STL [R1+0xd0], R150 ;  /* 0x0000d09601007387 */ /* 0x000fe20000100800 */
[----:B------:R-:W-:Y:S01]  /*2840*/  PRMT R170, R166, 0x7632, R170 ;  /* 0x00007632a6aa7816 */ /* 0x000fe200000000aa */
[----:B------:R-:W-:Y:S01]  /*2850*/  FFMA.FTZ R163, R71, R169, R163 ;  /* 0x000000a947a37223 */ /* 0x000fe200000100a3 */
[----:B------:R-:W-:Y:S01]  /*2860*/  FADD.FTZ R147, R168, R147 ;  /* 0x00000093a8937221 */ /* 0x000fe20000010000 */
[----:B------:R-:W-:Y:S01]  /*2870*/  STL [R1+0xe0], R145 ;  /* 0x0000e09101007387 */ /* 0x000fe20000100800 */
[----:B------:R-:W-:Y:S01]  /*2880*/  FFMA.FTZ R140, R80, R140, R179 ;  /* 0x0000008c508c7223 */ /* 0x000fe200000100b3 */
[----:B------:R-:W-:Y:S01]  /*2890*/  FMUL.FTZ R134, R44, R134 ;  /* 0x000000862c867220 */ /* 0x000fe20000410000 */
[C---:B------:R-:W-:Y:S01]  /*28a0*/  FFMA.FTZ R146, R165.reuse, R168, R146 ;  /* 0x000000a8a5927223 */ /* 0x040fe20000010092 */
[----:B------:R-:W-:Y:S01]  /*28b0*/  STL [R1+0x110], R147 ;  /* 0x0001109301007387 */ /* 0x000fe20000100800 */
[----:B------:R-:W-:Y:S01]  /*28c0*/  FFMA.FTZ R246, R142, R139, R246 ;  /* 0x0000008b8ef67223 */ /* 0x000fe200000100f6 */
[----:B-1----:R-:W1:Y:S02]  /*28d0*/  LDC.64 R148, c[0x0][0x3b0] ;  /* 0x0000ec00ff947b82 */ /* 0x002e640000000a00 */
[----:B------:R-:W2:Y:S04]  /*28e0*/  LDL.LU R227, [R1+0x114] ;  /* 0x0001140001e37983 */ /* 0x000ea80000300800 */
[----:B------:R-:W-:Y:S04]  /*28f0*/  STL [R1+0x104], R146 ;  /* 0x0001049201007387 */ /* 0x000fe80000100800 */
[----:B----4-:R-:W3:Y:S01]  /*2900*/  LDL.LU R224, [R1+0x108] ;  /* 0x0001080001e07983 */ /* 0x010ee20000300800 */
[----:B------:R-:W-:Y:S01]  /*2910*/  FADD.FTZ R121, R144, R121 ;  /* 0x0000007990797221 */ /* 0x000fe20000010000 */
[----:B------:R-:W-:-:S04]  /*2920*/  FFMA.FTZ R120, R165, R144, R120 ;  /* 0x00000090a5787223 */ /* 0x000fc80000010078 */
[----:B------:R4:W-:Y:S04]  /*2930*/  STL [R1+0x124], R121 ;  /* 0x0001247901007387 */ /* 0x0009e80000100800 */
[----:B------:R-:W3:Y:S04]  /*2940*/  LDL.LU R226, [R1+0x128] ;  /* 0x0001280001e27983 */ /* 0x000ee80000300800 */
[----:B------:R-:W3:Y:S04]  /*2950*/  LDL.LU R225, [R1+0x120] ;  /* 0x0001200001e17983 */ /* 0x000ee80000300800 */
[----:B----4-:R-:W4:Y:S04]  /*2960*/  LDL.LU R121, [R1+0x118] ;  /* 0x0001180001797983 */ /* 0x010f280000300800 */
[----:B------:R0:W-:Y:S01]  /*2970*/  STL [R1+0x11c], R120 ;  /* 0x00011c7801007387 */ /* 0x0001e20000100800 */
[----:B------:R-:W-:Y:S01]  /*2980*/  PRMT R166, R170, 0x7632, R166 ;  /* 0x00007632aaa67816 */ /* 0x000fe200000000a6 */
[----:B------:R-:W-:-:S02]  /*2990*/  FADD.FTZ R169, -R195, R173 ;  /* 0x000000adc3a97221 */ /* 0x000fc40000010100 */
[----:B------:R1:W4:Y:S04]  /*29a0*/  LDG.E.128 R176, desc[UR10][R132.64] ;  /* 0x0000000a84b07981 */ /* 0x000328000c1e1d00 */
[----:B0-----:R-:W4:Y:S01]  /*29b0*/  LDL.LU R120, [R1+0x10c] ;  /* 0x00010c0001787983 */ /* 0x001f220000300800 */
[----:B------:R-:W-:Y:S01]  /*29c0*/  SHF.L.U32 R170, R170, 0x10, RZ ;  /* 0x00000010aaaa7819 */ /* 0x000fe200000006ff */
[----:B------:R-:W-:Y:S01]  /*29d0*/  FMUL.FTZ R169, R4, R169 ;  /* 0x000000a904a97220 */ /* 0x000fe20000410000 */
[----:B------:R-:W-:-:S03]  /*29e0*/  SHF.L.U32 R166, R166, 0x10, RZ ;  /* 0x00000010a6a67819 */ /* 0x000fc600000006ff */
[----:B------:R-:W-:Y:S01]  /*29f0*/  FMUL.FTZ R172, R33, R170 ;  /* 0x000000aa21ac7220 */ /* 0x000fe20000410000 */
[----:B------:R-:W-:-:S04]  /*2a00*/  FADD.FTZ R173, -R195, R174 ;  /* 0x000000aec3ad7221 */ /* 0x000fc80000010100 */
[----:B------:R-:W-:Y:S01]  /*2a10*/  FMUL.FTZ R173, R4, R173 ;  /* 0x000000ad04ad7220 */ /* 0x000fe20000410000 */
[----:B------:R-:W-:Y:S02]  /*2a20*/  FFMA.FTZ R139, R76, R139, R134 ;  /* 0x0000008b4c8b7223 */ /* 0x000fe40000010086 */
[----:B------:R-:W4:Y:S01]  /*2a30*/  LDG.E.128 R132, desc[UR10][R132.64+0x10] ;  /* 0x0000100a84847981 */ /* 0x000f22000c1e1d00 */
[----:B--2---:R-:W-:Y:S01]  /*2a40*/  FADD.FTZ R227, R166, R227 ;  /* 0x000000e3a6e37221 */ /* 0x004fe20000010000 */
[-C--:B---3--:R-:W-:Y:S01]  /*2a50*/  FFMA.FTZ R224, R169, R166.reuse, R224 ;  /* 0x000000a6a9e07223 */ /* 0x088fe200000100e0 */
[----:B------:R-:W-:Y:S01]  /*2a60*/  FFMA.FTZ R166, R65, R166, R172 ;  /* 0x000000a641a67223 */ /* 0x000fe200000100ac */
[----:B------:R-:W-:-:S03]  /*2a70*/  SHF.L.U32 R172, R171, 0x10, RZ ;  /* 0x00000010abac7819 */ /* 0x000fc600000006ff */
[----:B------:R0:W-:Y:S04]  /*2a80*/  STL [R1+0x108], R224 ;  /* 0x000108e001007387 */ /* 0x0001e80000100800 */
[----:B0-----:R-:W2:Y:S04]  /*2a90*/  LDL.LU R224, [R1+0x12c] ;  /* 0x00012c0001e07983 */ /* 0x001ea80000300800 */
[----:B------:R0:W-:Y:S04]  /*2aa0*/  STL [R1+0x114], R227 ;  /* 0x000114e301007387 */ /* 0x0001e80000100800 */
[----:B------:R-:W3:Y:S04]  /*2ab0*/  LDL.LU R228, [R1+0x138] ;  /* 0x0001380001e47983 */ /* 0x000ee80000300800 */
[----:B0-----:R-:W3:Y:S01]  /*2ac0*/  LDL.LU R227, [R1+0x134] ;  /* 0x0001340001e37983 */ /* 0x001ee20000300800 */
[----:B------:R-:W-:Y:S01]  /*2ad0*/  FADD.FTZ R226, R170, R226 ;  /* 0x000000e2aae27221 */ /* 0x000fe20000010000 */
[----:B------:R-:W-:Y:S01]  /*2ae0*/  FFMA.FTZ R225, R169, R170, R225 ;  /* 0x000000aaa9e17223 */ /* 0x000fe200000100e1 */
[----:B------:R-:W-:-:S03]  /*2af0*/  SHF.L.U32 R170, R167, 0x10, RZ ;  /* 0x00000010a7aa7819 */ /* 0x000fc600000006ff */
[----:B------:R0:W-:Y:S01]  /*2b00*/  STL [R1+0x128], R226 ;  /* 0x000128e201007387 */ /* 0x0001e20000100800 */
[----:B----4-:R-:W-:Y:S01]  /*2b10*/  FADD.FTZ R121, R172, R121 ;  /* 0x00000079ac797221 */ /* 0x010fe20000010000 */
[----:B------:R-:W-:Y:S02]  /*2b20*/  FMUL.FTZ R174, R34, R170 ;  /* 0x000000aa22ae7220 */ /* 0x000fe40000410000 */
[----:B0-----:R-:W4:Y:S04]  /*2b30*/  LDL.LU R226, [R1+0x140] ;  /* 0x0001400001e27983 */ /* 0x001f280000300800 */
[----:B------:R0:W-:Y:S01]  /*2b40*/  STL [R1+0x120], R225 ;  /* 0x000120e101007387 */ /* 0x0001e20000100800 */
[-C--:B------:R-:W-:Y:S01]  /*2b50*/  FFMA.FTZ R120, R173, R172.reuse, R120 ;  /* 0x000000acad787223 */ /* 0x080fe20000010078 */
[----:B------:R-:W-:-:S02]  /*2b60*/  FFMA.FTZ R172, R66, R172, R174 ;  /* 0x000000ac42ac7223 */ /* 0x000fc400000100ae */
[----:B0-----:R-:W4:Y:S04]  /*2b70*/  LDL.LU R225, [R1+0x13c] ;  /* 0x00013c0001e17983 */ /* 0x001f280000300800 */
[----:B------:R0:W-:Y:S04]  /*2b80*/  STL [R1+0x118], R121 ;  /* 0x0001187901007387 */ /* 0x0001e80000100800 */
[----:B0-----:R0:W5:Y:S04]  /*2b90*/  LDL.LU R121, [R1+0x148] ;  /* 0x0001480001797983 */ /* 0x0011680000300800 */
[----:B------:R1:W-:Y:S04]  /*2ba0*/  STL [R1+0x10c], R120 ;  /* 0x00010c7801007387 */ /* 0x0003e80000100800 */
[----:B-1----:R0:W5:Y:S04]  /*2bb0*/  LDL.LU R120, [R1+0x144] ;  /* 0x0001440001787983 */ /* 0x0021680000300800 */
[----:B------:R-:W4:Y:S01]  /*2bc0*/  LDL.LU R174, [R1+0x130] ;  /* 0x0001300001ae7983 */ /* 0x000f220000300800 */
[----:B------:R-:W-:Y:S01]  /*2bd0*/  FMUL.FTZ R145, R32, R144 ;  /* 0x0000009020917220 */ /* 0x000fe20000410000 */
        /* <DEDUP_REMOVED lines=9> */
[----:B------:R-:W-:Y:S01]  /*2c70*/  PRMT R167, R167, 0x7632, R167 ;  /* 0x00007632a7a77816 */ /* 0x000fe200000000a7 */
[----:B------:R-:W-:Y:S01]  /*2c80*/  FADD.FTZ R175, -R195, R175 ;  /* 0x000000afc3af7221 */ /* 0x000fe20000010100 */
[----:B------:R-:W-:-:S02]  /*2c90*/  PRMT R171, R171, 0x7632, R171 ;  /* 0x00007632abab7816 */ /* 0x000fc400000000ab */
[----:B------:R-:W-:Y:S02]  /*2ca0*/  SHF.L.U32 R167, R167, 0x10, RZ ;  /* 0x00000010a7a77819 */ /* 0x000fe400000006ff */
[----:B------:R-:W-:Y:S01]  /*2cb0*/  SHF.L.U32 R171, R171, 0x10, RZ ;  /* 0x00000010abab7819 */ /* 0x000fe200000006ff */
[C---:B------:R-:W-:Y:S01]  /*2cc0*/  FADD.FTZ R132, -R195.reuse, R132 ;  /* 0x00000084c3847221 */ /* 0x040fe20000010100 */
[C---:B------:R-:W-:Y:S01]  /*2cd0*/  FADD.FTZ R133, -R195.reuse, R133 ;  /* 0x00000085c3857221 */ /* 0x040fe20000010100 */
[----:B------:R-:W-:Y:S01]  /*2ce0*/  FADD.FTZ R134, -R195, R134 ;  /* 0x00000086c3867221 */ /* 0x000fe20000010100 */
[----:B--2---:R-:W-:Y:S01]  /*2cf0*/  FFMA.FTZ R224, R173, R170, R224 ;  /* 0x000000aaade07223 */ /* 0x004fe200000100e0 */
[----:B---3--:R-:W-:Y:S01]  /*2d00*/  FADD.FTZ R228, R171, R228 ;  /* 0x000000e4abe47221 */ /* 0x008fe20000010000 */
[----:B----4-:R-:W-:Y:S01]  /*2d10*/  FADD.FTZ R226, R167, R226 ;  /* 0x000000e2a7e27221 */ /* 0x010fe20000010000 */
[----:B------:R-:W-:-:S05]  /*2d20*/  FADD.FTZ R174, R170, R174 ;  /* 0x000000aeaaae7221 */ /* 0x000fca0000010000 */
[----:B------:R-:W-:Y:S04]  /*2d30*/  STL [R1+0x130], R174 ;  /* 0x000130ae01007387 */ /* 0x000fe80000100800 */
[----:B------:R1:W-:Y:S01]  /*2d40*/  STL [R1+0x12c], R224 ;  /* 0x00012ce001007387 */ /* 0x0003e20000100800 */
[----:B------:R-:W-:Y:S01]  /*2d50*/  FADD.FTZ R170, -R195, R176 ;  /* 0x000000b0c3aa7221 */ /* 0x000fe20000010100 */
[C---:B-1----:R-:W-:Y:S01]  /*2d60*/  FMUL.FTZ R224, R4.reuse, R175 ;  /* 0x000000af04e07220 */ /* 0x042fe20000410000 */
[----:B------:R-:W-:Y:S02]  /*2d70*/  FMUL.FTZ R175, R35, R167 ;  /* 0x000000a723af7220 */ /* 0x000fe40000410000 */
[----:B------:R-:W-:Y:S01]  /*2d80*/  FMUL.FTZ R170, R4, R170 ;  /* 0x000000aa04aa7220 */ /* 0x000fe20000410000 */
[-C--:B------:R-:W-:Y:S01]  /*2d90*/  FFMA.FTZ R227, R224, R171.reuse, R227 ;  /* 0x000000abe0e37223 */ /* 0x080fe200000100e3 */
[----:B------:R-:W-:Y:S01]  /*2da0*/  FFMA.FTZ R175, R67, R171, R175 ;  /* 0x000000ab43af7223 */ /* 0x000fe200000100af */
[----:B------:R-:W-:Y:S01]  /*2db0*/  SHF.L.U32 R171, R180, 0x10, RZ ;  /* 0x00000010b4ab7819 */ /* 0x000fe200000006ff */
[----:B------:R-:W-:Y:S01]  /*2dc0*/  FFMA.FTZ R225, R224, R167, R225 ;  /* 0x000000a7e0e17223 */ /* 0x000fe200000100e1 */
[----:B------:R-:W-:Y:S01]  /*2dd0*/  SHF.L.U32 R167, R184, 0x10, RZ ;  /* 0x00000010b8a77819 */ /* 0x000fe200000006ff */
[----:B------:R-:W-:-:S02]  /*2de0*/  FADD.FTZ R174, -R195, R178 ;  /* 0x000000b2c3ae7221 */ /* 0x000fc40000010100 */
[----:B------:R-:W-:Y:S01]  /*2df0*/  FADD.FTZ R7, R171, R7 ;  /* 0x00000007ab077221 */ /* 0x000fe20000010000 */
[-C--:B------:R-:W-:Y:S01]  /*2e00*/  FFMA.FTZ R8, R170, R171.reuse, R8 ;  /* 0x000000abaa087223 */ /* 0x080fe20000010008 */
[----:B------:R-:W-:Y:S01]  /*2e10*/  FMUL.FTZ R171, R28, R171 ;  /* 0x000000ab1cab7220 */ /* 0x000fe20000410000 */
[----:B------:R-:W-:Y:S01]  /*2e20*/  SHF.L.U32 R176, R181, 0x10, RZ ;  /* 0x00000010b5b07819 */ /* 0x000fe200000006ff */
[----:B------:R-:W-:Y:S01]  /*2e30*/  FMUL.FTZ R174, R4, R174 ;  /* 0x000000ae04ae7220 */ /* 0x000fe20000410000 */
[----:B------:R-:W-:Y:S01]  /*2e40*/  FADD.FTZ R11, R167, R11 ;  /* 0x0000000ba70b7221 */ /* 0x000fe20000010000 */
[-C--:B------:R-:W-:Y:S01]  /*2e50*/  FFMA.FTZ R10, R170, R167.reuse, R10 ;  /* 0x000000a7aa0a7223 */ /* 0x080fe2000001000a */
[----:B------:R-:W-:Y:S01]  /*2e60*/  FFMA.FTZ R167, R60, R167, R171 ;  /* 0x000000a73ca77223 */ /* 0x000fe200000100ab */
[----:B------:R-:W-:Y:S01]  /*2e70*/  SHF.L.U32 R171, R185, 0x10, RZ ;  /* 0x00000010b9ab7819 */ /* 0x000fe200000006ff */
[----:B------:R-:W-:Y:S01]  /*2e80*/  FADD.FTZ R12, R176, R12 ;  /* 0x0000000cb00c7221 */ /* 0x000fe20000010000 */
[-C--:B------:R-:W-:Y:S01]  /*2e90*/  FFMA.FTZ R13, R174, R176.reuse, R13 ;  /* 0x000000b0ae0d7223 */ /* 0x080fe2000001000d */
[----:B------:R-:W-:Y:S01]  /*2ea0*/  FMUL.FTZ R176, R30, R176 ;  /* 0x000000b01eb07220 */ /* 0x000fe20000410000 */
[----:B------:R-:W-:Y:S01]  /*2eb0*/  PRMT R178, R180, 0x7632, R178 ;  /* 0x00007632b4b27816 */ /* 0x000fe200000000b2 */
[----:B------:R-:W-:Y:S01]  /*2ec0*/  FADD.FTZ R16, R171, R16 ;  /* 0x00000010ab107221 */ /* 0x000fe20000010000 */
[-C--:B------:R-:W-:Y:S01]  /*2ed0*/  FFMA.FTZ R15, R174, R171.reuse, R15 ;  /* 0x000000abae0f7223 */ /* 0x080fe2000001000f */
[----:B------:R-:W-:Y:S01]  /*2ee0*/  FFMA.FTZ R171, R62, R171, R176 ;  /* 0x000000ab3eab7223 */ /* 0x000fe200000100b0 */
[--C-:B------:R-:W-:Y:S01]  /*2ef0*/  FADD.FTZ R176, -R195, R177.reuse ;  /* 0x000000b1c3b07221 */ /* 0x100fe20000010100 */
[----:B------:R-:W-:-:S02]  /*2f00*/  PRMT R177, R184, 0x7632, R177 ;  /* 0x00007632b8b17816 */ /* 0x000fc400000000b1 */
[----:B------:R-:W-:Y:S01]  /*2f10*/  SHF.L.U32 R178, R178, 0x10, RZ ;  /* 0x00000010b2b27819 */ /* 0x000fe200000006ff */
[----:B------:R-:W-:Y:S01]  /*2f20*/  FMUL.FTZ R176, R4, R176 ;  /* 0x000000b004b07220 */ /* 0x000fe20000410000 */
[----:B------:R-:W-:Y:S01]  /*2f30*/  SHF.L.U32 R177, R177, 0x10, RZ ;  /* 0x00000010b1b17819 */ /* 0x000fe200000006ff */
[----:B------:R-:W-:Y:S02]  /*2f40*/  STL [R1+0x138], R228 ;  /* 0x000138e401007387 */ /* 0x000fe40000100800 */
[-C--:B------:R-:W-:Y:S01]  /*2f50*/  FFMA.FTZ R14, R176, R178.reuse, R14 ;  /* 0x000000b2b00e7223 */ /* 0x080fe2000001000e */
[----:B------:R-:W-:Y:S01]  /*2f60*/  FADD.FTZ R17, R178, R17 ;  /* 0x00000011b2117221 */ /* 0x000fe20000010000 */
[----:B------:R-:W-:Y:S01]  /*2f70*/  FMUL.FTZ R178, R29, R178 ;  /* 0x000000b21db27220 */ /* 0x000fe20000410000 */
[----:B------:R-:W-:Y:S01]  /*2f80*/  STL [R1+0x134], R227 ;  /* 0x000134e301007387 */ /* 0x000fe20000100800 */
[----:B------:R-:W-:Y:S01]  /*2f90*/  FFMA.FTZ R18, R176, R177, R18 ;  /* 0x000000b1b0127223 */ /* 0x000fe20000010012 */
[----:B------:R-:W-:-:S02]  /*2fa0*/  PRMT R180, R181, 0x7632, R180 ;  /* 0x00007632b5b47816 */ /* 0x000fc400000000b4 */
[----:B------:R1:W-:Y:S02]  /*2fb0*/  STL [R1+0x140], R226 ;  /* 0x000140e201007387 */ /* 0x0003e40000100800 */
[----:B------:R-:W-:Y:S01]  /*2fc0*/  SHF.L.U32 R180, R180, 0x10, RZ ;  /* 0x00000010b4b47819 */ /* 0x000fe200000006ff */
[----:B-1----:R-:W-:Y:S01]  /*2fd0*/  FADD.FTZ R226, R177, R233 ;  /* 0x000000e9b1e27221 */ /* 0x002fe20000010000 */
[----:B------:R-:W-:Y:S01]  /*2fe0*/  FFMA.FTZ R177, R61, R177, R178 ;  /* 0x000000b13db17223 */ /* 0x000fe200000100b2 */
[--C-:B------:R-:W-:Y:S01]  /*2ff0*/  FADD.FTZ R178, -R195, R179.reuse ;  /* 0x000000b3c3b27221 */ /* 0x100fe20000010100 */
[----:B------:R-:W-:-:S03]  /*3000*/  PRMT R179, R185, 0x7632, R179 ;  /* 0x00007632b9b37816 */ /* 0x000fc600000000b3 */
[----:B------:R-:W-:Y:S01]  /*3010*/  FMUL.FTZ R178, R4, R178 ;  /* 0x000000b204b27220 */ /* 0x000fe20000410000 */
[----:B------:R-:W-:Y:S01]  /*3020*/  SHF.L.U32 R179, R179, 0x10, RZ ;  /* 0x00000010b3b37819 */ /* 0x000fe200000006ff */
[----:B------:R-:W-:Y:S01]  /*3030*/  FADD.FTZ R19, R180, R19 ;  /* 0x00000013b4137221 */ /* 0x000fe20000010000 */
[----:B------:R-:W-:Y:S01]  /*3040*/  FADD.FTZ R227, -R195, R135 ;  /* 0x00000087c3e37221 */ /* 0x000fe20000010100 */
[-C--:B------:R-:W-:Y:S01]  /*3050*/  FFMA.FTZ R9, R178, R180.reuse, R9 ;  /* 0x000000b4b2097223 */ /* 0x080fe20000010009 */
[----:B------:R-:W-:Y:S01]  /*3060*/  FMUL.FTZ R180, R31, R180 ;  /* 0x000000b41fb47220 */ /* 0x000fe20000410000 */
[----:B------:R-:W-:Y:S01]  /*3070*/  SHF.L.U32 R135, R182, 0x10, RZ ;  /* 0x00000010b6877819 */ /* 0x000fe200000006ff */
[----:B------:R1:W-:Y:S01]  /*3080*/  STL [R1+0x13c], R225 ;  /* 0x00013ce101007387 */ /* 0x0003e20000100800 */
[-C--:B------:R-:W-:Y:S01]  /*3090*/  FFMA.FTZ R20, R178, R179.reuse, R20 ;  /* 0x000000b3b2147223 */ /* 0x080fe20000010014 */
[----:B------:R-:W-:Y:S01]  /*30a0*/  SHF.L.U32 R181, R186, 0x10, RZ ;  /* 0x00000010bab57819 */ /* 0x000fe200000006ff */
[----:B-1----:R-:W-:Y:S01]  /*30b0*/  FADD.FTZ R225, R179, R234 ;  /* 0x000000eab3e17221 */ /* 0x002fe20000010000 */
[----:B------:R-:W-:Y:S01]  /*30c0*/  FFMA.FTZ R179, R63, R179, R180 ;  /* 0x000000b33fb37223 */ /* 0x000fe200000100b4 */
[----:B------:R-:W-:Y:S01]  /*30d0*/  FMUL.FTZ R180, R4, R132 ;  /* 0x0000008404b47220 */ /* 0x000fe20000410000 */
[----:B------:R-:W-:Y:S01]  /*30e0*/  FMUL.FTZ R132, R24, R135 ;  /* 0x0000008718847220 */ /* 0x000fe20000410000 */
[----:B------:R-:W-:-:S02]  /*30f0*/  FADD.FTZ R22, R181, R22 ;  /* 0x00000016b5167221 */ /* 0x000fc40000010000 */
[-C--:B------:R-:W-:Y:S01]  /*3100*/  FFMA.FTZ R21, R180, R181.reuse, R21 ;  /* 0x000000b5b4157223 */ /* 0x080fe20000010015 */
[----:B------:R-:W-:Y:S01]  /*3110*/  FFMA.FTZ R181, R56, R181, R132 ;  /* 0x000000b538b57223 */ /* 0x000fe20000010084 */
[----:B------:R-:W-:Y:S01]  /*3120*/  FADD.FTZ R132, R135, R23 ;  /* 0x0000001787847221 */ /* 0x000fe20000010000 */
[----:B------:R-:W-:Y:S01]  /*3130*/  FFMA.FTZ R23, R180, R135, R235 ;  /* 0x00000087b4177223 */ /* 0x000fe200000100eb */
[----:B------:R-:W-:Y:S02]  /*3140*/  PRMT R135, R182, 0x7632, R135 ;  /* 0x00007632b6877816 */ /* 0x000fe40000000087 */
[----:B------:R-:W-:Y:S02]  /*3150*/  PRMT R184, R186, 0x7632, R184 ;  /* 0x00007632bab87816 */ /* 0x000fe400000000b8 */
[----:B------:R-:W-:Y:S02]  /*3160*/  SHF.L.U32 R135, R135, 0x10, RZ ;  /* 0x0000001087877819 */ /* 0x000fe400000006ff */
[----:B------:R-:W-:Y:S01]  /*3170*/  SHF.L.U32 R184, R184, 0x10, RZ ;  /* 0x00000010b8b87819 */ /* 0x000fe200000006ff */
[----:B------:R-:W-:-:S02]  /*3180*/  FMUL.FTZ R182, R4, R133 ;  /* 0x0000008504b67220 */ /* 0x000fc40000410000 */
[----:B------:R-:W-:Y:S02]  /*3190*/  FMUL.FTZ R133, R25, R135 ;  /* 0x0000008719857220 */ /* 0x000fe40000410000 */
[----:B------:R-:W-:Y:S01]  /*31a0*/  FADD.FTZ R195, R184, R188 ;  /* 0x000000bcb8c37221 */ /* 0x000fe20000010000 */
[-C--:B------:R-:W-:Y:S01]  /*31b0*/  FFMA.FTZ R188, R182, R184.reuse, R231 ;  /* 0x000000b8b6bc7223 */ /* 0x080fe200000100e7 */
[----:B------:R-:W-:Y:S01]  /*31c0*/  FFMA.FTZ R184, R57, R184, R133 ;  /* 0x000000b839b87223 */ /* 0x000fe20000010085 */
        /* <DEDUP_REMOVED lines=78> */
[----:B------:R-:W-:Y:S01]  /*36b0*/  UMOV UR4, 0xffffffff ;  /* 0xffffffff00047882 */ /* 0x000fe20000000000 */
[----:B------:R-:W-:Y:S01]  /*36c0*/  ISETP.NE.U32.AND P1, PT, RZ, UR14, PT ;  /* 0x0000000eff007c0c */ /* 0x000fe2000bf25070 */
[----:B------:R-:W-:Y:S01]  /*36d0*/  FADD.FTZ R227, R227, R186 ;  /* 0x000000bae3e37221 */ /* 0x000fe20000010000 */
[----:B------:R-:W-:Y:S01]  /*36e0*/  FFMA.FTZ R228, R185, R186, R228 ;  /* 0x000000bab9e47223 */ /* 0x000fe200000100e4 */
[----:B------:R-:W-:Y:S01]  /*36f0*/  FADD.FTZ R189, R135, R189 ;  /* 0x000000bd87bd7221 */ /* 0x000fe20000010000 */
[----:B------:R-:W-:Y:S01]  /*3700*/  FADD.FTZ R191, R133, R191 ;  /* 0x000000bf85bf7221 */ /* 0x000fe20000010000 */
[----:B------:R-:W-:Y:S01]  /*3710*/  FFMA.FTZ R135, R182, R135, R236 ;  /* 0x00000087b6877223 */ /* 0x000fe200000100ec */
[----:B------:R-:W-:Y:S01]  /*3720*/  FFMA.FTZ R133, R185, R133, R237 ;  /* 0x00000085b9857223 */ /* 0x000fe200000100ed */
[----:B------:R-:W-:Y:S01]  /*3730*/  ISETP.NE.AND.EX P1, PT, RZ, UR15, PT, P1 ;  /* 0x0000000fff007c0c */ /* 0x000fe2000bf25310 */
[----:B------:R-:W-:Y:S01]  /*3740*/  FADD.FTZ R227, R227, R187 ;  /* 0x000000bbe3e37221 */ /* 0x000fe20000010000 */
[----:B------:R-:W-:Y:S01]  /*3750*/  FFMA.FTZ R228, R183, R187, R228 ;  /* 0x000000bbb7e47223 */ /* 0x000fe200000100e4 */
[----:B0-----:R-:W-:Y:S10]  /*3760*/  BRA.DIV UR4, `(.L_x_2473) ;  /* 0x000000a604c07947 */ /* 0x001ff4000b800000 */
[----:B------:R-:W0:Y:S01]  /*3770*/  SHFL.BFLY PT, R237, R227, 0x1, 0x1f ;  /* 0x0c201f00e3ed7f89 */ /* 0x000e2200000e0000 */
[----:B------:R-:W-:Y:S02]  /*3780*/  MOV R233, R226 ;  /* 0x000000e200e97202 */ /* 0x000fe40000000f00 */
[----:B------:R-:W-:Y:S02]  /*3790*/  MOV R234, R225 ;  /* 0x000000e100ea7202 */ /* 0x000fe40000000f00 */
[----:B------:R-:W-:Y:S02]  /*37a0*/  MOV R235, R23 ;  /* 0x0000001700eb7202 */ /* 0x000fe40000000f00 */
[----:B------:R-:W-:Y:S02]  /*37b0*/  MOV R231, R188 ;  /* 0x000000bc00e77202 */ /* 0x000fe40000000f00 */
[----:B------:R-:W-:Y:S02]  /*37c0*/  MOV R23, R132 ;  /* 0x0000008400177202 */ /* 0x000fe40000000f00 */
[----:B------:R-:W-:-:S02]  /*37d0*/  MOV R188, R195 ;  /* 0x000000c300bc7202 */ /* 0x000fc40000000f00 */
[----:B------:R-:W-:Y:S02]  /*37e0*/  MOV R236, R135 ;  /* 0x0000008700ec7202 */ /* 0x000fe40000000f00 */
[----:B------:R-:W-:Y:S01]  /*37f0*/  MOV R232, R134 ;  /* 0x0000008600e87202 */ /* 0x000fe20000000f00 */
        /* <DEDUP_REMOVED lines=15> */
[----:B0-----:R-:W-:Y:S01]  /*38f0*/  FADD.FTZ R228, R228, R237 ;  /* 0x000000ede4e47221 */ /* 0x001fe20000010000 */
[----:B------:R-:W-:-:S04]  /*3900*/  MOV R237, R133 ;  /* 0x0000008500ed7202 */ /* 0x000fc80000000f00 */
[----:B--2---:R1:W0:Y:S03]  /*3910*/  SHFL.BFLY PT, R226, R228, 0x10, 0x1f ;  /* 0x0e001f00e4e27f89 */ /* 0x00422600000e0000 */
.L_x_2518:
        /* <DEDUP_REMOVED lines=68> */
.L_x_2476:
        /* <DEDUP_REMOVED lines=13> */
[-CC-:B------:R-:W-:Y:S01]  /*3e30*/  FFMA.FTZ R0, R0, R225.reuse, R226.reuse ;  /* 0x000000e100007223 */ /* 0x180fe200000100e2 */
[----:B------:R-:W-:Y:S01]  /*3e40*/  FMUL.FTZ R135, R123, UR6 ;  /* 0x000000067b877c20 */ /* 0x000fe20008410000 */
[C---:B------:R-:W-:Y:S01]  /*3e50*/  LOP3.LUT P6, RZ, R151.reuse, 0xff, RZ, 0xc0, !PT ;  /* 0x000000ff97ff7812 */ /* 0x040fe200078cc0ff */
[----:B------:R-:W-:Y:S01]  /*3e60*/  FMUL.FTZ R124, R122, UR6 ;  /* 0x000000067a7c7c20 */ /* 0x000fe20008410000 */
[----:B------:R-:W-:Y:S01]  /*3e70*/  FMUL.FTZ R121, R4, R138 ;  /* 0x0000008a04797220 */ /* 0x000fe20000410000 */
[C---:B------:R-:W-:Y:S01]  /*3e80*/  LOP3.LUT P4, RZ, R151.reuse, 0xff0000, RZ, 0xc0, !PT ;  /* 0x00ff000097ff7812 */ /* 0x040fe2000788c0ff */
[-CC-:B------:R-:W-:Y:S01]  /*3e90*/  FFMA.FTZ R125, R136, R225.reuse, R226.reuse ;  /* 0x000000e1887d7223 */ /* 0x180fe200000100e2 */
[----:B------:R-:W-:Y:S01]  /*3ea0*/  ISETP.GE.U32.AND.EX P1, PT, R151, 0x1000000, PT, P1 ;  /* 0x010000009700780c */ /* 0x000fe20003f26110 */
[-CC-:B------:R-:W-:Y:S01]  /*3eb0*/  FFMA.FTZ R126, R206, R225.reuse, R226.reuse ;  /* 0x000000e1ce7e7223 */ /* 0x180fe200000100e2 */
[----:B------:R-:W-:Y:S01]  /*3ec0*/  FFMA.FTZ R127, R207, R225, R226 ;  /* 0x000000e1cf7f7223 */ /* 0x000fe200000100e2 */
[----:B------:R-:W-:Y:S01]  /*3ed0*/  FADD.FTZ R196, R196, -R0 ;  /* 0x80000000c4c47221 */ /* 0x000fe20000010000 */
[----:B------:R-:W-:Y:S01]  /*3ee0*/  FSEL R134, R134, RZ, P6 ;  /* 0x000000ff86867208 */ /* 0x000fe20003000000 */
[----:B------:R-:W-:Y:S01]  /*3ef0*/  FMUL.FTZ R0, R121, UR6 ;  /* 0x0000000679007c20 */ /* 0x000fe20008410000 */
[----:B------:R-:W-:Y:S01]  /*3f00*/  FSEL R135, R135, RZ, P1 ;  /* 0x000000ff87877208 */ /* 0x000fe20000800000 */
[----:B------:R-:W-:Y:S01]  /*3f10*/  FADD.FTZ R125, R137, -R125 ;  /* 0x8000007d897d7221 */ /* 0x000fe20000010000 */
[----:B------:R-:W-:Y:S01]  /*3f20*/  FSEL R124, R124, RZ, P4 ;  /* 0x000000ff7c7c7208 */ /* 0x000fe20002000000 */
[----:B------:R-:W-:Y:S01]  /*3f30*/  FADD.FTZ R126, R197, -R126 ;  /* 0x8000007ec57e7221 */ /* 0x000fe20000010000 */
[----:B------:R-:W-:Y:S01]  /*3f40*/  LOP3.LUT P6, RZ, R151, 0xff00, RZ, 0xc0, !PT ;  /* 0x0000ff0097ff7812 */ /* 0x000fe200078cc0ff */
[----:B------:R-:W-:Y:S01]  /*3f50*/  FADD.FTZ R127, R211, -R127 ;  /* 0x8000007fd37f7221 */ /* 0x000fe20000010000 */
[----:B------:R-:W-:Y:S01]  /*3f60*/  F2FP.BF16.F32.PACK_AB R135, R135, R124 ;  /* 0x0000007c8787723e */ /* 0x000fe200000010ff */
[----:B------:R-:W-:Y:S01]  /*3f70*/  FMUL.FTZ R124, R4, R196 ;  /* 0x000000c4047c7220 */ /* 0x000fe20000410000 */
[----:B------:R-:W-:Y:S01]  /*3f80*/  FSEL R0, R0, RZ, P6 ;  /* 0x000000ff00007208 */ /* 0x000fe20003000000 */
[C---:B------:R-:W-:Y:S01]  /*3f90*/  FMUL.FTZ R126, R4.reuse, R126 ;  /* 0x0000007e047e7220 */ /* 0x040fe20000410000 */
[C---:B------:R-:W-:Y:S01]  /*3fa0*/  FMUL.FTZ R127, R4.reuse, R127 ;  /* 0x0000007f047f7220 */ /* 0x040fe20000410000 */
[----:B------:R-:W-:Y:S01]  /*3fb0*/  FMUL.FTZ R125, R4, R125 ;  /* 0x0000007d047d7220 */ /* 0x000fe20000410000 */
[----:B------:R-:W-:Y:S01]  /*3fc0*/  F2FP.BF16.F32.PACK_AB R134, R0, R134 ;  /* 0x000000860086723e */ /* 0x000fe200000010ff */
[----:B------:R-:W-:Y:S01]  /*3fd0*/  FMUL.FTZ R132, R124, UR6 ;  /* 0x000000067c847c20 */ /* 0x000fe20008410000 */
        /* <DEDUP_REMOVED lines=14> */
.L_x_2475:
        /* <DEDUP_REMOVED lines=59> */
.L_x_2478:
        /* <DEDUP_REMOVED lines=13> */
[-CC-:B------:R-:W-:Y:S01]  /*4540*/  FFMA.FTZ R0, R0, R225.reuse, R226.reuse ;  /* 0x000000e100007223 */ /* 0x180fe200000100e2 */
[----:B------:R-:W-:Y:S01]  /*4550*/  FMUL.FTZ R135, R123, UR6 ;  /* 0x000000067b877c20 */ /* 0x000fe20008410000 */
[C---:B------:R-:W-:Y:S01]  /*4560*/  LOP3.LUT P6, RZ, R151.reuse, 0xff, RZ, 0xc0, !PT ;  /* 0x000000ff97ff7812 */ /* 0x040fe200078cc0ff */
[----:B------:R-:W-:Y:S01]  /*4570*/  FMUL.FTZ R124, R122, UR6 ;  /* 0x000000067a7c7c20 */ /* 0x000fe20008410000 */
[----:B------:R-:W-:Y:S01]  /*4580*/  FFMA.FTZ R121, R4, R138, R93 ;  /* 0x0000008a04797223 */ /* 0x000fe2000001005d */
        /* <DEDUP_REMOVED lines=15> */
[----:B------:R-:W-:Y:S01]  /*4680*/  FFMA.FTZ R124, R4, R196, R88 ;  /* 0x000000c4047c7223 */ /* 0x000fe20000010058 */
[----:B------:R-:W-:Y:S01]  /*4690*/  FSEL R0, R0, RZ, P6 ;  /* 0x000000ff00007208 */ /* 0x000fe20003000000 */
        /* <DEDUP_REMOVED lines=19> */
.L_x_2474:
        /* <DEDUP_REMOVED lines=19> */
[----:B------:R-:W-:Y:S01]  /*4900*/  LOP3.LUT P3, RZ, R151, 0xff0000, RZ, 0xc0, !PT ;  /* 0x00ff000097ff7812 */ /* 0x000fe2000786c0ff */
[----:B------:R-:W-:Y:S01]  /*4910*/  FMUL.FTZ R131, R131, UR6 ;  /* 0x0000000683837c20 */ /* 0x000fe20008410000 */
[----:B------:R-:W-:Y:S01]  /*4920*/  ISETP.GE.U32.AND.EX P4, PT, R151, 0x1000000, PT, P1 ;  /* 0x010000009700780c */ /* 0x000fe20003f86110 */
[----:B------:R-:W-:Y:S01]  /*4930*/  FMUL.FTZ R138, R4, R138 ;  /* 0x0000008a048a7220 */ /* 0x000fe20000410000 */
[----:B------:R-:W-:Y:S01]  /*4940*/  ISETP.GE.U32.AND P1, PT, R204, RZ, PT ;  /* 0x000000ffcc00720c */ /* 0x000fe20003f26070 */
[----:B------:R-:W-:Y:S01]  /*4950*/  FMUL.FTZ R129, R129, UR6 ;  /* 0x0000000681817c20 */ /* 0x000fe20008410000 */
[-CC-:B------:R-:W-:Y:S01]  /*4960*/  FFMA.FTZ R132, R0, R225.reuse, R226.reuse ;  /* 0x000000e100847223 */ /* 0x180fe200000100e2 */
[----:B------:R-:W-:Y:S01]  /*4970*/  FMUL.FTZ R130, R4, R210 ;  /* 0x000000d204827220 */ /* 0x000fe20000410000 */
[----:B------:R-:W-:Y:S01]  /*4980*/  FSEL R128, R131, RZ, P3 ;  /* 0x000000ff83807208 */ /* 0x000fe20001800000 */
[----:B------:R-:W-:Y:S01]  /*4990*/  FMUL.FTZ R0, R138, UR6 ;  /* 0x000000068a007c20 */ /* 0x000fe20008410000 */
[----:B------:R-:W-:Y:S01]  /*49a0*/  LOP3.LUT P6, RZ, R205, 0xff0000, RZ, 0xc0, !PT ;  /* 0x00ff0000cdff7812 */ /* 0x000fe200078cc0ff */
[-C--:B------:R-:W-:Y:S01]  /*49b0*/  FFMA.FTZ R206, R206, R225.reuse, R226 ;  /* 0x000000e1cece7223 */ /* 0x080fe200000100e2 */
[----:B------:R-:W-:Y:S01]  /*49c0*/  LOP3.LUT P3, RZ, R151, 0xff00, RZ, 0xc0, !PT ;  /* 0x0000ff0097ff7812 */ /* 0x000fe2000786c0ff */
[----:B------:R-:W-:Y:S01]  /*49d0*/  FMUL.FTZ R130, R130, UR6 ;  /* 0x0000000682827c20 */ /* 0x000fe20008410000 */
[----:B------:R-:W-:Y:S01]  /*49e0*/  ISETP.GE.U32.AND.EX P1, PT, R205, 0x1000000, PT, P1 ;  /* 0x01000000cd00780c */ /* 0x000fe20003f26110 */
[----:B------:R-:W-:Y:S01]  /*49f0*/  FADD.FTZ R196, R196, -R132 ;  /* 0x80000084c4c47221 */ /* 0x000fe20000010000 */
[----:B------:R-:W-:Y:S01]  /*4a00*/  FSEL R135, R129, RZ, P4 ;  /* 0x000000ff81877208 */ /* 0x000fe20002000000 */
[----:B------:R-:W-:Y:S01]  /*4a10*/  FADD.FTZ R197, R197, -R206 ;  /* 0x800000cec5c57221 */ /* 0x000fe20000010000 */
        /* <DEDUP_REMOVED lines=10> */
[----:B------:R-:W-:Y:S02]  /*4ac0*/  FSEL R134, R130, RZ, P5 ;  /* 0x000000ff82867208 */ /* 0x000fe40002800000 */
[----:B------:R-:W-:Y:S01]  /*4ad0*/  F2FP.BF16.F32.PACK_AB R131, R129, R131 ;  /* 0x000000838183723e */ /* 0x000fe200000010ff */
[----:B------:R-:W-:Y:S01]  /*4ae0*/  FMUL.FTZ R129, R4, R197 ;  /* 0x000000c504817220 */ /* 0x000fe20000410000 */
[----:B------:R-:W-:Y:S02]  /*4af0*/  FSEL R130, R130, RZ, P4 ;  /* 0x000000ff82827208 */ /* 0x000fe40002000000 */
        /* <DEDUP_REMOVED lines=8> */
[----:B------:R-:W-:Y:S02]  /*4b80*/  LOP3.LUT P1, RZ, R150, 0xff000000, RZ, 0xc0, !PT ;  /* 0xff00000096ff7812 */ /* 0x000fe4000782c0ff */
[----:B------:R-:W-:Y:S02]  /*4b90*/  LOP3.LUT P3, RZ, R204, 0xff0000, RZ, 0xc0, !PT ;  /* 0x00ff0000ccff7812 */ /* 0x000fe4000786c0ff */
[----:B------:R-:W-:-:S02]  /*4ba0*/  F2FP.BF16.F32.PACK_AB R135, R135, R128 ;  /* 0x000000808787723e */ /* 0x000fc400000010ff */
[C---:B------:R-:W-:Y:S02]  /*4bb0*/  FSEL R128, R0.reuse, RZ, P6 ;  /* 0x000000ff00807208 */ /* 0x040fe40003000000 */
[----:B------:R-:W-:Y:S02]  /*4bc0*/  FSEL R129, R129, RZ, P3 ;  /* 0x000000ff81817208 */ /* 0x000fe40001800000 */
[----:B------:R-:W-:Y:S02]  /*4bd0*/  FSEL R0, R0, RZ, P1 ;  /* 0x000000ff00007208 */ /* 0x000fe40000800000 */
[----:B------:R-:W-:Y:S01]  /*4be0*/  F2FP.BF16.F32.PACK_AB R129, R128, R129 ;  /* 0x000000818081723e */ /* 0x000fe200000010ff */
[----:B------:R-:W-:Y:S01]  /*4bf0*/  FMUL.FTZ R128, R4, R137 ;  /* 0x0000008904807220 */ /* 0x000fe20000410000 */
[----:B------:R-:W-:Y:S01]  /*4c00*/  F2FP.BF16.F32.PACK_AB R133, R0, R133 ;  /* 0x000000850085723e */ /* 0x000fe200000010ff */
[----:B------:R-:W-:Y:S01]  /*4c10*/  FMUL.FTZ R0, R4, R196 ;  /* 0x000000c404007220 */ /* 0x000fe20000410000 */
[----:B------:R-:W-:Y:S01]  /*4c20*/  LOP3.LUT P5, RZ, R150, 0xff00, RZ, 0xc0, !PT ;  /* 0x0000ff0096ff7812 */ /* 0x000fe200078ac0ff */
[----:B------:R-:W-:Y:S01]  /*4c30*/  FMUL.FTZ R128, R128, UR6 ;  /* 0x0000000680807c20 */ /* 0x000fe20008410000 */
[----:B------:R-:W-:Y:S01]  /*4c40*/  LOP3.LUT P1, RZ, R204, 0xff, RZ, 0xc0, !PT ;  /* 0x000000ffccff7812 */ /* 0x000fe2000782c0ff */
        /* <DEDUP_REMOVED lines=11> */
.L_x_2480:
        /* <DEDUP_REMOVED lines=63> */
[----:B------:R-:W-:Y:S01]  /*50f0*/  LOP3.LUT P4, RZ, R150, 0xff00, RZ, 0xc0, !PT ;  /* 0x0000ff0096ff7812 */ /* 0x000fe2000788c0ff */
[----:B------:R-:W-:Y:S01]  /*5100*/  FMUL.FTZ R0, R124, UR6 ;  /* 0x000000067c007c20 */ /* 0x000fe20008410000 */
[----:B------:R-:W-:-:S02]  /*5110*/  LOP3.LUT P3, RZ, R204, 0xff, RZ, 0xc0, !PT ;  /* 0x000000ffccff7812 */ /* 0x000fc4000786c0ff */
[----:B------:R-:W-:Y:S02]  /*5120*/  LOP3.LUT P1, RZ, R150, 0xff, RZ, 0xc0, !PT ;  /* 0x000000ff96ff7812 */ /* 0x000fe4000782c0ff */
[----:B------:R-:W-:Y:S02]  /*5130*/  LOP3.LUT P5, RZ, R204, 0xff00, RZ, 0xc0, !PT ;  /* 0x0000ff00ccff7812 */ /* 0x000fe400078ac0ff */
[----:B------:R-:W-:Y:S02]  /*5140*/  FSEL R132, R128, RZ, P4 ;  /* 0x000000ff80847208 */ /* 0x000fe40002000000 */
[----:B------:R-:W-:Y:S02]  /*5150*/  FSEL R136, R0, RZ, P3 ;  /* 0x000000ff00887208 */ /* 0x000fe40001800000 */
[----:B------:R-:W-:Y:S02]  /*5160*/  FSEL R128, R128, RZ, P5 ;  /* 0x000000ff80807208 */ /* 0x000fe40002800000 */
[----:B------:R-:W-:-:S02]  /*5170*/  FSEL R0, R0, RZ, P1 ;  /* 0x000000ff00007208 */ /* 0x000fc40000800000 */
[----:B------:R-:W-:Y:S02]  /*5180*/  F2FP.BF16.F32.PACK_AB R128, R128, R136 ;  /* 0x000000888080723e */ /* 0x000fe400000010ff */
[----:B------:R-:W-:Y:S01]  /*5190*/  F2FP.BF16.F32.PACK_AB R132, R132, R0 ;  /* 0x000000008484723e */ /* 0x000fe200000010ff */
[----:B------:R-:W-:Y:S06]  /*51a0*/  BRA `(.L_x_2477) ;  /* 0x0000000800687947 */ /* 0x000fec0003800000 */
.L_x_2479:
        /* <DEDUP_REMOVED lines=16> */
[----:B------:R-:W-:Y:S01]  /*52b0*/  LOP3.LUT P3, RZ, R151, 0xff0000, RZ, 0xc0, !PT ;  /* 0x00ff000097ff7812 */ /* 0x000fe2000786c0ff */
[----:B------:R-:W-:Y:S01]  /*52c0*/  FMUL.FTZ R131, R131, UR6 ;  /* 0x0000000683837c20 */ /* 0x000fe20008410000 */
[----:B------:R-:W-:Y:S01]  /*52d0*/  ISETP.GE.U32.AND.EX P4, PT, R151, 0x1000000, PT, P1 ;  /* 0x010000009700780c */ /* 0x000fe20003f86110 */
[----:B------:R-:W-:Y:S01]  /*52e0*/  FFMA.FTZ R138, R4, R138, R93 ;  /* 0x0000008a048a7223 */ /* 0x000fe2000001005d */
[----:B------:R-:W-:Y:S01]  /*52f0*/  ISETP.GE.U32.AND P1, PT, R204, RZ, PT ;  /* 0x000000ffcc00720c */ /* 0x000fe20003f26070 */
[----:B------:R-:W-:Y:S01]  /*5300*/  FMUL.FTZ R129, R129, UR6 ;  /* 0x0000000681817c20 */ /* 0x000fe20008410000 */
[-C--:B------:R-:W-:Y:S01]  /*5310*/  FFMA.FTZ R132, R0, R225.reuse, R226 ;  /* 0x000000e100847223 */ /* 0x080fe200000100e2 */
[----:B------:R-:W-:Y:S01]  /*5320*/  FFMA.FTZ R130, R4, R210, R92 ;  /* 0x000000d204827223 */ /* 0x000fe2000001005c */
        /* <DEDUP_REMOVED lines=22> */
[----:B------:R-:W-:Y:S01]  /*5490*/  FFMA.FTZ R129, R4, R197, R90 ;  /* 0x000000c504817223 */ /* 0x000fe2000001005a */
[----:B------:R-:W-:Y:S02]  /*54a0*/  FSEL R130, R130, RZ, P4 ;  /* 0x000000ff82827208 */ /* 0x000fe40002000000 */
[----:B------:R-:W-:Y:S01]  /*54b0*/  FSEL R0, R0, RZ, P3 ;  /* 0x000000ff00007208 */ /* 0x000fe20001800000 */
[----:B------:R-:W-:Y:S01]  /*54c0*/  FMUL.FTZ R129, R129, UR6 ;  /* 0x0000000681817c20 */ /* 0x000fe20008410000 */
[----:B------:R-:W-:-:S02]  /*54d0*/  LOP3.LUT P6, RZ, R150, 0xff0000, RZ, 0xc0, !PT ;  /* 0x00ff000096ff7812 */ /* 0x000fc400078cc0ff */
[----:B------:R-:W-:Y:S01]  /*54e0*/  F2FP.BF16.F32.PACK_AB R130, R0, R130 ;  /* 0x000000820082723e */ /* 0x000fe200000010ff */
[----:B------:R-:W-:Y:S01]  /*54f0*/  FFMA.FTZ R0, R4, R211, R91 ;  /* 0x000000d304007223 */ /* 0x000fe2000001005b */
        /* <DEDUP_REMOVED lines=10> */
[----:B------:R-:W-:Y:S01]  /*55a0*/  FFMA.FTZ R128, R4, R137, R89 ;  /* 0x0000008904807223 */ /* 0x000fe20000010059 */
[----:B------:R-:W-:Y:S01]  /*55b0*/  F2FP.BF16.F32.PACK_AB R133, R0, R133 ;  /* 0x000000850085723e */ /* 0x000fe200000010ff */
[----:B------:R-:W-:Y:S01]  /*55c0*/  FFMA.FTZ R0, R4, R196, R88 ;  /* 0x000000c404007223 */ /* 0x000fe20000010058 */
        /* <DEDUP_REMOVED lines=14> */
.L_x_2481:
        /* <DEDUP_REMOVED lines=73> */
[----:B------:R-:W-:-:S07]  /*5b40*/  F2FP.BF16.F32.PACK_AB R132, R132, R0 ;  /* 0x000000008484723e */ /* 0x000fce00000010ff */
.L_x_2477:
        /* <DEDUP_REMOVED lines=66> */
[C---:B------:R-:W-:Y:S01]  /*5f70*/  LOP3.LUT P4, RZ, R202.reuse, 0xff0000, RZ, 0xc0, !PT ;  /* 0x00ff0000caff7812 */ /* 0x040fe2000788c0ff */
[----:B------:R-:W-:Y:S01]  /*5f80*/  FMUL.FTZ R128, R125, UR6 ;  /* 0x000000067d807c20 */ /* 0x000fe20008410000 */
[----:B------:R-:W-:Y:S02]  /*5f90*/  LOP3.LUT P6, RZ, R202, 0xff000000, RZ, 0xc0, !PT ;  /* 0xff000000caff7812 */ /* 0x000fe400078cc0ff */
[----:B------:R-:W-:Y:S02]  /*5fa0*/  F2FP.BF16.F32.PACK_AB R130, R124, R130 ;  /* 0x000000827c82723e */ /* 0x000fe400000010ff */
[C---:B------:R-:W-:Y:S02]  /*5fb0*/  FSEL R133, R129.reuse, RZ, P3 ;  /* 0x000000ff81857208 */ /* 0x040fe40001800000 */
[----:B------:R-:W-:Y:S02]  /*5fc0*/  LOP3.LUT P5, RZ, R144, 0xff000000, RZ, 0xc0, !PT ;  /* 0xff00000090ff7812 */ /* 0x000fe400078ac0ff */
[----:B------:R-:W-:-:S02]  /*5fd0*/  FSEL R129, R129, RZ, P4 ;  /* 0x000000ff81817208 */ /* 0x000fc40002000000 */
[C---:B------:R-:W-:Y:S02]  /*5fe0*/  FSEL R124, R0.reuse, RZ, P6 ;  /* 0x000000ff007c7208 */ /* 0x040fe40003000000 */
[----:B------:R-:W-:Y:S02]  /*5ff0*/  FSEL R0, R0, RZ, P5 ;  /* 0x000000ff00007208 */ /* 0x000fe40002800000 */
[----:B------:R-:W-:Y:S01]  /*6000*/  F2FP.BF16.F32.PACK_AB R129, R124, R129 ;  /* 0x000000817c81723e */ /* 0x000fe200000010ff */
[----:B------:R-:W-:Y:S01]  /*6010*/  FFMA.FTZ R124, R4, R142, R96 ;  /* 0x0000008e047c7223 */ /* 0x000fe20000010060 */
[----:B------:R-:W-:Y:S02]  /*6020*/  F2FP.BF16.F32.PACK_AB R133, R0, R133 ;  /* 0x000000850085723e */ /* 0x000fe400000010ff */
        /* <DEDUP_REMOVED lines=12> */
.L_x_2484:
        /* <DEDUP_REMOVED lines=23> */
[C---:B------:R-:W-:Y:S01]  /*6260*/  FSEL R129, R131.reuse, RZ, P4 ;  /* 0x000000ff83817208 */ /* 0x040fe20002000000 */
        /* <DEDUP_REMOVED lines=21> */
[----:B------:R-:W-:Y:S02]  /*63c0*/  FSEL R133, R143, RZ, P5 ;  /* 0x000000ff8f857208 */ /* 0x000fe40002800000 */
[----:B------:R-:W-:Y:S01]  /*63d0*/  F2FP.BF16.F32.PACK_AB R130, R128, R130 ;  /* 0x000000828082723e */ /* 0x000fe200000010ff */
[----:B------:R-:W-:Y:S01]  /*63e0*/  FFMA.FTZ R128, R4, R153, R99 ;  /* 0x0000009904807223 */ /* 0x000fe20000010063 */
[----:B------:R-:W-:-:S02]  /*63f0*/  LOP3.LUT P5, RZ, R202, 0xff0000, RZ, 0xc0, !PT ;  /* 0x00ff0000caff7812 */ /* 0x000fc400078ac0ff */
[----:B------:R-:W-:Y:S01]  /*6400*/  F2FP.BF16.F32.PACK_AB R135, R135, R129 ;  /* 0x000000818787723e */ /* 0x000fe200000010ff */
[----:B------:R-:W-:Y:S01]  /*6410*/  FMUL.FTZ R128, R128, UR6 ;  /* 0x0000000680807c20 */ /* 0x000fe20008410000 */
[----:B------:R-:W-:Y:S02]  /*6420*/  FSEL R129, R143, RZ, P5 ;  /* 0x000000ff8f817208 */ /* 0x000fe40002800000 */
[----:B------:R-:W-:Y:S02]  /*6430*/  LOP3.LUT P5, RZ, R202, 0xff000000, RZ, 0xc0, !PT ;  /* 0xff000000caff7812 */ /* 0x000fe400078ac0ff */
[----:B------:R-:W-:Y:S02]  /*6440*/  LOP3.LUT P4, RZ, R144, 0xff000000, RZ, 0xc0, !PT ;  /* 0xff00000090ff7812 */ /* 0x000fe4000788c0ff */
[----:B------:R-:W-:Y:S02]  /*6450*/  F2FP.BF16.F32.PACK_AB R134, R0, R134 ;  /* 0x000000860086723e */ /* 0x000fe400000010ff */
[----:B------:R-:W-:-:S02]  /*6460*/  FSEL R0, R128, RZ, P5 ;  /* 0x000000ff80007208 */ /* 0x000fc40002800000 */
        /* <DEDUP_REMOVED lines=19> */
.L_x_2483:
        /* <DEDUP_REMOVED lines=62> */
[----:B------:R-:W-:Y:S01]  /*6980*/  FMUL.FTZ R124, R4, R142 ;  /* 0x0000008e047c7220 */ /* 0x000fe20000410000 */
        /* <DEDUP_REMOVED lines=13> */
.L_x_2486:
        /* <DEDUP_REMOVED lines=47> */
[----:B------:R-:W-:Y:S01]  /*6d50*/  FMUL.FTZ R128, R4, R153 ;  /* 0x0000009904807220 */ /* 0x000fe20000410000 */
        /* <DEDUP_REMOVED lines=27> */
.L_x_2482:
        /* <DEDUP_REMOVED lines=10> */
[----:B------:R-:W-:Y:S01]  /*6fb0*/  FFMA.FTZ R123, R4, R222, R103 ;  /* 0x000000de047b7223 */ /* 0x000fe20000010067 */
[----:B------:R-:W-:Y:S01]  /*6fc0*/  ISETP.GE.U32.AND P3, PT, R144, RZ, PT ;  /* 0x000000ff9000720c */ /* 0x000fe20003f66070 */
[C---:B------:R-:W-:Y:S01]  /*6fd0*/  FFMA.FTZ R122, R4.reuse, R158, R102 ;  /* 0x0000009e047a7223 */ /* 0x040fe20000010066 */
[----:B------:R-:W-:Y:S01]  /*6fe0*/  FFMA.FTZ R120, R4, R120, R100 ;  /* 0x0000007804787223 */ /* 0x000fe20000010064 */
[----:B------:R-:W-:Y:S01]  /*6ff0*/  FMUL.FTZ R135, R123, UR6 ;  /* 0x000000067b877c20 */ /* 0x000fe20008410000 */
[C---:B------:R-:W-:Y:S01]  /*7000*/  ISETP.GE.U32.AND.EX P3, PT, R145.reuse, 0x1000000, PT, P3 ;  /* 0x010000009100780c */ /* 0x040fe20003f66130 */
[----:B------:R-:W-:Y:S01]  /*7010*/  FMUL.FTZ R124, R122, UR6 ;  /* 0x000000067a7c7c20 */ /* 0x000fe20008410000 */
[----:B------:R-:W-:Y:S01]  /*7020*/  FFMA.FTZ R121, R4, R157, R101 ;  /* 0x0000009d04797223 */ /* 0x000fe20000010065 */
[----:B------:R-:W-:Y:S01]  /*7030*/  LOP3.LUT P6, RZ, R145, 0xff0000, RZ, 0xc0, !PT ;  /* 0x00ff000091ff7812 */ /* 0x000fe200078cc0ff */
[-CC-:B------:R-:W-:Y:S01]  /*7040*/  FFMA.FTZ R125, R217, R225.reuse, R226.reuse ;  /* 0x000000e1d97d7223 */ /* 0x180fe200000100e2 */
[-CC-:B------:R-:W-:Y:S01]  /*7050*/  FFMA.FTZ R126, R214, R225.reuse, R226.reuse ;  /* 0x000000e1d67e7223 */ /* 0x180fe200000100e2 */
[-CC-:B------:R-:W-:Y:S01]  /*7060*/  FFMA.FTZ R127, R218, R225.reuse, R226.reuse ;  /* 0x000000e1da7f7223 */ /* 0x180fe200000100e2 */
[----:B------:R-:W-:Y:S01]  /*7070*/  FFMA.FTZ R142, R142, R225, R226 ;  /* 0x000000e18e8e7223 */ /* 0x000fe200000100e2 */
[----:B------:R-:W-:Y:S01]  /*7080*/  FSEL R135, R135, RZ, P3 ;  /* 0x000000ff87877208 */ /* 0x000fe20001800000 */
[----:B------:R-:W-:Y:S01]  /*7090*/  FMUL.FTZ R134, R120, UR6 ;  /* 0x0000000678867c20 */ /* 0x000fe20008410000 */
[----:B------:R-:W-:Y:S01]  /*70a0*/  FMUL.FTZ R0, R121, UR6 ;  /* 0x0000000679007c20 */ /* 0x000fe20008410000 */
[C---:B------:R-:W-:Y:S01]  /*70b0*/  LOP3.LUT P4, RZ, R145.reuse, 0xff, RZ, 0xc0, !PT ;  /* 0x000000ff91ff7812 */ /* 0x040fe2000788c0ff */
[----:B------:R-:W-:Y:S01]  /*70c0*/  FADD.FTZ R125, R152, -R125 ;  /* 0x8000007d987d7221 */ /* 0x000fe20000010000 */
[----:B------:R-:W-:Y:S01]  /*70d0*/  LOP3.LUT P3, RZ, R145, 0xff00, RZ, 0xc0, !PT ;  /* 0x0000ff0091ff7812 */ /* 0x000fe2000786c0ff */
[----:B------:R-:W-:Y:S01]  /*70e0*/  FADD.FTZ R126, R143, -R126 ;  /* 0x8000007e8f7e7221 */ /* 0x000fe20000010000 */
[----:B------:R-:W-:Y:S01]  /*70f0*/  FSEL R124, R124, RZ, P6 ;  /* 0x000000ff7c7c7208 */ /* 0x000fe20003000000 */
[----:B------:R-:W-:Y:S01]  /*7100*/  FADD.FTZ R127, R153, -R127 ;  /* 0x8000007f997f7221 */ /* 0x000fe20000010000 */
[----:B------:R-:W-:Y:S01]  /*7110*/  FADD.FTZ R139, R139, -R142 ;  /* 0x8000008e8b8b7221 */ /* 0x000fe20000010000 */
[----:B------:R-:W-:Y:S01]  /*7120*/  FSEL R134, R134, RZ, P4 ;  /* 0x000000ff86867208 */ /* 0x000fe20002000000 */
[----:B------:R-:W-:Y:S01]  /*7130*/  FFMA.FTZ R126, R4, R126, R98 ;  /* 0x0000007e047e7223 */ /* 0x000fe20000010062 */
[----:B------:R-:W-:Y:S01]  /*7140*/  FSEL R0, R0, RZ, P3 ;  /* 0x000000ff00007208 */ /* 0x000fe20001800000 */
[C---:B------:R-:W-:Y:S01]  /*7150*/  FFMA.FTZ R127, R4.reuse, R127, R99 ;  /* 0x0000007f047f7223 */ /* 0x040fe20000010063 */
[----:B------:R-:W-:Y:S01]  /*7160*/  F2FP.BF16.F32.PACK_AB R135, R135, R124 ;  /* 0x0000007c8787723e */ /* 0x000fe200000010ff */
        /* <DEDUP_REMOVED lines=18> */
.L_x_2488:
        /* <DEDUP_REMOVED lines=54> */
.L_x_2487:
        /* <DEDUP_REMOVED lines=9> */
[----:B------:R-:W-:Y:S01]  /*7680*/  FMUL.FTZ R123, R4, R222 ;  /* 0x000000de047b7220 */ /* 0x000fe20000410000 */
[----:B------:R-:W-:Y:S01]  /*7690*/  ISETP.GE.U32.AND P3, PT, R144, RZ, PT ;  /* 0x000000ff9000720c */ /* 0x000fe20003f66070 */
[C---:B------:R-:W-:Y:S01]  /*76a0*/  FMUL.FTZ R122, R4.reuse, R158 ;  /* 0x0000009e047a7220 */ /* 0x040fe20000410000 */
[----:B------:R-:W-:Y:S01]  /*76b0*/  FMUL.FTZ R120, R4, R120 ;  /* 0x0000007804787220 */ /* 0x000fe20000410000 */
[----:B------:R-:W-:Y:S01]  /*76c0*/  FMUL.FTZ R135, R123, UR6 ;  /* 0x000000067b877c20 */ /* 0x000fe20008410000 */
[C---:B------:R-:W-:Y:S01]  /*76d0*/  ISETP.GE.U32.AND.EX P3, PT, R145.reuse, 0x1000000, PT, P3 ;  /* 0x010000009100780c */ /* 0x040fe20003f66130 */
[----:B------:R-:W-:Y:S01]  /*76e0*/  FMUL.FTZ R124, R122, UR6 ;  /* 0x000000067a7c7c20 */ /* 0x000fe20008410000 */
[----:B------:R-:W-:Y:S01]  /*76f0*/  FMUL.FTZ R121, R4, R157 ;  /* 0x0000009d04797220 */ /* 0x000fe20000410000 */
        /* <DEDUP_REMOVED lines=16> */
[----:B------:R-:W-:Y:S01]  /*7800*/  FMUL.FTZ R126, R4, R126 ;  /* 0x0000007e047e7220 */ /* 0x000fe20000410000 */
[----:B------:R-:W-:Y:S01]  /*7810*/  FSEL R0, R0, RZ, P3 ;  /* 0x000000ff00007208 */ /* 0x000fe20001800000 */
[C---:B------:R-:W-:Y:S01]  /*7820*/  FMUL.FTZ R127, R4.reuse, R127 ;  /* 0x0000007f047f7220 */ /* 0x040fe20000410000 */
[----:B------:R-:W-:Y:S01]  /*7830*/  F2FP.BF16.F32.PACK_AB R135, R135, R124 ;  /* 0x0000007c8787723e */ /* 0x000fe200000010ff */
        /* <DEDUP_REMOVED lines=18> */
.L_x_2489:
        /* <DEDUP_REMOVED lines=52> */
[----:B------:R-:W-:-:S07]  /*7ca0*/  F2FP.BF16.F32.PACK_AB R132, R132, R139 ;  /* 0x0000008b8484723e */ /* 0x000fce00000010ff */
.L_x_2485:
[----:B------:R-:W2:Y:S02]  /*7cb0*/  @P1 LDC.64 R136, c[0x0][0x478] ;  /* 0x00011e00ff881b82 */ /* 0x000ea40000000a00 */
[----:B--2---:R-:W-:-:S05]  /*7cc0*/  @P1 IMAD.WIDE.U32 R136, R3, 0x20, R136 ;  /* 0x0000002003881825 */ /* 0x004fca00078e0088 */
[----:B------:R-:W-:Y:S04]  /*7cd0*/  @P1 STG.E.128 desc[UR10][R136.64], R124 ;  /* 0x0000007c88001986 */ /* 0x000fe8000c101d0a */
[----:B------:R2:W-:Y:S02]  /*7ce0*/  @P1 STG.E.128 desc[UR10][R136.64+0x10], R120 ;  /* 0x0000107888001986 */ /* 0x0005e4000c101d0a */
[----:B--2---:R-:W-:-:S05]  /*7cf0*/  MOV R136, 0x10 ;  /* 0x0000001000887802 */ /* 0x004fca0000000f00 */
[----:B------:R-:W-:-:S05]  /*7d00*/  IMAD.WIDE.U32 R136, R3, R136, UR16 ;  /* 0x0000001003887e25 */ /* 0x000fca000f8e0088 */
[----:B------:R2:W-:Y:S02]  /*7d10*/  STG.E.128 desc[UR10][R136.64], R132 ;  /* 0x0000008488007986 */ /* 0x0005e4000c101d0a */
[----:B--2---:R-:W2:Y:S02]  /*7d20*/  @P0 LDC.64 R132, c[0x0][0x470] ;  /* 0x00011c00ff840b82 */ /* 0x004ea40000000a00 */
[----:B--2---:R-:W-:-:S05]  /*7d30*/  @P0 IMAD.WIDE.U32 R132, R3, 0x10, R132 ;  /* 0x0000001003840825 */ /* 0x004fca00078e0084 */
        /* <DEDUP_REMOVED lines=17> */
[----:B0-2---:R-:W-:Y:S01]  /*7e50*/  FMUL.FTZ R131, R122, UR6 ;  /* 0x000000067a837c20 */ /* 0x005fe20008410000 */
        /* <DEDUP_REMOVED lines=25> */
[----:B------:R-:W-:Y:S01]  /*7ff0*/  FFMA.FTZ R155, R155, R225, R226 ;  /* 0x000000e19b9b7223 */ /* 0x000fe200000100e2 */
[----:B------:R-:W-:Y:S01]  /*8000*/  FSEL R134, R130, RZ, P3 ;  /* 0x000000ff82867208 */ /* 0x000fe20001800000 */
[----:B------:R-:W-:Y:S01]  /*8010*/  FMUL.FTZ R129, R126, UR6 ;  /* 0x000000067e817c20 */ /* 0x000fe20008410000 */
        /* <DEDUP_REMOVED lines=8> */
[----:B------:R-:W-:Y:S01]  /*80a0*/  LOP3.LUT P6, RZ, R200, 0xff000000, RZ, 0xc0, !PT ;  /* 0xff000000c8ff7812 */ /* 0x000fe200078cc0ff */
[----:B------:R-:W-:Y:S01]  /*80b0*/  FFMA.FTZ R124, R4, R155, R104 ;  /* 0x0000009b047c7223 */ /* 0x000fe20000010068 */
[C---:B------:R-:W-:Y:S01]  /*80c0*/  LOP3.LUT P3, RZ, R146.reuse, 0xff0000, RZ, 0xc0, !PT ;  /* 0x00ff000092ff7812 */ /* 0x040fe2000786c0ff */
[----:B------:R-:W-:Y:S01]  /*80d0*/  FMUL.FTZ R128, R125, UR6 ;  /* 0x000000067d807c20 */ /* 0x000fe20008410000 */
[----:B------:R-:W-:-:S02]  /*80e0*/  LOP3.LUT P5, RZ, R146, 0xff000000, RZ, 0xc0, !PT ;  /* 0xff00000092ff7812 */ /* 0x000fc400078ac0ff */
[----:B------:R-:W-:Y:S02]  /*80f0*/  F2FP.BF16.F32.PACK_AB R130, R3, R130 ;  /* 0x000000820382723e */ /* 0x000fe400000010ff */
[C---:B------:R-:W-:Y:S02]  /*8100*/  FSEL R3, R0.reuse, RZ, P6 ;  /* 0x000000ff00037208 */ /* 0x040fe40003000000 */
[C---:B------:R-:W-:Y:S02]  /*8110*/  FSEL R133, R129.reuse, RZ, P3 ;  /* 0x000000ff81857208 */ /* 0x040fe40001800000 */
[----:B------:R-:W-:Y:S02]  /*8120*/  FSEL R0, R0, RZ, P5 ;  /* 0x000000ff00007208 */ /* 0x000fe40002800000 */
[----:B------:R-:W-:Y:S02]  /*8130*/  LOP3.LUT P4, RZ, R200, 0xff0000, RZ, 0xc0, !PT ;  /* 0x00ff0000c8ff7812 */ /* 0x000fe4000788c0ff */
[----:B------:R-:W-:Y:S01]  /*8140*/  F2FP.BF16.F32.PACK_AB R133, R0, R133 ;  /* 0x000000850085723e */ /* 0x000fe200000010ff */
[----:B------:R-:W-:Y:S01]  /*8150*/  FMUL.FTZ R0, R124, UR6 ;  /* 0x000000067c007c20 */ /* 0x000fe20008410000 */
[----:B------:R-:W-:-:S02]  /*8160*/  FSEL R129, R129, RZ, P4 ;  /* 0x000000ff81817208 */ /* 0x000fc40002000000 */
[----:B------:R-:W-:Y:S02]  /*8170*/  LOP3.LUT P5, RZ, R146, 0xff00, RZ, 0xc0, !PT ;  /* 0x0000ff0092ff7812 */ /* 0x000fe400078ac0ff */
[----:B------:R-:W-:Y:S02]  /*8180*/  LOP3.LUT P4, RZ, R200, 0xff, RZ, 0xc0, !PT ;  /* 0x000000ffc8ff7812 */ /* 0x000fe4000788c0ff */
[----:B------:R-:W-:Y:S02]  /*8190*/  LOP3.LUT P3, RZ, R146, 0xff, RZ, 0xc0, !PT ;  /* 0x000000ff92ff7812 */ /* 0x000fe4000786c0ff */
[----:B------:R-:W-:Y:S02]  /*81a0*/  LOP3.LUT P6, RZ, R200, 0xff00, RZ, 0xc0, !PT ;  /* 0x0000ff00c8ff7812 */ /* 0x000fe400078cc0ff */
        /* <DEDUP_REMOVED lines=8> */
.L_x_2492:
        /* <DEDUP_REMOVED lines=8> */
[C---:B0-2---:R-:W-:Y:S01]  /*82b0*/  FFMA.FTZ R131, R4.reuse, R173, R110 ;  /* 0x000000ad04837223 */ /* 0x045fe2000001006e */
        /* <DEDUP_REMOVED lines=44> */
[----:B------:R-:W-:Y:S02]  /*8580*/  F2FP.BF16.F32.PACK_AB R134, R0, R134 ;  /* 0x000000860086723e */ /* 0x000fe400000010ff */
        /* <DEDUP_REMOVED lines=19> */
[----:B------:R-:W-:Y:S01]  /*86c0*/  F2FP.BF16.F32.PACK_AB R132, R132, R0 ;  /* 0x000000008484723e */ /* 0x000fe200000010ff */
[----:B------:R-:W-:Y:S06]  /*86d0*/  BRA `(.L_x_2493) ;  /* 0x0000001400c47947 */ /* 0x000fec0003800000 */
.L_x_2491:
        /* <DEDUP_REMOVED lines=14> */
[----:B0-2---:R-:W-:Y:S01]  /*87c0*/  FMUL.FTZ R131, R122, UR6 ;  /* 0x000000067a837c20 */ /* 0x005fe20008410000 */
        /* <DEDUP_REMOVED lines=36> */
[----:B------:R-:W-:Y:S01]  /*8a10*/  LOP3.LUT P6, RZ, R200, 0xff000000, RZ, 0xc0, !PT ;  /* 0xff000000c8ff7812 */ /* 0x000fe200078cc0ff */
[----:B------:R-:W-:Y:S01]  /*8a20*/  FMUL.FTZ R124, R4, R155 ;  /* 0x0000009b047c7220 */ /* 0x000fe20000410000 */
        /* <DEDUP_REMOVED lines=23> */
.L_x_2494:
        /* <DEDUP_REMOVED lines=8> */
[C---:B0-2---:R-:W-:Y:S01]  /*8c20*/  FMUL.FTZ R131, R4.reuse, R173 ;  /* 0x000000ad04837220 */ /* 0x045fe20000410000 */
        /* <DEDUP_REMOVED lines=66> */
.L_x_2490:
        /* <DEDUP_REMOVED lines=13> */
[C---:B------:R-:W-:Y:S01]  /*9120*/  FFMA.FTZ R122, R4.reuse, R173, R110 ;  /* 0x000000ad047a7223 */ /* 0x040fe2000001006e */
[----:B------:R-:W-:Y:S01]  /*9130*/  FMUL.FTZ R135, R123, UR6 ;  /* 0x000000067b877c20 */ /* 0x000fe20008410000 */
[----:B------:R-:W-:Y:S01]  /*9140*/  ISETP.GE.U32.AND.EX P3, PT, R147, 0x1000000, PT, P3 ;  /* 0x010000009300780c */ /* 0x000fe20003f66130 */
[----:B------:R-:W-:Y:S01]  /*9150*/  FFMA.FTZ R121, R4, R169, R109 ;  /* 0x000000a904797223 */ /* 0x000fe2000001006d */
[-CC-:B------:R-:W-:Y:S01]  /*9160*/  FFMA.FTZ R125, R161, R225.reuse, R226.reuse ;  /* 0x000000e1a17d7223 */ /* 0x180fe200000100e2 */
[-CC-:B------:R-:W-:Y:S01]  /*9170*/  FFMA.FTZ R126, R159, R225.reuse, R226.reuse ;  /* 0x000000e19f7e7223 */ /* 0x180fe200000100e2 */
[-CC-:B------:R-:W-:Y:S01]  /*9180*/  FFMA.FTZ R127, R164, R225.reuse, R226.reuse ;  /* 0x000000e1a47f7223 */ /* 0x180fe200000100e2 */
[----:B------:R-:W-:Y:S01]  /*9190*/  FFMA.FTZ R124, R155, R225, R226 ;  /* 0x000000e19b7c7223 */ /* 0x000fe200000100e2 */
[----:B------:R-:W-:Y:S01]  /*91a0*/  FMUL.FTZ R3, R122, UR6 ;  /* 0x000000067a037c20 */ /* 0x000fe20008410000 */
[----:B------:R-:W-:Y:S01]  /*91b0*/  FSEL R135, R135, RZ, P3 ;  /* 0x000000ff87877208 */ /* 0x000fe20001800000 */
[----:B------:R-:W-:Y:S01]  /*91c0*/  FMUL.FTZ R134, R120, UR6 ;  /* 0x0000000678867c20 */ /* 0x000fe20008410000 */
[----:B------:R-:W-:Y:S01]  /*91d0*/  FMUL.FTZ R0, R121, UR6 ;  /* 0x0000000679007c20 */ /* 0x000fe20008410000 */
[C---:B------:R-:W-:Y:S01]  /*91e0*/  LOP3.LUT P6, RZ, R147.reuse, 0xff0000, RZ, 0xc0, !PT ;  /* 0x00ff000093ff7812 */ /* 0x040fe200078cc0ff */
[----:B------:R-:W-:Y:S01]  /*91f0*/  FADD.FTZ R125, R162, -R125 ;  /* 0x8000007da27d7221 */ /* 0x000fe20000010000 */
[C---:B------:R-:W-:Y:S01]  /*9200*/  LOP3.LUT P4, RZ, R147.reuse, 0xff, RZ, 0xc0, !PT ;  /* 0x000000ff93ff7812 */ /* 0x040fe2000788c0ff */
[----:B------:R-:W-:Y:S01]  /*9210*/  FADD.FTZ R126, R160, -R126 ;  /* 0x8000007ea07e7221 */ /* 0x000fe20000010000 */
[----:B------:R-:W-:Y:S01]  /*9220*/  LOP3.LUT P3, RZ, R147, 0xff00, RZ, 0xc0, !PT ;  /* 0x0000ff0093ff7812 */ /* 0x000fe2000786c0ff */
[----:B------:R-:W-:Y:S01]  /*9230*/  FADD.FTZ R127, R163, -R127 ;  /* 0x8000007fa37f7221 */ /* 0x000fe20000010000 */
[----:B------:R-:W-:Y:S01]  /*9240*/  FADD.FTZ R124, R154, -R124 ;  /* 0x8000007c9a7c7221 */ /* 0x000fe20000010000 */
[----:B------:R-:W-:Y:S01]  /*9250*/  FSEL R3, R3, RZ, P6 ;  /* 0x000000ff03037208 */ /* 0x000fe20003000000 */
[----:B------:R-:W-:Y:S01]  /*9260*/  FFMA.FTZ R126, R4, R126, R106 ;  /* 0x0000007e047e7223 */ /* 0x000fe2000001006a */
[----:B------:R-:W-:Y:S01]  /*9270*/  FSEL R134, R134, RZ, P4 ;  /* 0x000000ff86867208 */ /* 0x000fe20002000000 */
[----:B------:R-:W-:Y:S01]  /*9280*/  FFMA.FTZ R124, R4, R124, R104 ;  /* 0x0000007c047c7223 */ /* 0x000fe20000010068 */
[----:B------:R-:W-:Y:S01]  /*9290*/  FSEL R0, R0, RZ, P3 ;  /* 0x000000ff00007208 */ /* 0x000fe20001800000 */
[C---:B------:R-:W-:Y:S01]  /*92a0*/  FFMA.FTZ R127, R4.reuse, R127, R107 ;  /* 0x0000007f047f7223 */ /* 0x040fe2000001006b */
[----:B------:R-:W-:Y:S01]  /*92b0*/  FFMA.FTZ R125, R4, R125, R105 ;  /* 0x0000007d047d7223 */ /* 0x000fe20000010069 */
[----:B------:R-:W-:Y:S01]  /*92c0*/  F2FP.BF16.F32.PACK_AB R135, R135, R3 ;  /* 0x000000038787723e */ /* 0x000fe200000010ff */
[----:B--2---:R-:W-:Y:S01]  /*92d0*/  FMUL.FTZ R132, R124, UR6 ;  /* 0x000000067c847c20 */ /* 0x004fe20008410000 */
        /* <DEDUP_REMOVED lines=15> */
.L_x_2496:
        /* <DEDUP_REMOVED lines=45> */
[----:B--2---:R-:W-:Y:S02]  /*96a0*/  FSEL R133, R160, RZ, P3 ;  /* 0x000000ffa0857208 */ /* 0x004fe40001800000 */
        /* <DEDUP_REMOVED lines=8> */
.L_x_2495:
        /* <DEDUP_REMOVED lines=12> */
[C---:B------:R-:W-:Y:S01]  /*97f0*/  FMUL.FTZ R122, R4.reuse, R173 ;  /* 0x000000ad047a7220 */ /* 0x040fe20000410000 */
[----:B------:R-:W-:Y:S01]  /*9800*/  FMUL.FTZ R135, R123, UR6 ;  /* 0x000000067b877c20 */ /* 0x000fe20008410000 */
[----:B------:R-:W-:Y:S01]  /*9810*/  ISETP.GE.U32.AND.EX P3, PT, R147, 0x1000000, PT, P3 ;  /* 0x010000009300780c */ /* 0x000fe20003f66130 */
[----:B------:R-:W-:Y:S01]  /*9820*/  FMUL.FTZ R121, R4, R169 ;  /* 0x000000a904797220 */ /* 0x000fe20000410000 */
        /* <DEDUP_REMOVED lines=16> */
[----:B------:R-:W-:Y:S01]  /*9930*/  FMUL.FTZ R126, R4, R126 ;  /* 0x0000007e047e7220 */ /* 0x000fe20000410000 */
[----:B------:R-:W-:Y:S01]  /*9940*/  FSEL R134, R134, RZ, P4 ;  /* 0x000000ff86867208 */ /* 0x000fe20002000000 */
[----:B------:R-:W-:Y:S01]  /*9950*/  FMUL.FTZ R124, R4, R124 ;  /* 0x0000007c047c7220 */ /* 0x000fe20000410000 */
[----:B------:R-:W-:Y:S01]  /*9960*/  FSEL R0, R0, RZ, P3 ;  /* 0x000000ff00007208 */ /* 0x000fe20001800000 */
[C---:B------:R-:W-:Y:S01]  /*9970*/  FMUL.FTZ R127, R4.reuse, R127 ;  /* 0x0000007f047f7220 */ /* 0x040fe20000410000 */
[----:B------:R-:W-:Y:S01]  /*9980*/  FMUL.FTZ R125, R4, R125 ;  /* 0x0000007d047d7220 */ /* 0x000fe20000410000 */
        /* <DEDUP_REMOVED lines=17> */
.L_x_2497:
        /* <DEDUP_REMOVED lines=52> */
[----:B------:R-:W-:-:S07]  /*9de0*/  F2FP.BF16.F32.PACK_AB R132, R132, R154 ;  /* 0x0000009a8484723e */ /* 0x000fce00000010ff */
.L_x_2493:
[----:B------:R-:W2:Y:S02]  /*9df0*/  @P1 LDC.64 R136, c[0x0][0x478] ;  /* 0x00011e00ff881b82 */ /* 0x000ea40000000a00 */
[----:B--2---:R-:W-:-:S05]  /*9e00*/  @P1 IMAD.WIDE.U32 R136, R5, 0x20, R136 ;  /* 0x0000002005881825 */ /* 0x004fca00078e0088 */
[----:B------:R-:W-:Y:S04]  /*9e10*/  @P1 STG.E.128 desc[UR10][R136.64], R124 ;  /* 0x0000007c88001986 */ /* 0x000fe8000c101d0a */
[----:B------:R2:W-:Y:S02]  /*9e20*/  @P1 STG.E.128 desc[UR10][R136.64+0x10], R120 ;  /* 0x0000107888001986 */ /* 0x0005e4000c101d0a */
[----:B--2---:R-:W-:-:S05]  /*9e30*/  HFMA2 R136, -RZ, RZ, 0, 9.5367431640625e-07 ;  /* 0x00000010ff887431 */ /* 0x004fca00000001ff */
        /* <DEDUP_REMOVED lines=20> */
[----:B0-2---:R-:W-:Y:S01]  /*9f80*/  FMUL.FTZ R131, R122, UR6 ;  /* 0x000000067a837c20 */ /* 0x005fe20008410000 */
[----:B------:R-:W-:Y:S01]  /*9f90*/  FMUL.FTZ R3, R123, UR6 ;  /* 0x000000067b037c20 */ /* 0x000fe20008410000 */
[----:B------:R-:W-:Y:S01]  /*9fa0*/  ISETP.GE.U32.AND.EX P2, PT, R149, 0x1000000, PT, P2 ;  /* 0x010000009500780c */ /* 0x000fe20003f46120 */
[----:B------:R-:W-:Y:S01]  /*9fb0*/  FADD.FTZ R180, R181, -R180 ;  /* 0x800000b4b5b47221 */ /* 0x000fe20000010000 */
[C---:B------:R-:W-:Y:S01]  /*9fc0*/  LOP3.LUT P4, RZ, R199.reuse, 0xff0000, RZ, 0xc0, !PT ;  /* 0x00ff0000c7ff7812 */ /* 0x040fe2000788c0ff */
[C---:B------:R-:W-:Y:S01]  /*9fd0*/  FFMA.FTZ R121, R4.reuse, R182, R117 ;  /* 0x000000b604797223 */ /* 0x040fe20000010075 */
[----:B------:R-:W-:Y:S01]  /*9fe0*/  ISETP.GE.U32.AND.EX P3, PT, R199, 0x1000000, PT, P3 ;  /* 0x01000000c700780c */ /* 0x000fe20003f66130 */
[----:B------:R-:W-:Y:S01]  /*9ff0*/  FFMA.FTZ R120, R4, R180, R116 ;  /* 0x000000b404787223 */ /* 0x000fe20000010074 */
[----:B------:R-:W-:Y:S01]  /*a000*/  FSEL R0, R131, RZ, P5 ;  /* 0x000000ff83007208 */ /* 0x000fe20002800000 */
        /* <DEDUP_REMOVED lines=11> */
[----:B------:R-:W-:Y:S01]  /*a0c0*/  F2FP.BF16.F32.PACK_AB R135, R135, R0 ;  /* 0x000000008787723e */ /* 0x000fe200000010ff */
[C---:B------:R-:W-:Y:S01]  /*a0d0*/  FFMA.FTZ R126, R4.reuse, R126, R114 ;  /* 0x0000007e047e7223 */ /* 0x040fe20000010072 */
[----:B------:R-:W-:Y:S01]  /*a0e0*/  LOP3.LUT P6, RZ, R149, 0xff, RZ, 0xc0, !PT ;  /* 0x000000ff95ff7812 */ /* 0x000fe200078cc0ff */
[----:B------:R-:W-:Y:S01]  /*a0f0*/  FFMA.FTZ R127, R4, R178, R115 ;  /* 0x000000b2047f7223 */ /* 0x000fe20000010073 */
[----:B------:R-:W-:Y:S01]  /*a100*/  FSEL R0, R3, RZ, P4 ;  /* 0x000000ff03007208 */ /* 0x000fe20002000000 */
[-CC-:B------:R-:W-:Y:S01]  /*a110*/  FFMA.FTZ R125, R176, R225.reuse, R226.reuse ;  /* 0x000000e1b07d7223 */ /* 0x180fe200000100e2 */
[C---:B------:R-:W-:Y:S01]  /*a120*/  LOP3.LUT P5, RZ, R199.reuse, 0xff, RZ, 0xc0, !PT ;  /* 0x000000ffc7ff7812 */ /* 0x040fe200078ac0ff */
[----:B------:R-:W-:Y:S01]  /*a130*/  FFMA.FTZ R170, R170, R225, R226 ;  /* 0x000000e1aaaa7223 */ /* 0x000fe200000100e2 */
[----:B------:R-:W-:Y:S01]  /*a140*/  LOP3.LUT P4, RZ, R199, 0xff00, RZ, 0xc0, !PT ;  /* 0x0000ff00c7ff7812 */ /* 0x000fe2000788c0ff */
[----:B------:R-:W-:Y:S01]  /*a150*/  FADD.FTZ R125, R177, -R125 ;  /* 0x8000007db17d7221 */ /* 0x000fe20000010000 */
[C---:B------:R-:W-:Y:S01]  /*a160*/  FSEL R134, R130.reuse, RZ, P6 ;  /* 0x000000ff82867208 */ /* 0x040fe20003000000 */
[----:B------:R-:W-:Y:S01]  /*a170*/  FADD.FTZ R170, R167, -R170 ;  /* 0x800000aaa7aa7221 */ /* 0x000fe20000010000 */
[----:B------:R-:W-:Y:S01]  /*a180*/  FSEL R130, R130, RZ, P5 ;  /* 0x000000ff82827208 */ /* 0x000fe20002800000 */
[C---:B------:R-:W-:Y:S01]  /*a190*/  FFMA.FTZ R125, R4.reuse, R125, R113 ;  /* 0x0000007d047d7223 */ /* 0x040fe20000010071 */
[----:B------:R-:W-:Y:S01]  /*a1a0*/  FSEL R3, R3, RZ, P4 ;  /* 0x000000ff03037208 */ /* 0x000fe20002000000 */
[----:B------:R-:W-:Y:S01]  /*a1b0*/  FFMA.FTZ R124, R4, R170, R112 ;  /* 0x000000aa047c7223 */ /* 0x000fe20000010070 */
[----:B------:R-:W-:Y:S01]  /*a1c0*/  F2FP.BF16.F32.PACK_AB R134, R0, R134 ;  /* 0x000000860086723e */ /* 0x000fe200000010ff */
[----:B------:R-:W-:Y:S01]  /*a1d0*/  FMUL.FTZ R0, R126, UR6 ;  /* 0x000000067e007c20 */ /* 0x000fe20008410000 */
[----:B------:R-:W-:Y:S01]  /*a1e0*/  F2FP.BF16.F32.PACK_AB R130, R3, R130 ;  /* 0x000000820382723e */ /* 0x000fe200000010ff */
[----:B------:R-:W-:Y:S01]  /*a1f0*/  FMUL.FTZ R3, R127, UR6 ;  /* 0x000000067f037c20 */ /* 0x000fe20008410000 */
[----:B------:R-:W-:Y:S01]  /*a200*/  LOP3.LUT P2, RZ, R148, 0xff0000, RZ, 0xc0, !PT ;  /* 0x00ff000094ff7812 */ /* 0x000fe2000784c0ff */
[----:B------:R-:W-:Y:S01]  /*a210*/  FMUL.FTZ R128, R125, UR6 ;  /* 0x000000067d807c20 */ /* 0x000fe20008410000 */
[----:B------:R-:W-:-:S02]  /*a220*/  LOP3.LUT P4, RZ, R198, 0xff0000, RZ, 0xc0, !PT ;  /* 0x00ff0000c6ff7812 */ /* 0x000fc4000788c0ff */
[----:B------:R-:W-:Y:S02]  /*a230*/  LOP3.LUT P3, RZ, R148, 0xff000000, RZ, 0xc0, !PT ;  /* 0xff00000094ff7812 */ /* 0x000fe4000786c0ff */
[C---:B------:R-:W-:Y:S02]  /*a240*/  FSEL R133, R0.reuse, RZ, P2 ;  /* 0x000000ff00857208 */ /* 0x040fe40001000000 */
[----:B------:R-:W-:Y:S02]  /*a250*/  FSEL R129, R0, RZ, P4 ;  /* 0x000000ff00817208 */ /* 0x000fe40002000000 */
[C---:B------:R-:W-:Y:S02]  /*a260*/  FSEL R0, R3.reuse, RZ, P3 ;  /* 0x000000ff03007208 */ /* 0x040fe40001800000 */
        /* <DEDUP_REMOVED lines=16> */
.L_x_2500:
        /* <DEDUP_REMOVED lines=11> */
[-CC-:B------:R-:W-:Y:S01]  /*a420*/  FFMA.FTZ R180, R180, R225.reuse, R226.reuse ;  /* 0x000000e1b4b47223 */ /* 0x180fe200000100e2 */
[----:B------:R-:W-:Y:S01]  /*a430*/  FMUL.FTZ R3, R3, UR6 ;  /* 0x0000000603037c20 */ /* 0x000fe20008410000 */
[----:B------:R-:W-:Y:S01]  /*a440*/  ISETP.GE.U32.AND P2, PT, R148, RZ, PT ;  /* 0x000000ff9400720c */ /* 0x000fe20003f46070 */
[----:B------:R-:W-:Y:S01]  /*a450*/  FFMA.FTZ R178, R178, R225, R226 ;  /* 0x000000e1b2b27223 */ /* 0x000fe200000100e2 */
[C---:B0-2---:R-:W-:Y:S01]  /*a460*/  FFMA.FTZ R131, R4.reuse, R183, R119 ;  /* 0x000000b704837223 */ /* 0x045fe20000010077 */
[----:B------:R-:W-:Y:S01]  /*a470*/  FMUL.FTZ R5, R5, UR6 ;  /* 0x0000000605057c20 */ /* 0x000fe20008410000 */
[----:B------:R-:W-:Y:S01]  /*a480*/  FSEL R0, R3, RZ, P3 ;  /* 0x000000ff03007208 */ /* 0x000fe20001800000 */
[----:B------:R-:W-:Y:S01]  /*a490*/  FADD.FTZ R180, R181, -R180 ;  /* 0x800000b4b5b47221 */ /* 0x000fe20000010000 */
[----:B------:R-:W-:Y:S01]  /*a4a0*/  LOP3.LUT P6, RZ, R199, 0xff0000, RZ, 0xc0, !PT ;  /* 0x00ff0000c7ff7812 */ /* 0x000fe200078cc0ff */
[----:B------:R-:W-:Y:S01]  /*a4b0*/  FFMA.FTZ R174, R4, R174, R114 ;  /* 0x000000ae04ae7223 */ /* 0x000fe20000010072 */
[C---:B------:R-:W-:Y:S01]  /*a4c0*/  ISETP.GE.U32.AND.EX P4, PT, R149.reuse, 0x1000000, PT, P2 ;  /* 0x010000009500780c */ /* 0x040fe20003f86120 */
[-C--:B------:R-:W-:Y:S01]  /*a4d0*/  FFMA.FTZ R176, R176, R225.reuse, R226 ;  /* 0x000000e1b0b07223 */ /* 0x080fe200000100e2 */
[----:B------:R-:W-:Y:S01]  /*a4e0*/  LOP3.LUT P3, RZ, R149, 0xff00, RZ, 0xc0, !PT ;  /* 0x0000ff0095ff7812 */ /* 0x000fe2000786c0ff */
[----:B------:R-:W-:Y:S01]  /*a4f0*/  FADD.FTZ R178, R179, -R178 ;  /* 0x800000b2b3b27221 */ /* 0x000fe20000010000 */
[----:B------:R-:W-:Y:S01]  /*a500*/  ISETP.GE.U32.AND P2, PT, R198, RZ, PT ;  /* 0x000000ffc600720c */ /* 0x000fe20003f46070 */
[----:B------:R-:W-:Y:S01]  /*a510*/  FFMA.FTZ R170, R170, R225, R226 ;  /* 0x000000e1aaaa7223 */ /* 0x000fe200000100e2 */
[----:B------:R-:W-:Y:S01]  /*a520*/  FMUL.FTZ R131, R131, UR6 ;  /* 0x0000000683837c20 */ /* 0x000fe20008410000 */
[----:B------:R-:W-:Y:S01]  /*a530*/  FFMA.FTZ R130, R4, R180, R116 ;  /* 0x000000b404827223 */ /* 0x000fe20000010074 */
[----:B------:R-:W-:Y:S01]  /*a540*/  FSEL R3, R3, RZ, P6 ;  /* 0x000000ff03037208 */ /* 0x000fe20003000000 */
[----:B------:R-:W-:Y:S01]  /*a550*/  FMUL.FTZ R174, R174, UR6 ;  /* 0x00000006aeae7c20 */ /* 0x000fe20008410000 */
[----:B------:R-:W-:Y:S01]  /*a560*/  FSEL R128, R5, RZ, P3 ;  /* 0x000000ff05807208 */ /* 0x000fe20001800000 */
[----:B------:R-:W-:Y:S01]  /*a570*/  FADD.FTZ R176, R177, -R176 ;  /* 0x800000b0b1b07221 */ /* 0x000fe20000010000 */
[----:B------:R-:W-:Y:S01]  /*a580*/  ISETP.GE.U32.AND.EX P2, PT, R199, 0x1000000, PT, P2 ;  /* 0x01000000c700780c */ /* 0x000fe20003f46120 */
[----:B------:R-:W-:Y:S01]  /*a590*/  FFMA.FTZ R178, R4, R178, R115 ;  /* 0x000000b204b27223 */ /* 0x000fe20000010073 */
[----:B------:R-:W-:Y:S01]  /*a5a0*/  LOP3.LUT P6, RZ, R148, 0xff0000, RZ, 0xc0, !PT ;  /* 0x00ff000094ff7812 */ /* 0x000fe200078cc0ff */
[----:B------:R-:W-:Y:S01]  /*a5b0*/  FADD.FTZ R170, R167, -R170 ;  /* 0x800000aaa7aa7221 */ /* 0x000fe20000010000 */
[----:B------:R-:W-:Y:S01]  /*a5c0*/  LOP3.LUT P3, RZ, R199, 0xff00, RZ, 0xc0, !PT ;  /* 0x0000ff00c7ff7812 */ /* 0x000fe2000786c0ff */
[----:B------:R-:W-:Y:S01]  /*a5d0*/  FMUL.FTZ R130, R130, UR6 ;  /* 0x0000000682827c20 */ /* 0x000fe20008410000 */
[----:B------:R-:W-:Y:S01]  /*a5e0*/  FSEL R135, R131, RZ, P4 ;  /* 0x000000ff83877208 */ /* 0x000fe20002000000 */
[----:B------:R-:W-:Y:S01]  /*a5f0*/  FFMA.FTZ R176, R4, R176, R113 ;  /* 0x000000b004b07223 */ /* 0x000fe20000010071 */
[----:B------:R-:W-:Y:S01]  /*a600*/  LOP3.LUT P5, RZ, R149, 0xff, RZ, 0xc0, !PT ;  /* 0x000000ff95ff7812 */ /* 0x000fe200078ac0ff */
        /* <DEDUP_REMOVED lines=8> */
[----:B------:R-:W-:Y:S02]  /*a690*/  LOP3.LUT P2, RZ, R148, 0xff000000, RZ, 0xc0, !PT ;  /* 0xff00000094ff7812 */ /* 0x000fe4000784c0ff */
[C---:B------:R-:W-:Y:S02]  /*a6a0*/  LOP3.LUT P3, RZ, R198.reuse, 0xff0000, RZ, 0xc0, !PT ;  /* 0x00ff0000c6ff7812 */ /* 0x040fe4000786c0ff */
[----:B------:R-:W-:Y:S02]  /*a6b0*/  LOP3.LUT P6, RZ, R198, 0xff000000, RZ, 0xc0, !PT ;  /* 0xff000000c6ff7812 */ /* 0x000fe400078cc0ff */
[----:B------:R-:W-:Y:S02]  /*a6c0*/  FSEL R134, R130, RZ, P5 ;  /* 0x000000ff82867208 */ /* 0x000fe40002800000 */
[----:B------:R-:W-:Y:S02]  /*a6d0*/  F2FP.BF16.F32.PACK_AB R131, R131, R3 ;  /* 0x000000038383723e */ /* 0x000fe400000010ff */
[----:B------:R-:W-:-:S02]  /*a6e0*/  F2FP.BF16.F32.PACK_AB R135, R135, R0 ;  /* 0x000000008787723e */ /* 0x000fc400000010ff */
[----:B------:R-:W-:Y:S02]  /*a6f0*/  FSEL R130, R130, RZ, P4 ;  /* 0x000000ff82827208 */ /* 0x000fe40002000000 */
[----:B------:R-:W-:Y:S02]  /*a700*/  FSEL R129, R174, RZ, P3 ;  /* 0x000000ffae817208 */ /* 0x000fe40001800000 */
[C---:B------:R-:W-:Y:S02]  /*a710*/  FSEL R3, R178.reuse, RZ, P6 ;  /* 0x000000ffb2037208 */ /* 0x040fe40003000000 */
[----:B------:R-:W-:Y:S02]  /*a720*/  FSEL R0, R178, RZ, P2 ;  /* 0x000000ffb2007208 */ /* 0x000fe40001000000 */
[C---:B------:R-:W-:Y:S02]  /*a730*/  LOP3.LUT P5, RZ, R148.reuse, 0xff00, RZ, 0xc0, !PT ;  /* 0x0000ff0094ff7812 */ /* 0x040fe400078ac0ff */
[----:B------:R-:W-:-:S02]  /*a740*/  LOP3.LUT P4, RZ, R148, 0xff, RZ, 0xc0, !PT ;  /* 0x000000ff94ff7812 */ /* 0x000fc4000788c0ff */
[C---:B------:R-:W-:Y:S02]  /*a750*/  LOP3.LUT P3, RZ, R198.reuse, 0xff00, RZ, 0xc0, !PT ;  /* 0x0000ff00c6ff7812 */ /* 0x040fe4000786c0ff */
[----:B------:R-:W-:Y:S02]  /*a760*/  LOP3.LUT P2, RZ, R198, 0xff, RZ, 0xc0, !PT ;  /* 0x000000ffc6ff7812 */ /* 0x000fe4000784c0ff */
[----:B------:R-:W-:Y:S02]  /*a770*/  F2FP.BF16.F32.PACK_AB R134, R128, R134 ;  /* 0x000000868086723e */ /* 0x000fe400000010ff */
[----:B------:R-:W-:Y:S02]  /*a780*/  F2FP.BF16.F32.PACK_AB R129, R3, R129 ;  /* 0x000000810381723e */ /* 0x000fe400000010ff */
[----:B------:R-:W-:Y:S02]  /*a790*/  F2FP.BF16.F32.PACK_AB R133, R0, R133 ;  /* 0x000000850085723e */ /* 0x000fe400000010ff */
        /* <DEDUP_REMOVED lines=8> */
.L_x_2499:
        /* <DEDUP_REMOVED lines=13> */
[----:B0-2---:R-:W-:Y:S01]  /*a8f0*/  FMUL.FTZ R131, R122, UR6 ;  /* 0x000000067a837c20 */ /* 0x005fe20008410000 */
[----:B------:R-:W-:Y:S01]  /*a900*/  FMUL.FTZ R3, R123, UR6 ;  /* 0x000000067b037c20 */ /* 0x000fe20008410000 */
[----:B------:R-:W-:Y:S01]  /*a910*/  ISETP.GE.U32.AND.EX P2, PT, R149, 0x1000000, PT, P2 ;  /* 0x010000009500780c */ /* 0x000fe20003f46120 */
[----:B------:R-:W-:Y:S01]  /*a920*/  FADD.FTZ R180, R181, -R180 ;  /* 0x800000b4b5b47221 */ /* 0x000fe20000010000 */
[C---:B------:R-:W-:Y:S01]  /*a930*/  LOP3.LUT P4, RZ, R199.reuse, 0xff0000, RZ, 0xc0, !PT ;  /* 0x00ff0000c7ff7812 */ /* 0x040fe2000788c0ff */
[C---:B------:R-:W-:Y:S01]  /*a940*/  FMUL.FTZ R121, R4.reuse, R182 ;  /* 0x000000b604797220 */ /* 0x040fe20000410000 */
[----:B------:R-:W-:Y:S01]  /*a950*/  ISETP.GE.U32.AND.EX P3, PT, R199, 0x1000000, PT, P3 ;  /* 0x01000000c700780c */ /* 0x000fe20003f66130 */
[----:B------:R-:W-:Y:S01]  /*a960*/  FMUL.FTZ R120, R4, R180 ;  /* 0x000000b404787220 */ /* 0x000fe20000410000 */
        /* <DEDUP_REMOVED lines=13> */
[C---:B------:R-:W-:Y:S01]  /*aa40*/  FMUL.FTZ R126, R4.reuse, R126 ;  /* 0x0000007e047e7220 */ /* 0x040fe20000410000 */
[----:B------:R-:W-:Y:S01]  /*aa50*/  LOP3.LUT P6, RZ, R149, 0xff, RZ, 0xc0, !PT ;  /* 0x000000ff95ff7812 */ /* 0x000fe200078cc0ff */
[----:B------:R-:W-:Y:S01]  /*aa60*/  FMUL.FTZ R127, R4, R178 ;  /* 0x000000b2047f7220 */ /* 0x000fe20000410000 */
        /* <DEDUP_REMOVED lines=9> */
[C---:B------:R-:W-:Y:S01]  /*ab00*/  FMUL.FTZ R125, R4.reuse, R125 ;  /* 0x0000007d047d7220 */ /* 0x040fe20000410000 */
[----:B------:R-:W-:Y:S01]  /*ab10*/  FSEL R3, R3, RZ, P4 ;  /* 0x000000ff03037208 */ /* 0x000fe20002000000 */
[----:B------:R-:W-:Y:S01]  /*ab20*/  FMUL.FTZ R124, R4, R170 ;  /* 0x000000aa047c7220 */ /* 0x000fe20000410000 */
        /* <DEDUP_REMOVED lines=27> */
.L_x_2502:
        /* <DEDUP_REMOVED lines=8> */
[C---:B------:R-:W-:Y:S01]  /*ad60*/  FMUL.FTZ R3, R4.reuse, R185 ;  /* 0x000000b904037220 */ /* 0x040fe20000410000 */
[----:B------:R-:W-:Y:S01]  /*ad70*/  FMUL.FTZ R5, R4, R182 ;  /* 0x000000b604057220 */ /* 0x000fe20000410000 */
[----:B------:R-:W-:Y:S01]  /*ad80*/  FADD.FTZ R174, R171, -R174 ;  /* 0x800000aeabae7221 */ /* 0x000fe20000010000 */
[-CC-:B------:R-:W-:Y:S01]  /*ad90*/  FFMA.FTZ R180, R180, R225.reuse, R226.reuse ;  /* 0x000000e1b4b47223 */ /* 0x180fe200000100e2 */
[----:B------:R-:W-:Y:S01]  /*ada0*/  FMUL.FTZ R3, R3, UR6 ;  /* 0x0000000603037c20 */ /* 0x000fe20008410000 */
[----:B------:R-:W-:Y:S01]  /*adb0*/  ISETP.GE.U32.AND P2, PT, R148, RZ, PT ;  /* 0x000000ff9400720c */ /* 0x000fe20003f46070 */
[----:B------:R-:W-:Y:S01]  /*adc0*/  FFMA.FTZ R178, R178, R225, R226 ;  /* 0x000000e1b2b27223 */ /* 0x000fe200000100e2 */
[C---:B0-2---:R-:W-:Y:S01]  /*add0*/  FMUL.FTZ R131, R4.reuse, R183 ;  /* 0x000000b704837220 */ /* 0x045fe20000410000 */
[----:B------:R-:W-:Y:S01]  /*ade0*/  FMUL.FTZ R5, R5, UR6 ;  /* 0x0000000605057c20 */ /* 0x000fe20008410000 */
[----:B------:R-:W-:Y:S01]  /*adf0*/  FSEL R0, R3, RZ, P3 ;  /* 0x000000ff03007208 */ /* 0x000fe20001800000 */
[----:B------:R-:W-:Y:S01]  /*ae00*/  FADD.FTZ R180, R181, -R180 ;  /* 0x800000b4b5b47221 */ /* 0x000fe20000010000 */
[----:B------:R-:W-:Y:S01]  /*ae10*/  LOP3.LUT P6, RZ, R199, 0xff0000, RZ, 0xc0, !PT ;  /* 0x00ff0000c7ff7812 */ /* 0x000fe200078cc0ff */
[----:B------:R-:W-:Y:S01]  /*ae20*/  FMUL.FTZ R174, R4, R174 ;  /* 0x000000ae04ae7220 */ /* 0x000fe20000410000 */
[C---:B------:R-:W-:Y:S01]  /*ae30*/  ISETP.GE.U32.AND.EX P4, PT, R149.reuse, 0x1000000, PT, P2 ;  /* 0x010000009500780c */ /* 0x040fe20003f86120 */
[-C--:B------:R-:W-:Y:S01]  /*ae40*/  FFMA.FTZ R176, R176, R225.reuse, R226 ;  /* 0x000000e1b0b07223 */ /* 0x080fe200000100e2 */
[----:B------:R-:W-:Y:S01]  /*ae50*/  LOP3.LUT P3, RZ, R149, 0xff00, RZ, 0xc0, !PT ;  /* 0x0000ff0095ff7812 */ /* 0x000fe2000786c0ff */
[----:B------:R-:W-:Y:S01]  /*ae60*/  FADD.FTZ R178, R179, -R178 ;  /* 0x800000b2b3b27221 */ /* 0x000fe20000010000 */
[----:B------:R-:W-:Y:S01]  /*ae70*/  ISETP.GE.U32.AND P2, PT, R198, RZ, PT ;  /* 0x000000ffc600720c */ /* 0x000fe20003f46070 */
[----:B------:R-:W-:Y:S01]  /*ae80*/  FFMA.FTZ R170, R170, R225, R226 ;  /* 0x000000e1aaaa7223 */ /* 0x000fe200000100e2 */
[----:B------:R-:W-:Y:S01]  /*ae90*/  FMUL.FTZ R131, R131, UR6 ;  /* 0x0000000683837c20 */ /* 0x000fe20008410000 */
[----:B------:R-:W-:Y:S01]  /*aea0*/  FMUL.FTZ R130, R4, R180 ;  /* 0x000000b404827220 */ /* 0x000fe20000410000 */
[----:B------:R-:W-:Y:S01]  /*aeb0*/  FSEL R3, R3, RZ, P6 ;  /* 0x000000ff03037208 */ /* 0x000fe20003000000 */
[----:B------:R-:W-:Y:S01]  /*aec0*/  FMUL.FTZ R174, R174, UR6 ;  /* 0x00000006aeae7c20 */ /* 0x000fe20008410000 */
[----:B------:R-:W-:Y:S01]  /*aed0*/  FSEL R128, R5, RZ, P3 ;  /* 0x000000ff05807208 */ /* 0x000fe20001800000 */
[----:B------:R-:W-:Y:S01]  /*aee0*/  FADD.FTZ R176, R177, -R176 ;  /* 0x800000b0b1b07221 */ /* 0x000fe20000010000 */
[----:B------:R-:W-:Y:S01]  /*aef0*/  ISETP.GE.U32.AND.EX P2, PT, R199, 0x1000000, PT, P2 ;  /* 0x01000000c700780c */ /* 0x000fe20003f46120 */
[----:B------:R-:W-:Y:S01]  /*af00*/  FMUL.FTZ R178, R4, R178 ;  /* 0x000000b204b27220 */ /* 0x000fe20000410000 */
[----:B------:R-:W-:Y:S01]  /*af10*/  LOP3.LUT P6, RZ, R148, 0xff0000, RZ, 0xc0, !PT ;  /* 0x00ff000094ff7812 */ /* 0x000fe200078cc0ff */
[----:B------:R-:W-:Y:S01]  /*af20*/  FADD.FTZ R170, R167, -R170 ;  /* 0x800000aaa7aa7221 */ /* 0x000fe20000010000 */
[----:B------:R-:W-:Y:S01]  /*af30*/  LOP3.LUT P3, RZ, R199, 0xff00, RZ, 0xc0, !PT ;  /* 0x0000ff00c7ff7812 */ /* 0x000fe2000786c0ff */
[----:B------:R-:W-:Y:S01]  /*af40*/  FMUL.FTZ R130, R130, UR6 ;  /* 0x0000000682827c20 */ /* 0x000fe20008410000 */
[----:B------:R-:W-:Y:S01]  /*af50*/  FSEL R135, R131, RZ, P4 ;  /* 0x000000ff83877208 */ /* 0x000fe20002000000 */
[----:B------:R-:W-:Y:S01]  /*af60*/  FMUL.FTZ R176, R4, R176 ;  /* 0x000000b004b07220 */ /* 0x000fe20000410000 */
[----:B------:R-:W-:Y:S01]  /*af70*/  LOP3.LUT P5, RZ, R149, 0xff, RZ, 0xc0, !PT ;  /* 0x000000ff95ff7812 */ /* 0x000fe200078ac0ff */
        /* <DEDUP_REMOVED lines=33> */
.L_x_2498:
        /* <DEDUP_REMOVED lines=22> */
[----:B------:R-:W-:Y:S01]  /*b2f0*/  FMUL.FTZ R0, R122, UR6 ;  /* 0x000000067a007c20 */ /* 0x000fe20008410000 */
        /* <DEDUP_REMOVED lines=33> */
.L_x_2504:
        /* <DEDUP_REMOVED lines=45> */
[----:B--2---:R-:W-:-:S02]  /*b7e0*/  FSEL R133, R174, RZ, P6 ;  /* 0x000000ffae857208 */ /* 0x004fc40003000000 */
        /* <DEDUP_REMOVED lines=8> */
.L_x_2503:
        /* <DEDUP_REMOVED lines=55> */
.L_x_2505:
        /* <DEDUP_REMOVED lines=52> */
[----:B------:R-:W-:-:S07]  /*bf20*/  F2FP.BF16.F32.PACK_AB R132, R176, R132 ;  /* 0x00000084b084723e */ /* 0x000fce00000010ff */
.L_x_2501:
[----:B------:R-:W2:Y:S01]  /*bf30*/  @P1 LDC.64 R4, c[0x0][0x478] ;  /* 0x00011e00ff041b82 */ /* 0x000ea20000000a00 */
[----:B------:R-:W-:Y:S01]  /*bf40*/  MOV R3, 0x10 ;  /* 0x0000001000037802 */ /* 0x000fe20000000f00 */
[----:B--2---:R-:W-:-:S05]  /*bf50*/  @P1 IMAD.WIDE.U32 R4, R6, 0x20, R4 ;  /* 0x0000002006041825 */ /* 0x004fca00078e0004 */
[----:B------:R-:W-:Y:S04]  /*bf60*/  @P1 STG.E.128 desc[UR10][R4.64], R124 ;  /* 0x0000007c04001986 */ /* 0x000fe8000c101d0a */
[----:B------:R2:W-:Y:S02]  /*bf70*/  @P1 STG.E.128 desc[UR10][R4.64+0x10], R120 ;  /* 0x0000107804001986 */ /* 0x0005e4000c101d0a */
[----:B--2---:R-:W-:-:S05]  /*bf80*/  IMAD.WIDE.U32 R4, R6, R3, UR16 ;  /* 0x0000001006047e25 */ /* 0x004fca000f8e0003 */
[----:B------:R2:W-:Y:S02]  /*bf90*/  STG.E.128 desc[UR10][R4.64], R132 ;  /* 0x0000008404007986 */ /* 0x0005e4000c101d0a */
[----:B--2---:R-:W2:Y:S08]  /*bfa0*/  @P0 LDC.64 R4, c[0x0][0x470] ;  /* 0x00011c00ff040b82 */ /* 0x004eb00000000a00 */
[----:B------:R-:W3:Y:S01]  /*bfb0*/  LDC.64 R132, c[0x0][0x380] ;  /* 0x0000e000ff847b82 */ /* 0x000ee20000000a00 */
[----:B--2---:R-:W-:-:S05]  /*bfc0*/  @P0 IMAD.WIDE.U32 R4, R6, 0x10, R4 ;  /* 0x0000001006040825 */ /* 0x004fca00078e0004 */
[----:B------:R2:W-:Y:S01]  /*bfd0*/  @P0 STG.E.128 desc[UR10][R4.64], R128 ;  /* 0x0000008004000986 */ /* 0x0005e2000c101d0a */
[----:B---3--:R-:W-:-:S04]  /*bfe0*/  LEA R2, R132, R2, 0x2 ;  /* 0x0000000284027211 */ /* 0x008fc800078e10ff */
[----:B------:R-:W-:-:S13]  /*bff0*/  ISETP.GE.AND P0, PT, R2, R133, PT ;  /* 0x000000850200720c */ /* 0x000fda0003f06270 */
[----:B--2---:R-:W-:Y:S05]  /*c000*/  @!P0 BRA `(.L_x_2506) ;  /* 0xffffff4c00488947 */ /* 0x004fea000383ffff */
[----:B------:R-:W-:Y:S05]  /*c010*/  BSYNC B1 ;  /* 0x0000000000017941 */ /* 0x000fea0003800000 */
.L_x_2472:
        /* <DEDUP_REMOVED lines=46> */
[----:B------:R2:W5:Y:S04]  /*c300*/  LDL.LU R75, [R1] ;  /* 0x00000000014b7983 */ /* 0x0005680000300800 */
        /* <DEDUP_REMOVED lines=80> */
[----:B--2---:R-:W-:-:S07]  /*c810*/  MOV R15, R193 ;  /* 0x000000c1000f7202 */ /* 0x004fce0000000f00 */
.L_x_2471:
[----:B------:R-:W-:Y:S05]  /*c820*/  BSYNC B0 ;  /* 0x0000000000007941 */ /* 0x000fea0003800000 */
.L_x_2470:
[----:B------:R-:W0:Y:S01]  /*c830*/  S2R R0, SR_TID.X ;  /* 0x0000000000007919 */ /* 0x000e220000002100 */
[----:B------:R-:W-:Y:S01]  /*c840*/  MOV R132, 0x400 ;  /* 0x0000040000847802 */ /* 0x000fe20000000f00 */
[----:B------:R-:W-:Y:S05]  /*c850*/  WARPSYNC.ALL ;  /* 0x0000000000007948 */ /* 0x000fea0003800000 */
[----:B------:R-:W2:Y:S01]  /*c860*/  S2R R133, SR_CgaCtaId ;  /* 0x0000000000857919 */ /* 0x000ea20000008800 */
[----:B------:R-:W3:Y:S01]  /*c870*/  S2UR UR4, SR_CTAID.X ;  /* 0x00000000000479c3 */ /* 0x000ee20000002500 */
[----:B------:R-:W4:Y:S01]  /*c880*/  LDCU.128 UR20, c[0x0][0x440] ;  /* 0x00008800ff1477ac */ /* 0x000f220008000c00 */
[----:B------:R-:W1:Y:S01]  /*c890*/  LDCU.128 UR24, c[0x0][0x450] ;  /* 0x00008a00ff1877ac */ /* 0x000e620008000c00 */
[----:B0-----:R-:W-:-:S02]  /*c8a0*/  SHF.L.U32 R3, R0, 0x7, RZ ;  /* 0x0000000700037819 */ /* 0x001fc400000006ff */
[C---:B------:R-:W-:Y:S02]  /*c8b0*/  SHF.L.U32 R2, R0.reuse, 0x5, RZ ;  /* 0x0000000500027819 */ /* 0x040fe400000006ff */
[----:B------:R-:W-:Y:S02]  /*c8c0*/  LOP3.LUT R3, R3, 0x3000, RZ, 0xc0, !PT ;  /* 0x0000300003037812 */ /* 0x000fe400078ec0ff */
[----:B--2---:R-:W-:Y:S02]  /*c8d0*/  LEA R133, R133, R132, 0x18 ;  /* 0x0000008485857211 */ /* 0x004fe400078ec0ff */
[----:B------:R-:W-:Y:S02]  /*c8e0*/  LOP3.LUT R2, R3, 0x3e0, R2, 0xf8, !PT ;  /* 0x000003e003027812 */ /* 0x000fe400078ef802 */
[-C--:B------:R-:W-:Y:S02]  /*c8f0*/  LEA R3, R0, R133.reuse, 0x2 ;  /* 0x0000008500037211 */ /* 0x080fe400078e10ff */
[----:B------:R-:W-:-:S05]  /*c900*/  IADD3 R2, PT, PT, R2, R133, RZ ;  /* 0x0000008502027210 */ /* 0x000fca0007ffe0ff */
        /* <DEDUP_REMOVED lines=11> */
[----:B------:R-:W4:Y:S04]  /*c9c0*/  LDS R30, [R3+0x400] ;  /* 0x00040000031e7984 */ /* 0x000f280000000800 */
[----:B------:R-:W1:Y:S04]  /*c9d0*/  LDS R31, [R3+0x600] ;  /* 0x00060000031f7984 */ /* 0x000e680000000800 */
        /* <DEDUP_REMOVED lines=9> */
[----:B--2---:R-:W-:-:S03]  /*ca70*/  FADD.FTZ R29, RZ, R29 ;  /* 0x0000001dff1d7221 */ /* 0x004fc60000010000 */
[----:B------:R-:W2:Y:S01]  /*ca80*/  LDS R61, [R3+0x1800] ;  /* 0x00180000033d7984 */ /* 0x000ea20000000800 */
[----:B----4-:R-:W-:-:S03]  /*ca90*/  FADD.FTZ R30, RZ, R30 ;  /* 0x0000001eff1e7221 */ /* 0x010fc60000010000 */
[----:B------:R-:W4:Y:S01]  /*caa0*/  LDS R60, [R3+0x1a00] ;  /* 0x001a0000033c7984 */ /* 0x000f220000000800 */
[----:B-1----:R-:W-:-:S03]  /*cab0*/  FADD.FTZ R31, RZ, R31 ;  /* 0x0000001fff1f7221 */ /* 0x002fc60000010000 */
[----:B------:R-:W1:Y:S01]  /*cac0*/  LDS R63, [R3+0x1c00] ;  /* 0x001c0000033f7984 */ /* 0x000e620000000800 */
[----:B---3--:R-:W-:-:S03]  /*cad0*/  FADD.FTZ R20, RZ, R20 ;  /* 0x00000014ff147221 */ /* 0x008fc60000010000 */
[----:B------:R-:W3:Y:S01]  /*cae0*/  LDS R62, [R3+0x1e00] ;  /* 0x001e0000033e7984 */ /* 0x000ee20000000800 */
[----:B------:R-:W-:Y:S01]  /*caf0*/  FADD.FTZ R21, RZ, R21 ;  /* 0x00000015ff157221 */ /* 0x000fe20000010000 */
[----:B------:R-:W-:Y:S02]  /*cb00*/  FADD.FTZ R22, RZ, R22 ;  /* 0x00000016ff167221 */ /* 0x000fe40000010000 */
[----:B------:R-:W3:Y:S01]  /*cb10*/  LDS R77, [R3+0x2000] ;  /* 0x00200000034d7984 */ /* 0x000ee20000000800 */
[----:B------:R-:W-:-:S03]  /*cb20*/  FADD.FTZ R23, RZ, R23 ;  /* 0x00000017ff177221 */ /* 0x000fc60000010000 */
[----:B------:R-:W3:Y:S01]  /*cb30*/  LDS R76, [R3+0x2200] ;  /* 0x00220000034c7984 */ /* 0x000ee20000000800 */
[----:B------:R-:W-:-:S03]  /*cb40*/  FADD.FTZ R28, R28, R45 ;  /* 0x0000002d1c1c7221 */ /* 0x000fc60000010000 */
[----:B------:R-:W3:Y:S01]  /*cb50*/  LDS R79, [R3+0x2400] ;  /* 0x00240000034f7984 */ /* 0x000ee20000000800 */
[----:B------:R-:W-:-:S03]  /*cb60*/  FADD.FTZ R29, R29, R44 ;  /* 0x0000002c1d1d7221 */ /* 0x000fc60000010000 */
[----:B------:R-:W3:Y:S01]  /*cb70*/  LDS R78, [R3+0x2600] ;  /* 0x00260000034e7984 */ /* 0x000ee20000000800 */
[----:B------:R-:W-:-:S03]  /*cb80*/  FADD.FTZ R30, R30, R47 ;  /* 0x0000002f1e1e7221 */ /* 0x000fc60000010000 */
[----:B------:R-:W3:Y:S01]  /*cb90*/  LDS R93, [R3+0x2800] ;  /* 0x00280000035d7984 */ /* 0x000ee20000000800 */
[----:B0-----:R-:W-:-:S03]  /*cba0*/  FADD.FTZ R31, R31, R46 ;  /* 0x0000002e1f1f7221 */ /* 0x001fc60000010000 */
[----:B------:R-:W0:Y:S01]  /*cbb0*/  LDS R92, [R3+0x2a00] ;  /* 0x002a0000035c7984 */ /* 0x000e220000000800 */
[----:B--2---:R-:W-:-:S03]  /*cbc0*/  FADD.FTZ R20, R20, R61 ;  /* 0x0000003d14147221 */ /* 0x004fc60000010000 */
[----:B------:R-:W2:Y:S01]  /*cbd0*/  LDS R95, [R3+0x2c00] ;  /* 0x002c0000035f7984 */ /* 0x000ea20000000800 */
[----:B----4-:R-:W-:-:S03]  /*cbe0*/  FADD.FTZ R21, R21, R60 ;  /* 0x0000003c15157221 */ /* 0x010fc60000010000 */
[----:B------:R-:W4:Y:S01]  /*cbf0*/  LDS R94, [R3+0x2e00] ;  /* 0x002e0000035e7984 */ /* 0x000f220000000800 */
[----:B-1----:R-:W-:-:S03]  /*cc00*/  FADD.FTZ R22, R22, R63 ;  /* 0x0000003f16167221 */ /* 0x002fc60000010000 */
[----:B------:R-:W-:Y:S01]  /*cc10*/  LDS R45, [R3+0x3000] ;  /* 0x00300000032d7984 */ /* 0x000fe20000000800 */
[----:B---3--:R-:W-:-:S03]  /*cc20*/  FADD.FTZ R23, R23, R62 ;  /* 0x0000003e17177221 */ /* 0x008fc60000010000 */
[----:B------:R-:W-:Y:S04]  /*cc30*/  LDS R44, [R3+0x3200] ;  /* 0x00320000032c7984 */ /* 0x000fe80000000800 */
[----:B------:R-:W-:Y:S01]  /*cc40*/  LDS R47, [R3+0x3400] ;  /* 0x00340000032f7984 */ /* 0x000fe20000000800 */
[----:B------:R-:W-:-:S03]  /*cc50*/  FADD.FTZ R28, R28, R77 ;  /* 0x0000004d1c1c7221 */ /* 0x000fc60000010000 */
[----:B------:R-:W-:Y:S01]  /*cc60*/  LDS R46, [R3+0x3600] ;  /* 0x00360000032e7984 */ /* 0x000fe20000000800 */
[----:B------:R-:W-:-:S03]  /*cc70*/  FADD.FTZ R29, R29, R76 ;  /* 0x0000004c1d1d7221 */ /* 0x000fc60000010000 */
[----:B------:R-:W1:Y:S01]  /*cc80*/  LDS R61, [R3+0x3800] ;  /* 0x00380000033d7984 */ /* 0x000e620000000800 */
[----:B------:R-:W-:-:S03]  /*cc90*/  FADD.FTZ R30, R30, R79 ;  /* 0x0000004f1e1e7221 */ /* 0x000fc60000010000 */
[----:B------:R-:W3:Y:S01]  /*cca0*/  LDS R60, [R3+0x3a00] ;  /* 0x003a0000033c7984 */ /* 0x000ee20000000800 */
[----:B------:R-:W-:-:S03]  /*ccb0*/  FADD.FTZ R31, R31, R78 ;  /* 0x0000004e1f1f7221 */ /* 0x000fc60000010000 */
[----:B------:R-:W3:Y:S01]  /*ccc0*/  LDS R63, [R3+0x3c00] ;  /* 0x003c0000033f7984 */ /* 0x000ee20000000800 */
[----:B------:R-:W-:-:S03]  /*ccd0*/  FADD.FTZ R20, R20, R93 ;  /* 0x0000005d14147221 */ /* 0x000fc60000010000 */
[----:B------:R-:W3:Y:S01]  /*cce0*/  LDS R62, [R3+0x3e00] ;  /* 0x003e0000033e7984 */ /* 0x000ee20000000800 */
[----:B0-----:R-:W-:Y:S01]  /*ccf0*/  FADD.FTZ R21, R21, R92 ;  /* 0x0000005c15157221 */ /* 0x001fe20000010000 */
[----:B------:R-:W-:Y:S01]  /*cd00*/  BAR.SYNC.DEFER_BLOCKING 0x0 ;  /* 0x0000000000007b1d */ /* 0x000fe20000010000 */
[----:B--2---:R-:W-:Y:S01]  /*cd10*/  FADD.FTZ R22, R22, R95 ;  /* 0x0000005f16167221 */ /* 0x004fe20000010000 */
[----:B----4-:R-:W-:-:S04]  /*cd20*/  FADD.FTZ R23, R23, R94 ;  /* 0x0000005e17177221 */ /* 0x010fc80000010000 */
[----:B------:R-:W-:Y:S04]  /*cd30*/  STS.128 [R2], R24 ;  /* 0x0000001802007388 */ /* 0x000fe80000000c00 */
[----:B------:R-:W-:Y:S04]  /*cd40*/  STS.128 [R2+0x10], R40 ;  /* 0x0000102802007388 */ /* 0x000fe80000000c00 */
[----:B------:R-:W-:Y:S04]  /*cd50*/  STS.128 [R2+0x400], R56 ;  /* 0x0004003802007388 */ /* 0x000fe80000000c00 */
[----:B------:R-:W-:Y:S04]  /*cd60*/  STS.128 [R2+0x410], R72 ;  /* 0x0004104802007388 */ /* 0x000fe80000000c00 */
[----:B------:R-:W-:Y:S04]  /*cd70*/  STS.128 [R2+0x800], R88 ;  /* 0x0008005802007388 */ /* 0x000fe80000000c00 */
[----:B------:R-:W-:Y:S04]  /*cd80*/  STS.128 [R2+0x810], R104 ;  /* 0x0008106802007388 */ /* 0x000fe80000000c00 */
[----:B------:R1:W-:Y:S04]  /*cd90*/  STS.128 [R2+0xc00], R4 ;  /* 0x000c000402007388 */ /* 0x0003e80000000c00 */
[----:B------:R0:W-:Y:S01]  /*cda0*/  STS.128 [R2+0xc10], R16 ;  /* 0x000c101002007388 */ /* 0x0001e20000000c00 */
[----:B------:R-:W-:Y:S01]  /*cdb0*/  BAR.SYNC.DEFER_BLOCKING 0x0 ;  /* 0x0000000000007b1d */ /* 0x000fe20000010000 */
[----:B-1----:R-:W-:Y:S01]  /*cdc0*/  FADD.FTZ R7, R20, R61 ;  /* 0x0000003d14077221 */ /* 0x002fe20000010000 */
[----:B------:R-:W-:Y:S01]  /*cdd0*/  FADD.FTZ R5, R30, R47 ;  /* 0x0000002f1e057221 */ /* 0x000fe20000010000 */
[----:B---3--:R-:W-:Y:S01]  /*cde0*/  FADD.FTZ R4, R21, R60 ;  /* 0x0000003c15047221 */ /* 0x008fe20000010000 */
[----:B------:R-:W-:Y:S01]  /*cdf0*/  FADD.FTZ R6, R22, R63 ;  /* 0x0000003f16067221 */ /* 0x000fe20000010000 */
[----:B0-----:R-:W-:Y:S01]  /*ce00*/  FADD.FTZ R19, R28, R45 ;  /* 0x0000002d1c137221 */ /* 0x001fe20000010000 */
        /* <DEDUP_REMOVED lines=8> */
[----:B------:R-:W4:Y:S04]  /*ce90*/  LDS R76, [R3] ;  /* 0x00000000034c7984 */ /* 0x000f280000000800 */
        /* <DEDUP_REMOVED lines=143> */
[----:B------:R-:W1:Y:S04]  /*d790*/  LDS R33, [R3+0x200] ;  /* 0x0002000003217984 */ /* 0x000e680000000800 */
[----:B------:R-:W2:Y:S04]  /*d7a0*/  LDS R24, [R3+0x1200] ;  /* 0x0012000003187984 */ /* 0x000ea80000000800 */
[----:B------:R-:W3:Y:S04]  /*d7b0*/  LDS R32, [R3] ;  /* 0x0000000003207984 */ /* 0x000ee80000000800 */
        /* <DEDUP_REMOVED lines=15> */
[----:B------:R-:W1:Y:S01]  /*d8b0*/  LDS R20, [R3+0x800] ;  /* 0x0008000003147984 */ /* 0x000e620000000800 */
[----:B--2---:R-:W-:-:S03]  /*d8c0*/  FADD.FTZ R24, R33, R24 ;  /* 0x0000001821187221 */ /* 0x004fc60000010000 */
[----:B------:R-:W-:Y:S01]  /*d8d0*/  LDS R67, [R3+0x3400] ;  /* 0x0034000003437984 */ /* 0x000fe20000000800 */
[----:B---3--:R-:W-:-:S03]  /*d8e0*/  FADD.FTZ R32, RZ, R32 ;  /* 0x00000020ff207221 */ /* 0x008fc60000010000 */
[----:B------:R-:W2:Y:S01]  /*d8f0*/  LDS R33, [R3+0x1400] ;  /* 0x0014000003217984 */ /* 0x000ea20000000800 */
[----:B----4-:R-:W-:-:S03]  /*d900*/  FADD.FTZ R32, R32, R35 ;  /* 0x0000002320207221 */ /* 0x010fc60000010000 */
[----:B------:R-:W-:Y:S01]  /*d910*/  LDS R49, [R3+0x2600] ;  /* 0x0026000003317984 */ /* 0x000fe20000000800 */
[----:B0-----:R-:W-:-:S03]  /*d920*/  FADD.FTZ R9, R32, R9 ;  /* 0x0000000920097221 */ /* 0x001fc60000010000 */
[----:B------:R-:W-:Y:S01]  /*d930*/  LDS R35, [R3+0x1600] ;  /* 0x0016000003237984 */ /* 0x000fe20000000800 */
[----:B------:R-:W-:-:S03]  /*d940*/  FADD.FTZ R55, R9, R2 ;  /* 0x0000000209377221 */ /* 0x000fc60000010000 */
[----:B------:R-:W0:Y:S01]  /*d950*/  LDS R37, [R3+0x1800] ;  /* 0x0018000003257984 */ /* 0x000e220000000800 */
[----:B------:R-:W-:Y:S01]  /*d960*/  IADD3.X R9, PT, PT, R15, UR23, RZ, P0, !PT ;  /* 0x000000170f097c10 */ /* 0x000fe200087fe4ff */
[----:B------:R-:W-:Y:S02]  /*d970*/  FADD.FTZ R11, R24, R11 ;  /* 0x0000000b180b7221 */ /* 0x000fe40000010000 */
[----:B------:R-:W3:Y:S01]  /*d980*/  LDS R2, [R3+0x600] ;  /* 0x0006000003027984 */ /* 0x000ee20000000800 */
[----:B------:R-:W-:Y:S01]  /*d990*/  IADD3 R12, P0, PT, R14, UR26, RZ ;  /* 0x0000001a0e0c7c10 */ /* 0x000fe2000ff1e0ff */
[----:B------:R-:W-:Y:S02]  /*d9a0*/  FADD.FTZ R65, R11, R26 ;  /* 0x0000001a0b417221 */ /* 0x000fe40000010000 */
[----:B------:R-:W4:Y:S01]  /*d9b0*/  LDS R22, [R3+0xa00] ;  /* 0x000a000003167984 */ /* 0x000f220000000800 */
[----:B------:R-:W-:Y:S01]  /*d9c0*/  IADD3.X R11, PT, PT, R15, UR21, RZ, P1, !PT ;  /* 0x000000150f0b7c10 */ /* 0x000fe20008ffe4ff */
[----:B------:R-:W-:-:S02]  /*d9d0*/  FADD.FTZ R0, RZ, R0 ;  /* 0x00000000ff007221 */ /* 0x000fc40000010000 */
[----:B------:R-:W4:Y:S01]  /*d9e0*/  LDS R69, [R3+0x3600] ;  /* 0x0036000003457984 */ /* 0x000f220000000800 */
[----:B------:R-:W-:Y:S02]  /*d9f0*/  IADD3 R14, P1, PT, R14, UR24, RZ ;  /* 0x000000180e0e7c10 */ /* 0x000fe4000ff3e0ff */
[C---:B------:R-:W-:Y:S01]  /*da00*/  IADD3.X R13, PT, PT, R15.reuse, UR27, RZ, P0, !PT ;  /* 0x0000001b0f0d7c10 */ /* 0x040fe200087fe4ff */
[----:B------:R-:W4:Y:S01]  /*da10*/  LDS R51, [R3+0x2800] ;  /* 0x0028000003337984 */ /* 0x000f220000000800 */
[----:B------:R-:W-:-:S03]  /*da20*/  IADD3.X R15, PT, PT, R15, UR25, RZ, P1, !PT ;  /* 0x000000190f0f7c10 */ /* 0x000fc60008ffe4ff */
[----:B------:R-:W4:Y:S01]  /*da30*/  LDS R39, [R3+0x1a00] ;  /* 0x001a000003277984 */ /* 0x000f220000000800 */
[----:B-1----:R-:W-:-:S03]  /*da40*/  FADD.FTZ R20, RZ, R20 ;  /* 0x00000014ff147221 */ /* 0x002fc60000010000 */
[----:B------:R-:W1:Y:S04]  /*da50*/  LDS R24, [R3+0xc00] ;  /* 0x000c000003187984 */ /* 0x000e680000000800 */
[----:B------:R-:W1:Y:S01]  /*da60*/  LDS R71, [R3+0x3800] ;  /* 0x0038000003477984 */ /* 0x000e620000000800 */
[----:B--2---:R-:W-:-:S03]  /*da70*/  FADD.FTZ R0, R0, R33 ;  /* 0x0000002100007221 */ /* 0x004fc60000010000 */
[----:B------:R-:W2:Y:S01]  /*da80*/  LDS R53, [R3+0x2a00] ;  /* 0x002a000003357984 */ /* 0x000ea20000000800 */
[----:B------:R-:W-:-:S03]  /*da90*/  FADD.FTZ R0, R0, R47 ;  /* 0x0000002f00007221 */ /* 0x000fc60000010000 */
[----:B------:R-:W2:Y:S01]  /*daa0*/  LDS R45, [R3+0x1c00] ;  /* 0x001c0000032d7984 */ /* 0x000ea20000000800 */
[----:B------:R-:W-:-:S03]  /*dab0*/  FADD.FTZ R67, R0, R67 ;  /* 0x0000004300437221 */ /* 0x000fc60000010000 */
[----:B------:R-:W2:Y:S01]  /*dac0*/  LDS R26, [R3+0xe00] ;  /* 0x000e0000031a7984 */ /* 0x000ea20000000800 */
[----:B0-----:R-:W-:-:S03]  /*dad0*/  FADD.FTZ R20, R20, R37 ;  /* 0x0000002514147221 */ /* 0x001fc60000010000 */
[----:B------:R-:W-:Y:S01]  /*dae0*/  STG.E desc[UR10][R8.64], R43 ;  /* 0x0000002b08007986 */ /* 0x000fe2000c10190a */
[----:B---3--:R-:W-:-:S03]  /*daf0*/  FADD.FTZ R2, RZ, R2 ;  /* 0x00000002ff027221 */ /* 0x008fc60000010000 */
[----:B------:R-:W-:Y:S01]  /*db00*/  STG.E desc[UR10][R10.64], R19 ;  /* 0x000000130a007986 */ /* 0x000fe2000c10190a */
[----:B------:R-:W-:Y:S01]  /*db10*/  FADD.FTZ R2, R2, R35 ;  /* 0x0000002302027221 */ /* 0x000fe20000010000 */
[----:B----4-:R-:W-:Y:S02]  /*db20*/  FADD.FTZ R22, RZ, R22 ;  /* 0x00000016ff167221 */ /* 0x010fe40000010000 */
[----:B------:R-:W0:Y:S01]  /*db30*/  LDS R73, [R3+0x3a00] ;  /* 0x003a000003497984 */ /* 0x000e220000000800 */
[----:B------:R-:W-:-:S03]  /*db40*/  FADD.FTZ R2, R2, R49 ;  /* 0x0000003102027221 */ /* 0x000fc60000010000 */
[----:B------:R-:W3:Y:S01]  /*db50*/  LDS R43, [R3+0x2c00] ;  /* 0x002c0000032b7984 */ /* 0x000ee20000000800 */
[----:B------:R-:W-:Y:S01]  /*db60*/  FADD.FTZ R69, R2, R69 ;  /* 0x0000004502457221 */ /* 0x000fe20000010000 */
[----:B------:R-:W-:Y:S02]  /*db70*/  FADD.FTZ R20, R20, R51 ;  /* 0x0000003314147221 */ /* 0x000fe40000010000 */
        /* <DEDUP_REMOVED lines=9> */
[----:B------:R-:W-:-:S03]  /*dc10*/  FADD.FTZ R24, R24, R45 ;  /* 0x0000002d18187221 */ /* 0x000fc60000010000 */
[----:B------:R-:W-:Y:S01]  /*dc20*/  STG.E desc[UR10][R14.64], R57 ;  /* 0x000000390e007986 */ /* 0x000fe2000c10190a */
[----:B------:R-:W-:-:S03]  /*dc30*/  FADD.FTZ R26, RZ, R26 ;  /* 0x0000001aff1a7221 */ /* 0x000fc60000010000 */
[----:B------:R-:W-:Y:S04]  /*dc40*/  STG.E desc[UR10][R8.64+0x200], R93 ;  /* 0x0002005d08007986 */ /* 0x000fe8000c10190a */
[----:B------:R-:W-:Y:S04]  /*dc50*/  STG.E desc[UR10][R10.64+0x200], R18 ;  /* 0x000200120a007986 */ /* 0x000fe8000c10190a */
[----:B------:R-:W-:Y:S01]  /*dc60*/  STG.E desc[UR10][R12.64+0x200], R65 ;  /* 0x000200410c007986 */ /* 0x000fe2000c10190a */
[----:B0-----:R-:W-:-:S03]  /*dc70*/  FADD.FTZ R73, R22, R73 ;  /* 0x0000004916497221 */ /* 0x001fc60000010000 */
[----:B------:R-:W-:Y:S01]  /*dc80*/  STG.E desc[UR10][R14.64+0x200], R21 ;  /* 0x000200150e007986 */ /* 0x000fe2000c10190a */
[----:B---3--:R-:W-:-:S03]  /*dc90*/  FADD.FTZ R24, R24, R43 ;  /* 0x0000002b18187221 */ /* 0x008fc60000010000 */
[----:B------:R-:W-:Y:S01]  /*dca0*/  STG.E desc[UR10][R8.64+0x400], R95 ;  /* 0x0004005f08007986 */ /* 0x000fe2000c10190a */
[----:B----4-:R-:W-:-:S03]  /*dcb0*/  FADD.FTZ R19, R26, R19 ;  /* 0x000000131a137221 */ /* 0x010fc60000010000 */
        /* <DEDUP_REMOVED lines=27> */
.L_x_2473:
        /* <DEDUP_REMOVED lines=8> */
.L_x_2508:
[----:B------:R-:W-:Y:S05]  /*def0*/  BSYNC B2 ;  /* 0x0000000000027941 */ /* 0x000fea0003800000 */
.L_x_2507:
[----:B------:R-:W-:Y:S01]  /*df00*/  MOV R231, R228 ;  /* 0x000000e400e77202 */ /* 0x000fe20000000f00 */
[----:B------:R-:W-:Y:S01]  /*df10*/  HFMA2 R232, -RZ, RZ, 0, 5.9604644775390625e-08 ;  /* 0x00000001ffe87431 */ /* 0x000fe200000001ff */
[----:B------:R-:W-:Y:S01]  /*df20*/  MOV R235, 0x1f ;  /* 0x0000001f00eb7802 */ /* 0x000fe20000000f00 */
[----:B------:R-:W-:Y:S01]  /*df30*/  FADD.FTZ R227, R227, R237 ;  /* 0x000000ede3e37221 */ /* 0x000fe20000010000 */
[----:B------:R-:W-:Y:S02]  /*df40*/  MOV R236, 0xffffffff ;  /* 0xffffffff00ec7802 */ /* 0x000fe40000000f00 */
[----:B------:R-:W-:Y:S02]  /*df50*/  MOV R234, R225 ;  /* 0x000000e100ea7202 */ /* 0x000fe40000000f00 */
[----:B------:R-:W-:-:S07]  /*df60*/  MOV R233, R226 ;  /* 0x000000e200e97202 */ /* 0x000fce0000000f00 */
[----:B------:R-:W-:Y:S05]  /*df70*/  WARPSYNC.COLLECTIVE R236, `(.L_x_2509) ;  /* 0x00000000ec087348 */ /* 0x000fea0003c00000 */
[----:B------:R0:W1:Y:S02]  /*df80*/  SHFL.BFLY P4, R237, R231, R232, R235 ;  /* 0x0c0000e8e7ed7389 */ /* 0x00006400000800eb */
[----:B01----:R-:W-:Y:S05]  /*df90*/  ENDCOLLECTIVE ;  /* 0x000000000000791b */ /* 0x003fea0003800000 */
.L_x_2509:
[----:B------:R-:W-:Y:S01]  /*dfa0*/  MOV R231, R227 ;  /* 0x000000e300e77202 */ /* 0x000fe20000000f00 */
[----:B------:R-:W-:Y:S02]  /*dfb0*/  HFMA2 R232, -RZ, RZ, 0, 1.1920928955078125e-07 ;  /* 0x00000002ffe87431 */ /* 0x000fe400000001ff */
[----:B------:R-:W-:-:S07]  /*dfc0*/  FADD.FTZ R228, R228, R237 ;  /* 0x000000ede4e47221 */ /* 0x000fce0000010000 */
[----:B------:R-:W-:Y:S05]  /*dfd0*/  WARPSYNC.COLLECTIVE R236, `(.L_x_2510) ;  /* 0x00000000ec087348 */ /* 0x000fea0003c00000 */
[----:B------:R0:W1:Y:S02]  /*dfe0*/  SHFL.BFLY P4, R237, R231, R232, R235 ;  /* 0x0c0000e8e7ed7389 */ /* 0x00006400000800eb */
[----:B01----:R-:W-:Y:S05]  /*dff0*/  ENDCOLLECTIVE ;  /* 0x000000000000791b */ /* 0x003fea0003800000 */
.L_x_2510:
[----:B------:R-:W-:Y:S01]  /*e000*/  MOV R231, R228 ;  /* 0x000000e400e77202 */ /* 0x000fe20000000f00 */
[----:B------:R-:W-:-:S07]  /*e010*/  FADD.FTZ R227, R227, R237 ;  /* 0x000000ede3e37221 */ /* 0x000fce0000010000 */
[----:B------:R-:W-:Y:S05]  /*e020*/  WARPSYNC.COLLECTIVE R236, `(.L_x_2511) ;  /* 0x00000000ec087348 */ /* 0x000fea0003c00000 */
[----:B------:R0:W1:Y:S02]  /*e030*/  SHFL.BFLY P4, R237, R231, R232, R235 ;  /* 0x0c0000e8e7ed7389 */ /* 0x00006400000800eb */
[----:B01----:R-:W-:Y:S05]  /*e040*/  ENDCOLLECTIVE ;  /* 0x000000000000791b */ /* 0x003fea0003800000 */
.L_x_2511:
[----:B------:R-:W-:Y:S01]  /*e050*/  MOV R231, R227 ;  /* 0x000000e300e77202 */ /* 0x000fe20000000f00 */
[----:B------:R-:W-:Y:S02]  /*e060*/  HFMA2 R232, -RZ, RZ, 0, 2.384185791015625e-07 ;  /* 0x00000004ffe87431 */ /* 0x000fe400000001ff */
[----:B------:R-:W-:-:S07]  /*e070*/  FADD.FTZ R228, R228, R237 ;  /* 0x000000ede4e47221 */ /* 0x000fce0000010000 */
[----:B------:R-:W-:Y:S05]  /*e080*/  WARPSYNC.COLLECTIVE R236, `(.L_x_2512) ;  /* 0x00000000ec087348 */ /* 0x000fea0003c00000 */
[----:B------:R0:W1:Y:S02]  /*e090*/  SHFL.BFLY P4, R237, R231, R232, R235 ;  /* 0x0c0000e8e7ed7389 */ /* 0x00006400000800eb */
[----:B01----:R-:W-:Y:S05]  /*e0a0*/  ENDCOLLECTIVE ;  /* 0x000000000000791b */ /* 0x003fea0003800000 */
.L_x_2512:
[----:B------:R-:W-:Y:S01]  /*e0b0*/  MOV R231, R228 ;  /* 0x000000e400e77202 */ /* 0x000fe20000000f00 */
[----:B------:R-:W-:-:S07]  /*e0c0*/  FADD.FTZ R227, R227, R237 ;  /* 0x000000ede3e37221 */ /* 0x000fce0000010000 */
[----:B------:R-:W-:Y:S05]  /*e0d0*/  WARPSYNC.COLLECTIVE R236, `(.L_x_2513) ;  /* 0x00000000ec087348 */ /* 0x000fea0003c00000 */
[----:B------:R0:W1:Y:S02]  /*e0e0*/  SHFL.BFLY P4, R237, R231, R232, R235 ;  /* 0x0c0000e8e7ed7389 */ /* 0x00006400000800eb */
[----:B01----:R-:W-:Y:S05]  /*e0f0*/  ENDCOLLECTIVE ;  /* 0x000000000000791b */ /* 0x003fea0003800000 */
.L_x_2513:
[----:B------:R-:W-:Y:S01]  /*e100*/  MOV R231, R227 ;  /* 0x000000e300e77202 */ /* 0x000fe20000000f00 */
[----:B------:R-:W-:Y:S02]  /*e110*/  HFMA2 R232, -RZ, RZ, 0, 4.76837158203125e-07 ;  /* 0x00000008ffe87431 */ /* 0x000fe400000001ff */
[----:B------:R-:W-:-:S07]  /*e120*/  FADD.FTZ R228, R228, R237 ;  /* 0x000000ede4e47221 */ /* 0x000fce0000010000 */
[----:B------:R-:W-:Y:S05]  /*e130*/  WARPSYNC.COLLECTIVE R236, `(.L_x_2514) ;  /* 0x00000000ec087348 */ /* 0x000fea0003c00000 */
[----:B------:R0:W1:Y:S02]  /*e140*/  SHFL.BFLY P4, R237, R231, R232, R235 ;  /* 0x0c0000e8e7ed7389 */ /* 0x00006400000800eb */
[----:B01----:R-:W-:Y:S05]  /*e150*/  ENDCOLLECTIVE ;  /* 0x000000000000791b */ /* 0x003fea0003800000 */
.L_x_2514:
[----:B------:R-:W-:Y:S01]  /*e160*/  MOV R231, R228 ;  /* 0x000000e400e77202 */ /* 0x000fe20000000f00 */
[----:B------:R-:W-:-:S07]  /*e170*/  FADD.FTZ R227, R227, R237 ;  /* 0x000000ede3e37221 */ /* 0x000fce0000010000 */
[----:B------:R-:W-:Y:S05]  /*e180*/  WARPSYNC.COLLECTIVE R236, `(.L_x_2515) ;  /* 0x00000000ec087348 */ /* 0x000fea0003c00000 */
[----:B------:R0:W1:Y:S02]  /*e190*/  SHFL.BFLY P4, R237, R231, R232, R235 ;  /* 0x0c0000e8e7ed7389 */ /* 0x00006400000800eb */
[----:B01----:R-:W-:Y:S05]  /*e1a0*/  ENDCOLLECTIVE ;  /* 0x000000000000791b */ /* 0x003fea0003800000 */
.L_x_2515:
[----:B------:R-:W-:Y:S01]  /*e1b0*/  MOV R231, R227 ;  /* 0x000000e300e77202 */ /* 0x000fe20000000f00 */
[----:B------:R-:W-:Y:S02]  /*e1c0*/  HFMA2 R232, -RZ, RZ, 0, 9.5367431640625e-07 ;  /* 0x00000010ffe87431 */ /* 0x000fe400000001ff */
[----:B------:R-:W-:-:S07]  /*e1d0*/  FADD.FTZ R228, R228, R237 ;  /* 0x000000ede4e47221 */ /* 0x000fce0000010000 */
[----:B------:R-:W-:Y:S05]  /*e1e0*/  WARPSYNC.COLLECTIVE R236, `(.L_x_2516) ;  /* 0x00000000ec087348 */ /* 0x000fea0003c00000 */
[----:B------:R0:W1:Y:S02]  /*e1f0*/  SHFL.BFLY P4, R237, R231, R232, R235 ;  /* 0x0c0000e8e7ed7389 */ /* 0x00006400000800eb */
[----:B01----:R-:W-:Y:S05]  /*e200*/  ENDCOLLECTIVE ;  /* 0x000000000000791b */ /* 0x003fea0003800000 */
.L_x_2516:
[----:B------:R-:W-:Y:S02]  /*e210*/  MOV R231, R228 ;  /* 0x000000e400e77202 */ /* 0x000fe40000000f00 */
[----:B------:R-:W-:-:S07]  /*e220*/  MOV R225, R237 ;  /* 0x000000ed00e17202 */ /* 0x000fce0000000f00 */
[----:B------:R-:W-:Y:S05]  /*e230*/  WARPSYNC.COLLECTIVE R236, `(.L_x_2517) ;  /* 0x00000000ec087348 */ /* 0x000fea0003c00000 */
[----:B------:R0:W1:Y:S02]  /*e240*/  SHFL.BFLY P4, R237, R231, R232, R235 ;  /* 0x0c0000e8e7ed7389 */ /* 0x00006400000800eb */
[----:B01----:R-:W-:Y:S05]  /*e250*/  ENDCOLLECTIVE ;  /* 0x000000000000791b */ /* 0x003fea0003800000 */
.L_x_2517:
        /* <DEDUP_REMOVED lines=8> */
[----:B------:R-:W-:Y:S06]  /*e2e0*/  BRA `(.L_x_2518) ;  /* 0xffffff54008c7947 */ /* 0x000fec000383ffff */
.L_x_2519:
        /* <DEDUP_REMOVED lines=9> */
.L_x_6063:


//--------------------- .text._ZN10layer_norm22ln_bwd_finalize_kernelINS_22Kernel_traits_finalizeILj1024Ef13__nv_bfloat16fS2_fjLb0ELj1024ELj4ENS_18Kernel_traits_baseILj1024EfS2_fS2_fjLj1024EEEEELb0ELb0EEEvNS_9BwdParamsE --------------------------
	.section	.text._ZN10layer_norm22ln_bwd_finalize_kernelINS_22Kernel_traits_finalizeILj1024Ef13__nv_bfloat16fS2_fjLb0ELj1024ELj4ENS_18Kernel_traits_baseILj1024EfS2_fS2_fjLj1024EEEEELb0ELb0EEEvNS_9BwdParamsE,"ax",@progbits
	.align	128
        .global         _ZN10layer_norm22ln_bwd_finalize_kernelINS_22Kernel_traits_finalizeILj1024Ef13__nv_bfloat16fS2_fjLb0ELj1024ELj4ENS_18Kernel_traits_baseILj1024EfS2_fS2_fjLj1024EEEEELb0ELb0EEEvNS_9BwdParamsE
        .type           _ZN10layer_norm22ln_bwd_finalize_kernelINS_22Kernel_traits_finalizeILj1024Ef13__nv_bfloat16fS2_fjLb0ELj1024ELj4ENS_18Kernel_traits_baseILj1024EfS2_fS2_fjLj1024EEEEELb0ELb0EEEvNS_9BwdParamsE,@function
        .size           _ZN10layer_norm22ln_bwd_finalize_kernelINS_22Kernel_traits_finalizeILj1024Ef13__nv_bfloat16fS2_fjLb0ELj1024ELj4ENS_18Kernel_traits_baseILj1024EfS2_fS2_fjLj1024EEEEELb0ELb0EEEvNS_9BwdParamsE,(.L_x_6064 - _ZN10layer_norm22ln_bwd_finalize_kernelINS_22Kernel_traits_finalizeILj1024Ef13__nv_bfloat16fS2_fjLb0ELj1024ELj4ENS_18Kernel_traits_baseILj1024EfS2_fS2_fjLj1024EEEEELb0ELb0EEEvNS_9BwdParamsE)
        .other          _ZN10layer_norm22ln_bwd_finalize_kernelINS_22Kernel_traits_finalizeILj1024Ef13__nv_bfloat16fS2_fjLb0ELj1024ELj4ENS_18Kernel_traits_baseILj1024EfS2_fS2_fjLj1024EEEEELb0ELb0EEEvNS_9BwdParamsE,@"STO_CUDA_ENTRY STV_DEFAULT"
_ZN10layer_norm22ln_bwd_finalize_kernelINS_22Kernel_traits_finalizeILj1024Ef13__nv_bfloat16fS2_fjLb0ELj1024ELj4ENS_18Kernel_traits_baseILj1024EfS2_fS2_fjLj1024EEEEELb0ELb0EEEvNS_9BwdParamsE:
.text._ZN10layer_norm22ln_bwd_finalize_kernelINS_22Kernel_traits_finalizeILj1024Ef13__nv_bfloat16fS2_fjLb0ELj1024ELj4ENS_18Kernel_traits_baseILj1024EfS2_fS2_fjLj1024EEEEELb0ELb0EEEvNS_9BwdParamsE:
        /* <DEDUP_REMOVED lines=82> */
.L_x_2524:
        /* <DEDUP_REMOVED lines=118> */
.L_x_2523:
[----:B------:R-:W-:Y:S05]  /*0c80*/  BSYNC.RECONVERGENT B1 ;  /* 0x0000000000017941 */ /* 0x000fea0003800200 */
.L_x_2522:
        /* <DEDUP_REMOVED lines=75> */
.L_x_2526:
[----:B------:R-:W-:Y:S05]  /*1140*/  BSYNC.RECONVERGENT B1 ;  /* 0x0000000000017941 */ /* 0x000fea0003800200 */
.L_x_2525:
        /* <DEDUP_REMOVED lines=37> */
.L_x_2528:
[----:B------:R-:W-:Y:S05]  /*13a0*/  BSYNC.RECONVERGENT B1 ;  /* 0x0000000000017941 */ /* 0x000fea0003800200 */
.L_x_2527:
[----:B------:R-:W-:Y:S05]  /*13b0*/  @!P1 BRA `(.L_x_2521) ;  /* 0x0000000000409947 */ /* 0x000fea0003800000 */
[----:B------:R-:W0:Y:S01]  /*13c0*/  LDC.64 R6, c[0x0][0x440] ;  /* 0x00011000ff067b82 */ /* 0x000e220000000a00 */
[----:B------:R-:W-:Y:S01]  /*13d0*/  IMAD R59, R2, R56, R59 ;  /* 0x00000038023b7224 */ /* 0x000fe200078e023b */
[----:B------:R-:W-:Y:S02]  /*13e0*/  LOP3.LUT R8, R8, 0x1f, RZ, 0xc0, !PT ;  /* 0x0000001f08087812 */ /* 0x000fe400078ec0ff */
[----:B------:R-:W-:Y:S02]  /*13f0*/  IADD3 R9, PT, PT, -R9, RZ, RZ ;  /* 0x000000ff09097210 */ /* 0x000fe40007ffe1ff */
[----:B------:R-:W-:Y:S02]  /*1400*/  IADD3 R59, PT, PT, R8, R59, RZ ;  /* 0x0000003b083b7210 */ /* 0x000fe40007ffe0ff */
[----:B------:R-:W1:Y:S05]  /*1410*/  LDC.64 R10, c[0x0][0x448] ;  /* 0x00011200ff0a7b82 */ /* 0x000e6a0000000a00 */
.L_x_2529:
        /* <DEDUP_REMOVED lines=10> */
.L_x_2521:
[----:B------:R-:W-:Y:S05]  /*14c0*/  BSYNC.RECONVERGENT B0 ;  /* 0x0000000000007941 */ /* 0x000fea0003800200 */
.L_x_2520:
        /* <DEDUP_REMOVED lines=57> */
.L_x_2530:
        /* <DEDUP_REMOVED lines=10> */
.L_x_6064:


//--------------------- .text._ZN10layer_norm40ln_parallel_residual_bwd_finalize_kernelINS_22Kernel_traits_finalizeILj1024Ef13__nv_bfloat16fS2_fjLb0ELj1024ELj4ENS_18Kernel_traits_baseILj1024EfS2_fS2_fjLj1024EEEEELb0EEEvNS_9BwdParamsE --------------------------
	.section	.text._ZN10layer_norm40ln_parallel_residual_bwd_finalize_kernelINS_22Kernel_traits_finalizeILj1024Ef13__nv_bfloat16fS2_fjLb0ELj1024ELj4ENS_18Kernel_traits_baseILj1024EfS2_fS2_fjLj1024EEEEELb0EEEvNS_9BwdParamsE,"ax",@progbits
	.align	128
        .global         _ZN10layer_norm40ln_parallel_residual_bwd_finalize_kernelINS_22Kernel_traits_finalizeILj1024Ef13__nv_bfloat16fS2_fjLb0ELj1024ELj4ENS_18Kernel_traits_baseILj1024EfS2_fS2_fjLj1024EEEEELb0EEEvNS_9BwdParamsE
        .type           _ZN10layer_norm40ln_parallel_residual_bwd_finalize_kernelINS_22Kernel_traits_finalizeILj1024Ef13__nv_bfloat16fS2_fjLb0ELj1024ELj4ENS_18Kernel_traits_baseILj1024EfS2_fS2_fjLj1024EEEEELb0EEEvNS_9BwdParamsE,@function
        .size           _ZN10layer_norm40ln_parallel_residual_bwd_finalize_kernelINS_22Kernel_traits_finalizeILj1024Ef13__nv_bfloat16fS2_fjLb0ELj1024ELj4ENS_18Kernel_traits_baseILj1024EfS2_fS2_fjLj1024EEEEELb0EEEvNS_9BwdParamsE,(.L_x_6065 - _ZN10layer_norm40ln_parallel_residual_bwd_finalize_kernelINS_22Kernel_traits_finalizeILj1024Ef13__nv_bfloat16fS2_fjLb0ELj1024ELj4ENS_18Kernel_traits_baseILj1024EfS2_fS2_fjLj1024EEEEELb0EEEvNS_9BwdParamsE)
        .other          _ZN10layer_norm40ln_parallel_residual_bwd_finalize_kernelINS_22Kernel_traits_finalizeILj1024Ef13__nv_bfloat16fS2_fjLb0ELj1024ELj4ENS_18Kernel_traits_baseILj1024EfS2_fS2_fjLj1024EEEEELb0EEEvNS_9BwdParamsE,@"STO_CUDA_ENTRY STV_DEFAULT"
_ZN10layer_norm40ln_parallel_residual_bwd_finalize_kernelINS_22Kernel_traits_finalizeILj1024Ef13__nv_bfloat16fS2_fjLb0ELj1024ELj4ENS_18Kernel_traits_baseILj1024EfS2_fS2_fjLj1024EEEEELb0EEEvNS_9BwdParamsE:
.text._ZN10layer_norm40ln_parallel_residual_bwd_finalize_kernelINS_22Kernel_traits_finalizeILj1024Ef13__nv_bfloat16fS2_fjLb0ELj1024ELj4ENS_18Kernel_traits_baseILj1024EfS2_fS2_fjLj1024EEEEELb0EEEvNS_9BwdParamsE:
        /* <DEDUP_REMOVED lines=60> */
.L_x_2535:
        /* <DEDUP_REMOVED lines=112> */
.L_x_2534:
[----:B------:R-:W-:Y:S05]  /*0ac0*/  BSYNC.RECONVERGENT B1 ;  /* 0x0000000000017941 */ /* 0x000fea0003800200 */
.L_x_2533:
        /* <DEDUP_REMOVED lines=65> */
.L_x_2537:
[----:B------:R-:W-:Y:S05]  /*0ee0*/  BSYNC.RECONVERGENT B1 ;  /* 0x0000000000017941 */ /* 0x000fea0003800200 */
.L_x_2536:
        /* <DEDUP_REMOVED lines=36> */
.L_x_2539:
[----:B------:R-:W-:Y:S05]  /*1130*/  BSYNC.RECONVERGENT B1 ;  /* 0x0000000000017941 */ /* 0x000fea0003800200 */
.L_x_2538:
        /* <DEDUP_REMOVED lines=18> */
.L_x_2532:
[----:B------:R-:W-:Y:S05]  /*1260*/  BSYNC.RECONVERGENT B0 ;  /* 0x0000000000007941 */ /* 0x000fea0003800200 */
.L_x_2531:
        /* <DEDUP_REMOVED lines=90> */
.L_x_2540:
        /* <DEDUP_REMOVED lines=15> */
.L_x_6065:


//--------------------- .text._ZN10layer_norm31ln_parallel_residual_bwd_kernelINS_13Kernel_traitsIf13__nv_bfloat16fS2_fjLj1024ELj1ELj4ELj1ELj16ENS_18Kernel_traits_baseILj1024EfS2_fS2_fjLj128EEEEELb1ELb1ELb0EEEvNS_9BwdParamsE --------------------------
	.section	.text._ZN10layer_norm31ln_parallel_residual_bwd_kernelINS_13Kernel_traitsIf13__nv_bfloat16fS2_fjLj1024ELj1ELj4ELj1ELj16ENS_18Kernel_traits_baseILj1024EfS2_fS2_fjLj128EEEEELb1ELb1ELb0EEEvNS_9BwdParamsE,"ax",@progbits
	.align	128
        .global         _ZN10layer_norm31ln_parallel_residual_bwd_kernelINS_13Kernel_traitsIf13__nv_bfloat16fS2_fjLj1024ELj1ELj4ELj1ELj16ENS_18Kernel_traits_baseILj1024EfS2_fS2_fjLj128EEEEELb1ELb1ELb0EEEvNS_9BwdParamsE
        .type           _ZN10layer_norm31ln_parallel_residual_bwd_kernelINS_13Kernel_traitsIf13__nv_bfloat16fS2_fjLj1024ELj1ELj4ELj1ELj16ENS_18Kernel_traits_baseILj1024EfS2_fS2_fjLj128EEEEELb1ELb1ELb0EEEvNS_9BwdParamsE,@function
        .size           _ZN10layer_norm31ln_parallel_residual_bwd_kernelINS_13Kernel_traitsIf13__nv_bfloat16fS2_fjLj1024ELj1ELj4ELj1ELj16ENS_18Kernel_traits_baseILj1024EfS2_fS2_fjLj128EEEEELb1ELb1ELb0EEEvNS_9BwdParamsE,(.L_x_6066 - _ZN10layer_norm31ln_parallel_residual_bwd_kernelINS_13Kernel_traitsIf13__nv_bfloat16fS2_fjLj1024ELj1ELj4ELj1ELj16ENS_18Kernel_traits_baseILj1024EfS2_fS2_fjLj128EEEEELb1ELb1ELb0EEEvNS_9BwdParamsE)
        .other          _ZN10layer_norm31ln_parallel_residual_bwd_kernelINS_13Kernel_traitsIf13__nv_bfloat16fS2_fjLj1024ELj1ELj4ELj1ELj16ENS_18Kernel_traits_baseILj1024EfS2_fS2_fjLj128EEEEELb1ELb1ELb0EEEvNS_9BwdParamsE,@"STO_CUDA_ENTRY STV_DEFAULT"
_ZN10layer_norm31ln_parallel_residual_bwd_kernelINS_13Kernel_traitsIf13__nv_bfloat16fS2_fjLj1024ELj1ELj4ELj1ELj16ENS_18Kernel_traits_baseILj1024EfS2_fS2_fjLj128EEEEELb1ELb1ELb0EEEvNS_9BwdParamsE:
.text._ZN10layer_norm31ln_parallel_residual_bwd_kernelINS_13Kernel_traitsIf13__nv_bfloat16fS2_fjLj1024ELj1ELj4ELj1ELj16ENS_18Kernel_traits_baseILj1024EfS2_fS2_fjLj128EEEEELb1ELb1ELb0EEEvNS_9BwdParamsE:
        /* <DEDUP_REMOVED lines=13> */
[----:B0-----:R-:W-:Y:S01]  /*00d0*/  LOP3.LUT R3, R2, 0x1f, RZ, 0xc, !PT ;  /* 0x0000001f02037812 */ /* 0x001fe200078e0cff */
[----:B------:R-:W0:Y:S03]  /*00e0*/  LDCU.64 UR20, c[0x0][0x438] ;  /* 0x00008700ff1477ac */ /* 0x000e260008000a00 */
[----:B------:R-:W-:Y:S01]  /*00f0*/  LEA.HI.SX32 R4, R0, R3, 0x1d ;  /* 0x0000000300047211 */ /* 0x000fe200078feaff */
[----:B------:R-:W0:Y:S01]  /*0100*/  LDCU.64 UR10, c[0x0][0x470] ;  /* 0x00008e00ff0a77ac */ /* 0x000e220008000a00 */
[----:B------:R-:W-:-:S02]  /*0110*/  LOP3.LUT R3, R2, 0x1f, RZ, 0xc0, !PT ;  /* 0x0000001f02037812 */ /* 0x000fc400078ec0ff */
        /* <DEDUP_REMOVED lines=98> */
.L_x_2592:
        /* <DEDUP_REMOVED lines=33> */
[----:B------:R-:W0:Y:S01]  /*0950*/  @P1 LDC.64 R208, c[0x0][0x3b8] ;  /* 0x0000ee00ffd01b82 */ /* 0x000e220000000a00 */
[----:B--2---:R-:W-:-:S05]  /*0960*/  IMAD.WIDE.U32 R210, R0, 0x8, R210 ;  /* 0x0000000800d27825 */ /* 0x004fca00078e00d2 */
[----:B------:R-:W5:Y:S01]  /*0970*/  LDG.E.64 R234, desc[UR8][R210.64] ;  /* 0x00000008d2ea7981 */ /* 0x000f62000c1e1b00 */
[----:B-1----:R-:W-:-:S05]  /*0980*/  @P0 IMAD.WIDE.U32 R212, R0, 0x20, R212 ;  /* 0x0000002000d40825 */ /* 0x002fca00078e00d4 */
[----:B------:R-:W5:Y:S04]  /*0990*/  @P0 LDG.E.128 R136, desc[UR8][R212.64] ;  /* 0x00000008d4880981 */ /* 0x000f68000c1e1d00 */
[----:B------:R1:W5:Y:S01]  /*09a0*/  @P0 LDG.E.128 R140, desc[UR8][R212.64+0x10] ;  /* 0x00001008d48c0981 */ /* 0x000362000c1e1d00 */
[----:B0-----:R-:W-:-:S05]  /*09b0*/  @P1 IMAD.WIDE.U32 R208, R0, 0x8, R208 ;  /* 0x0000000800d01825 */ /* 0x001fca00078e00d0 */
[----:B------:R0:W5:Y:S01]  /*09c0*/  @P1 LDG.E.64 R242, desc[UR8][R208.64] ;  /* 0x00000008d0f21981 */ /* 0x000162000c1e1b00 */
[----:B------:R-:W-:Y:S01]  /*09d0*/  IADD3 R226, PT, PT, R0, 0x20, RZ ;  /* 0x0000002000e27810 */ /* 0x000fe20007ffe0ff */
[C---:B---3--:R-:W-:Y:S01]  /*09e0*/  FADD.FTZ R168, -R222.reuse, R168 ;  /* 0x000000a8dea87221 */ /* 0x048fe20000010100 */
        /* <DEDUP_REMOVED lines=19> */
[----:B------:R-:W-:Y:S01]  /*0b20*/  FADD.FTZ R176, -R222, R176 ;  /* 0x000000b0deb07221 */ /* 0x000fe20000010100 */
[C---:B------:R-:W-:Y:S01]  /*0b30*/  FMUL.FTZ R219, R191.reuse, R170 ;  /* 0x000000aabfdb7220 */ /* 0x040fe20000410000 */
[----:B------:R-:W-:Y:S01]  /*0b40*/  FMUL.FTZ R216, R191, R216 ;  /* 0x000000d8bfd87220 */ /* 0x000fe20000410000 */
[----:B------:R-:W-:Y:S01]  /*0b50*/  FMUL.FTZ R217, R38, R173 ;  /* 0x000000ad26d97220 */ /* 0x000fe20000410000 */
[----:B------:R-:W-:Y:S01]  /*0b60*/  FADD.FTZ R168, R169, R218 ;  /* 0x000000daa9a87221 */ /* 0x000fe20000010000 */
[----:B------:R-:W-:Y:S01]  /*0b70*/  FFMA.FTZ R170, R220, R218, R171 ;  /* 0x000000dadcaa7223 */ /* 0x000fe200000100ab */
[C---:B-1----:R-:W-:Y:S01]  /*0b80*/  SHF.L.U32 R213, R174.reuse, 0x10, RZ ;  /* 0x00000010aed57819 */ /* 0x042fe200000006ff */
        /* <DEDUP_REMOVED lines=41> */
.L_x_2544:
[----:B------:R-:W-:Y:S05]  /*0e20*/  BSYNC.RECONVERGENT B1 ;  /* 0x0000000000017941 */ /* 0x000fea0003800200 */
.L_x_2543:
        /* <DEDUP_REMOVED lines=19> */
[----:B------:R-:W5:Y:S01]  /*0f60*/  @P0 LDG.E.128 R144, desc[UR8][R168.64] ;  /* 0x00000008a8900981 */ /* 0x000f62000c1e1d00 */
[----:B0-----:R-:W-:-:S03]  /*0f70*/  @P1 IMAD.WIDE.U32 R6, R226, 0x8, R6 ;  /* 0x00000008e2061825 */ /* 0x001fc600078e0006 */
[----:B------:R-:W5:Y:S04]  /*0f80*/  @P0 LDG.E.128 R148, desc[UR8][R168.64+0x10] ;  /* 0x00001008a8940981 */ /* 0x000f68000c1e1d00 */
[----:B------:R0:W5:Y:S01]  /*0f90*/  @P1 LDG.E.64 R240, desc[UR8][R6.64] ;  /* 0x0000000806f01981 */ /* 0x000162000c1e1b00 */
[----:B------:R-:W-:Y:S01]  /*0fa0*/  IADD3 R226, PT, PT, R226, 0x20, RZ ;  /* 0x00000020e2e27810 */ /* 0x000fe20007ffe0ff */
[C---:B---3--:R-:W-:Y:S01]  /*0fb0*/  FADD.FTZ R172, -R222.reuse, R10 ;  /* 0x0000000adeac7221 */ /* 0x048fe20000010100 */
[C---:B------:R-:W-:Y:S01]  /*0fc0*/  FADD.FTZ R174, -R222.reuse, R11 ;  /* 0x0000000bdeae7221 */ /* 0x040fe20000010100 */
[C---:B------:R-:W-:Y:S01]  /*0fd0*/  FADD.FTZ R170, -R222.reuse, R9 ;  /* 0x00000009deaa7221 */ /* 0x040fe20000010100 */
[C---:B------:R-:W-:Y:S01]  /*0fe0*/  FADD.FTZ R8, -R222.reuse, R8 ;  /* 0x00000008de087221 */ /* 0x040fe20000010100 */
[----:B-----5:R-:W-:Y:S01]  /*0ff0*/  FMUL.FTZ R9, R191, R172 ;  /* 0x000000acbf097220 */ /* 0x020fe20000410000 */
[----:B----4-:R-:W-:Y:S01]  /*1000*/  FADD.FTZ R18, -R222, R18 ;  /* 0x00000012de127221 */ /* 0x010fe20000010100 */
[----:B------:R-:W-:-:S02]  /*1010*/  PRMT R10, R12, 0x7632, R10 ;  /* 0x000076320c0a7816 */ /* 0x000fc4000000000a */
        /* <DEDUP_REMOVED lines=17> */
[C---:B------:R-:W-:Y:S01]  /*1130*/  FFMA.FTZ R17, R7.reuse, R10, R228 ;  /* 0x0000000a07117223 */ /* 0x040fe200000100e4 */
[C---:B------:R-:W-:Y:S01]  /*1140*/  FADD.FTZ R16, -R222.reuse, R16 ;  /* 0x00000010de107221 */ /* 0x040fe20000010100 */
[----:B------:R-:W-:Y:S01]  /*1150*/  FADD.FTZ R20, -R222, R19 ;  /* 0x00000013de147221 */ /* 0x000fe20000010100 */
[----:B------:R-:W-:Y:S01]  /*1160*/  FADD.FTZ R19, R18, R15 ;  /* 0x0000000f12137221 */ /* 0x000fe20000010000 */
[----:B------:R-:W-:Y:S01]  /*1170*/  FFMA.FTZ R18, R6, R15, R17 ;  /* 0x0000000f06127223 */ /* 0x000fe20000010011 */
[----:B------:R-:W-:Y:S01]  /*1180*/  SHF.L.U32 R169, R14, 0x10, RZ ;  /* 0x000000100ea97819 */ /* 0x000fe200000006ff */
[----:B------:R-:W-:Y:S01]  /*1190*/  FADD.FTZ R100, R100, R11 ;  /* 0x0000000b64647221 */ /* 0x000fe20000010000 */
[----:B------:R-:W-:Y:S01]  /*11a0*/  FFMA.FTZ R76, R7, R11, R76 ;  /* 0x0000000b074c7223 */ /* 0x000fe2000001004c */
[----:B------:R-:W-:Y:S01]  /*11b0*/  PRMT R171, R14, 0x7632, R171 ;  /* 0x000076320eab7816 */ /* 0x000fe200000000ab */
[----:B------:R-:W-:Y:S01]  /*11c0*/  FMUL.FTZ R11, R191, R16 ;  /* 0x00000010bf0b7220 */ /* 0x000fe20000410000 */
[----:B------:R-:W-:Y:S01]  /*11d0*/  FFMA.FTZ R77, R6, R168, R77 ;  /* 0x000000a8064d7223 */ /* 0x000fe2000001004d */
[----:B------:R-:W-:Y:S01]  /*11e0*/  FADD.FTZ R101, R101, R168 ;  /* 0x000000a865657221 */ /* 0x000fe20000010000 */
        /* <DEDUP_REMOVED lines=32> */
.L_x_2546:
[----:B------:R-:W-:Y:S05]  /*13f0*/  BSYNC.RECONVERGENT B1 ;  /* 0x0000000000017941 */ /* 0x000fea0003800200 */
.L_x_2545:
        /* <DEDUP_REMOVED lines=21> */
[----:B------:R0:W5:Y:S04]  /*1550*/  @P0 LDG.E.128 R156, desc[UR8][R178.64+0x10] ;  /* 0x00001008b29c0981 */ /* 0x000168000c1e1d00 */
[----:B------:R1:W5:Y:S01]  /*1560*/  @P1 LDG.E.64 R238, desc[UR8][R22.64] ;  /* 0x0000000816ee1981 */ /* 0x000362000c1e1b00 */
[----:B------:R-:W-:Y:S01]  /*1570*/  IADD3 R226, PT, PT, R226, 0x20, RZ ;  /* 0x00000020e2e27810 */ /* 0x000fe20007ffe0ff */
[C---:B---3--:R-:W-:Y:S01]  /*1580*/  FADD.FTZ R182, -R222.reuse, R26 ;  /* 0x0000001adeb67221 */ /* 0x048fe20000010100 */
[C---:B------:R-:W-:Y:S01]  /*1590*/  FADD.FTZ R184, -R222.reuse, R27 ;  /* 0x0000001bdeb87221 */ /* 0x040fe20000010100 */
[C---:B------:R-:W-:Y:S01]  /*15a0*/  FADD.FTZ R24, -R222.reuse, R24 ;  /* 0x00000018de187221 */ /* 0x040fe20000010100 */
[----:B------:R-:W-:Y:S01]  /*15b0*/  FADD.FTZ R180, -R222, R25 ;  /* 0x00000019deb47221 */ /* 0x000fe20000010100 */
[----:B-----5:R-:W-:Y:S01]  /*15c0*/  FMUL.FTZ R25, R191, R182 ;  /* 0x000000b6bf197220 */ /* 0x020fe20000410000 */
[----:B----4-:R-:W-:-:S02]  /*15d0*/  PRMT R26, R168, 0x7632, R26 ;  /* 0x00007632a81a7816 */ /* 0x010fc4000000001a */
[----:B------:R-:W-:Y:S02]  /*15e0*/  SHF.L.U32 R27, R168, 0x10, RZ ;  /* 0x00000010a81b7819 */ /* 0x000fe400000006ff */
[C---:B------:R-:W-:Y:S02]  /*15f0*/  PRMT R168, R169.reuse, 0x7632, R168 ;  /* 0x00007632a9a87816 */ /* 0x040fe400000000a8 */
[C---:B------:R-:W-:Y:S02]  /*1600*/  PRMT R181, R170.reuse, 0x7632, R181 ;  /* 0x00007632aab57816 */ /* 0x040fe400000000b5 */
[----:B0-----:R-:W-:Y:S02]  /*1610*/  SHF.L.U32 R179, R170, 0x10, RZ ;  /* 0x00000010aab37819 */ /* 0x001fe400000006ff */
[----:B------:R-:W-:Y:S02]  /*1620*/  SHF.L.U32 R169, R169, 0x10, RZ ;  /* 0x00000010a9a97819 */ /* 0x000fe400000006ff */
[----:B------:R-:W-:Y:S01]  /*1630*/  SHF.L.U32 R170, R26, 0x10, RZ ;  /* 0x000000101aaa7819 */ /* 0x000fe200000006ff */
[----:B------:R-:W-:Y:S01]  /*1640*/  FMUL.FTZ R26, R52, R27 ;  /* 0x0000001b341a7220 */ /* 0x000fe20000410000 */
[C---:B-1----:R-:W-:Y:S01]  /*1650*/  FMUL.FTZ R23, R191.reuse, R24 ;  /* 0x00000018bf177220 */ /* 0x042fe20000410000 */
[----:B------:R-:W-:Y:S01]  /*1660*/  FADD.FTZ R176, -R222, R172 ;  /* 0x000000acdeb07221 */ /* 0x000fe20000010100 */
        /* <DEDUP_REMOVED lines=8> */
[----:B------:R-:W-:-:S02]  /*16f0*/  FADD.FTZ R178, -R222, R173 ;  /* 0x000000addeb27221 */ /* 0x000fc40000010100 */
        /* <DEDUP_REMOVED lines=8> */
[----:B------:R-:W-:Y:S01]  /*1780*/  FADD.FTZ R186, -R222, R174 ;  /* 0x000000aedeba7221 */ /* 0x000fe20000010100 */
[----:B------:R-:W-:Y:S01]  /*1790*/  FADD.FTZ R108, R108, R27 ;  /* 0x0000001b6c6c7221 */ /* 0x000fe20000010000 */
[----:B------:R-:W-:Y:S01]  /*17a0*/  FFMA.FTZ R84, R23, R27, R84 ;  /* 0x0000001b17547223 */ /* 0x000fe20000010054 */
        /* <DEDUP_REMOVED lines=31> */
[----:B------:R-:W-:Y:S01]  /*19a0*/  FADD.FTZ R227, R170, R189 ;  /* 0x000000bdaae37221 */ /* 0x000fe20000010000 */
[----:B------:R-:W-:-:S07]  /*19b0*/  FFMA.FTZ R228, R188, R189, R168 ;  /* 0x000000bdbce47223 */ /* 0x000fce00000100a8 */
.L_x_2548:
[----:B------:R-:W-:Y:S05]  /*19c0*/  BSYNC.RECONVERGENT B1 ;  /* 0x0000000000017941 */ /* 0x000fea0003800200 */
.L_x_2547:
        /* <DEDUP_REMOVED lines=12> */
[----:B------:R-:W-:Y:S01]  /*1a90*/  ISETP.NE.AND.EX P0, PT, RZ, UR21, PT, P0 ;  /* 0x00000015ff007c0c */ /* 0x000fe2000bf05300 */
[----:B--2---:R-:W-:Y:S01]  /*1aa0*/  IMAD.WIDE.U32 R194, R226, 0x8, R194 ;  /* 0x00000008e2c27825 */ /* 0x004fe200078e00c2 */
[----:B------:R-:W-:-:S04]  /*1ab0*/  ISETP.NE.AND.EX P1, PT, RZ, UR11, PT, P1 ;  /* 0x0000000bff007c0c */ /* 0x000fc8000bf25310 */
[----:B------:R1:W5:Y:S07]  /*1ac0*/  LDG.E.64 R230, desc[UR8][R194.64] ;  /* 0x00000008c2e67981 */ /* 0x00036e000c1e1b00 */
[----:B------:R-:W2:Y:S08]  /*1ad0*/  @P0 LDC.64 R196, c[0x0][0x438] ;  /* 0x00010e00ffc40b82 */ /* 0x000eb00000000a00 */
[----:B------:R-:W0:Y:S01]  /*1ae0*/  @P1 LDC.64 R192, c[0x0][0x3b8] ;  /* 0x0000ee00ffc01b82 */ /* 0x000e220000000a00 */
[----:B--2---:R-:W-:-:S05]  /*1af0*/  @P0 IMAD.WIDE.U32 R196, R226, 0x20, R196 ;  /* 0x00000020e2c40825 */ /* 0x004fca00078e00c4 */
[----:B------:R-:W5:Y:S01]  /*1b00*/  @P0 LDG.E.128 R32, desc[UR8][R196.64] ;  /* 0x00000008c4200981 */ /* 0x000f62000c1e1d00 */
[----:B0-----:R-:W-:-:S03]  /*1b10*/  @P1 IMAD.WIDE.U32 R192, R226, 0x8, R192 ;  /* 0x00000008e2c01825 */ /* 0x001fc600078e00c0 */
[----:B------:R-:W5:Y:S04]  /*1b20*/  @P0 LDG.E.128 R28, desc[UR8][R196.64+0x10] ;  /* 0x00001008c41c0981 */ /* 0x000f68000c1e1d00 */
[----:B------:R0:W5:Y:S01]  /*1b30*/  @P1 LDG.E.64 R236, desc[UR8][R192.64] ;  /* 0x00000008c0ec1981 */ /* 0x000162000c1e1b00 */
[C---:B---3--:R-:W-:Y:S01]  /*1b40*/  FADD.FTZ R190, -R222.reuse, R169 ;  /* 0x000000a9debe7221 */ /* 0x048fe20000010100 */
[C---:B------:R-:W-:Y:S01]  /*1b50*/  FADD.FTZ R170, -R222.reuse, R170 ;  /* 0x000000aadeaa7221 */ /* 0x040fe20000010100 */
[C---:B------:R-:W-:Y:S01]  /*1b60*/  FADD.FTZ R198, -R222.reuse, R171 ;  /* 0x000000abdec67221 */ /* 0x040fe20000010100 */
[----:B------:R-:W-:Y:S02]  /*1b70*/  FADD.FTZ R168, -R222, R168 ;  /* 0x000000a8dea87221 */ /* 0x000fe40000010100 */
[----:B-1---5:R-:W-:Y:S01]  /*1b80*/  FMUL.FTZ R195, R191, R170 ;  /* 0x000000aabfc37220 */ /* 0x022fe20000410000 */
[----:B----4-:R-:W-:-:S02]  /*1b90*/  PRMT R169, R176, 0x7632, R169 ;  /* 0x00007632b0a97816 */ /* 0x010fc400000000a9 */
[----:B------:R-:W-:Y:S02]  /*1ba0*/  SHF.L.U32 R171, R176, 0x10, RZ ;  /* 0x00000010b0ab7819 */ /* 0x000fe400000006ff */
[----:B------:R-:W-:Y:S01]  /*1bb0*/  SHF.L.U32 R170, R169, 0x10, RZ ;  /* 0x00000010a9aa7819 */ /* 0x000fe200000006ff */
[----:B0-----:R-:W-:Y:S02]  /*1bc0*/  FMUL.FTZ R193, R191, R168 ;  /* 0x000000a8bfc17220 */ /* 0x001fe40000410000 */
[-C--:B------:R-:W-:Y:S01]  /*1bd0*/  FMUL.FTZ R196, R60, R171.reuse ;  /* 0x000000ab3cc47220 */ /* 0x080fe20000410000 */
[--C-:B------:R-:W-:Y:S01]  /*1be0*/  FADD.FTZ R200, -R222, R172.reuse ;  /* 0x000000acdec87221 */ /* 0x100fe20000010100 */
[----:B------:R-:W-:Y:S01]  /*1bf0*/  PRMT R172, R177, 0x7632, R172 ;  /* 0x00007632b1ac7816 */ /* 0x000fe200000000ac */
[----:B------:R-:W-:Y:S01]  /*1c00*/  FMUL.FTZ R201, R61, R170 ;  /* 0x000000aa3dc97220 */ /* 0x000fe20000410000 */
[----:B------:R-:W-:Y:S01]  /*1c10*/  SHF.L.U32 R177, R177, 0x10, RZ ;  /* 0x00000010b1b17819 */ /* 0x000fe200000006ff */
[----:B------:R-:W-:Y:S01]  /*1c20*/  FADD.FTZ R168, R227, R196 ;  /* 0x000000c4e3a87221 */ /* 0x000fe20000010000 */
[----:B------:R-:W-:Y:S01]  /*1c30*/  FMUL.FTZ R190, R191, R190 ;  /* 0x000000bebfbe7220 */ /* 0x000fe20000410000 */
[C---:B------:R-:W-:Y:S01]  /*1c40*/  FFMA.FTZ R169, R193.reuse, R196, R228 ;  /* 0x000000c4c1a97223 */ /* 0x040fe200000100e4 */
[----:B------:R-:W-:Y:S01]  /*1c50*/  FADD.FTZ R120, R120, R171 ;  /* 0x000000ab78787221 */ /* 0x000fe20000010000 */
[----:B------:R-:W-:Y:S01]  /*1c60*/  FFMA.FTZ R116, R193, R171, R116 ;  /* 0x000000abc1747223 */ /* 0x000fe20000010074 */
[----:B------:R-:W-:Y:S01]  /*1c70*/  FMUL.FTZ R192, R191, R198 ;  /* 0x000000c6bfc07220 */ /* 0x000fe20000410000 */
[----:B------:R-:W-:Y:S01]  /*1c80*/  SHF.L.U32 R172, R172, 0x10, RZ ;  /* 0x00000010acac7819 */ /* 0x000fe200000006ff */
[----:B------:R-:W-:Y:S01]  /*1c90*/  FADD.FTZ R171, R168, R201 ;  /* 0x000000c9a8ab7221 */ /* 0x000fe20000010000 */
[----:B------:R-:W-:Y:S01]  /*1ca0*/  FMUL.FTZ R198, R62, R177 ;  /* 0x000000b13ec67220 */ /* 0x000fe20000410000 */
[----:B------:R-:W-:Y:S01]  /*1cb0*/  FFMA.FTZ R168, R190, R201, R169 ;  /* 0x000000c9bea87223 */ /* 0x000fe200000100a9 */
[C---:B------:R-:W-:Y:S01]  /*1cc0*/  FADD.FTZ R202, -R222.reuse, R173 ;  /* 0x000000addeca7221 */ /* 0x040fe20000010100 */
        /* <DEDUP_REMOVED lines=9> */
[C---:B------:R-:W-:Y:S01]  /*1d60*/  FMUL.FTZ R199, R191.reuse, R174 ;  /* 0x000000aebfc77220 */ /* 0x040fe20000410000 */
        /* <DEDUP_REMOVED lines=33> */
.L_x_2550:
[----:B------:R-:W-:Y:S05]  /*1f80*/  BSYNC.RECONVERGENT B1 ;  /* 0x0000000000017941 */ /* 0x000fea0003800200 */
.L_x_2549:
        /* <DEDUP_REMOVED lines=23> */
.L_x_2604:
        /* <DEDUP_REMOVED lines=72> */
.L_x_2556:
        /* <DEDUP_REMOVED lines=54> */
.L_x_2555:
        /* <DEDUP_REMOVED lines=59> */
.L_x_2558:
        /* <DEDUP_REMOVED lines=54> */
.L_x_2554:
        /* <DEDUP_REMOVED lines=83> */
.L_x_2560:
[-CC-:B------:R-:W-:Y:S01]  /*3520*/  FFMA.FTZ R132, R211, R172.reuse, R173.reuse ;  /* 0x000000acd3847223 */ /* 0x180fe200000100ad */
[-C--:B------:R-:W-:Y:S01]  /*3530*/  FFMA.FTZ R133, R208, R172.reuse, R173 ;  /* 0x000000acd0857223 */ /* 0x080fe200000100ad */
[----:B------:R-:W-:Y:S02]  /*3540*/  ISETP.GE.U32.AND P0, PT, R242, RZ, PT ;  /* 0x000000fff200720c */ /* 0x000fe40003f06070 */
[----:B------:R-:W-:Y:S01]  /*3550*/  FADD.FTZ R132, R209, -R132 ;  /* 0x80000084d1847221 */ /* 0x000fe20000010000 */
[----:B------:R-:W-:Y:S01]  /*3560*/  FADD.FTZ R134, R206, -R133 ;  /* 0x80000085ce867221 */ /* 0x000fe20000010000 */
[----:B------:R-:W-:Y:S01]  /*3570*/  LOP3.LUT P1, RZ, R243, 0xff0000, RZ, 0xc0, !PT ;  /* 0x00ff0000f3ff7812 */ /* 0x000fe2000782c0ff */
[--C-:B------:R-:W-:Y:S01]  /*3580*/  FFMA.FTZ R133, R212, R172, R173.reuse ;  /* 0x000000acd4857223 */ /* 0x100fe200000100ad */
[C---:B-----5:R-:W-:Y:S01]  /*3590*/  FMUL.FTZ R166, R191.reuse, R132 ;  /* 0x00000084bfa67220 */ /* 0x060fe20000410000 */
[----:B------:R-:W-:Y:S01]  /*35a0*/  FMUL.FTZ R167, R191, R134 ;  /* 0x00000086bfa77220 */ /* 0x000fe20000410000 */
[----:B------:R-:W-:Y:S01]  /*35b0*/  ISETP.GE.U32.AND.EX P0, PT, R243, 0x1000000, PT, P0 ;  /* 0x01000000f300780c */ /* 0x000fe20003f06100 */
        /* <DEDUP_REMOVED lines=10> */
[----:B------:R-:W-:Y:S01]  /*3660*/  ISETP.GE.U32.AND.EX P0, PT, R235, 0x1000000, PT, P0 ;  /* 0x01000000eb00780c */ /* 0x000fe20003f06100 */
[----:B------:R-:W-:Y:S01]  /*3670*/  FADD.FTZ R132, R217, -R132 ;  /* 0x80000084d9847221 */ /* 0x000fe20000010000 */
[----:B------:R-:W-:Y:S01]  /*3680*/  FSEL R171, R134, RZ, P1 ;  /* 0x000000ff86ab7208 */ /* 0x000fe20000800000 */
[----:B------:R-:W-:Y:S01]  /*3690*/  FADD.FTZ R134, R210, -R133 ;  /* 0x80000085d2867221 */ /* 0x000fe20000010000 */
[----:B------:R-:W-:Y:S01]  /*36a0*/  F2FP.BF16.F32.PACK_AB R135, R160, R135 ;  /* 0x00000087a087723e */ /* 0x000fe200000010ff */
[----:B------:R-:W-:Y:S01]  /*36b0*/  FFMA.FTZ R133, R216, R172, R173 ;  /* 0x000000acd8857223 */ /* 0x000fe200000100ad */
[----:B------:R-:W-:Y:S01]  /*36c0*/  FMUL.FTZ R160, R164, UR13 ;  /* 0x0000000da4a07c20 */ /* 0x000fe20008410000 */
[----:B------:R-:W-:Y:S01]  /*36d0*/  LOP3.LUT P1, RZ, R235, 0xff, RZ, 0xc0, !PT ;  /* 0x000000ffebff7812 */ /* 0x000fe2000782c0ff */
[----:B------:R-:W-:Y:S01]  /*36e0*/  FMUL.FTZ R165, R191, R134 ;  /* 0x00000086bfa57220 */ /* 0x000fe20000410000 */
[----:B------:R-:W-:Y:S01]  /*36f0*/  FSEL R168, R161, RZ, P0 ;  /* 0x000000ffa1a87208 */ /* 0x000fe20000000000 */
[----:B------:R-:W-:Y:S01]  /*3700*/  FADD.FTZ R134, R214, -R133 ;  /* 0x80000085d6867221 */ /* 0x000fe20000010000 */
[----:B------:R-:W-:Y:S01]  /*3710*/  LOP3.LUT P0, RZ, R243, 0xff, RZ, 0xc0, !PT ;  /* 0x000000fff3ff7812 */ /* 0x000fe2000780c0ff */
[----:B------:R-:W-:Y:S01]  /*3720*/  FMUL.FTZ R133, R165, UR13 ;  /* 0x0000000da5857c20 */ /* 0x000fe20008410000 */
[C---:B------:R-:W-:Y:S01]  /*3730*/  FSEL R170, R160.reuse, RZ, P1 ;  /* 0x000000ffa0aa7208 */ /* 0x040fe20000800000 */
[C---:B------:R-:W-:Y:S01]  /*3740*/  FMUL.FTZ R162, R191.reuse, R132 ;  /* 0x00000084bfa27220 */ /* 0x040fe20000410000 */
[----:B------:R-:W-:Y:S01]  /*3750*/  FSEL R160, R160, RZ, P0 ;  /* 0x000000ffa0a07208 */ /* 0x000fe20000000000 */
[----:B------:R-:W-:Y:S01]  /*3760*/  FMUL.FTZ R163, R191, R134 ;  /* 0x00000086bfa37220 */ /* 0x000fe20000410000 */
[----:B------:R-:W-:Y:S01]  /*3770*/  LOP3.LUT P1, RZ, R235, 0xff00, RZ, 0xc0, !PT ;  /* 0x0000ff00ebff7812 */ /* 0x000fe2000782c0ff */
[----:B------:R-:W-:Y:S01]  /*3780*/  FMUL.FTZ R169, R162, UR13 ;  /* 0x0000000da2a97c20 */ /* 0x000fe20008410000 */
[----:B------:R-:W-:Y:S01]  /*3790*/  LOP3.LUT P0, RZ, R243, 0xff00, RZ, 0xc0, !PT ;  /* 0x0000ff00f3ff7812 */ /* 0x000fe2000780c0ff */
[----:B0-----:R-:W-:Y:S01]  /*37a0*/  FMUL.FTZ R174, R163, UR13 ;  /* 0x0000000da3ae7c20 */ /* 0x001fe20008410000 */
[----:B------:R-:W-:-:S02]  /*37b0*/  FSEL R175, R133, RZ, P1 ;  /* 0x000000ff85af7208 */ /* 0x000fc40000800000 */
[----:B------:R-:W-:Y:S01]  /*37c0*/  FSEL R177, R133, RZ, P0 ;  /* 0x000000ff85b17208 */ /* 0x000fe20000000000 */
[----:B------:R-:W-:Y:S01]  /*37d0*/  FFMA.FTZ R133, R220, R172, R173 ;  /* 0x000000acdc857223 */ /* 0x000fe200000100ad */
[C---:B------:R-:W-:Y:S02]  /*37e0*/  LOP3.LUT P1, RZ, R242.reuse, 0xff0000, RZ, 0xc0, !PT ;  /* 0x00ff0000f2ff7812 */ /* 0x040fe4000782c0ff */
[----:B------:R-:W-:Y:S02]  /*37f0*/  LOP3.LUT P0, RZ, R242, 0xff000000, RZ, 0xc0, !PT ;  /* 0xff000000f2ff7812 */ /* 0x000fe4000780c0ff */
[----:B------:R-:W-:Y:S02]  /*3800*/  FSEL R132, R169, RZ, P1 ;  /* 0x000000ffa9847208 */ /* 0x000fe40000800000 */
[----:B------:R-:W-:Y:S02]  /*3810*/  FSEL R161, R174, RZ, P0 ;  /* 0x000000ffaea17208 */ /* 0x000fe40000000000 */
[----:B------:R-:W-:Y:S01]  /*3820*/  F2FP.BF16.F32.PACK_AB R134, R177, R160 ;  /* 0x000000a0b186723e */ /* 0x000fe200000010ff */
[----:B------:R-:W-:Y:S01]  /*3830*/  FADD.FTZ R160, R218, -R133 ;  /* 0x80000085daa07221 */ /* 0x000fe20000010000 */
[----:B------:R-:W-:Y:S01]  /*3840*/  F2FP.BF16.F32.PACK_AB R133, R161, R132 ;  /* 0x00000084a185723e */ /* 0x000fe200000010ff */
[----:B------:R-:W-:Y:S01]  /*3850*/  FFMA.FTZ R132, R223, R172, R173 ;  /* 0x000000acdf847223 */ /* 0x000fe200000100ad */
[C---:B------:R-:W-:Y:S01]  /*3860*/  LOP3.LUT P1, RZ, R234.reuse, 0xff0000, RZ, 0xc0, !PT ;  /* 0x00ff0000eaff7812 */ /* 0x040fe2000782c0ff */
[----:B------:R-:W-:Y:S01]  /*3870*/  FMUL.FTZ R161, R191, R160 ;  /* 0x000000a0bfa17220 */ /* 0x000fe20000410000 */
[----:B------:R-:W-:Y:S01]  /*3880*/  LOP3.LUT P0, RZ, R234, 0xff000000, RZ, 0xc0, !PT ;  /* 0xff000000eaff7812 */ /* 0x000fe2000780c0ff */
[----:B------:R-:W-:Y:S01]  /*3890*/  FADD.FTZ R132, R221, -R132 ;  /* 0x80000084dd847221 */ /* 0x000fe20000010000 */
[----:B------:R-:W-:Y:S01]  /*38a0*/  F2FP.BF16.F32.PACK_AB R171, R168, R171 ;  /* 0x000000aba8ab723e */ /* 0x000fe200000010ff */
[----:B------:R-:W-:Y:S01]  /*38b0*/  FMUL.FTZ R168, R161, UR13 ;  /* 0x0000000da1a87c20 */ /* 0x000fe20008410000 */
[----:B------:R-:W-:Y:S01]  /*38c0*/  FSEL R169, R169, RZ, P1 ;  /* 0x000000ffa9a97208 */ /* 0x000fe20000800000 */
[----:B------:R-:W-:Y:S01]  /*38d0*/  FMUL.FTZ R160, R191, R132 ;  /* 0x00000084bfa07220 */ /* 0x000fe20000410000 */
[----:B------:R-:W-:-:S02]  /*38e0*/  FSEL R174, R174, RZ, P0 ;  /* 0x000000ffaeae7208 */ /* 0x000fc40000000000 */
[----:B------:R-:W-:Y:S01]  /*38f0*/  LOP3.LUT P1, RZ, R234, 0xff00, RZ, 0xc0, !PT ;  /* 0x0000ff00eaff7812 */ /* 0x000fe2000782c0ff */
[----:B------:R-:W-:Y:S01]  /*3900*/  FMUL.FTZ R132, R160, UR13 ;  /* 0x0000000da0847c20 */ /* 0x000fe20008410000 */
[----:B------:R-:W-:Y:S02]  /*3910*/  LOP3.LUT P0, RZ, R242, 0xff00, RZ, 0xc0, !PT ;  /* 0x0000ff00f2ff7812 */ /* 0x000fe4000780c0ff */
[----:B------:R-:W-:Y:S02]  /*3920*/  F2FP.BF16.F32.PACK_AB R170, R175, R170 ;  /* 0x000000aaafaa723e */ /* 0x000fe400000010ff */
        /* <DEDUP_REMOVED lines=8> */
[----:B------:R-:W-:Y:S01]  /*39b0*/  F2FP.BF16.F32.PACK_AB R168, R175, R168 ;  /* 0x000000a8afa8723e */ /* 0x000fe200000010ff */
[----:B------:R-:W-:Y:S06]  /*39c0*/  BRA `(.L_x_2557) ;  /* 0x0000000800687947 */ /* 0x000fec0003800000 */
.L_x_2559:
        /* <DEDUP_REMOVED lines=80> */
.L_x_2561:
[-CC-:B------:R-:W-:Y:S01]  /*3ed0*/  FFMA.FTZ R132, R211, R172.reuse, R173.reuse ;  /* 0x000000acd3847223 */ /* 0x180fe200000100ad */
[-C--:B------:R-:W-:Y:S01]  /*3ee0*/  FFMA.FTZ R133, R208, R172.reuse, R173 ;  /* 0x000000acd0857223 */ /* 0x080fe200000100ad */
[----:B------:R-:W-:Y:S02]  /*3ef0*/  ISETP.GE.U32.AND P0, PT, R242, RZ, PT ;  /* 0x000000fff200720c */ /* 0x000fe40003f06070 */
[----:B------:R-:W-:Y:S01]  /*3f00*/  FADD.FTZ R132, R209, -R132 ;  /* 0x80000084d1847221 */ /* 0x000fe20000010000 */
[----:B------:R-:W-:Y:S01]  /*3f10*/  FADD.FTZ R134, R206, -R133 ;  /* 0x80000085ce867221 */ /* 0x000fe20000010000 */
[----:B------:R-:W-:Y:S01]  /*3f20*/  LOP3.LUT P1, RZ, R243, 0xff0000, RZ, 0xc0, !PT ;  /* 0x00ff0000f3ff7812 */ /* 0x000fe2000782c0ff */
[----:B------:R-:W-:Y:S01]  /*3f30*/  FFMA.FTZ R133, R212, R172, R173 ;  /* 0x000000acd4857223 */ /* 0x000fe200000100ad */
        /* <DEDUP_REMOVED lines=21> */
[----:B------:R-:W-:Y:S01]  /*4090*/  FFMA.FTZ R165, R191, R134, R141 ;  /* 0x00000086bfa57223 */ /* 0x000fe2000001008d */
[----:B------:R-:W-:Y:S01]  /*40a0*/  FSEL R168, R161, RZ, P0 ;  /* 0x000000ffa1a87208 */ /* 0x000fe20000000000 */
[----:B------:R-:W-:Y:S01]  /*40b0*/  FADD.FTZ R134, R214, -R133 ;  /* 0x80000085d6867221 */ /* 0x000fe20000010000 */
[----:B------:R-:W-:Y:S01]  /*40c0*/  LOP3.LUT P0, RZ, R243, 0xff, RZ, 0xc0, !PT ;  /* 0x000000fff3ff7812 */ /* 0x000fe2000780c0ff */
[----:B------:R-:W-:Y:S01]  /*40d0*/  FMUL.FTZ R133, R165, UR13 ;  /* 0x0000000da5857c20 */ /* 0x000fe20008410000 */
[C---:B------:R-:W-:Y:S01]  /*40e0*/  FSEL R170, R160.reuse, RZ, P1 ;  /* 0x000000ffa0aa7208 */ /* 0x040fe20000800000 */
[C---:B------:R-:W-:Y:S01]  /*40f0*/  FFMA.FTZ R162, R191.reuse, R132, R138 ;  /* 0x00000084bfa27223 */ /* 0x040fe2000001008a */
[----:B------:R-:W-:Y:S01]  /*4100*/  FSEL R160, R160, RZ, P0 ;  /* 0x000000ffa0a07208 */ /* 0x000fe20000000000 */
[----:B------:R-:W-:Y:S01]  /*4110*/  FFMA.FTZ R163, R191, R134, R139 ;  /* 0x00000086bfa37223 */ /* 0x000fe2000001008b */
        /* <DEDUP_REMOVED lines=16> */
[----:B------:R-:W-:Y:S01]  /*4220*/  FFMA.FTZ R161, R191, R160, R137 ;  /* 0x000000a0bfa17223 */ /* 0x000fe20000010089 */
[----:B------:R-:W-:Y:S01]  /*4230*/  LOP3.LUT P0, RZ, R234, 0xff000000, RZ, 0xc0, !PT ;  /* 0xff000000eaff7812 */ /* 0x000fe2000780c0ff */
[----:B------:R-:W-:Y:S01]  /*4240*/  FADD.FTZ R132, R221, -R132 ;  /* 0x80000084dd847221 */ /* 0x000fe20000010000 */
[----:B------:R-:W-:Y:S01]  /*4250*/  F2FP.BF16.F32.PACK_AB R171, R168, R171 ;  /* 0x000000aba8ab723e */ /* 0x000fe200000010ff */
[----:B------:R-:W-:Y:S01]  /*4260*/  FMUL.FTZ R168, R161, UR13 ;  /* 0x0000000da1a87c20 */ /* 0x000fe20008410000 */
[----:B------:R-:W-:Y:S01]  /*4270*/  FSEL R169, R169, RZ, P1 ;  /* 0x000000ffa9a97208 */ /* 0x000fe20000800000 */
[----:B------:R-:W-:Y:S01]  /*4280*/  FFMA.FTZ R160, R191, R132, R136 ;  /* 0x00000084bfa07223 */ /* 0x000fe20000010088 */
        /* <DEDUP_REMOVED lines=13> */
[----:B------:R-:W-:-:S07]  /*4360*/  F2FP.BF16.F32.PACK_AB R168, R175, R168 ;  /* 0x000000a8afa8723e */ /* 0x000fce00000010ff */
.L_x_2557:
        /* <DEDUP_REMOVED lines=15> */
.L_x_2553:
[----:B------:R-:W-:Y:S05]  /*4460*/  BSYNC.RECONVERGENT B1 ;  /* 0x0000000000017941 */ /* 0x000fea0003800200 */
.L_x_2552:
        /* <DEDUP_REMOVED lines=33> */
[----:B------:R-:W-:Y:S01]  /*4680*/  FMUL.FTZ R132, R164, UR13 ;  /* 0x0000000da4847c20 */ /* 0x000fe20008410000 */
[C---:B------:R-:W-:Y:S01]  /*4690*/  FFMA.FTZ R162, R191.reuse, R133, R146 ;  /* 0x00000085bfa27223 */ /* 0x040fe20000010092 */
[----:B------:R-:W-:Y:S01]  /*46a0*/  FFMA.FTZ R165, R191, R134, R149 ;  /* 0x00000086bfa57223 */ /* 0x000fe20000010095 */
[----:B------:R-:W-:-:S02]  /*46b0*/  FSEL R168, R135, RZ, P5 ;  /* 0x000000ff87a87208 */ /* 0x000fc40002800000 */
[----:B------:R-:W-:Y:S01]  /*46c0*/  ISETP.GE.U32.AND P5, PT, R240, RZ, PT ;  /* 0x000000fff000720c */ /* 0x000fe20003fa6070 */
[----:B------:R-:W-:Y:S01]  /*46d0*/  FMUL.FTZ R133, R162, UR13 ;  /* 0x0000000da2857c20 */ /* 0x000fe20008410000 */
[----:B------:R-:W-:Y:S02]  /*46e0*/  F2FP.BF16.F32.PACK_AB R171, R168, R171 ;  /* 0x000000aba8ab723e */ /* 0x000fe400000010ff */
[----:B------:R-:W-:-:S04]  /*46f0*/  ISETP.GE.U32.AND.EX P5, PT, R241, 0x1000000, PT, P5 ;  /* 0x01000000f100780c */ /* 0x000fc80003fa6150 */
        /* <DEDUP_REMOVED lines=12> */
[----:B------:R-:W-:Y:S01]  /*47c0*/  FFMA.FTZ R132, R6, R172, R173 ;  /* 0x000000ac06847223 */ /* 0x000fe200000100ad */
[----:B------:R-:W-:Y:S02]  /*47d0*/  F2FP.BF16.F32.PACK_AB R170, R175, R170 ;  /* 0x000000aaafaa723e */ /* 0x000fe400000010ff */
[----:B------:R-:W-:Y:S01]  /*47e0*/  FSEL R177, R135, RZ, P5 ;  /* 0x000000ff87b17208 */ /* 0x000fe20002800000 */
[----:B------:R-:W-:Y:S01]  /*47f0*/  FADD.FTZ R132, R15, -R132 ;  /* 0x800000840f847221 */ /* 0x000fe20000010000 */
[----:B------:R-:W-:-:S02]  /*4800*/  LOP3.LUT P5, RZ, R232, 0xff0000, RZ, 0xc0, !PT ;  /* 0x00ff0000e8ff7812 */ /* 0x000fc400078ac0ff */
[----:B------:R-:W-:Y:S01]  /*4810*/  F2FP.BF16.F32.PACK_AB R135, R161, R160 ;  /* 0x000000a0a187723e */ /* 0x000fe200000010ff */
[----:B------:R-:W-:Y:S01]  /*4820*/  FMUL.FTZ R160, R163, UR13 ;  /* 0x0000000da3a07c20 */ /* 0x000fe20008410000 */
[----:B------:R-:W-:Y:S01]  /*4830*/  FSEL R169, R133, RZ, P5 ;  /* 0x000000ff85a97208 */ /* 0x000fe20002800000 */
        /* <DEDUP_REMOVED lines=9> */
[----:B------:R-:W-:Y:S02]  /*48d0*/  LOP3.LUT P5, RZ, R240, 0xff000000, RZ, 0xc0, !PT ;  /* 0xff000000f0ff7812 */ /* 0x000fe400078ac0ff */
[----:B------:R-:W-:Y:S02]  /*48e0*/  F2FP.BF16.F32.PACK_AB R169, R176, R169 ;  /* 0x000000a9b0a9723e */ /* 0x000fe400000010ff */
[----:B------:R-:W-:Y:S01]  /*48f0*/  FSEL R179, R160, RZ, P5 ;  /* 0x000000ffa0b37208 */ /* 0x000fe20002800000 */
[----:B------:R-:W-:Y:S01]  /*4900*/  FFMA.FTZ R160, R191, R133, R144 ;  /* 0x00000085bfa07223 */ /* 0x000fe20000010090 */
[----:B------:R-:W-:Y:S02]  /*4910*/  LOP3.LUT P5, RZ, R232, 0xff00, RZ, 0xc0, !PT ;  /* 0x0000ff00e8ff7812 */ /* 0x000fe400078ac0ff */
        /* <DEDUP_REMOVED lines=12> */
.L_x_2566:
        /* <DEDUP_REMOVED lines=33> */
[----:B------:R-:W-:-:S04]  /*4bf0*/  LOP3.LUT P5, RZ, R241, 0xff, RZ, 0xc0, !PT ;  /* 0x000000fff1ff7812 */ /* 0x000fc800078ac0ff */
[----:B------:R-:W-:Y:S01]  /*4c00*/  FSEL R169, R132, RZ, P5 ;  /* 0x000000ff84a97208 */ /* 0x000fe20002800000 */
[----:B------:R-:W-:Y:S01]  /*4c10*/  FADD.FTZ R132, R12, -R133 ;  /* 0x800000850c847221 */ /* 0x000fe20000010000 */
[----:B------:R-:W-:-:S03]  /*4c20*/  LOP3.LUT P5, RZ, R233, 0xff00, RZ, 0xc0, !PT ;  /* 0x0000ff00e9ff7812 */ /* 0x000fc600078ac0ff */
[----:B------:R-:W-:Y:S01]  /*4c30*/  FFMA.FTZ R132, R191, R132, R146 ;  /* 0x00000084bf847223 */ /* 0x000fe20000010092 */
[C---:B------:R-:W-:Y:S02]  /*4c40*/  FSEL R133, R168.reuse, RZ, P5 ;  /* 0x000000ffa8857208 */ /* 0x040fe40002800000 */
[----:B------:R-:W-:Y:S02]  /*4c50*/  LOP3.LUT P5, RZ, R241, 0xff00, RZ, 0xc0, !PT ;  /* 0x0000ff00f1ff7812 */ /* 0x000fe400078ac0ff */
[----:B------:R-:W-:Y:S02]  /*4c60*/  F2FP.BF16.F32.PACK_AB R170, R133, R170 ;  /* 0x000000aa85aa723e */ /* 0x000fe400000010ff */
[----:B------:R-:W-:Y:S01]  /*4c70*/  FSEL R176, R168, RZ, P5 ;  /* 0x000000ffa8b07208 */ /* 0x000fe20002800000 */
[----:B------:R-:W-:Y:S01]  /*4c80*/  FMUL.FTZ R168, R132, UR13 ;  /* 0x0000000d84a87c20 */ /* 0x000fe20008410000 */
        /* <DEDUP_REMOVED lines=8> */
[----:B------:R-:W-:Y:S01]  /*4d10*/  FFMA.FTZ R169, R7, R172, R173 ;  /* 0x000000ac07a97223 */ /* 0x000fe200000100ad */
[----:B------:R-:W-:Y:S01]  /*4d20*/  FFMA.FTZ R132, R191, R132, R145 ;  /* 0x00000084bf847223 */ /* 0x000fe20000010091 */
[----:B------:R-:W-:-:S02]  /*4d30*/  FSEL R176, R168, RZ, P5 ;  /* 0x000000ffa8b07208 */ /* 0x000fc40002800000 */
[----:B------:R-:W-:Y:S01]  /*4d40*/  LOP3.LUT P5, RZ, R232, 0xff000000, RZ, 0xc0, !PT ;  /* 0xff000000e8ff7812 */ /* 0x000fe200078ac0ff */
[----:B------:R-:W-:Y:S01]  /*4d50*/  FMUL.FTZ R132, R132, UR13 ;  /* 0x0000000d84847c20 */ /* 0x000fe20008410000 */
[----:B------:R-:W-:Y:S02]  /*4d60*/  FADD.FTZ R169, R10, -R169 ;  /* 0x800000a90aa97221 */ /* 0x000fe40000010000 */
[----:B------:R-:W-:Y:S02]  /*4d70*/  FSEL R179, R175, RZ, P5 ;  /* 0x000000ffafb37208 */ /* 0x000fe40002800000 */
[----:B------:R-:W-:Y:S01]  /*4d80*/  LOP3.LUT P5, RZ, R240, 0xff000000, RZ, 0xc0, !PT ;  /* 0xff000000f0ff7812 */ /* 0x000fe200078ac0ff */
[----:B------:R-:W-:-:S03]  /*4d90*/  FFMA.FTZ R169, R191, R169, R144 ;  /* 0x000000a9bfa97223 */ /* 0x000fc60000010090 */
[----:B------:R-:W-:Y:S01]  /*4da0*/  FSEL R227, R175, RZ, P5 ;  /* 0x000000ffafe37208 */ /* 0x000fe20002800000 */
[----:B------:R-:W-:Y:S01]  /*4db0*/  FMUL.FTZ R169, R169, UR13 ;  /* 0x0000000da9a97c20 */ /* 0x000fe20008410000 */
        /* <DEDUP_REMOVED lines=10> */
[----:B------:R-:W-:Y:S02]  /*4e60*/  F2FP.BF16.F32.PACK_AB R169, R179, R174 ;  /* 0x000000aeb3a9723e */ /* 0x000fe400000010ff */
[----:B------:R-:W-:Y:S01]  /*4e70*/  F2FP.BF16.F32.PACK_AB R132, R177, R132 ;  /* 0x00000084b184723e */ /* 0x000fe200000010ff */
[----:B------:R-:W-:Y:S06]  /*4e80*/  BRA `(.L_x_2567) ;  /* 0x0000001400f07947 */ /* 0x000fec0003800000 */
.L_x_2565:
        /* <DEDUP_REMOVED lines=46> */
[----:B------:R-:W-:Y:S01]  /*5170*/  FFMA.FTZ R174, R6, R172, R173 ;  /* 0x000000ac06ae7223 */ /* 0x000fe200000100ad */
[----:B------:R-:W-:Y:S02]  /*5180*/  F2FP.BF16.F32.PACK_AB R170, R175, R170 ;  /* 0x000000aaafaa723e */ /* 0x000fe400000010ff */
[----:B------:R-:W-:Y:S01]  /*5190*/  FSEL R177, R133, RZ, P5 ;  /* 0x000000ff85b17208 */ /* 0x000fe20002800000 */
[----:B------:R-:W-:Y:S01]  /*51a0*/  FMUL.FTZ R160, R163, UR13 ;  /* 0x0000000da3a07c20 */ /* 0x000fe20008410000 */
[----:B------:R-:W-:-:S02]  /*51b0*/  LOP3.LUT P5, RZ, R232, 0xff0000, RZ, 0xc0, !PT ;  /* 0x00ff0000e8ff7812 */ /* 0x000fc400078ac0ff */
[----:B------:R-:W-:Y:S01]  /*51c0*/  F2FP.BF16.F32.PACK_AB R134, R177, R134 ;  /* 0x00000086b186723e */ /* 0x000fe200000010ff */
[----:B------:R-:W-:Y:S01]  /*51d0*/  FFMA.FTZ R177, R7, R172, R173 ;  /* 0x000000ac07b17223 */ /* 0x000fe200000100ad */
[----:B------:R-:W-:Y:S02]  /*51e0*/  FSEL R169, R132, RZ, P5 ;  /* 0x000000ff84a97208 */ /* 0x000fe40002800000 */
[----:B------:R-:W-:-:S04]  /*51f0*/  LOP3.LUT P5, RZ, R240, 0xff0000, RZ, 0xc0, !PT ;  /* 0x00ff0000f0ff7812 */ /* 0x000fc800078ac0ff */
        /* <DEDUP_REMOVED lines=8> */
[----:B------:R-:W-:Y:S01]  /*5280*/  FSEL R176, R160, RZ, P5 ;  /* 0x000000ffa0b07208 */ /* 0x000fe20002800000 */
[----:B------:R-:W-:Y:S01]  /*5290*/  FADD.FTZ R160, R10, -R177 ;  /* 0x800000b10aa07221 */ /* 0x000fe20000010000 */
[----:B------:R-:W-:Y:S02]  /*52a0*/  LOP3.LUT P5, RZ, R232, 0xff00, RZ, 0xc0, !PT ;  /* 0x0000ff00e8ff7812 */ /* 0x000fe400078ac0ff */
[----:B------:R-:W-:Y:S01]  /*52b0*/  F2FP.BF16.F32.PACK_AB R133, R176, R133 ;  /* 0x00000085b085723e */ /* 0x000fe200000010ff */
[----:B------:R-:W-:Y:S01]  /*52c0*/  FMUL.FTZ R160, R191, R160 ;  /* 0x000000a0bfa07220 */ /* 0x000fe20000410000 */
[----:B------:R-:W-:-:S02]  /*52d0*/  FSEL R175, R132, RZ, P5 ;  /* 0x000000ff84af7208 */ /* 0x000fc40002800000 */
        /* <DEDUP_REMOVED lines=10> */
.L_x_2568:
        /* <DEDUP_REMOVED lines=37> */
[----:B------:R-:W-:Y:S01]  /*55d0*/  FMUL.FTZ R132, R191, R132 ;  /* 0x00000084bf847220 */ /* 0x000fe20000410000 */
[C---:B------:R-:W-:Y:S02]  /*55e0*/  FSEL R133, R168.reuse, RZ, P5 ;  /* 0x000000ffa8857208 */ /* 0x040fe40002800000 */
[----:B------:R-:W-:Y:S02]  /*55f0*/  LOP3.LUT P5, RZ, R241, 0xff00, RZ, 0xc0, !PT ;  /* 0x0000ff00f1ff7812 */ /* 0x000fe400078ac0ff */
[----:B------:R-:W-:Y:S02]  /*5600*/  F2FP.BF16.F32.PACK_AB R170, R133, R170 ;  /* 0x000000aa85aa723e */ /* 0x000fe400000010ff */
[----:B------:R-:W-:Y:S01]  /*5610*/  FSEL R176, R168, RZ, P5 ;  /* 0x000000ffa8b07208 */ /* 0x000fe20002800000 */
[----:B------:R-:W-:Y:S01]  /*5620*/  FMUL.FTZ R168, R132, UR13 ;  /* 0x0000000d84a87c20 */ /* 0x000fe20008410000 */
[----:B------:R-:W-:Y:S01]  /*5630*/  LOP3.LUT P5, RZ, R232, 0xff0000, RZ, 0xc0, !PT ;  /* 0x00ff0000e8ff7812 */ /* 0x000fe200078ac0ff */
[--C-:B------:R-:W-:Y:S01]  /*5640*/  FFMA.FTZ R132, R6, R172, R173.reuse ;  /* 0x000000ac06847223 */ /* 0x100fe200000100ad */
[----:B------:R-:W-:Y:S01]  /*5650*/  F2FP.BF16.F32.PACK_AB R134, R176, R169 ;  /* 0x000000a9b086723e */ /* 0x000fe200000010ff */
[----:B------:R-:W-:Y:S01]  /*5660*/  FMUL.FTZ R169, R191, R174 ;  /* 0x000000aebfa97220 */ /* 0x000fe20000410000 */
[----:B------:R-:W-:Y:S01]  /*5670*/  FSEL R174, R168, RZ, P5 ;  /* 0x000000ffa8ae7208 */ /* 0x000fe20002800000 */
[----:B------:R-:W-:Y:S01]  /*5680*/  FADD.FTZ R132, R15, -R132 ;  /* 0x800000840f847221 */ /* 0x000fe20000010000 */
[----:B------:R-:W-:Y:S01]  /*5690*/  LOP3.LUT P5, RZ, R240, 0xff0000, RZ, 0xc0, !PT ;  /* 0x00ff0000f0ff7812 */ /* 0x000fe200078ac0ff */
[----:B------:R-:W-:Y:S01]  /*56a0*/  FMUL.FTZ R175, R169, UR13 ;  /* 0x0000000da9af7c20 */ /* 0x000fe20008410000 */
[----:B------:R-:W-:-:S02]  /*56b0*/  FFMA.FTZ R169, R7, R172, R173 ;  /* 0x000000ac07a97223 */ /* 0x000fc400000100ad */
        /* <DEDUP_REMOVED lines=9> */
[----:B------:R-:W-:Y:S02]  /*5750*/  FSEL R169, R175, RZ, P5 ;  /* 0x000000ffafa97208 */ /* 0x000fe40002800000 */
[----:B------:R-:W-:Y:S02]  /*5760*/  LOP3.LUT P5, RZ, R232, 0xff00, RZ, 0xc0, !PT ;  /* 0x0000ff00e8ff7812 */ /* 0x000fe400078ac0ff */
        /* <DEDUP_REMOVED lines=12> */
.L_x_2564:
        /* <DEDUP_REMOVED lines=13> */
[-C--:B------:R-:W-:Y:S01]  /*5900*/  FFMA.FTZ R160, R6, R172.reuse, R173 ;  /* 0x000000ac06a07223 */ /* 0x080fe200000100ad */
[----:B------:R-:W-:Y:S01]  /*5910*/  FADD.FTZ R164, R12, -R163 ;  /* 0x800000a30ca47221 */ /* 0x000fe20000010000 */
[----:B-----5:R-:W-:Y:S01]  /*5920*/  FFMA.FTZ R166, R191, R161, R150 ;  /* 0x000000a1bfa67223 */ /* 0x020fe20000010096 */
[----:B------:R-:W-:Y:S01]  /*5930*/  FFMA.FTZ R161, R7, R172, R173 ;  /* 0x000000ac07a17223 */ /* 0x000fe200000100ad */
[----:B------:R-:W-:Y:S01]  /*5940*/  FFMA.FTZ R167, R191, R162, R151 ;  /* 0x000000a2bfa77223 */ /* 0x000fe20000010097 */
[----:B------:R-:W-:Y:S01]  /*5950*/  FADD.FTZ R162, R15, -R160 ;  /* 0x800000a00fa27221 */ /* 0x000fe20000010000 */
[----:B------:R-:W-:Y:S01]  /*5960*/  FMUL.FTZ R171, R166, UR13 ;  /* 0x0000000da6ab7c20 */ /* 0x000fe20008410000 */
[----:B------:R-:W-:Y:S01]  /*5970*/  FADD.FTZ R161, R10, -R161 ;  /* 0x800000a10aa17221 */ /* 0x000fe20000010000 */
[----:B------:R-:W-:Y:S01]  /*5980*/  FMUL.FTZ R165, R167, UR13 ;  /* 0x0000000da7a57c20 */ /* 0x000fe20008410000 */
[-CC-:B------:R-:W-:Y:S01]  /*5990*/  FFMA.FTZ R168, R8, R172.reuse, R173.reuse ;  /* 0x000000ac08a87223 */ /* 0x180fe200000100ad */
[----:B------:R-:W-:Y:S01]  /*59a0*/  FFMA.FTZ R169, R11, R172, R173 ;  /* 0x000000ac0ba97223 */ /* 0x000fe200000100ad */
[----:B------:R-:W-:Y:S01]  /*59b0*/  FSEL R171, R171, RZ, P5 ;  /* 0x000000ffabab7208 */ /* 0x000fe20002800000 */
[C---:B------:R-:W-:Y:S01]  /*59c0*/  FFMA.FTZ R160, R191.reuse, R161, R144 ;  /* 0x000000a1bfa07223 */ /* 0x040fe20000010090 */
[----:B------:R-:W-:Y:S01]  /*59d0*/  ISETP.GE.U32.AND P5, PT, R232, RZ, PT ;  /* 0x000000ffe800720c */ /* 0x000fe20003fa6070 */
[----:B------:R-:W-:Y:S01]  /*59e0*/  FFMA.FTZ R161, R191, R162, R145 ;  /* 0x000000a2bfa17223 */ /* 0x000fe20000010091 */
[----:B------:R-:W-:Y:S01]  /*59f0*/  FADD.FTZ R170, R17, -R168 ;  /* 0x800000a811aa7221 */ /* 0x000fe20000010000 */
[----:B------:R-:W-:Y:S01]  /*5a00*/  FMUL.FTZ R163, R160, UR13 ;  /* 0x0000000da0a37c20 */ /* 0x000fe20008410000 */
[----:B------:R-:W-:Y:S01]  /*5a10*/  ISETP.GE.U32.AND.EX P5, PT, R233, 0x1000000, PT, P5 ;  /* 0x01000000e900780c */ /* 0x000fe20003fa6150 */
[----:B------:R-:W-:Y:S01]  /*5a20*/  FFMA.FTZ R162, R191, R164, R146 ;  /* 0x000000a4bfa27223 */ /* 0x000fe20000010092 */
[----:B------:R-:W-:Y:S01]  /*5a30*/  FMUL.FTZ R164, R161, UR13 ;  /* 0x0000000da1a47c20 */ /* 0x000fe20008410000 */
        /* <DEDUP_REMOVED lines=28> */
.L_x_2570:
[-CC-:B------:R-:W-:Y:S01]  /*5c00*/  FFMA.FTZ R169, R13, R172.reuse, R173.reuse ;  /* 0x000000ac0da97223 */ /* 0x180fe200000100ad */
[-CC-:B------:R-:W-:Y:S01]  /*5c10*/  FFMA.FTZ R168, R20, R172.reuse, R173.reuse ;  /* 0x000000ac14a87223 */ /* 0x180fe200000100ad */
[----:B------:R-:W-:Y:S01]  /*5c20*/  LOP3.LUT P5, RZ, R233, 0xff0000, RZ, 0xc0, !PT ;  /* 0x00ff0000e9ff7812 */ /* 0x000fe200078ac0ff */
[----:B0-----:R-:W-:Y:S01]  /*5c30*/  FFMA.FTZ R174, R8, R172, R173 ;  /* 0x000000ac08ae7223 */ /* 0x001fe200000100ad */
[----:B------:R-:W-:Y:S01]  /*5c40*/  FADD.FTZ R169, R18, -R169 ;  /* 0x800000a912a97221 */ /* 0x000fe20000010000 */
[----:B------:R-:W-:Y:S02]  /*5c50*/  FADD.FTZ R170, R21, -R168 ;  /* 0x800000a815aa7221 */ /* 0x000fe40000010000 */
[----:B------:R-:W-:Y:S01]  /*5c60*/  FADD.FTZ R174, R17, -R174 ;  /* 0x800000ae11ae7221 */ /* 0x000fe20000010000 */
[C---:B-----5:R-:W-:Y:S01]  /*5c70*/  FFMA.FTZ R169, R191.reuse, R169, R150 ;  /* 0x000000a9bfa97223 */ /* 0x060fe20000010096 */
[C---:B------:R-:W-:Y:S02]  /*5c80*/  FFMA.FTZ R170, R191.reuse, R170, R151 ;  /* 0x000000aabfaa7223 */ /* 0x040fe40000010097 */
[----:B------:R-:W-:Y:S01]  /*5c90*/  FFMA.FTZ R175, R191, R174, R147 ;  /* 0x000000aebfaf7223 */ /* 0x000fe20000010093 */
[----:B------:R-:W-:Y:S01]  /*5ca0*/  FMUL.FTZ R168, R169, UR13 ;  /* 0x0000000da9a87c20 */ /* 0x000fe20008410000 */
[----:B------:R-:W-:Y:S01]  /*5cb0*/  FMUL.FTZ R170, R170, UR13 ;  /* 0x0000000daaaa7c20 */ /* 0x000fe20008410000 */
[----:B------:R-:W-:Y:S01]  /*5cc0*/  FFMA.FTZ R169, R11, R172, R173 ;  /* 0x000000ac0ba97223 */ /* 0x000fe200000100ad */
[----:B------:R-:W-:-:S02]  /*5cd0*/  FMUL.FTZ R175, R175, UR13 ;  /* 0x0000000dafaf7c20 */ /* 0x000fc40008410000 */
        /* <DEDUP_REMOVED lines=11> */
[----:B------:R-:W-:Y:S01]  /*5d90*/  FADD.FTZ R169, R12, -R169 ;  /* 0x800000a90ca97221 */ /* 0x000fe20000010000 */
[----:B------:R-:W-:Y:S02]  /*5da0*/  FSEL R170, R170, RZ, P5 ;  /* 0x000000ffaaaa7208 */ /* 0x000fe40002800000 */
[----:B------:R-:W-:Y:S01]  /*5db0*/  FADD.FTZ R176, R19, -R168 ;  /* 0x800000a813b07221 */ /* 0x000fe20000010000 */
[----:B------:R-:W-:Y:S01]  /*5dc0*/  LOP3.LUT P5, RZ, R233, 0xff00, RZ, 0xc0, !PT ;  /* 0x0000ff00e9ff7812 */ /* 0x000fe200078ac0ff */
[C---:B------:R-:W-:Y:S01]  /*5dd0*/  FFMA.FTZ R169, R191.reuse, R169, R146 ;  /* 0x000000a9bfa97223 */ /* 0x040fe20000010092 */
[----:B------:R-:W-:Y:S01]  /*5de0*/  FFMA.FTZ R168, R6, R172, R173 ;  /* 0x000000ac06a87223 */ /* 0x000fe200000100ad */
[----:B------:R-:W-:-:S02]  /*5df0*/  FFMA.FTZ R176, R191, R176, R149 ;  /* 0x000000b0bfb07223 */ /* 0x000fc40000010095 */
[----:B------:R-:W-:Y:S01]  /*5e00*/  FMUL.FTZ R174, R169, UR13 ;  /* 0x0000000da9ae7c20 */ /* 0x000fe20008410000 */
[----:B------:R-:W-:Y:S01]  /*5e10*/  FADD.FTZ R168, R15, -R168 ;  /* 0x800000a80fa87221 */ /* 0x000fe20000010000 */
[----:B------:R-:W-:Y:S01]  /*5e20*/  FMUL.FTZ R176, R176, UR13 ;  /* 0x0000000db0b07c20 */ /* 0x000fe20008410000 */
[----:B------:R-:W-:Y:S02]  /*5e30*/  FFMA.FTZ R169, R7, R172, R173 ;  /* 0x000000ac07a97223 */ /* 0x000fe400000100ad */
[----:B------:R-:W-:Y:S02]  /*5e40*/  FFMA.FTZ R168, R191, R168, R145 ;  /* 0x000000a8bfa87223 */ /* 0x000fe40000010091 */
[----:B------:R-:W-:Y:S01]  /*5e50*/  FSEL R179, R176, RZ, P5 ;  /* 0x000000ffb0b37208 */ /* 0x000fe20002800000 */
[----:B------:R-:W-:Y:S01]  /*5e60*/  FADD.FTZ R169, R10, -R169 ;  /* 0x800000a90aa97221 */ /* 0x000fe20000010000 */
[----:B------:R-:W-:Y:S01]  /*5e70*/  LOP3.LUT P5, RZ, R232, 0xff0000, RZ, 0xc0, !PT ;  /* 0x00ff0000e8ff7812 */ /* 0x000fe200078ac0ff */
[----:B------:R-:W-:Y:S01]  /*5e80*/  FMUL.FTZ R168, R168, UR13 ;  /* 0x0000000da8a87c20 */ /* 0x000fe20008410000 */
[----:B------:R-:W-:Y:S01]  /*5e90*/  F2FP.BF16.F32.PACK_AB R170, R179, R170 ;  /* 0x000000aab3aa723e */ /* 0x000fe200000010ff */
[----:B------:R-:W-:Y:S01]  /*5ea0*/  FFMA.FTZ R169, R191, R169, R144 ;  /* 0x000000a9bfa97223 */ /* 0x000fe20000010090 */
[----:B------:R-:W-:-:S02]  /*5eb0*/  FSEL R174, R174, RZ, P5 ;  /* 0x000000ffaeae7208 */ /* 0x000fc40002800000 */
[----:B------:R-:W-:Y:S01]  /*5ec0*/  LOP3.LUT P5, RZ, R232, 0xff000000, RZ, 0xc0, !PT ;  /* 0xff000000e8ff7812 */ /* 0x000fe200078ac0ff */
[----:B------:R-:W-:-:S03]  /*5ed0*/  FMUL.FTZ R169, R169, UR13 ;  /* 0x0000000da9a97c20 */ /* 0x000fc60008410000 */
[----:B------:R-:W-:Y:S02]  /*5ee0*/  FSEL R177, R175, RZ, P5 ;  /* 0x000000ffafb17208 */ /* 0x000fe40002800000 */
[----:B------:R-:W-:-:S04]  /*5ef0*/  LOP3.LUT P5, RZ, R232, 0xff00, RZ, 0xc0, !PT ;  /* 0x0000ff00e8ff7812 */ /* 0x000fc800078ac0ff */
[----:B------:R-:W-:Y:S02]  /*5f00*/  FSEL R175, R168, RZ, P5 ;  /* 0x000000ffa8af7208 */ /* 0x000fe40002800000 */
[----:B------:R-:W-:-:S04]  /*5f10*/  LOP3.LUT P5, RZ, R232, 0xff, RZ, 0xc0, !PT ;  /* 0x000000ffe8ff7812 */ /* 0x000fc800078ac0ff */
[----:B------:R-:W-:Y:S02]  /*5f20*/  FSEL R168, R169, RZ, P5 ;  /* 0x000000ffa9a87208 */ /* 0x000fe40002800000 */
[----:B------:R-:W-:Y:S02]  /*5f30*/  F2FP.BF16.F32.PACK_AB R169, R177, R174 ;  /* 0x000000aeb1a9723e */ /* 0x000fe400000010ff */
[----:B------:R-:W-:Y:S01]  /*5f40*/  F2FP.BF16.F32.PACK_AB R168, R175, R168 ;  /* 0x000000a8afa8723e */ /* 0x000fe200000010ff */
[----:B------:R-:W-:Y:S06]  /*5f50*/  BRA `(.L_x_2567) ;  /* 0x0000000400bc7947 */ /* 0x000fec0003800000 */
.L_x_2569:
        /* <DEDUP_REMOVED lines=16> */
[----:B------:R-:W-:Y:S01]  /*6060*/  FMUL.FTZ R171, R166, UR13 ;  /* 0x0000000da6ab7c20 */ /* 0x000fe20008410000 */
[----:B------:R-:W-:Y:S01]  /*6070*/  FMUL.FTZ R165, R167, UR13 ;  /* 0x0000000da7a57c20 */ /* 0x000fe20008410000 */
[----:B------:R-:W-:Y:S01]  /*6080*/  FMUL.FTZ R160, R191, R160 ;  /* 0x000000a0bfa07220 */ /* 0x000fe20000410000 */
        /* <DEDUP_REMOVED lines=39> */
.L_x_2571:
        /* <DEDUP_REMOVED lines=26> */
[----:B------:R-:W-:Y:S01]  /*64a0*/  FSEL R170, R170, RZ, P5 ;  /* 0x000000ffaaaa7208 */ /* 0x000fe20002800000 */
[----:B------:R-:W-:Y:S01]  /*64b0*/  FMUL.FTZ R169, R191, R174 ;  /* 0x000000aebfa97220 */ /* 0x000fe20000410000 */
[----:B------:R-:W-:-:S02]  /*64c0*/  LOP3.LUT P5, RZ, R233, 0xff, RZ, 0xc0, !PT ;  /* 0x000000ffe9ff7812 */ /* 0x000fc400078ac0ff */
[----:B------:R-:W-:Y:S01]  /*64d0*/  F2FP.BF16.F32.PACK_AB R171, R170, R171 ;  /* 0x000000abaaab723e */ /* 0x000fe200000010ff */
[----:B------:R-:W-:Y:S01]  /*64e0*/  FMUL.FTZ R175, R169, UR13 ;  /* 0x0000000da9af7c20 */ /* 0x000fe20008410000 */
[----:B------:R-:W-:Y:S01]  /*64f0*/  FSEL R170, R168, RZ, P5 ;  /* 0x000000ffa8aa7208 */ /* 0x000fe20002800000 */
[-CC-:B------:R-:W-:Y:S01]  /*6500*/  FFMA.FTZ R168, R6, R172.reuse, R173.reuse ;  /* 0x000000ac06a87223 */ /* 0x180fe200000100ad */
[----:B------:R-:W-:Y:S01]  /*6510*/  LOP3.LUT P5, RZ, R233, 0xff00, RZ, 0xc0, !PT ;  /* 0x0000ff00e9ff7812 */ /* 0x000fe200078ac0ff */
[----:B------:R-:W-:Y:S02]  /*6520*/  FFMA.FTZ R169, R7, R172, R173 ;  /* 0x000000ac07a97223 */ /* 0x000fe400000100ad */
[----:B------:R-:W-:Y:S01]  /*6530*/  FADD.FTZ R174, R15, -R168 ;  /* 0x800000a80fae7221 */ /* 0x000fe20000010000 */
[----:B------:R-:W-:Y:S01]  /*6540*/  FSEL R177, R178, RZ, P5 ;  /* 0x000000ffb2b17208 */ /* 0x000fe20002800000 */
[----:B------:R-:W-:Y:S01]  /*6550*/  FADD.FTZ R168, R10, -R169 ;  /* 0x800000a90aa87221 */ /* 0x000fe20000010000 */
[----:B------:R-:W-:Y:S01]  /*6560*/  LOP3.LUT P5, RZ, R232, 0xff0000, RZ, 0xc0, !PT ;  /* 0x00ff0000e8ff7812 */ /* 0x000fe200078ac0ff */
[----:B------:R-:W-:Y:S01]  /*6570*/  FMUL.FTZ R174, R191, R174 ;  /* 0x000000aebfae7220 */ /* 0x000fe20000410000 */
[----:B------:R-:W-:Y:S01]  /*6580*/  F2FP.BF16.F32.PACK_AB R170, R177, R170 ;  /* 0x000000aab1aa723e */ /* 0x000fe200000010ff */
[----:B------:R-:W-:Y:S01]  /*6590*/  FMUL.FTZ R168, R191, R168 ;  /* 0x000000a8bfa87220 */ /* 0x000fe20000410000 */
[----:B------:R-:W-:Y:S01]  /*65a0*/  FSEL R169, R175, RZ, P5 ;  /* 0x000000ffafa97208 */ /* 0x000fe20002800000 */
[----:B------:R-:W-:Y:S01]  /*65b0*/  FMUL.FTZ R174, R174, UR13 ;  /* 0x0000000daeae7c20 */ /* 0x000fe20008410000 */
[----:B------:R-:W-:Y:S01]  /*65c0*/  LOP3.LUT P5, RZ, R232, 0xff000000, RZ, 0xc0, !PT ;  /* 0xff000000e8ff7812 */ /* 0x000fe200078ac0ff */
[----:B------:R-:W-:-:S03]  /*65d0*/  FMUL.FTZ R168, R168, UR13 ;  /* 0x0000000da8a87c20 */ /* 0x000fc60008410000 */
[----:B------:R-:W-:Y:S02]  /*65e0*/  FSEL R176, R176, RZ, P5 ;  /* 0x000000ffb0b07208 */ /* 0x000fe40002800000 */
[----:B------:R-:W-:Y:S02]  /*65f0*/  LOP3.LUT P5, RZ, R232, 0xff00, RZ, 0xc0, !PT ;  /* 0x0000ff00e8ff7812 */ /* 0x000fe400078ac0ff */
[----:B------:R-:W-:Y:S02]  /*6600*/  F2FP.BF16.F32.PACK_AB R169, R176, R169 ;  /* 0x000000a9b0a9723e */ /* 0x000fe400000010ff */
[----:B------:R-:W-:Y:S02]  /*6610*/  FSEL R175, R174, RZ, P5 ;  /* 0x000000ffaeaf7208 */ /* 0x000fe40002800000 */
[----:B------:R-:W-:-:S04]  /*6620*/  LOP3.LUT P5, RZ, R232, 0xff, RZ, 0xc0, !PT ;  /* 0x000000ffe8ff7812 */ /* 0x000fc800078ac0ff */
[----:B------:R-:W-:-:S04]  /*6630*/  FSEL R168, R168, RZ, P5 ;  /* 0x000000ffa8a87208 */ /* 0x000fc80002800000 */
[----:B------:R-:W-:-:S07]  /*6640*/  F2FP.BF16.F32.PACK_AB R168, R175, R168 ;  /* 0x000000a8afa8723e */ /* 0x000fce00000010ff */
.L_x_2567:
        /* <DEDUP_REMOVED lines=11> */
.L_x_2563:
[----:B------:R-:W-:Y:S05]  /*6700*/  BSYNC.RECONVERGENT B1 ;  /* 0x0000000000017941 */ /* 0x000fea0003800200 */
.L_x_2562:
        /* <DEDUP_REMOVED lines=28> */
[----:B------:R-:W-:Y:S01]  /*68d0*/  LOP3.LUT P6, RZ, R225, 0xff0000, RZ, 0xc0, !PT ;  /* 0x00ff0000e1ff7812 */ /* 0x000fe200078cc0ff */
[-CC-:B------:R-:W-:Y:S01]  /*68e0*/  FFMA.FTZ R133, R25, R172.reuse, R173.reuse ;  /* 0x000000ac19857223 */ /* 0x180fe200000100ad */
[----:B------:R-:W-:Y:S01]  /*68f0*/  F2FP.BF16.F32.PACK_AB R135, R132, R135 ;  /* 0x000000878487723e */ /* 0x000fe200000010ff */
[----:B------:R-:W-:Y:S01]  /*6900*/  FFMA.FTZ R132, R184, R172, R173 ;  /* 0x000000acb8847223 */ /* 0x000fe200000100ad */
[----:B------:R-:W-:Y:S01]  /*6910*/  ISETP.GE.U32.AND P5, PT, R224, RZ, PT ;  /* 0x000000ffe000720c */ /* 0x000fe20003fa6070 */
[----:B------:R-:W-:Y:S01]  /*6920*/  FADD.FTZ R133, R180, -R133 ;  /* 0x80000085b4857221 */ /* 0x000fe20000010000 */
[----:B------:R-:W-:Y:S01]  /*6930*/  FSEL R171, R134, RZ, P6 ;  /* 0x000000ff86ab7208 */ /* 0x000fe20003000000 */
[----:B------:R-:W-:Y:S01]  /*6940*/  FADD.FTZ R160, R187, -R132 ;  /* 0x80000084bba07221 */ /* 0x000fe20000010000 */
[C---:B------:R-:W-:Y:S01]  /*6950*/  ISETP.GE.U32.AND.EX P5, PT, R225.reuse, 0x1000000, PT, P5 ;  /* 0x01000000e100780c */ /* 0x040fe20003fa6150 */
[----:B------:R-:W-:Y:S01]  /*6960*/  FMUL.FTZ R134, R164, UR13 ;  /* 0x0000000da4867c20 */ /* 0x000fe20008410000 */
[----:B------:R-:W-:Y:S01]  /*6970*/  LOP3.LUT P6, RZ, R225, 0xff, RZ, 0xc0, !PT ;  /* 0x000000ffe1ff7812 */ /* 0x000fe200078cc0ff */
[----:B------:R-:W-:Y:S01]  /*6980*/  FFMA.FTZ R165, R191, R160, R157 ;  /* 0x000000a0bfa57223 */ /* 0x000fe2000001009d */
[----:B------:R-:W-:Y:S01]  /*6990*/  FFMA.FTZ R132, R24, R172, R173 ;  /* 0x000000ac18847223 */ /* 0x000fe200000100ad */
[----:B------:R-:W-:Y:S01]  /*69a0*/  FSEL R168, R161, RZ, P5 ;  /* 0x000000ffa1a87208 */ /* 0x000fe20002800000 */
[----:B------:R-:W-:Y:S01]  /*69b0*/  FFMA.FTZ R162, R191, R133, R154 ;  /* 0x00000085bfa27223 */ /* 0x000fe2000001009a */
[----:B------:R-:W-:Y:S01]  /*69c0*/  LOP3.LUT P5, RZ, R239, 0xff, RZ, 0xc0, !PT ;  /* 0x000000ffefff7812 */ /* 0x000fe200078ac0ff */
[----:B------:R-:W-:Y:S01]  /*69d0*/  FMUL.FTZ R161, R165, UR13 ;  /* 0x0000000da5a17c20 */ /* 0x000fe20008410000 */
[----:B------:R-:W-:Y:S01]  /*69e0*/  FSEL R170, R134, RZ, P6 ;  /* 0x000000ff86aa7208 */ /* 0x000fe20003000000 */
[----:B------:R-:W-:Y:S01]  /*69f0*/  FADD.FTZ R132, R185, -R132 ;  /* 0x80000084b9847221 */ /* 0x000fe20000010000 */
[----:B------:R-:W-:Y:S01]  /*6a00*/  LOP3.LUT P6, RZ, R225, 0xff00, RZ, 0xc0, !PT ;  /* 0x0000ff00e1ff7812 */ /* 0x000fe200078cc0ff */
[----:B------:R-:W-:Y:S01]  /*6a10*/  FMUL.FTZ R160, R162, UR13 ;  /* 0x0000000da2a07c20 */ /* 0x000fe20008410000 */
[----:B------:R-:W-:Y:S01]  /*6a20*/  FSEL R134, R134, RZ, P5 ;  /* 0x000000ff86867208 */ /* 0x000fe20002800000 */
[----:B------:R-:W-:Y:S01]  /*6a30*/  FFMA.FTZ R163, R191, R132, R155 ;  /* 0x00000084bfa37223 */ /* 0x000fe2000001009b */
[----:B------:R-:W-:Y:S01]  /*6a40*/  LOP3.LUT P5, RZ, R239, 0xff00, RZ, 0xc0, !PT ;  /* 0x0000ff00efff7812 */ /* 0x000fe200078ac0ff */
[----:B------:R-:W-:Y:S01]  /*6a50*/  FFMA.FTZ R132, R22, R172, R173 ;  /* 0x000000ac16847223 */ /* 0x000fe200000100ad */
[----:B------:R-:W-:Y:S01]  /*6a60*/  FSEL R169, R161, RZ, P6 ;  /* 0x000000ffa1a97208 */ /* 0x000fe20003000000 */
[----:B0-----:R-:W-:Y:S01]  /*6a70*/  FMUL.FTZ R175, R163, UR13 ;  /* 0x0000000da3af7c20 */ /* 0x001fe20008410000 */
[----:B------:R-:W-:Y:S01]  /*6a80*/  LOP3.LUT P6, RZ, R238, 0xff0000, RZ, 0xc0, !PT ;  /* 0x00ff0000eeff7812 */ /* 0x000fe200078cc0ff */
[----:B------:R-:W-:Y:S01]  /*6a90*/  FADD.FTZ R132, R183, -R132 ;  /* 0x80000084b7847221 */ /* 0x000fe20000010000 */
[----:B------:R-:W-:-:S02]  /*6aa0*/  FSEL R161, R161, RZ, P5 ;  /* 0x000000ffa1a17208 */ /* 0x000fc40002800000 */
[----:B------:R-:W-:Y:S01]  /*6ab0*/  F2FP.BF16.F32.PACK_AB R170, R169, R170 ;  /* 0x000000aaa9aa723e */ /* 0x000fe200000010ff */
[----:B------:R-:W-:Y:S01]  /*6ac0*/  FFMA.FTZ R169, R23, R172, R173 ;  /* 0x000000ac17a97223 */ /* 0x000fe200000100ad */
[----:B------:R-:W-:Y:S02]  /*6ad0*/  LOP3.LUT P5, RZ, R238, 0xff000000, RZ, 0xc0, !PT ;  /* 0xff000000eeff7812 */ /* 0x000fe400078ac0ff */
[----:B------:R-:W-:Y:S01]  /*6ae0*/  FSEL R133, R160, RZ, P6 ;  /* 0x000000ffa0857208 */ /* 0x000fe20003000000 */
[----:B------:R-:W-:Y:S01]  /*6af0*/  FADD.FTZ R169, R26, -R169 ;  /* 0x800000a91aa97221 */ /* 0x000fe20000010000 */
[----:B------:R-:W-:Y:S02]  /*6b00*/  F2FP.BF16.F32.PACK_AB R171, R168, R171 ;  /* 0x000000aba8ab723e */ /* 0x000fe400000010ff */
[----:B------:R-:W-:Y:S02]  /*6b10*/  LOP3.LUT P6, RZ, R224, 0xff0000, RZ, 0xc0, !PT ;  /* 0x00ff0000e0ff7812 */ /* 0x000fe400078cc0ff */
[----:B------:R-:W-:-:S02]  /*6b20*/  FSEL R168, R175, RZ, P5 ;  /* 0x000000ffafa87208 */ /* 0x000fc40002800000 */
[----:B------:R-:W-:Y:S01]  /*6b30*/  F2FP.BF16.F32.PACK_AB R134, R161, R134 ;  /* 0x00000086a186723e */ /* 0x000fe200000010ff */
[C---:B------:R-:W-:Y:S01]  /*6b40*/  FFMA.FTZ R161, R191.reuse, R132, R153 ;  /* 0x00000084bfa17223 */ /* 0x040fe20000010099 */
[----:B------:R-:W-:Y:S02]  /*6b50*/  LOP3.LUT P5, RZ, R224, 0xff000000, RZ, 0xc0, !PT ;  /* 0xff000000e0ff7812 */ /* 0x000fe400078ac0ff */
[----:B------:R-:W-:Y:S01]  /*6b60*/  FSEL R174, R160, RZ, P6 ;  /* 0x000000ffa0ae7208 */ /* 0x000fe20003000000 */
[----:B------:R-:W-:Y:S01]  /*6b70*/  FFMA.FTZ R160, R191, R169, R152 ;  /* 0x000000a9bfa07223 */ /* 0x000fe20000010098 */
[----:B------:R-:W-:Y:S01]  /*6b80*/  F2FP.BF16.F32.PACK_AB R133, R168, R133 ;  /* 0x00000085a885723e */ /* 0x000fe200000010ff */
        /* <DEDUP_REMOVED lines=15> */
.L_x_2576:
        /* <DEDUP_REMOVED lines=75> */
.L_x_2575:
        /* <DEDUP_REMOVED lines=17> */
[----:B------:R-:W-:-:S04]  /*7240*/  FMUL.FTZ R133, R167, UR13 ;  /* 0x0000000da7857c20 */ /* 0x000fc80008410000 */
[----:B------:R-:W-:Y:S02]  /*7250*/  FSEL R135, R132, RZ, P6 ;  /* 0x000000ff84877208 */ /* 0x000fe40003000000 */
[----:B------:R-:W-:Y:S02]  /*7260*/  FSEL R134, R133, RZ, P5 ;  /* 0x000000ff85867208 */ /* 0x000fe40002800000 */
[----:B------:R-:W-:Y:S02]  /*7270*/  ISETP.GE.U32.AND P5, PT, R224, RZ, PT ;  /* 0x000000ffe000720c */ /* 0x000fe40003fa6070 */
[----:B------:R-:W-:Y:S01]  /*7280*/  F2FP.BF16.F32.PACK_AB R135, R134, R135 ;  /* 0x000000878687723e */ /* 0x000fe200000010ff */
[-CC-:B------:R-:W-:Y:S01]  /*7290*/  FFMA.FTZ R134, R184, R172.reuse, R173.reuse ;  /* 0x000000acb8867223 */ /* 0x180fe200000100ad */
[C---:B------:R-:W-:Y:S02]  /*72a0*/  ISETP.GE.U32.AND.EX P5, PT, R225.reuse, 0x1000000, PT, P5 ;  /* 0x01000000e100780c */ /* 0x040fe40003fa6150 */
[----:B------:R-:W-:Y:S01]  /*72b0*/  LOP3.LUT P6, RZ, R225, 0xff0000, RZ, 0xc0, !PT ;  /* 0x00ff0000e1ff7812 */ /* 0x000fe200078cc0ff */
[----:B------:R-:W-:Y:S01]  /*72c0*/  FADD.FTZ R162, R187, -R134 ;  /* 0x80000086bba27221 */ /* 0x000fe20000010000 */
[----:B------:R-:W-:Y:S01]  /*72d0*/  FSEL R160, R133, RZ, P5 ;  /* 0x000000ff85a07208 */ /* 0x000fe20002800000 */
[-CC-:B------:R-:W-:Y:S01]  /*72e0*/  FFMA.FTZ R133, R25, R172.reuse, R173.reuse ;  /* 0x000000ac19857223 */ /* 0x180fe200000100ad */
[----:B------:R-:W-:Y:S01]  /*72f0*/  FFMA.FTZ R134, R24, R172, R173 ;  /* 0x000000ac18867223 */ /* 0x000fe200000100ad */
[----:B------:R-:W-:Y:S01]  /*7300*/  FSEL R171, R132, RZ, P6 ;  /* 0x000000ff84ab7208 */ /* 0x000fe20003000000 */
[----:B------:R-:W-:Y:S01]  /*7310*/  FMUL.FTZ R132, R164, UR13 ;  /* 0x0000000da4847c20 */ /* 0x000fe20008410000 */
[----:B------:R-:W-:Y:S01]  /*7320*/  LOP3.LUT P6, RZ, R225, 0xff, RZ, 0xc0, !PT ;  /* 0x000000ffe1ff7812 */ /* 0x000fe200078cc0ff */
[----:B------:R-:W-:Y:S01]  /*7330*/  FMUL.FTZ R165, R191, R162 ;  /* 0x000000a2bfa57220 */ /* 0x000fe20000410000 */
[----:B------:R-:W-:Y:S01]  /*7340*/  LOP3.LUT P5, RZ, R239, 0xff, RZ, 0xc0, !PT ;  /* 0x000000ffefff7812 */ /* 0x000fe200078ac0ff */
[----:B------:R-:W-:Y:S01]  /*7350*/  FADD.FTZ R162, R180, -R133 ;  /* 0x80000085b4a27221 */ /* 0x000fe20000010000 */
        /* <DEDUP_REMOVED lines=9> */
[----:B------:R-:W-:Y:S01]  /*73f0*/  FSEL R161, R133, RZ, P6 ;  /* 0x000000ff85a17208 */ /* 0x000fe20003000000 */
[----:B0-----:R-:W-:Y:S01]  /*7400*/  FMUL.FTZ R174, R163, UR13 ;  /* 0x0000000da3ae7c20 */ /* 0x001fe20008410000 */
[----:B------:R-:W-:Y:S01]  /*7410*/  FSEL R169, R133, RZ, P5 ;  /* 0x000000ff85a97208 */ /* 0x000fe20002800000 */
[----:B------:R-:W-:Y:S01]  /*7420*/  FFMA.FTZ R168, R22, R172, R173 ;  /* 0x000000ac16a87223 */ /* 0x000fe200000100ad */
[----:B------:R-:W-:-:S02]  /*7430*/  LOP3.LUT P6, RZ, R238, 0xff0000, RZ, 0xc0, !PT ;  /* 0x00ff0000eeff7812 */ /* 0x000fc400078cc0ff */
[----:B------:R-:W-:Y:S01]  /*7440*/  LOP3.LUT P5, RZ, R238, 0xff000000, RZ, 0xc0, !PT ;  /* 0xff000000eeff7812 */ /* 0x000fe200078ac0ff */
[----:B------:R-:W-:Y:S01]  /*7450*/  FADD.FTZ R168, R183, -R168 ;  /* 0x800000a8b7a87221 */ /* 0x000fe20000010000 */
[----:B------:R-:W-:Y:S02]  /*7460*/  F2FP.BF16.F32.PACK_AB R171, R160, R171 ;  /* 0x000000aba0ab723e */ /* 0x000fe400000010ff */
[----:B------:R-:W-:Y:S02]  /*7470*/  FSEL R133, R132, RZ, P6 ;  /* 0x000000ff84857208 */ /* 0x000fe40003000000 */
[----:B------:R-:W-:Y:S02]  /*7480*/  FSEL R160, R174, RZ, P5 ;  /* 0x000000ffaea07208 */ /* 0x000fe40002800000 */
[----:B------:R-:W-:Y:S01]  /*7490*/  F2FP.BF16.F32.PACK_AB R134, R169, R134 ;  /* 0x00000086a986723e */ /* 0x000fe200000010ff */
[----:B------:R-:W-:Y:S01]  /*74a0*/  FFMA.FTZ R169, R23, R172, R173 ;  /* 0x000000ac17a97223 */ /* 0x000fe200000100ad */
[----:B------:R-:W-:Y:S01]  /*74b0*/  F2FP.BF16.F32.PACK_AB R170, R161, R170 ;  /* 0x000000aaa1aa723e */ /* 0x000fe200000010ff */
[----:B------:R-:W-:Y:S01]  /*74c0*/  FMUL.FTZ R161, R191, R168 ;  /* 0x000000a8bfa17220 */ /* 0x000fe20000410000 */
[----:B------:R-:W-:Y:S01]  /*74d0*/  F2FP.BF16.F32.PACK_AB R133, R160, R133 ;  /* 0x00000085a085723e */ /* 0x000fe200000010ff */
        /* <DEDUP_REMOVED lines=20> */
.L_x_2578:
        /* <DEDUP_REMOVED lines=75> */
.L_x_2574:
        /* <DEDUP_REMOVED lines=61> */
.L_x_2580:
        /* <DEDUP_REMOVED lines=54> */
.L_x_2579:
        /* <DEDUP_REMOVED lines=58> */
.L_x_2581:
        /* <DEDUP_REMOVED lines=53> */
.L_x_2577:
        /* <DEDUP_REMOVED lines=11> */
.L_x_2573:
[----:B------:R-:W-:Y:S05]  /*89a0*/  BSYNC.RECONVERGENT B1 ;  /* 0x0000000000017941 */ /* 0x000fea0003800200 */
.L_x_2572:
        /* <DEDUP_REMOVED lines=15> */
[----:B------:R-:W-:Y:S01]  /*8aa0*/  ISETP.GE.U32.AND P2, PT, R230, RZ, PT ;  /* 0x000000ffe600720c */ /* 0x000fe20003f46070 */
[----:B------:R-:W-:Y:S01]  /*8ab0*/  FADD.FTZ R162, R207, -R132 ;  /* 0x80000084cfa27221 */ /* 0x000fe20000010000 */
[----:B------:R-:W-:Y:S01]  /*8ac0*/  FADD.FTZ R161, R202, -R161 ;  /* 0x800000a1caa17221 */ /* 0x000fe20000010000 */
[----:B------:R-:W-:Y:S01]  /*8ad0*/  FADD.FTZ R160, R205, -R160 ;  /* 0x800000a0cda07221 */ /* 0x000fe20000010000 */
[----:B------:R-:W-:Y:S01]  /*8ae0*/  FFMA.FTZ R135, R197, R172, R173 ;  /* 0x000000acc5877223 */ /* 0x000fe200000100ad */
[C---:B-----5:R-:W-:Y:S01]  /*8af0*/  FFMA.FTZ R167, R191.reuse, R162, R31 ;  /* 0x000000a2bfa77223 */ /* 0x060fe2000001001f */
[----:B------:R-:W-:Y:S01]  /*8b00*/  FFMA.FTZ R166, R191, R161, R30 ;  /* 0x000000a1bfa67223 */ /* 0x000fe2000001001e */
[----:B------:R-:W-:Y:S01]  /*8b10*/  ISETP.GE.U32.AND.EX P2, PT, R231, 0x1000000, PT, P2 ;  /* 0x01000000e700780c */ /* 0x000fe20003f46120 */
[----:B------:R-:W-:Y:S01]  /*8b20*/  FFMA.FTZ R133, R195, R172, R173 ;  /* 0x000000acc3857223 */ /* 0x000fe200000100ad */
[----:B------:R-:W-:Y:S01]  /*8b30*/  FMUL.FTZ R161, R167, UR13 ;  /* 0x0000000da7a17c20 */ /* 0x000fe20008410000 */
[----:B------:R-:W-:Y:S01]  /*8b40*/  FMUL.FTZ R169, R166, UR13 ;  /* 0x0000000da6a97c20 */ /* 0x000fe20008410000 */
[----:B------:R-:W-:Y:S01]  /*8b50*/  LOP3.LUT P6, RZ, R231, 0xff0000, RZ, 0xc0, !PT ;  /* 0x00ff0000e7ff7812 */ /* 0x000fe200078cc0ff */
[----:B------:R-:W-:Y:S01]  /*8b60*/  FFMA.FTZ R165, R191, R160, R29 ;  /* 0x000000a0bfa57223 */ /* 0x000fe2000001001d */
[----:B------:R-:W-:Y:S01]  /*8b70*/  ISETP.GE.U32.AND P5, PT, R236, RZ, PT ;  /* 0x000000ffec00720c */ /* 0x000fe20003fa6070 */
[----:B------:R-:W-:Y:S01]  /*8b80*/  FADD.FTZ R135, R200, -R135 ;  /* 0x80000087c8877221 */ /* 0x000fe20000010000 */
[----:B------:R-:W-:Y:S01]  /*8b90*/  FSEL R170, R161, RZ, P2 ;  /* 0x000000ffa1aa7208 */ /* 0x000fe20001000000 */
[----:B------:R-:W-:Y:S01]  /*8ba0*/  FADD.FTZ R133, R198, -R133 ;  /* 0x80000085c6857221 */ /* 0x000fe20000010000 */
[----:B------:R-:W-:Y:S01]  /*8bb0*/  LOP3.LUT P2, RZ, R237, 0xff0000, RZ, 0xc0, !PT ;  /* 0x00ff0000edff7812 */ /* 0x000fe2000784c0ff */
[----:B------:R-:W-:Y:S01]  /*8bc0*/  FMUL.FTZ R168, R165, UR13 ;  /* 0x0000000da5a87c20 */ /* 0x000fe20008410000 */
[----:B------:R-:W-:Y:S01]  /*8bd0*/  FSEL R171, R169, RZ, P6 ;  /* 0x000000ffa9ab7208 */ /* 0x000fe20003000000 */
[-CC-:B------:R-:W-:Y:S01]  /*8be0*/  FFMA.FTZ R134, R192, R172.reuse, R173.reuse ;  /* 0x000000acc0867223 */ /* 0x180fe200000100ad */
[-CC-:B------:R-:W-:Y:S01]  /*8bf0*/  FFMA.FTZ R132, R190, R172.reuse, R173.reuse ;  /* 0x000000acbe847223 */ /* 0x180fe200000100ad */
[----:B------:R-:W-:Y:S01]  /*8c00*/  ISETP.GE.U32.AND.EX P5, PT, R237, 0x1000000, PT, P5 ;  /* 0x01000000ed00780c */ /* 0x000fe20003fa6150 */
[----:B------:R-:W-:Y:S01]  /*8c10*/  FFMA.FTZ R164, R191, R135, R28 ;  /* 0x00000087bfa47223 */ /* 0x000fe2000001001c */
[----:B------:R-:W-:Y:S01]  /*8c20*/  LOP3.LUT P6, RZ, R237, 0xff00, RZ, 0xc0, !PT ;  /* 0x0000ff00edff7812 */ /* 0x000fe200078cc0ff */
[----:B------:R-:W-:Y:S01]  /*8c30*/  FFMA.FTZ R173, R193, R172, R173 ;  /* 0x000000acc1ad7223 */ /* 0x000fe200000100ad */
[----:B------:R-:W-:Y:S01]  /*8c40*/  FFMA.FTZ R162, R191, R133, R34 ;  /* 0x00000085bfa27223 */ /* 0x000fe20000010022 */
[----:B------:R-:W-:Y:S01]  /*8c50*/  FSEL R135, R169, RZ, P2 ;  /* 0x000000ffa9877208 */ /* 0x000fe20001000000 */
[----:B------:R-:W-:Y:S01]  /*8c60*/  FADD.FTZ R134, R203, -R134 ;  /* 0x80000086cb867221 */ /* 0x000fe20000010000 */
[----:B------:R-:W-:Y:S01]  /*8c70*/  FSEL R172, R161, RZ, P5 ;  /* 0x000000ffa1ac7208 */ /* 0x000fe20002800000 */
[----:B------:R-:W-:Y:S01]  /*8c80*/  FADD.FTZ R132, R201, -R132 ;  /* 0x80000084c9847221 */ /* 0x000fe20000010000 */
[----:B------:R-:W-:Y:S01]  /*8c90*/  FMUL.FTZ R133, R164, UR13 ;  /* 0x0000000da4857c20 */ /* 0x000fe20008410000 */
[----:B------:R-:W-:Y:S01]  /*8ca0*/  FSEL R169, R168, RZ, P6 ;  /* 0x000000ffa8a97208 */ /* 0x000fe20003000000 */
[----:B------:R-:W-:Y:S01]  /*8cb0*/  FFMA.FTZ R163, R191, R134, R35 ;  /* 0x00000086bfa37223 */ /* 0x000fe20000010023 */
[----:B------:R-:W-:Y:S01]  /*8cc0*/  LOP3.LUT P5, RZ, R237, 0xff, RZ, 0xc0, !PT ;  /* 0x000000ffedff7812 */ /* 0x000fe200078ac0ff */
[----:B------:R-:W-:Y:S01]  /*8cd0*/  FFMA.FTZ R161, R191, R132, R33 ;  /* 0x00000084bfa17223 */ /* 0x000fe20000010021 */
[----:B------:R-:W-:Y:S01]  /*8ce0*/  LOP3.LUT P6, RZ, R231, 0xff, RZ, 0xc0, !PT ;  /* 0x000000ffe7ff7812 */ /* 0x000fe200078cc0ff */
[----:B------:R-:W-:Y:S01]  /*8cf0*/  FMUL.FTZ R132, R162, UR13 ;  /* 0x0000000da2847c20 */ /* 0x000fe20008410000 */
        /* <DEDUP_REMOVED lines=34> */
.L_x_2586:
        /* <DEDUP_REMOVED lines=75> */
.L_x_2585:
[----:B-1-34-:R-:W1:Y:S02]  /*93d0*/  LDC.64 R132, c[0x0][0x478] ;  /* 0x00011e00ff847b82 */ /* 0x01ae640000000a00 */
        /* <DEDUP_REMOVED lines=11> */
[C---:B-----5:R-:W-:Y:S01]  /*9490*/  FMUL.FTZ R166, R191.reuse, R166 ;  /* 0x000000a6bfa67220 */ /* 0x060fe20000410000 */
[C---:B------:R-:W-:Y:S01]  /*94a0*/  FMUL.FTZ R167, R191.reuse, R132 ;  /* 0x00000084bfa77220 */ /* 0x040fe20000410000 */
[----:B------:R-:W-:Y:S01]  /*94b0*/  ISETP.GE.U32.AND P5, PT, R236, RZ, PT ;  /* 0x000000ffec00720c */ /* 0x000fe20003fa6070 */
[----:B------:R-:W-:Y:S01]  /*94c0*/  FMUL.FTZ R165, R191, R168 ;  /* 0x000000a8bfa57220 */ /* 0x000fe20000410000 */
[----:B------:R-:W-:Y:S01]  /*94d0*/  FMUL.FTZ R132, R166, UR13 ;  /* 0x0000000da6847c20 */ /* 0x000fe20008410000 */
[----:B------:R-:W-:Y:S01]  /*94e0*/  LOP3.LUT P6, RZ, R231, 0xff0000, RZ, 0xc0, !PT ;  /* 0x00ff0000e7ff7812 */ /* 0x000fe200078cc0ff */
[----:B------:R-:W-:Y:S01]  /*94f0*/  FADD.FTZ R164, R200, -R161 ;  /* 0x800000a1c8a47221 */ /* 0x000fe20000010000 */
[-CC-:B------:R-:W-:Y:S01]  /*9500*/  FFMA.FTZ R135, R195, R172.reuse, R173.reuse ;  /* 0x000000acc3877223 */ /* 0x180fe200000100ad */
[----:B------:R-:W-:Y:S01]  /*9510*/  FMUL.FTZ R133, R167, UR13 ;  /* 0x0000000da7857c20 */ /* 0x000fe20008410000 */
[----:B------:R-:W-:Y:S01]  /*9520*/  ISETP.GE.U32.AND.EX P2, PT, R231, 0x1000000, PT, P2 ;  /* 0x01000000e700780c */ /* 0x000fe20003f46120 */
[----:B------:R-:W-:Y:S01]  /*9530*/  FMUL.FTZ R168, R165, UR13 ;  /* 0x0000000da5a87c20 */ /* 0x000fe20008410000 */
[----:B------:R-:W-:Y:S01]  /*9540*/  ISETP.GE.U32.AND.EX P5, PT, R237, 0x1000000, PT, P5 ;  /* 0x01000000ed00780c */ /* 0x000fe20003fa6150 */
[--C-:B------:R-:W-:Y:S01]  /*9550*/  FFMA.FTZ R134, R190, R172, R173.reuse ;  /* 0x000000acbe867223 */ /* 0x100fe200000100ad */
[----:B------:R-:W-:Y:S01]  /*9560*/  FSEL R171, R132, RZ, P6 ;  /* 0x000000ff84ab7208 */ /* 0x000fe20003000000 */
[----:B------:R-:W-:Y:S01]  /*9570*/  FMUL.FTZ R164, R191, R164 ;  /* 0x000000a4bfa47220 */ /* 0x000fe20000410000 */
        /* <DEDUP_REMOVED lines=9> */
[----:B------:R-:W-:Y:S01]  /*9610*/  FMUL.FTZ R162, R191, R162 ;  /* 0x000000a2bfa27220 */ /* 0x000fe20000410000 */
[----:B------:R-:W-:Y:S01]  /*9620*/  FSEL R169, R168, RZ, P6 ;  /* 0x000000ffa8a97208 */ /* 0x000fe20003000000 */
[----:B0-----:R-:W-:Y:S01]  /*9630*/  FADD.FTZ R174, R203, -R160 ;  /* 0x800000a0cbae7221 */ /* 0x001fe20000010000 */
[----:B------:R-:W-:Y:S01]  /*9640*/  LOP3.LUT P5, RZ, R237, 0xff, RZ, 0xc0, !PT ;  /* 0x000000ffedff7812 */ /* 0x000fe200078ac0ff */
[----:B------:R-:W-:Y:S01]  /*9650*/  FMUL.FTZ R161, R191, R134 ;  /* 0x00000086bfa17220 */ /* 0x000fe20000410000 */
[----:B------:R-:W-:Y:S01]  /*9660*/  LOP3.LUT P6, RZ, R231, 0xff, RZ, 0xc0, !PT ;  /* 0x000000ffe7ff7812 */ /* 0x000fe200078cc0ff */
[----:B------:R-:W-:Y:S01]  /*9670*/  FMUL.FTZ R163, R191, R174 ;  /* 0x000000aebfa37220 */ /* 0x000fe20000410000 */
[----:B------:R-:W-:Y:S01]  /*9680*/  FSEL R135, R132, RZ, P2 ;  /* 0x000000ff84877208 */ /* 0x000fe20001000000 */
[----:B------:R-:W-:Y:S01]  /*9690*/  FMUL.FTZ R132, R162, UR13 ;  /* 0x0000000da2847c20 */ /* 0x000fe20008410000 */
[----:B------:R-:W-:Y:S01]  /*96a0*/  F2FP.BF16.F32.PACK_AB R171, R170, R171 ;  /* 0x000000abaaab723e */ /* 0x000fe200000010ff */
[----:B------:R-:W-:Y:S01]  /*96b0*/  FADD.FTZ R160, R196, -R173 ;  /* 0x800000adc4a07221 */ /* 0x000fe20000010000 */
[----:B------:R-:W-:-:S02]  /*96c0*/  FSEL R134, R133, RZ, P5 ;  /* 0x000000ff85867208 */ /* 0x000fc40002800000 */
[----:B------:R-:W-:Y:S01]  /*96d0*/  LOP3.LUT P2, RZ, R231, 0xff00, RZ, 0xc0, !PT ;  /* 0x0000ff00e7ff7812 */ /* 0x000fe2000784c0ff */
[----:B------:R-:W-:Y:S01]  /*96e0*/  FMUL.FTZ R160, R191, R160 ;  /* 0x000000a0bfa07220 */ /* 0x000fe20000410000 */
        /* <DEDUP_REMOVED lines=29> */
.L_x_2588:
        /* <DEDUP_REMOVED lines=75> */
.L_x_2584:
        /* <DEDUP_REMOVED lines=61> */
.L_x_2590:
        /* <DEDUP_REMOVED lines=54> */
.L_x_2589:
        /* <DEDUP_REMOVED lines=58> */
.L_x_2591:
        /* <DEDUP_REMOVED lines=53> */
.L_x_2587:
        /* <DEDUP_REMOVED lines=10> */
.L_x_2583:
[----:B------:R-:W-:Y:S05]  /*ac30*/  BSYNC.RECONVERGENT B1 ;  /* 0x0000000000017941 */ /* 0x000fea0003800200 */
.L_x_2582:
[----:B01-34-:R-:W0:Y:S02]  /*ac40*/  LDC.64 R168, c[0x0][0x380] ;  /* 0x0000e000ffa87b82 */ /* 0x01be240000000a00 */
[----:B0-----:R-:W-:-:S04]  /*ac50*/  LEA R2, R168, R2, 0x2 ;  /* 0x00000002a8027211 */ /* 0x001fc800078e10ff */
[----:B------:R-:W-:-:S13]  /*ac60*/  ISETP.GE.AND P0, PT, R2, R169, PT ;  /* 0x000000a90200720c */ /* 0x000fda0003f06270 */
[----:B------:R-:W-:Y:S05]  /*ac70*/  @!P0 BRA `(.L_x_2592) ;  /* 0xffffff5800b08947 */ /* 0x000fea000383ffff */
.L_x_2542:
[----:B------:R-:W-:Y:S05]  /*ac80*/  BSYNC B0 ;  /* 0x0000000000007941 */ /* 0x000fea0003800000 */
.L_x_2541:
[----:B------:R-:W0:Y:S01]  /*ac90*/  S2R R34, SR_TID.X ;  /* 0x0000000000227919 */ /* 0x000e220000002100 */
[----:B------:R-:W-:Y:S01]  /*aca0*/  MOV R4, 0x400 ;  /* 0x0000040000047802 */ /* 0x000fe20000000f00 */
[----:B------:R-:W-:Y:S05]  /*acb0*/  WARPSYNC.ALL ;  /* 0x0000000000007948 */ /* 0x000fea0003800000 */
[----:B------:R-:W1:Y:S01]  /*acc0*/  S2R R7, SR_CgaCtaId ;  /* 0x0000000000077919 */ /* 0x000e620000008800 */
[----:B------:R-:W2:Y:S01]  /*acd0*/  S2UR UR4, SR_CTAID.X ;  /* 0x00000000000479c3 */ /* 0x000ea20000002500 */
[----:B------:R-:W3:Y:S01]  /*ace0*/  LDCU.128 UR16, c[0x0][0x440] ;  /* 0x00008800ff1077ac */ /* 0x000ee20008000c00 */
[C---:B0-----:R-:W-:Y:S01]  /*acf0*/  SHF.L.U32 R2, R34.reuse, 0x7, RZ ;  /* 0x0000000722027819 */ /* 0x041fe200000006ff */
[----:B--2--5:R-:W-:Y:S01]  /*ad00*/  IMAD R49, R5, UR4, RZ ;  /* 0x0000000405317c24 */ /* 0x024fe2000f8e02ff */
        /* <DEDUP_REMOVED lines=249> */
.L_x_2551:
[----:B------:R-:W-:Y:S01]  /*bca0*/  HFMA2 R178, -RZ, RZ, 0, 5.9604644775390625e-08 ;  /* 0x00000001ffb27431 */ /* 0x000fe200000001ff */
[----:B------:R-:W-:Y:S01]  /*bcb0*/  BSSY B1, `(.L_x_2593) ;  /* 0x0000006000017945 */ /* 0x000fe20003800000 */
[----:B------:R-:W-:Y:S02]  /*bcc0*/  MOV R179, 0x1f ;  /* 0x0000001f00b37802 */ /* 0x000fe40000000f00 */
[----:B------:R-:W-:-:S07]  /*bcd0*/  MOV R176, 0xffffffff ;  /* 0xffffffff00b07802 */ /* 0x000fce0000000f00 */
[----:B-----5:R-:W-:Y:S05]  /*bce0*/  WARPSYNC.COLLECTIVE R176, `(.L_x_2594) ;  /* 0x00000000b0087348 */ /* 0x020fea0003c00000 */
[----:B------:R0:W1:Y:S02]  /*bcf0*/  SHFL.BFLY P0, R177, R227, R178, R179 ;  /* 0x0c0000b2e3b17389 */ /* 0x00006400000000b3 */
[----:B01---5:R-:W-:Y:S05]  /*bd00*/  ENDCOLLECTIVE ;  /* 0x000000000000791b */ /* 0x023fea0003800000 */
.L_x_2594:
[----:B------:R-:W-:Y:S05]  /*bd10*/  BSYNC B1 ;  /* 0x0000000000017941 */ /* 0x000fea0003800000 */
.L_x_2593:
        /* <DEDUP_REMOVED lines=9> */
.L_x_2595:
[----:B------:R-:W-:Y:S01]  /*bdb0*/  MOV R227, R168 ;  /* 0x000000a800e37202 */ /* 0x000fe20000000f00 */
[----:B------:R-:W-:Y:S01]  /*bdc0*/  HFMA2 R178, -RZ, RZ, 0, 1.1920928955078125e-07 ;  /* 0x00000002ffb27431 */ /* 0x000fe200000001ff */
[----:B------:R-:W-:-:S07]  /*bdd0*/  MOV R169, R177 ;  /* 0x000000b100a97202 */ /* 0x000fce0000000f00 */
[----:B------:R-:W-:Y:S05]  /*bde0*/  WARPSYNC.COLLECTIVE R176, `(.L_x_2596) ;  /* 0x00000000b0087348 */ /* 0x000fea0003c00000 */
[----:B------:R0:W1:Y:S02]  /*bdf0*/  SHFL.BFLY P0, R177, R227, R178, R179 ;  /* 0x0c0000b2e3b17389 */ /* 0x00006400000000b3 */
[----:B01----:R-:W-:Y:S05]  /*be00*/  ENDCOLLECTIVE ;  /* 0x000000000000791b */ /* 0x003fea0003800000 */
.L_x_2596:
[----:B------:R-:W-:-:S05]  /*be10*/  FADD.FTZ R169, R169, R228 ;  /* 0x000000e4a9a97221 */ /* 0x000fca0000010000 */
[----:B------:R-:W-:Y:S02]  /*be20*/  MOV R227, R169 ;  /* 0x000000a900e37202 */ /* 0x000fe40000000f00 */
[----:B------:R-:W-:-:S07]  /*be30*/  MOV R171, R177 ;  /* 0x000000b100ab7202 */ /* 0x000fce0000000f00 */
[----:B------:R-:W-:Y:S05]  /*be40*/  WARPSYNC.COLLECTIVE R176, `(.L_x_2597) ;  /* 0x00000000b0087348 */ /* 0x000fea0003c00000 */
[----:B------:R0:W1:Y:S02]  /*be50*/  SHFL.BFLY P0, R177, R227, R178, R179 ;  /* 0x0c0000b2e3b17389 */ /* 0x00006400000000b3 */
[----:B01----:R-:W-:Y:S05]  /*be60*/  ENDCOLLECTIVE ;  /* 0x000000000000791b */ /* 0x003fea0003800000 */
.L_x_2597:
[----:B------:R-:W-:-:S05]  /*be70*/  FADD.FTZ R171, R168, R171 ;  /* 0x000000aba8ab7221 */ /* 0x000fca0000010000 */
[----:B------:R-:W-:Y:S01]  /*be80*/  MOV R227, R171 ;  /* 0x000000ab00e37202 */ /* 0x000fe20000000f00 */
[----:B------:R-:W-:Y:S01]  /*be90*/  HFMA2 R178, -RZ, RZ, 0, 2.384185791015625e-07 ;  /* 0x00000004ffb27431 */ /* 0x000fe200000001ff */
[----:B------:R-:W-:-:S07]  /*bea0*/  MOV R170, R177 ;  /* 0x000000b100aa7202 */ /* 0x000fce0000000f00 */
[----:B------:R-:W-:Y:S05]  /*beb0*/  WARPSYNC.COLLECTIVE R176, `(.L_x_2598) ;  /* 0x00000000b0087348 */ /* 0x000fea0003c00000 */
[----:B------:R0:W1:Y:S02]  /*bec0*/  SHFL.BFLY P0, R177, R227, R178, R179 ;  /* 0x0c0000b2e3b17389 */ /* 0x00006400000000b3 */
[----:B01----:R-:W-:Y:S05]  /*bed0*/  ENDCOLLECTIVE ;  /* 0x000000000000791b */ /* 0x003fea0003800000 */
.L_x_2598:
[----:B------:R-:W-:-:S05]  /*bee0*/  FADD.FTZ R170, R169, R170 ;  /* 0x000000aaa9aa7221 */ /* 0x000fca0000010000 */
[----:B------:R-:W-:Y:S02]  /*bef0*/  MOV R227, R170 ;  /* 0x000000aa00e37202 */ /* 0x000fe40000000f00 */
[----:B------:R-:W-:-:S07]  /*bf00*/  MOV R172, R177 ;  /* 0x000000b100ac7202 */ /* 0x000fce0000000f00 */
[----:B------:R-:W-:Y:S05]  /*bf10*/  WARPSYNC.COLLECTIVE R176, `(.L_x_2599) ;  /* 0x00000000b0087348 */ /* 0x000fea0003c00000 */
[----:B------:R0:W1:Y:S02]  /*bf20*/  SHFL.BFLY P0, R177, R227, R178, R179 ;  /* 0x0c0000b2e3b17389 */ /* 0x00006400000000b3 */
[----:B01----:R-:W-:Y:S05]  /*bf30*/  ENDCOLLECTIVE ;  /* 0x000000000000791b */ /* 0x003fea0003800000 */
.L_x_2599:
[----:B------:R-:W-:-:S05]  /*bf40*/  FADD.FTZ R172, R171, R172 ;  /* 0x000000acabac7221 */ /* 0x000fca0000010000 */
[----:B------:R-:W-:Y:S01]  /*bf50*/  MOV R227, R172 ;  /* 0x000000ac00e37202 */ /* 0x000fe20000000f00 */
[----:B------:R-:W-:Y:S01]  /*bf60*/  HFMA2 R178, -RZ, RZ, 0, 4.76837158203125e-07 ;  /* 0x00000008ffb27431 */ /* 0x000fe200000001ff */
[----:B------:R-:W-:-:S07]  /*bf70*/  MOV R173, R177 ;  /* 0x000000b100ad7202 */ /* 0x000fce0000000f00 */
[----:B------:R-:W-:Y:S05]  /*bf80*/  WARPSYNC.COLLECTIVE R176, `(.L_x_2600) ;  /* 0x00000000b0087348 */ /* 0x000fea0003c00000 */
[----:B------:R0:W1:Y:S02]  /*bf90*/  SHFL.BFLY P0, R177, R227, R178, R179 ;  /* 0x0c0000b2e3b17389 */ /* 0x00006400000000b3 */
[----:B01----:R-:W-:Y:S05]  /*bfa0*/  ENDCOLLECTIVE ;  /* 0x000000000000791b */ /* 0x003fea0003800000 */
.L_x_2600:
[----:B------:R-:W-:-:S05]  /*bfb0*/  FADD.FTZ R173, R170, R173 ;  /* 0x000000adaaad7221 */ /* 0x000fca0000010000 */
[----:B------:R-:W-:Y:S02]  /*bfc0*/  MOV R227, R173 ;  /* 0x000000ad00e37202 */ /* 0x000fe40000000f00 */
[----:B------:R-:W-:-:S07]  /*bfd0*/  MOV R175, R177 ;  /* 0x000000b100af7202 */ /* 0x000fce0000000f00 */
[----:B------:R-:W-:Y:S05]  /*bfe0*/  WARPSYNC.COLLECTIVE R176, `(.L_x_2601) ;  /* 0x00000000b0087348 */ /* 0x000fea0003c00000 */
[----:B------:R0:W1:Y:S02]  /*bff0*/  SHFL.BFLY P0, R177, R227, R178, R179 ;  /* 0x0c0000b2e3b17389 */ /* 0x00006400000000b3 */
[----:B01----:R-:W-:Y:S05]  /*c000*/  ENDCOLLECTIVE ;  /* 0x000000000000791b */ /* 0x003fea0003800000 */
.L_x_2601:
[----:B------:R-:W-:-:S05]  /*c010*/  FADD.FTZ R175, R172, R175 ;  /* 0x000000afacaf7221 */ /* 0x000fca0000010000 */
[----:B------:R-:W-:Y:S01]  /*c020*/  MOV R227, R175 ;  /* 0x000000af00e37202 */ /* 0x000fe20000000f00 */
[----:B------:R-:W-:Y:S01]  /*c030*/  HFMA2 R178, -RZ, RZ, 0, 9.5367431640625e-07 ;  /* 0x00000010ffb27431 */ /* 0x000fe200000001ff */
[----:B------:R-:W-:-:S07]  /*c040*/  MOV R174, R177 ;  /* 0x000000b100ae7202 */ /* 0x000fce0000000f00 */
[----:B------:R-:W-:Y:S05]  /*c050*/  WARPSYNC.COLLECTIVE R176, `(.L_x_2602) ;  /* 0x00000000b0087348 */ /* 0x000fea0003c00000 */
[----:B------:R0:W1:Y:S02]  /*c060*/  SHFL.BFLY P0, R177, R227, R178, R179 ;  /* 0x0c0000b2e3b17389 */ /* 0x00006400000000b3 */
[----:B01----:R-:W-:Y:S05]  /*c070*/  ENDCOLLECTIVE ;  /* 0x000000000000791b */ /* 0x003fea0003800000 */
.L_x_2602:
[----:B------:R-:W-:-:S05]  /*c080*/  FADD.FTZ R174, R173, R174 ;  /* 0x000000aeadae7221 */ /* 0x000fca0000010000 */
[----:B------:R-:W-:Y:S02]  /*c090*/  MOV R227, R174 ;  /* 0x000000ae00e37202 */ /* 0x000fe40000000f00 */
[----:B------:R-:W-:-:S07]  /*c0a0*/  MOV R168, R177 ;  /* 0x000000b100a87202 */ /* 0x000fce0000000f00 */
[----:B------:R-:W-:Y:S05]  /*c0b0*/  WARPSYNC.COLLECTIVE R176, `(.L_x_2603) ;  /* 0x00000000b0087348 */ /* 0x000fea0003c00000 */
[----:B------:R0:W1:Y:S02]  /*c0c0*/  SHFL.BFLY P0, R177, R227, R178, R179 ;  /* 0x0c0000b2e3b17389 */ /* 0x00006400000000b3 */
[----:B01----:R-:W-:Y:S05]  /*c0d0*/  ENDCOLLECTIVE ;  /* 0x000000000000791b */ /* 0x003fea0003800000 */
.L_x_2603:
[----:B------:R-:W-:Y:S01]  /*c0e0*/  MOV R169, R177 ;  /* 0x000000b100a97202 */ /* 0x000fe20000000f00 */
[----:B------:R-:W-:Y:S06]  /*c0f0*/  BRA `(.L_x_2604) ;  /* 0xffffff6000007947 */ /* 0x000fec000383ffff */
.L_x_2605:
        /* <DEDUP_REMOVED lines=16> */
.L_x_6066:


//--------------------- .text._ZN10layer_norm22ln_bwd_finalize_kernelINS_22Kernel_traits_finalizeILj1024Ef13__nv_bfloat16fS2_fjLb0ELj1024ELj4ENS_18Kernel_traits_baseILj1024EfS2_fS2_fjLj1024EEEEELb0ELb1EEEvNS_9BwdParamsE --------------------------
	.section	.text._ZN10layer_norm22ln_bwd_finalize_kernelINS_22Kernel_traits_finalizeILj1024Ef13__nv_bfloat16fS2_fjLb0ELj1024ELj4ENS_18Kernel_traits_baseILj1024EfS2_fS2_fjLj1024EEEEELb0ELb1EEEvNS_9BwdParamsE,"ax",@progbits
	.align	128
        .global         _ZN10layer_norm22ln_bwd_finalize_kernelINS_22Kernel_traits_finalizeILj1024Ef13__nv_bfloat16fS2_fjLb0ELj1024ELj4ENS_18Kernel_traits_baseILj1024EfS2_fS2_fjLj1024EEEEELb0ELb1EEEvNS_9BwdParamsE
        .type           _ZN10layer_norm22ln_bwd_finalize_kernelINS_22Kernel_traits_finalizeILj1024Ef13__nv_bfloat16fS2_fjLb0ELj1024ELj4ENS_18Kernel_traits_baseILj1024EfS2_fS2_fjLj1024EEEEELb0ELb1EEEvNS_9BwdParamsE,@function
        .size           _ZN10layer_norm22ln_bwd_finalize_kernelINS_22Kernel_traits_finalizeILj1024Ef13__nv_bfloat16fS2_fjLb0ELj1024ELj4ENS_18Kernel_traits_baseILj1024EfS2_fS2_fjLj1024EEEEELb0ELb1EEEvNS_9BwdParamsE,(.L_x_6067 - _ZN10layer_norm22ln_bwd_finalize_kernelINS_22Kernel_traits_finalizeILj1024Ef13__nv_bfloat16fS2_fjLb0ELj1024ELj4ENS_18Kernel_traits_baseILj1024EfS2_fS2_fjLj1024EEEEELb0ELb1EEEvNS_9BwdParamsE)
        .other          _ZN10layer_norm22ln_bwd_finalize_kernelINS_22Kernel_traits_finalizeILj1024Ef13__nv_bfloat16fS2_fjLb0ELj1024ELj4ENS_18Kernel_traits_baseILj1024EfS2_fS2_fjLj1024EEEEELb0ELb1EEEvNS_9BwdParamsE,@"STO_CUDA_ENTRY STV_DEFAULT"
_ZN10layer_norm22ln_bwd_finalize_kernelINS_22Kernel_traits_finalizeILj1024Ef13__nv_bfloat16fS2_fjLb0ELj1024ELj4ENS_18Kernel_traits_baseILj1024EfS2_fS2_fjLj1024EEEEELb0ELb1EEEvNS_9BwdParamsE:
.text._ZN10layer_norm22ln_bwd_finalize_kernelINS_22Kernel_traits_finalizeILj1024Ef13__nv_bfloat16fS2_fjLb0ELj1024ELj4ENS_18Kernel_traits_baseILj1024EfS2_fS2_fjLj1024EEEEELb0ELb1EEEvNS_9BwdParamsE:
        /* <DEDUP_REMOVED lines=81> */
.L_x_2610:
        /* <DEDUP_REMOVED lines=118> */
.L_x_2609:
[----:B------:R-:W-:Y:S05]  /*0c70*/  BSYNC.RECONVERGENT B1 ;  /* 0x0000000000017941 */ /* 0x000fea0003800200 */
.L_x_2608:
        /* <DEDUP_REMOVED lines=77> */
.L_x_2612:
[----:B------:R-:W-:Y:S05]  /*1150*/  BSYNC.RECONVERGENT B1 ;  /* 0x0000000000017941 */ /* 0x000fea0003800200 */
.L_x_2611:
        /* <DEDUP_REMOVED lines=38> */
.L_x_2614:
[----:B------:R-:W-:Y:S05]  /*13c0*/  BSYNC.RECONVERGENT B1 ;  /* 0x0000000000017941 */ /* 0x000fea0003800200 */
.L_x_2613:
        /* <DEDUP_REMOVED lines=8> */
.L_x_2615:
        /* <DEDUP_REMOVED lines=10> */
.L_x_2607:
[----:B------:R-:W-:Y:S05]  /*14f0*/  BSYNC.RECONVERGENT B0 ;  /* 0x0000000000007941 */ /* 0x000fea0003800200 */
.L_x_2606:
        /* <DEDUP_REMOVED lines=55> */
.L_x_2616:
        /* <DEDUP_REMOVED lines=9> */
.L_x_6067:


//--------------------- .text._ZN10layer_norm40ln_parallel_residual_bwd_finalize_kernelINS_22Kernel_traits_finalizeILj1024Ef13__nv_bfloat16fS2_fjLb0ELj1024ELj4ENS_18Kernel_traits_baseILj1024EfS2_fS2_fjLj1024EEEEELb1EEEvNS_9BwdParamsE --------------------------
	.section	.text._ZN10layer_norm40ln_parallel_residual_bwd_finalize_kernelINS_22Kernel_traits_finalizeILj1024Ef13__nv_bfloat16fS2_fjLb0ELj1024ELj4ENS_18Kernel_traits_baseILj1024EfS2_fS2_fjLj1024EEEEELb1EEEvNS_9BwdParamsE,"ax",@progbits
	.align	128
        .global         _ZN10layer_norm40ln_parallel_residual_bwd_finalize_kernelINS_22Kernel_traits_finalizeILj1024Ef13__nv_bfloat16fS2_fjLb0ELj1024ELj4ENS_18Kernel_traits_baseILj1024EfS2_fS2_fjLj1024EEEEELb1EEEvNS_9BwdParamsE
        .type           _ZN10layer_norm40ln_parallel_residual_bwd_finalize_kernelINS_22Kernel_traits_finalizeILj1024Ef13__nv_bfloat16fS2_fjLb0ELj1024ELj4ENS_18Kernel_traits_baseILj1024EfS2_fS2_fjLj1024EEEEELb1EEEvNS_9BwdParamsE,@function
        .size           _ZN10layer_norm40ln_parallel_residual_bwd_finalize_kernelINS_22Kernel_traits_finalizeILj1024Ef13__nv_bfloat16fS2_fjLb0ELj1024ELj4ENS_18Kernel_traits_baseILj1024EfS2_fS2_fjLj1024EEEEELb1EEEvNS_9BwdParamsE,(.L_x_6068 - _ZN10layer_norm40ln_parallel_residual_bwd_finalize_kernelINS_22Kernel_traits_finalizeILj1024Ef13__nv_bfloat16fS2_fjLb0ELj1024ELj4ENS_18Kernel_traits_baseILj1024EfS2_fS2_fjLj1024EEEEELb1EEEvNS_9BwdParamsE)
        .other          _ZN10layer_norm40ln_parallel_residual_bwd_finalize_kernelINS_22Kernel_traits_finalizeILj1024Ef13__nv_bfloat16fS2_fjLb0ELj1024ELj4ENS_18Kernel_traits_baseILj1024EfS2_fS2_fjLj1024EEEEELb1EEEvNS_9BwdParamsE,@"STO_CUDA_ENTRY STV_DEFAULT"
_ZN10layer_norm40ln_parallel_residual_bwd_finalize_kernelINS_22Kernel_traits_finalizeILj1024Ef13__nv_bfloat16fS2_fjLb0ELj1024ELj4ENS_18Kernel_traits_baseILj1024EfS2_fS2_fjLj1024EEEEELb1EEEvNS_9BwdParamsE:
.text._ZN10layer_norm40ln_parallel_residual_bwd_finalize_kernelINS_22Kernel_traits_finalizeILj1024Ef13__nv_bfloat16fS2_fjLb0ELj1024ELj4ENS_18Kernel_traits_baseILj1024EfS2_fS2_fjLj1024EEEEELb1EEEvNS_9BwdParamsE:
        /* <DEDUP_REMOVED lines=60> */
.L_x_2621:
        /* <DEDUP_REMOVED lines=112> */
.L_x_2620:
[----:B------:R-:W-:Y:S05]  /*0ac0*/  BSYNC.RECONVERGENT B1 ;  /* 0x0000000000017941 */ /* 0x000fea0003800200 */
.L_x_2619:
        /* <DEDUP_REMOVED lines=66> */
.L_x_2623:
[----:B------:R-:W-:Y:S05]  /*0ef0*/  BSYNC.RECONVERGENT B1 ;  /* 0x0000000000017941 */ /* 0x000fea0003800200 */
.L_x_2622:
        /* <DEDUP_REMOVED lines=37> */
.L_x_2625:
[----:B------:R-:W-:Y:S05]  /*1150*/  BSYNC.RECONVERGENT B1 ;  /* 0x0000000000017941 */ /* 0x000fea0003800200 */
.L_x_2624:
        /* <DEDUP_REMOVED lines=19> */
.L_x_2618:
[----:B------:R-:W-:Y:S05]  /*1290*/  BSYNC.RECONVERGENT B0 ;  /* 0x0000000000007941 */ /* 0x000fea0003800200 */
.L_x_2617:
        /* <DEDUP_REMOVED lines=88> */
.L_x_2626:
        /* <DEDUP_REMOVED lines=14> */
.L_x_6068:


//--------------------- .text._ZN10layer_norm31ln_parallel_residual_bwd_kernelINS_13Kernel_traitsIf13__nv_bfloat16fS2_fjLj1024ELj1ELj4ELj1ELj16ENS_18Kernel_traits_baseILj1024EfS2_fS2_fjLj128EEEEELb1ELb1ELb1EEEvNS_9BwdParamsE --------------------------
	.section	.text._ZN10layer_norm31ln_parallel_residual_bwd_kernelINS_13Kernel_traitsIf13__nv_bfloat16fS2_fjLj1024ELj1ELj4ELj1ELj16ENS_18Kernel_traits_baseILj1024EfS2_fS2_fjLj128EEEEELb1ELb1ELb1EEEvNS_9BwdParamsE,"ax",@progbits
	.align	128
        .global         _ZN10layer_norm31ln_parallel_residual_bwd_kernelINS_13Kernel_traitsIf13__nv_bfloat16fS2_fjLj1024ELj1ELj4ELj1ELj16ENS_18Kernel_traits_baseILj1024EfS2_fS2_fjLj128EEEEELb1ELb1ELb1EEEvNS_9BwdParamsE
        .type           _ZN10layer_norm31ln_parallel_residual_bwd_kernelINS_13Kernel_traitsIf13__nv_bfloat16fS2_fjLj1024ELj1ELj4ELj1ELj16ENS_18Kernel_traits_baseILj1024EfS2_fS2_fjLj128EEEEELb1ELb1ELb1EEEvNS_9BwdParamsE,@function
        .size           _ZN10layer_norm31ln_parallel_residual_bwd_kernelINS_13Kernel_traitsIf13__nv_bfloat16fS2_fjLj1024ELj1ELj4ELj1ELj16ENS_18Kernel_traits_baseILj1024EfS2_fS2_fjLj128EEEEELb1ELb1ELb1EEEvNS_9BwdParamsE,(.L_x_6069 - _ZN10layer_norm31ln_parallel_residual_bwd_kernelINS_13Kernel_traitsIf13__nv_bfloat16fS2_fjLj1024ELj1ELj4ELj1ELj16ENS_18Kernel_traits_baseILj1024EfS2_fS2_fjLj128EEEEELb1ELb1ELb1EEEvNS_9BwdParamsE)
        .other          _ZN10layer_norm31ln_parallel_residual_bwd_kernelINS_13Kernel_traitsIf13__nv_bfloat16fS2_fjLj1024ELj1ELj4ELj1ELj16ENS_18Kernel_traits_baseILj1024EfS2_fS2_fjLj128EEEEELb1ELb1ELb1EEEvNS_9BwdParamsE,@"STO_CUDA_ENTRY STV_DEFAULT"
_ZN10layer_norm31ln_parallel_residual_bwd_kernelINS_13Kernel_traitsIf13__nv_bfloat16fS2_fjLj1024ELj1ELj4ELj1ELj16ENS_18Kernel_traits_baseILj1024EfS2_fS2_fjLj128EEEEELb1ELb1ELb1EEEvNS_9BwdParamsE:
.text._ZN10layer_norm31ln_parallel_residual_bwd_kernelINS_13Kernel_traitsIf13__nv_bfloat16fS2_fjLj1024ELj1ELj4ELj1ELj16ENS_18Kernel_traits_baseILj1024EfS2_fS2_fjLj128EEEEELb1ELb1ELb1EEEvNS_9BwdParamsE:
        /* <DEDUP_REMOVED lines=61> */
[----:B0-----:R-:W-:Y:S01]  /*03d0*/  IMAD.WIDE.U32 R2, R7, 0x20, R2 ;  /* 0x0000002007027825 */ /* 0x001fe200078e0002 */
[----:B------:R-:W-:Y:S02]  /*03e0*/  CS2R R170, SRZ ;  /* 0x0000000000aa7805 */ /* 0x000fe4000001ff00 */
        /* <DEDUP_REMOVED lines=27> */
[----:B------:R-:W5:Y:S04]  /*05a0*/  LDG.E.128 R92, desc[UR8][R2.64+0xc00] ;  /* 0x000c0008025c7981 */ /* 0x000f68000c1e1d00 */
[----:B------:R0:W5:Y:S02]  /*05b0*/  LDG.E.128 R96, desc[UR8][R2.64+0xc10] ;  /* 0x000c100802607981 */ /* 0x000164000c1e1d00 */
[----:B01----:R-:W-:-:S07]  /*05c0*/  CS2R R2, SRZ ;  /* 0x0000000000027805 */ /* 0x003fce000001ff00 */
.L_x_2663:
        /* <DEDUP_REMOVED lines=9> */
[----:B0-----:R-:W-:Y:S01]  /*0660*/  IMAD.WIDE R132, R210, 0x4, R132 ;  /* 0x00000004d2847825 */ /* 0x001fe200078e0284 */
[C---:B------:R-:W-:Y:S02]  /*0670*/  IADD3 R215, PT, PT, R217.reuse, 0x20, RZ ;  /* 0x00000020d9d77810 */ /* 0x040fe40007ffe0ff */
[C---:B------:R-:W-:Y:S02]  /*0680*/  IADD3 R213, PT, PT, R217.reuse, 0x40, RZ ;  /* 0x00000040d9d57810 */ /* 0x040fe40007ffe0ff */
[C---:B------:R-:W-:Y:S01]  /*0690*/  IADD3 R212, PT, PT, R217.reuse, 0x60, RZ ;  /* 0x00000060d9d47810 */ /* 0x040fe20007ffe0ff */
[----:B------:R-:W4:Y:S01]  /*06a0*/  LDG.E R0, desc[UR8][R132.64] ;  /* 0x0000000884007981 */ /* 0x000f22000c1e1900 */
[--C-:B-1----:R-:W-:Y:S01]  /*06b0*/  IMAD.WIDE.U32 R144, R217, 0x20, R192.reuse ;  /* 0x00000020d9907825 */ /* 0x102fe200078e00c0 */
[----:B------:R-:W0:Y:S03]  /*06c0*/  LDC.64 R194, c[0x0][0x438] ;  /* 0x00010e00ffc27b82 */ /* 0x000e260000000a00 */
[----:B------:R-:W-:Y:S01]  /*06d0*/  IMAD.WIDE.U32 R158, R215, 0x20, R192 ;  /* 0x00000020d79e7825 */ /* 0x000fe200078e00c0 */
[----:B------:R-:W4:Y:S03]  /*06e0*/  LDG.E.128 R112, desc[UR8][R144.64] ;  /* 0x0000000890707981 */ /* 0x000f26000c1e1d00 */
[--C-:B--2---:R-:W-:Y:S01]  /*06f0*/  IMAD.WIDE.U32 R116, R217, 0x10, R156.reuse ;  /* 0x00000010d9747825 */ /* 0x104fe200078e009c */
[----:B------:R-:W2:Y:S01]  /*0700*/  LDG.E.128 R132, desc[UR8][R158.64+0x10] ;  /* 0x000010089e847981 */ /* 0x000ea2000c1e1d00 */
[----:B------:R-:W-:Y:S01]  /*0710*/  ISETP.NE.U32.AND P0, PT, RZ, UR14, PT ;  /* 0x0000000eff007c0c */ /* 0x000fe2000bf05070 */
[----:B------:R-:W1:Y:S01]  /*0720*/  LDC.64 R224, c[0x0][0x3b0] ;  /* 0x0000ec00ffe07b82 */ /* 0x000e620000000a00 */
[C---:B------:R-:W-:Y:S01]  /*0730*/  IMAD.WIDE.U32 R140, R213.reuse, 0x10, R156 ;  /* 0x00000010d58c7825 */ /* 0x040fe200078e009c */
[----:B------:R-:W2:Y:S03]  /*0740*/  LDG.E.128 R120, desc[UR8][R144.64+0x10] ;  /* 0x0000100890787981 */ /* 0x000ea6000c1e1d00 */
[--C-:B------:R-:W-:Y:S01]  /*0750*/  IMAD.WIDE.U32 R196, R213, 0x20, R192.reuse ;  /* 0x00000020d5c47825 */ /* 0x100fe200078e00c0 */
[----:B------:R-:W2:Y:S03]  /*0760*/  LDG.E.128 R116, desc[UR8][R116.64] ;  /* 0x0000000874747981 */ /* 0x000ea6000c1e1d00 */
[----:B------:R-:W-:Y:S01]  /*0770*/  IMAD.WIDE.U32 R192, R212, 0x20, R192 ;  /* 0x00000020d4c07825 */ /* 0x000fe200078e00c0 */
[----:B------:R-:W2:Y:S03]  /*0780*/  LDG.E.128 R136, desc[UR8][R196.64] ;  /* 0x00000008c4887981 */ /* 0x000ea6000c1e1d00 */
[----:B---3--:R-:W-:Y:S01]  /*0790*/  IMAD.WIDE R188, R210, 0x4, R186 ;  /* 0x00000004d2bc7825 */ /* 0x008fe200078e02ba */
[----:B------:R-:W3:Y:S03]  /*07a0*/  LDG.E.128 R140, desc[UR8][R140.64] ;  /* 0x000000088c8c7981 */ /* 0x000ee6000c1e1d00 */
[--C-:B------:R-:W-:Y:S01]  /*07b0*/  IMAD.WIDE.U32 R128, R215, 0x10, R156.reuse ;  /* 0x00000010d7807825 */ /* 0x100fe200078e009c */
[----:B------:R-:W3:Y:S03]  /*07c0*/  LDG.E.128 R124, desc[UR8][R158.64] ;  /* 0x000000089e7c7981 */ /* 0x000ee6000c1e1d00 */
[----:B------:R-:W-:Y:S01]  /*07d0*/  IMAD.WIDE.U32 R156, R212, 0x10, R156 ;  /* 0x00000010d49c7825 */ /* 0x000fe200078e009c */
[----:B------:R-:W3:Y:S04]  /*07e0*/  LDG.E.128 R144, desc[UR8][R196.64+0x10] ;  /* 0x00001008c4907981 */ /* 0x000ee8000c1e1d00 */
[----:B------:R-:W3:Y:S04]  /*07f0*/  LDG.E.128 R148, desc[UR8][R192.64] ;  /* 0x00000008c0947981 */ /* 0x000ee8000c1e1d00 */
[----:B------:R1:W3:Y:S04]  /*0800*/  LDG.E.128 R152, desc[UR8][R192.64+0x10] ;  /* 0x00001008c0987981 */ /* 0x0002e8000c1e1d00 */
[----:B------:R1:W3:Y:S04]  /*0810*/  LDG.E R214, desc[UR8][R188.64] ;  /* 0x00000008bcd67981 */ /* 0x0002e8000c1e1900 */
[----:B------:R-:W3:Y:S04]  /*0820*/  LDG.E.128 R156, desc[UR8][R156.64] ;  /* 0x000000089c9c7981 */ /* 0x000ee8000c1e1d00 */
        /* <DEDUP_REMOVED lines=10> */
[C---:B-1----:R-:W-:Y:S01]  /*08d0*/  @P0 IMAD.WIDE.U32 R192, R213.reuse, 0x8, R192 ;  /* 0x00000008d5c00825 */ /* 0x042fe200078e00c0 */
[----:B-----5:R0:W5:Y:S02]  /*08e0*/  @P0 LDG.E.64 R176, desc[UR8][R222.64] ;  /* 0x00000008deb00981 */ /* 0x020164000c1e1b00 */
[----:B------:R-:W1:Y:S01]  /*08f0*/  @P0 LDC.64 R218, c[0x0][0x3b8] ;  /* 0x0000ee00ffda0b82 */ /* 0x000e620000000a00 */
[C---:B------:R-:W-:Y:S01]  /*0900*/  @P0 IMAD.WIDE.U32 R186, R212.reuse, 0x8, R186 ;  /* 0x00000008d4ba0825 */ /* 0x040fe200078e00ba */
        /* <DEDUP_REMOVED lines=23> */
[----:B------:R-:W5:Y:S04]  /*0a80*/  @P2 LDG.E.128 R60, desc[UR8][R226.64+0x10] ;  /* 0x00001008e23c2981 */ /* 0x000f68000c1e1d00 */
[----:B------:R-:W5:Y:S04]  /*0a90*/  @P2 LDG.E.128 R56, desc[UR8][R220.64] ;  /* 0x00000008dc382981 */ /* 0x000f68000c1e1d00 */
[----:B------:R0:W5:Y:S04]  /*0aa0*/  @P2 LDG.E.128 R52, desc[UR8][R220.64+0x10] ;  /* 0x00001008dc342981 */ /* 0x000168000c1e1d00 */
[----:B------:R3:W5:Y:S01]  /*0ab0*/  @P2 LDG.E.128 R44, desc[UR8][R228.64+0x10] ;  /* 0x00001008e42c2981 */ /* 0x000762000c1e1d00 */
[----:B----4-:R-:W-:-:S05]  /*0ac0*/  FSEL R0, R0, RZ, !P3 ;  /* 0x000000ff00007208 */ /* 0x010fca0005800000 */
[C---:B-1----:R-:W-:Y:S01]  /*0ad0*/  FADD.FTZ R219, -R0.reuse, R112 ;  /* 0x0000007000db7221 */ /* 0x042fe20000010100 */
[C---:B------:R-:W-:Y:S01]  /*0ae0*/  FADD.FTZ R113, -R0.reuse, R113 ;  /* 0x0000007100717221 */ /* 0x040fe20000010100 */
[C---:B--2---:R-:W-:Y:S01]  /*0af0*/  FADD.FTZ R233, -R0.reuse, R132 ;  /* 0x0000008400e97221 */ /* 0x044fe20000010100 */
[C---:B0-----:R-:W-:Y:S01]  /*0b00*/  FADD.FTZ R221, -R0.reuse, R114 ;  /* 0x0000007200dd7221 */ /* 0x041fe20000010100 */
[C---:B------:R-:W-:Y:S01]  /*0b10*/  FADD.FTZ R115, -R0.reuse, R115 ;  /* 0x0000007300737221 */ /* 0x040fe20000010100 */
[C---:B------:R-:W-:Y:S01]  /*0b20*/  FADD.FTZ R133, -R0.reuse, R133 ;  /* 0x0000008500857221 */ /* 0x040fe20000010100 */
[C---:B------:R-:W-:Y:S01]  /*0b30*/  FADD.FTZ R121, -R0.reuse, R121 ;  /* 0x0000007900797221 */ /* 0x040fe20000010100 */
[----:B------:R-:W-:Y:S01]  /*0b40*/  FADD.FTZ R227, -R0, R122 ;  /* 0x0000007a00e37221 */ /* 0x000fe20000010100 */
[C---:B------:R-:W-:Y:S02]  /*0b50*/  PRMT R112, R116.reuse, 0x7632, R112 ;  /* 0x0000763274707816 */ /* 0x040fe40000000070 */
[----:B------:R-:W-:-:S02]  /*0b60*/  SHF.L.U32 R223, R116, 0x10, RZ ;  /* 0x0000001074df7819 */ /* 0x000fc400000006ff */
[----:B------:R-:W-:Y:S01]  /*0b70*/  PRMT R116, R118, 0x7632, R116 ;  /* 0x0000763276747816 */ /* 0x000fe20000000074 */
[----:B------:R-:W-:Y:S01]  /*0b80*/  FADD.FTZ R239, -R0, R138 ;  /* 0x0000008a00ef7221 */ /* 0x000fe20000010100 */
[----:B------:R-:W-:Y:S02]  /*0b90*/  SHF.L.U32 R225, R118, 0x10, RZ ;  /* 0x0000001076e17819 */ /* 0x000fe400000006ff */
[C---:B---3--:R-:W-:Y:S02]  /*0ba0*/  PRMT R132, R140.reuse, 0x7632, R132 ;  /* 0x000076328c847816 */ /* 0x048fe40000000084 */
[----:B------:R-:W-:Y:S01]  /*0bb0*/  SHF.L.U32 R241, R140, 0x10, RZ ;  /* 0x000000108cf17819 */ /* 0x000fe200000006ff */
[C---:B------:R-:W-:Y:S01]  /*0bc0*/  FADD.FTZ R123, -R0.reuse, R123 ;  /* 0x0000007b007b7221 */ /* 0x040fe20000010100 */
[C---:B------:R-:W-:Y:S01]  /*0bd0*/  PRMT R118, R119.reuse, 0x7632, R118 ;  /* 0x0000763277767816 */ /* 0x040fe20000000076 */
[C---:B------:R-:W-:Y:S01]  /*0be0*/  FADD.FTZ R229, -R0.reuse, R124 ;  /* 0x0000007c00e57221 */ /* 0x040fe20000010100 */
        /* <DEDUP_REMOVED lines=25> */
[----:B------:R-:W-:Y:S01]  /*0d80*/  PRMT R114, R117, 0x7632, R114 ;  /* 0x0000763275727816 */ /* 0x000fe20000000072 */
[----:B------:R-:W-:Y:S01]  /*0d90*/  FMUL.FTZ R218, R214, R115 ;  /* 0x00000073d6da7220 */ /* 0x000fe20000410000 */
[----:B------:R-:W-:Y:S01]  /*0da0*/  SHF.L.U32 R115, R112, 0x10, RZ ;  /* 0x0000001070737819 */ /* 0x000fe200000006ff */
[----:B------:R-:W-:Y:S01]  /*0db0*/  FADD.FTZ R208, R223, R208 ;  /* 0x000000d0dfd07221 */ /* 0x000fe20000010000 */
[----:B------:R-:W-:Y:S01]  /*0dc0*/  FFMA.FTZ R209, R0, R223, R209 ;  /* 0x000000df00d17223 */ /* 0x000fe200000100d1 */
[----:B------:R-:W-:Y:S01]  /*0dd0*/  FMUL.FTZ R119, R214, R119 ;  /* 0x00000077d6777220 */ /* 0x000fe20000410000 */
[----:B------:R-:W-:Y:S01]  /*0de0*/  FMUL.FTZ R223, R68, R223 ;  /* 0x000000df44df7220 */ /* 0x000fe20000410000 */
[----:B------:R-:W-:Y:S01]  /*0df0*/  FMUL.FTZ R112, R214, R227 ;  /* 0x000000e3d6707220 */ /* 0x000fe20000410000 */
[----:B------:R-:W-:-:S02]  /*0e00*/  PRMT R144, R157, 0x7632, R144 ;  /* 0x000076329d907816 */ /* 0x000fc40000000090 */
[----:B------:R-:W-:Y:S01]  /*0e10*/  SHF.L.U32 R146, R157, 0x10, RZ ;  /* 0x000000109d927819 */ /* 0x000fe200000006ff */
[----:B------:R-:W-:Y:S01]  /*0e20*/  FMUL.FTZ R152, R214, R113 ;  /* 0x00000071d6987220 */ /* 0x000fe20000410000 */
[----:B------:R-:W-:Y:S01]  /*0e30*/  SHF.L.U32 R117, R117, 0x10, RZ ;  /* 0x0000001075757819 */ /* 0x000fe200000006ff */
[----:B------:R-:W-:Y:S01]  /*0e40*/  FADD.FTZ R3, R225, R3 ;  /* 0x00000003e1037221 */ /* 0x000fe20000010000 */
[C---:B------:R-:W-:Y:S01]  /*0e50*/  PRMT R148, R158.reuse, 0x7632, R148 ;  /* 0x000076329e947816 */ /* 0x040fe20000000094 */
[----:B------:R-:W-:Y:S01]  /*0e60*/  FFMA.FTZ R2, R119, R225, R2 ;  /* 0x000000e177027223 */ /* 0x000fe20000010002 */
[----:B------:R-:W-:Y:S01]  /*0e70*/  SHF.L.U32 R157, R158, 0x10, RZ ;  /* 0x000000109e9d7819 */ /* 0x000fe200000006ff */
[----:B------:R-:W-:Y:S01]  /*0e80*/  FMUL.FTZ R158, R214, R221 ;  /* 0x000000ddd69e7220 */ /* 0x000fe20000410000 */
[----:B------:R-:W-:Y:S01]  /*0e90*/  SHF.L.U32 R219, R114, 0x10, RZ ;  /* 0x0000001072db7819 */ /* 0x000fe200000006ff */
[----:B------:R-:W-:Y:S01]  /*0ea0*/  FMUL.FTZ R114, R72, R225 ;  /* 0x000000e148727220 */ /* 0x000fe20000410000 */
[----:B------:R-:W-:Y:S01]  /*0eb0*/  SHF.L.U32 R124, R129, 0x10, RZ ;  /* 0x00000010817c7819 */ /* 0x000fe200000006ff */
[----:B------:R-:W-:Y:S01]  /*0ec0*/  FADD.FTZ R27, R216, R27 ;  /* 0x0000001bd81b7221 */ /* 0x000fe20000010000 */
[-C--:B------:R-:W-:Y:S01]  /*0ed0*/  FFMA.FTZ R21, R112, R216.reuse, R21 ;  /* 0x000000d870157223 */ /* 0x080fe20000010015 */
[----:B------:R-:W-:Y:S01]  /*0ee0*/  FMUL.FTZ R113, R74, R216 ;  /* 0x000000d84a717220 */ /* 0x000fe20000410000 */
[----:B------:R-:W-:Y:S01]  /*0ef0*/  FMUL.FTZ R225, R69, R115 ;  /* 0x0000007345e17220 */ /* 0x000fe20000410000 */
[----:B------:R-:W-:Y:S01]  /*0f00*/  FADD.FTZ R220, RZ, R223 ;  /* 0x000000dfffdc7221 */ /* 0x000fe20000010000 */
[----:B------:R-:W-:Y:S01]  /*0f10*/  FFMA.FTZ R222, R0, R223, RZ ;  /* 0x000000df00de7223 */ /* 0x000fe200000100ff */
[----:B------:R-:W-:Y:S01]  /*0f20*/  FMUL.FTZ R216, R214, R231 ;  /* 0x000000e7d6d87220 */ /* 0x000fe20000410000 */
[----:B------:R-:W-:Y:S01]  /*0f30*/  FADD.FTZ R204, R117, R204 ;  /* 0x000000cc75cc7221 */ /* 0x000fe20000010000 */
[-C--:B------:R-:W-:Y:S01]  /*0f40*/  FFMA.FTZ R205, R158, R117.reuse, R205 ;  /* 0x000000759ecd7223 */ /* 0x080fe200000100cd */
[----:B------:R-:W-:Y:S01]  /*0f50*/  SHF.L.U32 R118, R118, 0x10, RZ ;  /* 0x0000001076767819 */ /* 0x000fe200000006ff */
[----:B------:R-:W-:Y:S01]  /*0f60*/  FMUL.FTZ R117, R70, R117 ;  /* 0x0000007546757220 */ /* 0x000fe20000410000 */
[----:B------:R-:W-:Y:S01]  /*0f70*/  PRMT R126, R130, 0x7632, R126 ;  /* 0x00007632827e7816 */ /* 0x000fe2000000007e */
[C---:B------:R-:W-:Y:S01]  /*0f80*/  FMUL.FTZ R227, R214.reuse, R123 ;  /* 0x0000007bd6e37220 */ /* 0x040fe20000410000 */
[----:B------:R-:W-:Y:S01]  /*0f90*/  FMUL.FTZ R224, R214, R135 ;  /* 0x00000087d6e07220 */ /* 0x000fe20000410000 */
[----:B------:R-:W-:Y:S01]  /*0fa0*/  FADD.FTZ R220, R220, R225 ;  /* 0x000000e1dcdc7221 */ /* 0x000fe20000010000 */
[----:B------:R-:W-:Y:S01]  /*0fb0*/  SHF.L.U32 R130, R130, 0x10, RZ ;  /* 0x0000001082827819 */ /* 0x000fe200000006ff */
[----:B------:R-:W-:Y:S01]  /*0fc0*/  FADD.FTZ R161, R124, R161 ;  /* 0x000000a17ca17221 */ /* 0x000fe20000010000 */
[-C--:B------:R-:W-:Y:S01]  /*0fd0*/  FFMA.FTZ R17, R216, R124.reuse, R17 ;  /* 0x0000007cd8117223 */ /* 0x080fe20000010011 */
[----:B------:R-:W-:Y:S01]  /*0fe0*/  FMUL.FTZ R221, R78, R124 ;  /* 0x0000007c4edd7220 */ /* 0x000fe20000410000 */
[----:B------:R-:W-:Y:S01]  /*0ff0*/  FFMA.FTZ R135, R152, R225, R222 ;  /* 0x000000e198877223 */ /* 0x000fe200000100de */
[----:B------:R-:W-:Y:S01]  /*1000*/  FMUL.FTZ R124, R214, R233 ;  /* 0x000000e9d67c7220 */ /* 0x000fe20000410000 */
[----:B------:R-:W-:Y:S01]  /*1010*/  FFMA.FTZ R207, R152, R115, R207 ;  /* 0x0000007398cf7223 */ /* 0x000fe200000100cf */
[----:B------:R-:W-:Y:S01]  /*1020*/  FADD.FTZ R206, R115, R206 ;  /* 0x000000ce73ce7221 */ /* 0x000fe20000010000 */
[----:B------:R-:W-:Y:S01]  /*1030*/  FMUL.FTZ R123, R71, R219 ;  /* 0x000000db477b7220 */ /* 0x000fe20000410000 */
[----:B------:R-:W-:Y:S01]  /*1040*/  FADD.FTZ R29, R118, R29 ;  /* 0x0000001d761d7221 */ /* 0x000fe20000010000 */
[-C--:B------:R-:W-:Y:S01]  /*1050*/  FFMA.FTZ R20, R227, R118.reuse, R20 ;  /* 0x00000076e3147223 */ /* 0x080fe20000010014 */
        /* <DEDUP_REMOVED lines=8> */
[C---:B------:R-:W-:Y:S01]  /*10e0*/  FMUL.FTZ R121, R214.reuse, R121 ;  /* 0x00000079d6797220 */ /* 0x040fe20000410000 */
[----:B------:R-:W-:Y:S01]  /*10f0*/  FMUL.FTZ R130, R214, R139 ;  /* 0x0000008bd6827220 */ /* 0x000fe20000410000 */
[----:B------:R-:W-:Y:S01]  /*1100*/  FADD.FTZ R139, R232, R123 ;  /* 0x0000007be88b7221 */ /* 0x000fe20000010000 */
[----:B------:R-:W-:Y:S01]  /*1110*/  FFMA.FTZ R238, R218, R123, R135 ;  /* 0x0000007bdaee7223 */ /* 0x000fe20000010087 */
[----:B------:R-:W-:Y:S01]  /*1120*/  PRMT R136, R142, 0x7632, R136 ;  /* 0x000076328e887816 */ /* 0x000fe20000000088 */
[----:B------:R-:W-:Y:S01]  /*1130*/  FADD.FTZ R28, R116, R28 ;  /* 0x0000001c741c7221 */ /* 0x000fe20000010000 */
[----:B------:R-:W-:Y:S01]  /*1140*/  SHF.L.U32 R243, R142, 0x10, RZ ;  /* 0x000000108ef37819 */ /* 0x000fe200000006ff */
[-C--:B------:R-:W-:Y:S01]  /*1150*/  FFMA.FTZ R22, R121, R116.reuse, R22 ;  /* 0x0000007479167223 */ /* 0x080fe20000010016 */
[----:B------:R-:W-:Y:S01]  /*1160*/  PRMT R142, R156, 0x7632, R142 ;  /* 0x000076329c8e7816 */ /* 0x000fe2000000008e */
[----:B------:R-:W-:Y:S01]  /*1170*/  FMUL.FTZ R116, R73, R116 ;  /* 0x0000007449747220 */ /* 0x000fe20000410000 */
[----:B------:R-:W-:Y:S01]  /*1180*/  FADD.FTZ R139, R139, R114 ;  /* 0x000000728b8b7221 */ /* 0x000fe20000010000 */
[----:B------:R-:W-:Y:S01]  /*1190*/  SHF.L.U32 R236, R138, 0x10, RZ ;  /* 0x000000108aec7819 */ /* 0x000fe200000006ff */
[----:B------:R-:W-:Y:S01]  /*11a0*/  FFMA.FTZ R238, R119, R114, R238 ;  /* 0x0000007277ee7223 */ /* 0x000fe200000100ee */
[----:B------:R-:W-:Y:S01]  /*11b0*/  FMUL.FTZ R138, R214, R145 ;  /* 0x00000091d68a7220 */ /* 0x000fe20000410000 */
[----:B------:R-:W-:Y:S01]  /*11c0*/  SHF.L.U32 R145, R142, 0x10, RZ ;  /* 0x000000108e917819 */ /* 0x000fe200000006ff */
[----:B------:R-:W-:Y:S01]  /*11d0*/  FADD.FTZ R142, R139, R116 ;  /* 0x000000748b8e7221 */ /* 0x000fe20000010000 */
[----:B------:R-:W-:Y:S01]  /*11e0*/  FFMA.FTZ R139, R121, R116, R238 ;  /* 0x00000074798b7223 */ /* 0x000fe200000100ee */
[----:B------:R-:W-:-:S02]  /*11f0*/  PRMT R120, R128, 0x7632, R120 ;  /* 0x0000763280787816 */ /* 0x000fc40000000078 */
[C---:B------:R-:W-:Y:S01]  /*1200*/  PRMT R134, R141.reuse, 0x7632, R134 ;  /* 0x000076328d867816 */ /* 0x040fe20000000086 */
[----:B------:R-:W-:Y:S01]  /*1210*/  FMUL.FTZ R239, R214, R239 ;  /* 0x000000efd6ef7220 */ /* 0x000fe20000410000 */
[----:B------:R-:W-:Y:S01]  /*1220*/  SHF.L.U32 R128, R128, 0x10, RZ ;  /* 0x0000001080807819 */ /* 0x000fe200000006ff */
[----:B------:R-:W-:Y:S01]  /*1230*/  FMUL.FTZ R135, R214, R154 ;  /* 0x0000009ad6877220 */ /* 0x000fe20000410000 */
[----:B------:R-:W-:Y:S01]  /*1240*/  SHF.L.U32 R141, R141, 0x10, RZ ;  /* 0x000000108d8d7819 */ /* 0x000fe200000006ff */
[----:B------:R-:W-:Y:S01]  /*1250*/  FADD.FTZ R142, R142, R113 ;  /* 0x000000718e8e7221 */ /* 0x000fe20000010000 */
[----:B------:R-:W-:Y:S01]  /*1260*/  FFMA.FTZ R154, R112, R113, R139 ;  /* 0x00000071709a7223 */ /* 0x000fe2000001008b */
[----:B------:R-:W-:Y:S01]  /*1270*/  SHF.L.U32 R120, R120, 0x10, RZ ;  /* 0x0000001078787819 */ /* 0x000fe200000006ff */
[----:B------:R-:W-:Y:S01]  /*1280*/  FFMA.FTZ R203, R218, R219, R203 ;  /* 0x000000dbdacb7223 */ /* 0x000fe200000100cb */
[----:B------:R-:W-:Y:S01]  /*1290*/  FADD.FTZ R202, R219, R202 ;  /* 0x000000cadbca7221 */ /* 0x000fe20000010000 */
[----:B------:R-:W-:Y:S01]  /*12a0*/  FMUL.FTZ R125, R214, R125 ;  /* 0x0000007dd67d7220 */ /* 0x000fe20000410000 */
[----:B------:R-:W-:Y:S01]  /*12b0*/  SHF.L.U32 R234, R134, 0x10, RZ ;  /* 0x0000001086ea7819 */ /* 0x000fe200000006ff */
[----:B------:R-:W-:Y:S01]  /*12c0*/  FMUL.FTZ R219, R76, R128 ;  /* 0x000000804cdb7220 */ /* 0x000fe20000410000 */
[----:B------:R-:W-:Y:S01]  /*12d0*/  FADD.FTZ R168, R141, R168 ;  /* 0x000000a88da87221 */ /* 0x000fe20000010000 */
[-C--:B------:R-:W-:Y:S01]  /*12e0*/  FFMA.FTZ R10, R239, R141.reuse, R10 ;  /* 0x0000008def0a7223 */ /* 0x080fe2000001000a */
[----:B------:R-:W-:Y:S01]  /*12f0*/  FMUL.FTZ R134, R86, R141 ;  /* 0x0000008d56867220 */ /* 0x000fe20000410000 */
[----:B------:R-:W-:Y:S01]  /*1300*/  FADD.FTZ R238, R142, R115 ;  /* 0x000000738eee7221 */ /* 0x000fe20000010000 */
[----:B------:R-:W-:Y:S01]  /*1310*/  FFMA.FTZ R141, R227, R115, R154 ;  /* 0x00000073e38d7223 */ /* 0x000fe2000001009a */
[----:B------:R-:W-:Y:S01]  /*1320*/  PRMT R122, R129, 0x7632, R122 ;  /* 0x00007632817a7816 */ /* 0x000fe2000000007a */
[-C--:B------:R-:W-:Y:S01]  /*1330*/  FFMA.FTZ R18, R125, R120.reuse, R18 ;  /* 0x000000787d127223 */ /* 0x080fe20000010012 */
[----:B------:R-:W-:Y:S01]  /*1340*/  FADD.FTZ R35, R120, R35 ;  /* 0x0000002378237221 */ /* 0x000fe20000010000 */
[----:B------:R-:W-:Y:S01]  /*1350*/  FMUL.FTZ R142, R77, R120 ;  /* 0x000000784d8e7220 */ /* 0x000fe20000410000 */
[----:B------:R-:W-:Y:S01]  /*1360*/  FADD.FTZ R139, R238, R219 ;  /* 0x000000dbee8b7221 */ /* 0x000fe20000010000 */
[----:B------:R-:W-:Y:S01]  /*1370*/  SHF.L.U32 R120, R144, 0x10, RZ ;  /* 0x0000001090787819 */ /* 0x000fe200000006ff */
[----:B------:R-:W-:Y:S01]  /*1380*/  FFMA.FTZ R144, R118, R219, R141 ;  /* 0x000000db76907223 */ /* 0x000fe2000001008d */
[----:B------:R-:W-:Y:S01]  /*1390*/  SHF.L.U32 R122, R122, 0x10, RZ ;  /* 0x000000107a7a7819 */ /* 0x000fe200000006ff */
[----:B------:R-:W-:Y:S01]  /*13a0*/  FMUL.FTZ R127, R214, R127 ;  /* 0x0000007fd67f7220 */ /* 0x000fe20000410000 */
[----:B------:R-:W-:Y:S01]  /*13b0*/  FADD.FTZ R238, R139, R142 ;  /* 0x0000008e8bee7221 */ /* 0x000fe20000010000 */
[----:B------:R-:W-:-:S02]  /*13c0*/  FFMA.FTZ R139, R125, R142, R144 ;  /* 0x0000008e7d8b7223 */ /* 0x000fc40000010090 */
[-C--:B------:R-:W-:Y:S01]  /*13d0*/  FFMA.FTZ R16, R127, R122.reuse, R16 ;  /* 0x0000007a7f107223 */ /* 0x080fe20000010010 */
[----:B------:R-:W-:Y:S01]  /*13e0*/  FADD.FTZ R160, R122, R160 ;  /* 0x000000a07aa07221 */ /* 0x000fe20000010000 */
        /* <DEDUP_REMOVED lines=8> */
[----:B------:R-:W-:Y:S01]  /*1470*/  FADD.FTZ R26, R226, R26 ;  /* 0x0000001ae21a7221 */ /* 0x000fe20000010000 */
[----:B------:R-:W-:Y:S01]  /*1480*/  SHF.L.U32 R131, R131, 0x10, RZ ;  /* 0x0000001083837819 */ /* 0x000fe200000006ff */
[-C--:B------:R-:W-:Y:S01]  /*1490*/  FFMA.FTZ R162, R133, R226.reuse, R162 ;  /* 0x000000e285a27223 */ /* 0x080fe200000100a2 */
[----:B------:R-:W-:Y:S01]  /*14a0*/  FMUL.FTZ R126, R214, R137 ;  /* 0x00000089d67e7220 */ /* 0x000fe20000410000 */
[----:B------:R-:W-:Y:S01]  /*14b0*/  FMUL.FTZ R226, R81, R226 ;  /* 0x000000e251e27220 */ /* 0x000fe20000410000 */
[----:B------:R-:W-:Y:S01]  /*14c0*/  FADD.FTZ R141, R144, R229 ;  /* 0x000000e5908d7221 */ /* 0x000fe20000010000 */
[----:B------:R-:W-:Y:S01]  /*14d0*/  SHF.L.U32 R137, R136, 0x10, RZ ;  /* 0x0000001088897819 */ /* 0x000fe200000006ff */
[----:B------:R-:W-:Y:S01]  /*14e0*/  FFMA.FTZ R122, R124, R229, R139 ;  /* 0x000000e57c7a7223 */ /* 0x000fe2000001008b */
        /* <DEDUP_REMOVED lines=22> */
[-C--:B------:R-:W-:Y:S01]  /*1650*/  FFMA.FTZ R165, R220, R146.reuse, R165 ;  /* 0x00000092dca57223 */ /* 0x080fe200000100a5 */
[----:B------:R-:W-:Y:S01]  /*1660*/  FMUL.FTZ R139, R94, R146 ;  /* 0x000000925e8b7220 */ /* 0x000fe20000410000 */
[----:B------:R-:W-:Y:S01]  /*1670*/  FADD.FTZ R151, R144, R149 ;  /* 0x0000009590977221 */ /* 0x000fe20000010000 */
[----:B------:R-:W-:Y:S01]  /*1680*/  FMUL.FTZ R237, R214, R237 ;  /* 0x000000edd6ed7220 */ /* 0x000fe20000410000 */
[----:B------:R-:W-:Y:S01]  /*1690*/  FFMA.FTZ R146, R224, R149, R141 ;  /* 0x00000095e0927223 */ /* 0x000fe2000001008d */
[-C--:B------:R-:W-:Y:S01]  /*16a0*/  FFMA.FTZ R11, R126, R131.reuse, R11 ;  /* 0x000000837e0b7223 */ /* 0x080fe2000001000b */
[----:B------:R-:W-:Y:S01]  /*16b0*/  FADD.FTZ R166, R131, R166 ;  /* 0x000000a683a67221 */ /* 0x000fe20000010000 */
[----:B------:R-:W-:Y:S01]  /*16c0*/  FMUL.FTZ R141, R85, R131 ;  /* 0x00000083558d7220 */ /* 0x000fe20000410000 */
[----:B------:R-:W-:Y:S01]  /*16d0*/  FADD.FTZ R144, R151, R132 ;  /* 0x0000008497907221 */ /* 0x000fe20000010000 */
[----:B------:R-:W-:Y:S01]  /*16e0*/  FFMA.FTZ R131, R237, R132, R146 ;  /* 0x00000084ed837223 */ /* 0x000fe20000010092 */
[----:B------:R-:W-:-:S02]  /*16f0*/  FMUL.FTZ R232, R214, R153 ;  /* 0x00000099d6e87220 */ /* 0x000fc40000410000 */
[----:B------:R-:W-:Y:S01]  /*1700*/  FADD.FTZ R153, R144, R141 ;  /* 0x0000008d90997221 */ /* 0x000fe20000010000 */
[----:B------:R-:W-:Y:S01]  /*1710*/  FFMA.FTZ R144, R126, R141, R131 ;  /* 0x0000008d7e907223 */ /* 0x000fe20000010083 */
[----:B------:R-:W-:Y:S02]  /*1720*/  FMUL.FTZ R151, R87, R234 ;  /* 0x000000ea57977220 */ /* 0x000fe40000410000 */
[----:B------:R-:W-:Y:S01]  /*1730*/  FADD.FTZ R146, R153, R134 ;  /* 0x0000008699927221 */ /* 0x000fe20000010000 */
[----:B------:R-:W-:Y:S01]  /*1740*/  FFMA.FTZ R131, R239, R134, R144 ;  /* 0x00000086ef837223 */ /* 0x000fe20000010090 */
[----:B------:R-:W-:Y:S01]  /*1750*/  FMUL.FTZ R230, R88, R243 ;  /* 0x000000f358e67220 */ /* 0x000fe20000410000 */
[----:B------:R-:W-:Y:S01]  /*1760*/  FMUL.FTZ R143, R214, R143 ;  /* 0x0000008fd68f7220 */ /* 0x000fe20000410000 */
[----:B------:R-:W-:Y:S01]  /*1770*/  FADD.FTZ R231, R146, R151 ;  /* 0x0000009792e77221 */ /* 0x000fe20000010000 */
[----:B------:R-:W-:Y:S01]  /*1780*/  FFMA.FTZ R144, R130, R151, R131 ;  /* 0x0000009782907223 */ /* 0x000fe20000010083 */
[----:B------:R-:W-:-:S02]  /*1790*/  FMUL.FTZ R153, R89, R137 ;  /* 0x0000008959997220 */ /* 0x000fc40000410000 */
[----:B------:R-:W-:Y:S01]  /*17a0*/  FADD.FTZ R146, R231, R230 ;  /* 0x000000e6e7927221 */ /* 0x000fe20000010000 */
[----:B------:R-:W-:Y:S01]  /*17b0*/  FFMA.FTZ R131, R143, R230, R144 ;  /* 0x000000e68f837223 */ /* 0x000fe20000010090 */
[----:B------:R-:W-:Y:S02]  /*17c0*/  SHF.L.U32 R156, R156, 0x10, RZ ;  /* 0x000000109c9c7819 */ /* 0x000fe400000006ff */
[----:B------:R-:W-:Y:S01]  /*17d0*/  FADD.FTZ R146, R146, R153 ;  /* 0x0000009992927221 */ /* 0x000fe20000010000 */
[----:B------:R-:W-:Y:S01]  /*17e0*/  FFMA.FTZ R131, R138, R153, R131 ;  /* 0x000000998a837223 */ /* 0x000fe20000010083 */
[----:B------:R-:W-:Y:S01]  /*17f0*/  FMUL.FTZ R247, R214, R247 ;  /* 0x000000f7d6f77220 */ /* 0x000fe20000410000 */
[----:B------:R-:W-:Y:S01]  /*1800*/  SHF.L.U32 R122, R148, 0x10, RZ ;  /* 0x00000010947a7819 */ /* 0x000fe200000006ff */
        /* <DEDUP_REMOVED lines=9> */
[----:B------:R-:W-:Y:S01]  /*18a0*/  FFMA.FTZ R9, R130, R234, R9 ;  /* 0x000000ea82097223 */ /* 0x000fe20000010009 */
[----:B------:R-:W-:Y:S01]  /*18b0*/  FADD.FTZ R167, R234, R167 ;  /* 0x000000a7eaa77221 */ /* 0x000fe20000010000 */
[----:B------:R-:W-:Y:S01]  /*18c0*/  FADD.FTZ R137, R137, R148 ;  /* 0x0000009489897221 */ /* 0x000fe20000010000 */
[----:B------:R-:W-:Y:S01]  /*18d0*/  FFMA.FTZ R234, R147, R148, R146 ;  /* 0x0000009493ea7223 */ /* 0x000fe20000010092 */
[----:B------:R-:W-:-:S02]  /*18e0*/  FMUL.FTZ R131, R93, R145 ;  /* 0x000000915d837220 */ /* 0x000fc40000410000 */
[----:B------:R-:W-:Y:S01]  /*18f0*/  FADD.FTZ R146, R137, R156 ;  /* 0x0000009c89927221 */ /* 0x000fe20000010000 */
[----:B------:R-:W-:-:S03]  /*1900*/  FFMA.FTZ R137, R247, R156, R234 ;  /* 0x0000009cf7897223 */ /* 0x000fc600000100ea */
[----:B------:R-:W-:Y:S01]  /*1910*/  FADD.FTZ R146, R146, R131 ;  /* 0x0000008392927221 */ /* 0x000fe20000010000 */
[----:B------:R-:W-:Y:S01]  /*1920*/  FFMA.FTZ R137, R140, R131, R137 ;  /* 0x000000838c897223 */ /* 0x000fe20000010089 */
[----:B------:R-:W-:Y:S01]  /*1930*/  FMUL.FTZ R251, R214, R251 ;  /* 0x000000fbd6fb7220 */ /* 0x000fe20000410000 */
[----:B------:R-:W-:Y:S01]  /*1940*/  FFMA.FTZ R173, R140, R145, R173 ;  /* 0x000000918cad7223 */ /* 0x000fe200000100ad */
[----:B------:R-:W-:Y:S01]  /*1950*/  FADD.FTZ R174, R145, R174 ;  /* 0x000000ae91ae7221 */ /* 0x000fe20000010000 */
[-C--:B------:R-:W-:Y:S01]  /*1960*/  FMUL.FTZ R145, R95, R120.reuse ;  /* 0x000000785f917220 */ /* 0x080fe20000410000 */
[----:B------:R-:W-:Y:S01]  /*1970*/  FADD.FTZ R146, R146, R139 ;  /* 0x0000008b92927221 */ /* 0x000fe20000010000 */
        /* <DEDUP_REMOVED lines=8> */
[C---:B------:R-:W-:Y:S01]  /*1a00*/  PRMT R150, R159.reuse, 0x7632, R150 ;  /* 0x000076329f967816 */ /* 0x040fe20000000096 */
[-C--:B------:R-:W-:Y:S01]  /*1a10*/  FFMA.FTZ R191, R232, R122.reuse, R191 ;  /* 0x0000007ae8bf7223 */ /* 0x080fe200000100bf */
[----:B------:R-:W-:Y:S01]  /*1a20*/  SHF.L.U32 R159, R159, 0x10, RZ ;  /* 0x000000109f9f7819 */ /* 0x000fe200000006ff */
[----:B------:R-:W-:Y:S01]  /*1a30*/  FADD.FTZ R198, R122, R198 ;  /* 0x000000c67ac67221 */ /* 0x000fe20000010000 */
[----:B------:R-:W-:Y:S01]  /*1a40*/  FMUL.FTZ R137, R97, R122 ;  /* 0x0000007a61897220 */ /* 0x000fe20000410000 */
[----:B------:R-:W-:Y:S01]  /*1a50*/  FADD.FTZ R122, R157, R144 ;  /* 0x000000909d7a7221 */ /* 0x000fe20000010000 */
[----:B------:R-:W-:Y:S01]  /*1a60*/  FFMA.FTZ R157, R251, R144, R120 ;  /* 0x00000090fb9d7223 */ /* 0x000fe20000010078 */
        /* <DEDUP_REMOVED lines=8> */
[----:B------:R-:W-:Y:S01]  /*1af0*/  UMOV UR7, 0xffffffff ;  /* 0xffffffff00077882 */ /* 0x000fe20000000000 */
[----:B------:R-:W-:Y:S01]  /*1b00*/  ISETP.NE.U32.AND P1, PT, RZ, UR14, PT ;  /* 0x0000000eff007c0c */ /* 0x000fe2000bf25070 */
[----:B------:R-:W-:Y:S01]  /*1b10*/  FMUL.FTZ R155, R214, R155 ;  /* 0x0000009bd69b7220 */ /* 0x000fe20000410000 */
[----:B------:R-:W-:Y:S01]  /*1b20*/  FADD.FTZ R159, R159, R146 ;  /* 0x000000929f9f7221 */ /* 0x000fe20000010000 */
        /* <DEDUP_REMOVED lines=32> */
.L_x_2675:
[----:B-1----:R-:W-:Y:S01]  /*1d30*/  FADD.FTZ R157, R120, R157 ;  /* 0x0000009d789d7221 */ /* 0x002fe20000010000 */
[----:B--2---:R-:W-:-:S03]  /*1d40*/  FADD.FTZ R159, R122, R159 ;  /* 0x0000009f7a9f7221 */ /* 0x004fc60000010000 */
        /* <DEDUP_REMOVED lines=64> */
.L_x_2633:
        /* <DEDUP_REMOVED lines=29> */
[----:B0-----:R-:W-:Y:S01]  /*2320*/  FSEL R122, R104, RZ, P4 ;  /* 0x000000ff687a7208 */ /* 0x001fe20002000000 */
        /* <DEDUP_REMOVED lines=24> */
.L_x_2632:
        /* <DEDUP_REMOVED lines=10> */
[----:B------:R-:W-:Y:S01]  /*2550*/  FFMA.FTZ R158, R158, R157, R228 ;  /* 0x0000009d9e9e7223 */ /* 0x000fe200000100e4 */
[C---:B-----5:R-:W-:Y:S01]  /*2560*/  FFMA.FTZ R113, R214.reuse, R113, R62 ;  /* 0x00000071d6717223 */ /* 0x060fe2000001003e */
[C---:B------:R-:W-:Y:S01]  /*2570*/  FFMA.FTZ R112, R214.reuse, R119, R60 ;  /* 0x00000077d6707223 */ /* 0x040fe2000001003c */
[----:B------:R-:W-:Y:S01]  /*2580*/  FFMA.FTZ R114, R214, R114, R63 ;  /* 0x00000072d6727223 */ /* 0x000fe2000001003f */
[----:B------:R-:W-:Y:S01]  /*2590*/  LOP3.LUT P5, RZ, R197, 0xff0000, RZ, 0xc0, !PT ;  /* 0x00ff0000c5ff7812 */ /* 0x000fe200078ac0ff */
[----:B------:R-:W-:Y:S01]  /*25a0*/  FMUL.FTZ R113, R113, UR6 ;  /* 0x0000000671717c20 */ /* 0x000fe20008410000 */
[-CC-:B------:R-:W-:Y:S01]  /*25b0*/  FFMA.FTZ R218, R218, R157.reuse, R228.reuse ;  /* 0x0000009ddada7223 */ /* 0x180fe200000100e4 */
[-CC-:B------:R-:W-:Y:S01]  /*25c0*/  FFMA.FTZ R152, R152, R157.reuse, R228.reuse ;  /* 0x0000009d98987223 */ /* 0x180fe200000100e4 */
[----:B------:R-:W-:Y:S01]  /*25d0*/  FFMA.FTZ R0, R0, R157, R228 ;  /* 0x0000009d00007223 */ /* 0x000fe200000100e4 */
[----:B------:R-:W-:Y:S01]  /*25e0*/  FMUL.FTZ R115, R114, UR6 ;  /* 0x0000000672737c20 */ /* 0x000fe20008410000 */
[----:B------:R-:W-:Y:S01]  /*25f0*/  FADD.FTZ R116, R116, -R121 ;  /* 0x8000007974747221 */ /* 0x000fe20000010000 */
[----:B------:R-:W-:Y:S01]  /*2600*/  FMUL.FTZ R114, R112, UR6 ;  /* 0x0000000670727c20 */ /* 0x000fe20008410000 */
[----:B------:R-:W-:Y:S01]  /*2610*/  FADD.FTZ R117, R117, -R158 ;  /* 0x8000009e75757221 */ /* 0x000fe20000010000 */
[----:B------:R-:W-:Y:S01]  /*2620*/  ISETP.GE.U32.AND P1, PT, R196, RZ, PT ;  /* 0x000000ffc400720c */ /* 0x000fe20003f26070 */
[----:B------:R-:W-:Y:S01]  /*2630*/  FADD.FTZ R218, R123, -R218 ;  /* 0x800000da7bda7221 */ /* 0x000fe20000010000 */
[----:B------:R-:W-:Y:S01]  /*2640*/  FSEL R112, R113, RZ, P5 ;  /* 0x000000ff71707208 */ /* 0x000fe20002800000 */
[----:B------:R-:W-:Y:S01]  /*2650*/  FADD.FTZ R113, R225, -R152 ;  /* 0x80000098e1717221 */ /* 0x000fe20000010000 */
[----:B------:R-:W-:Y:S01]  /*2660*/  FADD.FTZ R223, R223, -R0 ;  /* 0x80000000dfdf7221 */ /* 0x000fe20000010000 */
[C---:B------:R-:W-:Y:S01]  /*2670*/  FFMA.FTZ R119, R214.reuse, R116, R61 ;  /* 0x00000074d6777223 */ /* 0x040fe2000001003d */
[C---:B------:R-:W-:Y:S01]  /*2680*/  FFMA.FTZ R116, R214.reuse, R117, R66 ;  /* 0x00000075d6747223 */ /* 0x040fe20000010042 */
[C---:B------:R-:W-:Y:S01]  /*2690*/  ISETP.GE.U32.AND.EX P1, PT, R197.reuse, 0x1000000, PT, P1 ;  /* 0x01000000c500780c */ /* 0x040fe20003f26110 */
[C---:B------:R-:W-:Y:S01]  /*26a0*/  FFMA.FTZ R117, R214.reuse, R218, R67 ;  /* 0x000000dad6757223 */ /* 0x040fe20000010043 */
[----:B------:R-:W-:Y:S01]  /*26b0*/  LOP3.LUT P4, RZ, R197, 0xff, RZ, 0xc0, !PT ;  /* 0x000000ffc5ff7812 */ /* 0x000fe2000788c0ff */
[C---:B------:R-:W-:Y:S01]  /*26c0*/  FFMA.FTZ R113, R214.reuse, R113, R65 ;  /* 0x00000071d6717223 */ /* 0x040fe20000010041 */
[----:B------:R-:W-:Y:S01]  /*26d0*/  FFMA.FTZ R0, R214, R223, R64 ;  /* 0x000000dfd6007223 */ /* 0x000fe20000010040 */
[----:B------:R-:W-:Y:S01]  /*26e0*/  FMUL.FTZ R119, R119, UR6 ;  /* 0x0000000677777c20 */ /* 0x000fe20008410000 */
        /* <DEDUP_REMOVED lines=21> */
.L_x_2635:
        /* <DEDUP_REMOVED lines=29> */
[----:B0-----:R-:W-:Y:S01]  /*2a10*/  FSEL R122, R104, RZ, P4 ;  /* 0x000000ff687a7208 */ /* 0x001fe20002000000 */
        /* <DEDUP_REMOVED lines=24> */
.L_x_2631:
        /* <DEDUP_REMOVED lines=13> */
[----:B-----5:R-:W-:Y:S01]  /*2c70*/  LOP3.LUT P3, RZ, R197, 0xff0000, RZ, 0xc0, !PT ;  /* 0x00ff0000c5ff7812 */ /* 0x020fe2000786c0ff */
[C---:B------:R-:W-:Y:S01]  /*2c80*/  FMUL.FTZ R113, R214.reuse, R113 ;  /* 0x00000071d6717220 */ /* 0x040fe20000410000 */
[C---:B------:R-:W-:Y:S01]  /*2c90*/  FMUL.FTZ R115, R214.reuse, R115 ;  /* 0x00000073d6737220 */ /* 0x040fe20000410000 */
[----:B------:R-:W-:Y:S01]  /*2ca0*/  FMUL.FTZ R121, R214, R121 ;  /* 0x00000079d6797220 */ /* 0x000fe20000410000 */
[----:B------:R-:W-:Y:S01]  /*2cb0*/  FADD.FTZ R119, R114, -R119 ;  /* 0x8000007772777221 */ /* 0x000fe20000010000 */
[----:B------:R-:W-:Y:S01]  /*2cc0*/  FMUL.FTZ R113, R113, UR6 ;  /* 0x0000000671717c20 */ /* 0x000fe20008410000 */
[----:B------:R-:W-:Y:S01]  /*2cd0*/  ISETP.GE.U32.AND P1, PT, R196, RZ, PT ;  /* 0x000000ffc400720c */ /* 0x000fe20003f26070 */
[-CC-:B------:R-:W-:Y:S01]  /*2ce0*/  FFMA.FTZ R158, R158, R157.reuse, R228.reuse ;  /* 0x0000009d9e9e7223 */ /* 0x180fe200000100e4 */
[----:B------:R-:W-:Y:S01]  /*2cf0*/  FFMA.FTZ R218, R218, R157, R228 ;  /* 0x0000009ddada7223 */ /* 0x000fe200000100e4 */
[----:B------:R-:W-:Y:S01]  /*2d00*/  FMUL.FTZ R100, R115, UR6 ;  /* 0x0000000673647c20 */ /* 0x000fe20008410000 */
[----:B------:R-:W-:Y:S01]  /*2d10*/  LOP3.LUT P6, RZ, R177, 0xff0000, RZ, 0xc0, !PT ;  /* 0x00ff0000b1ff7812 */ /* 0x000fe200078cc0ff */
[----:B------:R-:W-:Y:S01]  /*2d20*/  FMUL.FTZ R121, R121, UR6 ;  /* 0x0000000679797c20 */ /* 0x000fe20008410000 */
[----:B------:R-:W-:Y:S01]  /*2d30*/  FSEL R115, R113, RZ, P3 ;  /* 0x000000ff71737208 */ /* 0x000fe20001800000 */
[----:B------:R-:W-:Y:S01]  /*2d40*/  FMUL.FTZ R119, R214, R119 ;  /* 0x00000077d6777220 */ /* 0x000fe20000410000 */
[----:B------:R-:W-:Y:S01]  /*2d50*/  ISETP.GE.U32.AND.EX P5, PT, R197, 0x1000000, PT, P1 ;  /* 0x01000000c500780c */ /* 0x000fe20003fa6110 */
[----:B------:R-:W-:Y:S01]  /*2d60*/  FADD.FTZ R117, R117, -R158 ;  /* 0x8000009e75757221 */ /* 0x000fe20000010000 */
[----:B------:R-:W-:Y:S01]  /*2d70*/  LOP3.LUT P3, RZ, R197, 0xff00, RZ, 0xc0, !PT ;  /* 0x0000ff00c5ff7812 */ /* 0x000fe2000786c0ff */
[----:B------:R-:W-:Y:S01]  /*2d80*/  FADD.FTZ R123, R123, -R218 ;  /* 0x800000da7b7b7221 */ /* 0x000fe20000010000 */
[----:B------:R-:W-:Y:S01]  /*2d90*/  ISETP.GE.U32.AND P1, PT, R176, RZ, PT ;  /* 0x000000ffb000720c */ /* 0x000fe20003f26070 */
[-CC-:B------:R-:W-:Y:S01]  /*2da0*/  FFMA.FTZ R152, R152, R157.reuse, R228.reuse ;  /* 0x0000009d98987223 */ /* 0x180fe200000100e4 */
[----:B------:R-:W-:Y:S01]  /*2db0*/  FFMA.FTZ R0, R0, R157, R228 ;  /* 0x0000009d00007223 */ /* 0x000fe200000100e4 */
[----:B------:R-:W-:Y:S01]  /*2dc0*/  FSEL R103, R113, RZ, P6 ;  /* 0x000000ff71677208 */ /* 0x000fe20003000000 */
[----:B------:R-:W-:Y:S01]  /*2dd0*/  FMUL.FTZ R119, R119, UR6 ;  /* 0x0000000677777c20 */ /* 0x000fe20008410000 */
[----:B------:R-:W-:Y:S01]  /*2de0*/  FSEL R112, R100, RZ, P5 ;  /* 0x000000ff64707208 */ /* 0x000fe20002800000 */
[C---:B------:R-:W-:Y:S01]  /*2df0*/  FMUL.FTZ R117, R214.reuse, R117 ;  /* 0x00000075d6757220 */ /* 0x040fe20000410000 */
        /* <DEDUP_REMOVED lines=8> */
[----:B------:R-:W-:Y:S01]  /*2e80*/  LOP3.LUT P3, RZ, R177, 0xff00, RZ, 0xc0, !PT ;  /* 0x0000ff00b1ff7812 */ /* 0x000fe2000786c0ff */
[----:B------:R-:W-:Y:S01]  /*2e90*/  FMUL.FTZ R123, R123, UR6 ;  /* 0x000000067b7b7c20 */ /* 0x000fe20008410000 */
[----:B------:R-:W-:Y:S01]  /*2ea0*/  FSEL R100, R100, RZ, P1 ;  /* 0x000000ff64647208 */ /* 0x000fe20000800000 */
[C---:B------:R-:W-:Y:S01]  /*2eb0*/  FMUL.FTZ R225, R214.reuse, R225 ;  /* 0x000000e1d6e17220 */ /* 0x040fe20000410000 */
[C---:B------:R-:W-:Y:S01]  /*2ec0*/  FSEL R114, R119.reuse, RZ, P4 ;  /* 0x000000ff77727208 */ /* 0x040fe20002000000 */
[----:B------:R-:W-:Y:S01]  /*2ed0*/  FMUL.FTZ R223, R214, R223 ;  /* 0x000000dfd6df7220 */ /* 0x000fe20000410000 */
[----:B------:R-:W-:Y:S01]  /*2ee0*/  FSEL R102, R119, RZ, P5 ;  /* 0x000000ff77667208 */ /* 0x000fe20002800000 */
[----:B------:R-:W-:Y:S01]  /*2ef0*/  FMUL.FTZ R225, R225, UR6 ;  /* 0x00000006e1e17c20 */ /* 0x000fe20008410000 */
[----:B------:R-:W-:Y:S01]  /*2f00*/  FSEL R101, R121, RZ, P3 ;  /* 0x000000ff79657208 */ /* 0x000fe20001800000 */
[----:B------:R-:W-:Y:S01]  /*2f10*/  FMUL.FTZ R223, R223, UR6 ;  /* 0x00000006dfdf7c20 */ /* 0x000fe20008410000 */
[----:B------:R-:W-:-:S02]  /*2f20*/  LOP3.LUT P6, RZ, R196, 0xff0000, RZ, 0xc0, !PT ;  /* 0x00ff0000c4ff7812 */ /* 0x000fc400078cc0ff */
[----:B------:R-:W-:Y:S02]  /*2f30*/  LOP3.LUT P1, RZ, R196, 0xff000000, RZ, 0xc0, !PT ;  /* 0xff000000c4ff7812 */ /* 0x000fe4000782c0ff */
[----:B------:R-:W-:Y:S02]  /*2f40*/  LOP3.LUT P3, RZ, R176, 0xff0000, RZ, 0xc0, !PT ;  /* 0x00ff0000b0ff7812 */ /* 0x000fe4000786c0ff */
[----:B------:R-:W-:Y:S02]  /*2f50*/  F2FP.BF16.F32.PACK_AB R102, R101, R102 ;  /* 0x000000666566723e */ /* 0x000fe400000010ff */
[----:B------:R-:W-:Y:S02]  /*2f60*/  F2FP.BF16.F32.PACK_AB R114, R113, R114 ;  /* 0x000000727172723e */ /* 0x000fe400000010ff */
[C---:B------:R-:W-:Y:S02]  /*2f70*/  FSEL R113, R117.reuse, RZ, P6 ;  /* 0x000000ff75717208 */ /* 0x040fe40003000000 */
[----:B------:R-:W-:-:S02]  /*2f80*/  FSEL R101, R117, RZ, P3 ;  /* 0x000000ff75657208 */ /* 0x000fc40001800000 */
[----:B------:R-:W-:Y:S02]  /*2f90*/  FSEL R116, R123, RZ, P1 ;  /* 0x000000ff7b747208 */ /* 0x000fe40000800000 */
[C---:B------:R-:W-:Y:S02]  /*2fa0*/  LOP3.LUT P4, RZ, R196.reuse, 0xff00, RZ, 0xc0, !PT ;  /* 0x0000ff00c4ff7812 */ /* 0x040fe4000788c0ff */
[----:B------:R-:W-:Y:S02]  /*2fb0*/  LOP3.LUT P5, RZ, R196, 0xff, RZ, 0xc0, !PT ;  /* 0x000000ffc4ff7812 */ /* 0x000fe400078ac0ff */
[C---:B------:R-:W-:Y:S02]  /*2fc0*/  LOP3.LUT P6, RZ, R176.reuse, 0xff000000, RZ, 0xc0, !PT ;  /* 0xff000000b0ff7812 */ /* 0x040fe400078cc0ff */
        /* <DEDUP_REMOVED lines=14> */
.L_x_2637:
        /* <DEDUP_REMOVED lines=65> */
[----:B0-----:R-:W-:Y:S02]  /*34c0*/  FSEL R120, R112, RZ, P1 ;  /* 0x000000ff70787208 */ /* 0x001fe40000800000 */
        /* <DEDUP_REMOVED lines=9> */
.L_x_2636:
        /* <DEDUP_REMOVED lines=11> */
[C---:B------:R-:W-:Y:S01]  /*3610*/  FFMA.FTZ R113, R214.reuse, R113, R62 ;  /* 0x00000071d6717223 */ /* 0x040fe2000001003e */
[C---:B------:R-:W-:Y:S01]  /*3620*/  FFMA.FTZ R121, R214.reuse, R121, R61 ;  /* 0x00000079d6797223 */ /* 0x040fe2000001003d */
[----:B------:R-:W-:Y:S01]  /*3630*/  FFMA.FTZ R100, R214, R100, R63 ;  /* 0x00000064d6647223 */ /* 0x000fe2000001003f */
[----:B------:R-:W-:Y:S01]  /*3640*/  FADD.FTZ R119, R114, -R119 ;  /* 0x8000007772777221 */ /* 0x000fe20000010000 */
[----:B------:R-:W-:Y:S01]  /*3650*/  FMUL.FTZ R113, R113, UR6 ;  /* 0x0000000671717c20 */ /* 0x000fe20008410000 */
[----:B------:R-:W-:Y:S01]  /*3660*/  ISETP.GE.U32.AND P1, PT, R196, RZ, PT ;  /* 0x000000ffc400720c */ /* 0x000fe20003f26070 */
[-CC-:B------:R-:W-:Y:S01]  /*3670*/  FFMA.FTZ R158, R158, R157.reuse, R228.reuse ;  /* 0x0000009d9e9e7223 */ /* 0x180fe200000100e4 */
[----:B------:R-:W-:Y:S01]  /*3680*/  FFMA.FTZ R218, R218, R157, R228 ;  /* 0x0000009ddada7223 */ /* 0x000fe200000100e4 */
[----:B------:R-:W-:Y:S01]  /*3690*/  LOP3.LUT P6, RZ, R177, 0xff0000, RZ, 0xc0, !PT ;  /* 0x00ff0000b1ff7812 */ /* 0x000fe200078cc0ff */
[----:B------:R-:W-:Y:S01]  /*36a0*/  FMUL.FTZ R100, R100, UR6 ;  /* 0x0000000664647c20 */ /* 0x000fe20008410000 */
[----:B------:R-:W-:Y:S01]  /*36b0*/  FSEL R115, R113, RZ, P3 ;  /* 0x000000ff71737208 */ /* 0x000fe20001800000 */
[----:B------:R-:W-:Y:S01]  /*36c0*/  FMUL.FTZ R121, R121, UR6 ;  /* 0x0000000679797c20 */ /* 0x000fe20008410000 */
[C---:B------:R-:W-:Y:S01]  /*36d0*/  ISETP.GE.U32.AND.EX P5, PT, R197.reuse, 0x1000000, PT, P1 ;  /* 0x01000000c500780c */ /* 0x040fe20003fa6110 */
[----:B------:R-:W-:Y:S01]  /*36e0*/  FFMA.FTZ R119, R214, R119, R60 ;  /* 0x00000077d6777223 */ /* 0x000fe2000001003c */
[----:B------:R-:W-:Y:S01]  /*36f0*/  LOP3.LUT P3, RZ, R197, 0xff00, RZ, 0xc0, !PT ;  /* 0x0000ff00c5ff7812 */ /* 0x000fe2000786c0ff */
[----:B------:R-:W-:Y:S01]  /*3700*/  FADD.FTZ R117, R117, -R158 ;  /* 0x8000009e75757221 */ /* 0x000fe20000010000 */
[----:B------:R-:W-:Y:S01]  /*3710*/  ISETP.GE.U32.AND P1, PT, R176, RZ, PT ;  /* 0x000000ffb000720c */ /* 0x000fe20003f26070 */
[----:B------:R-:W-:Y:S01]  /*3720*/  FADD.FTZ R218, R123, -R218 ;  /* 0x800000da7bda7221 */ /* 0x000fe20000010000 */
[-CC-:B------:R-:W-:Y:S01]  /*3730*/  FFMA.FTZ R152, R152, R157.reuse, R228.reuse ;  /* 0x0000009d98987223 */ /* 0x180fe200000100e4 */
[----:B------:R-:W-:Y:S01]  /*3740*/  FFMA.FTZ R0, R0, R157, R228 ;  /* 0x0000009d00007223 */ /* 0x000fe200000100e4 */
[----:B------:R-:W-:Y:S01]  /*3750*/  FSEL R103, R113, RZ, P6 ;  /* 0x000000ff71677208 */ /* 0x000fe20003000000 */
[----:B------:R-:W-:Y:S01]  /*3760*/  FMUL.FTZ R119, R119, UR6 ;  /* 0x0000000677777c20 */ /* 0x000fe20008410000 */
[----:B------:R-:W-:Y:S01]  /*3770*/  FSEL R112, R100, RZ, P5 ;  /* 0x000000ff64707208 */ /* 0x000fe20002800000 */
[C---:B------:R-:W-:Y:S01]  /*3780*/  FFMA.FTZ R117, R214.reuse, R117, R66 ;  /* 0x00000075d6757223 */ /* 0x040fe20000010042 */
[----:B------:R-:W-:Y:S01]  /*3790*/  FSEL R113, R121, RZ, P3 ;  /* 0x000000ff79717208 */ /* 0x000fe20001800000 */
[----:B------:R-:W-:Y:S01]  /*37a0*/  FFMA.FTZ R218, R214, R218, R67 ;  /* 0x000000dad6da7223 */ /* 0x000fe20000010043 */
        /* <DEDUP_REMOVED lines=9> */
[C---:B------:R-:W-:Y:S01]  /*3840*/  FFMA.FTZ R152, R214.reuse, R152, R65 ;  /* 0x00000098d6987223 */ /* 0x040fe20000010041 */
[C---:B------:R-:W-:Y:S01]  /*3850*/  FSEL R114, R119.reuse, RZ, P4 ;  /* 0x000000ff77727208 */ /* 0x040fe20002000000 */
[----:B------:R-:W-:Y:S01]  /*3860*/  FFMA.FTZ R223, R214, R223, R64 ;  /* 0x000000dfd6df7223 */ /* 0x000fe20000010040 */
        /* <DEDUP_REMOVED lines=29> */
.L_x_2638:
        /* <DEDUP_REMOVED lines=65> */
[----:B0-----:R-:W-:Y:S02]  /*3e50*/  FSEL R120, R112, RZ, P1 ;  /* 0x000000ff70787208 */ /* 0x001fe40000800000 */
        /* <DEDUP_REMOVED lines=8> */
.L_x_2634:
[----:B------:R-:W-:Y:S01]  /*3ee0*/  ISETP.NE.U32.AND P1, PT, RZ, UR4, PT ;  /* 0x00000004ff007c0c */ /* 0x000fe2000bf25070 */
[----:B------:R-:W1:Y:S03]  /*3ef0*/  LDC.64 R116, c[0x0][0x468] ;  /* 0x00011a00ff747b82 */ /* 0x000e660000000a00 */
[----:B------:R-:W-:-:S05]  /*3f00*/  ISETP.NE.AND.EX P1, PT, RZ, UR5, PT, P1 ;  /* 0x00000005ff007c0c */ /* 0x000fca000bf25310 */
[----:B0-----:R-:W0:Y:S08]  /*3f10*/  @P0 LDC.64 R120, c[0x0][0x470] ;  /* 0x00011c00ff780b82 */ /* 0x001e300000000a00 */
[----:B------:R-:W2:Y:S01]  /*3f20*/  @P1 LDC.64 R158, c[0x0][0x478] ;  /* 0x00011e00ff9e1b82 */ /* 0x000ea20000000a00 */
[----:B-1----:R-:W-:-:S04]  /*3f30*/  IMAD.WIDE.U32 R122, R217, 0x10, R116 ;  /* 0x00000010d97a7825 */ /* 0x002fc800078e0074 */
[----:B0-----:R-:W-:-:S04]  /*3f40*/  @P0 IMAD.WIDE.U32 R120, R217, 0x10, R120 ;  /* 0x00000010d9780825 */ /* 0x001fc800078e0078 */
        /* <DEDUP_REMOVED lines=83> */
.L_x_2641:
        /* <DEDUP_REMOVED lines=8> */
[C---:B------:R-:W-:Y:S01]  /*4500*/  FFMA.FTZ R224, R214.reuse, R224, R55 ;  /* 0x000000e0d6e07223 */ /* 0x040fe20000010037 */
[----:B------:R-:W-:Y:S01]  /*4510*/  FFMA.FTZ R229, R214, R229, R52 ;  /* 0x000000e5d6e57223 */ /* 0x000fe20000010034 */
[----:B------:R-:W-:Y:S01]  /*4520*/  FADD.FTZ R221, R221, -R216 ;  /* 0x800000d8dddd7221 */ /* 0x000fe20000010000 */
[----:B------:R-:W-:Y:S01]  /*4530*/  FADD.FTZ R235, R128, -R235 ;  /* 0x800000eb80eb7221 */ /* 0x000fe20000010000 */
[----:B------:R-:W-:Y:S01]  /*4540*/  FMUL.FTZ R224, R224, UR6 ;  /* 0x00000006e0e07c20 */ /* 0x000fe20008410000 */
[----:B------:R-:W-:Y:S01]  /*4550*/  FMUL.FTZ R229, R229, UR6 ;  /* 0x00000006e5e57c20 */ /* 0x000fe20008410000 */
[C---:B------:R-:W-:Y:S01]  /*4560*/  FFMA.FTZ R221, R214.reuse, R221, R58 ;  /* 0x000000ddd6dd7223 */ /* 0x040fe2000001003a */
[----:B------:R-:W-:Y:S01]  /*4570*/  FFMA.FTZ R235, R214, R235, R54 ;  /* 0x000000ebd6eb7223 */ /* 0x000fe20000010036 */
        /* <DEDUP_REMOVED lines=14> */
[----:B------:R-:W-:Y:S01]  /*4660*/  FFMA.FTZ R133, R214, R133, R53 ;  /* 0x00000085d6857223 */ /* 0x000fe20000010035 */
[----:B------:R-:W-:Y:S01]  /*4670*/  LOP3.LUT P6, RZ, R179, 0xff0000, RZ, 0xc0, !PT ;  /* 0x00ff0000b3ff7812 */ /* 0x000fe200078cc0ff */
[----:B------:R-:W-:Y:S01]  /*4680*/  FADD.FTZ R125, R142, -R125 ;  /* 0x8000007d8e7d7221 */ /* 0x000fe20000010000 */
[----:B------:R-:W-:Y:S01]  /*4690*/  FSEL R115, R235, RZ, P4 ;  /* 0x000000ffeb737208 */ /* 0x000fe20002000000 */
[----:B------:R-:W-:Y:S01]  /*46a0*/  FFMA.FTZ R127, R214, R127, R59 ;  /* 0x0000007fd67f7223 */ /* 0x000fe2000001003b */
[----:B------:R-:W-:Y:S01]  /*46b0*/  FSEL R113, R221, RZ, P5 ;  /* 0x000000ffdd717208 */ /* 0x000fe20002800000 */
[----:B------:R-:W-:Y:S01]  /*46c0*/  FADD.FTZ R219, R219, -R118 ;  /* 0x80000076dbdb7221 */ /* 0x000fe20000010000 */
[----:B------:R-:W-:Y:S01]  /*46d0*/  LOP3.LUT P4, RZ, R179, 0xff, RZ, 0xc0, !PT ;  /* 0x000000ffb3ff7812 */ /* 0x000fe2000788c0ff */
[----:B------:R-:W-:Y:S01]  /*46e0*/  FMUL.FTZ R133, R133, UR6 ;  /* 0x0000000685857c20 */ /* 0x000fe20008410000 */
[----:B------:R-:W-:Y:S01]  /*46f0*/  ISETP.GE.U32.AND.EX P3, PT, R179, 0x1000000, PT, P3 ;  /* 0x01000000b300780c */ /* 0x000fe20003f66130 */
[----:B------:R-:W-:Y:S01]  /*4700*/  FMUL.FTZ R127, R127, UR6 ;  /* 0x000000067f7f7c20 */ /* 0x000fe20008410000 */
[----:B------:R-:W-:Y:S01]  /*4710*/  LOP3.LUT P5, RZ, R178, 0xff0000, RZ, 0xc0, !PT ;  /* 0x00ff0000b2ff7812 */ /* 0x000fe200078ac0ff */
[C---:B------:R-:W-:Y:S01]  /*4720*/  FFMA.FTZ R125, R214.reuse, R125, R57 ;  /* 0x0000007dd67d7223 */ /* 0x040fe20000010039 */
[----:B------:R-:W-:Y:S01]  /*4730*/  FSEL R103, R235, RZ, P6 ;  /* 0x000000ffeb677208 */ /* 0x000fe20003000000 */
[----:B------:R-:W-:Y:S01]  /*4740*/  FFMA.FTZ R219, R214, R219, R56 ;  /* 0x000000dbd6db7223 */ /* 0x000fe20000010038 */
        /* <DEDUP_REMOVED lines=30> */
.L_x_2640:
        /* <DEDUP_REMOVED lines=8> */
[----:B------:R-:W-:Y:S01]  /*49b0*/  FFMA.FTZ R133, R133, R157, R228 ;  /* 0x0000009d85857223 */ /* 0x000fe200000100e4 */
        /* <DEDUP_REMOVED lines=67> */
.L_x_2643:
        /* <DEDUP_REMOVED lines=75> */
.L_x_2639:
        /* <DEDUP_REMOVED lines=56> */
.L_x_2645:
        /* <DEDUP_REMOVED lines=54> */
.L_x_2644:
        /* <DEDUP_REMOVED lines=55> */
.L_x_2646:
        /* <DEDUP_REMOVED lines=53> */
.L_x_2642:
        /* <DEDUP_REMOVED lines=87> */
.L_x_2649:
[-CC-:B------:R-:W-:Y:S01]  /*65b0*/  FFMA.FTZ R147, R147, R157.reuse, R228.reuse ;  /* 0x0000009d93937223 */ /* 0x180fe200000100e4 */
[-CC-:B------:R-:W-:Y:S01]  /*65c0*/  FFMA.FTZ R143, R143, R157.reuse, R228.reuse ;  /* 0x0000009d8f8f7223 */ /* 0x180fe200000100e4 */
[-C--:B------:R-:W-:Y:S01]  /*65d0*/  FFMA.FTZ R136, R136, R157.reuse, R228 ;  /* 0x0000009d88887223 */ /* 0x080fe200000100e4 */
        /* <DEDUP_REMOVED lines=22> */
[-C--:B------:R-:W-:Y:S01]  /*6740*/  FFMA.FTZ R130, R130, R157.reuse, R228 ;  /* 0x0000009d82827223 */ /* 0x080fe200000100e4 */
[----:B0-----:R-:W-:Y:S01]  /*6750*/  FSEL R115, R129, RZ, P4 ;  /* 0x000000ff81737208 */ /* 0x001fe20002000000 */
[----:B------:R-:W-:Y:S01]  /*6760*/  FMUL.FTZ R138, R138, UR6 ;  /* 0x000000068a8a7c20 */ /* 0x000fe20008410000 */
[----:B------:R-:W-:Y:S01]  /*6770*/  FSEL R100, R147, RZ, P3 ;  /* 0x000000ff93647208 */ /* 0x000fe20001800000 */
[----:B------:R-:W-:Y:S01]  /*6780*/  FMUL.FTZ R239, R239, UR6 ;  /* 0x00000006efef7c20 */ /* 0x000fe20008410000 */
[----:B------:R-:W-:Y:S01]  /*6790*/  FSEL R114, R143, RZ, P5 ;  /* 0x000000ff8f727208 */ /* 0x000fe20002800000 */
[----:B------:R-:W-:Y:S01]  /*67a0*/  FADD.FTZ R130, R151, -R130 ;  /* 0x8000008297827221 */ /* 0x000fe20000010000 */
[C---:B------:R-:W-:Y:S01]  /*67b0*/  LOP3.LUT P4, RZ, R181.reuse, 0xff, RZ, 0xc0, !PT ;  /* 0x000000ffb5ff7812 */ /* 0x040fe2000788c0ff */
[-CC-:B------:R-:W-:Y:S01]  /*67c0*/  FFMA.FTZ R126, R126, R157.reuse, R228.reuse ;  /* 0x0000009d7e7e7223 */ /* 0x180fe200000100e4 */
[----:B------:R-:W-:Y:S01]  /*67d0*/  LOP3.LUT P3, RZ, R181, 0xff00, RZ, 0xc0, !PT ;  /* 0x0000ff00b5ff7812 */ /* 0x000fe2000786c0ff */
[----:B------:R-:W-:Y:S01]  /*67e0*/  FFMA.FTZ R237, R237, R157, R228 ;  /* 0x0000009deded7223 */ /* 0x000fe200000100e4 */
[----:B------:R-:W-:Y:S01]  /*67f0*/  LOP3.LUT P5, RZ, R188, 0xff0000, RZ, 0xc0, !PT ;  /* 0x00ff0000bcff7812 */ /* 0x000fe200078ac0ff */
[----:B------:R-:W-:Y:S01]  /*6800*/  FFMA.FTZ R130, R214, R130, R51 ;  /* 0x00000082d6827223 */ /* 0x000fe20000010033 */
[----:B------:R-:W-:Y:S01]  /*6810*/  FSEL R102, R143, RZ, P4 ;  /* 0x000000ff8f667208 */ /* 0x000fe20002000000 */
[----:B------:R-:W-:Y:S01]  /*6820*/  FADD.FTZ R126, R141, -R126 ;  /* 0x8000007e8d7e7221 */ /* 0x000fe20000010000 */
[----:B------:R-:W-:Y:S01]  /*6830*/  FSEL R101, R138, RZ, P3 ;  /* 0x000000ff8a657208 */ /* 0x000fe20001800000 */
[----:B------:R-:W-:Y:S01]  /*6840*/  FADD.FTZ R237, R132, -R237 ;  /* 0x800000ed84ed7221 */ /* 0x000fe20000010000 */
[----:B------:R-:W-:Y:S01]  /*6850*/  FSEL R113, R239, RZ, P5 ;  /* 0x000000ffef717208 */ /* 0x000fe20002800000 */
[----:B------:R-:W-:Y:S01]  /*6860*/  FMUL.FTZ R130, R130, UR6 ;  /* 0x0000000682827c20 */ /* 0x000fe20008410000 */
[----:B------:R-:W-:Y:S01]  /*6870*/  LOP3.LUT P6, RZ, R181, 0xff0000, RZ, 0xc0, !PT ;  /* 0x00ff0000b5ff7812 */ /* 0x000fe200078cc0ff */
[----:B------:R-:W-:Y:S01]  /*6880*/  FFMA.FTZ R126, R214, R126, R49 ;  /* 0x0000007ed67e7223 */ /* 0x000fe20000010031 */
[----:B------:R-:W-:Y:S01]  /*6890*/  LOP3.LUT P5, RZ, R180, 0xff0000, RZ, 0xc0, !PT ;  /* 0x00ff0000b4ff7812 */ /* 0x000fe200078ac0ff */
[----:B------:R-:W-:Y:S01]  /*68a0*/  FFMA.FTZ R237, R214, R237, R48 ;  /* 0x000000edd6ed7223 */ /* 0x000fe20000010030 */
[----:B------:R-:W-:Y:S01]  /*68b0*/  F2FP.BF16.F32.PACK_AB R102, R101, R102 ;  /* 0x000000666566723e */ /* 0x000fe200000010ff */
        /* <DEDUP_REMOVED lines=26> */
.L_x_2648:
        /* <DEDUP_REMOVED lines=76> */
.L_x_2651:
        /* <DEDUP_REMOVED lines=75> */
.L_x_2647:
        /* <DEDUP_REMOVED lines=56> */
.L_x_2653:
        /* <DEDUP_REMOVED lines=54> */
.L_x_2652:
[----:B------:R-:W-:Y:S05]  /*7ab0*/  @!P1 BRA `(.L_x_2654) ;  /* 0x0000000000d89947 */ /* 0x000fea0003800000 */
[-CC-:B------:R-:W-:Y:S01]  /*7ac0*/  FFMA.FTZ R147, R147, R157.reuse, R228.reuse ;  /* 0x0000009d93937223 */ /* 0x180fe200000100e4 */
[-CC-:B------:R-:W-:Y:S01]  /*7ad0*/  FFMA.FTZ R136, R136, R157.reuse, R228.reuse ;  /* 0x0000009d88887223 */ /* 0x180fe200000100e4 */
[-C--:B------:R-:W-:Y:S01]  /*7ae0*/  FFMA.FTZ R237, R237, R157.reuse, R228 ;  /* 0x0000009deded7223 */ /* 0x080fe200000100e4 */
[----:B------:R-:W-:Y:S01]  /*7af0*/  ISETP.GE.U32.AND P3, PT, R188, RZ, PT ;  /* 0x000000ffbc00720c */ /* 0x000fe20003f66070 */
[----:B------:R-:W-:Y:S01]  /*7b00*/  FADD.FTZ R147, R148, -R147 ;  /* 0x8000009394937221 */ /* 0x000fe20000010000 */
[----:B------:R-:W-:Y:S01]  /*7b10*/  FADD.FTZ R129, R129, -R136 ;  /* 0x8000008881817221 */ /* 0x000fe20000010000 */
[--C-:B------:R-:W-:Y:S01]  /*7b20*/  FFMA.FTZ R239, R239, R157, R228.reuse ;  /* 0x0000009defef7223 */ /* 0x100fe200000100e4 */
[----:B------:R-:W-:Y:S01]  /*7b30*/  FADD.FTZ R237, R132, -R237 ;  /* 0x800000ed84ed7221 */ /* 0x000fe20000010000 */
[C---:B0-----:R-:W-:Y:S01]  /*7b40*/  FMUL.FTZ R107, R214.reuse, R147 ;  /* 0x00000093d66b7220 */ /* 0x041fe20000410000 */
[----:B------:R-:W-:Y:S01]  /*7b50*/  FMUL.FTZ R106, R214, R129 ;  /* 0x00000081d66a7220 */ /* 0x000fe20000410000 */
[----:B------:R-:W-:Y:S01]  /*7b60*/  ISETP.GE.U32.AND.EX P3, PT, R189, 0x1000000, PT, P3 ;  /* 0x01000000bd00780c */ /* 0x000fe20003f66130 */
[----:B------:R-:W-:Y:S01]  /*7b70*/  FADD.FTZ R239, R134, -R239 ;  /* 0x800000ef86ef7221 */ /* 0x000fe20000010000 */
[----:B------:R-:W-:Y:S01]  /*7b80*/  FMUL.FTZ R110, R107, UR6 ;  /* 0x000000066b6e7c20 */ /* 0x000fe20008410000 */
[-CC-:B------:R-:W-:Y:S01]  /*7b90*/  FFMA.FTZ R138, R138, R157.reuse, R228.reuse ;  /* 0x0000009d8a8a7223 */ /* 0x180fe200000100e4 */
[-CC-:B------:R-:W-:Y:S01]  /*7ba0*/  FFMA.FTZ R126, R126, R157.reuse, R228.reuse ;  /* 0x0000009d7e7e7223 */ /* 0x180fe200000100e4 */
[-CC-:B------:R-:W-:Y:S01]  /*7bb0*/  FFMA.FTZ R130, R130, R157.reuse, R228.reuse ;  /* 0x0000009d82827223 */ /* 0x180fe200000100e4 */
[----:B------:R-:W-:Y:S01]  /*7bc0*/  FFMA.FTZ R143, R143, R157, R228 ;  /* 0x0000009d8f8f7223 */ /* 0x000fe200000100e4 */
[----:B------:R-:W-:Y:S01]  /*7bd0*/  FMUL.FTZ R108, R214, R237 ;  /* 0x000000edd66c7220 */ /* 0x000fe20000410000 */
[----:B------:R-:W-:Y:S01]  /*7be0*/  FMUL.FTZ R104, R106, UR6 ;  /* 0x000000066a687c20 */ /* 0x000fe20008410000 */
[----:B------:R-:W-:Y:S01]  /*7bf0*/  FSEL R123, R110, RZ, P3 ;  /* 0x000000ff6e7b7208 */ /* 0x000fe20001800000 */
[----:B------:R-:W-:Y:S01]  /*7c00*/  FADD.FTZ R105, R153, -R138 ;  /* 0x8000008a99697221 */ /* 0x000fe20000010000 */
[----:B------:R-:W-:Y:S01]  /*7c10*/  LOP3.LUT P5, RZ, R189, 0xff0000, RZ, 0xc0, !PT ;  /* 0x00ff0000bdff7812 */ /* 0x000fe200078ac0ff */
[----:B------:R-:W-:Y:S01]  /*7c20*/  FMUL.FTZ R110, R214, R239 ;  /* 0x000000efd66e7220 */ /* 0x000fe20000410000 */
        /* <DEDUP_REMOVED lines=8> */
[----:B------:R-:W-:Y:S01]  /*7cb0*/  LOP3.LUT P6, RZ, R188, 0xff0000, RZ, 0xc0, !PT ;  /* 0x00ff0000bcff7812 */ /* 0x000fe200078cc0ff */
        /* <DEDUP_REMOVED lines=22> */
.L_x_2654:
        /* <DEDUP_REMOVED lines=53> */
.L_x_2650:
        /* <DEDUP_REMOVED lines=29> */
[----:B------:R-:W-:Y:S01]  /*8340*/  FSEL R115, R0, RZ, P6 ;  /* 0x000000ff00737208 */ /* 0x000fe20003000000 */
[-C--:B------:R-:W-:Y:S01]  /*8350*/  FFMA.FTZ R222, R222, R157.reuse, R228 ;  /* 0x0000009ddede7223 */ /* 0x080fe200000100e4 */
[----:B------:R-:W-:Y:S01]  /*8360*/  FSEL R103, R0, RZ, P4 ;  /* 0x000000ff00677208 */ /* 0x000fe20002000000 */
[----:B------:R-:W-:Y:S01]  /*8370*/  FMUL.FTZ R0, R104, UR6 ;  /* 0x0000000668007c20 */ /* 0x000fe20008410000 */
[----:B------:R-:W-:Y:S01]  /*8380*/  LOP3.LUT P6, RZ, R183, 0xff, RZ, 0xc0, !PT ;  /* 0x000000ffb7ff7812 */ /* 0x000fe200078cc0ff */
[----:B------:R-:W-:Y:S01]  /*8390*/  FMUL.FTZ R100, R107, UR6 ;  /* 0x000000066b647c20 */ /* 0x000fe20008410000 */
[----:B------:R-:W-:Y:S01]  /*83a0*/  ISETP.GE.U32.AND P2, PT, R186, RZ, PT ;  /* 0x000000ffba00720c */ /* 0x000fe20003f46070 */
[----:B------:R-:W-:Y:S01]  /*83b0*/  FADD.FTZ R139, R139, -R220 ;  /* 0x800000dc8b8b7221 */ /* 0x000fe20000010000 */
[----:B------:R-:W-:Y:S01]  /*83c0*/  FSEL R114, R0, RZ, P5 ;  /* 0x000000ff00727208 */ /* 0x000fe20002800000 */
[-C--:B------:R-:W-:Y:S01]  /*83d0*/  FFMA.FTZ R140, R140, R157.reuse, R228 ;  /* 0x0000009d8c8c7223 */ /* 0x080fe200000100e4 */
[----:B------:R-:W-:Y:S01]  /*83e0*/  FSEL R102, R0, RZ, P6 ;  /* 0x000000ff00667208 */ /* 0x000fe20003000000 */
[----:B------:R-:W-:Y:S01]  /*83f0*/  FMUL.FTZ R0, R105, UR6 ;  /* 0x0000000669007c20 */ /* 0x000fe20008410000 */
[----:B------:R-:W-:Y:S01]  /*8400*/  LOP3.LUT P4, RZ, R187, 0xff00, RZ, 0xc0, !PT ;  /* 0x0000ff00bbff7812 */ /* 0x000fe2000788c0ff */
        /* <DEDUP_REMOVED lines=45> */
.L_x_2657:
        /* <DEDUP_REMOVED lines=16> */
[----:B------:R-:W-:Y:S01]  /*87e0*/  FMUL.FTZ R155, R155, UR6 ;  /* 0x000000069b9b7c20 */ /* 0x000fe20008410000 */
[----:B0-----:R-:W-:Y:S01]  /*87f0*/  FSEL R115, R135, RZ, P3 ;  /* 0x000000ff87737208 */ /* 0x001fe20001800000 */
[----:B------:R-:W-:Y:S01]  /*8800*/  FMUL.FTZ R232, R232, UR6 ;  /* 0x00000006e8e87c20 */ /* 0x000fe20008410000 */
[C---:B------:R-:W-:Y:S01]  /*8810*/  ISETP.GE.U32.AND.EX P5, PT, R187.reuse, 0x1000000, PT, P2 ;  /* 0x01000000bb00780c */ /* 0x040fe20003fa6120 */
[----:B------:R-:W-:Y:S01]  /*8820*/  FFMA.FTZ R251, R214, R251, R36 ;  /* 0x000000fbd6fb7223 */ /* 0x000fe20000010024 */
[----:B------:R-:W-:Y:S01]  /*8830*/  LOP3.LUT P3, RZ, R187, 0xff00, RZ, 0xc0, !PT ;  /* 0x0000ff00bbff7812 */ /* 0x000fe2000786c0ff */
[-C--:B------:R-:W-:Y:S01]  /*8840*/  FFMA.FTZ R140, R140, R157.reuse, R228 ;  /* 0x0000009d8c8c7223 */ /* 0x080fe200000100e4 */
[----:B------:R-:W-:Y:S01]  /*8850*/  ISETP.GE.U32.AND P2, PT, R182, RZ, PT ;  /* 0x000000ffb600720c */ /* 0x000fe20003f46070 */
[----:B------:R-:W-:Y:S01]  /*8860*/  FADD.FTZ R139, R139, -R220 ;  /* 0x800000dc8b8b7221 */ /* 0x000fe20000010000 */
[----:B------:R-:W-:Y:S01]  /*8870*/  FADD.FTZ R222, R145, -R222 ;  /* 0x800000de91de7221 */ /* 0x000fe20000010000 */
[----:B------:R-:W-:Y:S01]  /*8880*/  FFMA.FTZ R157, R247, R157, R228 ;  /* 0x0000009df79d7223 */ /* 0x000fe200000100e4 */
[----:B------:R-:W-:Y:S01]  /*8890*/  FSEL R0, R155, RZ, P5 ;  /* 0x000000ff9b007208 */ /* 0x000fe20002800000 */
[----:B------:R-:W-:Y:S01]  /*88a0*/  FMUL.FTZ R251, R251, UR6 ;  /* 0x00000006fbfb7c20 */ /* 0x000fe20008410000 */
[----:B------:R-:W-:Y:S01]  /*88b0*/  FSEL R101, R232, RZ, P3 ;  /* 0x000000ffe8657208 */ /* 0x000fe20001800000 */
[C---:B------:R-:W-:Y:S01]  /*88c0*/  FFMA.FTZ R139, R214.reuse, R139, R42 ;  /* 0x0000008bd68b7223 */ /* 0x040fe2000001002a */
[----:B------:R-:W-:Y:S01]  /*88d0*/  LOP3.LUT P6, RZ, R183, 0xff0000, RZ, 0xc0, !PT ;  /* 0x00ff0000b7ff7812 */ /* 0x000fe200078cc0ff */
[----:B------:R-:W-:Y:S01]  /*88e0*/  FFMA.FTZ R222, R214, R222, R43 ;  /* 0x000000ded6de7223 */ /* 0x000fe2000001002b */
[----:B------:R-:W-:Y:S01]  /*88f0*/  LOP3.LUT P4, RZ, R187, 0xff, RZ, 0xc0, !PT ;  /* 0x000000ffbbff7812 */ /* 0x000fe2000788c0ff */
[----:B------:R-:W-:Y:S01]  /*8900*/  FADD.FTZ R140, R131, -R140 ;  /* 0x8000008c838c7221 */ /* 0x000fe20000010000 */
[C---:B------:R-:W-:Y:S01]  /*8910*/  LOP3.LUT P5, RZ, R183.reuse, 0xff, RZ, 0xc0, !PT ;  /* 0x000000ffb7ff7812 */ /* 0x040fe200078ac0ff */
        /* <DEDUP_REMOVED lines=9> */
[C---:B------:R-:W-:Y:S01]  /*89b0*/  FSEL R114, R251.reuse, RZ, P4 ;  /* 0x000000fffb727208 */ /* 0x040fe20002000000 */
[----:B------:R-:W-:Y:S01]  /*89c0*/  FMUL.FTZ R140, R140, UR6 ;  /* 0x000000068c8c7c20 */ /* 0x000fe20008410000 */
[----:B------:R-:W-:Y:S01]  /*89d0*/  FSEL R102, R251, RZ, P5 ;  /* 0x000000fffb667208 */ /* 0x000fe20002800000 */
[----:B------:R-:W-:Y:S01]  /*89e0*/  FMUL.FTZ R157, R157, UR6 ;  /* 0x000000069d9d7c20 */ /* 0x000fe20008410000 */
[----:B------:R-:W-:-:S02]  /*89f0*/  FSEL R113, R232, RZ, P3 ;  /* 0x000000ffe8717208 */ /* 0x000fc40001800000 */
[C---:B------:R-:W-:Y:S02]  /*8a00*/  LOP3.LUT P6, RZ, R186.reuse, 0xff0000, RZ, 0xc0, !PT ;  /* 0x00ff0000baff7812 */ /* 0x040fe400078cc0ff */
[----:B------:R-:W-:Y:S02]  /*8a10*/  LOP3.LUT P2, RZ, R186, 0xff000000, RZ, 0xc0, !PT ;  /* 0xff000000baff7812 */ /* 0x000fe4000784c0ff */
[----:B------:R-:W-:Y:S02]  /*8a20*/  LOP3.LUT P3, RZ, R182, 0xff0000, RZ, 0xc0, !PT ;  /* 0x00ff0000b6ff7812 */ /* 0x000fe4000786c0ff */
[----:B------:R-:W-:Y:S02]  /*8a30*/  F2FP.BF16.F32.PACK_AB R115, R0, R115 ;  /* 0x000000730073723e */ /* 0x000fe400000010ff */
[----:B------:R-:W-:Y:S02]  /*8a40*/  F2FP.BF16.F32.PACK_AB R102, R113, R102 ;  /* 0x000000667166723e */ /* 0x000fe400000010ff */
[----:B------:R-:W-:-:S02]  /*8a50*/  F2FP.BF16.F32.PACK_AB R114, R101, R114 ;  /* 0x000000726572723e */ /* 0x000fc400000010ff */
[C---:B------:R-:W-:Y:S02]  /*8a60*/  FSEL R113, R139.reuse, RZ, P6 ;  /* 0x000000ff8b717208 */ /* 0x040fe40003000000 */
[----:B------:R-:W-:Y:S02]  /*8a70*/  FSEL R101, R139, RZ, P3 ;  /* 0x000000ff8b657208 */ /* 0x000fe40001800000 */
[----:B------:R-:W-:Y:S02]  /*8a80*/  FSEL R0, R222, RZ, P2 ;  /* 0x000000ffde007208 */ /* 0x000fe40001000000 */
[C---:B------:R-:W-:Y:S02]  /*8a90*/  LOP3.LUT P4, RZ, R186.reuse, 0xff00, RZ, 0xc0, !PT ;  /* 0x0000ff00baff7812 */ /* 0x040fe4000788c0ff */
[----:B------:R-:W-:Y:S02]  /*8aa0*/  LOP3.LUT P5, RZ, R186, 0xff, RZ, 0xc0, !PT ;  /* 0x000000ffbaff7812 */ /* 0x000fe400078ac0ff */
[----:B------:R-:W-:-:S02]  /*8ab0*/  LOP3.LUT P6, RZ, R182, 0xff000000, RZ, 0xc0, !PT ;  /* 0xff000000b6ff7812 */ /* 0x000fc400078cc0ff */
        /* <DEDUP_REMOVED lines=13> */
.L_x_2656:
        /* <DEDUP_REMOVED lines=76> */
.L_x_2659:
        /* <DEDUP_REMOVED lines=19> */
[C---:B------:R-:W-:Y:S01]  /*9180*/  ISETP.GE.U32.AND.EX P5, PT, R187.reuse, 0x1000000, PT, P2 ;  /* 0x01000000bb00780c */ /* 0x040fe20003fa6120 */
[-C--:B------:R-:W-:Y:S01]  /*9190*/  FFMA.FTZ R140, R140, R157.reuse, R228 ;  /* 0x0000009d8c8c7223 */ /* 0x080fe200000100e4 */
        /* <DEDUP_REMOVED lines=12> */
[----:B------:R-:W-:Y:S01]  /*9260*/  FMUL.FTZ R145, R214, R145 ;  /* 0x00000091d6917220 */ /* 0x000fe20000410000 */
[C---:B------:R-:W-:Y:S01]  /*9270*/  ISETP.GE.U32.AND.EX P2, PT, R183.reuse, 0x1000000, PT, P2 ;  /* 0x01000000b700780c */ /* 0x040fe20003f46120 */
        /* <DEDUP_REMOVED lines=40> */
.L_x_2655:
        /* <DEDUP_REMOVED lines=8> */
[-CC-:B------:R-:W-:Y:S01]  /*9580*/  FFMA.FTZ R220, R220, R157.reuse, R228.reuse ;  /* 0x0000009ddcdc7223 */ /* 0x180fe200000100e4 */
[--C-:B------:R-:W-:Y:S01]  /*9590*/  FFMA.FTZ R222, R222, R157, R228.reuse ;  /* 0x0000009ddede7223 */ /* 0x100fe200000100e4 */
[----:B0-----:R-:W-:Y:S01]  /*95a0*/  FFMA.FTZ R107, R214, R155, R39 ;  /* 0x0000009bd66b7223 */ /* 0x001fe20000010027 */
[----:B------:R-:W-:Y:S01]  /*95b0*/  FFMA.FTZ R251, R251, R157, R228 ;  /* 0x0000009dfbfb7223 */ /* 0x000fe200000100e4 */
[----:B------:R-:W-:Y:S01]  /*95c0*/  FADD.FTZ R247, R156, -R247 ;  /* 0x800000f79cf77221 */ /* 0x000fe20000010000 */
[----:B------:R-:W-:Y:S01]  /*95d0*/  ISETP.GE.U32.AND P2, PT, R186, RZ, PT ;  /* 0x000000ffba00720c */ /* 0x000fe20003f46070 */
[----:B------:R-:W-:Y:S01]  /*95e0*/  FFMA.FTZ R106, R214, R135, R38 ;  /* 0x00000087d66a7223 */ /* 0x000fe20000010026 */
        /* <DEDUP_REMOVED lines=41> */
.L_x_2661:
[-CC-:B------:R-:W-:Y:S01]  /*9880*/  FFMA.FTZ R251, R251, R157.reuse, R228.reuse ;  /* 0x0000009dfbfb7223 */ /* 0x180fe200000100e4 */
[-CC-:B------:R-:W-:Y:S01]  /*9890*/  FFMA.FTZ R135, R135, R157.reuse, R228.reuse ;  /* 0x0000009d87877223 */ /* 0x180fe200000100e4 */
[-CC-:B------:R-:W-:Y:S01]  /*98a0*/  FFMA.FTZ R155, R155, R157.reuse, R228.reuse ;  /* 0x0000009d9b9b7223 */ /* 0x180fe200000100e4 */
        /* <DEDUP_REMOVED lines=51> */
.L_x_2660:
        /* <DEDUP_REMOVED lines=8> */
[--C-:B------:R-:W-:Y:S01]  /*9c60*/  FFMA.FTZ R220, R220, R157, R228.reuse ;  /* 0x0000009ddcdc7223 */ /* 0x100fe200000100e4 */
[----:B0-----:R-:W-:Y:S01]  /*9c70*/  FMUL.FTZ R107, R214, R155 ;  /* 0x0000009bd66b7220 */ /* 0x001fe20000410000 */
[-CC-:B------:R-:W-:Y:S01]  /*9c80*/  FFMA.FTZ R222, R222, R157.reuse, R228.reuse ;  /* 0x0000009ddede7223 */ /* 0x180fe200000100e4 */
[--C-:B------:R-:W-:Y:S01]  /*9c90*/  FFMA.FTZ R251, R251, R157, R228.reuse ;  /* 0x0000009dfbfb7223 */ /* 0x100fe200000100e4 */
[----:B------:R-:W-:Y:S01]  /*9ca0*/  FADD.FTZ R247, R156, -R247 ;  /* 0x800000f79cf77221 */ /* 0x000fe20000010000 */
[----:B------:R-:W-:Y:S01]  /*9cb0*/  FMUL.FTZ R105, R107, UR6 ;  /* 0x000000066b697c20 */ /* 0x000fe20008410000 */
[----:B------:R-:W-:Y:S01]  /*9cc0*/  FMUL.FTZ R106, R214, R135 ;  /* 0x00000087d66a7220 */ /* 0x000fe20000410000 */
[----:B------:R-:W-:Y:S01]  /*9cd0*/  ISETP.GE.U32.AND.EX P2, PT, R187, 0x1000000, PT, P2 ;  /* 0x01000000bb00780c */ /* 0x000fe20003f46120 */
[----:B------:R-:W-:Y:S01]  /*9ce0*/  FFMA.FTZ R228, R232, R157, R228 ;  /* 0x0000009de8e47223 */ /* 0x000fe200000100e4 */
[----:B------:R-:W-:Y:S01]  /*9cf0*/  FMUL.FTZ R108, R214, R247 ;  /* 0x000000f7d66c7220 */ /* 0x000fe20000410000 */
[----:B------:R-:W-:Y:S01]  /*9d00*/  FMUL.FTZ R104, R106, UR6 ;  /* 0x000000066a687c20 */ /* 0x000fe20008410000 */
[----:B------:R-:W-:Y:S01]  /*9d10*/  FSEL R123, R105, RZ, P2 ;  /* 0x000000ff697b7208 */ /* 0x000fe20001000000 */
[----:B------:R-:W-:Y:S01]  /*9d20*/  FADD.FTZ R105, R137, -R228 ;  /* 0x800000e489697221 */ /* 0x000fe20000010000 */
[----:B------:R-:W-:Y:S01]  /*9d30*/  LOP3.LUT P4, RZ, R187, 0xff0000, RZ, 0xc0, !PT ;  /* 0x00ff0000bbff7812 */ /* 0x000fe2000788c0ff */
[----:B------:R-:W-:Y:S01]  /*9d40*/  FADD.FTZ R109, R131, -R140 ;  /* 0x8000008c836d7221 */ /* 0x000fe20000010000 */
[----:B------:R-:W-:Y:S01]  /*9d50*/  FADD.FTZ R139, R139, -R220 ;  /* 0x800000dc8b8b7221 */ /* 0x000fe20000010000 */
[----:B------:R-:W-:Y:S01]  /*9d60*/  FADD.FTZ R111, R145, -R222 ;  /* 0x800000de916f7221 */ /* 0x000fe20000010000 */
[----:B------:R-:W-:Y:S01]  /*9d70*/  FADD.FTZ R251, R144, -R251 ;  /* 0x800000fb90fb7221 */ /* 0x000fe20000010000 */
[----:B------:R-:W-:Y:S01]  /*9d80*/  FMUL.FTZ R0, R108, UR6 ;  /* 0x000000066c007c20 */ /* 0x000fe20008410000 */
[----:B------:R-:W-:Y:S01]  /*9d90*/  LOP3.LUT P5, RZ, R186, 0xff, RZ, 0xc0, !PT ;  /* 0x000000ffbaff7812 */ /* 0x000fe200078ac0ff */
[----:B------:R-:W-:Y:S01]  /*9da0*/  FMUL.FTZ R105, R214, R105 ;  /* 0x00000069d6697220 */ /* 0x000fe20000410000 */
[----:B------:R-:W-:Y:S01]  /*9db0*/  FSEL R122, R104, RZ, P4 ;  /* 0x000000ff687a7208 */ /* 0x000fe20002000000 */
[C---:B------:R-:W-:Y:S01]  /*9dc0*/  FMUL.FTZ R109, R214.reuse, R109 ;  /* 0x0000006dd66d7220 */ /* 0x040fe20000410000 */
        /* <DEDUP_REMOVED lines=24> */
.L_x_2662:
        /* <DEDUP_REMOVED lines=53> */
.L_x_2658:
        /* <DEDUP_REMOVED lines=14> */
.L_x_2629:
        /* <DEDUP_REMOVED lines=61> */
.L_x_2628:
[----:B------:R-:W-:Y:S05]  /*a750*/  BSYNC B0 ;  /* 0x0000000000007941 */ /* 0x000fea0003800000 */
.L_x_2627:
[----:B------:R-:W1:Y:S01]  /*a760*/  S2R R3, SR_CgaCtaId ;  /* 0x0000000000037919 */ /* 0x000e620000008800 */
[----:B------:R-:W-:Y:S01]  /*a770*/  SHF.L.U32 R0, R4, 0x5, RZ ;  /* 0x0000000504007819 */ /* 0x000fe200000006ff */
[----:B------:R-:W-:Y:S05]  /*a780*/  WARPSYNC.ALL ;  /* 0x0000000000007948 */ /* 0x000fea0003800000 */
[----:B------:R-:W-:Y:S01]  /*a790*/  MOV R2, 0x400 ;  /* 0x0000040000027802 */ /* 0x000fe20000000f00 */
[----:B------:R-:W2:Y:S01]  /*a7a0*/  LDCU.128 UR16, c[0x0][0x440] ;  /* 0x00008800ff1077ac */ /* 0x000ea20008000c00 */
[----:B------:R-:W-:-:S04]  /*a7b0*/  LOP3.LUT R0, R0, 0x3e0, RZ, 0xc0, !PT ;  /* 0x000003e000007812 */ /* 0x000fc800078ec0ff */
[----:B------:R-:W-:Y:S02]  /*a7c0*/  LEA R0, R5, R0, 0xc ;  /* 0x0000000005007211 */ /* 0x000fe400078e60ff */
[----:B-1----:R-:W-:-:S04]  /*a7d0*/  LEA R3, R3, R2, 0x18 ;  /* 0x0000000203037211 */ /* 0x002fc800078ec0ff */
        /* <DEDUP_REMOVED lines=12> */
[----:B------:R-:W3:Y:S04]  /*a8a0*/  LDS R25, [R6+0x1000] ;  /* 0x0010000006197984 */ /* 0x000ee80000000800 */
[----:B------:R-:W4:Y:S04]  /*a8b0*/  LDS R3, [R6+0x200] ;  /* 0x0002000006037984 */ /* 0x000f280000000800 */
[----:B------:R-:W5:Y:S04]  /*a8c0*/  LDS R16, [R6+0x1200] ;  /* 0x0012000006107984 */ /* 0x000f680000000800 */
[----:B------:R-:W0:Y:S04]  /*a8d0*/  LDS R5, [R6+0x400] ;  /* 0x0004000006057984 */ /* 0x000e280000000800 */
[----:B------:R-:W2:Y:S04]  /*a8e0*/  LDS R18, [R6+0x1400] ;  /* 0x0014000006127984 */ /* 0x000ea80000000800 */
[----:B------:R-:W2:Y:S04]  /*a8f0*/  LDS R7, [R6+0x600] ;  /* 0x0006000006077984 */ /* 0x000ea80000000800 */
[----:B------:R-:W2:Y:S04]  /*a900*/  LDS R20, [R6+0x1600] ;  /* 0x0016000006147984 */ /* 0x000ea80000000800 */
[----:B------:R-:W2:Y:S04]  /*a910*/  LDS R8, [R6+0x800] ;  /* 0x0008000006087984 */ /* 0x000ea80000000800 */
[----:B------:R-:W2:Y:S04]  /*a920*/  LDS R17, [R6+0x1800] ;  /* 0x0018000006117984 */ /* 0x000ea80000000800 */
[----:B------:R-:W2:Y:S01]  /*a930*/  LDS R9, [R6+0xa00] ;  /* 0x000a000006097984 */ /* 0x000ea20000000800 */
[----:B-1----:R-:W-:-:S03]  /*a940*/  FADD.FTZ R2, RZ, R2 ;  /* 0x00000002ff027221 */ /* 0x002fc60000010000 */
[----:B------:R-:W1:Y:S01]  /*a950*/  LDS R22, [R6+0x1a00] ;  /* 0x001a000006167984 */ /* 0x000e620000000800 */
[----:B---3--:R-:W-:-:S03]  /*a960*/  FADD.FTZ R2, R2, R25 ;  /* 0x0000001902027221 */ /* 0x008fc60000010000 */
[----:B------:R-:W3:Y:S01]  /*a970*/  LDS R10, [R6+0xc00] ;  /* 0x000c0000060a7984 */ /* 0x000ee20000000800 */
[----:B----4-:R-:W-:-:S03]  /*a980*/  FADD.FTZ R3, RZ, R3 ;  /* 0x00000003ff037221 */ /* 0x010fc60000010000 */
[----:B------:R-:W4:Y:S01]  /*a990*/  LDS R19, [R6+0x1c00] ;  /* 0x001c000006137984 */ /* 0x000f220000000800 */
[----:B-----5:R-:W-:Y:S02]  /*a9a0*/  FADD.FTZ R3, R3, R16 ;  /* 0x0000001003037221 */ /* 0x020fe40000010000 */
[----:B------:R-:W5:Y:S01]  /*a9b0*/  LDC R16, c[0x0][0x388] ;  /* 0x0000e200ff107b82 */ /* 0x000f620000000800 */
[----:B------:R-:W4:Y:S01]  /*a9c0*/  LDS R11, [R6+0xe00] ;  /* 0x000e0000060b7984 */ /* 0x000f220000000800 */
[----:B0-----:R-:W-:-:S03]  /*a9d0*/  FADD.FTZ R5, RZ, R5 ;  /* 0x00000005ff057221 */ /* 0x001fc60000010000 */
[----:B------:R-:W0:Y:S01]  /*a9e0*/  LDS R24, [R6+0x1e00] ;  /* 0x001e000006187984 */ /* 0x000e220000000800 */
[----:B--2---:R-:W-:-:S03]  /*a9f0*/  FADD.FTZ R5, R5, R18 ;  /* 0x0000001205057221 */ /* 0x004fc60000010000 */
[----:B------:R-:W2:Y:S01]  /*aa00*/  LDS R21, [R6+0x2000] ;  /* 0x0020000006157984 */ /* 0x000ea20000000800 */
        /* <DEDUP_REMOVED lines=10> */
[----:B-1----:R-:W-:-:S03]  /*aab0*/  FADD.FTZ R9, R9, R22 ;  /* 0x0000001609097221 */ /* 0x002fc60000010000 */
[----:B------:R-:W1:Y:S01]  /*aac0*/  LDS R27, [R6+0x2c00] ;  /* 0x002c0000061b7984 */ /* 0x000e620000000800 */
[----:B---3--:R-:W-:-:S03]  /*aad0*/  FADD.FTZ R10, RZ, R10 ;  /* 0x0000000aff0a7221 */ /* 0x008fc60000010000 */
[----:B------:R-:W3:Y:S01]  /*aae0*/  LDS R34, [R6+0x2e00] ;  /* 0x002e000006227984 */ /* 0x000ee20000000800 */
[----:B----4-:R-:W-:-:S03]  /*aaf0*/  FADD.FTZ R10, R10, R19 ;  /* 0x000000130a0a7221 */ /* 0x010fc60000010000 */
[----:B------:R-:W4:Y:S01]  /*ab00*/  LDS R29, [R6+0x3000] ;  /* 0x00300000061d7984 */ /* 0x000f220000000800 */
[----:B------:R-:W-:-:S03]  /*ab10*/  FADD.FTZ R11, RZ, R11 ;  /* 0x0000000bff0b7221 */ /* 0x000fc60000010000 */
[----:B------:R-:W-:Y:S01]  /*ab20*/  LDS R40, [R6+0x3200] ;  /* 0x0032000006287984 */ /* 0x000fe20000000800 */
[----:B0-----:R-:W-:-:S03]  /*ab30*/  FADD.FTZ R11, R11, R24 ;  /* 0x000000180b0b7221 */ /* 0x001fc60000010000 */
[----:B------:R-:W-:Y:S01]  /*ab40*/  LDS R42, [R6+0x3400] ;  /* 0x00340000062a7984 */ /* 0x000fe20000000800 */
[----:B--2---:R-:W-:-:S03]  /*ab50*/  FADD.FTZ R2, R2, R21 ;  /* 0x0000001502027221 */ /* 0x004fc60000010000 */
[----:B------:R-:W0:Y:S01]  /*ab60*/  LDS R48, [R6+0x3600] ;  /* 0x0036000006307984 */ /* 0x000e220000000800 */
[----:B-----5:R-:W-:-:S03]  /*ab70*/  FADD.FTZ R3, R3, R26 ;  /* 0x0000001a03037221 */ /* 0x020fc60000010000 */
[----:B------:R-:W2:Y:S01]  /*ab80*/  LDS R31, [R6+0x3800] ;  /* 0x00380000061f7984 */ /* 0x000ea20000000800 */
        /* <DEDUP_REMOVED lines=8> */
[----:B-1----:R-:W-:Y:S01]  /*ac10*/  FADD.FTZ R10, R10, R27 ;  /* 0x0000001b0a0a7221 */ /* 0x002fe20000010000 */
[----:B---3--:R-:W-:Y:S01]  /*ac20*/  FADD.FTZ R11, R11, R34 ;  /* 0x000000220b0b7221 */ /* 0x008fe20000010000 */
[----:B----4-:R-:W-:Y:S01]  /*ac30*/  FADD.FTZ R29, R2, R29 ;  /* 0x0000001d021d7221 */ /* 0x010fe20000010000 */
[----:B0-----:R-:W-:Y:S02]  /*ac40*/  FADD.FTZ R7, R7, R48 ;  /* 0x0000003007077221 */ /* 0x001fe40000010000 */
[----:B------:R-:W-:Y:S01]  /*ac50*/  STS.128 [R0], R36 ;  /* 0x0000002400007388 */ /* 0x000fe20000000c00 */
[----:B--2---:R-:W-:-:S03]  /*ac60*/  FADD.FTZ R31, R8, R31 ;  /* 0x0000001f081f7221 */ /* 0x004fc60000010000 */
[----:B------:R-:W-:Y:S01]  /*ac70*/  STS.128 [R0+0x10], R44 ;  /* 0x0000102c00007388 */ /* 0x000fe20000000c00 */
[----:B-----5:R-:W-:-:S03]  /*ac80*/  FADD.FTZ R9, R9, R50 ;  /* 0x0000003209097221 */ /* 0x020fc60000010000 */
[----:B------:R-:W-:Y:S01]  /*ac90*/  STS.128 [R0+0x400], R52 ;  /* 0x0004003400007388 */ /* 0x000fe20000000c00 */
[----:B------:R-:W-:-:S03]  /*aca0*/  FADD.FTZ R33, R10, R33 ;  /* 0x000000210a217221 */ /* 0x000fc60000010000 */
[----:B------:R-:W-:Y:S01]  /*acb0*/  STS.128 [R0+0x410], R160 ;  /* 0x000410a000007388 */ /* 0x000fe20000000c00 */
[----:B------:R-:W-:-:S03]  /*acc0*/  FADD.FTZ R11, R11, R56 ;  /* 0x000000380b0b7221 */ /* 0x000fc60000010000 */
[----:B------:R-:W-:Y:S04]  /*acd0*/  STS.128 [R0+0x800], R60 ;  /* 0x0008003c00007388 */ /* 0x000fe80000000c00 */
[----:B------:R-:W-:Y:S04]  /*ace0*/  STS.128 [R0+0x810], R64 ;  /* 0x0008104000007388 */ /* 0x000fe80000000c00 */
[----:B------:R0:W-:Y:S04]  /*acf0*/  STS.128 [R0+0xc00], R12 ;  /* 0x000c000c00007388 */ /* 0x0001e80000000c00 */
[----:B------:R-:W-:Y:S01]  /*ad00*/  STS.128 [R0+0xc10], R172 ;  /* 0x000c10ac00007388 */ /* 0x000fe20000000c00 */
[----:B------:R-:W-:Y:S01]  /*ad10*/  BAR.SYNC.DEFER_BLOCKING 0x0 ;  /* 0x0000000000007b1d */ /* 0x000fe20000010000 */
[----:B0-----:R-:W-:Y:S01]  /*ad20*/  FADD.FTZ R15, R5, R42 ;  /* 0x0000002a050f7221 */ /* 0x001fe20000010000 */
[----:B------:R-:W-:-:S02]  /*ad30*/  IMAD R5, R16, UR10, RZ ;  /* 0x0000000a10057c24 */ /* 0x000fc4000f8e02ff */
[----:B------:R-:W-:-:S03]  /*ad40*/  FADD.FTZ R13, R3, R40 ;  /* 0x00000028030d7221 */ /* 0x000fc60000010000 */
[----:B------:R-:W-:-:S04]  /*ad50*/  IADD3 R5, P0, PT, R5, R4, RZ ;  /* 0x0000000405057210 */ /* 0x000fc80007f1e0ff */
[----:B------:R-:W-:Y:S02]  /*ad60*/  IADD3.X R2, PT, PT, RZ, RZ, RZ, P0, !PT ;  /* 0x000000ffff027210 */ /* 0x000fe400007fe4ff */
[C---:B------:R-:W-:Y:S02]  /*ad70*/  SHF.L.U32 R4, R5.reuse, 0x2, RZ ;  /* 0x0000000205047819 */ /* 0x040fe400000006ff */
[----:B------:R-:W-:Y:S01]  /*ad80*/  SHF.L.U64.HI R5, R5, 0x2, R2 ;  /* 0x0000000205057819 */ /* 0x000fe20000010202 */
[----:B------:R-:W0:Y:S01]  /*ad90*/  LDS R25, [R6] ;  /* 0x0000000006197984 */ /* 0x000e220000000800 */
[C---:B------:R-:W-:Y:S02]  /*ada0*/  IADD3 R2, P0, PT, R4.reuse, UR18, RZ ;  /* 0x0000001204027c10 */ /* 0x040fe4000ff1e0ff */
[----:B------:R-:W-:Y:S01]  /*adb0*/  IADD3 R4, P1, PT, R4, UR16, RZ ;  /* 0x0000001004047c10 */ /* 0x000fe2000ff3e0ff */
[----:B------:R-:W1:Y:S01]  /*adc0*/  LDS R36, [R6+0x1000] ;  /* 0x0010000006247984 */ /* 0x000e620000000800 */
[----:B------:R-:W-:-:S02]  /*add0*/  IADD3.X R3, PT, PT, R5, UR19, RZ, P0, !PT ;  /* 0x0000001305037c10 */ /* 0x000fc400087fe4ff */
[----:B------:R-:W-:Y:S01]  /*ade0*/  IADD3.X R5, PT, PT, R5, UR17, RZ, P1, !PT ;  /* 0x0000001105057c10 */ /* 0x000fe20008ffe4ff */
        /* <DEDUP_REMOVED lines=79> */
.L_x_2630:
        /* <DEDUP_REMOVED lines=8> */
.L_x_2665:
[----:B------:R-:W-:Y:S05]  /*b360*/  BSYNC B2 ;  /* 0x0000000000027941 */ /* 0x000fea0003800000 */
.L_x_2664:
        /* <DEDUP_REMOVED lines=8> */
.L_x_2666:
[----:B------:R-:W-:-:S05]  /*b3f0*/  FADD.FTZ R228, R159, R120 ;  /* 0x000000789fe47221 */ /* 0x000fca0000010000 */
[----:B------:R-:W-:Y:S01]  /*b400*/  MOV R243, R228 ;  /* 0x000000e400f37202 */ /* 0x000fe20000000f00 */
[----:B------:R-:W-:Y:S01]  /*b410*/  HFMA2 R242, -RZ, RZ, 0, 1.1920928955078125e-07 ;  /* 0x00000002fff27431 */ /* 0x000fe200000001ff */
[----:B------:R-:W-:-:S07]  /*b420*/  MOV R122, R240 ;  /* 0x000000f0007a7202 */ /* 0x000fce0000000f00 */
[----:B------:R-:W-:Y:S05]  /*b430*/  WARPSYNC.COLLECTIVE R238, `(.L_x_2667) ;  /* 0x00000000ee087348 */ /* 0x000fea0003c00000 */
[----:B------:R0:W1:Y:S02]  /*b440*/  SHFL.BFLY P4, R240, R243, R242, R245 ;  /* 0x0c0000f2f3f07389 */ /* 0x00006400000800f5 */
[----:B01----:R-:W-:Y:S05]  /*b450*/  ENDCOLLECTIVE ;  /* 0x000000000000791b */ /* 0x003fea0003800000 */
.L_x_2667:
[----:B------:R-:W-:-:S05]  /*b460*/  FADD.FTZ R231, R157, R122 ;  /* 0x0000007a9de77221 */ /* 0x000fca0000010000 */
[----:B------:R-:W-:Y:S02]  /*b470*/  MOV R243, R231 ;  /* 0x000000e700f37202 */ /* 0x000fe40000000f00 */
[----:B------:R-:W-:-:S07]  /*b480*/  MOV R233, R240 ;  /* 0x000000f000e97202 */ /* 0x000fce0000000f00 */
[----:B------:R-:W-:Y:S05]  /*b490*/  WARPSYNC.COLLECTIVE R238, `(.L_x_2668) ;  /* 0x00000000ee087348 */ /* 0x000fea0003c00000 */
[----:B------:R0:W1:Y:S02]  /*b4a0*/  SHFL.BFLY P4, R240, R243, R242, R245 ;  /* 0x0c0000f2f3f07389 */ /* 0x00006400000800f5 */
[----:B01----:R-:W-:Y:S05]  /*b4b0*/  ENDCOLLECTIVE ;  /* 0x000000000000791b */ /* 0x003fea0003800000 */
.L_x_2668:
[----:B------:R-:W-:-:S05]  /*b4c0*/  FADD.FTZ R233, R228, R233 ;  /* 0x000000e9e4e97221 */ /* 0x000fca0000010000 */
[----:B------:R-:W-:Y:S01]  /*b4d0*/  MOV R243, R233 ;  /* 0x000000e900f37202 */ /* 0x000fe20000000f00 */
[----:B------:R-:W-:Y:S01]  /*b4e0*/  HFMA2 R242, -RZ, RZ, 0, 2.384185791015625e-07 ;  /* 0x00000004fff27431 */ /* 0x000fe200000001ff */
[----:B------:R-:W-:-:S07]  /*b4f0*/  MOV R120, R240 ;  /* 0x000000f000787202 */ /* 0x000fce0000000f00 */
[----:B------:R-:W-:Y:S05]  /*b500*/  WARPSYNC.COLLECTIVE R238, `(.L_x_2669) ;  /* 0x00000000ee087348 */ /* 0x000fea0003c00000 */
[----:B------:R0:W1:Y:S02]  /*b510*/  SHFL.BFLY P4, R240, R243, R242, R245 ;  /* 0x0c0000f2f3f07389 */ /* 0x00006400000800f5 */
[----:B01----:R-:W-:Y:S05]  /*b520*/  ENDCOLLECTIVE ;  /* 0x000000000000791b */ /* 0x003fea0003800000 */
.L_x_2669:
[----:B------:R-:W-:-:S05]  /*b530*/  FADD.FTZ R234, R231, R120 ;  /* 0x00000078e7ea7221 */ /* 0x000fca0000010000 */
[----:B------:R-:W-:Y:S02]  /*b540*/  MOV R243, R234 ;  /* 0x000000ea00f37202 */ /* 0x000fe40000000f00 */
[----:B------:R-:W-:-:S07]  /*b550*/  MOV R120, R240 ;  /* 0x000000f000787202 */ /* 0x000fce0000000f00 */
[----:B------:R-:W-:Y:S05]  /*b560*/  WARPSYNC.COLLECTIVE R238, `(.L_x_2670) ;  /* 0x00000000ee087348 */ /* 0x000fea0003c00000 */
[----:B------:R0:W1:Y:S02]  /*b570*/  SHFL.BFLY P4, R240, R243, R242, R245 ;  /* 0x0c0000f2f3f07389 */ /* 0x00006400000800f5 */
[----:B01----:R-:W-:Y:S05]  /*b580*/  ENDCOLLECTIVE ;  /* 0x000000000000791b */ /* 0x003fea0003800000 */
.L_x_2670:
[----:B------:R-:W-:-:S05]  /*b590*/  FADD.FTZ R236, R233, R120 ;  /* 0x00000078e9ec7221 */ /* 0x000fca0000010000 */
[----:B------:R-:W-:Y:S01]  /*b5a0*/  MOV R243, R236 ;  /* 0x000000ec00f37202 */ /* 0x000fe20000000f00 */
[----:B------:R-:W-:Y:S01]  /*b5b0*/  HFMA2 R242, -RZ, RZ, 0, 4.76837158203125e-07 ;  /* 0x00000008fff27431 */ /* 0x000fe200000001ff */
[----:B------:R-:W-:-:S07]  /*b5c0*/  MOV R241, R240 ;  /* 0x000000f000f17202 */ /* 0x000fce0000000f00 */
[----:B------:R-:W-:Y:S05]  /*b5d0*/  WARPSYNC.COLLECTIVE R238, `(.L_x_2671) ;  /* 0x00000000ee087348 */ /* 0x000fea0003c00000 */
[----:B------:R0:W1:Y:S02]  /*b5e0*/  SHFL.BFLY P4, R240, R243, R242, R245 ;  /* 0x0c0000f2f3f07389 */ /* 0x00006400000800f5 */
[----:B01----:R-:W-:Y:S05]  /*b5f0*/  ENDCOLLECTIVE ;  /* 0x000000000000791b */ /* 0x003fea0003800000 */
.L_x_2671:
[----:B------:R-:W-:-:S05]  /*b600*/  FADD.FTZ R241, R234, R241 ;  /* 0x000000f1eaf17221 */ /* 0x000fca0000010000 */
[----:B------:R-:W-:Y:S02]  /*b610*/  MOV R243, R241 ;  /* 0x000000f100f37202 */ /* 0x000fe40000000f00 */
[----:B------:R-:W-:-:S07]  /*b620*/  MOV R157, R240 ;  /* 0x000000f0009d7202 */ /* 0x000fce0000000f00 */
[----:B------:R-:W-:Y:S05]  /*b630*/  WARPSYNC.COLLECTIVE R238, `(.L_x_2672) ;  /* 0x00000000ee087348 */ /* 0x000fea0003c00000 */
[----:B------:R0:W1:Y:S02]  /*b640*/  SHFL.BFLY P4, R240, R243, R242, R245 ;  /* 0x0c0000f2f3f07389 */ /* 0x00006400000800f5 */
[----:B01----:R-:W-:Y:S05]  /*b650*/  ENDCOLLECTIVE ;  /* 0x000000000000791b */ /* 0x003fea0003800000 */
.L_x_2672:
[----:B------:R-:W-:-:S05]  /*b660*/  FADD.FTZ R120, R236, R157 ;  /* 0x0000009dec787221 */ /* 0x000fca0000010000 */
[----:B------:R-:W-:Y:S01]  /*b670*/  MOV R243, R120 ;  /* 0x0000007800f37202 */ /* 0x000fe20000000f00 */
[----:B------:R-:W-:Y:S01]  /*b680*/  HFMA2 R242, -RZ, RZ, 0, 9.5367431640625e-07 ;  /* 0x00000010fff27431 */ /* 0x000fe200000001ff */
[----:B------:R-:W-:-:S07]  /*b690*/  MOV R122, R240 ;  /* 0x000000f0007a7202 */ /* 0x000fce0000000f00 */
[----:B------:R-:W-:Y:S05]  /*b6a0*/  WARPSYNC.COLLECTIVE R238, `(.L_x_2673) ;  /* 0x00000000ee087348 */ /* 0x000fea0003c00000 */
[----:B------:R0:W1:Y:S02]  /*b6b0*/  SHFL.BFLY P4, R240, R243, R242, R245 ;  /* 0x0c0000f2f3f07389 */ /* 0x00006400000800f5 */
[----:B01----:R-:W-:Y:S05]  /*b6c0*/  ENDCOLLECTIVE ;  /* 0x000000000000791b */ /* 0x003fea0003800000 */
.L_x_2673:
[----:B------:R-:W-:-:S05]  /*b6d0*/  FADD.FTZ R122, R241, R122 ;  /* 0x0000007af17a7221 */ /* 0x000fca0000010000 */
[----:B------:R-:W-:Y:S02]  /*b6e0*/  MOV R243, R122 ;  /* 0x0000007a00f37202 */ /* 0x000fe40000000f00 */
[----:B------:R-:W-:-:S07]  /*b6f0*/  MOV R157, R240 ;  /* 0x000000f0009d7202 */ /* 0x000fce0000000f00 */
[----:B------:R-:W-:Y:S05]  /*b700*/  WARPSYNC.COLLECTIVE R238, `(.L_x_2674) ;  /* 0x00000000ee087348 */ /* 0x000fea0003c00000 */
[----:B------:R0:W1:Y:S02]  /*b710*/  SHFL.BFLY P4, R240, R243, R242, R245 ;  /* 0x0c0000f2f3f07389 */ /* 0x00006400000800f5 */
[----:B01----:R-:W-:Y:S05]  /*b720*/  ENDCOLLECTIVE ;  /* 0x000000000000791b */ /* 0x003fea0003800000 */
.L_x_2674:
[----:B------:R-:W-:Y:S01]  /*b730*/  MOV R159, R240 ;  /* 0x000000f0009f7202 */ /* 0x000fe20000000f00 */
[----:B------:R-:W-:Y:S06]  /*b740*/  BRA `(.L_x_2675) ;  /* 0xffffff6400787947 */ /* 0x000fec000383ffff */
.L_x_2676:
        /* <DEDUP_REMOVED lines=11> */
.L_x_6069:


//--------------------- .text._ZN10layer_norm31ln_parallel_residual_bwd_kernelINS_13Kernel_traitsIf6__halfS2_S2_fjLj1024ELj1ELj4ELj1ELj16ENS_18Kernel_traits_baseILj1024EfS2_S2_S2_fjLj128EEEEELb0ELb0ELb0EEEvNS_9BwdParamsE --------------------------
	.section	.text._ZN10layer_norm31ln_parallel_residual_bwd_kernelINS_13Kernel_traitsIf6__halfS2_S2_fjLj1024ELj1ELj4ELj1ELj16ENS_18Kernel_traits_baseILj1024EfS2_S2_S2_fjLj128EEEEELb0ELb0ELb0EEEvNS_9BwdParamsE,"ax",@progbits
	.align	128
        .global         _ZN10layer_norm31ln_parallel_residual_bwd_kernelINS_13Kernel_traitsIf6__halfS2_S2_fjLj1024ELj1ELj4ELj1ELj16ENS_18Kernel_traits_baseILj1024EfS2_S2_S2_fjLj128EEEEELb0ELb0ELb0EEEvNS_9BwdParamsE
        .type           _ZN10layer_norm31ln_parallel_residual_bwd_kernelINS_13Kernel_traitsIf6__halfS2_S2_fjLj1024ELj1ELj4ELj1ELj16ENS_18Kernel_traits_baseILj1024EfS2_S2_S2_fjLj128EEEEELb0ELb0ELb0EEEvNS_9BwdParamsE,@function
        .size           _ZN10layer_norm31ln_parallel_residual_bwd_kernelINS_13Kernel_traitsIf6__halfS2_S2_fjLj1024ELj1ELj4ELj1ELj16ENS_18Kernel_traits_baseILj1024EfS2_S2_S2_fjLj128EEEEELb0ELb0ELb0EEEvNS_9BwdParamsE,(.L_x_6070 - _ZN10layer_norm31ln_parallel_residual_bwd_kernelINS_13Kernel_traitsIf6__halfS2_S2_fjLj1024ELj1ELj4ELj1ELj16ENS_18Kernel_traits_baseILj1024EfS2_S2_S2_fjLj128EEEEELb0ELb0ELb0EEEvNS_9BwdParamsE)
        .other          _ZN10layer_norm31ln_parallel_residual_bwd_kernelINS_13Kernel_traitsIf6__halfS2_S2_fjLj1024ELj1ELj4ELj1ELj16ENS_18Kernel_traits_baseILj1024EfS2_S2_S2_fjLj128EEEEELb0ELb0ELb0EEEvNS_9BwdParamsE,@"STO_CUDA_ENTRY STV_DEFAULT"
_ZN10layer_norm31ln_parallel_residual_bwd_kernelINS_13Kernel_traitsIf6__halfS2_S2_fjLj1024ELj1ELj4ELj1ELj16ENS_18Kernel_traits_baseILj1024EfS2_S2_S2_fjLj128EEEEELb0ELb0ELb0EEEvNS_9BwdParamsE:
.text._ZN10layer_norm31ln_parallel_residual_bwd_kernelINS_13Kernel_traitsIf6__halfS2_S2_fjLj1024ELj1ELj4ELj1ELj16ENS_18Kernel_traits_baseILj1024EfS2_S2_S2_fjLj128EEEEELb0ELb0ELb0EEEvNS_9BwdParamsE:
        /* <DEDUP_REMOVED lines=177> */
[----:B0-----:R-:W-:Y:S06]  /*0b10*/  @P0 BRA `(.L_x_2678) ;  /* 0x0000007c002c0947 */ /* 0x001fec0003800000 */
        /* <DEDUP_REMOVED lines=67> */
.L_x_2728:
        /* <DEDUP_REMOVED lines=39> */
[----:B------:R-:W4:Y:S04]  /*11c0*/  LDL R196, [R1+0xa0] ;  /* 0x0000a00001c47983 */ /* 0x000f280000100800 */
[----:B------:R-:W4:Y:S04]  /*11d0*/  LDG.E.128 R168, desc[UR10][R168.64] ;  /* 0x0000000aa8a87981 */ /* 0x000f28000c1e1d00 */
[----:B------:R-:W4:Y:S04]  /*11e0*/  LDL R203, [R1+0x84] ;  /* 0x0000840001cb7983 */ /* 0x000f280000100800 */
[----:B------:R-:W4:Y:S01]  /*11f0*/  LDL R204, [R1+0xa4] ;  /* 0x0000a40001cc7983 */ /* 0x000f220000100800 */
[----:B--2---:R-:W-:-:S05]  /*1200*/  HADD2.F32 R0, -RZ, R160.H0_H0 ;  /* 0x200000a0ff007230 */ /* 0x004fca0000004100 */
[----:B------:R-:W-:Y:S01]  /*1210*/  FADD.FTZ R0, -R211, R0 ;  /* 0x00000000d3007221 */ /* 0x000fe20000010100 */
[----:B---3--:R-:W-:-:S03]  /*1220*/  HADD2.F32 R9, -RZ, R164.H0_H0 ;  /* 0x200000a4ff097230 */ /* 0x008fc60000004100 */
[----:B-----5:R-:W-:Y:S02]  /*1230*/  FMUL.FTZ R0, R8, R0 ;  /* 0x0000000008007220 */ /* 0x020fe40000410000 */
[----:B------:R-:W-:Y:S01]  /*1240*/  FMUL.FTZ R10, R226, R9 ;  /* 0x00000009e20a7220 */ /* 0x000fe20000410000 */
[----:B----4-:R-:W-:-:S05]  /*1250*/  HADD2.F32 R6, -RZ, R168.H0_H0 ;  /* 0x200000a8ff067230 */ /* 0x010fca0000004100 */
[----:B------:R-:W-:Y:S01]  /*1260*/  FADD.FTZ R48, R48, R6 ;  /* 0x0000000630307221 */ /* 0x000fe20000010000 */
[-C--:B------:R-:W-:Y:S01]  /*1270*/  FFMA.FTZ R232, R0, R6.reuse, R232 ;  /* 0x0000000600e87223 */ /* 0x080fe200000100e8 */
[----:B------:R-:W-:Y:S01]  /*1280*/  FFMA.FTZ R6, R12, R6, R10 ;  /* 0x000000060c067223 */ /* 0x000fe2000001000a */
[----:B------:R-:W-:Y:S02]  /*1290*/  HADD2.F32 R10, -RZ, R160.H1_H1 ;  /* 0x300000a0ff0a7230 */ /* 0x000fe40000004100 */
[----:B------:R-:W-:Y:S01]  /*12a0*/  FADD.FTZ R96, R96, R9 ;  /* 0x0000000960607221 */ /* 0x000fe20000010000 */
[----:B------:R-:W-:Y:S01]  /*12b0*/  FFMA.FTZ R72, R0, R9, R72 ;  /* 0x0000000900487223 */ /* 0x000fe20000010048 */
[----:B------:R-:W-:Y:S02]  /*12c0*/  HADD2.F32 R9, -RZ, R164.H1_H1 ;  /* 0x300000a4ff097230 */ /* 0x000fe40000004100 */
[----:B------:R-:W-:Y:S01]  /*12d0*/  FADD.FTZ R10, -R211, R10 ;  /* 0x0000000ad30a7221 */ /* 0x000fe20000010100 */
[----:B------:R-:W-:-:S02]  /*12e0*/  HADD2.F32 R11, -RZ, R168.H1_H1 ;  /* 0x300000a8ff0b7230 */ /* 0x000fc40000004100 */
[----:B------:R-:W-:Y:S02]  /*12f0*/  HADD2.F32 R160, -RZ, R165.H0_H0 ;  /* 0x200000a5ffa07230 */ /* 0x000fe40000004100 */
[----:B------:R-:W-:Y:S01]  /*1300*/  FMUL.FTZ R12, R8, R10 ;  /* 0x0000000a080c7220 */ /* 0x000fe20000410000 */
[----:B------:R-:W-:Y:S01]  /*1310*/  FMUL.FTZ R10, R178, R9 ;  /* 0x00000009b20a7220 */ /* 0x000fe20000410000 */
[----:B------:R-:W-:Y:S01]  /*1320*/  FADD.FTZ R49, R49, R11 ;  /* 0x0000000b31317221 */ /* 0x000fe20000010000 */
[----:B------:R-:W-:Y:S01]  /*1330*/  FADD.FTZ R97, R97, R9 ;  /* 0x0000000961617221 */ /* 0x000fe20000010000 */
[CC--:B------:R-:W-:Y:S01]  /*1340*/  FFMA.FTZ R233, R12.reuse, R11.reuse, R233 ;  /* 0x0000000b0ce97223 */ /* 0x0c0fe200000100e9 */
[----:B------:R-:W-:Y:S01]  /*1350*/  FFMA.FTZ R11, R177, R11, R10 ;  /* 0x0000000bb10b7223 */ /* 0x000fe2000001000a */
[----:B------:R-:W-:Y:S02]  /*1360*/  HADD2.F32 R10, -RZ, R161.H0_H0 ;  /* 0x200000a1ff0a7230 */ /* 0x000fe40000004100 */
[----:B------:R-:W-:Y:S01]  /*1370*/  FFMA.FTZ R73, R12, R9, R73 ;  /* 0x000000090c497223 */ /* 0x000fe20000010049 */
[----:B------:R-:W-:Y:S01]  /*1380*/  HADD2.F32 R9, -RZ, R169.H0_H0 ;  /* 0x200000a9ff097230 */ /* 0x000fe20000004100 */
[----:B------:R-:W2:Y:S01]  /*1390*/  LDL R168, [R1+0x8c] ;  /* 0x00008c0001a87983 */ /* 0x000ea20000100800 */
[----:B------:R-:W-:Y:S01]  /*13a0*/  FADD.FTZ R10, -R211, R10 ;  /* 0x0000000ad30a7221 */ /* 0x000fe20000010100 */
[----:B------:R-:W-:Y:S01]  /*13b0*/  FMUL.FTZ R164, R176, R160 ;  /* 0x000000a0b0a47220 */ /* 0x000fe20000410000 */
[----:B------:R-:W-:-:S02]  /*13c0*/  HADD2.F32 R161, -RZ, R161.H1_H1 ;  /* 0x300000a1ffa17230 */ /* 0x000fc40000004100 */
[----:B------:R-:W-:Y:S01]  /*13d0*/  FMUL.FTZ R10, R8, R10 ;  /* 0x0000000a080a7220 */ /* 0x000fe20000410000 */
[----:B------:R-:W-:Y:S01]  /*13e0*/  FADD.FTZ R50, R50, R9 ;  /* 0x0000000932327221 */ /* 0x000fe20000010000 */
[----:B------:R-:W-:Y:S02]  /*13f0*/  FADD.FTZ R98, R98, R160 ;  /* 0x000000a062627221 */ /* 0x000fe40000010000 */
[CC--:B------:R-:W-:Y:S01]  /*1400*/  FFMA.FTZ R234, R10.reuse, R9.reuse, R234 ;  /* 0x000000090aea7223 */ /* 0x0c0fe200000100ea */
[----:B------:R-:W-:Y:S01]  /*1410*/  FFMA.FTZ R9, R175, R9, R164 ;  /* 0x00000009af097223 */ /* 0x000fe200000100a4 */
[----:B------:R-:W-:Y:S01]  /*1420*/  FFMA.FTZ R74, R10, R160, R74 ;  /* 0x000000a00a4a7223 */ /* 0x000fe2000001004a */
[----:B------:R-:W-:Y:S02]  /*1430*/  HADD2.F32 R160, -RZ, R165.H1_H1 ;  /* 0x300000a5ffa07230 */ /* 0x000fe40000004100 */
[----:B------:R-:W-:Y:S01]  /*1440*/  FADD.FTZ R164, -R211, R161 ;  /* 0x000000a1d3a47221 */ /* 0x000fe20000010100 */
[----:B------:R-:W-:Y:S01]  /*1450*/  HADD2.F32 R161, -RZ, R169.H1_H1 ;  /* 0x300000a9ffa17230 */ /* 0x000fe20000004100 */
[----:B------:R-:W3:Y:S02]  /*1460*/  LDL R165, [R1+0xac] ;  /* 0x0000ac0001a57983 */ /* 0x000ee40000100800 */
[----:B------:R-:W-:Y:S01]  /*1470*/  FMUL.FTZ R178, R8, R164 ;  /* 0x000000a408b27220 */ /* 0x000fe20000410000 */
[----:B------:R-:W-:Y:S01]  /*1480*/  FMUL.FTZ R164, R198, R160 ;  /* 0x000000a0c6a47220 */ /* 0x000fe20000410000 */
[----:B------:R-:W4:Y:S03]  /*1490*/  LDL R169, [R1+0xa8] ;  /* 0x0000a80001a97983 */ /* 0x000f260000100800 */
[----:B------:R-:W-:-:S02]  /*14a0*/  FFMA.FTZ R177, R195, R161, R164 ;  /* 0x000000a1c3b17223 */ /* 0x000fc400000100a4 */
[----:B------:R-:W2:Y:S01]  /*14b0*/  LDL R195, [R1+0x88] ;  /* 0x0000880001c37983 */ /* 0x000ea20000100800 */
[----:B------:R-:W-:Y:S01]  /*14c0*/  FADD.FTZ R99, R99, R160 ;  /* 0x000000a063637221 */ /* 0x000fe20000010000 */
[----:B------:R-:W-:Y:S01]  /*14d0*/  FFMA.FTZ R75, R178, R160, R75 ;  /* 0x000000a0b24b7223 */ /* 0x000fe2000001004b */
[----:B------:R-:W-:-:S05]  /*14e0*/  HADD2.F32 R160, -RZ, R162.H0_H0 ;  /* 0x200000a2ffa07230 */ /* 0x000fca0000004100 */
[----:B------:R-:W-:Y:S01]  /*14f0*/  FADD.FTZ R164, -R211, R160 ;  /* 0x000000a0d3a47221 */ /* 0x000fe20000010100 */
[----:B------:R-:W-:Y:S02]  /*1500*/  HADD2.F32 R160, -RZ, R166.H0_H0 ;  /* 0x200000a6ffa07230 */ /* 0x000fe40000004100 */
[----:B------:R-:W-:Y:S02]  /*1510*/  HADD2.F32 R162, -RZ, R162.H1_H1 ;  /* 0x300000a2ffa27230 */ /* 0x000fe40000004100 */
[----:B------:R-:W-:Y:S01]  /*1520*/  FMUL.FTZ R176, R8, R164 ;  /* 0x000000a408b07220 */ /* 0x000fe20000410000 */
[----:B------:R-:W-:Y:S01]  /*1530*/  FADD.FTZ R51, R51, R161 ;  /* 0x000000a133337221 */ /* 0x000fe20000010000 */
[----:B------:R-:W-:Y:S01]  /*1540*/  FFMA.FTZ R235, R178, R161, R235 ;  /* 0x000000a1b2eb7223 */ /* 0x000fe200000100eb */
[----:B------:R-:W-:Y:S02]  /*1550*/  HADD2.F32 R161, -RZ, R170.H0_H0 ;  /* 0x200000aaffa17230 */ /* 0x000fe40000004100 */
[-C--:B------:R-:W-:Y:S01]  /*1560*/  FMUL.FTZ R164, R197, R160.reuse ;  /* 0x000000a0c5a47220 */ /* 0x080fe20000410000 */
[----:B------:R-:W-:Y:S01]  /*1570*/  FADD.FTZ R100, R100, R160 ;  /* 0x000000a064647221 */ /* 0x000fe20000010000 */
[----:B------:R-:W-:Y:S01]  /*1580*/  FFMA.FTZ R76, R176, R160, R76 ;  /* 0x000000a0b04c7223 */ /* 0x000fe2000001004c */
[----:B------:R-:W-:-:S02]  /*1590*/  HADD2.F32 R160, -RZ, R166.H1_H1 ;  /* 0x300000a6ffa07230 */ /* 0x000fc40000004100 */
[----:B------:R-:W-:Y:S01]  /*15a0*/  FADD.FTZ R162, -R211, R162 ;  /* 0x000000a2d3a27221 */ /* 0x000fe20000010100 */
[----:B------:R-:W-:Y:S01]  /*15b0*/  FADD.FTZ R52, R52, R161 ;  /* 0x000000a134347221 */ /* 0x000fe20000010000 */
[-C--:B------:R-:W-:Y:S01]  /*15c0*/  FFMA.FTZ R228, R176, R161.reuse, R228 ;  /* 0x000000a1b0e47223 */ /* 0x080fe200000100e4 */
[----:B------:R-:W-:Y:S01]  /*15d0*/  FFMA.FTZ R175, R196, R161, R164 ;  /* 0x000000a1c4af7223 */ /* 0x000fe200000100a4 */
[----:B------:R-:W-:Y:S02]  /*15e0*/  HADD2.F32 R161, -RZ, R170.H1_H1 ;  /* 0x300000aaffa17230 */ /* 0x000fe40000004100 */
[----:B------:R-:W-:Y:S01]  /*15f0*/  FMUL.FTZ R198, R8, R162 ;  /* 0x000000a208c67220 */ /* 0x000fe20000410000 */
[----:B------:R-:W-:Y:S01]  /*1600*/  FMUL.FTZ R162, R203, R160 ;  /* 0x000000a0cba27220 */ /* 0x000fe20000410000 */
[----:B------:R-:W-:Y:S01]  /*1610*/  ISETP.NE.U32.AND P0, PT, RZ, UR12, PT ;  /* 0x0000000cff007c0c */ /* 0x000fe2000bf05070 */
[----:B------:R-:W-:Y:S01]  /*1620*/  FADD.FTZ R53, R53, R161 ;  /* 0x000000a135357221 */ /* 0x000fe20000010000 */
[-C--:B------:R-:W-:Y:S01]  /*1630*/  FFMA.FTZ R229, R198, R161.reuse, R229 ;  /* 0x000000a1c6e57223 */ /* 0x080fe200000100e5 */
[----:B------:R-:W-:Y:S01]  /*1640*/  FFMA.FTZ R197, R204, R161, R162 ;  /* 0x000000a1ccc57223 */ /* 0x000fe200000100a2 */
[----:B------:R-:W-:Y:S01]  /*1650*/  HADD2.F32 R161, -RZ, R163.H0_H0 ;  /* 0x200000a3ffa17230 */ /* 0x000fe20000004100 */
[----:B------:R-:W-:Y:S01]  /*1660*/  ISETP.NE.AND.EX P0, PT, RZ, UR13, PT, P0 ;  /* 0x0000000dff007c0c */ /* 0x000fe2000bf05300 */
[----:B------:R-:W-:-:S03]  /*1670*/  HADD2.F32 R162, -RZ, R167.H0_H0 ;  /* 0x200000a7ffa27230 */ /* 0x000fc60000004100 */
[----:B------:R-:W-:Y:S01]  /*1680*/  FADD.FTZ R161, -R211, R161 ;  /* 0x000000a1d3a17221 */ /* 0x000fe20000010100 */
[----:B------:R-:W-:Y:S01]  /*1690*/  FADD.FTZ R101, R101, R160 ;  /* 0x000000a065657221 */ /* 0x000fe20000010000 */
[----:B------:R-:W-:Y:S01]  /*16a0*/  FFMA.FTZ R77, R198, R160, R77 ;  /* 0x000000a0c64d7223 */ /* 0x000fe2000001004d */
[----:B------:R-:W-:Y:S02]  /*16b0*/  HADD2.F32 R160, -RZ, R171.H0_H0 ;  /* 0x200000abffa07230 */ /* 0x000fe40000004100 */
[----:B------:R-:W-:-:S03]  /*16c0*/  FMUL.FTZ R196, R8, R161 ;  /* 0x000000a108c47220 */ /* 0x000fc60000410000 */
[----:B------:R-:W-:Y:S01]  /*16d0*/  FADD.FTZ R54, R54, R160 ;  /* 0x000000a036367221 */ /* 0x000fe20000010000 */
[----:B------:R-:W-:Y:S01]  /*16e0*/  FFMA.FTZ R230, R196, R160, R230 ;  /* 0x000000a0c4e67223 */ /* 0x000fe200000100e6 */
[----:B------:R-:W-:Y:S02]  /*16f0*/  HADD2.F32 R163, -RZ, R163.H1_H1 ;  /* 0x300000a3ffa37230 */ /* 0x000fe40000004100 */
[----:B------:R-:W-:Y:S01]  /*1700*/  FADD.FTZ R102, R102, R162 ;  /* 0x000000a266667221 */ /* 0x000fe20000010000 */
[----:B------:R-:W-:Y:S02]  /*1710*/  FFMA.FTZ R78, R196, R162, R78 ;  /* 0x000000a2c44e7223 */ /* 0x000fe4000001004e */
[----:B------:R-:W-:-:S04]  /*1720*/  FADD.FTZ R163, -R211, R163 ;  /* 0x000000a3d3a37221 */ /* 0x000fc80000010100 */
[----:B------:R-:W-:Y:S01]  /*1730*/  FMUL.FTZ R203, R8, R163 ;  /* 0x000000a308cb7220 */ /* 0x000fe20000410000 */
[----:B------:R-:W-:Y:S01]  /*1740*/  IADD3 R226, PT, PT, R7, 0x20, RZ ;  /* 0x0000002007e27810 */ /* 0x000fe20007ffe0ff */
[----:B--2---:R-:W-:-:S04]  /*1750*/  FMUL.FTZ R161, R195, R162 ;  /* 0x000000a2c3a17220 */ /* 0x004fc80000410000 */
[----:B----4-:R-:W-:Y:S02]  /*1760*/  FFMA.FTZ R195, R169, R160, R161 ;  /* 0x000000a0a9c37223 */ /* 0x010fe400000100a1 */
[----:B------:R-:W0:Y:S02]  /*1770*/  @P0 LDC.64 R160, c[0x0][0x438] ;  /* 0x00010e00ffa00b82 */ /* 0x000e240000000a00 */
[----:B0-----:R-:W-:-:S05]  /*1780*/  @P0 IMAD.WIDE.U32 R160, R7, 0x10, R160 ;  /* 0x0000001007a00825 */ /* 0x001fca00078e00a0 */
[----:B------:R0:W5:Y:S02]  /*1790*/  @P0 LDG.E.128 R132, desc[UR10][R160.64] ;  /* 0x0000000aa0840981 */ /* 0x000164000c1e1d00 */
[----:B0-----:R-:W-:Y:S02]  /*17a0*/  HADD2.F32 R160, -RZ, R167.H1_H1 ;  /* 0x300000a7ffa07230 */ /* 0x001fe40000004100 */
[----:B------:R-:W-:-:S03]  /*17b0*/  HADD2.F32 R161, -RZ, R171.H1_H1 ;  /* 0x300000abffa17230 */ /* 0x000fc60000004100 */
[-C--:B------:R-:W-:Y:S01]  /*17c0*/  FMUL.FTZ R162, R168, R160.reuse ;  /* 0x000000a0a8a27220 */ /* 0x080fe20000410000 */
[----:B------:R-:W-:Y:S01]  /*17d0*/  FADD.FTZ R103, R103, R160 ;  /* 0x000000a067677221 */ /* 0x000fe20000010000 */
[----:B------:R-:W-:Y:S01]  /*17e0*/  FADD.FTZ R55, R55, R161 ;  /* 0x000000a137377221 */ /* 0x000fe20000010000 */
[-C--:B------:R-:W-:Y:S01]  /*17f0*/  FFMA.FTZ R231, R203, R161.reuse, R231 ;  /* 0x000000a1cbe77223 */ /* 0x080fe200000100e7 */
[----:B---3--:R-:W-:Y:S01]  /*1800*/  FFMA.FTZ R204, R165, R161, R162 ;  /* 0x000000a1a5cc7223 */ /* 0x008fe200000100a2 */
        /* <DEDUP_REMOVED lines=17> */
.L_x_2680:
[----:B------:R-:W-:Y:S05]  /*1920*/  BSYNC.RECONVERGENT B1 ;  /* 0x0000000000017941 */ /* 0x000fea0003800200 */
.L_x_2679:
        /* <DEDUP_REMOVED lines=29> */
[CC--:B------:R-:W-:Y:S01]  /*1b00*/  FFMA.FTZ R220, R5.reuse, R4.reuse, R220 ;  /* 0x0000000405dc7223 */ /* 0x0c0fe200000100dc */
[----:B------:R-:W-:Y:S01]  /*1b10*/  FFMA.FTZ R4, R174, R4, R14 ;  /* 0x00000004ae047223 */ /* 0x000fe2000001000e */
[----:B------:R-:W-:Y:S02]  /*1b20*/  HADD2.F32 R14, -RZ, R160.H1_H1 ;  /* 0x300000a0ff0e7230 */ /* 0x000fe40000004100 */
[----:B------:R-:W-:Y:S01]  /*1b30*/  FADD.FTZ R136, R136, R13 ;  /* 0x0000000d88887221 */ /* 0x000fe20000010000 */
[----:B------:R-:W-:Y:S02]  /*1b40*/  FFMA.FTZ R104, R5, R13, R104 ;  /* 0x0000000d05687223 */ /* 0x000fe40000010068 */
[----:B------:R-:W-:Y:S01]  /*1b50*/  FADD.FTZ R13, -R211, R14 ;  /* 0x0000000ed30d7221 */ /* 0x000fe20000010100 */
[----:B------:R-:W-:Y:S02]  /*1b60*/  HADD2.F32 R15, -RZ, R164.H1_H1 ;  /* 0x300000a4ff0f7230 */ /* 0x000fe40000004100 */
[----:B------:R-:W-:-:S02]  /*1b70*/  HADD2.F32 R14, -RZ, R168.H1_H1 ;  /* 0x300000a8ff0e7230 */ /* 0x000fc40000004100 */
[----:B------:R-:W-:Y:S01]  /*1b80*/  FMUL.FTZ R13, R8, R13 ;  /* 0x0000000d080d7220 */ /* 0x000fe20000410000 */
[----:B------:R-:W2:Y:S01]  /*1b90*/  LDL R168, [R1+0x68] ;  /* 0x0000680001a87983 */ /* 0x000ea20000100800 */
[-C--:B------:R-:W-:Y:S01]  /*1ba0*/  FMUL.FTZ R16, R173, R15.reuse ;  /* 0x0000000fad107220 */ /* 0x080fe20000410000 */
[----:B------:R-:W-:Y:S01]  /*1bb0*/  FADD.FTZ R137, R137, R15 ;  /* 0x0000000f89897221 */ /* 0x000fe20000010000 */
[----:B------:R-:W-:Y:S01]  /*1bc0*/  FFMA.FTZ R105, R13, R15, R105 ;  /* 0x0000000f0d697223 */ /* 0x000fe20000010069 */
[----:B------:R-:W-:Y:S02]  /*1bd0*/  HADD2.F32 R15, -RZ, R161.H0_H0 ;  /* 0x200000a1ff0f7230 */ /* 0x000fe40000004100 */
[----:B------:R-:W-:Y:S01]  /*1be0*/  FADD.FTZ R29, R29, R14 ;  /* 0x0000000e1d1d7221 */ /* 0x000fe20000010000 */
[-C--:B------:R-:W-:Y:S01]  /*1bf0*/  FFMA.FTZ R221, R13, R14.reuse, R221 ;  /* 0x0000000e0ddd7223 */ /* 0x080fe200000100dd */
[----:B------:R-:W-:Y:S01]  /*1c00*/  FFMA.FTZ R14, R27, R14, R16 ;  /* 0x0000000e1b0e7223 */ /* 0x000fe20000010010 */
[----:B------:R-:W3:Y:S01]  /*1c10*/  LDL R164, [R1+0x6c] ;  /* 0x00006c0001a47983 */ /* 0x000ee20000100800 */
[----:B------:R-:W-:Y:S01]  /*1c20*/  FADD.FTZ R15, -R211, R15 ;  /* 0x0000000fd30f7221 */ /* 0x000fe20000010100 */
[----:B------:R-:W-:-:S02]  /*1c30*/  HADD2.F32 R27, -RZ, R165.H0_H0 ;  /* 0x200000a5ff1b7230 */ /* 0x000fc40000004100 */
[----:B------:R-:W-:Y:S02]  /*1c40*/  HADD2.F32 R161, -RZ, R161.H1_H1 ;  /* 0x300000a1ffa17230 */ /* 0x000fe40000004100 */
[----:B------:R-:W-:Y:S01]  /*1c50*/  FMUL.FTZ R15, R8, R15 ;  /* 0x0000000f080f7220 */ /* 0x000fe20000410000 */
[-C--:B------:R-:W-:Y:S01]  /*1c60*/  FMUL.FTZ R160, R172, R27.reuse ;  /* 0x0000001baca07220 */ /* 0x080fe20000410000 */
[----:B------:R-:W-:Y:S02]  /*1c70*/  FADD.FTZ R138, R138, R27 ;  /* 0x0000001b8a8a7221 */ /* 0x000fe40000010000 */
[----:B------:R-:W-:Y:S01]  /*1c80*/  FFMA.FTZ R106, R15, R27, R106 ;  /* 0x0000001b0f6a7223 */ /* 0x000fe2000001006a */
[----:B------:R-:W-:Y:S02]  /*1c90*/  HADD2.F32 R27, -RZ, R165.H1_H1 ;  /* 0x300000a5ff1b7230 */ /* 0x000fe40000004100 */
[----:B------:R-:W-:Y:S01]  /*1ca0*/  FADD.FTZ R161, -R211, R161 ;  /* 0x000000a1d3a17221 */ /* 0x000fe20000010100 */
[----:B------:R-:W-:Y:S01]  /*1cb0*/  HADD2.F32 R16, -RZ, R169.H0_H0 ;  /* 0x200000a9ff107230 */ /* 0x000fe20000004100 */
[----:B------:R-:W4:Y:S02]  /*1cc0*/  LDL R165, [R1+0x4c] ;  /* 0x00004c0001a57983 */ /* 0x000f240000100800 */
[----:B------:R-:W-:Y:S01]  /*1cd0*/  FMUL.FTZ R174, R8, R161 ;  /* 0x000000a108ae7220 */ /* 0x000fe20000410000 */
[----:B------:R-:W-:-:S02]  /*1ce0*/  FMUL.FTZ R161, R191, R27 ;  /* 0x0000001bbfa17220 */ /* 0x000fc40000410000 */
[----:B------:R-:W2:Y:S01]  /*1cf0*/  LDL R191, [R1+0x44] ;  /* 0x0000440001bf7983 */ /* 0x000ea20000100800 */
[----:B------:R-:W-:Y:S01]  /*1d00*/  FADD.FTZ R30, R30, R16 ;  /* 0x000000101e1e7221 */ /* 0x000fe20000010000 */
[-C--:B------:R-:W-:Y:S01]  /*1d10*/  FFMA.FTZ R222, R15, R16.reuse, R222 ;  /* 0x000000100fde7223 */ /* 0x080fe200000100de */
[----:B------:R-:W-:Y:S01]  /*1d20*/  FFMA.FTZ R16, R194, R16, R160 ;  /* 0x00000010c2107223 */ /* 0x000fe200000100a0 */
[----:B------:R-:W-:Y:S02]  /*1d30*/  HADD2.F32 R160, -RZ, R169.H1_H1 ;  /* 0x300000a9ffa07230 */ /* 0x000fe40000004100 */
[----:B------:R-:W3:Y:S01]  /*1d40*/  LDL R169, [R1+0x48] ;  /* 0x0000480001a97983 */ /* 0x000ee20000100800 */
[----:B------:R-:W-:Y:S01]  /*1d50*/  FADD.FTZ R139, R139, R27 ;  /* 0x0000001b8b8b7221 */ /* 0x000fe20000010000 */
[C---:B------:R-:W-:Y:S01]  /*1d60*/  FFMA.FTZ R107, R174.reuse, R27, R107 ;  /* 0x0000001bae6b7223 */ /* 0x040fe2000001006b */
[----:B------:R-:W-:Y:S02]  /*1d70*/  HADD2.F32 R27, -RZ, R162.H0_H0 ;  /* 0x200000a2ff1b7230 */ /* 0x000fe40000004100 */
[-C--:B------:R-:W-:Y:S01]  /*1d80*/  FFMA.FTZ R173, R193, R160.reuse, R161 ;  /* 0x000000a0c1ad7223 */ /* 0x080fe200000100a1 */
[----:B------:R-:W-:Y:S01]  /*1d90*/  FADD.FTZ R31, R31, R160 ;  /* 0x000000a01f1f7221 */ /* 0x000fe20000010000 */
[----:B------:R-:W-:Y:S01]  /*1da0*/  FFMA.FTZ R223, R174, R160, R223 ;  /* 0x000000a0aedf7223 */ /* 0x000fe200000100df */
[----:B------:R-:W-:Y:S01]  /*1db0*/  FADD.FTZ R161, -R211, R27 ;  /* 0x0000001bd3a17221 */ /* 0x000fe20000010100 */
[----:B------:R-:W-:-:S02]  /*1dc0*/  HADD2.F32 R160, -RZ, R166.H0_H0 ;  /* 0x200000a6ffa07230 */ /* 0x000fc40000004100 */
[----:B------:R-:W-:Y:S02]  /*1dd0*/  HADD2.F32 R162, -RZ, R162.H1_H1 ;  /* 0x300000a2ffa27230 */ /* 0x000fe40000004100 */
[----:B------:R-:W-:Y:S01]  /*1de0*/  FMUL.FTZ R172, R8, R161 ;  /* 0x000000a108ac7220 */ /* 0x000fe20000410000 */
[----:B------:R-:W-:Y:S02]  /*1df0*/  HADD2.F32 R27, -RZ, R170.H0_H0 ;  /* 0x200000aaff1b7230 */ /* 0x000fe40000004100 */
[-C--:B------:R-:W-:Y:S01]  /*1e00*/  FMUL.FTZ R161, R192, R160.reuse ;  /* 0x000000a0c0a17220 */ /* 0x080fe20000410000 */
[----:B------:R-:W-:Y:S01]  /*1e10*/  FADD.FTZ R144, R144, R160 ;  /* 0x000000a090907221 */ /* 0x000fe20000010000 */
[----:B------:R-:W-:Y:S01]  /*1e20*/  FFMA.FTZ R108, R172, R160, R108 ;  /* 0x000000a0ac6c7223 */ /* 0x000fe2000001006c */
[----:B------:R-:W-:Y:S02]  /*1e30*/  HADD2.F32 R160, -RZ, R166.H1_H1 ;  /* 0x300000a6ffa07230 */ /* 0x000fe40000004100 */
[----:B------:R-:W-:Y:S01]  /*1e40*/  FADD.FTZ R162, -R211, R162 ;  /* 0x000000a2d3a27221 */ /* 0x000fe20000010100 */
[----:B------:R-:W-:Y:S01]  /*1e50*/  FADD.FTZ R32, R32, R27 ;  /* 0x0000001b20207221 */ /* 0x000fe20000010000 */
[-C--:B------:R-:W-:Y:S01]  /*1e60*/  FFMA.FTZ R216, R172, R27.reuse, R216 ;  /* 0x0000001bacd87223 */ /* 0x080fe200000100d8 */
[----:B------:R-:W-:Y:S01]  /*1e70*/  FFMA.FTZ R27, R205, R27, R161 ;  /* 0x0000001bcd1b7223 */ /* 0x000fe200000100a1 */
[----:B------:R-:W-:-:S02]  /*1e80*/  HADD2.F32 R161, -RZ, R170.H1_H1 ;  /* 0x300000aaffa17230 */ /* 0x000fc40000004100 */
[----:B------:R-:W-:Y:S01]  /*1e90*/  FMUL.FTZ R194, R8, R162 ;  /* 0x000000a208c27220 */ /* 0x000fe20000410000 */
[----:B------:R-:W-:Y:S02]  /*1ea0*/  ISETP.NE.U32.AND P0, PT, RZ, UR12, PT ;  /* 0x0000000cff007c0c */ /* 0x000fe4000bf05070 */
[----:B------:R-:W-:Y:S01]  /*1eb0*/  FADD.FTZ R33, R33, R161 ;  /* 0x000000a121217221 */ /* 0x000fe20000010000 */
[C---:B------:R-:W-:Y:S01]  /*1ec0*/  FFMA.FTZ R217, R194.reuse, R161, R217 ;  /* 0x000000a1c2d97223 */ /* 0x040fe200000100d9 */
[----:B------:R-:W-:Y:S01]  /*1ed0*/  ISETP.NE.AND.EX P0, PT, RZ, UR13, PT, P0 ;  /* 0x0000000dff007c0c */ /* 0x000fe2000bf05300 */
[----:B------:R-:W-:Y:S01]  /*1ee0*/  FADD.FTZ R145, R145, R160 ;  /* 0x000000a091917221 */ /* 0x000fe20000010000 */
[-C--:B------:R-:W-:Y:S01]  /*1ef0*/  FFMA.FTZ R109, R194, R160.reuse, R109 ;  /* 0x000000a0c26d7223 */ /* 0x080fe2000001006d */
[----:B--2---:R-:W-:-:S04]  /*1f00*/  FMUL.FTZ R162, R191, R160 ;  /* 0x000000a0bfa27220 */ /* 0x004fc80000410000 */
[----:B------:R-:W-:Y:S01]  /*1f10*/  FFMA.FTZ R193, R206, R161, R162 ;  /* 0x000000a1cec17223 */ /* 0x000fe200000100a2 */
[----:B------:R-:W-:Y:S02]  /*1f20*/  HADD2.F32 R161, -RZ, R163.H0_H0 ;  /* 0x200000a3ffa17230 */ /* 0x000fe40000004100 */
[----:B------:R-:W-:-:S03]  /*1f30*/  HADD2.F32 R162, -RZ, R167.H0_H0 ;  /* 0x200000a7ffa27230 */ /* 0x000fc60000004100 */
[----:B------:R-:W-:Y:S01]  /*1f40*/  FADD.FTZ R161, -R211, R161 ;  /* 0x000000a1d3a17221 */ /* 0x000fe20000010100 */
[----:B------:R-:W-:-:S03]  /*1f50*/  HADD2.F32 R160, -RZ, R171.H0_H0 ;  /* 0x200000abffa07230 */ /* 0x000fc60000004100 */
[----:B------:R-:W-:Y:S01]  /*1f60*/  FMUL.FTZ R192, R8, R161 ;  /* 0x000000a108c07220 */ /* 0x000fe20000410000 */
[----:B---3--:R-:W-:Y:S01]  /*1f70*/  FMUL.FTZ R161, R169, R162 ;  /* 0x000000a2a9a17220 */ /* 0x008fe20000410000 */
[----:B------:R-:W-:Y:S02]  /*1f80*/  FADD.FTZ R34, R34, R160 ;  /* 0x000000a022227221 */ /* 0x000fe40000010000 */
[-C--:B------:R-:W-:Y:S01]  /*1f90*/  FFMA.FTZ R218, R192, R160.reuse, R218 ;  /* 0x000000a0c0da7223 */ /* 0x080fe200000100da */
[----:B------:R-:W-:Y:S02]  /*1fa0*/  FFMA.FTZ R191, R168, R160, R161 ;  /* 0x000000a0a8bf7223 */ /* 0x000fe400000100a1 */
[----:B------:R-:W0:Y:S01]  /*1fb0*/  @P0 LDC.64 R160, c[0x0][0x438] ;  /* 0x00010e00ffa00b82 */ /* 0x000e220000000a00 */
[----:B------:R-:W-:Y:S02]  /*1fc0*/  HADD2.F32 R163, -RZ, R163.H1_H1 ;  /* 0x300000a3ffa37230 */ /* 0x000fe40000004100 */
[----:B------:R-:W-:Y:S01]  /*1fd0*/  FADD.FTZ R146, R146, R162 ;  /* 0x000000a292927221 */ /* 0x000fe20000010000 */
[----:B------:R-:W-:-:S02]  /*1fe0*/  FFMA.FTZ R110, R192, R162, R110 ;  /* 0x000000a2c06e7223 */ /* 0x000fc4000001006e */
[----:B------:R-:W-:-:S04]  /*1ff0*/  FADD.FTZ R163, -R211, R163 ;  /* 0x000000a3d3a37221 */ /* 0x000fc80000010100 */
[----:B------:R-:W-:Y:S01]  /*2000*/  FMUL.FTZ R205, R8, R163 ;  /* 0x000000a308cd7220 */ /* 0x000fe20000410000 */
[----:B0-----:R-:W-:-:S05]  /*2010*/  @P0 IMAD.WIDE.U32 R160, R226, 0x10, R160 ;  /* 0x00000010e2a00825 */ /* 0x001fca00078e00a0 */
[----:B------:R0:W5:Y:S02]  /*2020*/  @P0 LDG.E.128 R148, desc[UR10][R160.64] ;  /* 0x0000000aa0940981 */ /* 0x000164000c1e1d00 */
[----:B0-----:R-:W-:Y:S02]  /*2030*/  HADD2.F32 R160, -RZ, R167.H1_H1 ;  /* 0x300000a7ffa07230 */ /* 0x001fe40000004100 */
[----:B------:R-:W-:-:S03]  /*2040*/  HADD2.F32 R161, -RZ, R171.H1_H1 ;  /* 0x300000abffa17230 */ /* 0x000fc60000004100 */
        /* <DEDUP_REMOVED lines=23> */
.L_x_2682:
[----:B------:R-:W-:Y:S05]  /*21c0*/  BSYNC.RECONVERGENT B1 ;  /* 0x0000000000017941 */ /* 0x000fea0003800200 */
.L_x_2681:
        /* <DEDUP_REMOVED lines=16> */
[----:B------:R-:W3:Y:S01]  /*22d0*/  LDG.E.128 R164, desc[UR10][R18.64] ;  /* 0x0000000a12a47981 */ /* 0x000ee2000c1e1d00 */
[----:B------:R-:W-:-:S03]  /*22e0*/  IMAD.WIDE.U32 R24, R226, 0x10, R24 ;  /* 0x00000010e2187825 */ /* 0x000fc600078e0018 */
[----:B------:R-:W4:Y:S04]  /*22f0*/  LDL R208, [R1+0x24] ;  /* 0x0000240001d07983 */ /* 0x000f280000100800 */
[----:B------:R-:W4:Y:S04]  /*2300*/  LDG.E.128 R168, desc[UR10][R24.64] ;  /* 0x0000000a18a87981 */ /* 0x000f28000c1e1d00 */
[----:B------:R-:W4:Y:S04]  /*2310*/  LDL R18, [R1+0x10] ;  /* 0x0000100001127983 */ /* 0x000f280000100800 */
[----:B------:R-:W4:Y:S01]  /*2320*/  LDL R19, [R1+0x30] ;  /* 0x0000300001137983 */ /* 0x000f220000100800 */
[----:B--2---:R-:W-:-:S05]  /*2330*/  HADD2.F32 R3, -RZ, R160.H0_H0 ;  /* 0x200000a0ff037230 */ /* 0x004fca0000004100 */
[----:B------:R-:W-:Y:S01]  /*2340*/  FADD.FTZ R3, -R211, R3 ;  /* 0x00000003d3037221 */ /* 0x000fe20000010100 */
[----:B---3--:R-:W-:-:S03]  /*2350*/  HADD2.F32 R17, -RZ, R164.H0_H0 ;  /* 0x200000a4ff117230 */ /* 0x008fc60000004100 */
[----:B-----5:R-:W-:Y:S01]  /*2360*/  FMUL.FTZ R3, R8, R3 ;  /* 0x0000000308037220 */ /* 0x020fe20000410000 */
[----:B----4-:R-:W-:Y:S02]  /*2370*/  HADD2.F32 R2, -RZ, R168.H0_H0 ;  /* 0x200000a8ff027230 */ /* 0x010fe40000004100 */
[----:B------:R-:W-:-:S03]  /*2380*/  FMUL.FTZ R18, R18, R17 ;  /* 0x0000001112127220 */ /* 0x000fc60000410000 */
[----:B------:R-:W-:Y:S01]  /*2390*/  FADD.FTZ R56, R56, R2 ;  /* 0x0000000238387221 */ /* 0x000fe20000010000 */
[-C--:B------:R-:W-:Y:S01]  /*23a0*/  FFMA.FTZ R212, R3, R2.reuse, R212 ;  /* 0x0000000203d47223 */ /* 0x080fe200000100d4 */
        /* <DEDUP_REMOVED lines=8> */
[----:B------:R-:W-:Y:S02]  /*2430*/  HADD2.F32 R25, -RZ, R169.H1_H1 ;  /* 0x300000a9ff197230 */ /* 0x000fe40000004100 */
[-C--:B------:R-:W-:Y:S01]  /*2440*/  FMUL.FTZ R20, R20, R19.reuse ;  /* 0x0000001314147220 */ /* 0x080fe20000410000 */
        /* <DEDUP_REMOVED lines=8> */
[----:B------:R-:W-:Y:S01]  /*24d0*/  HADD2.F32 R20, -RZ, R169.H0_H0 ;  /* 0x200000a9ff147230 */ /* 0x000fe20000004100 */
[----:B------:R-:W2:Y:S02]  /*24e0*/  LDL R168, [R1+0x28] ;  /* 0x0000280001a87983 */ /* 0x000ea40000100800 */
[----:B------:R-:W-:Y:S01]  /*24f0*/  FMUL.FTZ R19, R8, R19 ;  /* 0x0000001308137220 */ /* 0x000fe20000410000 */
[----:B------:R-:W-:Y:S01]  /*2500*/  FMUL.FTZ R24, R26, R23 ;  /* 0x000000171a187220 */ /* 0x000fe20000410000 */
[----:B------:R-:W-:Y:S01]  /*2510*/  FADD.FTZ R58, R58, R20 ;  /* 0x000000143a3a7221 */ /* 0x000fe20000010000 */
[----:B------:R-:W-:Y:S01]  /*2520*/  FADD.FTZ R114, R114, R23 ;  /* 0x0000001772727221 */ /* 0x000fe20000010000 */
[-C--:B------:R-:W-:Y:S01]  /*2530*/  FFMA.FTZ R214, R19, R20.reuse, R214 ;  /* 0x0000001413d67223 */ /* 0x080fe200000100d6 */
[----:B------:R-:W-:Y:S01]  /*2540*/  FFMA.FTZ R20, R190, R20, R24 ;  /* 0x00000014be147223 */ /* 0x000fe20000010018 */
[----:B------:R-:W-:-:S02]  /*2550*/  HADD2.F32 R24, -RZ, R161.H1_H1 ;  /* 0x300000a1ff187230 */ /* 0x000fc40000004100 */
[----:B------:R-:W-:Y:S01]  /*2560*/  FFMA.FTZ R82, R19, R23, R82 ;  /* 0x0000001713527223 */ /* 0x000fe20000010052 */
[----:B------:R-:W-:Y:S01]  /*2570*/  HADD2.F32 R23, -RZ, R165.H1_H1 ;  /* 0x300000a5ff177230 */ /* 0x000fe20000004100 */
[----:B------:R-:W3:Y:S01]  /*2580*/  LDL R169, [R1+0x8] ;  /* 0x0000080001a97983 */ /* 0x000ee20000100800 */
[----:B------:R-:W-:-:S03]  /*2590*/  FADD.FTZ R24, -R211, R24 ;  /* 0x00000018d3187221 */ /* 0x000fc60000010100 */
[----:B------:R-:W4:Y:S01]  /*25a0*/  LDL R165, [R1+0xc] ;  /* 0x00000c0001a57983 */ /* 0x000f220000100800 */
[----:B------:R-:W-:Y:S01]  /*25b0*/  FMUL.FTZ R26, R8, R24 ;  /* 0x00000018081a7220 */ /* 0x000fe20000410000 */
[-C--:B------:R-:W-:Y:S02]  /*25c0*/  FMUL.FTZ R24, R187, R23.reuse ;  /* 0x00000017bb187220 */ /* 0x080fe40000410000 */
[----:B------:R-:W4:Y:S04]  /*25d0*/  LDL R164, [R1+0x2c] ;  /* 0x00002c0001a47983 */ /* 0x000f280000100800 */
[----:B------:R-:W2:Y:S01]  /*25e0*/  LDL R187, [R1+0x4] ;  /* 0x0000040001bb7983 */ /* 0x000ea20000100800 */
[----:B------:R-:W-:Y:S01]  /*25f0*/  FADD.FTZ R115, R115, R23 ;  /* 0x0000001773737221 */ /* 0x000fe20000010000 */
[----:B------:R-:W-:Y:S01]  /*2600*/  FFMA.FTZ R83, R26, R23, R83 ;  /* 0x000000171a537223 */ /* 0x000fe20000010053 */
[----:B------:R-:W-:-:S02]  /*2610*/  HADD2.F32 R23, -RZ, R162.H0_H0 ;  /* 0x200000a2ff177230 */ /* 0x000fc40000004100 */
[----:B------:R-:W-:Y:S01]  /*2620*/  FADD.FTZ R59, R59, R25 ;  /* 0x000000193b3b7221 */ /* 0x000fe20000010000 */
[-C--:B------:R-:W-:Y:S01]  /*2630*/  FFMA.FTZ R215, R26, R25.reuse, R215 ;  /* 0x000000191ad77223 */ /* 0x080fe200000100d7 */
[----:B------:R-:W-:Y:S01]  /*2640*/  FFMA.FTZ R25, R189, R25, R24 ;  /* 0x00000019bd197223 */ /* 0x000fe20000010018 */
[----:B------:R-:W-:Y:S01]  /*2650*/  FADD.FTZ R24, -R211, R23 ;  /* 0x00000017d3187221 */ /* 0x000fe20000010100 */
[----:B------:R-:W-:Y:S02]  /*2660*/  HADD2.F32 R160, -RZ, R166.H0_H0 ;  /* 0x200000a6ffa07230 */ /* 0x000fe40000004100 */
[----:B------:R-:W-:Y:S02]  /*2670*/  HADD2.F32 R162, -RZ, R162.H1_H1 ;  /* 0x300000a2ffa27230 */ /* 0x000fe40000004100 */
[----:B------:R-:W-:Y:S01]  /*2680*/  FMUL.FTZ R24, R8, R24 ;  /* 0x0000001808187220 */ /* 0x000fe20000410000 */
        /* <DEDUP_REMOVED lines=61> */
.L_x_2684:
[----:B------:R-:W-:Y:S05]  /*2a60*/  BSYNC.RECONVERGENT B1 ;  /* 0x0000000000017941 */ /* 0x000fea0003800200 */
.L_x_2683:
        /* <DEDUP_REMOVED lines=15> */
[----:B------:R0:W5:Y:S01]  /*2b60*/  @P0 LDG.E.128 R156, desc[UR10][R180.64] ;  /* 0x0000000ab49c0981 */ /* 0x000162000c1e1d00 */
[--C-:B---3--:R-:W-:Y:S02]  /*2b70*/  HADD2.F32 R21, -RZ, R168.reuse.H0_H0 ;  /* 0x200000a8ff157230 */ /* 0x108fe40000004100 */
[----:B------:R-:W-:Y:S02]  /*2b80*/  HADD2.F32 R179, -RZ, R168.H1_H1 ;  /* 0x300000a8ffb37230 */ /* 0x000fe40000004100 */
[----:B------:R-:W-:Y:S02]  /*2b90*/  HADD2.F32 R168, -RZ, R170.H0_H0 ;  /* 0x200000aaffa87230 */ /* 0x000fe40000004100 */
[C---:B------:R-:W-:Y:S01]  /*2ba0*/  FADD.FTZ R21, -R211.reuse, R21 ;  /* 0x00000015d3157221 */ /* 0x040fe20000010100 */
[----:B------:R-:W-:Y:S02]  /*2bb0*/  HADD2.F32 R22, -RZ, R171.H0_H0 ;  /* 0x200000abff167230 */ /* 0x000fe40000004100 */
[----:B------:R-:W-:Y:S01]  /*2bc0*/  FADD.FTZ R179, -R211, R179 ;  /* 0x000000b3d3b37221 */ /* 0x000fe20000010100 */
[----:B0-----:R-:W-:-:S02]  /*2bd0*/  HADD2.F32 R181, -RZ, R169.H0_H0 ;  /* 0x200000a9ffb57230 */ /* 0x001fc40000004100 */
[C---:B-----5:R-:W-:Y:S01]  /*2be0*/  FMUL.FTZ R21, R8.reuse, R21 ;  /* 0x0000001508157220 */ /* 0x060fe20000410000 */
[----:B------:R-:W-:Y:S02]  /*2bf0*/  HADD2.F32 R183, -RZ, R169.H1_H1 ;  /* 0x300000a9ffb77230 */ /* 0x000fe40000004100 */
[----:B------:R-:W-:Y:S01]  /*2c00*/  FMUL.FTZ R179, R8, R179 ;  /* 0x000000b308b37220 */ /* 0x000fe20000410000 */
[----:B------:R-:W-:Y:S02]  /*2c10*/  HADD2.F32 R169, -RZ, R171.H1_H1 ;  /* 0x300000abffa97230 */ /* 0x000fe40000004100 */
[C---:B------:R-:W-:Y:S01]  /*2c20*/  FADD.FTZ R171, -R211.reuse, R168 ;  /* 0x000000a8d3ab7221 */ /* 0x040fe20000010100 */
[C---:B------:R-:W-:Y:S01]  /*2c30*/  FADD.FTZ R168, -R211.reuse, R22 ;  /* 0x00000016d3a87221 */ /* 0x040fe20000010100 */
[C---:B------:R-:W-:Y:S01]  /*2c40*/  FADD.FTZ R181, -R211.reuse, R181 ;  /* 0x000000b5d3b57221 */ /* 0x040fe20000010100 */
[--C-:B--2---:R-:W-:Y:S02]  /*2c50*/  HADD2.F32 R180, -RZ, R160.reuse.H0_H0 ;  /* 0x200000a0ffb47230 */ /* 0x104fe40000004100 */
[----:B------:R-:W-:Y:S01]  /*2c60*/  FADD.FTZ R183, -R211, R183 ;  /* 0x000000b7d3b77221 */ /* 0x000fe20000010100 */
[----:B------:R-:W-:-:S02]  /*2c70*/  HADD2.F32 R160, -RZ, R160.H1_H1 ;  /* 0x300000a0ffa07230 */ /* 0x000fc40000004100 */
[----:B------:R-:W-:Y:S01]  /*2c80*/  FMUL.FTZ R181, R8, R181 ;  /* 0x000000b508b57220 */ /* 0x000fe20000410000 */
[--C-:B----4-:R-:W-:Y:S02]  /*2c90*/  HADD2.F32 R22, -RZ, R164.reuse.H0_H0 ;  /* 0x200000a4ff167230 */ /* 0x110fe40000004100 */
[-C--:B------:R-:W-:Y:S01]  /*2ca0*/  FMUL.FTZ R182, R240, R180.reuse ;  /* 0x000000b4f0b67220 */ /* 0x080fe20000410000 */
[----:B------:R-:W-:Y:S01]  /*2cb0*/  FADD.FTZ R120, R120, R180 ;  /* 0x000000b478787221 */ /* 0x000fe20000010000 */
[----:B------:R-:W-:Y:S01]  /*2cc0*/  FFMA.FTZ R88, R21, R180, R88 ;  /* 0x000000b415587223 */ /* 0x000fe20000010058 */
[----:B------:R-:W-:Y:S02]  /*2cd0*/  HADD2.F32 R164, -RZ, R164.H1_H1 ;  /* 0x300000a4ffa47230 */ /* 0x000fe40000004100 */
[-C--:B------:R-:W-:Y:S01]  /*2ce0*/  FMUL.FTZ R180, R241, R160.reuse ;  /* 0x000000a0f1b47220 */ /* 0x080fe20000410000 */
[----:B------:R-:W-:Y:S01]  /*2cf0*/  FADD.FTZ R121, R121, R160 ;  /* 0x000000a079797221 */ /* 0x000fe20000010000 */
[----:B------:R-:W-:Y:S01]  /*2d00*/  FFMA.FTZ R89, R179, R160, R89 ;  /* 0x000000a0b3597223 */ /* 0x000fe20000010059 */
[----:B------:R-:W-:-:S02]  /*2d10*/  HADD2.F32 R160, -RZ, R161.H0_H0 ;  /* 0x200000a1ffa07230 */ /* 0x000fc40000004100 */
[----:B------:R-:W-:Y:S01]  /*2d20*/  FADD.FTZ R64, R64, R22 ;  /* 0x0000001640407221 */ /* 0x000fe20000010000 */
[----:B------:R-:W-:Y:S01]  /*2d30*/  FFMA.FTZ R40, R21, R22, R40 ;  /* 0x0000001615287223 */ /* 0x000fe20000010028 */
[----:B------:R-:W-:Y:S01]  /*2d40*/  FADD.FTZ R65, R65, R164 ;  /* 0x000000a441417221 */ /* 0x000fe20000010000 */
[-C--:B------:R-:W-:Y:S01]  /*2d50*/  FFMA.FTZ R41, R179, R164.reuse, R41 ;  /* 0x000000a4b3297223 */ /* 0x080fe20000010029 */
[----:B------:R-:W-:Y:S01]  /*2d60*/  FFMA.FTZ R180, R249, R164, R180 ;  /* 0x000000a4f9b47223 */ /* 0x000fe200000100b4 */
[----:B------:R-:W-:Y:S01]  /*2d70*/  FFMA.FTZ R22, R248, R22, R182 ;  /* 0x00000016f8167223 */ /* 0x000fe200000100b6 */
[----:B------:R-:W-:Y:S02]  /*2d80*/  HADD2.F32 R164, -RZ, R165.H0_H0 ;  /* 0x200000a5ffa47230 */ /* 0x000fe40000004100 */
[-C--:B------:R-:W-:Y:S01]  /*2d90*/  FMUL.FTZ R182, R242, R160.reuse ;  /* 0x000000a0f2b67220 */ /* 0x080fe20000410000 */
[----:B------:R-:W-:Y:S02]  /*2da0*/  HADD2.F32 R161, -RZ, R161.H1_H1 ;  /* 0x300000a1ffa17230 */ /* 0x000fe40000004100 */
[----:B------:R-:W-:Y:S01]  /*2db0*/  FADD.FTZ R122, R122, R160 ;  /* 0x000000a07a7a7221 */ /* 0x000fe20000010000 */
[C---:B------:R-:W-:Y:S01]  /*2dc0*/  FFMA.FTZ R90, R181.reuse, R160, R90 ;  /* 0x000000a0b55a7223 */ /* 0x040fe2000001005a */
[----:B------:R-:W-:Y:S01]  /*2dd0*/  FADD.FTZ R66, R66, R164 ;  /* 0x000000a442427221 */ /* 0x000fe20000010000 */
[-C--:B------:R-:W-:Y:S01]  /*2de0*/  FFMA.FTZ R42, R181, R164.reuse, R42 ;  /* 0x000000a4b52a7223 */ /* 0x080fe2000001002a */
[----:B------:R-:W-:Y:S01]  /*2df0*/  FFMA.FTZ R182, R250, R164, R182 ;  /* 0x000000a4fab67223 */ /* 0x000fe200000100b6 */
[----:B------:R-:W-:-:S02]  /*2e00*/  HADD2.F32 R160, -RZ, R165.H1_H1 ;  /* 0x300000a5ffa07230 */ /* 0x000fc40000004100 */
[----:B------:R-:W-:Y:S01]  /*2e10*/  FMUL.FTZ R186, R8, R183 ;  /* 0x000000b708ba7220 */ /* 0x000fe20000410000 */
[-C--:B------:R-:W-:Y:S01]  /*2e20*/  FMUL.FTZ R164, R243, R161.reuse ;  /* 0x000000a1f3a47220 */ /* 0x080fe20000410000 */
[----:B------:R-:W-:Y:S02]  /*2e30*/  HADD2.F32 R170, -RZ, R170.H1_H1 ;  /* 0x300000aaffaa7230 */ /* 0x000fe40000004100 */
[----:B------:R-:W-:Y:S01]  /*2e40*/  FADD.FTZ R123, R123, R161 ;  /* 0x000000a17b7b7221 */ /* 0x000fe20000010000 */
[----:B------:R-:W-:Y:S01]  /*2e50*/  FADD.FTZ R67, R67, R160 ;  /* 0x000000a043437221 */ /* 0x000fe20000010000 */
[CC--:B------:R-:W-:Y:S01]  /*2e60*/  FFMA.FTZ R43, R186.reuse, R160.reuse, R43 ;  /* 0x000000a0ba2b7223 */ /* 0x0c0fe2000001002b */
[----:B------:R-:W-:Y:S01]  /*2e70*/  FFMA.FTZ R185, R251, R160, R164 ;  /* 0x000000a0fbb97223 */ /* 0x000fe200000100a4 */
[----:B------:R-:W-:Y:S02]  /*2e80*/  HADD2.F32 R160, -RZ, R162.H0_H0 ;  /* 0x200000a2ffa07230 */ /* 0x000fe40000004100 */
[----:B------:R-:W-:Y:S01]  /*2e90*/  FFMA.FTZ R91, R186, R161, R91 ;  /* 0x000000a1ba5b7223 */ /* 0x000fe2000001005b */
[----:B------:R-:W-:-:S02]  /*2ea0*/  HADD2.F32 R161, -RZ, R166.H0_H0 ;  /* 0x200000a6ffa17230 */ /* 0x000fc40000004100 */
[----:B------:R-:W-:Y:S01]  /*2eb0*/  FMUL.FTZ R184, R8, R171 ;  /* 0x000000ab08b87220 */ /* 0x000fe20000410000 */
[----:B------:R-:W-:Y:S02]  /*2ec0*/  HADD2.F32 R162, -RZ, R162.H1_H1 ;  /* 0x300000a2ffa27230 */ /* 0x000fe40000004100 */
[-C--:B------:R-:W-:Y:S01]  /*2ed0*/  FMUL.FTZ R164, R236, R160.reuse ;  /* 0x000000a0eca47220 */ /* 0x080fe20000410000 */
[----:B------:R-:W-:Y:S01]  /*2ee0*/  FADD.FTZ R170, -R211, R170 ;  /* 0x000000aad3aa7221 */ /* 0x000fe20000010100 */
[----:B------:R-:W-:Y:S01]  /*2ef0*/  FADD.FTZ R124, R124, R160 ;  /* 0x000000a07c7c7221 */ /* 0x000fe20000010000 */
[----:B------:R-:W-:Y:S01]  /*2f00*/  FFMA.FTZ R92, R184, R160, R92 ;  /* 0x000000a0b85c7223 */ /* 0x000fe2000001005c */
[----:B------:R-:W-:Y:S01]  /*2f10*/  FADD.FTZ R68, R68, R161 ;  /* 0x000000a144447221 */ /* 0x000fe20000010000 */
[-C--:B------:R-:W-:Y:S01]  /*2f20*/  FFMA.FTZ R44, R184, R161.reuse, R44 ;  /* 0x000000a1b82c7223 */ /* 0x080fe2000001002c */
[----:B------:R-:W-:Y:S01]  /*2f30*/  FFMA.FTZ R183, R244, R161, R164 ;  /* 0x000000a1f4b77223 */ /* 0x000fe200000100a4 */
[----:B------:R-:W-:-:S02]  /*2f40*/  HADD2.F32 R160, -RZ, R166.H1_H1 ;  /* 0x300000a6ffa07230 */ /* 0x000fc40000004100 */
[C---:B------:R-:W-:Y:S01]  /*2f50*/  FMUL.FTZ R199, R8.reuse, R170 ;  /* 0x000000aa08c77220 */ /* 0x040fe20000410000 */
[----:B------:R-:W-:Y:S01]  /*2f60*/  FMUL.FTZ R161, R237, R162 ;  /* 0x000000a2eda17220 */ /* 0x000fe20000410000 */
[----:B------:R-:W-:Y:S01]  /*2f70*/  FADD.FTZ R125, R125, R162 ;  /* 0x000000a27d7d7221 */ /* 0x000fe20000010000 */
[----:B------:R-:W-:Y:S01]  /*2f80*/  FMUL.FTZ R201, R8, R168 ;  /* 0x000000a808c97220 */ /* 0x000fe20000410000 */
[----:B------:R-:W-:Y:S01]  /*2f90*/  FADD.FTZ R69, R69, R160 ;  /* 0x000000a045457221 */ /* 0x000fe20000010000 */
[-C--:B------:R-:W-:Y:S01]  /*2fa0*/  FFMA.FTZ R45, R199, R160.reuse, R45 ;  /* 0x000000a0c72d7223 */ /* 0x080fe2000001002d */
[----:B------:R-:W-:Y:S01]  /*2fb0*/  FFMA.FTZ R200, R245, R160, R161 ;  /* 0x000000a0f5c87223 */ /* 0x000fe200000100a1 */
[----:B------:R-:W-:Y:S02]  /*2fc0*/  HADD2.F32 R160, -RZ, R163.H0_H0 ;  /* 0x200000a3ffa07230 */ /* 0x000fe40000004100 */
[----:B------:R-:W-:Y:S01]  /*2fd0*/  FFMA.FTZ R93, R199, R162, R93 ;  /* 0x000000a2c75d7223 */ /* 0x000fe2000001005d */
[----:B------:R-:W-:-:S02]  /*2fe0*/  HADD2.F32 R161, -RZ, R167.H0_H0 ;  /* 0x200000a7ffa17230 */ /* 0x000fc40000004100 */
[----:B------:R-:W-:Y:S01]  /*2ff0*/  FADD.FTZ R169, -R211, R169 ;  /* 0x000000a9d3a97221 */ /* 0x000fe20000010100 */
[----:B------:R-:W-:Y:S02]  /*3000*/  HADD2.F32 R163, -RZ, R163.H1_H1 ;  /* 0x300000a3ffa37230 */ /* 0x000fe40000004100 */
[-C--:B------:R-:W-:Y:S01]  /*3010*/  FMUL.FTZ R162, R238, R160.reuse ;  /* 0x000000a0eea27220 */ /* 0x080fe20000410000 */
[----:B------:R-:W-:Y:S01]  /*3020*/  FADD.FTZ R126, R126, R160 ;  /* 0x000000a07e7e7221 */ /* 0x000fe20000010000 */
[C---:B------:R-:W-:Y:S01]  /*3030*/  FFMA.FTZ R94, R201.reuse, R160, R94 ;  /* 0x000000a0c95e7223 */ /* 0x040fe2000001005e */
[----:B------:R-:W-:Y:S01]  /*3040*/  FADD.FTZ R70, R70, R161 ;  /* 0x000000a146467221 */ /* 0x000fe20000010000 */
[-C--:B------:R-:W-:Y:S01]  /*3050*/  FFMA.FTZ R46, R201, R161.reuse, R46 ;  /* 0x000000a1c92e7223 */ /* 0x080fe2000001002e */
[----:B------:R-:W-:Y:S01]  /*3060*/  FFMA.FTZ R202, R246, R161, R162 ;  /* 0x000000a1f6ca7223 */ /* 0x000fe200000100a2 */
[----:B------:R-:W-:Y:S02]  /*3070*/  HADD2.F32 R160, -RZ, R167.H1_H1 ;  /* 0x300000a7ffa07230 */ /* 0x000fe40000004100 */
[----:B------:R-:W-:Y:S01]  /*3080*/  FMUL.FTZ R209, R8, R169 ;  /* 0x000000a908d17220 */ /* 0x000fe20000410000 */
[-C--:B------:R-:W-:Y:S01]  /*3090*/  FMUL.FTZ R161, R239, R163.reuse ;  /* 0x000000a3efa17220 */ /* 0x080fe20000410000 */
[----:B------:R-:W-:Y:S01]  /*30a0*/  FADD.FTZ R127, R127, R163 ;  /* 0x000000a37f7f7221 */ /* 0x000fe20000010000 */
[----:B------:R-:W-:Y:S01]  /*30b0*/  FADD.FTZ R71, R71, R160 ;  /* 0x000000a047477221 */ /* 0x000fe20000010000 */
[-C--:B------:R-:W-:Y:S01]  /*30c0*/  FFMA.FTZ R47, R209, R160.reuse, R47 ;  /* 0x000000a0d12f7223 */ /* 0x080fe2000001002f */
[----:B------:R-:W-:Y:S01]  /*30d0*/  FFMA.FTZ R210, R247, R160, R161 ;  /* 0x000000a0f7d27223 */ /* 0x000fe200000100a1 */
        /* <DEDUP_REMOVED lines=17> */
.L_x_2686:
[----:B------:R-:W-:Y:S05]  /*31f0*/  BSYNC.RECONVERGENT B1 ;  /* 0x0000000000017941 */ /* 0x000fea0003800200 */
.L_x_2685:
        /* <DEDUP_REMOVED lines=23> */
.L_x_2754:
        /* <DEDUP_REMOVED lines=47> */
.L_x_2692:
        /* <DEDUP_REMOVED lines=33> */
.L_x_2691:
        /* <DEDUP_REMOVED lines=36> */
.L_x_2694:
        /* <DEDUP_REMOVED lines=14> */
[----:B------:R-:W-:Y:S01]  /*3b90*/  F2FP.F16.F32.PACK_AB R163, R129, R128 ;  /* 0x0000008081a3723e */ /* 0x000fe200000000ff */
        /* <DEDUP_REMOVED lines=22> */
.L_x_2690:
        /* <DEDUP_REMOVED lines=9> */
[--C-:B-----5:R-:W-:Y:S02]  /*3d90*/  HADD2.F32 R160, -RZ, R135.reuse.H0_H0 ;  /* 0x20000087ffa07230 */ /* 0x120fe40000004100 */
[----:B------:R-:W-:Y:S01]  /*3da0*/  FFMA.FTZ R162, R176, R165, R164 ;  /* 0x000000a5b0a27223 */ /* 0x000fe200000100a4 */
[----:B------:R-:W-:Y:S02]  /*3db0*/  HADD2.F32 R161, -RZ, R135.H1_H1 ;  /* 0x30000087ffa17230 */ /* 0x000fe40000004100 */
[----:B------:R-:W-:Y:S01]  /*3dc0*/  FADD.FTZ R163, R195, -R163 ;  /* 0x800000a3c3a37221 */ /* 0x000fe20000010000 */
[----:B------:R-:W-:Y:S02]  /*3dd0*/  HADD2.F32 R166, -RZ, R133.H1_H1 ;  /* 0x30000085ffa67230 */ /* 0x000fe40000004100 */
[----:B------:R-:W-:Y:S01]  /*3de0*/  FADD.FTZ R162, R175, -R162 ;  /* 0x800000a2afa27221 */ /* 0x000fe20000010000 */
[----:B------:R-:W-:-:S02]  /*3df0*/  HADD2.F32 R167, -RZ, R132.H1_H1 ;  /* 0x30000084ffa77230 */ /* 0x000fc40000004100 */
        /* <DEDUP_REMOVED lines=26> */
[----:B------:R-:W-:-:S05]  /*3fa0*/  FFMA.FTZ R166, R8, R166, R167 ;  /* 0x000000a608a67223 */ /* 0x000fca00000100a7 */
[----:B------:R-:W-:Y:S01]  /*3fb0*/  F2FP.F16.F32.PACK_AB R160, R166, R160 ;  /* 0x000000a0a6a0723e */ /* 0x000fe200000000ff */
[----:B------:R-:W-:Y:S06]  /*3fc0*/  BRA `(.L_x_2693) ;  /* 0x0000000800047947 */ /* 0x000fec0003800000 */
.L_x_2696:
[-CC-:B------:R-:W-:Y:S01]  /*3fd0*/  FFMA.FTZ R142, R0, R165.reuse, R164.reuse ;  /* 0x000000a5008e7223 */ /* 0x180fe200000100a4 */
[-C--:B------:R-:W-:Y:S01]  /*3fe0*/  FFMA.FTZ R140, R12, R165.reuse, R164 ;  /* 0x000000a50c8c7223 */ /* 0x080fe200000100a4 */
        /* <DEDUP_REMOVED lines=15> */
[----:B------:R-:W-:Y:S02]  /*40e0*/  HADD2.F32 R143, -RZ, R134.H0_H0 ;  /* 0x20000086ff8f7230 */ /* 0x000fe40000004100 */
[----:B------:R-:W-:Y:S01]  /*40f0*/  FFMA.FTZ R142, R8, R142, R140 ;  /* 0x0000008e088e7223 */ /* 0x000fe2000001008c */
[----:B------:R-:W-:-:S04]  /*4100*/  FFMA.FTZ R140, R176, R165, R164 ;  /* 0x000000a5b08c7223 */ /* 0x000fc800000100a4 */
        /* <DEDUP_REMOVED lines=21> */
.L_x_2695:
[----:B------:R-:W-:-:S04]  /*4260*/  UISETP.NE.U32.AND UP0, UPT, UR6, URZ, UPT ;  /* 0x000000ff0600728c */ /* 0x000fc8000bf05070 */
[----:B------:R-:W-:-:S09]  /*4270*/  UISETP.NE.AND.EX UP0, UPT, UR7, URZ, UPT, UP0 ;  /* 0x000000ff0700728c */ /* 0x000fd2000bf05300 */
[----:B------:R-:W-:Y:S05]  /*4280*/  BRA.U UP0, `(.L_x_2697) ;  /* 0x0000000100a47547 */ /* 0x000fea000b800000 */
        /* <DEDUP_REMOVED lines=41> */
.L_x_2697:
[-CC-:B------:R-:W-:Y:S01]  /*4520*/  FFMA.FTZ R128, R0, R165.reuse, R164.reuse ;  /* 0x000000a500807223 */ /* 0x180fe200000100a4 */
[----:B-----5:R-:W-:Y:S02]  /*4530*/  HADD2.F32 R129, -RZ, R132.H0_H0 ;  /* 0x20000084ff817230 */ /* 0x020fe40000004100 */
[-CC-:B------:R-:W-:Y:S01]  /*4540*/  FFMA.FTZ R130, R178, R165.reuse, R164.reuse ;  /* 0x000000a5b2827223 */ /* 0x180fe200000100a4 */
[----:B------:R-:W-:Y:S01]  /*4550*/  FFMA.FTZ R131, R10, R165, R164 ;  /* 0x000000a50a837223 */ /* 0x000fe200000100a4 */
[----:B------:R-:W-:Y:S01]  /*4560*/  FADD.FTZ R128, R6, -R128 ;  /* 0x8000008006807221 */ /* 0x000fe20000010000 */
[--C-:B------:R-:W-:Y:S02]  /*4570*/  HADD2.F32 R140, -RZ, R133.reuse.H0_H0 ;  /* 0x20000085ff8c7230 */ /* 0x100fe40000004100 */
[----:B------:R-:W-:Y:S01]  /*4580*/  FADD.FTZ R130, R177, -R130 ;  /* 0x80000082b1827221 */ /* 0x000fe20000010000 */
[----:B------:R-:W-:Y:S01]  /*4590*/  FADD.FTZ R131, R9, -R131 ;  /* 0x8000008309837221 */ /* 0x000fe20000010000 */
[----:B------:R-:W-:Y:S01]  /*45a0*/  FFMA.FTZ R128, R8, R128, R129 ;  /* 0x0000008008807223 */ /* 0x000fe20000010081 */
[----:B------:R-:W-:-:S02]  /*45b0*/  HADD2.F32 R129, -RZ, R133.H1_H1 ;  /* 0x30000085ff817230 */ /* 0x000fc40000004100 */
[----:B------:R-:W-:Y:S01]  /*45c0*/  FFMA.FTZ R141, R176, R165, R164 ;  /* 0x000000a5b08d7223 */ /* 0x000fe200000100a4 */
[C---:B------:R-:W-:Y:S01]  /*45d0*/  FFMA.FTZ R131, R8.reuse, R131, R140 ;  /* 0x0000008308837223 */ /* 0x040fe2000001008c */
[--C-:B------:R-:W-:Y:S02]  /*45e0*/  HADD2.F32 R140, -RZ, R134.reuse.H1_H1 ;  /* 0x30000086ff8c7230 */ /* 0x100fe40000004100 */
[----:B------:R-:W-:Y:S01]  /*45f0*/  FFMA.FTZ R130, R8, R130, R129 ;  /* 0x0000008208827223 */ /* 0x000fe20000010081 */
[----:B------:R-:W-:Y:S01]  /*4600*/  FFMA.FTZ R129, R198, R165, R164 ;  /* 0x000000a5c6817223 */ /* 0x000fe200000100a4 */
[----:B------:R-:W-:Y:S02]  /*4610*/  HADD2.F32 R142, -RZ, R134.H0_H0 ;  /* 0x20000086ff8e7230 */ /* 0x000fe40000004100 */
[----:B------:R-:W-:Y:S01]  /*4620*/  FADD.FTZ R141, R175, -R141 ;  /* 0x8000008daf8d7221 */ /* 0x000fe20000010000 */
[--C-:B------:R-:W-:Y:S02]  /*4630*/  HADD2.F32 R143, -RZ, R135.reuse.H1_H1 ;  /* 0x30000087ff8f7230 */ /* 0x100fe40000004100 */
[----:B------:R-:W-:Y:S01]  /*4640*/  FADD.FTZ R129, R197, -R129 ;  /* 0x80000081c5817221 */ /* 0x000fe20000010000 */
[----:B------:R-:W-:-:S02]  /*4650*/  HADD2.F32 R160, -RZ, R135.H0_H0 ;  /* 0x20000087ffa07230 */ /* 0x000fc40000004100 */
[----:B------:R-:W-:Y:S01]  /*4660*/  FFMA.FTZ R141, R8, R141, R142 ;  /* 0x0000008d088d7223 */ /* 0x000fe2000001008e */
[----:B------:R-:W-:Y:S01]  /*4670*/  FFMA.FTZ R142, R196, R165, R164 ;  /* 0x000000a5c48e7223 */ /* 0x000fe200000100a4 */
[----:B------:R-:W-:Y:S01]  /*4680*/  FFMA.FTZ R140, R8, R129, R140 ;  /* 0x00000081088c7223 */ /* 0x000fe2000001008c */
[----:B------:R-:W-:Y:S01]  /*4690*/  FFMA.FTZ R129, R203, R165, R164 ;  /* 0x000000a5cb817223 */ /* 0x000fe200000100a4 */
[----:B------:R-:W-:Y:S01]  /*46a0*/  F2FP.F16.F32.PACK_AB R161, R130, R131 ;  /* 0x0000008382a1723e */ /* 0x000fe200000000ff */
[----:B------:R-:W-:Y:S02]  /*46b0*/  FADD.FTZ R142, R195, -R142 ;  /* 0x8000008ec38e7221 */ /* 0x000fe40000010000 */
[----:B------:R-:W-:Y:S01]  /*46c0*/  FADD.FTZ R129, R204, -R129 ;  /* 0x80000081cc817221 */ /* 0x000fe20000010000 */
[----:B------:R-:W-:Y:S01]  /*46d0*/  F2FP.F16.F32.PACK_AB R162, R140, R141 ;  /* 0x0000008d8ca2723e */ /* 0x000fe200000000ff */
[----:B------:R-:W-:Y:S01]  /*46e0*/  FFMA.FTZ R142, R8, R142, R160 ;  /* 0x0000008e088e7223 */ /* 0x000fe200000100a0 */
[----:B------:R-:W-:-:S02]  /*46f0*/  HADD2.F32 R160, -RZ, R132.H1_H1 ;  /* 0x30000084ffa07230 */ /* 0x000fc40000004100 */
[----:B------:R-:W-:Y:S01]  /*4700*/  FFMA.FTZ R143, R8, R129, R143 ;  /* 0x00000081088f7223 */ /* 0x000fe2000001008f */
[----:B------:R-:W-:Y:S01]  /*4710*/  FFMA.FTZ R129, R12, R165, R164 ;  /* 0x000000a50c817223 */ /* 0x000fe200000100a4 */
[----:B------:R-:W-:Y:S02]  /*4720*/  MOV R141, R161 ;  /* 0x000000a1008d7202 */ /* 0x000fe40000000f00 */
[----:B------:R-:W-:Y:S01]  /*4730*/  MOV R130, R162 ;  /* 0x000000a200827202 */ /* 0x000fe20000000f00 */
[----:B------:R-:W-:Y:S01]  /*4740*/  FADD.FTZ R129, R11, -R129 ;  /* 0x800000810b817221 */ /* 0x000fe20000010000 */
[----:B------:R-:W-:Y:S02]  /*4750*/  F2FP.F16.F32.PACK_AB R163, R143, R142 ;  /* 0x0000008e8fa3723e */ /* 0x000fe400000000ff */
[----:B------:R-:W-:Y:S01]  /*4760*/  MOV R142, R162 ;  /* 0x000000a2008e7202 */ /* 0x000fe20000000f00 */
[----:B------:R-:W-:Y:S01]  /*4770*/  FFMA.FTZ R129, R8, R129, R160 ;  /* 0x0000008108817223 */ /* 0x000fe200000100a0 */
[----:B------:R-:W-:-:S02]  /*4780*/  MOV R143, R163 ;  /* 0x000000a3008f7202 */ /* 0x000fc40000000f00 */
[----:B------:R-:W-:Y:S02]  /*4790*/  MOV R131, R163 ;  /* 0x000000a300837202 */ /* 0x000fe40000000f00 */
[----:B------:R-:W-:Y:S02]  /*47a0*/  F2FP.F16.F32.PACK_AB R160, R129, R128 ;  /* 0x0000008081a0723e */ /* 0x000fe400000000ff */
[----:B------:R-:W-:Y:S02]  /*47b0*/  MOV R129, R161 ;  /* 0x000000a100817202 */ /* 0x000fe40000000f00 */
[-C--:B------:R-:W-:Y:S02]  /*47c0*/  MOV R140, R160.reuse ;  /* 0x000000a0008c7202 */ /* 0x080fe40000000f00 */
[----:B------:R-:W-:-:S07]  /*47d0*/  MOV R128, R160 ;  /* 0x000000a000807202 */ /* 0x000fce0000000f00 */
.L_x_2693:
        /* <DEDUP_REMOVED lines=14> */
.L_x_2689:
[----:B------:R-:W-:Y:S05]  /*48c0*/  BSYNC.RECONVERGENT B1 ;  /* 0x0000000000017941 */ /* 0x000fea0003800200 */
.L_x_2688:
        /* <DEDUP_REMOVED lines=16> */
[----:B------:R-:W-:Y:S01]  /*49d0*/  FFMA.FTZ R131, R15, R165, R164 ;  /* 0x000000a50f837223 */ /* 0x000fe200000100a4 */
[----:B------:R-:W-:Y:S01]  /*49e0*/  FADD.FTZ R128, R4, -R128 ;  /* 0x8000008004807221 */ /* 0x000fe20000010000 */
[--C-:B0-----:R-:W-:Y:S02]  /*49f0*/  HADD2.F32 R140, -RZ, R149.reuse.H0_H0 ;  /* 0x20000095ff8c7230 */ /* 0x101fe40000004100 */
        /* <DEDUP_REMOVED lines=37> */
[----:B------:R-:W-:Y:S01]  /*4c50*/  MOV R128, R160 ;  /* 0x000000a000807202 */ /* 0x000fe20000000f00 */
[----:B------:R-:W-:Y:S06]  /*4c60*/  BRA `(.L_x_2703) ;  /* 0x0000001000287947 */ /* 0x000fec0003800000 */
.L_x_2702:
[-CC-:B------:R-:W-:Y:S01]  /*4c70*/  FFMA.FTZ R130, R5, R165.reuse, R164.reuse ;  /* 0x000000a505827223 */ /* 0x180fe200000100a4 */
[-C--:B------:R-:W-:Y:S01]  /*4c80*/  FFMA.FTZ R128, R13, R165.reuse, R164 ;  /* 0x000000a50d807223 */ /* 0x080fe200000100a4 */
        /* <DEDUP_REMOVED lines=39> */
.L_x_2701:
[----:B0-----:R-:W0:Y:S02]  /*4f00*/  LDC.64 R160, c[0x0][0x470] ;  /* 0x00011c00ffa07b82 */ /* 0x001e240000000a00 */
[----:B0-----:R-:W-:-:S04]  /*4f10*/  ISETP.NE.U32.AND P5, PT, R160, RZ, PT ;  /* 0x000000ffa000720c */ /* 0x001fc80003fa5070 */
[----:B------:R-:W-:-:S13]  /*4f20*/  ISETP.NE.AND.EX P5, PT, R161, RZ, PT, P5 ;  /* 0x000000ffa100720c */ /* 0x000fda0003fa5350 */
[----:B------:R-:W-:Y:S05]  /*4f30*/  @!P5 BRA `(.L_x_2704) ;  /* 0x0000000000a4d947 */ /* 0x000fea0003800000 */
        /* <DEDUP_REMOVED lines=41> */
.L_x_2704:
        /* <DEDUP_REMOVED lines=37> */
.L_x_2700:
        /* <DEDUP_REMOVED lines=45> */
.L_x_2706:
        /* <DEDUP_REMOVED lines=33> */
.L_x_2705:
        /* <DEDUP_REMOVED lines=37> */
.L_x_2707:
        /* <DEDUP_REMOVED lines=28> */
.L_x_2703:
        /* <DEDUP_REMOVED lines=10> */
.L_x_2699:
[----:B------:R-:W-:Y:S05]  /*5db0*/  BSYNC.RECONVERGENT B1 ;  /* 0x0000000000017941 */ /* 0x000fea0003800200 */
.L_x_2698:
        /* <DEDUP_REMOVED lines=18> */
[--C-:B01----:R-:W-:Y:S02]  /*5ee0*/  HADD2.F32 R140, -RZ, R153.reuse.H0_H0 ;  /* 0x20000099ff8c7230 */ /* 0x103fe40000004100 */
        /* <DEDUP_REMOVED lines=39> */
.L_x_2712:
[-CC-:B------:R-:W-:Y:S01]  /*6160*/  FFMA.FTZ R130, R3, R165.reuse, R164.reuse ;  /* 0x000000a503827223 */ /* 0x180fe200000100a4 */
[-C--:B------:R-:W-:Y:S01]  /*6170*/  FFMA.FTZ R128, R17, R165.reuse, R164 ;  /* 0x000000a511807223 */ /* 0x080fe200000100a4 */
        /* <DEDUP_REMOVED lines=39> */
.L_x_2711:
[----:B01----:R-:W0:Y:S02]  /*63f0*/  LDC.64 R160, c[0x0][0x470] ;  /* 0x00011c00ffa07b82 */ /* 0x003e240000000a00 */
        /* <DEDUP_REMOVED lines=44> */
.L_x_2714:
        /* <DEDUP_REMOVED lines=37> */
.L_x_2710:
        /* <DEDUP_REMOVED lines=45> */
.L_x_2716:
        /* <DEDUP_REMOVED lines=33> */
.L_x_2715:
        /* <DEDUP_REMOVED lines=37> */
.L_x_2717:
        /* <DEDUP_REMOVED lines=28> */
.L_x_2713:
        /* <DEDUP_REMOVED lines=10> */
.L_x_2709:
[----:B------:R-:W-:Y:S05]  /*72a0*/  BSYNC.RECONVERGENT B1 ;  /* 0x0000000000017941 */ /* 0x000fea0003800200 */
.L_x_2708:
        /* <DEDUP_REMOVED lines=14> */
[-C--:B------:R-:W-:Y:S01]  /*7390*/  FFMA.FTZ R129, R21, R165.reuse, R164 ;  /* 0x000000a515817223 */ /* 0x080fe200000100a4 */
[--C-:B------:R-:W-:Y:S02]  /*73a0*/  HADD2.F32 R130, -RZ, R156.reuse.H1_H1 ;  /* 0x3000009cff827230 */ /* 0x100fe40000004100 */
[----:B------:R-:W-:Y:S01]  /*73b0*/  FADD.FTZ R128, R180, -R128 ;  /* 0x80000080b4807221 */ /* 0x000fe20000010000 */
[----:B------:R-:W-:Y:S02]  /*73c0*/  HADD2.F32 R131, -RZ, R156.H0_H0 ;  /* 0x2000009cff837230 */ /* 0x000fe40000004100 */
[----:B------:R-:W-:Y:S01]  /*73d0*/  FADD.FTZ R129, R22, -R129 ;  /* 0x8000008116817221 */ /* 0x000fe20000010000 */
[--C-:B012---:R-:W-:Y:S02]  /*73e0*/  HADD2.F32 R140, -RZ, R157.reuse.H1_H1 ;  /* 0x3000009dff8c7230 */ /* 0x107fe40000004100 */
[----:B-----5:R-:W-:Y:S01]  /*73f0*/  FFMA.FTZ R128, R8, R128, R130 ;  /* 0x0000008008807223 */ /* 0x020fe20000010082 */
[--C-:B------:R-:W-:Y:S01]  /*7400*/  FFMA.FTZ R130, R186, R165, R164.reuse ;  /* 0x000000a5ba827223 */ /* 0x100fe200000100a4 */
[----:B------:R-:W-:Y:S01]  /*7410*/  FFMA.FTZ R129, R8, R129, R131 ;  /* 0x0000008108817223 */ /* 0x000fe20000010083 */
[----:B------:R-:W-:Y:S01]  /*7420*/  FFMA.FTZ R131, R181, R165, R164 ;  /* 0x000000a5b5837223 */ /* 0x000fe200000100a4 */
[----:B------:R-:W-:-:S02]  /*7430*/  HADD2.F32 R141, -RZ, R157.H0_H0 ;  /* 0x2000009dff8d7230 */ /* 0x000fc40000004100 */
[----:B------:R-:W-:Y:S01]  /*7440*/  FADD.FTZ R130, R185, -R130 ;  /* 0x80000082b9827221 */ /* 0x000fe20000010000 */
[--C-:B------:R-:W-:Y:S02]  /*7450*/  HADD2.F32 R142, -RZ, R158.reuse.H1_H1 ;  /* 0x3000009eff8e7230 */ /* 0x100fe40000004100 */
[----:B------:R-:W-:Y:S01]  /*7460*/  FADD.FTZ R131, R182, -R131 ;  /* 0x80000083b6837221 */ /* 0x000fe20000010000 */
[--C-:B------:R-:W-:Y:S02]  /*7470*/  HADD2.F32 R143, -RZ, R159.reuse.H1_H1 ;  /* 0x3000009fff8f7230 */ /* 0x100fe40000004100 */
[----:B------:R-:W-:Y:S01]  /*7480*/  FFMA.FTZ R130, R8, R130, R140 ;  /* 0x0000008208827223 */ /* 0x000fe2000001008c */
[----:B------:R-:W-:Y:S01]  /*7490*/  FFMA.FTZ R140, R184, R165, R164 ;  /* 0x000000a5b88c7223 */ /* 0x000fe200000100a4 */
[----:B------:R-:W-:Y:S01]  /*74a0*/  FFMA.FTZ R131, R8, R131, R141 ;  /* 0x0000008308837223 */ /* 0x000fe2000001008d */
[----:B------:R-:W-:Y:S02]  /*74b0*/  HADD2.F32 R141, -RZ, R158.H0_H0 ;  /* 0x2000009eff8d7230 */ /* 0x000fe40000004100 */
[----:B------:R-:W-:Y:S01]  /*74c0*/  FADD.FTZ R140, R183, -R140 ;  /* 0x8000008cb78c7221 */ /* 0x000fe20000010000 */
[----:B------:R-:W-:Y:S01]  /*74d0*/  HADD2.F32 R160, -RZ, R159.H0_H0 ;  /* 0x2000009fffa07230 */ /* 0x000fe20000004100 */
[----:B------:R-:W-:-:S02]  /*74e0*/  F2FP.F16.F32.PACK_AB R161, R130, R131 ;  /* 0x0000008382a1723e */ /* 0x000fc400000000ff */
        /* <DEDUP_REMOVED lines=22> */
.L_x_2722:
[----:B------:R-:W-:Y:S01]  /*7650*/  FFMA.FTZ R128, R21, R165, R164 ;  /* 0x000000a515807223 */ /* 0x000fe200000100a4 */
[--C-:B------:R-:W-:Y:S02]  /*7660*/  HADD2.F32 R129, -RZ, R156.reuse.H0_H0 ;  /* 0x2000009cff817230 */ /* 0x100fe40000004100 */
[----:B------:R-:W-:Y:S02]  /*7670*/  HADD2.F32 R130, -RZ, R156.H1_H1 ;  /* 0x3000009cff827230 */ /* 0x000fe40000004100 */
[----:B------:R-:W-:-:S04]  /*7680*/  FADD.FTZ R128, R22, -R128 ;  /* 0x8000008016807221 */ /* 0x000fc80000010000 */
[----:B-----5:R-:W-:Y:S01]  /*7690*/  FFMA.FTZ R128, R8, R128, R129 ;  /* 0x0000008008807223 */ /* 0x020fe20000010081 */
[----:B------:R-:W-:-:S04]  /*76a0*/  FFMA.FTZ R129, R179, R165, R164 ;  /* 0x000000a5b3817223 */ /* 0x000fc800000100a4 */
[----:B------:R-:W-:-:S04]  /*76b0*/  FADD.FTZ R129, R180, -R129 ;  /* 0x80000081b4817221 */ /* 0x000fc80000010000 */
[----:B------:R-:W-:Y:S01]  /*76c0*/  FFMA.FTZ R129, R8, R129, R130 ;  /* 0x0000008108817223 */ /* 0x000fe20000010082 */
[----:B------:R-:W-:-:S04]  /*76d0*/  HADD2.F32 R130, -RZ, R157.H1_H1 ;  /* 0x3000009dff827230 */ /* 0x000fc80000004100 */
[----:B012---:R-:W-:Y:S01]  /*76e0*/  F2FP.F16.F32.PACK_AB R160, R129, R128 ;  /* 0x0000008081a0723e */ /* 0x007fe200000000ff */
[----:B------:R-:W-:Y:S01]  /*76f0*/  FFMA.FTZ R128, R181, R165, R164 ;  /* 0x000000a5b5807223 */ /* 0x000fe200000100a4 */
[----:B------:R-:W-:-:S03]  /*7700*/  HADD2.F32 R129, -RZ, R157.H0_H0 ;  /* 0x2000009dff817230 */ /* 0x000fc60000004100 */
        /* <DEDUP_REMOVED lines=23> */
[----:B------:R-:W-:Y:S02]  /*7880*/  MOV R130, R162 ;  /* 0x000000a200827202 */ /* 0x000fe40000000f00 */
[----:B------:R-:W-:Y:S02]  /*7890*/  MOV R129, R161 ;  /* 0x000000a100817202 */ /* 0x000fe40000000f00 */
[----:B------:R-:W-:Y:S02]  /*78a0*/  F2FP.F16.F32.PACK_AB R163, R128, R8 ;  /* 0x0000000880a3723e */ /* 0x000fe400000000ff */
[----:B------:R-:W-:Y:S02]  /*78b0*/  MOV R128, R160 ;  /* 0x000000a000807202 */ /* 0x000fe40000000f00 */
[----:B------:R-:W-:Y:S01]  /*78c0*/  MOV R131, R163 ;  /* 0x000000a300837202 */ /* 0x000fe20000000f00 */
[----:B------:R-:W-:Y:S06]  /*78d0*/  BRA `(.L_x_2723) ;  /* 0x0000000c00847947 */ /* 0x000fec0003800000 */
.L_x_2721:
[----:B012---:R-:W0:Y:S02]  /*78e0*/  LDC.64 R160, c[0x0][0x470] ;  /* 0x00011c00ffa07b82 */ /* 0x007e240000000a00 */
[----:B0-----:R-:W-:-:S04]  /*78f0*/  ISETP.NE.U32.AND P1, PT, R160, RZ, PT ;  /* 0x000000ffa000720c */ /* 0x001fc80003f25070 */
[----:B------:R-:W-:-:S13]  /*7900*/  ISETP.NE.AND.EX P1, PT, R161, RZ, PT, P1 ;  /* 0x000000ffa100720c */ /* 0x000fda0003f25310 */
[----:B------:R-:W-:Y:S05]  /*7910*/  @!P1 BRA `(.L_x_2724) ;  /* 0x0000000000a49947 */ /* 0x000fea0003800000 */
        /* <DEDUP_REMOVED lines=41> */
.L_x_2724:
[-CC-:B------:R-:W-:Y:S01]  /*7bb0*/  FFMA.FTZ R163, R209, R165.reuse, R164.reuse ;  /* 0x000000a5d1a37223 */ /* 0x180fe200000100a4 */
[--C-:B------:R-:W-:Y:S02]  /*7bc0*/  HADD2.F32 R160, -RZ, R159.reuse.H1_H1 ;  /* 0x3000009fffa07230 */ /* 0x100fe40000004100 */
[----:B------:R-:W-:Y:S01]  /*7bd0*/  FFMA.FTZ R162, R184, R165, R164 ;  /* 0x000000a5b8a27223 */ /* 0x000fe200000100a4 */
[----:B------:R-:W-:Y:S02]  /*7be0*/  HADD2.F32 R161, -RZ, R159.H0_H0 ;  /* 0x2000009fffa17230 */ /* 0x000fe40000004100 */
[----:B------:R-:W-:Y:S01]  /*7bf0*/  FADD.FTZ R163, R210, -R163 ;  /* 0x800000a3d2a37221 */ /* 0x000fe20000010000 */
[----:B------:R-:W-:Y:S02]  /*7c00*/  HADD2.F32 R166, -RZ, R157.H1_H1 ;  /* 0x3000009dffa67230 */ /* 0x000fe40000004100 */
[----:B------:R-:W-:Y:S01]  /*7c10*/  FADD.FTZ R162, R183, -R162 ;  /* 0x800000a2b7a27221 */ /* 0x000fe20000010000 */
        /* <DEDUP_REMOVED lines=21> */
[-CC-:B------:R-:W-:Y:S01]  /*7d70*/  FFMA.FTZ R160, R21, R165.reuse, R164.reuse ;  /* 0x000000a515a07223 */ /* 0x180fe200000100a4 */
[----:B------:R-:W-:Y:S01]  /*7d80*/  FFMA.FTZ R164, R179, R165, R164 ;  /* 0x000000a5b3a47223 */ /* 0x000fe200000100a4 */
[----:B------:R-:W-:Y:S02]  /*7d90*/  HADD2.F32 R165, -RZ, R156.H1_H1 ;  /* 0x3000009cffa57230 */ /* 0x000fe40000004100 */
[----:B------:R-:W-:Y:S01]  /*7da0*/  FADD.FTZ R160, R22, -R160 ;  /* 0x800000a016a07221 */ /* 0x000fe20000010000 */
[----:B------:R-:W-:-:S03]  /*7db0*/  FADD.FTZ R164, R180, -R164 ;  /* 0x800000a4b4a47221 */ /* 0x000fc60000010000 */
[C---:B------:R-:W-:Y:S01]  /*7dc0*/  FFMA.FTZ R160, R8.reuse, R160, R166 ;  /* 0x000000a008a07223 */ /* 0x040fe200000100a6 */
[----:B------:R-:W-:-:S05]  /*7dd0*/  FFMA.FTZ R8, R8, R164, R165 ;  /* 0x000000a408087223 */ /* 0x000fca00000100a5 */
[----:B------:R-:W-:Y:S01]  /*7de0*/  F2FP.F16.F32.PACK_AB R160, R8, R160 ;  /* 0x000000a008a0723e */ /* 0x000fe200000000ff */
[----:B------:R-:W-:Y:S06]  /*7df0*/  BRA `(.L_x_2723) ;  /* 0x00000008003c7947 */ /* 0x000fec0003800000 */
.L_x_2720:
        /* <DEDUP_REMOVED lines=45> */
.L_x_2726:
        /* <DEDUP_REMOVED lines=29> */
[----:B------:R-:W-:Y:S02]  /*82a0*/  F2FP.F16.F32.PACK_AB R163, R128, R8 ;  /* 0x0000000880a3723e */ /* 0x000fe400000000ff */
[----:B------:R-:W-:Y:S02]  /*82b0*/  MOV R128, R160 ;  /* 0x000000a000807202 */ /* 0x000fe40000000f00 */
[----:B------:R-:W-:Y:S01]  /*82c0*/  MOV R131, R163 ;  /* 0x000000a300837202 */ /* 0x000fe20000000f00 */
[----:B------:R-:W-:Y:S06]  /*82d0*/  BRA `(.L_x_2723) ;  /* 0x0000000400047947 */ /* 0x000fec0003800000 */
.L_x_2725:
        /* <DEDUP_REMOVED lines=37> */
.L_x_2727:
        /* <DEDUP_REMOVED lines=28> */
.L_x_2723:
        /* <DEDUP_REMOVED lines=9> */
.L_x_2719:
[----:B------:R-:W-:Y:S05]  /*8780*/  BSYNC.RECONVERGENT B1 ;  /* 0x0000000000017941 */ /* 0x000fea0003800200 */
.L_x_2718:
[----:B0123--:R-:W0:Y:S02]  /*8790*/  LDC.64 R160, c[0x0][0x380] ;  /* 0x0000e000ffa07b82 */ /* 0x00fe240000000a00 */
[----:B0-----:R-:W-:-:S04]  /*87a0*/  LEA R227, R160, R227, 0x2 ;  /* 0x000000e3a0e37211 */ /* 0x001fc800078e10ff */
[----:B------:R-:W-:-:S13]  /*87b0*/  ISETP.GE.AND P0, PT, R227, R161, PT ;  /* 0x000000a1e300720c */ /* 0x000fda0003f06270 */
[----:B------:R-:W-:Y:S05]  /*87c0*/  @!P0 BRA `(.L_x_2728) ;  /* 0xffffff8400e08947 */ /* 0x000fea000383ffff */
.L_x_2678:
[----:B------:R-:W-:Y:S05]  /*87d0*/  BSYNC B0 ;  /* 0x0000000000007941 */ /* 0x000fea0003800000 */
.L_x_2677:
        /* <DEDUP_REMOVED lines=8> */
[----:B------:R-:W2:Y:S01]  /*8860*/  LDCU.128 UR20, c[0x0][0x450] ;  /* 0x00008a00ff1477ac */ /* 0x000ea20008000c00 */
        /* <DEDUP_REMOVED lines=49> */
[----:B-----5:R-:W-:Y:S04]  /*8b80*/  LDS R8, [R0+0x3c00] ;  /* 0x003c000000087984 */ /* 0x020fe80000000800 */
[----:B------:R-:W-:Y:S01]  /*8b90*/  LDS R2, [R0+0x3e00] ;  /* 0x003e000000027984 */ /* 0x000fe20000000800 */
[----:B------:R-:W-:Y:S01]  /*8ba0*/  BAR.SYNC.DEFER_BLOCKING 0x0 ;  /* 0x0000000000007b1d */ /* 0x000fe20000010000 */
[----:B----4-:R-:W-:-:S05]  /*8bb0*/  FADD.FTZ R65, R5, R68 ;  /* 0x0000004405417221 */ /* 0x010fca0000010000 */
        /* <DEDUP_REMOVED lines=9> */
[----:B0-----:R-:W-:-:S07]  /*8c50*/  LOP3.LUT R43, R4, 0x7f, RZ, 0x3c, !PT ;  /* 0x0000007f042b7812 */ /* 0x001fce00078e3cff */
[----:B----4-:R-:W1:Y:S01]  /*8c60*/  LDC R45, c[0x0][0x388] ;  /* 0x0000e200ff2d7b82 */ /* 0x010e620000000800 */
[----:B------:R-:W0:Y:S04]  /*8c70*/  LDS R7, [R0] ;  /* 0x0000000000077984 */ /* 0x000e280000000800 */
[----:B------:R-:W4:Y:S04]  /*8c80*/  LDS R132, [R0+0x1000] ;  /* 0x0010000000847984 */ /* 0x000f280000000800 */
[----:B------:R-:W-:Y:S04]  /*8c90*/  LDS R67, [R0+0x200] ;  /* 0x0002000000437984 */ /* 0x000fe80000000800 */
[----:B------:R-:W-:Y:S01]  /*8ca0*/  LDS R134, [R0+0x1200] ;  /* 0x0012000000867984 */ /* 0x000fe20000000800 */
[----:B-1----:R-:W-:-:S03]  /*8cb0*/  IMAD R45, R45, UR4, RZ ;  /* 0x000000042d2d7c24 */ /* 0x002fc6000f8e02ff */
[----:B------:R-:W-:Y:S02]  /*8cc0*/  LDS R69, [R0+0x400] ;  /* 0x0004000000457984 */ /* 0x000fe40000000800 */
[----:B------:R-:W-:Y:S02]  /*8cd0*/  IADD3 R5, P0, PT, R45, R4, RZ ;  /* 0x000000042d057210 */ /* 0x000fe40007f1e0ff */
[----:B------:R-:W-:Y:S02]  /*8ce0*/  LDS R140, [R0+0x1400] ;  /* 0x00140000008c7984 */ /* 0x000fe40000000800 */
[----:B------:R-:W-:Y:S02]  /*8cf0*/  SHF.L.U32 R4, R5, 0x2, RZ ;  /* 0x0000000205047819 */ /* 0x000fe400000006ff */
[----:B------:R-:W-:Y:S02]  /*8d00*/  LDS R70, [R0+0x600] ;  /* 0x0006000000467984 */ /* 0x000fe40000000800 */
[----:B---3--:R-:W-:-:S02]  /*8d10*/  IADD3 R12, P1, PT, R4, UR16, RZ ;  /* 0x00000010040c7c10 */ /* 0x008fc4000ff3e0ff */
        /* <DEDUP_REMOVED lines=75> */
[----:B------:R2:W-:Y:S04]  /*91d0*/  STS.128 [R6+0x10], R76 ;  /* 0x0000104c06007388 */ /* 0x0005e80000000c00 */
[----:B------:R-:W-:Y:S04]  /*91e0*/  STS.128 [R6+0x400], R104 ;  /* 0x0004006806007388 */ /* 0x000fe80000000c00 */
[----:B------:R-:W-:Y:S04]  /*91f0*/  STS.128 [R6+0x410], R108 ;  /* 0x0004106c06007388 */ /* 0x000fe80000000c00 */
[----:B------:R-:W-:Y:S01]  /*9200*/  STS.128 [R6+0x800], R80 ;  /* 0x0008005006007388 */ /* 0x000fe20000000c00 */
[----:B0-----:R-:W-:Y:S01]  /*9210*/  FADD.FTZ R73, R7, R44 ;  /* 0x0000002c07497221 */ /* 0x001fe20000010000 */
[----:B-1----:R-:W-:-:S02]  /*9220*/  FADD.FTZ R75, R13, R120 ;  /* 0x000000780d4b7221 */ /* 0x002fc40000010000 */
[----:B------:R-:W-:Y:S01]  /*9230*/  STS.128 [R6+0x810], R84 ;  /* 0x0008105406007388 */ /* 0x000fe20000000c00 */
[----:B--2---:R-:W-:-:S03]  /*9240*/  IADD3 R76, PT, PT, R43, R160, RZ ;  /* 0x000000a02b4c7210 */ /* 0x004fc60007ffe0ff */
[----:B------:R-:W-:Y:S01]  /*9250*/  STS.128 [R6+0xc00], R88 ;  /* 0x000c005806007388 */ /* 0x000fe20000000c00 */
[C---:B------:R-:W-:Y:S02]  /*9260*/  ISETP.GE.U32.AND P6, PT, R76.reuse, 0x100, PT ;  /* 0x000001004c00780c */ /* 0x040fe40003fc6070 */
[----:B------:R-:W-:Y:S01]  /*9270*/  ISETP.GE.U32.AND P5, PT, R76, 0x180, PT ;  /* 0x000001804c00780c */ /* 0x000fe20003fa6070 */
[----:B------:R0:W-:Y:S01]  /*9280*/  STS.128 [R6+0xc10], R92 ;  /* 0x000c105c06007388 */ /* 0x0001e20000000c00 */
[----:B------:R-:W-:Y:S01]  /*9290*/  BAR.SYNC.DEFER_BLOCKING 0x0 ;  /* 0x0000000000007b1d */ /* 0x000fe20000010000 */
[----:B0-----:R-:W-:Y:S02]  /*92a0*/  IADD3.X R6, PT, PT, RZ, RZ, RZ, P0, !PT ;  /* 0x000000ffff067210 */ /* 0x001fe400007fe4ff */
[----:B------:R-:W-:Y:S02]  /*92b0*/  IADD3 R16, P0, PT, R4, UR18, RZ ;  /* 0x0000001204107c10 */ /* 0x000fe4000ff1e0ff */
[----:B------:R-:W-:-:S02]  /*92c0*/  SHF.L.U64.HI R5, R5, 0x2, R6 ;  /* 0x0000000205057819 */ /* 0x000fc40000010206 */
        /* <DEDUP_REMOVED lines=36> */
.L_x_2730:
[----:B------:R-:W-:Y:S05]  /*9510*/  BSYNC.RECONVERGENT B0 ;  /* 0x0000000000007941 */ /* 0x000fea0003800200 */
.L_x_2729:
        /* <DEDUP_REMOVED lines=37> */
[----:B------:R-:W2:Y:S01]  /*9770*/  LDS R30, [R0+0xe00] ;  /* 0x000e0000001e7984 */ /* 0x000ea20000000800 */
[----:B------:R-:W-:Y:S01]  /*9780*/  FADD.FTZ R150, R67, R150 ;  /* 0x0000009643967221 */ /* 0x000fe20000010000 */
        /* <DEDUP_REMOVED lines=75> */
[----:B-1----:R-:W-:Y:S01]  /*9c40*/  FADD.FTZ R10, R10, R43 ;  /* 0x0000002b0a0a7221 */ /* 0x002fe20000010000 */
        /* <DEDUP_REMOVED lines=22> */
[----:B------:R-:W-:Y:S01]  /*9db0*/  FADD.FTZ R24, R24, R73 ;  /* 0x0000004918187221 */ /* 0x000fe20000010000 */
[----:B------:R-:W-:Y:S01]  /*9dc0*/  FADD.FTZ R28, R28, R75 ;  /* 0x0000004b1c1c7221 */ /* 0x000fe20000010000 */
[----:B-1----:R-:W-:Y:S01]  /*9dd0*/  FADD.FTZ R91, R30, R91 ;  /* 0x0000005b1e5b7221 */ /* 0x002fe20000010000 */
[----:B0-----:R-:W-:Y:S01]  /*9de0*/  FADD.FTZ R81, R8, R81 ;  /* 0x0000005108517221 */ /* 0x001fe20000010000 */
[----:B--2---:R-:W-:Y:S01]  /*9df0*/  FADD.FTZ R83, R10, R83 ;  /* 0x000000530a537221 */ /* 0x004fe20000010000 */
[----:B---3--:R-:W-:Y:S01]  /*9e00*/  FADD.FTZ R85, R22, R85 ;  /* 0x0000005516557221 */ /* 0x008fe20000010000 */
[----:B----4-:R-:W-:Y:S01]  /*9e10*/  FADD.FTZ R87, R24, R87 ;  /* 0x0000005718577221 */ /* 0x010fe20000010000 */
[----:B-----5:R-:W-:Y:S01]  /*9e20*/  FADD.FTZ R89, R28, R89 ;  /* 0x000000591c597221 */ /* 0x020fe20000010000 */
[----:B------:R-:W-:Y:S01]  /*9e30*/  FADD.FTZ R79, R2, R79 ;  /* 0x0000004f024f7221 */ /* 0x000fe20000010000 */
        /* <DEDUP_REMOVED lines=21> */
.L_x_2732:
[----:B------:R-:W-:Y:S05]  /*9f90*/  BSYNC.RECONVERGENT B0 ;  /* 0x0000000000007941 */ /* 0x000fea0003800200 */
.L_x_2731:
        /* <DEDUP_REMOVED lines=22> */
.L_x_2734:
[----:B------:R-:W-:Y:S05]  /*a100*/  BSYNC.RECONVERGENT B0 ;  /* 0x0000000000007941 */ /* 0x000fea0003800200 */
.L_x_2733:
        /* <DEDUP_REMOVED lines=22> */
.L_x_2736:
[----:B------:R-:W-:Y:S05]  /*a270*/  BSYNC.RECONVERGENT B0 ;  /* 0x0000000000007941 */ /* 0x000fea0003800200 */
.L_x_2735:
        /* <DEDUP_REMOVED lines=22> */
.L_x_2738:
[----:B------:R-:W-:Y:S05]  /*a3e0*/  BSYNC.RECONVERGENT B0 ;  /* 0x0000000000007941 */ /* 0x000fea0003800200 */
.L_x_2737:
        /* <DEDUP_REMOVED lines=22> */
.L_x_2740:
[----:B------:R-:W-:Y:S05]  /*a550*/  BSYNC.RECONVERGENT B0 ;  /* 0x0000000000007941 */ /* 0x000fea0003800200 */
.L_x_2739:
        /* <DEDUP_REMOVED lines=22> */
.L_x_2742:
[----:B------:R-:W-:Y:S05]  /*a6c0*/  BSYNC.RECONVERGENT B0 ;  /* 0x0000000000007941 */ /* 0x000fea0003800200 */
.L_x_2741:
[----:B------:R-:W-:Y:S05]  /*a6d0*/  @!P4 EXIT ;  /* 0x000000000000c94d */ /* 0x000fea0003800000 */
[----:B------:R-:W-:Y:S04]  /*a6e0*/  STG.E desc[UR10][R16.64], R25 ;  /* 0x0000001910007986 */ /* 0x000fe8000c10190a */
[----:B------:R-:W-:Y:S04]  /*a6f0*/  STG.E desc[UR10][R12.64], R53 ;  /* 0x000000350c007986 */ /* 0x000fe8000c10190a */
[----:B------:R-:W-:Y:S04]  /*a700*/  STG.E desc[UR10][R6.64], R91 ;  /* 0x0000005b06007986 */ /* 0x000fe8000c10190a */
[----:B------:R-:W-:Y:S01]  /*a710*/  STG.E desc[UR10][R4.64], R27 ;  /* 0x0000001b04007986 */ /* 0x000fe2000c10190a */
[----:B------:R-:W-:Y:S05]  /*a720*/  EXIT ;  /* 0x000000000000794d */ /* 0x000fea0003800000 */
.L_x_2687:
        /* <DEDUP_REMOVED lines=8> */
.L_x_2744:
[----:B------:R-:W-:Y:S05]  /*a7b0*/  BSYNC B1 ;  /* 0x0000000000017941 */ /* 0x000fea0003800000 */
.L_x_2743:
        /* <DEDUP_REMOVED lines=9> */
.L_x_2745:
        /* <DEDUP_REMOVED lines=8> */
.L_x_2746:
[----:B------:R-:W-:Y:S02]  /*a8d0*/  MOV R163, R165 ;  /* 0x000000a500a37202 */ /* 0x000fe40000000f00 */
[----:B------:R-:W-:-:S05]  /*a8e0*/  MOV R160, R166 ;  /* 0x000000a600a07202 */ /* 0x000fca0000000f00 */
[----:B------:R-:W-:Y:S01]  /*a8f0*/  FADD.FTZ R164, R164, R160 ;  /* 0x000000a0a4a47221 */ /* 0x000fe20000010000 */
[----:B------:R-:W-:-:S07]  /*a900*/  MOV R160, 0xffffffff ;  /* 0xffffffff00a07802 */ /* 0x000fce0000000f00 */
[----:B------:R-:W-:Y:S05]  /*a910*/  WARPSYNC.COLLECTIVE R160, `(.L_x_2747) ;  /* 0x00000000a0087348 */ /* 0x000fea0003c00000 */
[----:B------:R0:W1:Y:S02]  /*a920*/  SHFL.BFLY P0, R166, R163, R162, R161 ;  /* 0x0c0000a2a3a67389 */ /* 0x00006400000000a1 */
[----:B01----:R-:W-:Y:S05]  /*a930*/  ENDCOLLECTIVE ;  /* 0x000000000000791b */ /* 0x003fea0003800000 */
.L_x_2747:
        /* <DEDUP_REMOVED lines=8> */
.L_x_2748:
[----:B------:R-:W-:Y:S02]  /*a9c0*/  MOV R163, R165 ;  /* 0x000000a500a37202 */ /* 0x000fe40000000f00 */
[----:B------:R-:W-:-:S05]  /*a9d0*/  MOV R160, R166 ;  /* 0x000000a600a07202 */ /* 0x000fca0000000f00 */
[----:B------:R-:W-:Y:S01]  /*a9e0*/  FADD.FTZ R164, R164, R160 ;  /* 0x000000a0a4a47221 */ /* 0x000fe20000010000 */
[----:B------:R-:W-:-:S07]  /*a9f0*/  MOV R160, 0xffffffff ;  /* 0xffffffff00a07802 */ /* 0x000fce0000000f00 */
[----:B------:R-:W-:Y:S05]  /*aa00*/  WARPSYNC.COLLECTIVE R160, `(.L_x_2749) ;  /* 0x00000000a0087348 */ /* 0x000fea0003c00000 */
[----:B------:R0:W1:Y:S02]  /*aa10*/  SHFL.BFLY P0, R166, R163, R162, R161 ;  /* 0x0c0000a2a3a67389 */ /* 0x00006400000000a1 */
[----:B01----:R-:W-:Y:S05]  /*aa20*/  ENDCOLLECTIVE ;  /* 0x000000000000791b */ /* 0x003fea0003800000 */
.L_x_2749:
        /* <DEDUP_REMOVED lines=8> */
.L_x_2750:
[----:B------:R-:W-:Y:S02]  /*aab0*/  MOV R163, R165 ;  /* 0x000000a500a37202 */ /* 0x000fe40000000f00 */
[----:B------:R-:W-:-:S05]  /*aac0*/  MOV R160, R166 ;  /* 0x000000a600a07202 */ /* 0x000fca0000000f00 */
[----:B------:R-:W-:Y:S01]  /*aad0*/  FADD.FTZ R164, R164, R160 ;  /* 0x000000a0a4a47221 */ /* 0x000fe20000010000 */
[----:B------:R-:W-:-:S07]  /*aae0*/  MOV R160, 0xffffffff ;  /* 0xffffffff00a07802 */ /* 0x000fce0000000f00 */
[----:B------:R-:W-:Y:S05]  /*aaf0*/  WARPSYNC.COLLECTIVE R160, `(.L_x_2751) ;  /* 0x00000000a0087348 */ /* 0x000fea0003c00000 */
[----:B------:R0:W1:Y:S02]  /*ab00*/  SHFL.BFLY P0, R166, R163, R162, R161 ;  /* 0x0c0000a2a3a67389 */ /* 0x00006400000000a1 */
[----:B01----:R-:W-:Y:S05]  /*ab10*/  ENDCOLLECTIVE ;  /* 0x000000000000791b */ /* 0x003fea0003800000 */
.L_x_2751:
        /* <DEDUP_REMOVED lines=8> */
.L_x_2752:
[----:B------:R-:W-:Y:S02]  /*aba0*/  MOV R163, R165 ;  /* 0x000000a500a37202 */ /* 0x000fe40000000f00 */
[----:B------:R-:W-:-:S07]  /*abb0*/  MOV R167, R166 ;  /* 0x000000a600a77202 */ /* 0x000fce0000000f00 */
[----:B------:R-:W-:Y:S05]  /*abc0*/  WARPSYNC.COLLECTIVE R160, `(.L_x_2753) ;  /* 0x00000000a0087348 */ /* 0x000fea0003c00000 */
[----:B------:R0:W1:Y:S02]  /*abd0*/  SHFL.BFLY P0, R166, R163, R162, R161 ;  /* 0x0c0000a2a3a67389 */ /* 0x00006400000000a1 */
[----:B01----:R-:W-:Y:S05]  /*abe0*/  ENDCOLLECTIVE ;  /* 0x000000000000791b */ /* 0x003fea0003800000 */
.L_x_2753:
[----:B------:R-:W-:Y:S01]  /*abf0*/  MOV R160, R166 ;  /* 0x000000a600a07202 */ /* 0x000fe20000000f00 */
[----:B------:R-:W-:Y:S06]  /*ac00*/  BRA `(.L_x_2754) ;  /* 0xffffff8400d87947 */ /* 0x000fec000383ffff */
.L_x_2755:
        /* <DEDUP_REMOVED lines=15> */
.L_x_6070:


//--------------------- .text._ZN10layer_norm31ln_parallel_residual_bwd_kernelINS_13Kernel_traitsIf6__halfS2_S2_fjLj1024ELj1ELj4ELj1ELj16ENS_18Kernel_traits_baseILj1024EfS2_S2_S2_fjLj128EEEEELb0ELb0ELb1EEEvNS_9BwdParamsE --------------------------
	.section	.text._ZN10layer_norm31ln_parallel_residual_bwd_kernelINS_13Kernel_traitsIf6__halfS2_S2_fjLj1024ELj1ELj4ELj1ELj16ENS_18Kernel_traits_baseILj1024EfS2_S2_S2_fjLj128EEEEELb0ELb0ELb1EEEvNS_9BwdParamsE,"ax",@progbits
	.align	128
        .global         _ZN10layer_norm31ln_parallel_residual_bwd_kernelINS_13Kernel_traitsIf6__halfS2_S2_fjLj1024ELj1ELj4ELj1ELj16ENS_18Kernel_traits_baseILj1024EfS2_S2_S2_fjLj128EEEEELb0ELb0ELb1EEEvNS_9BwdParamsE
        .type           _ZN10layer_norm31ln_parallel_residual_bwd_kernelINS_13Kernel_traitsIf6__halfS2_S2_fjLj1024ELj1ELj4ELj1ELj16ENS_18Kernel_traits_baseILj1024EfS2_S2_S2_fjLj128EEEEELb0ELb0ELb1EEEvNS_9BwdParamsE,@function
        .size           _ZN10layer_norm31ln_parallel_residual_bwd_kernelINS_13Kernel_traitsIf6__halfS2_S2_fjLj1024ELj1ELj4ELj1ELj16ENS_18Kernel_traits_baseILj1024EfS2_S2_S2_fjLj128EEEEELb0ELb0ELb1EEEvNS_9BwdParamsE,(.L_x_6071 - _ZN10layer_norm31ln_parallel_residual_bwd_kernelINS_13Kernel_traitsIf6__halfS2_S2_fjLj1024ELj1ELj4ELj1ELj16ENS_18Kernel_traits_baseILj1024EfS2_S2_S2_fjLj128EEEEELb0ELb0ELb1EEEvNS_9BwdParamsE)
        .other          _ZN10layer_norm31ln_parallel_residual_bwd_kernelINS_13Kernel_traitsIf6__halfS2_S2_fjLj1024ELj1ELj4ELj1ELj16ENS_18Kernel_traits_baseILj1024EfS2_S2_S2_fjLj128EEEEELb0ELb0ELb1EEEvNS_9BwdParamsE,@"STO_CUDA_ENTRY STV_DEFAULT"
_ZN10layer_norm31ln_parallel_residual_bwd_kernelINS_13Kernel_traitsIf6__halfS2_S2_fjLj1024ELj1ELj4ELj1ELj16ENS_18Kernel_traits_baseILj1024EfS2_S2_S2_fjLj128EEEEELb0ELb0ELb1EEEvNS_9BwdParamsE:
.text._ZN10layer_norm31ln_parallel_residual_bwd_kernelINS_13Kernel_traitsIf6__halfS2_S2_fjLj1024ELj1ELj4ELj1ELj16ENS_18Kernel_traits_baseILj1024EfS2_S2_S2_fjLj128EEEEELb0ELb0ELb1EEEvNS_9BwdParamsE:
        /* <DEDUP_REMOVED lines=187> */
[----:B-1----:R-:W-:Y:S01]  /*0bb0*/  CS2R R2, SRZ ;  /* 0x0000000000027805 */ /* 0x002fe2000001ff00 */
[----:B------:R-:W5:Y:S04]  /*0bc0*/  LDG.E.128 R36, desc[UR10][R4.64+0xc00] ;  /* 0x000c000a04247981 */ /* 0x000f68000c1e1d00 */
[----:B------:R1:W5:Y:S02]  /*0bd0*/  LDG.E.128 R32, desc[UR10][R4.64+0xc10] ;  /* 0x000c100a04207981 */ /* 0x000364000c1e1d00 */
[----:B01----:R-:W-:-:S07]  /*0be0*/  CS2R R4, SRZ ;  /* 0x0000000000047805 */ /* 0x003fce000001ff00 */
.L_x_2792:
[----:B------:R-:W0:Y:S01]  /*0bf0*/  S2R R120, SR_TID.X ;  /* 0x0000000000787919 */ /* 0x000e220000002100 */
[----:B------:R-:W1:Y:S01]  /*0c00*/  LDC.64 R122, c[0x0][0x3c0] ;  /* 0x0000f000ff7a7b82 */ /* 0x000e620000000a00 */
[----:B------:R-:W-:Y:S01]  /*0c10*/  IMAD R0, R193, UR13, RZ ;  /* 0x0000000dc1007c24 */ /* 0x000fe2000f8e02ff */
[----:B------:R-:W2:Y:S04]  /*0c20*/  LDL.LU R215, [R1] ;  /* 0x0000000001d77983 */ /* 0x000ea80000300800 */
[----:B------:R-:W-:Y:S01]  /*0c30*/  SHF.R.S32.HI R121, RZ, 0x1f, R0 ;  /* 0x0000001fff797819 */ /* 0x000fe20000011400 */
[----:B------:R-:W3:Y:S01]  /*0c40*/  LDL.LU R214, [R1+0x4] ;  /* 0x0000040001d67983 */ /* 0x000ee20000300800 */
[----:B------:R-:W4:Y:S02]  /*0c50*/  LDC.64 R158, c[0x0][0x3a8] ;  /* 0x0000ea00ff9e7b82 */ /* 0x000f240000000a00 */
[----:B------:R-:W-:Y:S01]  /*0c60*/  LEA.HI R121, R121, R0, RZ, 0x3 ;  /* 0x0000000079797211 */ /* 0x000fe200078f18ff */
[----:B------:R-:W3:Y:S05]  /*0c70*/  LDL.LU R212, [R1+0x8] ;  /* 0x0000080001d47983 */ /* 0x000eea0000300800 */
[----:B------:R-:W4:Y:S08]  /*0c80*/  LDC.64 R162, c[0x0][0x430] ;  /* 0x00010c00ffa27b82 */ /* 0x000f300000000a00 */
[----:B------:R-:W4:Y:S01]  /*0c90*/  LDC.64 R164, c[0x0][0x428] ;  /* 0x00010a00ffa47b82 */ /* 0x000f220000000a00 */
[----:B0-----:R-:W-:-:S07]  /*0ca0*/  LOP3.LUT R120, R120, 0x1f, RZ, 0xc0, !PT ;  /* 0x0000001f78787812 */ /* 0x001fce00078ec0ff */
[----:B------:R-:W0:Y:S01]  /*0cb0*/  LDC.64 R132, c[0x0][0x3c8] ;  /* 0x0000f200ff847b82 */ /* 0x000e220000000a00 */
[----:B------:R-:W-:Y:S01]  /*0cc0*/  LEA.HI.SX32 R197, R121, R120, 0x1d ;  /* 0x0000007879c57211 */ /* 0x000fe200078feaff */
[----:B-1----:R-:W-:-:S04]  /*0cd0*/  IMAD.WIDE R122, R193, 0x4, R122 ;  /* 0x00000004c17a7825 */ /* 0x002fc800078e027a */
[C---:B----4-:R-:W-:Y:S01]  /*0ce0*/  IMAD.WIDE.U32 R120, R197.reuse, 0x10, R158 ;  /* 0x00000010c5787825 */ /* 0x050fe200078e009e */
[----:B------:R-:W4:Y:S03]  /*0cf0*/  LDG.E R198, desc[UR10][R122.64] ;  /* 0x0000000a7ac67981 */ /* 0x000f26000c1e1900 */
[----:B------:R-:W-:-:S04]  /*0d00*/  IMAD.WIDE.U32 R124, R197, 0x10, R162 ;  /* 0x00000010c57c7825 */ /* 0x000fc800078e00a2 */
[----:B------:R-:W-:Y:S02]  /*0d10*/  IMAD.WIDE.U32 R128, R197, 0x10, R164 ;  /* 0x00000010c5807825 */ /* 0x000fe400078e00a4 */
[----:B------:R-:W2:Y:S04]  /*0d20*/  LDG.E.128 R124, desc[UR10][R124.64] ;  /* 0x0000000a7c7c7981 */ /* 0x000ea8000c1e1d00 */
[----:B------:R-:W3:Y:S01]  /*0d30*/  LDG.E.128 R120, desc[UR10][R120.64] ;  /* 0x0000000a78787981 */ /* 0x000ee2000c1e1d00 */
[----:B0-----:R-:W-:-:S03]  /*0d40*/  IMAD.WIDE R132, R193, 0x4, R132 ;  /* 0x00000004c1847825 */ /* 0x001fc600078e0284 */
[----:B------:R-:W2:Y:S04]  /*0d50*/  LDG.E.128 R128, desc[UR10][R128.64] ;  /* 0x0000000a80807981 */ /* 0x000ea8000c1e1d00 */
[----:B------:R0:W2:Y:S01]  /*0d60*/  LDG.E R195, desc[UR10][R132.64] ;  /* 0x0000000a84c37981 */ /* 0x0000a2000c1e1900 */
[----:B------:R-:W-:-:S05]  /*0d70*/  IADD3 R196, PT, PT, R197, 0x20, RZ ;  /* 0x00000020c5c47810 */ /* 0x000fca0007ffe0ff */
[----:B0-----:R-:W-:-:S04]  /*0d80*/  IMAD.WIDE.U32 R132, R196, 0x10, R158 ;  /* 0x00000010c4847825 */ /* 0x001fc800078e009e */
[C---:B------:R-:W-:Y:S02]  /*0d90*/  IMAD.WIDE.U32 R136, R196.reuse, 0x10, R162 ;  /* 0x00000010c4887825 */ /* 0x040fe400078e00a2 */
[----:B------:R-:W2:Y:S04]  /*0da0*/  LDG.E.128 R132, desc[UR10][R132.64] ;  /* 0x0000000a84847981 */ /* 0x000ea8000c1e1d00 */
[----:B------:R-:W2:Y:S01]  /*0db0*/  LDG.E.128 R136, desc[UR10][R136.64] ;  /* 0x0000000a88887981 */ /* 0x000ea2000c1e1d00 */
[----:B------:R-:W-:-:S06]  /*0dc0*/  IMAD.WIDE.U32 R140, R196, 0x10, R164 ;  /* 0x00000010c48c7825 */ /* 0x000fcc00078e00a4 */
[----:B------:R-:W2:Y:S01]  /*0dd0*/  LDG.E.128 R140, desc[UR10][R140.64] ;  /* 0x0000000a8c8c7981 */ /* 0x000ea2000c1e1d00 */
[----:B------:R-:W-:-:S04]  /*0de0*/  ISETP.NE.U32.AND P0, PT, RZ, UR14, PT ;  /* 0x0000000eff007c0c */ /* 0x000fc8000bf05070 */
[----:B------:R-:W-:Y:S02]  /*0df0*/  ISETP.NE.AND.EX P0, PT, RZ, UR15, PT, P0 ;  /* 0x0000000fff007c0c */ /* 0x000fe4000bf05300 */
[----:B------:R-:W-:-:S11]  /*0e00*/  ISETP.NE.AND P2, PT, RZ, UR12, PT ;  /* 0x0000000cff007c0c */ /* 0x000fd6000bf45270 */
[----:B------:R-:W0:Y:S08]  /*0e10*/  @P0 LDC.64 R166, c[0x0][0x438] ;  /* 0x00010e00ffa60b82 */ /* 0x000e300000000a00 */
[----:B------:R-:W1:Y:S08]  /*0e20*/  @P0 LDC.64 R210, c[0x0][0x438] ;  /* 0x00010e00ffd20b82 */ /* 0x000e700000000a00 */
[----:B------:R-:W1:Y:S01]  /*0e30*/  @P0 LDC.64 R208, c[0x0][0x438] ;  /* 0x00010e00ffd00b82 */ /* 0x000e620000000a00 */
[----:B------:R-:W-:-:S02]  /*0e40*/  IADD3 R194, PT, PT, R197, 0x40, RZ ;  /* 0x00000040c5c27810 */ /* 0x000fc40007ffe0ff */
[----:B----4-:R-:W-:Y:S01]  /*0e50*/  FSEL R198, R198, RZ, !P2 ;  /* 0x000000ffc6c67208 */ /* 0x010fe20005000000 */
[--C-:B---3--:R-:W-:Y:S02]  /*0e60*/  HADD2.F32 R156, -RZ, R120.reuse.H1_H1 ;  /* 0x30000078ff9c7230 */ /* 0x108fe40000004100 */
[----:B------:R-:W-:Y:S02]  /*0e70*/  HADD2.F32 R0, -RZ, R120.H0_H0 ;  /* 0x20000078ff007230 */ /* 0x000fe40000004100 */
[--C-:B--2---:R-:W-:Y:S02]  /*0e80*/  HADD2.F32 R120, -RZ, R124.reuse.H0_H0 ;  /* 0x2000007cff787230 */ /* 0x104fe40000004100 */
[----:B------:R-:W-:Y:S01]  /*0e90*/  FADD.FTZ R156, -R198, R156 ;  /* 0x0000009cc69c7221 */ /* 0x000fe20000010100 */
[----:B------:R-:W-:Y:S02]  /*0ea0*/  HADD2.F32 R124, -RZ, R124.H1_H1 ;  /* 0x3000007cff7c7230 */ /* 0x000fe40000004100 */
[----:B------:R-:W-:-:S02]  /*0eb0*/  HADD2.F32 R201, -RZ, R128.H0_H0 ;  /* 0x20000080ffc97230 */ /* 0x000fc40000004100 */
[----:B------:R-:W-:Y:S01]  /*0ec0*/  FMUL.FTZ R200, R195, R156 ;  /* 0x0000009cc3c87220 */ /* 0x000fe20000410000 */
[----:B------:R-:W-:Y:S02]  /*0ed0*/  HADD2.F32 R128, -RZ, R128.H1_H1 ;  /* 0x30000080ff807230 */ /* 0x000fe40000004100 */
[----:B-----5:R-:W-:Y:S01]  /*0ee0*/  FMUL.FTZ R199, R61, R124 ;  /* 0x0000007c3dc77220 */ /* 0x020fe20000410000 */
[----:B------:R-:W-:Y:S02]  /*0ef0*/  HADD2.F32 R156, -RZ, R121.H0_H0 ;  /* 0x20000079ff9c7230 */ /* 0x000fe40000004100 */
[----:B------:R-:W-:Y:S01]  /*0f00*/  FADD.FTZ R0, -R198, R0 ;  /* 0x00000000c6007221 */ /* 0x000fe20000010100 */
[----:B------:R-:W-:Y:S01]  /*0f10*/  FADD.FTZ R29, R128, R29 ;  /* 0x0000001d801d7221 */ /* 0x000fe20000010000 */
[-C--:B------:R-:W-:Y:S01]  /*0f20*/  FFMA.FTZ R3, R200, R128.reuse, R3 ;  /* 0x00000080c8037223 */ /* 0x080fe20000010003 */
[----:B------:R-:W-:Y:S01]  /*0f30*/  FFMA.FTZ R199, R93, R128, R199 ;  /* 0x000000805dc77223 */ /* 0x000fe200000100c7 */
[----:B------:R-:W-:-:S02]  /*0f40*/  HADD2.F32 R128, -RZ, R125.H0_H0 ;  /* 0x2000007dff807230 */ /* 0x000fc40000004100 */
[----:B------:R-:W-:Y:S01]  /*0f50*/  FADD.FTZ R156, -R198, R156 ;  /* 0x0000009cc69c7221 */ /* 0x000fe20000010100 */
[----:B------:R-:W-:Y:S02]  /*0f60*/  HADD2.F32 R202, -RZ, R129.H0_H0 ;  /* 0x20000081ffca7230 */ /* 0x000fe40000004100 */
[C---:B------:R-:W-:Y:S01]  /*0f70*/  FMUL.FTZ R0, R195.reuse, R0 ;  /* 0x00000000c3007220 */ /* 0x040fe20000410000 */
[----:B------:R-:W-:Y:S02]  /*0f80*/  HADD2.F32 R203, -RZ, R121.H1_H1 ;  /* 0x30000079ffcb7230 */ /* 0x000fe40000004100 */
[----:B------:R-:W-:Y:S01]  /*0f90*/  FMUL.FTZ R204, R195, R156 ;  /* 0x0000009cc3cc7220 */ /* 0x000fe20000410000 */
[----:B------:R-:W-:Y:S01]  /*0fa0*/  FMUL.FTZ R121, R62, R128 ;  /* 0x000000803e797220 */ /* 0x000fe20000410000 */
[----:B------:R-:W-:Y:S01]  /*0fb0*/  FADD.FTZ R30, R202, R30 ;  /* 0x0000001eca1e7221 */ /* 0x000fe20000010000 */
[----:B------:R-:W-:Y:S01]  /*0fc0*/  FMUL.FTZ R157, R60, R120 ;  /* 0x000000783c9d7220 */ /* 0x000fe20000410000 */
[-C--:B------:R-:W-:Y:S01]  /*0fd0*/  FFMA.FTZ R4, R204, R202.reuse, R4 ;  /* 0x000000cacc047223 */ /* 0x080fe20000010004 */
[----:B------:R-:W-:Y:S01]  /*0fe0*/  FFMA.FTZ R202, R94, R202, R121 ;  /* 0x000000ca5eca7223 */ /* 0x000fe20000010079 */
[----:B------:R-:W-:Y:S01]  /*0ff0*/  FADD.FTZ R233, R120, R233 ;  /* 0x000000e978e97221 */ /* 0x000fe20000010000 */
[----:B------:R-:W-:Y:S01]  /*1000*/  FFMA.FTZ R225, R0, R120, R225 ;  /* 0x0000007800e17223 */ /* 0x000fe200000100e1 */
[----:B0-----:R-:W-:-:S02]  /*1010*/  @P0 IMAD.WIDE.U32 R120, R197, 0x10, R166 ;  /* 0x00000010c5780825 */ /* 0x001fc400078e00a6 */
[----:B------:R-:W0:Y:S02]  /*1020*/  @P0 LDC.64 R166, c[0x0][0x438] ;  /* 0x00010e00ffa60b82 */ /* 0x000e240000000a00 */
[----:B------:R-:W-:Y:S01]  /*1030*/  FADD.FTZ R203, -R198, R203 ;  /* 0x000000cbc6cb7221 */ /* 0x000fe20000010100 */
[----:B------:R-:W-:Y:S02]  /*1040*/  HADD2.F32 R160, -RZ, R125.H1_H1 ;  /* 0x3000007dffa07230 */ /* 0x000fe40000004100 */
[----:B------:R-:W-:Y:S01]  /*1050*/  FADD.FTZ R238, R128, R238 ;  /* 0x000000ee80ee7221 */ /* 0x000fe20000010000 */
[----:B------:R-:W-:Y:S01]  /*1060*/  FFMA.FTZ R227, R204, R128, R227 ;  /* 0x00000080cce37223 */ /* 0x000fe200000100e3 */
[----:B------:R-:W-:Y:S01]  /*1070*/  HADD2.F32 R128, -RZ, R122.H1_H1 ;  /* 0x3000007aff807230 */ /* 0x000fe20000004100 */
[----:B------:R1:W5:Y:S01]  /*1080*/  @P0 LDG.E.128 R96, desc[UR10][R120.64] ;  /* 0x0000000a78600981 */ /* 0x000362000c1e1d00 */
[----:B------:R-:W-:Y:S02]  /*1090*/  HADD2.F32 R129, -RZ, R129.H1_H1 ;  /* 0x30000081ff817230 */ /* 0x000fe40000004100 */
[----:B------:R-:W-:Y:S01]  /*10a0*/  FMUL.FTZ R125, R63, R160 ;  /* 0x000000a03f7d7220 */ /* 0x000fe20000410000 */
[----:B------:R-:W-:Y:S01]  /*10b0*/  FMUL.FTZ R203, R195, R203 ;  /* 0x000000cbc3cb7220 */ /* 0x000fe20000410000 */
[----:B------:R-:W-:-:S02]  /*10c0*/  HADD2.F32 R206, -RZ, R126.H0_H0 ;  /* 0x2000007effce7230 */ /* 0x000fc40000004100 */
[----:B------:R-:W-:Y:S02]  /*10d0*/  HADD2.F32 R207, -RZ, R126.H1_H1 ;  /* 0x3000007effcf7230 */ /* 0x000fe40000004100 */
[----:B------:R-:W-:Y:S01]  /*10e0*/  FADD.FTZ R126, -R198, R128 ;  /* 0x00000080c67e7221 */ /* 0x000fe20000010100 */
[----:B-1----:R-:W-:-:S04]  /*10f0*/  @P0 IMAD.WIDE.U32 R120, R196, 0x10, R210 ;  /* 0x00000010c4780825 */ /* 0x002fc800078e00d2 */
[----:B------:R-:W-:Y:S01]  /*1100*/  FADD.FTZ R31, R129, R31 ;  /* 0x0000001f811f7221 */ /* 0x000fe20000010000 */
[-C--:B------:R-:W-:Y:S01]  /*1110*/  FFMA.FTZ R5, R203, R129.reuse, R5 ;  /* 0x00000081cb057223 */ /* 0x080fe20000010005 */
[----:B------:R-:W-:Y:S01]  /*1120*/  FFMA.FTZ R125, R95, R129, R125 ;  /* 0x000000815f7d7223 */ /* 0x000fe2000001007d */
[----:B------:R-:W-:Y:S01]  /*1130*/  HADD2.F32 R129, -RZ, R130.H0_H0 ;  /* 0x20000082ff817230 */ /* 0x000fe20000004100 */
[----:B------:R1:W5:Y:S01]  /*1140*/  @P0 LDG.E.128 R100, desc[UR10][R120.64] ;  /* 0x0000000a78640981 */ /* 0x000362000c1e1d00 */
[----:B------:R-:W-:Y:S02]  /*1150*/  HADD2.F32 R205, -RZ, R122.H0_H0 ;  /* 0x2000007affcd7230 */ /* 0x000fe40000004100 */
[----:B-1----:R-:W-:Y:S02]  /*1160*/  HADD2.F32 R120, -RZ, R130.H1_H1 ;  /* 0x30000082ff787230 */ /* 0x002fe40000004100 */
[----:B------:R-:W-:Y:S01]  /*1170*/  FMUL.FTZ R130, R195, R126 ;  /* 0x0000007ec3827220 */ /* 0x000fe20000410000 */
[----:B------:R-:W-:Y:S01]  /*1180*/  FMUL.FTZ R126, R57, R207 ;  /* 0x000000cf397e7220 */ /* 0x000fe20000410000 */
[----:B------:R-:W-:Y:S01]  /*1190*/  FADD.FTZ R205, -R198, R205 ;  /* 0x000000cdc6cd7221 */ /* 0x000fe20000010100 */
[----:B------:R-:W-:Y:S01]  /*11a0*/  FADD.FTZ R218, R120, R218 ;  /* 0x000000da78da7221 */ /* 0x000fe20000010000 */
[-C--:B------:R-:W-:Y:S01]  /*11b0*/  FFMA.FTZ R7, R130, R120.reuse, R7 ;  /* 0x0000007882077223 */ /* 0x080fe20000010007 */
[----:B------:R-:W-:Y:S01]  /*11c0*/  FFMA.FTZ R126, R89, R120, R126 ;  /* 0x00000078597e7223 */ /* 0x000fe2000001007e */
[----:B0-----:R-:W-:-:S04]  /*11d0*/  @P0 IMAD.WIDE.U32 R120, R194, 0x10, R166 ;  /* 0x00000010c2780825 */ /* 0x001fc800078e00a6 */
[----:B------:R-:W-:Y:S01]  /*11e0*/  FADD.FTZ R237, R124, R237 ;  /* 0x000000ed7ced7221 */ /* 0x000fe20000010000 */
[----:B------:R-:W-:Y:S01]  /*11f0*/  FFMA.FTZ R226, R200, R124, R226 ;  /* 0x0000007cc8e27223 */ /* 0x000fe200000100e2 */
[----:B------:R-:W-:Y:S01]  /*1200*/  IADD3 R124, PT, PT, R197, 0x60, RZ ;  /* 0x00000060c57c7810 */ /* 0x000fe20007ffe0ff */
[----:B------:R-:W-:Y:S01]  /*1210*/  FMUL.FTZ R205, R195, R205 ;  /* 0x000000cdc3cd7220 */ /* 0x000fe20000410000 */
[----:B------:R-:W-:Y:S01]  /*1220*/  FMUL.FTZ R156, R56, R206 ;  /* 0x000000ce389c7220 */ /* 0x000fe20000410000 */
[----:B------:R0:W5:Y:S01]  /*1230*/  @P0 LDG.E.128 R104, desc[UR10][R120.64] ;  /* 0x0000000a78680981 */ /* 0x000162000c1e1d00 */
[----:B------:R-:W-:Y:S01]  /*1240*/  FADD.FTZ R168, R129, R168 ;  /* 0x000000a881a87221 */ /* 0x000fe20000010000 */
[-C--:B------:R-:W-:Y:S01]  /*1250*/  FFMA.FTZ R6, R205, R129.reuse, R6 ;  /* 0x00000081cd067223 */ /* 0x080fe20000010006 */
[----:B------:R-:W-:Y:S01]  /*1260*/  FFMA.FTZ R122, R88, R129, R156 ;  /* 0x00000081587a7223 */ /* 0x000fe2000001009c */
[----:B------:R-:W-:-:S05]  /*1270*/  @P0 IMAD.WIDE.U32 R128, R124, 0x10, R208 ;  /* 0x000000107c800825 */ /* 0x000fca00078e00d0 */
[----:B------:R1:W5:Y:S01]  /*1280*/  @P0 LDG.E.128 R108, desc[UR10][R128.64] ;  /* 0x0000000a806c0981 */ /* 0x000362000c1e1d00 */
[--C-:B0-----:R-:W-:Y:S02]  /*1290*/  HADD2.F32 R120, -RZ, R123.reuse.H0_H0 ;  /* 0x2000007bff787230 */ /* 0x101fe40000004100 */
[----:B------:R-:W-:-:S03]  /*12a0*/  HADD2.F32 R123, -RZ, R123.H1_H1 ;  /* 0x3000007bff7b7230 */ /* 0x000fc60000004100 */
[C---:B------:R-:W-:Y:S02]  /*12b0*/  FADD.FTZ R120, -R198.reuse, R120 ;  /* 0x00000078c6787221 */ /* 0x040fe40000010100 */
[----:B------:R-:W-:Y:S01]  /*12c0*/  FADD.FTZ R123, -R198, R123 ;  /* 0x0000007bc67b7221 */ /* 0x000fe20000010100 */
[--C-:B-1----:R-:W-:Y:S02]  /*12d0*/  HADD2.F32 R128, -RZ, R127.reuse.H0_H0 ;  /* 0x2000007fff807230 */ /* 0x102fe40000004100 */
[C---:B------:R-:W-:Y:S01]  /*12e0*/  FMUL.FTZ R121, R195.reuse, R120 ;  /* 0x00000078c3797220 */ /* 0x040fe20000410000 */
[----:B------:R-:W-:Y:S02]  /*12f0*/  HADD2.F32 R127, -RZ, R127.H1_H1 ;  /* 0x3000007fff7f7230 */ /* 0x000fe40000004100 */
[----:B------:R-:W-:Y:S01]  /*1300*/  FMUL.FTZ R123, R195, R123 ;  /* 0x0000007bc37b7220 */ /* 0x000fe20000410000 */
[-C--:B------:R-:W-:Y:S01]  /*1310*/  FMUL.FTZ R120, R58, R128.reuse ;  /* 0x000000803a787220 */ /* 0x080fe20000410000 */
[----:B------:R-:W-:Y:S01]  /*1320*/  FADD.FTZ R243, R128, R243 ;  /* 0x000000f380f37221 */ /* 0x000fe20000010000 */
[----:B------:R-:W-:Y:S01]  /*1330*/  FFMA.FTZ R231, R121, R128, R231 ;  /* 0x0000008079e77223 */ /* 0x000fe200000100e7 */
[----:B------:R-:W-:-:S02]  /*1340*/  HADD2.F32 R128, -RZ, R132.H0_H0 ;  /* 0x20000084ff807230 */ /* 0x000fc40000004100 */
[--C-:B------:R-:W-:Y:S02]  /*1350*/  HADD2.F32 R129, -RZ, R131.reuse.H0_H0 ;  /* 0x20000083ff817230 */ /* 0x100fe40000004100 */
[-C--:B------:R-:W-:Y:S01]  /*1360*/  FMUL.FTZ R213, R59, R127.reuse ;  /* 0x0000007f3bd57220 */ /* 0x080fe20000410000 */
[----:B------:R-:W-:Y:S01]  /*1370*/  FADD.FTZ R244, R127, R244 ;  /* 0x000000f47ff47221 */ /* 0x000fe20000010000 */
[----:B------:R-:W-:Y:S01]  /*1380*/  FFMA.FTZ R232, R123, R127, R232 ;  /* 0x0000007f7be87223 */ /* 0x000fe200000100e8 */
[----:B------:R-:W-:Y:S01]  /*1390*/  FADD.FTZ R127, -R198, R128 ;  /* 0x00000080c67f7221 */ /* 0x000fe20000010100 */
[----:B------:R-:W-:Y:S01]  /*13a0*/  FADD.FTZ R219, R129, R219 ;  /* 0x000000db81db7221 */ /* 0x000fe20000010000 */
[-C--:B------:R-:W-:Y:S01]  /*13b0*/  FFMA.FTZ R8, R121, R129.reuse, R8 ;  /* 0x0000008179087223 */ /* 0x080fe20000010008 */
[----:B------:R-:W-:Y:S01]  /*13c0*/  FFMA.FTZ R120, R90, R129, R120 ;  /* 0x000000815a787223 */ /* 0x000fe20000010078 */
[----:B------:R-:W-:Y:S02]  /*13d0*/  HADD2.F32 R131, -RZ, R131.H1_H1 ;  /* 0x30000083ff837230 */ /* 0x000fe40000004100 */
[----:B------:R-:W-:Y:S01]  /*13e0*/  FMUL.FTZ R127, R195, R127 ;  /* 0x0000007fc37f7220 */ /* 0x000fe20000410000 */
[----:B------:R-:W-:-:S02]  /*13f0*/  HADD2.F32 R129, -RZ, R136.H0_H0 ;  /* 0x20000088ff817230 */ /* 0x000fc40000004100 */
[----:B------:R-:W-:Y:S01]  /*1400*/  FADD.FTZ R220, R131, R220 ;  /* 0x000000dc83dc7221 */ /* 0x000fe20000010000 */
[-C--:B------:R-:W-:Y:S01]  /*1410*/  FFMA.FTZ R9, R123, R131.reuse, R9 ;  /* 0x000000837b097223 */ /* 0x080fe20000010009 */
[----:B------:R-:W-:Y:S01]  /*1420*/  FFMA.FTZ R213, R91, R131, R213 ;  /* 0x000000835bd57223 */ /* 0x000fe200000100d5 */
[-C--:B------:R-:W-:Y:S01]  /*1430*/  FMUL.FTZ R131, R52, R129.reuse ;  /* 0x0000008134837220 */ /* 0x080fe20000410000 */
[----:B------:R-:W-:Y:S01]  /*1440*/  FADD.FTZ R215, R129, R215 ;  /* 0x000000d781d77221 */ /* 0x000fe20000010000 */
[----:B------:R-:W-:Y:S01]  /*1450*/  FFMA.FTZ R249, R127, R129, R249 ;  /* 0x000000817ff97223 */ /* 0x000fe200000100f9 */
[----:B------:R-:W-:Y:S02]  /*1460*/  HADD2.F32 R129, -RZ, R136.H1_H1 ;  /* 0x30000088ff817230 */ /* 0x000fe40000004100 */
[----:B------:R-:W-:Y:S01]  /*1470*/  FADD.FTZ R242, R207, R242 ;  /* 0x000000f2cff27221 */ /* 0x000fe20000010000 */
[----:B------:R-:W-:Y:S01]  /*1480*/  FFMA.FTZ R230, R130, R207, R230 ;  /* 0x000000cf82e67223 */ /* 0x000fe200000100e6 */
[----:B------:R-:W-:Y:S01]  /*1490*/  HADD2.F32 R132, -RZ, R132.H1_H1 ;  /* 0x30000084ff847230 */ /* 0x000fe20000004100 */
[----:B------:R-:W2:Y:S01]  /*14a0*/  LDL.LU R207, [R1+0xc] ;  /* 0x00000c0001cf7983 */ /* 0x000ea20000300800 */
[----:B------:R-:W-:Y:S01]  /*14b0*/  FADD.FTZ R214, R129, R214 ;  /* 0x000000d681d67221 */ /* 0x000fe20000010000 */
[----:B------:R-:W-:-:S02]  /*14c0*/  HADD2.F32 R128, -RZ, R140.H0_H0 ;  /* 0x2000008cff807230 */ /* 0x000fc40000004100 */
[----:B------:R-:W-:Y:S01]  /*14d0*/  FADD.FTZ R136, -R198, R132 ;  /* 0x00000084c6887221 */ /* 0x000fe20000010100 */
[----:B------:R-:W-:Y:S01]  /*14e0*/  HADD2.F32 R132, -RZ, R140.H1_H1 ;  /* 0x3000008cff847230 */ /* 0x000fe20000004100 */
[----:B------:R-:W-:Y:S01]  /*14f0*/  STL [R1], R215 ;  /* 0x000000d701007387 */ /* 0x000fe20000100800 */
[----:B------:R-:W-:-:S03]  /*1500*/  HADD2.F32 R140, -RZ, R137.H0_H0 ;  /* 0x20000089ff8c7230 */ /* 0x000fc60000004100 */
[----:B------:R0:W-:Y:S02]  /*1510*/  STL [R1+0x4], R214 ;  /* 0x000004d601007387 */ /* 0x0001e40000100800 */
[----:B------:R-:W-:Y:S02]  /*1520*/  FADD.FTZ R212, R140, R212 ;  /* 0x000000d48cd47221 */ /* 0x000fe40000010000 */
[----:B0-----:R-:W3:Y:S04]  /*1530*/  LDL.LU R214, [R1+0x20] ;  /* 0x0000200001d67983 */ /* 0x001ee80000300800 */
[----:B------:R-:W4:Y:S04]  /*1540*/  LDL.LU R210, [R1+0x10] ;  /* 0x0000100001d27983 */ /* 0x000f280000300800 */
[----:B------:R0:W-:Y:S04]  /*1550*/  STL [R1+0x8], R212 ;  /* 0x000008d401007387 */ /* 0x0001e80000100800 */
[----:B0-----:R-:W4:Y:S04]  /*1560*/  LDL.LU R212, [R1+0x24] ;  /* 0x0000240001d47983 */ /* 0x001f280000300800 */
[----:B------:R-:W4:Y:S04]  /*1570*/  LDL.LU R208, [R1+0x14] ;  /* 0x0000140001d07983 */ /* 0x000f280000300800 */
[----:B------:R-:W4:Y:S04]  /*1580*/  LDL.LU R211, [R1+0x28] ;  /* 0x0000280001d37983 */ /* 0x000f280000300800 */
[----:B------:R-:W4:Y:S01]  /*1590*/  LDL.LU R209, [R1+0x18] ;  /* 0x0000180001d17983 */ /* 0x000f220000300800 */
[----:B------:R-:W-:Y:S01]  /*15a0*/  FADD.FTZ R221, R128, R221 ;  /* 0x000000dd80dd7221 */ /* 0x000fe20000010000 */
[-C--:B------:R-:W-:Y:S01]  /*15b0*/  FFMA.FTZ R10, R127, R128.reuse, R10 ;  /* 0x000000807f0a7223 */ /* 0x080fe2000001000a */
[----:B------:R-:W-:Y:S01]  /*15c0*/  FFMA.FTZ R128, R84, R128, R131 ;  /* 0x0000008054807223 */ /* 0x000fe20000010083 */
[----:B------:R-:W-:Y:S01]  /*15d0*/  FMUL.FTZ R136, R195, R136 ;  /* 0x00000088c3887220 */ /* 0x000fe20000410000 */
[----:B------:R-:W-:Y:S01]  /*15e0*/  FMUL.FTZ R131, R53, R129 ;  /* 0x0000008135837220 */ /* 0x000fe20000410000 */
[----:B------:R-:W-:-:S02]  /*15f0*/  FADD.FTZ R222, R132, R222 ;  /* 0x000000de84de7221 */ /* 0x000fc40000010000 */
[-C--:B------:R-:W-:Y:S01]  /*1600*/  FFMA.FTZ R11, R136, R132.reuse, R11 ;  /* 0x00000084880b7223 */ /* 0x080fe2000001000b */
[----:B------:R-:W-:Y:S01]  /*1610*/  FFMA.FTZ R132, R85, R132, R131 ;  /* 0x0000008455847223 */ /* 0x000fe20000010083 */
[--C-:B------:R-:W-:Y:S02]  /*1620*/  HADD2.F32 R131, -RZ, R133.reuse.H0_H0 ;  /* 0x20000085ff837230 */ /* 0x100fe40000004100 */
[----:B------:R-:W-:-:S03]  /*1630*/  HADD2.F32 R133, -RZ, R133.H1_H1 ;  /* 0x30000085ff857230 */ /* 0x000fc60000004100 */
[C---:B------:R-:W-:Y:S01]  /*1640*/  FADD.FTZ R131, -R198.reuse, R131 ;  /* 0x00000083c6837221 */ /* 0x040fe20000010100 */
[----:B------:R-:W-:Y:S02]  /*1650*/  HADD2.F32 R137, -RZ, R137.H1_H1 ;  /* 0x30000089ff897230 */ /* 0x000fe40000004100 */
[----:B------:R-:W-:Y:S01]  /*1660*/  FADD.FTZ R133, -R198, R133 ;  /* 0x00000085c6857221 */ /* 0x000fe20000010100 */
[----:B------:R-:W-:Y:S01]  /*1670*/  FMUL.FTZ R131, R195, R131 ;  /* 0x00000083c3837220 */ /* 0x000fe20000410000 */
[----:B------:R-:W-:Y:S01]  /*1680*/  FADD.FTZ R241, R206, R241 ;  /* 0x000000f1cef17221 */ /* 0x000fe20000010000 */
[----:B------:R-:W-:Y:S01]  /*1690*/  FFMA.FTZ R229, R205, R206, R229 ;  /* 0x000000cecde57223 */ /* 0x000fe200000100e5 */
[----:B------:R-:W-:Y:S01]  /*16a0*/  FFMA.FTZ R250, R136, R129, R250 ;  /* 0x0000008188fa7223 */ /* 0x000fe200000100fa */
[-C--:B------:R-:W-:Y:S01]  /*16b0*/  FMUL.FTZ R206, R54, R140.reuse ;  /* 0x0000008c36ce7220 */ /* 0x080fe20000410000 */
[----:B------:R-:W-:Y:S01]  /*16c0*/  FFMA.FTZ R251, R131, R140, R251 ;  /* 0x0000008c83fb7223 */ /* 0x000fe200000100fb */
[----:B------:R-:W-:-:S02]  /*16d0*/  HADD2.F32 R129, -RZ, R141.H0_H0 ;  /* 0x2000008dff817230 */ /* 0x000fc40000004100 */
[----:B------:R-:W-:Y:S02]  /*16e0*/  HADD2.F32 R140, -RZ, R141.H1_H1 ;  /* 0x3000008dff8c7230 */ /* 0x000fe40000004100 */
[----:B------:R-:W-:Y:S01]  /*16f0*/  FMUL.FTZ R141, R195, R133 ;  /* 0x00000085c38d7220 */ /* 0x000fe20000410000 */
[-C--:B------:R-:W-:Y:S02]  /*1700*/  FMUL.FTZ R133, R55, R137.reuse ;  /* 0x0000008937857220 */ /* 0x080fe40000410000 */
[----:B------:R-:W-:Y:S01]  /*1710*/  FADD.FTZ R224, R140, R224 ;  /* 0x000000e08ce07221 */ /* 0x000fe20000010000 */
[-C--:B------:R-:W-:Y:S01]  /*1720*/  FFMA.FTZ R13, R141, R140.reuse, R13 ;  /* 0x0000008c8d0d7223 */ /* 0x080fe2000001000d */
[----:B------:R-:W-:Y:S01]  /*1730*/  FFMA.FTZ R140, R87, R140, R133 ;  /* 0x0000008c578c7223 */ /* 0x000fe20000010085 */
[----:B------:R-:W-:Y:S02]  /*1740*/  HADD2.F32 R133, -RZ, R134.H0_H0 ;  /* 0x20000086ff857230 */ /* 0x000fe40000004100 */
[----:B------:R-:W-:Y:S01]  /*1750*/  FFMA.FTZ R252, R141, R137, R252 ;  /* 0x000000898dfc7223 */ /* 0x000fe200000100fc */
[----:B------:R-:W-:Y:S01]  /*1760*/  FADD.FTZ R223, R129, R223 ;  /* 0x000000df81df7221 */ /* 0x000fe20000010000 */
[-C--:B------:R-:W-:Y:S01]  /*1770*/  FFMA.FTZ R12, R131, R129.reuse, R12 ;  /* 0x00000081830c7223 */ /* 0x080fe2000001000c */
[----:B------:R-:W-:Y:S01]  /*1780*/  FFMA.FTZ R129, R86, R129, R206 ;  /* 0x0000008156817223 */ /* 0x000fe200000100ce */
[----:B------:R-:W-:-:S02]  /*1790*/  HADD2.F32 R206, -RZ, R138.H0_H0 ;  /* 0x2000008affce7230 */ /* 0x000fc40000004100 */
[----:B------:R-:W-:-:S04]  /*17a0*/  IMAD.WIDE.U32 R152, R194, 0x10, R164 ;  /* 0x00000010c2987825 */ /* 0x000fc800078e00a4 */
[C---:B------:R-:W-:Y:S02]  /*17b0*/  IMAD.WIDE.U32 R148, R194.reuse, 0x10, R162 ;  /* 0x00000010c2947825 */ /* 0x040fe400078e00a2 */
[----:B------:R-:W4:Y:S02]  /*17c0*/  LDG.E.128 R152, desc[UR10][R152.64] ;  /* 0x0000000a98987981 */ /* 0x000f24000c1e1d00 */
[----:B------:R-:W-:Y:S02]  /*17d0*/  HADD2.F32 R138, -RZ, R138.H1_H1 ;  /* 0x3000008aff8a7230 */ /* 0x000fe40000004100 */
[----:B------:R-:W-:Y:S01]  /*17e0*/  HADD2.F32 R134, -RZ, R134.H1_H1 ;  /* 0x30000086ff867230 */ /* 0x000fe20000004100 */
[----:B------:R-:W4:Y:S01]  /*17f0*/  LDG.E.128 R148, desc[UR10][R148.64] ;  /* 0x0000000a94947981 */ /* 0x000f22000c1e1d00 */
[----:B------:R-:W-:-:S04]  /*1800*/  IMAD.WIDE.U32 R144, R194, 0x10, R158 ;  /* 0x00000010c2907825 */ /* 0x000fc800078e009e */
[C---:B------:R-:W-:Y:S02]  /*1810*/  FADD.FTZ R134, -R198.reuse, R134 ;  /* 0x00000086c6867221 */ /* 0x040fe40000010100 */
[----:B------:R-:W4:Y:S01]  /*1820*/  LDG.E.128 R144, desc[UR10][R144.64] ;  /* 0x0000000a90907981 */ /* 0x000f22000c1e1d00 */
[----:B--2---:R-:W-:Y:S01]  /*1830*/  FADD.FTZ R207, R137, R207 ;  /* 0x000000cf89cf7221 */ /* 0x004fe20000010000 */
[----:B------:R-:W-:-:S04]  /*1840*/  FADD.FTZ R137, -R198, R133 ;  /* 0x00000085c6897221 */ /* 0x000fc80000010100 */
[----:B------:R-:W-:Y:S01]  /*1850*/  FMUL.FTZ R137, R195, R137 ;  /* 0x00000089c3897220 */ /* 0x000fe20000410000 */
[----:B------:R0:W-:Y:S01]  /*1860*/  STL [R1+0xc], R207 ;  /* 0x00000ccf01007387 */ /* 0x0001e20000100800 */
[--C-:B------:R-:W-:Y:S02]  /*1870*/  HADD2.F32 R133, -RZ, R142.reuse.H0_H0 ;  /* 0x2000008eff857230 */ /* 0x100fe40000004100 */
[----:B------:R-:W-:Y:S02]  /*1880*/  HADD2.F32 R142, -RZ, R142.H1_H1 ;  /* 0x3000008eff8e7230 */ /* 0x000fe40000004100 */
[----:B---3--:R-:W-:Y:S01]  /*1890*/  FADD.FTZ R214, R206, R214 ;  /* 0x000000d6ced67221 */ /* 0x008fe20000010000 */
[-C--:B----4-:R-:W-:Y:S01]  /*18a0*/  FFMA.FTZ R210, R137, R206.reuse, R210 ;  /* 0x000000ce89d27223 */ /* 0x090fe200000100d2 */
[----:B0-----:R-:W-:-:S04]  /*18b0*/  FMUL.FTZ R207, R48, R206 ;  /* 0x000000ce30cf7220 */ /* 0x001fc80000410000 */
[----:B------:R0:W-:Y:S01]  /*18c0*/  STL [R1+0x10], R210 ;  /* 0x000010d201007387 */ /* 0x0001e20000100800 */
[----:B------:R-:W-:Y:S01]  /*18d0*/  FADD.FTZ R245, R133, R245 ;  /* 0x000000f585f57221 */ /* 0x000fe20000010000 */
[-C--:B------:R-:W-:Y:S01]  /*18e0*/  FFMA.FTZ R14, R137, R133.reuse, R14 ;  /* 0x00000085890e7223 */ /* 0x080fe2000001000e */
[----:B------:R-:W-:Y:S01]  /*18f0*/  FFMA.FTZ R133, R80, R133, R207 ;  /* 0x0000008550857223 */ /* 0x000fe200000100cf */
[----:B0-----:R-:W2:Y:S01]  /*1900*/  LDL.LU R210, [R1+0x2c] ;  /* 0x00002c0001d27983 */ /* 0x001ea20000300800 */
[----:B------:R-:W-:-:S03]  /*1910*/  FADD.FTZ R212, R138, R212 ;  /* 0x000000d48ad47221 */ /* 0x000fc60000010000 */
[----:B------:R-:W-:Y:S04]  /*1920*/  STL [R1+0x20], R214 ;  /* 0x000020d601007387 */ /* 0x000fe80000100800 */
[----:B------:R-:W3:Y:S01]  /*1930*/  LDL.LU R217, [R1+0x1c] ;  /* 0x00001c0001d97983 */ /* 0x000ee20000300800 */
[----:B------:R-:W-:Y:S01]  /*1940*/  FMUL.FTZ R207, R195, R134 ;  /* 0x00000086c3cf7220 */ /* 0x000fe20000410000 */
[----:B------:R-:W-:Y:S02]  /*1950*/  FMUL.FTZ R206, R49, R138 ;  /* 0x0000008a31ce7220 */ /* 0x000fe40000410000 */
[----:B------:R-:W4:Y:S04]  /*1960*/  LDL.LU R216, [R1+0x38] ;  /* 0x0000380001d87983 */ /* 0x000f280000300800 */
[----:B------:R0:W-:Y:S01]  /*1970*/  STL [R1+0x24], R212 ;  /* 0x000024d401007387 */ /* 0x0001e20000100800 */
[----:B------:R-:W-:Y:S01]  /*1980*/  FADD.FTZ R246, R142, R246 ;  /* 0x000000f68ef67221 */ /* 0x000fe20000010000 */
[-C--:B------:R-:W-:Y:S01]  /*1990*/  FFMA.FTZ R15, R207, R142.reuse, R15 ;  /* 0x0000008ecf0f7223 */ /* 0x080fe2000001000f */
[----:B------:R-:W-:Y:S01]  /*19a0*/  FFMA.FTZ R206, R81, R142, R206 ;  /* 0x0000008e51ce7223 */ /* 0x000fe200000100ce */
[----:B------:R-:W-:Y:S01]  /*19b0*/  HADD2.F32 R142, -RZ, R135.H0_H0 ;  /* 0x20000087ff8e7230 */ /* 0x000fe20000004100 */
[----:B0-----:R-:W4:Y:S04]  /*19c0*/  LDL.LU R212, [R1+0x54] ;  /* 0x0000540001d47983 */ /* 0x001f280000300800 */
[----:B------:R-:W-:Y:S01]  /*19d0*/  FADD.FTZ R142, -R198, R142 ;  /* 0x0000008ec68e7221 */ /* 0x000fe20000010100 */
[----:B------:R-:W-:-:S02]  /*19e0*/  HADD2.F32 R134, -RZ, R139.H0_H0 ;  /* 0x2000008bff867230 */ /* 0x000fc40000004100 */
[----:B------:R-:W-:Y:S01]  /*19f0*/  FFMA.FTZ R208, R207, R138, R208 ;  /* 0x0000008acfd07223 */ /* 0x000fe200000100d0 */
[----:B------:R-:W4:Y:S01]  /*1a00*/  LDL.LU R215, [R1+0x48] ;  /* 0x0000480001d77983 */ /* 0x000f220000300800 */
[----:B------:R-:W-:Y:S01]  /*1a10*/  FMUL.FTZ R142, R195, R142 ;  /* 0x0000008ec38e7220 */ /* 0x000fe20000410000 */
[----:B------:R-:W-:-:S03]  /*1a20*/  FADD.FTZ R211, R134, R211 ;  /* 0x000000d386d37221 */ /* 0x000fc60000010000 */
[----:B------:R-:W-:Y:S01]  /*1a30*/  FFMA.FTZ R209, R142, R134, R209 ;  /* 0x000000868ed17223 */ /* 0x000fe200000100d1 */
[----:B------:R-:W-:Y:S04]  /*1a40*/  STL [R1+0x14], R208 ;  /* 0x000014d001007387 */ /* 0x000fe80000100800 */
[----:B------:R0:W-:Y:S04]  /*1a50*/  STL [R1+0x28], R211 ;  /* 0x000028d301007387 */ /* 0x0001e80000100800 */
[----:B0-----:R-:W4:Y:S04]  /*1a60*/  LDL.LU R211, [R1+0x3c] ;  /* 0x00003c0001d37983 */ /* 0x001f280000300800 */
[----:B------:R0:W-:Y:S04]  /*1a70*/  STL [R1+0x18], R209 ;  /* 0x000018d101007387 */ /* 0x0001e80000100800 */
[----:B------:R-:W4:Y:S01]  /*1a80*/  LDL.LU R214, [R1+0x58] ;  /* 0x0000580001d67983 */ /* 0x000f220000300800 */
[----:B------:R-:W-:-:S02]  /*1a90*/  HADD2.F32 R135, -RZ, R135.H1_H1 ;  /* 0x30000087ff877230 */ /* 0x000fc40000004100 */
[----:B------:R-:W-:-:S03]  /*1aa0*/  HADD2.F32 R138, -RZ, R143.H0_H0 ;  /* 0x2000008fff8a7230 */ /* 0x000fc60000004100 */
[----:B------:R-:W-:Y:S01]  /*1ab0*/  FADD.FTZ R135, -R198, R135 ;  /* 0x00000087c6877221 */ /* 0x000fe20000010100 */
[----:B------:R-:W-:Y:S01]  /*1ac0*/  FMUL.FTZ R208, R50, R134 ;  /* 0x0000008632d07220 */ /* 0x000fe20000410000 */
[----:B------:R-:W-:Y:S02]  /*1ad0*/  HADD2.F32 R139, -RZ, R139.H1_H1 ;  /* 0x3000008bff8b7230 */ /* 0x000fe40000004100 */
[----:B0-----:R-:W-:Y:S01]  /*1ae0*/  FMUL.FTZ R209, R195, R135 ;  /* 0x00000087c3d17220 */ /* 0x001fe20000410000 */
[----:B------:R-:W-:Y:S01]  /*1af0*/  FADD.FTZ R247, R138, R247 ;  /* 0x000000f78af77221 */ /* 0x000fe20000010000 */
[-C--:B------:R-:W-:Y:S01]  /*1b00*/  FFMA.FTZ R16, R142, R138.reuse, R16 ;  /* 0x0000008a8e107223 */ /* 0x080fe20000010010 */
[----:B------:R-:W-:Y:S01]  /*1b10*/  FFMA.FTZ R138, R82, R138, R208 ;  /* 0x0000008a528a7223 */ /* 0x000fe200000100d0 */
[----:B------:R-:W-:Y:S01]  /*1b20*/  FMUL.FTZ R208, R51, R139 ;  /* 0x0000008b33d07220 */ /* 0x000fe20000410000 */
[----:B------:R-:W-:Y:S02]  /*1b30*/  HADD2.F32 R135, -RZ, R152.H0_H0 ;  /* 0x20000098ff877230 */ /* 0x000fe40000004100 */
[----:B------:R-:W-:-:S02]  /*1b40*/  HADD2.F32 R134, -RZ, R144.H0_H0 ;  /* 0x20000090ff867230 */ /* 0x000fc40000004100 */
[----:B------:R-:W-:-:S03]  /*1b50*/  HADD2.F32 R143, -RZ, R143.H1_H1 ;  /* 0x3000008fff8f7230 */ /* 0x000fc60000004100 */
[----:B------:R-:W-:Y:S02]  /*1b60*/  FADD.FTZ R134, -R198, R134 ;  /* 0x00000086c6867221 */ /* 0x000fe40000010100 */
[----:B------:R-:W-:Y:S01]  /*1b70*/  FADD.FTZ R248, R143, R248 ;  /* 0x000000f88ff87221 */ /* 0x000fe20000010000 */
[-C--:B------:R-:W-:Y:S01]  /*1b80*/  FFMA.FTZ R17, R209, R143.reuse, R17 ;  /* 0x0000008fd1117223 */ /* 0x080fe20000010011 */
[----:B------:R-:W-:Y:S01]  /*1b90*/  FFMA.FTZ R208, R83, R143, R208 ;  /* 0x0000008f53d07223 */ /* 0x000fe200000100d0 */
[----:B------:R-:W-:-:S04]  /*1ba0*/  FMUL.FTZ R134, R195, R134 ;  /* 0x00000086c3867220 */ /* 0x000fc80000410000 */
[----:B------:R-:W-:Y:S01]  /*1bb0*/  FFMA.FTZ R18, R134, R135, R18 ;  /* 0x0000008786127223 */ /* 0x000fe20000010012 */
[----:B--2---:R-:W-:Y:S01]  /*1bc0*/  FADD.FTZ R210, R139, R210 ;  /* 0x000000d28bd27221 */ /* 0x004fe20000010000 */
[----:B---3--:R-:W-:Y:S01]  /*1bd0*/  FFMA.FTZ R217, R209, R139, R217 ;  /* 0x0000008bd1d97223 */ /* 0x008fe200000100d9 */
[----:B------:R-:W-:-:S03]  /*1be0*/  HADD2.F32 R139, -RZ, R148.H0_H0 ;  /* 0x20000094ff8b7230 */ /* 0x000fc60000004100 */
[----:B------:R0:W-:Y:S01]  /*1bf0*/  STL [R1+0x2c], R210 ;  /* 0x00002cd201007387 */ /* 0x0001e20000100800 */
[----:B----4-:R-:W-:-:S03]  /*1c00*/  FADD.FTZ R216, R135, R216 ;  /* 0x000000d887d87221 */ /* 0x010fc60000010000 */
[----:B0-----:R-:W2:Y:S01]  /*1c10*/  LDL.LU R210, [R1+0x4c] ;  /* 0x00004c0001d27983 */ /* 0x001ea20000300800 */
[----:B------:R-:W-:-:S03]  /*1c20*/  FADD.FTZ R212, R139, R212 ;  /* 0x000000d48bd47221 */ /* 0x000fc60000010000 */
[----:B------:R-:W-:Y:S04]  /*1c30*/  STL [R1+0x1c], R217 ;  /* 0x00001cd901007387 */ /* 0x000fe80000100800 */
[----:B------:R-:W-:Y:S04]  /*1c40*/  STL [R1+0x38], R216 ;  /* 0x000038d801007387 */ /* 0x000fe80000100800 */
[----:B------:R0:W-:Y:S01]  /*1c50*/  STL [R1+0x54], R212 ;  /* 0x000054d401007387 */ /* 0x0001e20000100800 */
[----:B------:R-:W-:-:S03]  /*1c60*/  FMUL.FTZ R143, R44, R139 ;  /* 0x0000008b2c8f7220 */ /* 0x000fc60000410000 */
[----:B0-----:R-:W3:Y:S01]  /*1c70*/  LDL.LU R212, [R1+0x40] ;  /* 0x0000400001d47983 */ /* 0x001ee20000300800 */
[----:B------:R-:W-:Y:S01]  /*1c80*/  FFMA.FTZ R135, R76, R135, R143 ;  /* 0x000000874c877223 */ /* 0x000fe2000001008f */
[----:B------:R-:W-:Y:S02]  /*1c90*/  HADD2.F32 R143, -RZ, R152.H1_H1 ;  /* 0x30000098ff8f7230 */ /* 0x000fe40000004100 */
[----:B------:R-:W4:Y:S01]  /*1ca0*/  LDL.LU R216, [R1+0x30] ;  /* 0x0000300001d87983 */ /* 0x000f220000300800 */
[----:B------:R-:W-:Y:S02]  /*1cb0*/  HADD2.F32 R148, -RZ, R148.H1_H1 ;  /* 0x30000094ff947230 */ /* 0x000fe40000004100 */
[----:B------:R-:W-:Y:S01]  /*1cc0*/  FFMA.FTZ R215, R134, R139, R215 ;  /* 0x0000008b86d77223 */ /* 0x000fe200000100d7 */
[----:B------:R-:W-:-:S04]  /*1cd0*/  FADD.FTZ R211, R143, R211 ;  /* 0x000000d38fd37221 */ /* 0x000fc80000010000 */
[----:B------:R0:W-:Y:S01]  /*1ce0*/  STL [R1+0x48], R215 ;  /* 0x000048d701007387 */ /* 0x0001e20000100800 */
[----:B------:R-:W-:-:S03]  /*1cf0*/  FADD.FTZ R214, R148, R214 ;  /* 0x000000d694d67221 */ /* 0x000fc60000010000 */
[----:B0-----:R-:W4:Y:S04]  /*1d00*/  LDL.LU R215, [R1+0x5c] ;  /* 0x00005c0001d77983 */ /* 0x001f280000300800 */
[----:B------:R0:W-:Y:S04]  /*1d10*/  STL [R1+0x3c], R211 ;  /* 0x00003cd301007387 */ /* 0x0001e80000100800 */
[----:B0-----:R-:W4:Y:S04]  /*1d20*/  LDL.LU R211, [R1+0x50] ;  /* 0x0000500001d37983 */ /* 0x001f280000300800 */
[----:B------:R0:W-:Y:S04]  /*1d30*/  STL [R1+0x58], R214 ;  /* 0x000058d601007387 */ /* 0x0001e80000100800 */
[----:B0-----:R-:W4:Y:S01]  /*1d40*/  LDL.LU R214, [R1+0x44] ;  /* 0x0000440001d67983 */ /* 0x001f220000300800 */
[----:B------:R-:W-:-:S02]  /*1d50*/  HADD2.F32 R144, -RZ, R144.H1_H1 ;  /* 0x30000090ff907230 */ /* 0x000fc40000004100 */
[----:B------:R-:W-:Y:S01]  /*1d60*/  HADD2.F32 R152, -RZ, R153.H0_H0 ;  /* 0x20000099ff987230 */ /* 0x000fe20000004100 */
[----:B------:R-:W4:Y:S02]  /*1d70*/  LDL.LU R217, [R1+0x34] ;  /* 0x0000340001d97983 */ /* 0x000f240000300800 */
[----:B------:R-:W-:-:S04]  /*1d80*/  FADD.FTZ R139, -R198, R144 ;  /* 0x00000090c68b7221 */ /* 0x000fc80000010100 */
[----:B------:R-:W-:Y:S01]  /*1d90*/  FMUL.FTZ R139, R195, R139 ;  /* 0x0000008bc38b7220 */ /* 0x000fe20000410000 */
[----:B------:R-:W-:-:S03]  /*1da0*/  FMUL.FTZ R144, R45, R148 ;  /* 0x000000942d907220 */ /* 0x000fc60000410000 */
[-C--:B------:R-:W-:Y:S01]  /*1db0*/  FFMA.FTZ R19, R139, R143.reuse, R19 ;  /* 0x0000008f8b137223 */ /* 0x080fe20000010013 */
[----:B------:R-:W-:Y:S01]  /*1dc0*/  FFMA.FTZ R143, R77, R143, R144 ;  /* 0x0000008f4d8f7223 */ /* 0x000fe20000010090 */
[----:B------:R-:W-:Y:S02]  /*1dd0*/  HADD2.F32 R144, -RZ, R149.H0_H0 ;  /* 0x20000095ff907230 */ /* 0x000fe40000004100 */
[----:B------:R-:W-:Y:S02]  /*1de0*/  HADD2.F32 R153, -RZ, R153.H1_H1 ;  /* 0x30000099ff997230 */ /* 0x000fe40000004100 */
[----:B--2---:R-:W-:Y:S01]  /*1df0*/  FFMA.FTZ R210, R139, R148, R210 ;  /* 0x000000948bd27223 */ /* 0x004fe200000100d2 */
[----:B------:R-:W-:-:S05]  /*1e00*/  HADD2.F32 R148, -RZ, R145.H0_H0 ;  /* 0x20000091ff947230 */ /* 0x000fca0000004100 */
[----:B------:R-:W-:Y:S01]  /*1e10*/  FADD.FTZ R148, -R198, R148 ;  /* 0x00000094c6947221 */ /* 0x000fe20000010100 */
[----:B------:R-:W-:Y:S03]  /*1e20*/  STL [R1+0x4c], R210 ;  /* 0x00004cd201007387 */ /* 0x000fe60000100800 */
[----:B------:R-:W-:Y:S01]  /*1e30*/  FMUL.FTZ R148, R195, R148 ;  /* 0x00000094c3947220 */ /* 0x000fe20000410000 */
[----:B---3--:R-:W-:-:S05]  /*1e40*/  FADD.FTZ R212, R152, R212 ;  /* 0x000000d498d47221 */ /* 0x008fca0000010000 */
[----:B------:R0:W-:Y:S01]  /*1e50*/  STL [R1+0x40], R212 ;  /* 0x000040d401007387 */ /* 0x0001e20000100800 */
[----:B----4-:R-:W-:-:S03]  /*1e60*/  FFMA.FTZ R216, R148, R152, R216 ;  /* 0x0000009894d87223 */ /* 0x010fc600000100d8 */
[----:B0-----:R-:W2:Y:S04]  /*1e70*/  LDL.LU R212, [R1+0x64] ;  /* 0x0000640001d47983 */ /* 0x001ea80000300800 */
[----:B------:R0:W-:Y:S01]  /*1e80*/  STL [R1+0x30], R216 ;  /* 0x000030d801007387 */ /* 0x0001e20000100800 */
[----:B------:R-:W-:-:S03]  /*1e90*/  FADD.FTZ R215, R144, R215 ;  /* 0x000000d790d77221 */ /* 0x000fc60000010000 */
[----:B0-----:R-:W3:Y:S04]  /*1ea0*/  LDL.LU R216, [R1+0x60] ;  /* 0x0000600001d87983 */ /* 0x001ee80000300800 */
[----:B------:R0:W-:Y:S01]  /*1eb0*/  STL [R1+0x5c], R215 ;  /* 0x00005cd701007387 */ /* 0x0001e20000100800 */
[----:B------:R-:W-:-:S03]  /*1ec0*/  FFMA.FTZ R211, R148, R144, R211 ;  /* 0x0000009094d37223 */ /* 0x000fc600000100d3 */
[----:B0-----:R-:W4:Y:S01]  /*1ed0*/  LDL.LU R215, [R1+0x74] ;  /* 0x0000740001d77983 */ /* 0x001f220000300800 */
[----:B------:R-:W-:-:S03]  /*1ee0*/  FADD.FTZ R214, R153, R214 ;  /* 0x000000d699d67221 */ /* 0x000fc60000010000 */
[----:B------:R-:W-:Y:S04]  /*1ef0*/  STL [R1+0x50], R211 ;  /* 0x000050d301007387 */ /* 0x000fe80000100800 */
[----:B------:R0:W-:Y:S04]  /*1f00*/  STL [R1+0x44], R214 ;  /* 0x000044d601007387 */ /* 0x0001e80000100800 */
[----:B0-----:R-:W4:Y:S01]  /*1f10*/  LDL.LU R214, [R1+0x68] ;  /* 0x0000680001d67983 */ /* 0x001f220000300800 */
[----:B------:R-:W-:Y:S02]  /*1f20*/  HADD2.F32 R145, -RZ, R145.H1_H1 ;  /* 0x30000091ff917230 */ /* 0x000fe40000004100 */
[----:B------:R-:W-:-:S02]  /*1f30*/  HADD2.F32 R149, -RZ, R149.H1_H1 ;  /* 0x30000095ff957230 */ /* 0x000fc40000004100 */
[----:B------:R-:W-:Y:S01]  /*1f40*/  FMUL.FTZ R210, R46, R144 ;  /* 0x000000902ed27220 */ /* 0x000fe20000410000 */
[----:B------:R-:W4:Y:S01]  /*1f50*/  LDL.LU R234, [R1+0x88] ;  /* 0x0000880001ea7983 */ /* 0x000f220000300800 */
[----:B------:R-:W-:-:S04]  /*1f60*/  FADD.FTZ R145, -R198, R145 ;  /* 0x00000091c6917221 */ /* 0x000fc80000010100 */
[----:B------:R-:W-:-:S04]  /*1f70*/  FMUL.FTZ R211, R195, R145 ;  /* 0x00000091c3d37220 */ /* 0x000fc80000410000 */
[----:B------:R-:W-:Y:S01]  /*1f80*/  FFMA.FTZ R217, R211, R153, R217 ;  /* 0x00000099d3d97223 */ /* 0x000fe200000100d9 */
[----:B------:R-:W-:Y:S01]  /*1f90*/  FFMA.FTZ R152, R78, R152, R210 ;  /* 0x000000984e987223 */ /* 0x000fe200000100d2 */
[----:B------:R-:W-:-:S03]  /*1fa0*/  FMUL.FTZ R210, R47, R149 ;  /* 0x000000952fd27220 */ /* 0x000fc60000410000 */
[----:B------:R-:W-:Y:S01]  /*1fb0*/  STL [R1+0x34], R217 ;  /* 0x000034d901007387 */ /* 0x000fe20000100800 */
[----:B------:R-:W-:Y:S01]  /*1fc0*/  FFMA.FTZ R210, R79, R153, R210 ;  /* 0x000000994fd27223 */ /* 0x000fe200000100d2 */
[----:B------:R-:W-:-:S05]  /*1fd0*/  HADD2.F32 R153, -RZ, R146.H0_H0 ;  /* 0x20000092ff997230 */ /* 0x000fca0000004100 */
[----:B------:R-:W-:-:S04]  /*1fe0*/  FADD.FTZ R153, -R198, R153 ;  /* 0x00000099c6997221 */ /* 0x000fc80000010100 */
[----:B------:R-:W-:Y:S01]  /*1ff0*/  FMUL.FTZ R153, R195, R153 ;  /* 0x00000099c3997220 */ /* 0x000fe20000410000 */
[----:B--2---:R-:W-:-:S05]  /*2000*/  FADD.FTZ R212, R149, R212 ;  /* 0x000000d495d47221 */ /* 0x004fca0000010000 */
[----:B------:R0:W-:Y:S04]  /*2010*/  STL [R1+0x64], R212 ;  /* 0x000064d401007387 */ /* 0x0001e80000100800 */
[----:B0-----:R-:W2:Y:S01]  /*2020*/  LDL.LU R212, [R1+0x80] ;  /* 0x0000800001d47983 */ /* 0x001ea20000300800 */
[----:B---3--:R-:W-:Y:S01]  /*2030*/  FFMA.FTZ R216, R211, R149, R216 ;  /* 0x00000095d3d87223 */ /* 0x008fe200000100d8 */
[----:B------:R-:W-:Y:S02]  /*2040*/  HADD2.F32 R149, -RZ, R154.H0_H0 ;  /* 0x2000009aff957230 */ /* 0x000fe40000004100 */
[----:B------:R-:W3:Y:S04]  /*2050*/  LDL.LU R217, [R1+0x78] ;  /* 0x0000780001d97983 */ /* 0x000ee80000300800 */
[----:B------:R0:W-:Y:S01]  /*2060*/  STL [R1+0x60], R216 ;  /* 0x000060d801007387 */ /* 0x0001e20000100800 */
[----:B----4-:R-:W-:-:S03]  /*2070*/  FADD.FTZ R215, R149, R215 ;  /* 0x000000d795d77221 */ /* 0x010fc60000010000 */
[----:B0-----:R-:W4:Y:S04]  /*2080*/  LDL.LU R216, [R1+0x6c] ;  /* 0x00006c0001d87983 */ /* 0x001f280000300800 */
[----:B------:R0:W-:Y:S04]  /*2090*/  STL [R1+0x74], R215 ;  /* 0x000074d701007387 */ /* 0x0001e80000100800 */
[----:B0-----:R-:W4:Y:S01]  /*20a0*/  LDL.LU R215, [R1+0x8c] ;  /* 0x00008c0001d77983 */ /* 0x001f220000300800 */
[----:B------:R-:W-:-:S05]  /*20b0*/  FFMA.FTZ R214, R153, R149, R214 ;  /* 0x0000009599d67223 */ /* 0x000fca00000100d6 */
[----:B------:R0:W-:Y:S04]  /*20c0*/  STL [R1+0x68], R214 ;  /* 0x000068d601007387 */ /* 0x0001e80000100800 */
[----:B0-----:R-:W4:Y:S01]  /*20d0*/  LDL.LU R214, [R1+0x84] ;  /* 0x0000840001d67983 */ /* 0x001f220000300800 */
[----:B------:R-:W-:Y:S02]  /*20e0*/  HADD2.F32 R144, -RZ, R150.H0_H0 ;  /* 0x20000096ff907230 */ /* 0x000fe40000004100 */
[----:B------:R-:W-:-:S03]  /*20f0*/  HADD2.F32 R146, -RZ, R146.H1_H1 ;  /* 0x30000092ff927230 */ /* 0x000fc60000004100 */
[----:B------:R-:W-:Y:S02]  /*2100*/  FADD.FTZ R234, R144, R234 ;  /* 0x000000ea90ea7221 */ /* 0x000fe40000010000 */
[----:B------:R-:W-:Y:S01]  /*2110*/  FADD.FTZ R146, -R198, R146 ;  /* 0x00000092c6927221 */ /* 0x000fe20000010100 */
[----:B------:R-:W-:Y:S02]  /*2120*/  HADD2.F32 R154, -RZ, R154.H1_H1 ;  /* 0x3000009aff9a7230 */ /* 0x000fe40000004100 */
[----:B------:R-:W-:Y:S01]  /*2130*/  STL [R1+0x88], R234 ;  /* 0x000088ea01007387 */ /* 0x000fe20000100800 */
[----:B------:R-:W-:Y:S02]  /*2140*/  HADD2.F32 R150, -RZ, R150.H1_H1 ;  /* 0x30000096ff967230 */ /* 0x000fe40000004100 */
[----:B------:R-:W-:Y:S01]  /*2150*/  FADD.FTZ R28, R201, R28 ;  /* 0x0000001cc91c7221 */ /* 0x000fe20000010000 */
[-C--:B------:R-:W-:Y:S01]  /*2160*/  FFMA.FTZ R2, R0, R201.reuse, R2 ;  /* 0x000000c900027223 */ /* 0x080fe20000010002 */
[----:B------:R-:W-:Y:S01]  /*2170*/  FFMA.FTZ R201, R92, R201, R157 ;  /* 0x000000c95cc97223 */ /* 0x000fe2000001009d */
[----:B------:R-:W-:-:S04]  /*2180*/  IMAD.WIDE.U32 R156, R124, 0x10, R158 ;  /* 0x000000107c9c7825 */ /* 0x000fc800078e009e */
[----:B------:R-:W-:Y:S01]  /*2190*/  FADD.FTZ R239, R160, R239 ;  /* 0x000000efa0ef7221 */ /* 0x000fe20000010000 */
[----:B------:R-:W-:Y:S01]  /*21a0*/  FFMA.FTZ R228, R203, R160, R228 ;  /* 0x000000a0cbe47223 */ /* 0x000fe200000100e4 */
[C---:B------:R-:W-:Y:S01]  /*21b0*/  IMAD.WIDE.U32 R160, R124.reuse, 0x10, R162 ;  /* 0x000000107ca07825 */ /* 0x040fe200078e00a2 */
[----:B------:R-:W4:Y:S03]  /*21c0*/  LDG.E.128 R156, desc[UR10][R156.64] ;  /* 0x0000000a9c9c7981 */ /* 0x000f26000c1e1d00 */
[----:B------:R-:W-:Y:S02]  /*21d0*/  IMAD.WIDE.U32 R164, R124, 0x10, R164 ;  /* 0x000000107ca47825 */ /* 0x000fe400078e00a4 */
[----:B------:R-:W4:Y:S04]  /*21e0*/  LDG.E.128 R160, desc[UR10][R160.64] ;  /* 0x0000000aa0a07981 */ /* 0x000f28000c1e1d00 */
[----:B------:R-:W4:Y:S01]  /*21f0*/  LDG.E.128 R164, desc[UR10][R164.64] ;  /* 0x0000000aa4a47981 */ /* 0x000f22000c1e1d00 */
[----:B--2---:R-:W-:-:S05]  /*2200*/  FFMA.FTZ R212, R153, R144, R212 ;  /* 0x0000009099d47223 */ /* 0x004fca00000100d4 */
[----:B------:R0:W-:Y:S01]  /*2210*/  STL [R1+0x80], R212 ;  /* 0x000080d401007387 */ /* 0x0001e20000100800 */
[----:B---3--:R-:W-:-:S03]  /*2220*/  FADD.FTZ R217, R154, R217 ;  /* 0x000000d99ad97221 */ /* 0x008fc60000010000 */
[----:B------:R-:W2:Y:S04]  /*2230*/  LDL.LU R240, [R1+0x7c] ;  /* 0x00007c0001f07983 */ /* 0x000ea80000300800 */
[----:B------:R-:W3:Y:S01]  /*2240*/  LDL.LU R236, [R1+0x70] ;  /* 0x0000700001ec7983 */ /* 0x000ee20000300800 */
[----:B0-----:R-:W-:-:S04]  /*2250*/  FMUL.FTZ R212, R195, R146 ;  /* 0x00000092c3d47220 */ /* 0x001fc80000410000 */
[----:B----4-:R-:W-:Y:S01]  /*2260*/  FFMA.FTZ R216, R212, R154, R216 ;  /* 0x0000009ad4d87223 */ /* 0x010fe200000100d8 */
[----:B------:R0:W-:Y:S04]  /*2270*/  STL [R1+0x78], R217 ;  /* 0x000078d901007387 */ /* 0x0001e80000100800 */
[----:B------:R1:W-:Y:S04]  /*2280*/  STL [R1+0x6c], R216 ;  /* 0x00006cd801007387 */ /* 0x0003e80000100800 */
[----:B------:R-:W4:Y:S04]  /*2290*/  LDL.LU R235, [R1+0x94] ;  /* 0x0000940001eb7983 */ /* 0x000f280000300800 */
[----:B------:R-:W4:Y:S01]  /*22a0*/  LDL.LU R234, [R1+0x90] ;  /* 0x0000900001ea7983 */ /* 0x000f220000300800 */
[----:B------:R-:W-:-:S05]  /*22b0*/  FADD.FTZ R215, R150, R215 ;  /* 0x000000d796d77221 */ /* 0x000fca0000010000 */
[----:B------:R1:W-:Y:S04]  /*22c0*/  STL [R1+0x8c], R215 ;  /* 0x00008cd701007387 */ /* 0x0003e80000100800 */
[----:B0-----:R-:W4:Y:S04]  /*22d0*/  LDL.LU R217, [R1+0x9c] ;  /* 0x00009c0001d97983 */ /* 0x001f280000300800 */
[----:B-1----:R-:W4:Y:S01]  /*22e0*/  LDL.LU R216, [R1+0x98] ;  /* 0x0000980001d87983 */ /* 0x002f220000300800 */
[----:B------:R-:W-:-:S03]  /*22f0*/  FFMA.FTZ R214, R212, R150, R214 ;  /* 0x00000096d4d67223 */ /* 0x000fc600000100d6 */
[----:B------:R-:W4:Y:S04]  /*2300*/  LDL.LU R215, [R1+0xa4] ;  /* 0x0000a40001d77983 */ /* 0x000f280000300800 */
[----:B------:R0:W-:Y:S04]  /*2310*/  STL [R1+0x84], R214 ;  /* 0x000084d601007387 */ /* 0x0001e80000100800 */
[----:B0-----:R-:W4:Y:S01]  /*2320*/  LDL.LU R214, [R1+0xa0] ;  /* 0x0000a00001d67983 */ /* 0x001f220000300800 */
[----:B------:R-:W-:Y:S01]  /*2330*/  FMUL.FTZ R145, R40, R144 ;  /* 0x0000009028917220 */ /* 0x000fe20000410000 */
[----:B------:R-:W-:Y:S01]  /*2340*/  FMUL.FTZ R144, R41, R150 ;  /* 0x0000009629907220 */ /* 0x000fe20000410000 */
[----:B------:R-:W-:-:S03]  /*2350*/  HADD2.F32 R150, -RZ, R147.H0_H0 ;  /* 0x20000093ff967230 */ /* 0x000fc60000004100 */
[----:B------:R-:W-:Y:S02]  /*2360*/  FFMA.FTZ R154, R73, R154, R144 ;  /* 0x0000009a499a7223 */ /* 0x000fe40000010090 */
[----:B------:R-:W-:Y:S01]  /*2370*/  FADD.FTZ R150, -R198, R150 ;  /* 0x00000096c6967221 */ /* 0x000fe20000010100 */
[----:B------:R-:W-:Y:S02]  /*2380*/  HADD2.F32 R144, -RZ, R151.H0_H0 ;  /* 0x20000097ff907230 */ /* 0x000fe40000004100 */
[----:B------:R-:W-:Y:S02]  /*2390*/  HADD2.F32 R147, -RZ, R147.H1_H1 ;  /* 0x30000093ff937230 */ /* 0x000fe40000004100 */
[----:B------:R-:W-:Y:S01]  /*23a0*/  FMUL.FTZ R150, R195, R150 ;  /* 0x00000096c3967220 */ /* 0x000fe20000410000 */
[----:B------:R-:W-:Y:S01]  /*23b0*/  FFMA.FTZ R149, R72, R149, R145 ;  /* 0x0000009548957223 */ /* 0x000fe20000010091 */
[----:B------:R-:W-:Y:S02]  /*23c0*/  HADD2.F32 R146, -RZ, R155.H0_H0 ;  /* 0x2000009bff927230 */ /* 0x000fe40000004100 */
[----:B------:R-:W-:Y:S01]  /*23d0*/  FMUL.FTZ R145, R42, R144 ;  /* 0x000000902a917220 */ /* 0x000fe20000410000 */
[----:B------:R-:W-:Y:S01]  /*23e0*/  UMOV UR4, 0xffffffff ;  /* 0xffffffff00047882 */ /* 0x000fe20000000000 */
[----:B------:R-:W-:-:S04]  /*23f0*/  ISETP.NE.U32.AND P1, PT, RZ, UR14, PT ;  /* 0x0000000eff007c0c */ /* 0x000fc8000bf25070 */
[----:B------:R-:W-:Y:S01]  /*2400*/  ISETP.NE.AND.EX P1, PT, RZ, UR15, PT, P1 ;  /* 0x0000000fff007c0c */ /* 0x000fe2000bf25310 */
[----:B--2---:R-:W-:Y:S01]  /*2410*/  FADD.FTZ R240, R146, R240 ;  /* 0x000000f092f07221 */ /* 0x004fe20000010000 */
[----:B---3--:R-:W-:-:S04]  /*2420*/  FFMA.FTZ R236, R150, R146, R236 ;  /* 0x0000009296ec7223 */ /* 0x008fc800000100ec */
[----:B------:R-:W-:Y:S01]  /*2430*/  STL [R1+0x7c], R240 ;  /* 0x00007cf001007387 */ /* 0x000fe20000100800 */
[----:B------:R-:W-:-:S03]  /*2440*/  FFMA.FTZ R146, R74, R146, R145 ;  /* 0x000000924a927223 */ /* 0x000fc60000010091 */
[----:B------:R-:W-:Y:S01]  /*2450*/  STL [R1+0x70], R236 ;  /* 0x000070ec01007387 */ /* 0x000fe20000100800 */
[----:B----4-:R-:W-:Y:S01]  /*2460*/  FADD.FTZ R235, R144, R235 ;  /* 0x000000eb90eb7221 */ /* 0x010fe20000010000 */
[----:B------:R-:W-:Y:S01]  /*2470*/  FFMA.FTZ R234, R150, R144, R234 ;  /* 0x0000009096ea7223 */ /* 0x000fe200000100ea */
[----:B------:R-:W-:Y:S02]  /*2480*/  HADD2.F32 R144, -RZ, R151.H1_H1 ;  /* 0x30000097ff907230 */ /* 0x000fe40000004100 */
[----:B------:R-:W-:Y:S01]  /*2490*/  FADD.FTZ R151, -R198, R147 ;  /* 0x00000093c6977221 */ /* 0x000fe20000010100 */
[----:B------:R-:W-:-:S03]  /*24a0*/  HADD2.F32 R147, -RZ, R155.H1_H1 ;  /* 0x3000009bff937230 */ /* 0x000fc60000004100 */
[----:B------:R-:W-:Y:S01]  /*24b0*/  FMUL.FTZ R151, R195, R151 ;  /* 0x00000097c3977220 */ /* 0x000fe20000410000 */
[----:B------:R-:W-:Y:S01]  /*24c0*/  STL [R1+0x94], R235 ;  /* 0x000094eb01007387 */ /* 0x000fe20000100800 */
[----:B------:R-:W-:-:S03]  /*24d0*/  FADD.FTZ R217, R147, R217 ;  /* 0x000000d993d97221 */ /* 0x000fc60000010000 */
[----:B------:R0:W-:Y:S01]  /*24e0*/  STL [R1+0x90], R234 ;  /* 0x000090ea01007387 */ /* 0x0001e20000100800 */
[-C--:B------:R-:W-:Y:S01]  /*24f0*/  FFMA.FTZ R216, R151, R147.reuse, R216 ;  /* 0x0000009397d87223 */ /* 0x080fe200000100d8 */
[----:B------:R-:W-:Y:S02]  /*2500*/  FMUL.FTZ R145, R43, R144 ;  /* 0x000000902b917220 */ /* 0x000fe40000410000 */
[----:B------:R1:W-:Y:S01]  /*2510*/  STL [R1+0x9c], R217 ;  /* 0x00009cd901007387 */ /* 0x0003e20000100800 */
[----:B------:R-:W-:Y:S01]  /*2520*/  FADD.FTZ R215, R144, R215 ;  /* 0x000000d790d77221 */ /* 0x000fe20000010000 */
[----:B------:R-:W-:Y:S02]  /*2530*/  HADD2.F32 R155, -RZ, R157.H0_H0 ;  /* 0x2000009dff9b7230 */ /* 0x000fe40000004100 */
[----:B------:R2:W-:Y:S01]  /*2540*/  STL [R1+0x98], R216 ;  /* 0x000098d801007387 */ /* 0x0005e20000100800 */
[----:B------:R-:W-:Y:S01]  /*2550*/  FFMA.FTZ R147, R75, R147, R145 ;  /* 0x000000934b937223 */ /* 0x000fe20000010091 */
[----:B0-----:R-:W-:-:S02]  /*2560*/  HADD2.F32 R234, -RZ, R156.H1_H1 ;  /* 0x3000009cffea7230 */ /* 0x001fc40000004100 */
[----:B------:R0:W-:Y:S01]  /*2570*/  STL [R1+0xa4], R215 ;  /* 0x0000a4d701007387 */ /* 0x0001e20000100800 */
[----:B-1----:R-:W-:Y:S02]  /*2580*/  HADD2.F32 R217, -RZ, R156.H0_H0 ;  /* 0x2000009cffd97230 */ /* 0x002fe40000004100 */
[----:B------:R-:W-:Y:S01]  /*2590*/  FFMA.FTZ R214, R151, R144, R214 ;  /* 0x0000009097d67223 */ /* 0x000fe200000100d6 */
[----:B--2---:R-:W-:Y:S02]  /*25a0*/  HADD2.F32 R216, -RZ, R157.H1_H1 ;  /* 0x3000009dffd87230 */ /* 0x004fe40000004100 */
[----:B------:R-:W-:Y:S01]  /*25b0*/  FADD.FTZ R156, -R198, R217 ;  /* 0x000000d9c69c7221 */ /* 0x000fe20000010100 */
[--C-:B0-----:R-:W-:Y:S01]  /*25c0*/  HADD2.F32 R215, -RZ, R158.reuse.H0_H0 ;  /* 0x2000009effd77230 */ /* 0x101fe20000004100 */
[----:B------:R0:W-:Y:S01]  /*25d0*/  STL [R1+0xa0], R214 ;  /* 0x0000a0d601007387 */ /* 0x0001e20000100800 */
[----:B------:R-:W-:Y:S02]  /*25e0*/  HADD2.F32 R144, -RZ, R158.H1_H1 ;  /* 0x3000009eff907230 */ /* 0x000fe40000004100 */
[----:B------:R-:W-:-:S02]  /*25f0*/  HADD2.F32 R145, -RZ, R159.H1_H1 ;  /* 0x3000009fff917230 */ /* 0x000fc40000004100 */
[C---:B------:R-:W-:Y:S01]  /*2600*/  FADD.FTZ R158, -R198.reuse, R155 ;  /* 0x0000009bc69e7221 */ /* 0x040fe20000010100 */
[----:B------:R-:W-:Y:S02]  /*2610*/  HADD2.F32 R155, -RZ, R164.H0_H0 ;  /* 0x200000a4ff9b7230 */ /* 0x000fe40000004100 */
[----:B0-----:R-:W-:Y:S02]  /*2620*/  HADD2.F32 R214, -RZ, R159.H0_H0 ;  /* 0x2000009fffd67230 */ /* 0x001fe40000004100 */
[----:B------:R-:W-:Y:S02]  /*2630*/  HADD2.F32 R159, -RZ, R160.H0_H0 ;  /* 0x200000a0ff9f7230 */ /* 0x000fe40000004100 */
        /* <DEDUP_REMOVED lines=8> */
[----:B------:R-:W-:-:S02]  /*26c0*/  FADD.FTZ R169, R155, R169 ;  /* 0x000000a99ba97221 */ /* 0x000fc40000010000 */
[-C--:B------:R-:W-:Y:S01]  /*26d0*/  FFMA.FTZ R20, R156, R155.reuse, R20 ;  /* 0x0000009b9c147223 */ /* 0x080fe20000010014 */
[----:B------:R-:W-:Y:S01]  /*26e0*/  FFMA.FTZ R155, R68, R155, R198 ;  /* 0x0000009b449b7223 */ /* 0x000fe200000100c6 */
[----:B------:R-:W-:Y:S02]  /*26f0*/  HADD2.F32 R198, -RZ, R160.H1_H1 ;  /* 0x300000a0ffc67230 */ /* 0x000fe40000004100 */
[----:B------:R-:W-:Y:S01]  /*2700*/  FADD.FTZ R185, R159, R185 ;  /* 0x000000b99fb97221 */ /* 0x000fe20000010000 */
[----:B------:R-:W-:Y:S01]  /*2710*/  FFMA.FTZ R177, R156, R159, R177 ;  /* 0x0000009f9cb17223 */ /* 0x000fe200000100b1 */
[----:B------:R-:W-:Y:S02]  /*2720*/  HADD2.F32 R159, -RZ, R164.H1_H1 ;  /* 0x300000a4ff9f7230 */ /* 0x000fe40000004100 */
[----:B------:R-:W-:Y:S01]  /*2730*/  FMUL.FTZ R160, R195, R157 ;  /* 0x0000009dc3a07220 */ /* 0x000fe20000410000 */
[----:B------:R-:W-:Y:S01]  /*2740*/  FMUL.FTZ R157, R37, R198 ;  /* 0x000000c6259d7220 */ /* 0x000fe20000410000 */
[----:B------:R-:W-:-:S02]  /*2750*/  HADD2.F32 R164, -RZ, R161.H0_H0 ;  /* 0x200000a1ffa47230 */ /* 0x000fc40000004100 */
[----:B------:R-:W-:Y:S01]  /*2760*/  FADD.FTZ R170, R159, R170 ;  /* 0x000000aa9faa7221 */ /* 0x000fe20000010000 */
[-C--:B------:R-:W-:Y:S01]  /*2770*/  FFMA.FTZ R21, R160, R159.reuse, R21 ;  /* 0x0000009fa0157223 */ /* 0x080fe20000010015 */
[----:B------:R-:W-:Y:S01]  /*2780*/  FFMA.FTZ R159, R69, R159, R157 ;  /* 0x0000009f459f7223 */ /* 0x000fe2000001009d */
[----:B------:R-:W-:Y:S02]  /*2790*/  HADD2.F32 R157, -RZ, R165.H0_H0 ;  /* 0x200000a5ff9d7230 */ /* 0x000fe40000004100 */
[----:B------:R-:W-:Y:S01]  /*27a0*/  FADD.FTZ R186, R198, R186 ;  /* 0x000000bac6ba7221 */ /* 0x000fe20000010000 */
[----:B------:R-:W-:Y:S01]  /*27b0*/  FFMA.FTZ R178, R160, R198, R178 ;  /* 0x000000c6a0b27223 */ /* 0x000fe200000100b2 */
[----:B------:R-:W-:Y:S01]  /*27c0*/  FMUL.FTZ R158, R195, R158 ;  /* 0x0000009ec39e7220 */ /* 0x000fe20000410000 */
[----:B------:R-:W-:Y:S01]  /*27d0*/  FMUL.FTZ R198, R38, R164 ;  /* 0x000000a426c67220 */ /* 0x000fe20000410000 */
[----:B------:R-:W-:Y:S02]  /*27e0*/  FADD.FTZ R171, R157, R171 ;  /* 0x000000ab9dab7221 */ /* 0x000fe40000010000 */
[-C--:B------:R-:W-:Y:S01]  /*27f0*/  FFMA.FTZ R22, R158, R157.reuse, R22 ;  /* 0x0000009d9e167223 */ /* 0x080fe20000010016 */
[----:B------:R-:W-:Y:S01]  /*2800*/  FFMA.FTZ R157, R70, R157, R198 ;  /* 0x0000009d469d7223 */ /* 0x000fe200000100c6 */
[----:B------:R-:W-:-:S02]  /*2810*/  HADD2.F32 R198, -RZ, R161.H1_H1 ;  /* 0x300000a1ffc67230 */ /* 0x000fc40000004100 */
[----:B------:R-:W-:Y:S01]  /*2820*/  FADD.FTZ R187, R164, R187 ;  /* 0x000000bba4bb7221 */ /* 0x000fe20000010000 */
[----:B------:R-:W-:Y:S01]  /*2830*/  FFMA.FTZ R179, R158, R164, R179 ;  /* 0x000000a49eb37223 */ /* 0x000fe200000100b3 */
[----:B------:R-:W-:Y:S02]  /*2840*/  HADD2.F32 R164, -RZ, R165.H1_H1 ;  /* 0x300000a5ffa47230 */ /* 0x000fe40000004100 */
[----:B------:R-:W-:Y:S01]  /*2850*/  FMUL.FTZ R161, R195, R216 ;  /* 0x000000d8c3a17220 */ /* 0x000fe20000410000 */
[----:B------:R-:W-:Y:S01]  /*2860*/  FMUL.FTZ R165, R39, R198 ;  /* 0x000000c627a57220 */ /* 0x000fe20000410000 */
[----:B------:R-:W-:Y:S02]  /*2870*/  HADD2.F32 R216, -RZ, R162.H0_H0 ;  /* 0x200000a2ffd87230 */ /* 0x000fe40000004100 */
[----:B------:R-:W-:Y:S01]  /*2880*/  FADD.FTZ R188, R198, R188 ;  /* 0x000000bcc6bc7221 */ /* 0x000fe20000010000 */
[----:B------:R-:W-:Y:S01]  /*2890*/  FADD.FTZ R172, R164, R172 ;  /* 0x000000aca4ac7221 */ /* 0x000fe20000010000 */
[C---:B------:R-:W-:Y:S01]  /*28a0*/  FFMA.FTZ R23, R161.reuse, R164, R23 ;  /* 0x000000a4a1177223 */ /* 0x040fe20000010017 */
[----:B------:R-:W-:Y:S01]  /*28b0*/  FFMA.FTZ R180, R161, R198, R180 ;  /* 0x000000c6a1b47223 */ /* 0x000fe200000100b4 */
[----:B------:R-:W-:Y:S01]  /*28c0*/  FFMA.FTZ R164, R71, R164, R165 ;  /* 0x000000a447a47223 */ /* 0x000fe200000100a5 */
[----:B------:R-:W-:-:S02]  /*28d0*/  HADD2.F32 R198, -RZ, R166.H0_H0 ;  /* 0x200000a6ffc67230 */ /* 0x000fc40000004100 */
[----:B------:R-:W-:Y:S01]  /*28e0*/  FMUL.FTZ R165, R195, R215 ;  /* 0x000000d7c3a57220 */ /* 0x000fe20000410000 */
[----:B------:R-:W-:Y:S02]  /*28f0*/  FMUL.FTZ R215, R32, R216 ;  /* 0x000000d820d77220 */ /* 0x000fe40000410000 */
[----:B------:R-:W-:Y:S01]  /*2900*/  FADD.FTZ R173, R198, R173 ;  /* 0x000000adc6ad7221 */ /* 0x000fe20000010000 */
[-C--:B------:R-:W-:Y:S01]  /*2910*/  FFMA.FTZ R24, R165, R198.reuse, R24 ;  /* 0x000000c6a5187223 */ /* 0x080fe20000010018 */
[----:B------:R-:W-:Y:S01]  /*2920*/  FFMA.FTZ R198, R64, R198, R215 ;  /* 0x000000c640c67223 */ /* 0x000fe200000100d7 */
[----:B------:R-:W-:Y:S02]  /*2930*/  HADD2.F32 R215, -RZ, R162.H1_H1 ;  /* 0x300000a2ffd77230 */ /* 0x000fe40000004100 */
[----:B------:R-:W-:Y:S01]  /*2940*/  FMUL.FTZ R162, R195, R144 ;  /* 0x00000090c3a27220 */ /* 0x000fe20000410000 */
[----:B------:R-:W-:Y:S02]  /*2950*/  HADD2.F32 R166, -RZ, R166.H1_H1 ;  /* 0x300000a6ffa67230 */ /* 0x000fe40000004100 */
[----:B------:R-:W-:-:S03]  /*2960*/  FMUL.FTZ R144, R33, R215 ;  /* 0x000000d721907220 */ /* 0x000fc60000410000 */
[----:B------:R-:W-:Y:S01]  /*2970*/  FADD.FTZ R174, R166, R174 ;  /* 0x000000aea6ae7221 */ /* 0x000fe20000010000 */
[-C--:B------:R-:W-:Y:S01]  /*2980*/  FFMA.FTZ R25, R162, R166.reuse, R25 ;  /* 0x000000a6a2197223 */ /* 0x080fe20000010019 */
[----:B------:R-:W-:Y:S01]  /*2990*/  FFMA.FTZ R166, R65, R166, R144 ;  /* 0x000000a641a67223 */ /* 0x000fe20000010090 */
[--C-:B------:R-:W-:Y:S02]  /*29a0*/  HADD2.F32 R144, -RZ, R163.reuse.H0_H0 ;  /* 0x200000a3ff907230 */ /* 0x100fe40000004100 */
[----:B------:R-:W-:Y:S01]  /*29b0*/  FMUL.FTZ R214, R195, R214 ;  /* 0x000000d6c3d67220 */ /* 0x000fe20000410000 */
[----:B------:R-:W-:Y:S01]  /*29c0*/  FADD.FTZ R189, R216, R189 ;  /* 0x000000bdd8bd7221 */ /* 0x000fe20000010000 */
[----:B------:R-:W-:Y:S01]  /*29d0*/  FFMA.FTZ R181, R165, R216, R181 ;  /* 0x000000d8a5b57223 */ /* 0x000fe200000100b5 */
[-C--:B------:R-:W-:Y:S01]  /*29e0*/  FMUL.FTZ R216, R34, R144.reuse ;  /* 0x0000009022d87220 */ /* 0x080fe20000410000 */
[----:B------:R-:W-:Y:S01]  /*29f0*/  FADD.FTZ R191, R144, R191 ;  /* 0x000000bf90bf7221 */ /* 0x000fe20000010000 */
[----:B------:R-:W-:Y:S01]  /*2a00*/  FFMA.FTZ R183, R214, R144, R183 ;  /* 0x00000090d6b77223 */ /* 0x000fe200000100b7 */
[----:B------:R-:W-:-:S02]  /*2a10*/  HADD2.F32 R144, -RZ, R163.H1_H1 ;  /* 0x300000a3ff907230 */ /* 0x000fc40000004100 */
[----:B------:R-:W-:Y:S01]  /*2a20*/  FADD.FTZ R190, R215, R190 ;  /* 0x000000bed7be7221 */ /* 0x000fe20000010000 */
[----:B------:R-:W-:Y:S01]  /*2a30*/  FFMA.FTZ R182, R162, R215, R182 ;  /* 0x000000d7a2b67223 */ /* 0x000fe200000100b6 */
[--C-:B------:R-:W-:Y:S02]  /*2a40*/  HADD2.F32 R215, -RZ, R167.reuse.H0_H0 ;  /* 0x200000a7ffd77230 */ /* 0x100fe40000004100 */
[----:B------:R-:W-:Y:S01]  /*2a50*/  FMUL.FTZ R163, R195, R145 ;  /* 0x00000091c3a37220 */ /* 0x000fe20000410000 */
[----:B------:R-:W-:Y:S02]  /*2a60*/  HADD2.F32 R167, -RZ, R167.H1_H1 ;  /* 0x300000a7ffa77230 */ /* 0x000fe40000004100 */
[-C--:B------:R-:W-:Y:S01]  /*2a70*/  FMUL.FTZ R145, R35, R144.reuse ;  /* 0x0000009023917220 */ /* 0x080fe20000410000 */
[----:B------:R-:W-:Y:S01]  /*2a80*/  FADD.FTZ R192, R144, R192 ;  /* 0x000000c090c07221 */ /* 0x000fe20000010000 */
[----:B------:R-:W-:Y:S01]  /*2a90*/  FFMA.FTZ R184, R163, R144, R184 ;  /* 0x00000090a3b87223 */ /* 0x000fe200000100b8 */
[----:B------:R-:W-:Y:S01]  /*2aa0*/  FADD.FTZ R176, R167, R176 ;  /* 0x000000b0a7b07221 */ /* 0x000fe20000010000 */
[-C--:B------:R-:W-:Y:S01]  /*2ab0*/  FFMA.FTZ R27, R163, R167.reuse, R27 ;  /* 0x000000a7a31b7223 */ /* 0x080fe2000001001b */
        /* <DEDUP_REMOVED lines=87> */
.L_x_2804:
        /* <DEDUP_REMOVED lines=43> */
.L_x_2762:
        /* <DEDUP_REMOVED lines=33> */
.L_x_2761:
        /* <DEDUP_REMOVED lines=36> */
.L_x_2764:
        /* <DEDUP_REMOVED lines=37> */
.L_x_2760:
        /* <DEDUP_REMOVED lines=17> */
[----:B------:R-:W-:Y:S01]  /*3a90*/  FADD.FTZ R205, R122, -R205 ;  /* 0x800000cd7acd7221 */ /* 0x000fe20000010000 */
[----:B------:R-:W-:Y:S01]  /*3aa0*/  FFMA.FTZ R123, R195, R123, R121 ;  /* 0x0000007bc37b7223 */ /* 0x000fe20000010079 */
[----:B------:R-:W-:-:S02]  /*3ab0*/  HADD2.F32 R122, -RZ, R99.H0_H0 ;  /* 0x20000063ff7a7230 */ /* 0x000fc40000004100 */
[----:B------:R-:W-:Y:S01]  /*3ac0*/  FADD.FTZ R130, R126, -R130 ;  /* 0x800000827e827221 */ /* 0x000fe20000010000 */
[--C-:B------:R-:W-:Y:S02]  /*3ad0*/  HADD2.F32 R121, -RZ, R98.reuse.H1_H1 ;  /* 0x30000062ff797230 */ /* 0x100fe40000004100 */
[-CC-:B------:R-:W-:Y:S01]  /*3ae0*/  FFMA.FTZ R0, R0, R216.reuse, R217.reuse ;  /* 0x000000d800007223 */ /* 0x180fe200000100d9 */
[----:B------:R-:W-:Y:S02]  /*3af0*/  HADD2.F32 R125, -RZ, R97.H1_H1 ;  /* 0x30000061ff7d7230 */ /* 0x000fe40000004100 */
        /* <DEDUP_REMOVED lines=12> */
[----:B------:R-:W-:Y:S01]  /*3bc0*/  FFMA.FTZ R122, R195, R205, R122 ;  /* 0x000000cdc37a7223 */ /* 0x000fe2000001007a */
        /* <DEDUP_REMOVED lines=8> */
.L_x_2766:
        /* <DEDUP_REMOVED lines=18> */
[C---:B------:R-:W-:Y:S01]  /*3d70*/  FFMA.FTZ R112, R195.reuse, R112, R113 ;  /* 0x00000070c3707223 */ /* 0x040fe20000010071 */
        /* <DEDUP_REMOVED lines=22> */
.L_x_2765:
        /* <DEDUP_REMOVED lines=44> */
.L_x_2767:
        /* <DEDUP_REMOVED lines=44> */
.L_x_2763:
[----:B------:R-:W-:Y:S01]  /*4460*/  ISETP.NE.U32.AND P1, PT, RZ, UR4, PT ;  /* 0x00000004ff007c0c */ /* 0x000fe2000bf25070 */
[----:B------:R-:W0:Y:S01]  /*4470*/  LDC.64 R200, c[0x0][0x468] ;  /* 0x00011a00ffc87b82 */ /* 0x000e220000000a00 */
[----:B------:R-:W-:Y:S02]  /*4480*/  ISETP.NE.U32.AND P2, PT, RZ, UR6, PT ;  /* 0x00000006ff007c0c */ /* 0x000fe4000bf45070 */
[----:B------:R-:W-:Y:S02]  /*4490*/  ISETP.NE.AND.EX P1, PT, RZ, UR5, PT, P1 ;  /* 0x00000005ff007c0c */ /* 0x000fe4000bf25310 */
[----:B------:R-:W-:-:S11]  /*44a0*/  ISETP.NE.AND.EX P2, PT, RZ, UR7, PT, P2 ;  /* 0x00000007ff007c0c */ /* 0x000fd6000bf45320 */
[----:B-1----:R-:W1:Y:S02]  /*44b0*/  @P1 LDC.64 R144, c[0x0][0x478] ;  /* 0x00011e00ff901b82 */ /* 0x002e640000000a00 */
        /* <DEDUP_REMOVED lines=55> */
.L_x_2770:
        /* <DEDUP_REMOVED lines=41> */
.L_x_2769:
        /* <DEDUP_REMOVED lines=42> */
.L_x_2772:
[-CC-:B------:R-:W-:Y:S01]  /*4d60*/  FFMA.FTZ R209, R209, R216.reuse, R217.reuse ;  /* 0x000000d8d1d17223 */ /* 0x180fe200000100d9 */
[--C-:B0----5:R-:W-:Y:S02]  /*4d70*/  HADD2.F32 R120, -RZ, R103.reuse.H1_H1 ;  /* 0x30000067ff787230 */ /* 0x121fe40000004100 */
[-CC-:B------:R-:W-:Y:S01]  /*4d80*/  FFMA.FTZ R207, R207, R216.reuse, R217.reuse ;  /* 0x000000d8cfcf7223 */ /* 0x180fe200000100d9 */
[-C--:B------:R-:W-:Y:S01]  /*4d90*/  FFMA.FTZ R141, R141, R216.reuse, R217 ;  /* 0x000000d88d8d7223 */ /* 0x080fe200000100d9 */
[----:B------:R-:W-:Y:S01]  /*4da0*/  FADD.FTZ R123, R208, -R209 ;  /* 0x800000d1d07b7221 */ /* 0x000fe20000010000 */
[----:B------:R-:W-:Y:S01]  /*4db0*/  FFMA.FTZ R142, R142, R216, R217 ;  /* 0x000000d88e8e7223 */ /* 0x000fe200000100d9 */
[----:B------:R-:W-:Y:S01]  /*4dc0*/  FADD.FTZ R207, R206, -R207 ;  /* 0x800000cfcecf7221 */ /* 0x000fe20000010000 */
[----:B------:R-:W-:Y:S02]  /*4dd0*/  HADD2.F32 R121, -RZ, R103.H0_H0 ;  /* 0x20000067ff797230 */ /* 0x000fe40000004100 */
[----:B------:R-:W-:Y:S01]  /*4de0*/  FFMA.FTZ R123, R195, R123, R120 ;  /* 0x0000007bc37b7223 */ /* 0x000fe20000010078 */
[----:B------:R-:W-:-:S02]  /*4df0*/  HADD2.F32 R120, -RZ, R102.H1_H1 ;  /* 0x30000066ff787230 */ /* 0x000fc40000004100 */
[----:B------:R-:W-:Y:S01]  /*4e00*/  FADD.FTZ R141, R140, -R141 ;  /* 0x8000008d8c8d7221 */ /* 0x000fe20000010000 */
[----:B------:R-:W-:Y:S01]  /*4e10*/  FADD.FTZ R0, R138, -R142 ;  /* 0x8000008e8a007221 */ /* 0x000fe20000010000 */
[-CC-:B------:R-:W-:Y:S01]  /*4e20*/  FFMA.FTZ R127, R127, R216.reuse, R217.reuse ;  /* 0x000000d87f7f7223 */ /* 0x180fe200000100d9 */
[-CC-:B------:R-:W-:Y:S01]  /*4e30*/  FFMA.FTZ R136, R136, R216.reuse, R217.reuse ;  /* 0x000000d888887223 */ /* 0x180fe200000100d9 */
[----:B------:R-:W-:Y:S01]  /*4e40*/  FFMA.FTZ R207, R195, R207, R120 ;  /* 0x000000cfc3cf7223 */ /* 0x000fe20000010078 */
[----:B------:R-:W-:Y:S02]  /*4e50*/  HADD2.F32 R120, -RZ, R101.H1_H1 ;  /* 0x30000065ff787230 */ /* 0x000fe40000004100 */
[-CC-:B------:R-:W-:Y:S01]  /*4e60*/  FFMA.FTZ R131, R131, R216.reuse, R217.reuse ;  /* 0x000000d883837223 */ /* 0x180fe200000100d9 */
[----:B------:R-:W-:Y:S01]  /*4e70*/  FFMA.FTZ R137, R137, R216, R217 ;  /* 0x000000d889897223 */ /* 0x000fe200000100d9 */
[----:B------:R-:W-:Y:S01]  /*4e80*/  FFMA.FTZ R0, R195, R0, R121 ;  /* 0x00000000c3007223 */ /* 0x000fe20000010079 */
[----:B------:R-:W-:-:S02]  /*4e90*/  HADD2.F32 R122, -RZ, R102.H0_H0 ;  /* 0x20000066ff7a7230 */ /* 0x000fc40000004100 */
[----:B------:R-:W-:Y:S01]  /*4ea0*/  FFMA.FTZ R141, R195, R141, R120 ;  /* 0x0000008dc38d7223 */ /* 0x000fe20000010078 */
[----:B------:R-:W-:Y:S02]  /*4eb0*/  HADD2.F32 R121, -RZ, R101.H0_H0 ;  /* 0x20000065ff797230 */ /* 0x000fe40000004100 */
[----:B------:R-:W-:Y:S01]  /*4ec0*/  FADD.FTZ R127, R128, -R127 ;  /* 0x8000007f807f7221 */ /* 0x000fe20000010000 */
[--C-:B------:R-:W-:Y:S02]  /*4ed0*/  HADD2.F32 R120, -RZ, R100.reuse.H0_H0 ;  /* 0x20000064ff787230 */ /* 0x100fe40000004100 */
[----:B------:R-:W-:Y:S01]  /*4ee0*/  FADD.FTZ R136, R132, -R136 ;  /* 0x8000008884887221 */ /* 0x000fe20000010000 */
[----:B------:R-:W-:Y:S02]  /*4ef0*/  HADD2.F32 R125, -RZ, R100.H1_H1 ;  /* 0x30000064ff7d7230 */ /* 0x000fe40000004100 */
[----:B------:R-:W-:Y:S01]  /*4f00*/  FADD.FTZ R131, R129, -R131 ;  /* 0x8000008381837221 */ /* 0x000fe20000010000 */
[----:B------:R-:W-:Y:S01]  /*4f10*/  FADD.FTZ R137, R133, -R137 ;  /* 0x8000008985897221 */ /* 0x000fe20000010000 */
[----:B------:R-:W-:Y:S01]  /*4f20*/  FFMA.FTZ R120, R195, R127, R120 ;  /* 0x0000007fc3787223 */ /* 0x000fe20000010078 */
[----:B------:R-:W-:Y:S01]  /*4f30*/  F2FP.F16.F32.PACK_AB R123, R123, R0 ;  /* 0x000000007b7b723e */ /* 0x000fe200000000ff */
[C---:B------:R-:W-:Y:S01]  /*4f40*/  FFMA.FTZ R121, R195.reuse, R131, R121 ;  /* 0x00000083c3797223 */ /* 0x040fe20000010079 */
[C---:B------:R-:W-:Y:S01]  /*4f50*/  FFMA.FTZ R122, R195.reuse, R137, R122 ;  /* 0x00000089c37a7223 */ /* 0x040fe2000001007a */
[----:B------:R-:W-:-:S03]  /*4f60*/  FFMA.FTZ R136, R195, R136, R125 ;  /* 0x00000088c3887223 */ /* 0x000fc6000001007d */
[----:B------:R-:W-:Y:S02]  /*4f70*/  F2FP.F16.F32.PACK_AB R121, R141, R121 ;  /* 0x000000798d79723e */ /* 0x000fe400000000ff */
[----:B------:R-:W-:Y:S02]  /*4f80*/  F2FP.F16.F32.PACK_AB R122, R207, R122 ;  /* 0x0000007acf7a723e */ /* 0x000fe400000000ff */
[----:B------:R-:W-:Y:S01]  /*4f90*/  F2FP.F16.F32.PACK_AB R120, R136, R120 ;  /* 0x000000788878723e */ /* 0x000fe200000000ff */
[----:B------:R-:W-:Y:S06]  /*4fa0*/  BRA `(.L_x_2771) ;  /* 0x0000000800187947 */ /* 0x000fec0003800000 */
.L_x_2768:
        /* <DEDUP_REMOVED lines=39> */
.L_x_2774:
        /* <DEDUP_REMOVED lines=33> */
.L_x_2773:
        /* <DEDUP_REMOVED lines=34> */
.L_x_2775:
        /* <DEDUP_REMOVED lines=28> */
.L_x_2771:
        /* <DEDUP_REMOVED lines=13> */
[--C-:B-----5:R-:W-:Y:S02]  /*58e0*/  HADD2.F32 R115, -RZ, R106.reuse.H1_H1 ;  /* 0x3000006aff737230 */ /* 0x120fe40000004100 */
        /* <DEDUP_REMOVED lines=8> */
[-CC-:B------:R-:W-:Y:S01]  /*5970*/  FFMA.FTZ R0, R139, R216.reuse, R217.reuse ;  /* 0x000000d88b007223 */ /* 0x180fe200000100d9 */
[----:B------:R-:W-:Y:S01]  /*5980*/  FFMA.FTZ R211, R211, R216, R217 ;  /* 0x000000d8d3d37223 */ /* 0x000fe200000100d9 */
[----:B------:R-:W-:Y:S01]  /*5990*/  FFMA.FTZ R117, R195, R154, R115 ;  /* 0x0000009ac3757223 */ /* 0x000fe20000010073 */
[----:B------:R-:W-:Y:S01]  /*59a0*/  FADD.FTZ R146, R146, -R113 ;  /* 0x8000007192927221 */ /* 0x000fe20000010000 */
[----:B------:R-:W-:-:S02]  /*59b0*/  HADD2.F32 R113, -RZ, R106.H0_H0 ;  /* 0x2000006aff717230 */ /* 0x000fc40000004100 */
[----:B------:R-:W-:Y:S01]  /*59c0*/  FADD.FTZ R112, R135, -R112 ;  /* 0x8000007087707221 */ /* 0x000fe20000010000 */
[--C-:B------:R-:W-:Y:S02]  /*59d0*/  HADD2.F32 R115, -RZ, R107.reuse.H1_H1 ;  /* 0x3000006bff737230 */ /* 0x100fe40000004100 */
[----:B------:R-:W-:Y:S01]  /*59e0*/  FADD.FTZ R0, R143, -R0 ;  /* 0x800000008f007221 */ /* 0x000fe20000010000 */
[----:B------:R-:W-:Y:S02]  /*59f0*/  HADD2.F32 R116, -RZ, R104.H0_H0 ;  /* 0x20000068ff747230 */ /* 0x000fe40000004100 */
[C---:B------:R-:W-:Y:S01]  /*5a00*/  FFMA.FTZ R114, R195.reuse, R114, R113 ;  /* 0x00000072c3727223 */ /* 0x040fe20000010071 */
[----:B------:R-:W-:Y:S02]  /*5a10*/  HADD2.F32 R113, -RZ, R107.H0_H0 ;  /* 0x2000006bff717230 */ /* 0x000fe40000004100 */
[----:B------:R-:W-:Y:S01]  /*5a20*/  FFMA.FTZ R118, R195, R118, R115 ;  /* 0x00000076c3767223 */ /* 0x000fe20000010073 */
[----:B------:R-:W-:-:S02]  /*5a30*/  HADD2.F32 R121, -RZ, R105.H0_H0 ;  /* 0x20000069ff797230 */ /* 0x000fc40000004100 */
[----:B------:R-:W-:Y:S01]  /*5a40*/  FADD.FTZ R210, R210, -R211 ;  /* 0x800000d3d2d27221 */ /* 0x000fe20000010000 */
[----:B------:R-:W-:Y:S02]  /*5a50*/  HADD2.F32 R115, -RZ, R105.H1_H1 ;  /* 0x30000069ff737230 */ /* 0x000fe40000004100 */
[C---:B------:R-:W-:Y:S01]  /*5a60*/  FFMA.FTZ R123, R195.reuse, R146, R113 ;  /* 0x00000092c37b7223 */ /* 0x040fe20000010071 */
        /* <DEDUP_REMOVED lines=18> */
.L_x_2778:
[-CC-:B------:R-:W-:Y:S01]  /*5b90*/  FFMA.FTZ R0, R139, R216.reuse, R217.reuse ;  /* 0x000000d88b007223 */ /* 0x180fe200000100d9 */
[--C-:B-----5:R-:W-:Y:S02]  /*5ba0*/  HADD2.F32 R117, -RZ, R104.reuse.H1_H1 ;  /* 0x30000068ff757230 */ /* 0x120fe40000004100 */
[-CC-:B------:R-:W-:Y:S01]  /*5bb0*/  FFMA.FTZ R134, R134, R216.reuse, R217.reuse ;  /* 0x000000d886867223 */ /* 0x180fe200000100d9 */
[----:B------:R-:W-:Y:S02]  /*5bc0*/  HADD2.F32 R116, -RZ, R104.H0_H0 ;  /* 0x20000068ff747230 */ /* 0x000fe40000004100 */
[----:B------:R-:W-:Y:S01]  /*5bd0*/  FADD.FTZ R0, R143, -R0 ;  /* 0x800000008f007221 */ /* 0x000fe20000010000 */
[----:B------:R-:W-:Y:S01]  /*5be0*/  FFMA.FTZ R118, R151, R216, R217 ;  /* 0x000000d897767223 */ /* 0x000fe200000100d9 */
[----:B0-----:R-:W-:Y:S01]  /*5bf0*/  FADD.FTZ R120, R135, -R134 ;  /* 0x8000008687787221 */ /* 0x001fe20000010000 */
[----:B------:R-:W-:Y:S02]  /*5c00*/  HADD2.F32 R119, -RZ, R107.H1_H1 ;  /* 0x3000006bff777230 */ /* 0x000fe40000004100 */
[C---:B------:R-:W-:Y:S01]  /*5c10*/  FFMA.FTZ R0, R195.reuse, R0, R117 ;  /* 0x00000000c3007223 */ /* 0x040fe20000010075 */
[--C-:B------:R-:W-:Y:S01]  /*5c20*/  FFMA.FTZ R117, R148, R216, R217.reuse ;  /* 0x000000d894757223 */ /* 0x100fe200000100d9 */
[----:B------:R-:W-:Y:S01]  /*5c30*/  FFMA.FTZ R120, R195, R120, R116 ;  /* 0x00000078c3787223 */ /* 0x000fe20000010074 */
[-C--:B------:R-:W-:Y:S01]  /*5c40*/  FFMA.FTZ R116, R153, R216.reuse, R217 ;  /* 0x000000d899747223 */ /* 0x080fe200000100d9 */
[----:B------:R-:W-:Y:S01]  /*5c50*/  FADD.FTZ R122, R147, -R118 ;  /* 0x80000076937a7221 */ /* 0x000fe20000010000 */
[----:B------:R-:W-:Y:S01]  /*5c60*/  FADD.FTZ R152, R152, -R117 ;  /* 0x8000007598987221 */ /* 0x000fe20000010000 */
[-CC-:B------:R-:W-:Y:S01]  /*5c70*/  FFMA.FTZ R117, R212, R216.reuse, R217.reuse ;  /* 0x000000d8d4757223 */ /* 0x180fe200000100d9 */
[----:B------:R-:W-:Y:S01]  /*5c80*/  FADD.FTZ R116, R149, -R116 ;  /* 0x8000007495747221 */ /* 0x000fe20000010000 */
[----:B------:R-:W-:Y:S01]  /*5c90*/  FFMA.FTZ R211, R211, R216, R217 ;  /* 0x000000d8d3d37223 */ /* 0x000fe200000100d9 */
[----:B------:R-:W-:Y:S01]  /*5ca0*/  FFMA.FTZ R122, R195, R122, R119 ;  /* 0x0000007ac37a7223 */ /* 0x000fe20000010077 */
[----:B------:R-:W-:Y:S01]  /*5cb0*/  FADD.FTZ R154, R154, -R117 ;  /* 0x800000759a9a7221 */ /* 0x000fe20000010000 */
[----:B------:R-:W-:Y:S01]  /*5cc0*/  FFMA.FTZ R117, R150, R216, R217 ;  /* 0x000000d896757223 */ /* 0x000fe200000100d9 */
[----:B------:R-:W-:-:S02]  /*5cd0*/  HADD2.F32 R118, -RZ, R105.H0_H0 ;  /* 0x20000069ff767230 */ /* 0x000fc40000004100 */
[----:B------:R-:W-:Y:S01]  /*5ce0*/  FADD.FTZ R210, R210, -R211 ;  /* 0x800000d3d2d27221 */ /* 0x000fe20000010000 */
[--C-:B------:R-:W-:Y:S02]  /*5cf0*/  HADD2.F32 R119, -RZ, R106.reuse.H1_H1 ;  /* 0x3000006aff777230 */ /* 0x100fe40000004100 */
[----:B------:R-:W-:Y:S01]  /*5d00*/  FADD.FTZ R146, R146, -R117 ;  /* 0x8000007592927221 */ /* 0x000fe20000010000 */
[----:B------:R-:W-:Y:S02]  /*5d10*/  HADD2.F32 R117, -RZ, R106.H0_H0 ;  /* 0x2000006aff757230 */ /* 0x000fe40000004100 */
[C---:B------:R-:W-:Y:S01]  /*5d20*/  FFMA.FTZ R121, R195.reuse, R152, R118 ;  /* 0x00000098c3797223 */ /* 0x040fe20000010076 */
[----:B------:R-:W-:Y:S01]  /*5d30*/  F2FP.F16.F32.PACK_AB R120, R0, R120 ;  /* 0x000000780078723e */ /* 0x000fe200000000ff */
[C---:B------:R-:W-:Y:S01]  /*5d40*/  FFMA.FTZ R119, R195.reuse, R154, R119 ;  /* 0x0000009ac3777223 */ /* 0x040fe20000010077 */
[----:B------:R-:W-:Y:S01]  /*5d50*/  FFMA.FTZ R116, R195, R116, R117 ;  /* 0x00000074c3747223 */ /* 0x000fe20000010075 */
[----:B------:R-:W-:-:S05]  /*5d60*/  HADD2.F32 R117, -RZ, R107.H0_H0 ;  /* 0x2000006bff757230 */ /* 0x000fca0000004100 */
[----:B------:R-:W-:Y:S01]  /*5d70*/  FFMA.FTZ R123, R195, R146, R117 ;  /* 0x00000092c37b7223 */ /* 0x000fe20000010075 */
[----:B------:R-:W-:-:S04]  /*5d80*/  HADD2.F32 R117, -RZ, R105.H1_H1 ;  /* 0x30000069ff757230 */ /* 0x000fc80000004100 */
[----:B------:R-:W-:Y:S01]  /*5d90*/  F2FP.F16.F32.PACK_AB R123, R122, R123 ;  /* 0x0000007b7a7b723e */ /* 0x000fe200000000ff */
[----:B------:R-:W-:Y:S01]  /*5da0*/  FFMA.FTZ R210, R195, R210, R117 ;  /* 0x000000d2c3d27223 */ /* 0x000fe20000010075 */
[----:B------:R-:W-:Y:S02]  /*5db0*/  F2FP.F16.F32.PACK_AB R122, R119, R116 ;  /* 0x00000074777a723e */ /* 0x000fe400000000ff */
[----:B------:R-:W-:Y:S02]  /*5dc0*/  MOV R119, R123 ;  /* 0x0000007b00777202 */ /* 0x000fe40000000f00 */
[----:B------:R-:W-:Y:S02]  /*5dd0*/  F2FP.F16.F32.PACK_AB R121, R210, R121 ;  /* 0x00000079d279723e */ /* 0x000fe400000000ff */
[----:B------:R-:W-:Y:S02]  /*5de0*/  MOV R118, R122 ;  /* 0x0000007a00767202 */ /* 0x000fe40000000f00 */
[----:B------:R-:W-:-:S02]  /*5df0*/  MOV R117, R121 ;  /* 0x0000007900757202 */ /* 0x000fc40000000f00 */
[----:B------:R-:W-:Y:S01]  /*5e00*/  MOV R116, R120 ;  /* 0x0000007800747202 */ /* 0x000fe20000000f00 */
[----:B------:R-:W-:Y:S06]  /*5e10*/  BRA `(.L_x_2779) ;  /* 0x0000000c00547947 */ /* 0x000fec0003800000 */
.L_x_2777:
[----:B------:R-:W-:Y:S05]  /*5e20*/  @!P2 BRA `(.L_x_2780) ;  /* 0x0000000000a4a947 */ /* 0x000fea0003800000 */
[-CC-:B------:R-:W-:Y:S01]  /*5e30*/  FFMA.FTZ R0, R139, R216.reuse, R217.reuse ;  /* 0x000000d88b007223 */ /* 0x180fe200000100d9 */
[--C-:B0----5:R-:W-:Y:S02]  /*5e40*/  HADD2.F32 R113, -RZ, R104.reuse.H1_H1 ;  /* 0x30000068ff717230 */ /* 0x121fe40000004100 */
[-CC-:B------:R-:W-:Y:S01]  /*5e50*/  FFMA.FTZ R134, R134, R216.reuse, R217.reuse ;  /* 0x000000d886867223 */ /* 0x180fe200000100d9 */
[----:B------:R-:W-:Y:S02]  /*5e60*/  HADD2.F32 R112, -RZ, R104.H0_H0 ;  /* 0x20000068ff707230 */ /* 0x000fe40000004100 */
[----:B------:R-:W-:Y:S01]  /*5e70*/  FADD.FTZ R0, R143, -R0 ;  /* 0x800000008f007221 */ /* 0x000fe20000010000 */
[----:B------:R-:W-:Y:S01]  /*5e80*/  FFMA.FTZ R114, R151, R216, R217 ;  /* 0x000000d897727223 */ /* 0x000fe200000100d9 */
[----:B------:R-:W-:Y:S01]  /*5e90*/  FADD.FTZ R120, R135, -R134 ;  /* 0x8000008687787221 */ /* 0x000fe20000010000 */
        /* <DEDUP_REMOVED lines=34> */
.L_x_2780:
[-CC-:B0-----:R-:W-:Y:S01]  /*60c0*/  FFMA.FTZ R121, R150, R216.reuse, R217.reuse ;  /* 0x000000d896797223 */ /* 0x181fe200000100d9 */
[-CC-:B------:R-:W-:Y:S01]  /*60d0*/  FFMA.FTZ R122, R151, R216.reuse, R217.reuse ;  /* 0x000000d8977a7223 */ /* 0x180fe200000100d9 */
[-CC-:B------:R-:W-:Y:S01]  /*60e0*/  FFMA.FTZ R153, R153, R216.reuse, R217.reuse ;  /* 0x000000d899997223 */ /* 0x180fe200000100d9 */
[----:B------:R-:W-:Y:S01]  /*60f0*/  FFMA.FTZ R212, R212, R216, R217 ;  /* 0x000000d8d4d47223 */ /* 0x000fe200000100d9 */
[----:B------:R-:W-:Y:S01]  /*6100*/  FADD.FTZ R120, R146, -R121 ;  /* 0x8000007992787221 */ /* 0x000fe20000010000 */
[----:B------:R-:W-:Y:S01]  /*6110*/  FADD.FTZ R126, R147, -R122 ;  /* 0x8000007a937e7221 */ /* 0x000fe20000010000 */
[--C-:B-----5:R-:W-:Y:S02]  /*6120*/  HADD2.F32 R121, -RZ, R106.reuse.H0_H0 ;  /* 0x2000006aff797230 */ /* 0x120fe40000004100 */
[----:B------:R-:W-:Y:S01]  /*6130*/  FADD.FTZ R0, R149, -R153 ;  /* 0x8000009995007221 */ /* 0x000fe20000010000 */
[----:B------:R-:W-:Y:S02]  /*6140*/  HADD2.F32 R122, -RZ, R107.H0_H0 ;  /* 0x2000006bff7a7230 */ /* 0x000fe40000004100 */
[----:B------:R-:W-:Y:S01]  /*6150*/  FADD.FTZ R212, R154, -R212 ;  /* 0x800000d49ad47221 */ /* 0x000fe20000010000 */
[----:B------:R-:W-:-:S02]  /*6160*/  HADD2.F32 R125, -RZ, R106.H1_H1 ;  /* 0x3000006aff7d7230 */ /* 0x000fc40000004100 */
[-CC-:B------:R-:W-:Y:S01]  /*6170*/  FFMA.FTZ R148, R148, R216.reuse, R217.reuse ;  /* 0x000000d894947223 */ /* 0x180fe200000100d9 */
[----:B------:R-:W-:Y:S01]  /*6180*/  FFMA.FTZ R211, R211, R216, R217 ;  /* 0x000000d8d3d37223 */ /* 0x000fe200000100d9 */
[C---:B------:R-:W-:Y:S01]  /*6190*/  FFMA.FTZ R0, R195.reuse, R0, R121 ;  /* 0x00000000c3007223 */ /* 0x040fe20000010079 */
[C---:B------:R-:W-:Y:S01]  /*61a0*/  FFMA.FTZ R120, R195.reuse, R120, R122 ;  /* 0x00000078c3787223 */ /* 0x040fe2000001007a */
[----:B------:R-:W-:Y:S01]  /*61b0*/  FFMA.FTZ R121, R195, R212, R125 ;  /* 0x000000d4c3797223 */ /* 0x000fe2000001007d */
[--C-:B------:R-:W-:Y:S02]  /*61c0*/  HADD2.F32 R125, -RZ, R105.reuse.H0_H0 ;  /* 0x20000069ff7d7230 */ /* 0x100fe40000004100 */
[----:B------:R-:W-:Y:S01]  /*61d0*/  FADD.FTZ R148, R152, -R148 ;  /* 0x8000009498947221 */ /* 0x000fe20000010000 */
[----:B------:R-:W-:Y:S02]  /*61e0*/  HADD2.F32 R122, -RZ, R105.H1_H1 ;  /* 0x30000069ff7a7230 */ /* 0x000fe40000004100 */
[----:B------:R-:W-:Y:S01]  /*61f0*/  FADD.FTZ R211, R210, -R211 ;  /* 0x800000d3d2d37221 */ /* 0x000fe20000010000 */
[-CC-:B------:R-:W-:Y:S01]  /*6200*/  FFMA.FTZ R134, R134, R216.reuse, R217.reuse ;  /* 0x000000d886867223 */ /* 0x180fe200000100d9 */
[----:B------:R-:W-:Y:S01]  /*6210*/  FFMA.FTZ R139, R139, R216, R217 ;  /* 0x000000d88b8b7223 */ /* 0x000fe200000100d9 */
[----:B------:R-:W-:-:S02]  /*6220*/  HADD2.F32 R123, -RZ, R107.H1_H1 ;  /* 0x3000006bff7b7230 */ /* 0x000fc40000004100 */
[C---:B------:R-:W-:Y:S01]  /*6230*/  FFMA.FTZ R148, R195.reuse, R148, R125 ;  /* 0x00000094c3947223 */ /* 0x040fe2000001007d */
[----:B------:R-:W-:Y:S01]  /*6240*/  FFMA.FTZ R211, R195, R211, R122 ;  /* 0x000000d3c3d37223 */ /* 0x000fe2000001007a */
[--C-:B------:R-:W-:Y:S02]  /*6250*/  HADD2.F32 R125, -RZ, R104.reuse.H0_H0 ;  /* 0x20000068ff7d7230 */ /* 0x100fe40000004100 */
[----:B------:R-:W-:Y:S01]  /*6260*/  FADD.FTZ R134, R135, -R134 ;  /* 0x8000008687867221 */ /* 0x000fe20000010000 */
[----:B------:R-:W-:Y:S02]  /*6270*/  HADD2.F32 R122, -RZ, R104.H1_H1 ;  /* 0x30000068ff7a7230 */ /* 0x000fe40000004100 */
[----:B------:R-:W-:Y:S01]  /*6280*/  FADD.FTZ R139, R143, -R139 ;  /* 0x8000008b8f8b7221 */ /* 0x000fe20000010000 */
[C---:B------:R-:W-:Y:S01]  /*6290*/  FFMA.FTZ R123, R195.reuse, R126, R123 ;  /* 0x0000007ec37b7223 */ /* 0x040fe2000001007b */
[C---:B------:R-:W-:Y:S02]  /*62a0*/  FFMA.FTZ R134, R195.reuse, R134, R125 ;  /* 0x00000086c3867223 */ /* 0x040fe4000001007d */
[----:B------:R-:W-:Y:S01]  /*62b0*/  FFMA.FTZ R139, R195, R139, R122 ;  /* 0x0000008bc38b7223 */ /* 0x000fe2000001007a */
[----:B------:R-:W-:-:S02]  /*62c0*/  F2FP.F16.F32.PACK_AB R122, R121, R0 ;  /* 0x00000000797a723e */ /* 0x000fc400000000ff */
[----:B------:R-:W-:Y:S02]  /*62d0*/  F2FP.F16.F32.PACK_AB R123, R123, R120 ;  /* 0x000000787b7b723e */ /* 0x000fe400000000ff */
[----:B------:R-:W-:Y:S02]  /*62e0*/  F2FP.F16.F32.PACK_AB R121, R211, R148 ;  /* 0x00000094d379723e */ /* 0x000fe400000000ff */
[----:B------:R-:W-:Y:S01]  /*62f0*/  F2FP.F16.F32.PACK_AB R120, R139, R134 ;  /* 0x000000868b78723e */ /* 0x000fe200000000ff */
[----:B------:R-:W-:Y:S06]  /*6300*/  BRA `(.L_x_2779) ;  /* 0x0000000800187947 */ /* 0x000fec0003800000 */
.L_x_2776:
[----:B------:R-:W-:Y:S05]  /*6310*/  @!P1 BRA `(.L_x_2781) ;  /* 0x00000004001c9947 */ /* 0x000fea0003800000 */
[----:B------:R-:W-:Y:S05]  /*6320*/  @!P2 BRA `(.L_x_2782) ;  /* 0x000000000094a947 */ /* 0x000fea0003800000 */
[-CC-:B0-----:R-:W-:Y:S01]  /*6330*/  FFMA.FTZ R113, R148, R216.reuse, R217.reuse ;  /* 0x000000d894717223 */ /* 0x181fe200000100d9 */
[-CC-:B------:R-:W-:Y:S01]  /*6340*/  FFMA.FTZ R112, R134, R216.reuse, R217.reuse ;  /* 0x000000d886707223 */ /* 0x180fe200000100d9 */
[-CC-:B------:R-:W-:Y:S01]  /*6350*/  FFMA.FTZ R0, R139, R216.reuse, R217.reuse ;  /* 0x000000d88b007223 */ /* 0x180fe200000100d9 */
[-C--:B------:R-:W-:Y:S01]  /*6360*/  FFMA.FTZ R211, R211, R216.reuse, R217 ;  /* 0x000000d8d3d37223 */ /* 0x080fe200000100d9 */
[----:B------:R-:W-:Y:S01]  /*6370*/  FADD.FTZ R152, R152, -R113 ;  /* 0x8000007198987221 */ /* 0x000fe20000010000 */
[-CC-:B------:R-:W-:Y:S01]  /*6380*/  FFMA.FTZ R113, R150, R216.reuse, R217.reuse ;  /* 0x000000d896717223 */ /* 0x180fe200000100d9 */
[-CC-:B------:R-:W-:Y:S01]  /*6390*/  FFMA.FTZ R114, R151, R216.reuse, R217.reuse ;  /* 0x000000d897727223 */ /* 0x180fe200000100d9 */
[-C--:B------:R-:W-:Y:S01]  /*63a0*/  FFMA.FTZ R116, R153, R216.reuse, R217 ;  /* 0x000000d899747223 */ /* 0x080fe200000100d9 */
[----:B------:R-:W-:Y:S01]  /*63b0*/  FADD.FTZ R112, R135, -R112 ;  /* 0x8000007087707221 */ /* 0x000fe20000010000 */
[----:B------:R-:W-:Y:S01]  /*63c0*/  FADD.FTZ R146, R146, -R113 ;  /* 0x8000007192927221 */ /* 0x000fe20000010000 */
[----:B------:R-:W-:Y:S01]  /*63d0*/  FFMA.FTZ R113, R212, R216, R217 ;  /* 0x000000d8d4717223 */ /* 0x000fe200000100d9 */
        /* <DEDUP_REMOVED lines=26> */
.L_x_2782:
[-CC-:B------:R-:W-:Y:S01]  /*6580*/  FFMA.FTZ R117, R148, R216.reuse, R217.reuse ;  /* 0x000000d894757223 */ /* 0x180fe200000100d9 */
[-CC-:B------:R-:W-:Y:S01]  /*6590*/  FFMA.FTZ R116, R151, R216.reuse, R217.reuse ;  /* 0x000000d897747223 */ /* 0x180fe200000100d9 */
[-CC-:B------:R-:W-:Y:S01]  /*65a0*/  FFMA.FTZ R134, R134, R216.reuse, R217.reuse ;  /* 0x000000d886867223 */ /* 0x180fe200000100d9 */
[-C--:B------:R-:W-:Y:S01]  /*65b0*/  FFMA.FTZ R0, R139, R216.reuse, R217 ;  /* 0x000000d88b007223 */ /* 0x080fe200000100d9 */
[----:B------:R-:W-:Y:S01]  /*65c0*/  FADD.FTZ R152, R152, -R117 ;  /* 0x8000007598987221 */ /* 0x000fe20000010000 */
        /* <DEDUP_REMOVED lines=28> */
.L_x_2781:
[----:B------:R-:W-:Y:S05]  /*6790*/  @!P2 BRA `(.L_x_2783) ;  /* 0x000000000084a947 */ /* 0x000fea0003800000 */
[-CC-:B0-----:R-:W-:Y:S01]  /*67a0*/  FFMA.FTZ R113, R148, R216.reuse, R217.reuse ;  /* 0x000000d894717223 */ /* 0x181fe200000100d9 */
        /* <DEDUP_REMOVED lines=32> */
.L_x_2783:
[-CC-:B------:R-:W-:Y:S01]  /*69b0*/  FFMA.FTZ R150, R150, R216.reuse, R217.reuse ;  /* 0x000000d896967223 */ /* 0x180fe200000100d9 */
[-CC-:B------:R-:W-:Y:S01]  /*69c0*/  FFMA.FTZ R151, R151, R216.reuse, R217.reuse ;  /* 0x000000d897977223 */ /* 0x180fe200000100d9 */
[-CC-:B0-----:R-:W-:Y:S01]  /*69d0*/  FFMA.FTZ R120, R153, R216.reuse, R217.reuse ;  /* 0x000000d899787223 */ /* 0x181fe200000100d9 */
        /* <DEDUP_REMOVED lines=22> */
[----:B------:R-:W-:-:S03]  /*6b40*/  F2FP.F16.F32.PACK_AB R122, R125, R120 ;  /* 0x000000787d7a723e */ /* 0x000fc600000000ff */
[----:B------:R-:W-:Y:S02]  /*6b50*/  F2FP.F16.F32.PACK_AB R121, R0, R121 ;  /* 0x000000790079723e */ /* 0x000fe400000000ff */
[----:B------:R-:W-:-:S07]  /*6b60*/  F2FP.F16.F32.PACK_AB R120, R139, R134 ;  /* 0x000000868b78723e */ /* 0x000fce00000000ff */
.L_x_2779:
        /* <DEDUP_REMOVED lines=56> */
.L_x_2786:
        /* <DEDUP_REMOVED lines=15> */
[----:B------:R-:W-:-:S02]  /*6fe0*/  HADD2.F32 R125, -RZ, R111.H0_H0 ;  /* 0x2000006fff7d7230 */ /* 0x000fc40000004100 */
[----:B------:R-:W-:Y:S01]  /*6ff0*/  FADD.FTZ R214, R215, -R214 ;  /* 0x800000d6d7d67221 */ /* 0x000fe20000010000 */
[----:B------:R-:W-:Y:S02]  /*7000*/  HADD2.F32 R116, -RZ, R108.H0_H0 ;  /* 0x2000006cff747230 */ /* 0x000fe40000004100 */
[----:B------:R-:W-:Y:S01]  /*7010*/  FADD.FTZ R156, R155, -R156 ;  /* 0x8000009c9b9c7221 */ /* 0x000fe20000010000 */
[----:B------:R-:W-:Y:S02]  /*7020*/  HADD2.F32 R118, -RZ, R111.H1_H1 ;  /* 0x3000006fff767230 */ /* 0x000fe40000004100 */
        /* <DEDUP_REMOVED lines=21> */
.L_x_2785:
        /* <DEDUP_REMOVED lines=42> */
.L_x_2788:
[-CC-:B0-----:R-:W-:Y:S01]  /*7420*/  FFMA.FTZ R121, R162, R216.reuse, R217.reuse ;  /* 0x000000d8a2797223 */ /* 0x181fe200000100d9 */
        /* <DEDUP_REMOVED lines=8> */
[--C-:B-----5:R-:W-:Y:S02]  /*74b0*/  HADD2.F32 R122, -RZ, R111.reuse.H1_H1 ;  /* 0x3000006fff7a7230 */ /* 0x120fe40000004100 */
[----:B------:R-:W-:Y:S01]  /*74c0*/  FADD.FTZ R198, R198, -R165 ;  /* 0x800000a5c6c67221 */ /* 0x000fe20000010000 */
[----:B------:R-:W-:-:S02]  /*74d0*/  HADD2.F32 R125, -RZ, R111.H0_H0 ;  /* 0x2000006fff7d7230 */ /* 0x000fc40000004100 */
[----:B------:R-:W-:Y:S01]  /*74e0*/  FADD.FTZ R214, R215, -R214 ;  /* 0x800000d6d7d67221 */ /* 0x000fe20000010000 */
[--C-:B------:R-:W-:Y:S02]  /*74f0*/  HADD2.F32 R121, -RZ, R110.reuse.H0_H0 ;  /* 0x2000006eff797230 */ /* 0x100fe40000004100 */
[----:B------:R-:W-:Y:S01]  /*7500*/  FADD.FTZ R216, R167, -R216 ;  /* 0x800000d8a7d87221 */ /* 0x000fe20000010000 */
[----:B------:R-:W-:Y:S02]  /*7510*/  HADD2.F32 R123, -RZ, R110.H1_H1 ;  /* 0x3000006eff7b7230 */ /* 0x000fe40000004100 */
[C---:B------:R-:W-:Y:S01]  /*7520*/  FFMA.FTZ R214, R195.reuse, R214, R125 ;  /* 0x000000d6c3d67223 */ /* 0x040fe2000001007d */
[--C-:B------:R-:W-:Y:S02]  /*7530*/  HADD2.F32 R125, -RZ, R109.reuse.H1_H1 ;  /* 0x3000006dff7d7230 */ /* 0x100fe40000004100 */
[C---:B------:R-:W-:Y:S01]  /*7540*/  FFMA.FTZ R129, R195.reuse, R216, R122 ;  /* 0x000000d8c3817223 */ /* 0x040fe2000001007a */
[C---:B------:R-:W-:Y:S01]  /*7550*/  FFMA.FTZ R198, R195.reuse, R198, R121 ;  /* 0x000000c6c3c67223 */ /* 0x040fe20000010079 */
[----:B------:R-:W-:Y:S01]  /*7560*/  FFMA.FTZ R127, R195, R166, R123 ;  /* 0x000000a6c37f7223 */ /* 0x000fe2000001007b */
[----:B------:R-:W-:-:S02]  /*7570*/  HADD2.F32 R122, -RZ, R109.H0_H0 ;  /* 0x2000006dff7a7230 */ /* 0x000fc40000004100 */
[----:B------:R-:W-:Y:S01]  /*7580*/  FADD.FTZ R0, R155, -R0 ;  /* 0x800000009b007221 */ /* 0x000fe20000010000 */
[--C-:B------:R-:W-:Y:S02]  /*7590*/  HADD2.F32 R121, -RZ, R108.reuse.H0_H0 ;  /* 0x2000006cff797230 */ /* 0x100fe40000004100 */
[----:B------:R-:W-:Y:S01]  /*75a0*/  FADD.FTZ R158, R157, -R158 ;  /* 0x8000009e9d9e7221 */ /* 0x000fe20000010000 */
        /* <DEDUP_REMOVED lines=12> */
.L_x_2784:
        /* <DEDUP_REMOVED lines=39> */
.L_x_2790:
        /* <DEDUP_REMOVED lines=33> */
.L_x_2789:
        /* <DEDUP_REMOVED lines=34> */
.L_x_2791:
        /* <DEDUP_REMOVED lines=28> */
.L_x_2787:
        /* <DEDUP_REMOVED lines=13> */
.L_x_2758:
        /* <DEDUP_REMOVED lines=73> */
[----:B-----5:R0:W5:Y:S04]  /*8430*/  LDL.LU R96, [R1+0x80] ;  /* 0x0000800001607983 */ /* 0x0201680000300800 */
        /* <DEDUP_REMOVED lines=47> */
.L_x_2757:
[----:B------:R-:W-:Y:S05]  /*8730*/  BSYNC B0 ;  /* 0x0000000000007941 */ /* 0x000fea0003800000 */
.L_x_2756:
        /* <DEDUP_REMOVED lines=356> */
.L_x_2759:
        /* <DEDUP_REMOVED lines=8> */
.L_x_2794:
[----:B------:R-:W-:Y:S05]  /*9e00*/  BSYNC B2 ;  /* 0x0000000000027941 */ /* 0x000fea0003800000 */
.L_x_2793:
        /* <DEDUP_REMOVED lines=8> */
.L_x_2795:
[----:B------:R-:W-:Y:S01]  /*9e90*/  MOV R216, R144 ;  /* 0x0000009000d87202 */ /* 0x000fe20000000f00 */
[----:B------:R-:W-:Y:S02]  /*9ea0*/  HFMA2 R217, -RZ, RZ, 0, 1.1920928955078125e-07 ;  /* 0x00000002ffd97431 */ /* 0x000fe400000001ff */
[----:B------:R-:W-:-:S07]  /*9eb0*/  FADD.FTZ R145, R145, R240 ;  /* 0x000000f091917221 */ /* 0x000fce0000010000 */
[----:B------:R-:W-:Y:S05]  /*9ec0*/  WARPSYNC.COLLECTIVE R235, `(.L_x_2796) ;  /* 0x00000000eb087348 */ /* 0x000fea0003c00000 */
[----:B------:R0:W1:Y:S02]  /*9ed0*/  SHFL.BFLY P3, R240, R216, R217, R234 ;  /* 0x0c0000d9d8f07389 */ /* 0x00006400000600ea */
[----:B01----:R-:W-:Y:S05]  /*9ee0*/  ENDCOLLECTIVE ;  /* 0x000000000000791b */ /* 0x003fea0003800000 */
.L_x_2796:
[----:B------:R-:W-:Y:S01]  /*9ef0*/  MOV R216, R145 ;  /* 0x0000009100d87202 */ /* 0x000fe20000000f00 */
[----:B------:R-:W-:-:S07]  /*9f00*/  FADD.FTZ R144, R144, R240 ;  /* 0x000000f090907221 */ /* 0x000fce0000010000 */
[----:B------:R-:W-:Y:S05]  /*9f10*/  WARPSYNC.COLLECTIVE R235, `(.L_x_2797) ;  /* 0x00000000eb087348 */ /* 0x000fea0003c00000 */
[----:B------:R0:W1:Y:S02]  /*9f20*/  SHFL.BFLY P3, R240, R216, R217, R234 ;  /* 0x0c0000d9d8f07389 */ /* 0x00006400000600ea */
[----:B01----:R-:W-:Y:S05]  /*9f30*/  ENDCOLLECTIVE ;  /* 0x000000000000791b */ /* 0x003fea0003800000 */
.L_x_2797:
[----:B------:R-:W-:Y:S01]  /*9f40*/  MOV R216, R144 ;  /* 0x0000009000d87202 */ /* 0x000fe20000000f00 */
[----:B------:R-:W-:Y:S02]  /*9f50*/  HFMA2 R217, -RZ, RZ, 0, 2.384185791015625e-07 ;  /* 0x00000004ffd97431 */ /* 0x000fe400000001ff */
[----:B------:R-:W-:-:S07]  /*9f60*/  FADD.FTZ R145, R145, R240 ;  /* 0x000000f091917221 */ /* 0x000fce0000010000 */
[----:B------:R-:W-:Y:S05]  /*9f70*/  WARPSYNC.COLLECTIVE R235, `(.L_x_2798) ;  /* 0x00000000eb087348 */ /* 0x000fea0003c00000 */
[----:B------:R0:W1:Y:S02]  /*9f80*/  SHFL.BFLY P3, R240, R216, R217, R234 ;  /* 0x0c0000d9d8f07389 */ /* 0x00006400000600ea */
[----:B01----:R-:W-:Y:S05]  /*9f90*/  ENDCOLLECTIVE ;  /* 0x000000000000791b */ /* 0x003fea0003800000 */
.L_x_2798:
[----:B------:R-:W-:Y:S01]  /*9fa0*/  MOV R216, R145 ;  /* 0x0000009100d87202 */ /* 0x000fe20000000f00 */
[----:B------:R-:W-:-:S07]  /*9fb0*/  FADD.FTZ R144, R144, R240 ;  /* 0x000000f090907221 */ /* 0x000fce0000010000 */
[----:B------:R-:W-:Y:S05]  /*9fc0*/  WARPSYNC.COLLECTIVE R235, `(.L_x_2799) ;  /* 0x00000000eb087348 */ /* 0x000fea0003c00000 */
[----:B------:R0:W1:Y:S02]  /*9fd0*/  SHFL.BFLY P3, R240, R216, R217, R234 ;  /* 0x0c0000d9d8f07389 */ /* 0x00006400000600ea */
[----:B01----:R-:W-:Y:S05]  /*9fe0*/  ENDCOLLECTIVE ;  /* 0x000000000000791b */ /* 0x003fea0003800000 */
.L_x_2799:
[----:B------:R-:W-:Y:S01]  /*9ff0*/  MOV R216, R144 ;  /* 0x0000009000d87202 */ /* 0x000fe20000000f00 */
[----:B------:R-:W-:Y:S02]  /*a000*/  HFMA2 R217, -RZ, RZ, 0, 4.76837158203125e-07 ;  /* 0x00000008ffd97431 */ /* 0x000fe400000001ff */
[----:B------:R-:W-:-:S07]  /*a010*/  FADD.FTZ R145, R145, R240 ;  /* 0x000000f091917221 */ /* 0x000fce0000010000 */
[----:B------:R-:W-:Y:S05]  /*a020*/  WARPSYNC.COLLECTIVE R235, `(.L_x_2800) ;  /* 0x00000000eb087348 */ /* 0x000fea0003c00000 */
[----:B------:R0:W1:Y:S02]  /*a030*/  SHFL.BFLY P3, R240, R216, R217, R234 ;  /* 0x0c0000d9d8f07389 */ /* 0x00006400000600ea */
[----:B01----:R-:W-:Y:S05]  /*a040*/  ENDCOLLECTIVE ;  /* 0x000000000000791b */ /* 0x003fea0003800000 */
.L_x_2800:
[----:B------:R-:W-:Y:S01]  /*a050*/  MOV R216, R145 ;  /* 0x0000009100d87202 */ /* 0x000fe20000000f00 */
[----:B------:R-:W-:-:S07]  /*a060*/  FADD.FTZ R144, R144, R240 ;  /* 0x000000f090907221 */ /* 0x000fce0000010000 */
[----:B------:R-:W-:Y:S05]  /*a070*/  WARPSYNC.COLLECTIVE R235, `(.L_x_2801) ;  /* 0x00000000eb087348 */ /* 0x000fea0003c00000 */
[----:B------:R0:W1:Y:S02]  /*a080*/  SHFL.BFLY P3, R240, R216, R217, R234 ;  /* 0x0c0000d9d8f07389 */ /* 0x00006400000600ea */
[----:B01----:R-:W-:Y:S05]  /*a090*/  ENDCOLLECTIVE ;  /* 0x000000000000791b */ /* 0x003fea0003800000 */
.L_x_2801:
[----:B------:R-:W-:Y:S01]  /*a0a0*/  MOV R216, R144 ;  /* 0x0000009000d87202 */ /* 0x000fe20000000f00 */
[----:B------:R-:W-:Y:S02]  /*a0b0*/  HFMA2 R217, -RZ, RZ, 0, 9.5367431640625e-07 ;  /* 0x00000010ffd97431 */ /* 0x000fe400000001ff */
[----:B------:R-:W-:-:S07]  /*a0c0*/  FADD.FTZ R145, R145, R240 ;  /* 0x000000f091917221 */ /* 0x000fce0000010000 */
[----:B------:R-:W-:Y:S05]  /*a0d0*/  WARPSYNC.COLLECTIVE R235, `(.L_x_2802) ;  /* 0x00000000eb087348 */ /* 0x000fea0003c00000 */
[----:B------:R0:W1:Y:S02]  /*a0e0*/  SHFL.BFLY P3, R240, R216, R217, R234 ;  /* 0x0c0000d9d8f07389 */ /* 0x00006400000600ea */
[----:B01----:R-:W-:Y:S05]  /*a0f0*/  ENDCOLLECTIVE ;  /* 0x000000000000791b */ /* 0x003fea0003800000 */
.L_x_2802:
[----:B------:R-:W-:Y:S02]  /*a100*/  MOV R216, R145 ;  /* 0x0000009100d87202 */ /* 0x000fe40000000f00 */
[----:B------:R-:W-:-:S07]  /*a110*/  MOV R236, R240 ;  /* 0x000000f000ec7202 */ /* 0x000fce0000000f00 */
[----:B------:R-:W-:Y:S05]  /*a120*/  WARPSYNC.COLLECTIVE R235, `(.L_x_2803) ;  /* 0x00000000eb087348 */ /* 0x000fea0003c00000 */
[----:B------:R0:W1:Y:S02]  /*a130*/  SHFL.BFLY P3, R240, R216, R217, R234 ;  /* 0x0c0000d9d8f07389 */ /* 0x00006400000600ea */
[----:B01----:R-:W-:Y:S05]  /*a140*/  ENDCOLLECTIVE ;  /* 0x000000000000791b */ /* 0x003fea0003800000 */
.L_x_2803:
[----:B------:R-:W-:Y:S01]  /*a150*/  MOV R216, R240 ;  /* 0x000000f000d87202 */ /* 0x000fe20000000f00 */
[----:B------:R-:W-:Y:S06]  /*a160*/  BRA `(.L_x_2804) ;  /* 0xffffff8c00b07947 */ /* 0x000fec000383ffff */
.L_x_2805:
        /* <DEDUP_REMOVED lines=9> */
.L_x_6071:


//--------------------- .text._ZN10layer_norm31ln_parallel_residual_bwd_kernelINS_13Kernel_traitsIf6__halfS2_S2_fjLj1024ELj1ELj4ELj1ELj16ENS_18Kernel_traits_baseILj1024EfS2_S2_S2_fjLj128EEEEELb0ELb1ELb0EEEvNS_9BwdParamsE --------------------------
	.section	.text._ZN10layer_norm31ln_parallel_residual_bwd_kernelINS_13Kernel_traitsIf6__halfS2_S2_fjLj1024ELj1ELj4ELj1ELj16ENS_18Kernel_traits_baseILj1024EfS2_S2_S2_fjLj128EEEEELb0ELb1ELb0EEEvNS_9BwdParamsE,"ax",@progbits
	.align	128
        .global         _ZN10layer_norm31ln_parallel_residual_bwd_kernelINS_13Kernel_traitsIf6__halfS2_S2_fjLj1024ELj1ELj4ELj1ELj16ENS_18Kernel_traits_baseILj1024EfS2_S2_S2_fjLj128EEEEELb0ELb1ELb0EEEvNS_9BwdParamsE
        .type           _ZN10layer_norm31ln_parallel_residual_bwd_kernelINS_13Kernel_traitsIf6__halfS2_S2_fjLj1024ELj1ELj4ELj1ELj16ENS_18Kernel_traits_baseILj1024EfS2_S2_S2_fjLj128EEEEELb0ELb1ELb0EEEvNS_9BwdParamsE,@function
        .size           _ZN10layer_norm31ln_parallel_residual_bwd_kernelINS_13Kernel_traitsIf6__halfS2_S2_fjLj1024ELj1ELj4ELj1ELj16ENS_18Kernel_traits_baseILj1024EfS2_S2_S2_fjLj128EEEEELb0ELb1ELb0EEEvNS_9BwdParamsE,(.L_x_6072 - _ZN10layer_norm31ln_parallel_residual_bwd_kernelINS_13Kernel_traitsIf6__halfS2_S2_fjLj1024ELj1ELj4ELj1ELj16ENS_18Kernel_traits_baseILj1024EfS2_S2_S2_fjLj128EEEEELb0ELb1ELb0EEEvNS_9BwdParamsE)
        .other          _ZN10layer_norm31ln_parallel_residual_bwd_kernelINS_13Kernel_traitsIf6__halfS2_S2_fjLj1024ELj1ELj4ELj1ELj16ENS_18Kernel_traits_baseILj1024EfS2_S2_S2_fjLj128EEEEELb0ELb1ELb0EEEvNS_9BwdParamsE,@"STO_CUDA_ENTRY STV_DEFAULT"
_ZN10layer_norm31ln_parallel_residual_bwd_kernelINS_13Kernel_traitsIf6__halfS2_S2_fjLj1024ELj1ELj4ELj1ELj16ENS_18Kernel_traits_baseILj1024EfS2_S2_S2_fjLj128EEEEELb0ELb1ELb0EEEvNS_9BwdParamsE:
.text._ZN10layer_norm31ln_parallel_residual_bwd_kernelINS_13Kernel_traitsIf6__halfS2_S2_fjLj1024ELj1ELj4ELj1ELj16ENS_18Kernel_traits_baseILj1024EfS2_S2_S2_fjLj128EEEEELb0ELb1ELb0EEEvNS_9BwdParamsE:
        /* <DEDUP_REMOVED lines=119> */
.L_x_2864:
        /* <DEDUP_REMOVED lines=28> */
[----:B------:R-:W-:Y:S01]  /*0930*/  IADD3 R202, PT, PT, R0, 0x20, RZ ;  /* 0x0000002000ca7810 */ /* 0x000fe20007ffe0ff */
[--C-:B--2---:R-:W-:Y:S02]  /*0940*/  HADD2.F32 R7, -RZ, R8.reuse.H0_H0 ;  /* 0x20000008ff077230 */ /* 0x104fe40000004100 */
[----:B------:R-:W-:Y:S02]  /*0950*/  HADD2.F32 R155, -RZ, R9.H0_H0 ;  /* 0x20000009ff9b7230 */ /* 0x000fe40000004100 */
[----:B------:R-:W-:Y:S02]  /*0960*/  HADD2.F32 R153, -RZ, R8.H1_H1 ;  /* 0x30000008ff997230 */ /* 0x000fe40000004100 */
[C---:B------:R-:W-:Y:S01]  /*0970*/  FADD.FTZ R7, -R198.reuse, R7 ;  /* 0x00000007c6077221 */ /* 0x040fe20000010100 */
[----:B------:R-:W-:Y:S02]  /*0980*/  HADD2.F32 R193, -RZ, R10.H1_H1 ;  /* 0x3000000affc17230 */ /* 0x000fe40000004100 */
[----:B------:R-:W-:Y:S01]  /*0990*/  FADD.FTZ R155, -R198, R155 ;  /* 0x0000009bc69b7221 */ /* 0x000fe20000010100 */
[----:B---3--:R-:W-:-:S02]  /*09a0*/  HADD2.F32 R197, -RZ, R12.H0_H0 ;  /* 0x2000000cffc57230 */ /* 0x008fc40000004100 */
[----:B-----5:R-:W-:Y:S01]  /*09b0*/  FMUL.FTZ R199, R6, R7 ;  /* 0x0000000706c77220 */ /* 0x020fe20000410000 */
[--C-:B------:R-:W-:Y:S02]  /*09c0*/  HADD2.F32 R195, -RZ, R11.reuse.H0_H0 ;  /* 0x2000000bffc37230 */ /* 0x100fe40000004100 */
[----:B------:R-:W-:Y:S01]  /*09d0*/  FADD.FTZ R153, -R198, R153 ;  /* 0x00000099c6997221 */ /* 0x000fe20000010100 */
[----:B------:R-:W-:Y:S02]  /*09e0*/  HADD2.F32 R11, -RZ, R11.H1_H1 ;  /* 0x3000000bff0b7230 */ /* 0x000fe40000004100 */
[----:B------:R-:W-:Y:S01]  /*09f0*/  FADD.FTZ R92, R92, R197 ;  /* 0x000000c55c5c7221 */ /* 0x000fe20000010000 */
[----:B------:R-:W-:Y:S02]  /*0a00*/  HADD2.F32 R8, -RZ, R12.H1_H1 ;  /* 0x3000000cff087230 */ /* 0x000fe40000004100 */
[-C--:B------:R-:W-:Y:S01]  /*0a10*/  FFMA.FTZ R64, R199, R197.reuse, R64 ;  /* 0x000000c5c7407223 */ /* 0x080fe20000010040 */
[----:B------:R-:W-:Y:S01]  /*0a20*/  FMUL.FTZ R197, R32, R197 ;  /* 0x000000c520c57220 */ /* 0x000fe20000410000 */
[----:B------:R-:W-:-:S02]  /*0a30*/  HADD2.F32 R159, -RZ, R10.H0_H0 ;  /* 0x2000000aff9f7230 */ /* 0x000fc40000004100 */
[C---:B------:R-:W-:Y:S01]  /*0a40*/  FADD.FTZ R201, -R198.reuse, R195 ;  /* 0x000000c3c6c97221 */ /* 0x040fe20000010100 */
[--C-:B------:R-:W-:Y:S02]  /*0a50*/  HADD2.F32 R203, -RZ, R15.reuse.H0_H0 ;  /* 0x2000000fffcb7230 */ /* 0x100fe40000004100 */
[C---:B------:R-:W-:Y:S01]  /*0a60*/  FADD.FTZ R205, -R198.reuse, R11 ;  /* 0x0000000bc6cd7221 */ /* 0x040fe20000010100 */
[----:B------:R-:W-:Y:S02]  /*0a70*/  HADD2.F32 R156, -RZ, R15.H1_H1 ;  /* 0x3000000fff9c7230 */ /* 0x000fe40000004100 */
[----:B------:R-:W-:Y:S01]  /*0a80*/  FADD.FTZ R15, -R198, R193 ;  /* 0x000000c1c60f7221 */ /* 0x000fe20000010100 */
[----:B------:R-:W-:Y:S02]  /*0a90*/  HADD2.F32 R157, -RZ, R9.H1_H1 ;  /* 0x30000009ff9d7230 */ /* 0x000fe40000004100 */
[----:B------:R-:W-:Y:S01]  /*0aa0*/  FMUL.FTZ R193, R6, R155 ;  /* 0x0000009b06c17220 */ /* 0x000fe20000410000 */
[----:B------:R-:W-:-:S02]  /*0ab0*/  HADD2.F32 R191, -RZ, R13.H0_H0 ;  /* 0x2000000dffbf7230 */ /* 0x000fc40000004100 */
[-C--:B------:R-:W-:Y:S01]  /*0ac0*/  FMUL.FTZ R195, R33, R8.reuse ;  /* 0x0000000821c37220 */ /* 0x080fe20000410000 */
[----:B------:R-:W-:Y:S02]  /*0ad0*/  HADD2.F32 R10, -RZ, R13.H1_H1 ;  /* 0x3000000dff0a7230 */ /* 0x000fe40000004100 */
[----:B------:R-:W-:Y:S01]  /*0ae0*/  FMUL.FTZ R196, R6, R153 ;  /* 0x0000009906c47220 */ /* 0x000fe20000410000 */
[--C-:B------:R-:W-:Y:S02]  /*0af0*/  HADD2.F32 R13, -RZ, R14.reuse.H0_H0 ;  /* 0x2000000eff0d7230 */ /* 0x100fe40000004100 */
[----:B------:R-:W-:Y:S01]  /*0b00*/  FFMA.FTZ R11, R199, R197, RZ ;  /* 0x000000c5c70b7223 */ /* 0x000fe200000100ff */
[----:B------:R-:W-:Y:S02]  /*0b10*/  HADD2.F32 R152, -RZ, R14.H1_H1 ;  /* 0x3000000eff987230 */ /* 0x000fe40000004100 */
[----:B------:R-:W-:Y:S01]  /*0b20*/  FADD.FTZ R14, RZ, R197 ;  /* 0x000000c5ff0e7221 */ /* 0x000fe20000010000 */
[----:B------:R-:W-:Y:S01]  /*0b30*/  FADD.FTZ R157, -R198, R157 ;  /* 0x0000009dc69d7221 */ /* 0x000fe20000010100 */
[----:B------:R-:W-:Y:S01]  /*0b40*/  FADD.FTZ R94, R94, R191 ;  /* 0x000000bf5e5e7221 */ /* 0x000fe20000010000 */
[-C--:B------:R-:W-:Y:S01]  /*0b50*/  FFMA.FTZ R66, R193, R191.reuse, R66 ;  /* 0x000000bfc1427223 */ /* 0x080fe20000010042 */
[----:B------:R-:W-:Y:S01]  /*0b60*/  FMUL.FTZ R191, R34, R191 ;  /* 0x000000bf22bf7220 */ /* 0x000fe20000410000 */
[----:B------:R-:W-:Y:S01]  /*0b70*/  FADD.FTZ R14, R14, R195 ;  /* 0x000000c30e0e7221 */ /* 0x000fe20000010000 */
[C---:B------:R-:W-:Y:S01]  /*0b80*/  FFMA.FTZ R16, R196.reuse, R195, R11 ;  /* 0x000000c3c4107223 */ /* 0x040fe2000001000b */
[----:B------:R-:W-:Y:S01]  /*0b90*/  FADD.FTZ R93, R93, R8 ;  /* 0x000000085d5d7221 */ /* 0x000fe20000010000 */
[----:B------:R-:W-:Y:S01]  /*0ba0*/  FFMA.FTZ R65, R196, R8, R65 ;  /* 0x00000008c4417223 */ /* 0x000fe20000010041 */
[C---:B------:R-:W-:Y:S01]  /*0bb0*/  FMUL.FTZ R8, R6.reuse, R157 ;  /* 0x0000009d06087220 */ /* 0x040fe20000410000 */
[-C--:B------:R-:W-:Y:S01]  /*0bc0*/  FMUL.FTZ R7, R35, R10.reuse ;  /* 0x0000000a23077220 */ /* 0x080fe20000410000 */
[----:B------:R-:W-:Y:S01]  /*0bd0*/  FMUL.FTZ R12, R6, R15 ;  /* 0x0000000f060c7220 */ /* 0x000fe20000410000 */
[----:B------:R-:W-:Y:S01]  /*0be0*/  FADD.FTZ R14, R14, R191 ;  /* 0x000000bf0e0e7221 */ /* 0x000fe20000010000 */
[----:B------:R-:W-:Y:S01]  /*0bf0*/  FADD.FTZ R159, -R198, R159 ;  /* 0x0000009fc69f7221 */ /* 0x000fe20000010100 */
[----:B------:R-:W-:Y:S01]  /*0c00*/  FFMA.FTZ R15, R193, R191, R16 ;  /* 0x000000bfc10f7223 */ /* 0x000fe20000010010 */
[----:B------:R-:W-:Y:S01]  /*0c10*/  FADD.FTZ R95, R95, R10 ;  /* 0x0000000a5f5f7221 */ /* 0x000fe20000010000 */
[----:B------:R-:W-:Y:S01]  /*0c20*/  FFMA.FTZ R67, R8, R10, R67 ;  /* 0x0000000a08437223 */ /* 0x000fe20000010043 */
[----:B------:R-:W-:Y:S01]  /*0c30*/  FMUL.FTZ R10, R36, R13 ;  /* 0x0000000d240a7220 */ /* 0x000fe20000410000 */
[----:B------:R-:W-:Y:S01]  /*0c40*/  FADD.FTZ R153, R14, R7 ;  /* 0x000000070e997221 */ /* 0x000fe20000010000 */
[----:B------:R-:W-:Y:S01]  /*0c50*/  FMUL.FTZ R9, R6, R159 ;  /* 0x0000009f06097220 */ /* 0x000fe20000410000 */
[----:B------:R-:W-:Y:S01]  /*0c60*/  FFMA.FTZ R14, R8, R7, R15 ;  /* 0x00000007080e7223 */ /* 0x000fe2000001000f */
[----:B------:R-:W-:Y:S01]  /*0c70*/  FMUL.FTZ R11, R37, R152 ;  /* 0x00000098250b7220 */ /* 0x000fe20000410000 */
[----:B------:R-:W-:Y:S01]  /*0c80*/  FADD.FTZ R16, R153, R10 ;  /* 0x0000000a99107221 */ /* 0x000fe20000010000 */
[----:B------:R-:W-:Y:S01]  /*0c90*/  FADD.FTZ R96, R96, R13 ;  /* 0x0000000d60607221 */ /* 0x000fe20000010000 */
[C---:B------:R-:W-:Y:S01]  /*0ca0*/  FFMA.FTZ R153, R9.reuse, R10, R14 ;  /* 0x0000000a09997223 */ /* 0x040fe2000001000e */
[----:B------:R-:W-:Y:S01]  /*0cb0*/  FFMA.FTZ R68, R9, R13, R68 ;  /* 0x0000000d09447223 */ /* 0x000fe20000010044 */
        /* <DEDUP_REMOVED lines=16> */
.L_x_2811:
[----:B------:R-:W-:Y:S05]  /*0dc0*/  BSYNC.RECONVERGENT B2 ;  /* 0x0000000000027941 */ /* 0x000fea0003800200 */
.L_x_2810:
        /* <DEDUP_REMOVED lines=10> */
[----:B------:R-:W-:Y:S02]  /*0e70*/  HADD2.F32 R29, -RZ, R20.H1_H1 ;  /* 0x30000014ff1d7230 */ /* 0x000fe40000004100 */
[----:B------:R-:W-:Y:S02]  /*0e80*/  HADD2.F32 R31, -RZ, R21.H0_H0 ;  /* 0x20000015ff1f7230 */ /* 0x000fe40000004100 */
[C---:B------:R-:W-:Y:S01]  /*0e90*/  FADD.FTZ R17, -R198.reuse, R17 ;  /* 0x00000011c6117221 */ /* 0x040fe20000010100 */
[----:B------:R-:W-:Y:S02]  /*0ea0*/  HADD2.F32 R155, -RZ, R22.H0_H0 ;  /* 0x20000016ff9b7230 */ /* 0x000fe40000004100 */
[----:B------:R-:W-:Y:S01]  /*0eb0*/  FADD.FTZ R29, -R198, R29 ;  /* 0x0000001dc61d7221 */ /* 0x000fe20000010100 */
[----:B---3--:R-:W-:-:S02]  /*0ec0*/  HADD2.F32 R19, -RZ, R24.H0_H0 ;  /* 0x20000018ff137230 */ /* 0x008fc40000004100 */
[----:B-----5:R-:W-:Y:S01]  /*0ed0*/  FMUL.FTZ R17, R6, R17 ;  /* 0x0000001106117220 */ /* 0x020fe20000410000 */
[----:B------:R-:W-:Y:S02]  /*0ee0*/  HADD2.F32 R159, -RZ, R22.H1_H1 ;  /* 0x30000016ff9f7230 */ /* 0x000fe40000004100 */
[----:B------:R-:W-:Y:S01]  /*0ef0*/  FADD.FTZ R31, -R198, R31 ;  /* 0x0000001fc61f7221 */ /* 0x000fe20000010100 */
[----:B------:R-:W-:Y:S02]  /*0f00*/  HADD2.F32 R22, -RZ, R24.H1_H1 ;  /* 0x30000018ff167230 */ /* 0x000fe40000004100 */
[----:B------:R-:W-:Y:S01]  /*0f10*/  FMUL.FTZ R20, R40, R19 ;  /* 0x0000001328147220 */ /* 0x000fe20000410000 */
[--C-:B------:R-:W-:Y:S02]  /*0f20*/  HADD2.F32 R203, -RZ, R23.reuse.H0_H0 ;  /* 0x20000017ffcb7230 */ /* 0x100fe40000004100 */
[----:B------:R-:W-:Y:S01]  /*0f30*/  FMUL.FTZ R18, R6, R29 ;  /* 0x0000001d06127220 */ /* 0x000fe20000410000 */
[----:B------:R-:W-:-:S02]  /*0f40*/  HADD2.F32 R207, -RZ, R23.H1_H1 ;  /* 0x30000017ffcf7230 */ /* 0x000fc40000004100 */
[----:B------:R-:W-:Y:S01]  /*0f50*/  FADD.FTZ R30, R201, R20 ;  /* 0x00000014c91e7221 */ /* 0x000fe20000010000 */
[----:B------:R-:W-:Y:S02]  /*0f60*/  HADD2.F32 R153, -RZ, R21.H1_H1 ;  /* 0x30000015ff997230 */ /* 0x000fe40000004100 */
[----:B------:R-:W-:Y:S01]  /*0f70*/  FMUL.FTZ R21, R41, R22 ;  /* 0x0000001629157220 */ /* 0x000fe20000410000 */
[----:B------:R-:W-:Y:S02]  /*0f80*/  HADD2.F32 R23, -RZ, R25.H0_H0 ;  /* 0x20000019ff177230 */ /* 0x000fe40000004100 */
[----:B------:R-:W-:Y:S01]  /*0f90*/  FADD.FTZ R100, R100, R19 ;  /* 0x0000001364647221 */ /* 0x000fe20000010000 */
[--C-:B------:R-:W-:Y:S02]  /*0fa0*/  HADD2.F32 R205, -RZ, R27.reuse.H0_H0 ;  /* 0x2000001bffcd7230 */ /* 0x100fe40000004100 */
[----:B------:R-:W-:Y:S01]  /*0fb0*/  FFMA.FTZ R72, R17, R19, R72 ;  /* 0x0000001311487223 */ /* 0x000fe20000010048 */
[----:B------:R-:W-:-:S02]  /*0fc0*/  HADD2.F32 R156, -RZ, R27.H1_H1 ;  /* 0x3000001bff9c7230 */ /* 0x000fc40000004100 */
[----:B------:R-:W-:Y:S01]  /*0fd0*/  FFMA.FTZ R27, R17, R20, R200 ;  /* 0x00000014111b7223 */ /* 0x000fe200000100c8 */
[----:B------:R-:W-:Y:S02]  /*0fe0*/  HADD2.F32 R28, -RZ, R25.H1_H1 ;  /* 0x30000019ff1c7230 */ /* 0x000fe40000004100 */
[----:B------:R-:W-:Y:S01]  /*0ff0*/  FMUL.FTZ R19, R6, R31 ;  /* 0x0000001f06137220 */ /* 0x000fe20000410000 */
[----:B------:R-:W-:Y:S01]  /*1000*/  FMUL.FTZ R24, R42, R23 ;  /* 0x000000172a187220 */ /* 0x000fe20000410000 */
[----:B------:R-:W-:Y:S01]  /*1010*/  FADD.FTZ R29, R30, R21 ;  /* 0x000000151e1d7221 */ /* 0x000fe20000010000 */
[----:B------:R-:W-:Y:S01]  /*1020*/  FADD.FTZ R153, -R198, R153 ;  /* 0x00000099c6997221 */ /* 0x000fe20000010100 */
[----:B------:R-:W-:Y:S01]  /*1030*/  FFMA.FTZ R30, R18, R21, R27 ;  /* 0x00000015121e7223 */ /* 0x000fe2000001001b */
[--C-:B------:R-:W-:Y:S02]  /*1040*/  HADD2.F32 R157, -RZ, R26.reuse.H0_H0 ;  /* 0x2000001aff9d7230 */ /* 0x100fe40000004100 */
[----:B------:R-:W-:Y:S01]  /*1050*/  FADD.FTZ R102, R102, R23 ;  /* 0x0000001766667221 */ /* 0x000fe20000010000 */
[----:B------:R-:W-:Y:S01]  /*1060*/  FFMA.FTZ R74, R19, R23, R74 ;  /* 0x00000017134a7223 */ /* 0x000fe2000001004a */
[----:B------:R-:W-:Y:S01]  /*1070*/  FADD.FTZ R101, R101, R22 ;  /* 0x0000001665657221 */ /* 0x000fe20000010000 */
[----:B------:R-:W-:Y:S01]  /*1080*/  FFMA.FTZ R73, R18, R22, R73 ;  /* 0x0000001612497223 */ /* 0x000fe20000010049 */
[----:B------:R-:W-:Y:S01]  /*1090*/  FMUL.FTZ R23, R43, R28 ;  /* 0x0000001c2b177220 */ /* 0x000fe20000410000 */
[----:B------:R-:W-:Y:S01]  /*10a0*/  FADD.FTZ R152, R29, R24 ;  /* 0x000000181d987221 */ /* 0x000fe20000010000 */
[----:B------:R-:W-:Y:S01]  /*10b0*/  FADD.FTZ R155, -R198, R155 ;  /* 0x0000009bc69b7221 */ /* 0x000fe20000010100 */
[----:B------:R-:W-:Y:S01]  /*10c0*/  FMUL.FTZ R22, R6, R153 ;  /* 0x0000009906167220 */ /* 0x000fe20000410000 */
[----:B------:R-:W-:Y:S01]  /*10d0*/  FFMA.FTZ R31, R19, R24, R30 ;  /* 0x00000018131f7223 */ /* 0x000fe2000001001e */
[----:B------:R-:W-:-:S02]  /*10e0*/  HADD2.F32 R154, -RZ, R26.H1_H1 ;  /* 0x3000001aff9a7230 */ /* 0x000fc40000004100 */
[----:B------:R-:W-:Y:S01]  /*10f0*/  FMUL.FTZ R26, R44, R157 ;  /* 0x0000009d2c1a7220 */ /* 0x000fe20000410000 */
[----:B------:R-:W-:Y:S01]  /*1100*/  FADD.FTZ R153, R152, R23 ;  /* 0x0000001798997221 */ /* 0x000fe20000010000 */
[----:B------:R-:W-:Y:S01]  /*1110*/  FADD.FTZ R159, -R198, R159 ;  /* 0x0000009fc69f7221 */ /* 0x000fe20000010100 */
[----:B------:R-:W-:Y:S01]  /*1120*/  FMUL.FTZ R25, R6, R155 ;  /* 0x0000009b06197220 */ /* 0x000fe20000410000 */
[C---:B------:R-:W-:Y:S01]  /*1130*/  FFMA.FTZ R30, R22.reuse, R23, R31 ;  /* 0x00000017161e7223 */ /* 0x040fe2000001001f */
[----:B------:R-:W-:Y:S01]  /*1140*/  FADD.FTZ R103, R103, R28 ;  /* 0x0000001c67677221 */ /* 0x000fe20000010000 */
[----:B------:R-:W-:Y:S01]  /*1150*/  FFMA.FTZ R75, R22, R28, R75 ;  /* 0x0000001c164b7223 */ /* 0x000fe2000001004b */
[----:B------:R-:W-:Y:S01]  /*1160*/  FMUL.FTZ R27, R45, R154 ;  /* 0x0000009a2d1b7220 */ /* 0x000fe20000410000 */
[----:B------:R-:W-:Y:S01]  /*1170*/  FADD.FTZ R152, R153, R26 ;  /* 0x0000001a99987221 */ /* 0x000fe20000010000 */
[----:B------:R-:W-:Y:S01]  /*1180*/  FADD.FTZ R203, -R198, R203 ;  /* 0x000000cbc6cb7221 */ /* 0x000fe20000010100 */
[----:B------:R-:W-:Y:S01]  /*1190*/  FMUL.FTZ R28, R6, R159 ;  /* 0x0000009f061c7220 */ /* 0x000fe20000410000 */
[----:B------:R-:W-:Y:S01]  /*11a0*/  FFMA.FTZ R153, R25, R26, R30 ;  /* 0x0000001a19997223 */ /* 0x000fe2000001001e */
[----:B------:R-:W-:Y:S01]  /*11b0*/  FADD.FTZ R155, R152, R27 ;  /* 0x0000001b989b7221 */ /* 0x000fe20000010000 */
[----:B------:R-:W-:Y:S01]  /*11c0*/  FADD.FTZ R207, -R198, R207 ;  /* 0x000000cfc6cf7221 */ /* 0x000fe20000010100 */
        /* <DEDUP_REMOVED lines=17> */
.L_x_2813:
[----:B------:R-:W-:Y:S05]  /*12e0*/  BSYNC.RECONVERGENT B2 ;  /* 0x0000000000027941 */ /* 0x000fea0003800200 */
.L_x_2812:
        /* <DEDUP_REMOVED lines=9> */
[--C-:B--2---:R-:W-:Y:S02]  /*1380*/  HADD2.F32 R165, -RZ, R152.reuse.H1_H1 ;  /* 0x30000098ffa57230 */ /* 0x104fe40000004100 */
[----:B------:R-:W-:Y:S02]  /*1390*/  HADD2.F32 R163, -RZ, R152.H0_H0 ;  /* 0x20000098ffa37230 */ /* 0x000fe40000004100 */
[--C-:B------:R-:W-:Y:S02]  /*13a0*/  HADD2.F32 R167, -RZ, R153.reuse.H0_H0 ;  /* 0x20000099ffa77230 */ /* 0x100fe40000004100 */
[C---:B------:R-:W-:Y:S01]  /*13b0*/  FADD.FTZ R165, -R198.reuse, R165 ;  /* 0x000000a5c6a57221 */ /* 0x040fe20000010100 */
[----:B------:R-:W-:Y:S02]  /*13c0*/  HADD2.F32 R169, -RZ, R153.H1_H1 ;  /* 0x30000099ffa97230 */ /* 0x000fe40000004100 */
[----:B------:R-:W-:Y:S01]  /*13d0*/  FADD.FTZ R163, -R198, R163 ;  /* 0x000000a3c6a37221 */ /* 0x000fe20000010100 */
[----:B---3--:R-:W-:-:S02]  /*13e0*/  HADD2.F32 R153, -RZ, R156.H0_H0 ;  /* 0x2000009cff997230 */ /* 0x008fc40000004100 */
[----:B------:R-:W-:Y:S01]  /*13f0*/  FADD.FTZ R167, -R198, R167 ;  /* 0x000000a7c6a77221 */ /* 0x000fe20000010100 */
[----:B------:R-:W-:Y:S02]  /*1400*/  HADD2.F32 R152, -RZ, R156.H1_H1 ;  /* 0x3000009cff987230 */ /* 0x000fe40000004100 */
[C---:B-----5:R-:W-:Y:S01]  /*1410*/  FMUL.FTZ R162, R6.reuse, R165 ;  /* 0x000000a506a27220 */ /* 0x060fe20000410000 */
[----:B------:R-:W-:Y:S01]  /*1420*/  FMUL.FTZ R163, R6, R163 ;  /* 0x000000a306a37220 */ /* 0x000fe20000410000 */
[----:B------:R-:W-:Y:S01]  /*1430*/  FMUL.FTZ R164, R48, R153 ;  /* 0x0000009930a47220 */ /* 0x000fe20000410000 */
[--C-:B------:R-:W-:Y:S02]  /*1440*/  HADD2.F32 R175, -RZ, R155.reuse.H0_H0 ;  /* 0x2000009bffaf7230 */ /* 0x100fe40000004100 */
[----:B------:R-:W-:Y:S01]  /*1450*/  FMUL.FTZ R165, R6, R167 ;  /* 0x000000a706a57220 */ /* 0x000fe20000410000 */
[----:B------:R-:W-:Y:S02]  /*1460*/  HADD2.F32 R205, -RZ, R155.H1_H1 ;  /* 0x3000009bffcd7230 */ /* 0x000fe40000004100 */
[----:B------:R-:W-:Y:S01]  /*1470*/  FADD.FTZ R109, R109, R152 ;  /* 0x000000986d6d7221 */ /* 0x000fe20000010000 */
[----:B------:R-:W-:-:S02]  /*1480*/  HADD2.F32 R155, -RZ, R157.H0_H0 ;  /* 0x2000009dff9b7230 */ /* 0x000fc40000004100 */
[-C--:B------:R-:W-:Y:S01]  /*1490*/  FFMA.FTZ R81, R162, R152.reuse, R81 ;  /* 0x00000098a2517223 */ /* 0x080fe20000010051 */
[----:B------:R-:W-:Y:S01]  /*14a0*/  FMUL.FTZ R167, R49, R152 ;  /* 0x0000009831a77220 */ /* 0x000fe20000410000 */
[----:B------:R-:W-:Y:S01]  /*14b0*/  FADD.FTZ R169, -R198, R169 ;  /* 0x000000a9c6a97221 */ /* 0x000fe20000010100 */
[----:B------:R-:W-:Y:S01]  /*14c0*/  FADD.FTZ R108, R108, R153 ;  /* 0x000000996c6c7221 */ /* 0x000fe20000010000 */
[----:B------:R-:W-:Y:S01]  /*14d0*/  FFMA.FTZ R80, R163, R153, R80 ;  /* 0x00000099a3507223 */ /* 0x000fe20000010050 */
[----:B------:R-:W-:Y:S01]  /*14e0*/  FADD.FTZ R152, R201, R164 ;  /* 0x000000a4c9987221 */ /* 0x000fe20000010000 */
[----:B------:R-:W-:Y:S01]  /*14f0*/  FFMA.FTZ R153, R163, R164, R200 ;  /* 0x000000a4a3997223 */ /* 0x000fe200000100c8 */
[--C-:B------:R-:W-:Y:S02]  /*1500*/  HADD2.F32 R171, -RZ, R154.reuse.H0_H0 ;  /* 0x2000009affab7230 */ /* 0x100fe40000004100 */
[----:B------:R-:W-:Y:S01]  /*1510*/  FADD.FTZ R110, R110, R155 ;  /* 0x0000009b6e6e7221 */ /* 0x000fe20000010000 */
[----:B------:R-:W-:-:S02]  /*1520*/  HADD2.F32 R173, -RZ, R154.H1_H1 ;  /* 0x3000009affad7230 */ /* 0x000fc40000004100 */
[-C--:B------:R-:W-:Y:S01]  /*1530*/  FFMA.FTZ R82, R165, R155.reuse, R82 ;  /* 0x0000009ba5527223 */ /* 0x080fe20000010052 */
[----:B------:R-:W-:Y:S02]  /*1540*/  HADD2.F32 R154, -RZ, R157.H1_H1 ;  /* 0x3000009dff9a7230 */ /* 0x000fe40000004100 */
[----:B------:R-:W-:Y:S01]  /*1550*/  FMUL.FTZ R168, R50, R155 ;  /* 0x0000009b32a87220 */ /* 0x000fe20000410000 */
[----:B------:R-:W-:Y:S01]  /*1560*/  FMUL.FTZ R166, R6, R169 ;  /* 0x000000a906a67220 */ /* 0x000fe20000410000 */
[----:B------:R-:W-:Y:S01]  /*1570*/  FADD.FTZ R155, R152, R167 ;  /* 0x000000a7989b7221 */ /* 0x000fe20000010000 */
[----:B------:R-:W-:Y:S01]  /*1580*/  FFMA.FTZ R152, R162, R167, R153 ;  /* 0x000000a7a2987223 */ /* 0x000fe20000010099 */
[--C-:B------:R-:W-:Y:S02]  /*1590*/  HADD2.F32 R157, -RZ, R158.reuse.H0_H0 ;  /* 0x2000009eff9d7230 */ /* 0x100fe40000004100 */
[----:B------:R-:W-:Y:S01]  /*15a0*/  FADD.FTZ R111, R111, R154 ;  /* 0x0000009a6f6f7221 */ /* 0x000fe20000010000 */
[-C--:B------:R-:W-:Y:S01]  /*15b0*/  FFMA.FTZ R83, R166, R154.reuse, R83 ;  /* 0x0000009aa6537223 */ /* 0x080fe20000010053 */
[----:B------:R-:W-:Y:S01]  /*15c0*/  FMUL.FTZ R169, R51, R154 ;  /* 0x0000009a33a97220 */ /* 0x000fe20000410000 */
[----:B------:R-:W-:Y:S01]  /*15d0*/  FADD.FTZ R171, -R198, R171 ;  /* 0x000000abc6ab7221 */ /* 0x000fe20000010100 */
[----:B------:R-:W-:Y:S01]  /*15e0*/  FADD.FTZ R154, R155, R168 ;  /* 0x000000a89b9a7221 */ /* 0x000fe20000010000 */
[----:B------:R-:W-:Y:S01]  /*15f0*/  FFMA.FTZ R153, R165, R168, R152 ;  /* 0x000000a8a5997223 */ /* 0x000fe20000010098 */
[----:B------:R-:W-:-:S02]  /*1600*/  HADD2.F32 R158, -RZ, R158.H1_H1 ;  /* 0x3000009eff9e7230 */ /* 0x000fc40000004100 */
[----:B------:R-:W-:Y:S01]  /*1610*/  FADD.FTZ R173, -R198, R173 ;  /* 0x000000adc6ad7221 */ /* 0x000fe20000010100 */
[----:B------:R-:W-:Y:S01]  /*1620*/  FMUL.FTZ R171, R6, R171 ;  /* 0x000000ab06ab7220 */ /* 0x000fe20000410000 */
[----:B------:R-:W-:Y:S01]  /*1630*/  FMUL.FTZ R170, R52, R157 ;  /* 0x0000009d34aa7220 */ /* 0x000fe20000410000 */
[----:B------:R-:W-:Y:S01]  /*1640*/  FADD.FTZ R155, R154, R169 ;  /* 0x000000a99a9b7221 */ /* 0x000fe20000010000 */
[----:B------:R-:W-:Y:S01]  /*1650*/  FFMA.FTZ R152, R166, R169, R153 ;  /* 0x000000a9a6987223 */ /* 0x000fe20000010099 */
[--C-:B------:R-:W-:Y:S02]  /*1660*/  HADD2.F32 R203, -RZ, R159.reuse.H0_H0 ;  /* 0x2000009fffcb7230 */ /* 0x100fe40000004100 */
[----:B------:R-:W-:Y:S01]  /*1670*/  FMUL.FTZ R172, R6, R173 ;  /* 0x000000ad06ac7220 */ /* 0x000fe20000410000 */
[----:B------:R-:W-:Y:S01]  /*1680*/  FADD.FTZ R175, -R198, R175 ;  /* 0x000000afc6af7221 */ /* 0x000fe20000010100 */
[----:B------:R-:W-:Y:S01]  /*1690*/  FMUL.FTZ R173, R53, R158 ;  /* 0x0000009e35ad7220 */ /* 0x000fe20000410000 */
        /* <DEDUP_REMOVED lines=22> */
.L_x_2815:
[----:B------:R-:W-:Y:S05]  /*1800*/  BSYNC.RECONVERGENT B2 ;  /* 0x0000000000027941 */ /* 0x000fea0003800200 */
.L_x_2814:
[----:B------:R-:W-:Y:S05]  /*1810*/  @!P4 BRA `(.L_x_2816) ;  /* 0x000000180098c947 */ /* 0x000fea0003800000 */
[----:B------:R-:W0:Y:S08]  /*1820*/  LDC.64 R152, c[0x0][0x3a8] ;  /* 0x0000ea00ff987b82 */ /* 0x000e300000000a00 */
[----:B------:R-:W1:Y:S01]  /*1830*/  LDC.64 R156, c[0x0][0x428] ;  /* 0x00010a00ff9c7b82 */ /* 0x000e620000000a00 */
[----:B0-----:R-:W-:-:S06]  /*1840*/  IMAD.WIDE.U32 R152, R202, 0x10, R152 ;  /* 0x00000010ca987825 */ /* 0x001fcc00078e0098 */
[----:B------:R-:W2:Y:S01]  /*1850*/  LDG.E.128 R152, desc[UR10][R152.64] ;  /* 0x0000000a98987981 */ /* 0x000ea2000c1e1d00 */
[----:B-1----:R-:W-:-:S06]  /*1860*/  IMAD.WIDE.U32 R156, R202, 0x10, R156 ;  /* 0x00000010ca9c7825 */ /* 0x002fcc00078e009c */
[----:B------:R-:W3:Y:S01]  /*1870*/  LDG.E.128 R156, desc[UR10][R156.64] ;  /* 0x0000000a9c9c7981 */ /* 0x000ee2000c1e1d00 */
[--C-:B--2---:R-:W-:Y:S02]  /*1880*/  HADD2.F32 R181, -RZ, R153.reuse.H1_H1 ;  /* 0x30000099ffb57230 */ /* 0x104fe40000004100 */
[--C-:B------:R-:W-:Y:S02]  /*1890*/  HADD2.F32 R161, -RZ, R152.reuse.H0_H0 ;  /* 0x20000098ffa17230 */ /* 0x100fe40000004100 */
[----:B------:R-:W-:Y:S02]  /*18a0*/  HADD2.F32 R177, -RZ, R152.H1_H1 ;  /* 0x30000098ffb17230 */ /* 0x000fe40000004100 */
[C---:B------:R-:W-:Y:S01]  /*18b0*/  FADD.FTZ R181, -R198.reuse, R181 ;  /* 0x000000b5c6b57221 */ /* 0x040fe20000010100 */
[----:B------:R-:W-:Y:S02]  /*18c0*/  HADD2.F32 R179, -RZ, R153.H0_H0 ;  /* 0x20000099ffb37230 */ /* 0x000fe40000004100 */
[----:B------:R-:W-:Y:S01]  /*18d0*/  FADD.FTZ R161, -R198, R161 ;  /* 0x000000a1c6a17221 */ /* 0x000fe20000010100 */
[----:B------:R-:W-:-:S02]  /*18e0*/  HADD2.F32 R187, -RZ, R155.H0_H0 ;  /* 0x2000009bffbb7230 */ /* 0x000fc40000004100 */
[C---:B------:R-:W-:Y:S01]  /*18f0*/  FADD.FTZ R177, -R198.reuse, R177 ;  /* 0x000000b1c6b17221 */ /* 0x040fe20000010100 */
[--C-:B---3--:R-:W-:Y:S02]  /*1900*/  HADD2.F32 R153, -RZ, R156.reuse.H0_H0 ;  /* 0x2000009cff997230 */ /* 0x108fe40000004100 */
[----:B------:R-:W-:Y:S01]  /*1910*/  FADD.FTZ R179, -R198, R179 ;  /* 0x000000b3c6b37221 */ /* 0x000fe20000010100 */
[----:B------:R-:W-:Y:S02]  /*1920*/  HADD2.F32 R155, -RZ, R155.H1_H1 ;  /* 0x3000009bff9b7230 */ /* 0x000fe40000004100 */
[C---:B-----5:R-:W-:Y:S01]  /*1930*/  FMUL.FTZ R184, R6.reuse, R181 ;  /* 0x000000b506b87220 */ /* 0x060fe20000410000 */
[----:B------:R-:W-:Y:S02]  /*1940*/  HADD2.F32 R152, -RZ, R157.H1_H1 ;  /* 0x3000009dff987230 */ /* 0x000fe40000004100 */
[----:B------:R-:W-:Y:S01]  /*1950*/  FMUL.FTZ R161, R6, R161 ;  /* 0x000000a106a17220 */ /* 0x000fe20000410000 */
[----:B------:R-:W-:-:S02]  /*1960*/  HADD2.F32 R156, -RZ, R156.H1_H1 ;  /* 0x3000009cff9c7230 */ /* 0x000fc40000004100 */
[----:B------:R-:W-:Y:S01]  /*1970*/  FMUL.FTZ R182, R56, R153 ;  /* 0x0000009938b67220 */ /* 0x000fe20000410000 */
[----:B------:R-:W-:Y:S01]  /*1980*/  FADD.FTZ R203, -R198, R155 ;  /* 0x0000009bc6cb7221 */ /* 0x000fe20000010100 */
[----:B------:R-:W-:Y:S02]  /*1990*/  HADD2.F32 R155, -RZ, R157.H0_H0 ;  /* 0x2000009dff9b7230 */ /* 0x000fe40000004100 */
[C---:B------:R-:W-:Y:S01]  /*19a0*/  FMUL.FTZ R180, R6.reuse, R177 ;  /* 0x000000b106b47220 */ /* 0x040fe20000410000 */
[----:B------:R-:W-:Y:S01]  /*19b0*/  FMUL.FTZ R177, R6, R179 ;  /* 0x000000b306b17220 */ /* 0x000fe20000410000 */
[----:B------:R-:W-:Y:S01]  /*19c0*/  FADD.FTZ R91, R91, R152 ;  /* 0x000000985b5b7221 */ /* 0x000fe20000010000 */
[-C--:B------:R-:W-:Y:S01]  /*19d0*/  FFMA.FTZ R127, R184, R152.reuse, R127 ;  /* 0x00000098b87f7223 */ /* 0x080fe2000001007f */
[----:B------:R-:W-:Y:S01]  /*19e0*/  FMUL.FTZ R181, R59, R152 ;  /* 0x000000983bb57220 */ /* 0x000fe20000410000 */
        /* <DEDUP_REMOVED lines=8> */
[----:B------:R-:W-:-:S02]  /*1a70*/  HADD2.F32 R183, -RZ, R154.H0_H0 ;  /* 0x2000009affb77230 */ /* 0x000fc40000004100 */
[----:B------:R-:W-:Y:S01]  /*1a80*/  FADD.FTZ R155, R152, R179 ;  /* 0x000000b3989b7221 */ /* 0x000fe20000010000 */
[----:B------:R-:W-:Y:S01]  /*1a90*/  FFMA.FTZ R152, R180, R179, R153 ;  /* 0x000000b3b4987223 */ /* 0x000fe20000010099 */
[----:B------:R-:W-:Y:S02]  /*1aa0*/  HADD2.F32 R185, -RZ, R154.H1_H1 ;  /* 0x3000009affb97230 */ /* 0x000fe40000004100 */
[C---:B------:R-:W-:Y:S01]  /*1ab0*/  FADD.FTZ R187, -R198.reuse, R187 ;  /* 0x000000bbc6bb7221 */ /* 0x040fe20000010100 */
[--C-:B------:R-:W-:Y:S02]  /*1ac0*/  HADD2.F32 R157, -RZ, R158.reuse.H0_H0 ;  /* 0x2000009eff9d7230 */ /* 0x100fe40000004100 */
[C---:B------:R-:W-:Y:S01]  /*1ad0*/  FADD.FTZ R183, -R198.reuse, R183 ;  /* 0x000000b7c6b77221 */ /* 0x040fe20000010100 */
[----:B------:R-:W-:Y:S01]  /*1ae0*/  FADD.FTZ R154, R155, R186 ;  /* 0x000000ba9b9a7221 */ /* 0x000fe20000010000 */
[----:B------:R-:W-:Y:S01]  /*1af0*/  FFMA.FTZ R153, R177, R186, R152 ;  /* 0x000000bab1997223 */ /* 0x000fe20000010098 */
[----:B------:R-:W-:Y:S01]  /*1b00*/  FADD.FTZ R185, -R198, R185 ;  /* 0x000000b9c6b97221 */ /* 0x000fe20000010100 */
[----:B------:R-:W-:-:S02]  /*1b10*/  HADD2.F32 R158, -RZ, R158.H1_H1 ;  /* 0x3000009eff9e7230 */ /* 0x000fc40000004100 */
[----:B------:R-:W-:Y:S01]  /*1b20*/  FMUL.FTZ R183, R6, R183 ;  /* 0x000000b706b77220 */ /* 0x000fe20000410000 */
[----:B------:R-:W-:Y:S01]  /*1b30*/  FMUL.FTZ R188, R60, R157 ;  /* 0x0000009d3cbc7220 */ /* 0x000fe20000410000 */
[----:B------:R-:W-:Y:S01]  /*1b40*/  FADD.FTZ R155, R154, R181 ;  /* 0x000000b59a9b7221 */ /* 0x000fe20000010000 */
[----:B------:R-:W-:Y:S01]  /*1b50*/  FFMA.FTZ R152, R184, R181, R153 ;  /* 0x000000b5b8987223 */ /* 0x000fe20000010099 */
[--C-:B------:R-:W-:Y:S02]  /*1b60*/  HADD2.F32 R189, -RZ, R159.reuse.H0_H0 ;  /* 0x2000009fffbd7230 */ /* 0x100fe40000004100 */
[----:B------:R-:W-:Y:S01]  /*1b70*/  FMUL.FTZ R190, R6, R185 ;  /* 0x000000b906be7220 */ /* 0x000fe20000410000 */
[----:B------:R-:W-:Y:S01]  /*1b80*/  FMUL.FTZ R185, R61, R158 ;  /* 0x0000009e3db97220 */ /* 0x000fe20000410000 */
[----:B------:R-:W-:Y:S01]  /*1b90*/  FADD.FTZ R154, R155, R188 ;  /* 0x000000bc9b9a7221 */ /* 0x000fe20000010000 */
[----:B------:R-:W-:Y:S01]  /*1ba0*/  FFMA.FTZ R153, R183, R188, R152 ;  /* 0x000000bcb7997223 */ /* 0x000fe20000010098 */
[----:B------:R-:W-:-:S02]  /*1bb0*/  HADD2.F32 R198, -RZ, R159.H1_H1 ;  /* 0x3000009fffc67230 */ /* 0x000fc40000004100 */
[----:B------:R-:W-:Y:S01]  /*1bc0*/  FMUL.FTZ R187, R6, R187 ;  /* 0x000000bb06bb7220 */ /* 0x000fe20000410000 */
        /* <DEDUP_REMOVED lines=20> */
.L_x_2809:
        /* <DEDUP_REMOVED lines=17> */
[----:B------:R-:W-:Y:S01]  /*1e20*/  IADD3 R202, PT, PT, R0, 0x20, RZ ;  /* 0x0000002000ca7810 */ /* 0x000fe20007ffe0ff */
[--C-:B---3--:R-:W-:Y:S02]  /*1e30*/  HADD2.F32 R7, -RZ, R8.reuse.H0_H0 ;  /* 0x20000008ff077230 */ /* 0x108fe40000004100 */
[----:B------:R-:W-:Y:S02]  /*1e40*/  HADD2.F32 R155, -RZ, R9.H0_H0 ;  /* 0x20000009ff9b7230 */ /* 0x000fe40000004100 */
[----:B------:R-:W-:Y:S02]  /*1e50*/  HADD2.F32 R153, -RZ, R8.H1_H1 ;  /* 0x30000008ff997230 */ /* 0x000fe40000004100 */
[C---:B------:R-:W-:Y:S01]  /*1e60*/  FADD.FTZ R7, -R198.reuse, R7 ;  /* 0x00000007c6077221 */ /* 0x040fe20000010100 */
[----:B------:R-:W-:Y:S02]  /*1e70*/  HADD2.F32 R193, -RZ, R11.H0_H0 ;  /* 0x2000000bffc17230 */ /* 0x000fe40000004100 */
[----:B------:R-:W-:Y:S01]  /*1e80*/  FADD.FTZ R155, -R198, R155 ;  /* 0x0000009bc69b7221 */ /* 0x000fe20000010100 */
[----:B----4-:R-:W-:-:S02]  /*1e90*/  HADD2.F32 R197, -RZ, R12.H0_H0 ;  /* 0x2000000cffc57230 */ /* 0x010fc40000004100 */
[----:B-----5:R-:W-:Y:S01]  /*1ea0*/  FMUL.FTZ R199, R6, R7 ;  /* 0x0000000706c77220 */ /* 0x020fe20000410000 */
[----:B------:R-:W-:Y:S02]  /*1eb0*/  HADD2.F32 R11, -RZ, R11.H1_H1 ;  /* 0x3000000bff0b7230 */ /* 0x000fe40000004100 */
[----:B------:R-:W-:Y:S01]  /*1ec0*/  FADD.FTZ R153, -R198, R153 ;  /* 0x00000099c6997221 */ /* 0x000fe20000010100 */
[----:B------:R-:W-:Y:S02]  /*1ed0*/  HADD2.F32 R12, -RZ, R12.H1_H1 ;  /* 0x3000000cff0c7230 */ /* 0x000fe40000004100 */
[----:B------:R-:W-:Y:S01]  /*1ee0*/  FADD.FTZ R92, R92, R197 ;  /* 0x000000c55c5c7221 */ /* 0x000fe20000010000 */
[-C--:B------:R-:W-:Y:S01]  /*1ef0*/  FFMA.FTZ R64, R199, R197.reuse, R64 ;  /* 0x000000c5c7407223 */ /* 0x080fe20000010040 */
[----:B------:R-:W-:Y:S02]  /*1f00*/  HADD2.F32 R157, -RZ, R9.H1_H1 ;  /* 0x30000009ff9d7230 */ /* 0x000fe40000004100 */
[----:B------:R-:W-:Y:S01]  /*1f10*/  FMUL.FTZ R197, R32, R197 ;  /* 0x000000c520c57220 */ /* 0x000fe20000410000 */
[----:B------:R-:W-:-:S02]  /*1f20*/  HADD2.F32 R159, -RZ, R10.H0_H0 ;  /* 0x2000000aff9f7230 */ /* 0x000fc40000004100 */
[----:B------:R-:W-:Y:S01]  /*1f30*/  FADD.FTZ R201, -R198, R193 ;  /* 0x000000c1c6c97221 */ /* 0x000fe20000010100 */
[----:B------:R-:W-:Y:S02]  /*1f40*/  HADD2.F32 R9, -RZ, R10.H1_H1 ;  /* 0x3000000aff097230 */ /* 0x000fe40000004100 */
[----:B------:R-:W-:Y:S01]  /*1f50*/  FMUL.FTZ R193, R6, R155 ;  /* 0x0000009b06c17220 */ /* 0x000fe20000410000 */
[--C-:B------:R-:W-:Y:S02]  /*1f60*/  HADD2.F32 R191, -RZ, R13.reuse.H0_H0 ;  /* 0x2000000dffbf7230 */ /* 0x100fe40000004100 */
[----:B------:R-:W-:Y:S01]  /*1f70*/  FADD.FTZ R205, -R198, R11 ;  /* 0x0000000bc6cd7221 */ /* 0x000fe20000010100 */
[----:B------:R-:W-:Y:S02]  /*1f80*/  HADD2.F32 R10, -RZ, R13.H1_H1 ;  /* 0x3000000dff0a7230 */ /* 0x000fe40000004100 */
[----:B------:R-:W-:Y:S01]  /*1f90*/  FMUL.FTZ R195, R33, R12 ;  /* 0x0000000c21c37220 */ /* 0x000fe20000410000 */
[----:B------:R-:W-:-:S02]  /*1fa0*/  HADD2.F32 R13, -RZ, R14.H0_H0 ;  /* 0x2000000eff0d7230 */ /* 0x000fc40000004100 */
[----:B------:R-:W-:Y:S01]  /*1fb0*/  FMUL.FTZ R196, R6, R153 ;  /* 0x0000009906c47220 */ /* 0x000fe20000410000 */
[----:B------:R-:W-:Y:S02]  /*1fc0*/  HADD2.F32 R152, -RZ, R14.H1_H1 ;  /* 0x3000000eff987230 */ /* 0x000fe40000004100 */
[----:B------:R-:W-:Y:S01]  /*1fd0*/  FADD.FTZ R14, RZ, R197 ;  /* 0x000000c5ff0e7221 */ /* 0x000fe20000010000 */
[----:B------:R-:W-:Y:S01]  /*1fe0*/  FFMA.FTZ R11, R199, R197, RZ ;  /* 0x000000c5c70b7223 */ /* 0x000fe200000100ff */
[--C-:B------:R-:W-:Y:S02]  /*1ff0*/  HADD2.F32 R203, -RZ, R15.reuse.H0_H0 ;  /* 0x2000000fffcb7230 */ /* 0x100fe40000004100 */
[----:B------:R-:W-:Y:S01]  /*2000*/  FADD.FTZ R157, -R198, R157 ;  /* 0x0000009dc69d7221 */ /* 0x000fe20000010100 */
[----:B------:R-:W-:Y:S02]  /*2010*/  HADD2.F32 R156, -RZ, R15.H1_H1 ;  /* 0x3000000fff9c7230 */ /* 0x000fe40000004100 */
[----:B------:R-:W-:Y:S01]  /*2020*/  FADD.FTZ R94, R94, R191 ;  /* 0x000000bf5e5e7221 */ /* 0x000fe20000010000 */
[-C--:B------:R-:W-:Y:S01]  /*2030*/  FFMA.FTZ R66, R193, R191.reuse, R66 ;  /* 0x000000bfc1427223 */ /* 0x080fe20000010042 */
[----:B------:R-:W-:Y:S01]  /*2040*/  FADD.FTZ R15, -R198, R9 ;  /* 0x00000009c60f7221 */ /* 0x000fe20000010100 */
        /* <DEDUP_REMOVED lines=38> */
.L_x_2818:
[----:B------:R-:W-:Y:S05]  /*22b0*/  BSYNC.RECONVERGENT B2 ;  /* 0x0000000000027941 */ /* 0x000fea0003800200 */
.L_x_2817:
        /* <DEDUP_REMOVED lines=13> */
[----:B------:R-:W-:Y:S02]  /*2390*/  HADD2.F32 R29, -RZ, R20.H1_H1 ;  /* 0x30000014ff1d7230 */ /* 0x000fe40000004100 */
[--C-:B------:R-:W-:Y:S02]  /*23a0*/  HADD2.F32 R31, -RZ, R21.reuse.H0_H0 ;  /* 0x20000015ff1f7230 */ /* 0x100fe40000004100 */
[C---:B------:R-:W-:Y:S01]  /*23b0*/  FADD.FTZ R17, -R198.reuse, R17 ;  /* 0x00000011c6117221 */ /* 0x040fe20000010100 */
[----:B------:R-:W-:Y:S02]  /*23c0*/  HADD2.F32 R153, -RZ, R21.H1_H1 ;  /* 0x30000015ff997230 */ /* 0x000fe40000004100 */
[----:B------:R-:W-:Y:S01]  /*23d0*/  FADD.FTZ R29, -R198, R29 ;  /* 0x0000001dc61d7221 */ /* 0x000fe20000010100 */
[----:B----4-:R-:W-:-:S02]  /*23e0*/  HADD2.F32 R19, -RZ, R24.H0_H0 ;  /* 0x20000018ff137230 */ /* 0x010fc40000004100 */
[----:B-----5:R-:W-:Y:S01]  /*23f0*/  FMUL.FTZ R17, R6, R17 ;  /* 0x0000001106117220 */ /* 0x020fe20000410000 */
[----:B------:R-:W-:Y:S02]  /*2400*/  HADD2.F32 R21, -RZ, R22.H1_H1 ;  /* 0x30000016ff157230 */ /* 0x000fe40000004100 */
[----:B------:R-:W-:Y:S01]  /*2410*/  FADD.FTZ R31, -R198, R31 ;  /* 0x0000001fc61f7221 */ /* 0x000fe20000010100 */
[----:B------:R-:W-:Y:S02]  /*2420*/  HADD2.F32 R24, -RZ, R24.H1_H1 ;  /* 0x30000018ff187230 */ /* 0x000fe40000004100 */
[----:B------:R-:W-:Y:S01]  /*2430*/  FMUL.FTZ R20, R40, R19 ;  /* 0x0000001328147220 */ /* 0x000fe20000410000 */
[--C-:B------:R-:W-:Y:S02]  /*2440*/  HADD2.F32 R203, -RZ, R23.reuse.H0_H0 ;  /* 0x20000017ffcb7230 */ /* 0x100fe40000004100 */
[----:B------:R-:W-:Y:S01]  /*2450*/  FADD.FTZ R159, -R198, R21 ;  /* 0x00000015c69f7221 */ /* 0x000fe20000010100 */
[----:B------:R-:W-:-:S02]  /*2460*/  HADD2.F32 R207, -RZ, R23.H1_H1 ;  /* 0x30000017ffcf7230 */ /* 0x000fc40000004100 */
[----:B------:R-:W-:Y:S01]  /*2470*/  FMUL.FTZ R18, R6, R29 ;  /* 0x0000001d06127220 */ /* 0x000fe20000410000 */
[----:B------:R-:W-:Y:S02]  /*2480*/  HADD2.F32 R23, -RZ, R25.H0_H0 ;  /* 0x20000019ff177230 */ /* 0x000fe40000004100 */
[----:B------:R-:W-:Y:S01]  /*2490*/  FMUL.FTZ R21, R41, R24 ;  /* 0x0000001829157220 */ /* 0x000fe20000410000 */
[--C-:B------:R-:W-:Y:S02]  /*24a0*/  HADD2.F32 R205, -RZ, R27.reuse.H0_H0 ;  /* 0x2000001bffcd7230 */ /* 0x100fe40000004100 */
[----:B------:R-:W-:Y:S01]  /*24b0*/  FADD.FTZ R30, R201, R20 ;  /* 0x00000014c91e7221 */ /* 0x000fe20000010000 */
[----:B------:R-:W-:Y:S02]  /*24c0*/  HADD2.F32 R156, -RZ, R27.H1_H1 ;  /* 0x3000001bff9c7230 */ /* 0x000fe40000004100 */
[C---:B------:R-:W-:Y:S01]  /*24d0*/  FFMA.FTZ R27, R17.reuse, R20, R200 ;  /* 0x00000014111b7223 */ /* 0x040fe200000100c8 */
[----:B------:R-:W-:Y:S01]  /*24e0*/  FADD.FTZ R100, R100, R19 ;  /* 0x0000001364647221 */ /* 0x000fe20000010000 */
[----:B------:R-:W-:Y:S01]  /*24f0*/  FFMA.FTZ R72, R17, R19, R72 ;  /* 0x0000001311487223 */ /* 0x000fe20000010048 */
[----:B------:R-:W-:-:S02]  /*2500*/  HADD2.F32 R28, -RZ, R25.H1_H1 ;  /* 0x30000019ff1c7230 */ /* 0x000fc40000004100 */
[----:B------:R-:W-:Y:S01]  /*2510*/  FADD.FTZ R101, R101, R24 ;  /* 0x0000001865657221 */ /* 0x000fe20000010000 */
[----:B------:R-:W-:Y:S01]  /*2520*/  FMUL.FTZ R19, R6, R31 ;  /* 0x0000001f06137220 */ /* 0x000fe20000410000 */
[----:B------:R-:W-:Y:S01]  /*2530*/  FFMA.FTZ R73, R18, R24, R73 ;  /* 0x0000001812497223 */ /* 0x000fe20000010049 */
[----:B------:R-:W-:Y:S02]  /*2540*/  HADD2.F32 R155, -RZ, R22.H0_H0 ;  /* 0x20000016ff9b7230 */ /* 0x000fe40000004100 */
[----:B------:R-:W-:Y:S01]  /*2550*/  FMUL.FTZ R24, R42, R23 ;  /* 0x000000172a187220 */ /* 0x000fe20000410000 */
[----:B------:R-:W-:Y:S01]  /*2560*/  FADD.FTZ R29, R30, R21 ;  /* 0x000000151e1d7221 */ /* 0x000fe20000010000 */
[----:B------:R-:W-:Y:S01]  /*2570*/  FADD.FTZ R153, -R198, R153 ;  /* 0x00000099c6997221 */ /* 0x000fe20000010100 */
[----:B------:R-:W-:Y:S01]  /*2580*/  FFMA.FTZ R30, R18, R21, R27 ;  /* 0x00000015121e7223 */ /* 0x000fe2000001001b */
[--C-:B------:R-:W-:Y:S02]  /*2590*/  HADD2.F32 R157, -RZ, R26.reuse.H0_H0 ;  /* 0x2000001aff9d7230 */ /* 0x100fe40000004100 */
        /* <DEDUP_REMOVED lines=38> */
.L_x_2820:
[----:B------:R-:W-:Y:S05]  /*2800*/  BSYNC.RECONVERGENT B2 ;  /* 0x0000000000027941 */ /* 0x000fea0003800200 */
.L_x_2819:
        /* <DEDUP_REMOVED lines=11> */
[----:B------:R-:W-:Y:S01]  /*28c0*/  IADD3 R202, PT, PT, R202, 0x20, RZ ;  /* 0x00000020caca7810 */ /* 0x000fe20007ffe0ff */
[--C-:B--2---:R-:W-:Y:S02]  /*28d0*/  HADD2.F32 R169, -RZ, R153.reuse.H1_H1 ;  /* 0x30000099ffa97230 */ /* 0x104fe40000004100 */
[--C-:B------:R-:W-:Y:S02]  /*28e0*/  HADD2.F32 R163, -RZ, R152.reuse.H0_H0 ;  /* 0x20000098ffa37230 */ /* 0x100fe40000004100 */
[----:B------:R-:W-:Y:S02]  /*28f0*/  HADD2.F32 R165, -RZ, R152.H1_H1 ;  /* 0x30000098ffa57230 */ /* 0x000fe40000004100 */
[C---:B------:R-:W-:Y:S01]  /*2900*/  FADD.FTZ R169, -R198.reuse, R169 ;  /* 0x000000a9c6a97221 */ /* 0x040fe20000010100 */
[----:B------:R-:W-:Y:S02]  /*2910*/  HADD2.F32 R167, -RZ, R153.H0_H0 ;  /* 0x20000099ffa77230 */ /* 0x000fe40000004100 */
[----:B------:R-:W-:Y:S01]  /*2920*/  FADD.FTZ R163, -R198, R163 ;  /* 0x000000a3c6a37221 */ /* 0x000fe20000010100 */
[----:B---3--:R-:W-:-:S02]  /*2930*/  HADD2.F32 R153, -RZ, R156.H0_H0 ;  /* 0x2000009cff997230 */ /* 0x008fc40000004100 */
[C---:B------:R-:W-:Y:S01]  /*2940*/  FADD.FTZ R165, -R198.reuse, R165 ;  /* 0x000000a5c6a57221 */ /* 0x040fe20000010100 */
[----:B------:R-:W-:Y:S02]  /*2950*/  HADD2.F32 R152, -RZ, R157.H1_H1 ;  /* 0x3000009dff987230 */ /* 0x000fe40000004100 */
[----:B------:R-:W-:Y:S01]  /*2960*/  FADD.FTZ R167, -R198, R167 ;  /* 0x000000a7c6a77221 */ /* 0x000fe20000010100 */
[----:B------:R-:W-:Y:S02]  /*2970*/  HADD2.F32 R156, -RZ, R156.H1_H1 ;  /* 0x3000009cff9c7230 */ /* 0x000fe40000004100 */
[C---:B-----5:R-:W-:Y:S01]  /*2980*/  FMUL.FTZ R166, R6.reuse, R169 ;  /* 0x000000a906a67220 */ /* 0x060fe20000410000 */
[----:B------:R-:W-:Y:S01]  /*2990*/  FMUL.FTZ R163, R6, R163 ;  /* 0x000000a306a37220 */ /* 0x000fe20000410000 */
[----:B------:R-:W-:Y:S01]  /*29a0*/  FMUL.FTZ R164, R48, R153 ;  /* 0x0000009930a47220 */ /* 0x000fe20000410000 */
[--C-:B------:R-:W-:Y:S02]  /*29b0*/  HADD2.F32 R175, -RZ, R155.reuse.H0_H0 ;  /* 0x2000009bffaf7230 */ /* 0x100fe40000004100 */
[----:B------:R-:W-:Y:S01]  /*29c0*/  FMUL.FTZ R162, R6, R165 ;  /* 0x000000a506a27220 */ /* 0x000fe20000410000 */
[----:B------:R-:W-:-:S02]  /*29d0*/  HADD2.F32 R205, -RZ, R155.H1_H1 ;  /* 0x3000009bffcd7230 */ /* 0x000fc40000004100 */
[----:B------:R-:W-:Y:S01]  /*29e0*/  FMUL.FTZ R165, R6, R167 ;  /* 0x000000a706a57220 */ /* 0x000fe20000410000 */
[----:B------:R-:W-:Y:S02]  /*29f0*/  HADD2.F32 R155, -RZ, R157.H0_H0 ;  /* 0x2000009dff9b7230 */ /* 0x000fe40000004100 */
        /* <DEDUP_REMOVED lines=53> */
.L_x_2822:
[----:B------:R-:W-:Y:S05]  /*2d50*/  BSYNC.RECONVERGENT B2 ;  /* 0x0000000000027941 */ /* 0x000fea0003800200 */
.L_x_2821:
        /* <DEDUP_REMOVED lines=10> */
[--C-:B---3--:R-:W-:Y:S02]  /*2e00*/  HADD2.F32 R179, -RZ, R153.reuse.H0_H0 ;  /* 0x20000099ffb37230 */ /* 0x108fe40000004100 */
[----:B------:R-:W-:Y:S02]  /*2e10*/  HADD2.F32 R181, -RZ, R153.H1_H1 ;  /* 0x30000099ffb57230 */ /* 0x000fe40000004100 */
[----:B------:R-:W-:Y:S02]  /*2e20*/  HADD2.F32 R153, -RZ, R154.H1_H1 ;  /* 0x3000009aff997230 */ /* 0x000fe40000004100 */
[C---:B------:R-:W-:Y:S01]  /*2e30*/  FADD.FTZ R179, -R198.reuse, R179 ;  /* 0x000000b3c6b37221 */ /* 0x040fe20000010100 */
[--C-:B------:R-:W-:Y:S02]  /*2e40*/  HADD2.F32 R161, -RZ, R152.reuse.H0_H0 ;  /* 0x20000098ffa17230 */ /* 0x100fe40000004100 */
[----:B------:R-:W-:Y:S01]  /*2e50*/  FADD.FTZ R181, -R198, R181 ;  /* 0x000000b5c6b57221 */ /* 0x000fe20000010100 */
[----:B------:R-:W-:-:S02]  /*2e60*/  HADD2.F32 R177, -RZ, R152.H1_H1 ;  /* 0x30000098ffb17230 */ /* 0x000fc40000004100 */
[C---:B------:R-:W-:Y:S01]  /*2e70*/  FADD.FTZ R185, -R198.reuse, R153 ;  /* 0x00000099c6b97221 */ /* 0x040fe20000010100 */
[--C-:B------:R-:W-:Y:S02]  /*2e80*/  HADD2.F32 R187, -RZ, R155.reuse.H0_H0 ;  /* 0x2000009bffbb7230 */ /* 0x100fe40000004100 */
[C---:B------:R-:W-:Y:S01]  /*2e90*/  FADD.FTZ R161, -R198.reuse, R161 ;  /* 0x000000a1c6a17221 */ /* 0x040fe20000010100 */
[----:B----4-:R-:W-:Y:S02]  /*2ea0*/  HADD2.F32 R153, -RZ, R156.H0_H0 ;  /* 0x2000009cff997230 */ /* 0x010fe40000004100 */
[----:B------:R-:W-:Y:S01]  /*2eb0*/  FADD.FTZ R177, -R198, R177 ;  /* 0x000000b1c6b17221 */ /* 0x000fe20000010100 */
[----:B------:R-:W-:Y:S02]  /*2ec0*/  HADD2.F32 R155, -RZ, R155.H1_H1 ;  /* 0x3000009bff9b7230 */ /* 0x000fe40000004100 */
[----:B-----5:R-:W-:Y:S01]  /*2ed0*/  FMUL.FTZ R184, R6, R181 ;  /* 0x000000b506b87220 */ /* 0x020fe20000410000 */
[----:B------:R-:W-:-:S02]  /*2ee0*/  HADD2.F32 R152, -RZ, R157.H1_H1 ;  /* 0x3000009dff987230 */ /* 0x000fc40000004100 */
[----:B------:R-:W-:Y:S01]  /*2ef0*/  FMUL.FTZ R161, R6, R161 ;  /* 0x000000a106a17220 */ /* 0x000fe20000410000 */
[----:B------:R-:W-:Y:S02]  /*2f00*/  HADD2.F32 R156, -RZ, R156.H1_H1 ;  /* 0x3000009cff9c7230 */ /* 0x000fe40000004100 */
        /* <DEDUP_REMOVED lines=19> */
[--C-:B------:R-:W-:Y:S02]  /*3040*/  HADD2.F32 R157, -RZ, R158.reuse.H0_H0 ;  /* 0x2000009eff9d7230 */ /* 0x100fe40000004100 */
[C---:B------:R-:W-:Y:S01]  /*3050*/  FADD.FTZ R187, -R198.reuse, R187 ;  /* 0x000000bbc6bb7221 */ /* 0x040fe20000010100 */
[----:B------:R-:W-:Y:S01]  /*3060*/  FADD.FTZ R183, -R198, R183 ;  /* 0x000000b7c6b77221 */ /* 0x000fe20000010100 */
[----:B------:R-:W-:Y:S01]  /*3070*/  FADD.FTZ R154, R155, R186 ;  /* 0x000000ba9b9a7221 */ /* 0x000fe20000010000 */
[----:B------:R-:W-:Y:S01]  /*3080*/  FFMA.FTZ R153, R177, R186, R152 ;  /* 0x000000bab1997223 */ /* 0x000fe20000010098 */
[----:B------:R-:W-:Y:S02]  /*3090*/  HADD2.F32 R158, -RZ, R158.H1_H1 ;  /* 0x3000009eff9e7230 */ /* 0x000fe40000004100 */
[----:B------:R-:W-:Y:S01]  /*30a0*/  FMUL.FTZ R183, R6, R183 ;  /* 0x000000b706b77220 */ /* 0x000fe20000410000 */
[----:B------:R-:W-:Y:S01]  /*30b0*/  FMUL.FTZ R188, R60, R157 ;  /* 0x0000009d3cbc7220 */ /* 0x000fe20000410000 */
[----:B------:R-:W-:Y:S01]  /*30c0*/  FADD.FTZ R155, R154, R181 ;  /* 0x000000b59a9b7221 */ /* 0x000fe20000010000 */
[----:B------:R-:W-:Y:S01]  /*30d0*/  FFMA.FTZ R152, R184, R181, R153 ;  /* 0x000000b5b8987223 */ /* 0x000fe20000010099 */
[----:B------:R-:W-:-:S02]  /*30e0*/  HADD2.F32 R189, -RZ, R159.H0_H0 ;  /* 0x2000009fffbd7230 */ /* 0x000fc40000004100 */
[C---:B------:R-:W-:Y:S01]  /*30f0*/  FMUL.FTZ R190, R6.reuse, R185 ;  /* 0x000000b906be7220 */ /* 0x040fe20000410000 */
[----:B------:R-:W-:Y:S01]  /*3100*/  FMUL.FTZ R185, R61, R158 ;  /* 0x0000009e3db97220 */ /* 0x000fe20000410000 */
[----:B------:R-:W-:Y:S01]  /*3110*/  FADD.FTZ R154, R155, R188 ;  /* 0x000000bc9b9a7221 */ /* 0x000fe20000010000 */
[----:B------:R-:W-:Y:S01]  /*3120*/  FFMA.FTZ R153, R183, R188, R152 ;  /* 0x000000bcb7997223 */ /* 0x000fe20000010098 */
[----:B------:R-:W-:Y:S02]  /*3130*/  HADD2.F32 R198, -RZ, R159.H1_H1 ;  /* 0x3000009fffc67230 */ /* 0x000fe40000004100 */
        /* <DEDUP_REMOVED lines=20> */
.L_x_2816:
[----:B------:R-:W-:Y:S05]  /*3280*/  BSYNC.RECONVERGENT B0 ;  /* 0x0000000000007941 */ /* 0x000fea0003800200 */
.L_x_2808:
        /* <DEDUP_REMOVED lines=22> */
.L_x_2876:
        /* <DEDUP_REMOVED lines=48> */
.L_x_2828:
        /* <DEDUP_REMOVED lines=33> */
.L_x_2827:
        /* <DEDUP_REMOVED lines=36> */
.L_x_2830:
        /* <DEDUP_REMOVED lines=37> */
.L_x_2826:
        /* <DEDUP_REMOVED lines=11> */
[--C-:B0-----:R-:W-:Y:S02]  /*3e40*/  HADD2.F32 R159, -RZ, R139.reuse.H1_H1 ;  /* 0x3000008bff9f7230 */ /* 0x101fe40000004100 */
[----:B------:R-:W-:Y:S01]  /*3e50*/  FFMA.FTZ R201, R9, R198, R203 ;  /* 0x000000c609c97223 */ /* 0x000fe200000100cb */
[----:B------:R-:W-:Y:S02]  /*3e60*/  HADD2.F32 R155, -RZ, R138.H1_H1 ;  /* 0x3000008aff9b7230 */ /* 0x000fe40000004100 */
[----:B------:R-:W-:Y:S01]  /*3e70*/  FADD.FTZ R156, R15, -R154 ;  /* 0x8000009a0f9c7221 */ /* 0x000fe20000010000 */
[----:B------:R-:W-:Y:S01]  /*3e80*/  FADD.FTZ R152, R11, -R152 ;  /* 0x800000980b987221 */ /* 0x000fe20000010000 */
[----:B------:R-:W-:-:S02]  /*3e90*/  HADD2.F32 R157, -RZ, R139.H0_H0 ;  /* 0x2000008bff9d7230 */ /* 0x000fc40000004100 */
[----:B------:R-:W-:Y:S01]  /*3ea0*/  FADD.FTZ R158, R14, -R205 ;  /* 0x800000cd0e9e7221 */ /* 0x000fe20000010000 */
[----:B------:R-:W-:Y:S02]  /*3eb0*/  HADD2.F32 R153, -RZ, R138.H0_H0 ;  /* 0x2000008aff997230 */ /* 0x000fe40000004100 */
[----:B------:R-:W-:Y:S01]  /*3ec0*/  FADD.FTZ R154, R10, -R201 ;  /* 0x800000c90a9a7221 */ /* 0x000fe20000010000 */
        /* <DEDUP_REMOVED lines=25> */
.L_x_2832:
[-CC-:B------:R-:W-:Y:S01]  /*4060*/  FFMA.FTZ R134, R193, R198.reuse, R203.reuse ;  /* 0x000000c6c1867223 */ /* 0x180fe200000100cb */
[-CC-:B------:R-:W-:Y:S01]  /*4070*/  FFMA.FTZ R157, R13, R198.reuse, R203.reuse ;  /* 0x000000c60d9d7223 */ /* 0x180fe200000100cb */
[----:B------:R-:W-:Y:S02]  /*4080*/  HADD2.F32 R152, -RZ, R137.H0_H0 ;  /* 0x20000089ff987230 */ /* 0x000fe40000004100 */
[-CC-:B------:R-:W-:Y:S01]  /*4090*/  FFMA.FTZ R155, R9, R198.reuse, R203.reuse ;  /* 0x000000c6099b7223 */ /* 0x180fe200000100cb */
[----:B0-----:R-:W-:Y:S02]  /*40a0*/  HADD2.F32 R158, -RZ, R139.H0_H0 ;  /* 0x2000008bff9e7230 */ /* 0x001fe40000004100 */
[----:B------:R-:W-:Y:S01]  /*40b0*/  FFMA.FTZ R132, R199, R198, R203 ;  /* 0x000000c6c7847223 */ /* 0x000fe200000100cb */
        /* <DEDUP_REMOVED lines=12> */
[----:B------:R-:W-:Y:S01]  /*4180*/  FFMA.FTZ R156, R6, R155, R154 ;  /* 0x0000009b069c7223 */ /* 0x000fe2000001009a */
[----:B------:R-:W-:-:S02]  /*4190*/  HADD2.F32 R205, -RZ, R139.H1_H1 ;  /* 0x3000008bffcd7230 */ /* 0x000fc40000004100 */
[C---:B------:R-:W-:Y:S01]  /*41a0*/  FFMA.FTZ R133, R6.reuse, R133, R135 ;  /* 0x0000008506857223 */ /* 0x040fe20000010087 */
[----:B------:R-:W-:Y:S02]  /*41b0*/  HADD2.F32 R134, -RZ, R136.H1_H1 ;  /* 0x30000088ff867230 */ /* 0x000fe40000004100 */
        /* <DEDUP_REMOVED lines=19> */
.L_x_2831:
[----:B------:R-:W-:-:S04]  /*42f0*/  UISETP.NE.U32.AND UP0, UPT, UR6, URZ, UPT ;  /* 0x000000ff0600728c */ /* 0x000fc8000bf05070 */
[----:B------:R-:W-:-:S09]  /*4300*/  UISETP.NE.AND.EX UP0, UPT, UR7, URZ, UPT, UP0 ;  /* 0x000000ff0700728c */ /* 0x000fd2000bf05300 */
[----:B------:R-:W-:Y:S05]  /*4310*/  BRA.U UP0, `(.L_x_2833) ;  /* 0x0000000100a47547 */ /* 0x000fea000b800000 */
        /* <DEDUP_REMOVED lines=41> */
.L_x_2833:
[-CC-:B------:R-:W-:Y:S01]  /*45b0*/  FFMA.FTZ R135, R9, R198.reuse, R203.reuse ;  /* 0x000000c609877223 */ /* 0x180fe200000100cb */
[----:B------:R-:W-:Y:S02]  /*45c0*/  HADD2.F32 R134, -RZ, R138.H0_H0 ;  /* 0x2000008aff867230 */ /* 0x000fe40000004100 */
[-CC-:B------:R-:W-:Y:S01]  /*45d0*/  FFMA.FTZ R153, R13, R198.reuse, R203.reuse ;  /* 0x000000c60d997223 */ /* 0x180fe200000100cb */
[-CC-:B------:R-:W-:Y:S01]  /*45e0*/  FFMA.FTZ R120, R199, R198.reuse, R203.reuse ;  /* 0x000000c6c7787223 */ /* 0x180fe200000100cb */
[----:B------:R-:W-:Y:S01]  /*45f0*/  FFMA.FTZ R122, R193, R198, R203 ;  /* 0x000000c6c17a7223 */ /* 0x000fe200000100cb */
[----:B------:R-:W-:Y:S01]  /*4600*/  FADD.FTZ R135, R10, -R135 ;  /* 0x800000870a877221 */ /* 0x000fe20000010000 */
[----:B------:R-:W-:Y:S02]  /*4610*/  HADD2.F32 R152, -RZ, R139.H0_H0 ;  /* 0x2000008bff987230 */ /* 0x000fe40000004100 */
[----:B------:R-:W-:Y:S01]  /*4620*/  FADD.FTZ R153, R14, -R153 ;  /* 0x800000990e997221 */ /* 0x000fe20000010000 */
[----:B------:R-:W-:-:S02]  /*4630*/  HADD2.F32 R123, -RZ, R136.H0_H0 ;  /* 0x20000088ff7b7230 */ /* 0x000fc40000004100 */
[----:B------:R-:W-:Y:S01]  /*4640*/  FADD.FTZ R121, R197, -R120 ;  /* 0x80000078c5797221 */ /* 0x000fe20000010000 */
[----:B------:R-:W-:Y:S02]  /*4650*/  HADD2.F32 R132, -RZ, R137.H0_H0 ;  /* 0x20000089ff847230 */ /* 0x000fe40000004100 */
[----:B------:R-:W-:Y:S01]  /*4660*/  FADD.FTZ R133, R191, -R122 ;  /* 0x8000007abf857221 */ /* 0x000fe20000010000 */
[----:B-----5:R-:W-:Y:S01]  /*4670*/  FFMA.FTZ R135, R6, R135, R134 ;  /* 0x0000008706877223 */ /* 0x020fe20000010086 */
[-CC-:B------:R-:W-:Y:S01]  /*4680*/  FFMA.FTZ R120, R196, R198.reuse, R203.reuse ;  /* 0x000000c6c4787223 */ /* 0x180fe200000100cb */
[-CC-:B------:R-:W-:Y:S01]  /*4690*/  FFMA.FTZ R134, R8, R198.reuse, R203.reuse ;  /* 0x000000c608867223 */ /* 0x180fe200000100cb */
[-CC-:B0-----:R-:W-:Y:S01]  /*46a0*/  FFMA.FTZ R158, R16, R198.reuse, R203.reuse ;  /* 0x000000c6109e7223 */ /* 0x181fe200000100cb */
[----:B------:R-:W-:Y:S01]  /*46b0*/  FFMA.FTZ R154, R12, R198, R203 ;  /* 0x000000c60c9a7223 */ /* 0x000fe200000100cb */
[C---:B------:R-:W-:Y:S01]  /*46c0*/  FFMA.FTZ R155, R6.reuse, R153, R152 ;  /* 0x00000099069b7223 */ /* 0x040fe20000010098 */
[C---:B------:R-:W-:Y:S01]  /*46d0*/  FFMA.FTZ R121, R6.reuse, R121, R123 ;  /* 0x0000007906797223 */ /* 0x040fe2000001007b */
        /* <DEDUP_REMOVED lines=25> */
.L_x_2829:
        /* <DEDUP_REMOVED lines=14> */
.L_x_2825:
[----:B------:R-:W-:Y:S05]  /*4950*/  BSYNC.RECONVERGENT B0 ;  /* 0x0000000000007941 */ /* 0x000fea0003800200 */
.L_x_2824:
        /* <DEDUP_REMOVED lines=15> */
[----:B------:R-:W-:Y:S02]  /*4a50*/  HADD2.F32 R120, -RZ, R141.H0_H0 ;  /* 0x2000008dff787230 */ /* 0x000fe40000004100 */
[-CC-:B------:R-:W-:Y:S01]  /*4a60*/  FFMA.FTZ R135, R25, R198.reuse, R203.reuse ;  /* 0x000000c619877223 */ /* 0x180fe200000100cb */
[----:B------:R-:W-:Y:S02]  /*4a70*/  HADD2.F32 R132, -RZ, R143.H0_H0 ;  /* 0x2000008fff847230 */ /* 0x000fe40000004100 */
        /* <DEDUP_REMOVED lines=12> */
[----:B0-----:R-:W-:Y:S01]  /*4b40*/  FFMA.FTZ R158, R160, R198, R203 ;  /* 0x000000c6a09e7223 */ /* 0x001fe200000100cb */
        /* <DEDUP_REMOVED lines=27> */
.L_x_2838:
        /* <DEDUP_REMOVED lines=13> */
[----:B0-----:R-:W-:Y:S01]  /*4dd0*/  FFMA.FTZ R159, R6, R157, R152 ;  /* 0x0000009d069f7223 */ /* 0x001fe20000010098 */
        /* <DEDUP_REMOVED lines=27> */
.L_x_2837:
[----:B-1----:R-:W1:Y:S02]  /*4f90*/  LDC.64 R152, c[0x0][0x470] ;  /* 0x00011c00ff987b82 */ /* 0x002e640000000a00 */
[----:B-1----:R-:W-:-:S04]  /*4fa0*/  ISETP.NE.U32.AND P1, PT, R152, RZ, PT ;  /* 0x000000ff9800720c */ /* 0x002fc80003f25070 */
[----:B------:R-:W-:-:S13]  /*4fb0*/  ISETP.NE.AND.EX P1, PT, R153, RZ, PT, P1 ;  /* 0x000000ff9900720c */ /* 0x000fda0003f25310 */
[----:B------:R-:W-:Y:S05]  /*4fc0*/  @!P1 BRA `(.L_x_2840) ;  /* 0x0000000000a49947 */ /* 0x000fea0003800000 */
[-CC-:B------:R-:W-:Y:S01]  /*4fd0*/  FFMA.FTZ R153, R19, R198.reuse, R203.reuse ;  /* 0x000000c613997223 */ /* 0x180fe200000100cb */
        /* <DEDUP_REMOVED lines=40> */
.L_x_2840:
[-CC-:B------:R-:W-:Y:S01]  /*5260*/  FFMA.FTZ R155, R29, R198.reuse, R203.reuse ;  /* 0x000000c61d9b7223 */ /* 0x180fe200000100cb */
[-CC-:B------:R-:W-:Y:S01]  /*5270*/  FFMA.FTZ R154, R28, R198.reuse, R203.reuse ;  /* 0x000000c61c9a7223 */ /* 0x180fe200000100cb */
[-C--:B------:R-:W-:Y:S01]  /*5280*/  FFMA.FTZ R153, R25, R198.reuse, R203 ;  /* 0x000000c619997223 */ /* 0x080fe200000100cb */
[--C-:B------:R-:W-:Y:S02]  /*5290*/  HADD2.F32 R156, -RZ, R142.reuse.H1_H1 ;  /* 0x3000008eff9c7230 */ /* 0x100fe40000004100 */
[----:B------:R-:W-:Y:S01]  /*52a0*/  FADD.FTZ R157, R30, -R155 ;  /* 0x8000009b1e9d7221 */ /* 0x000fe20000010000 */
[----:B0-----:R-:W-:Y:S01]  /*52b0*/  FFMA.FTZ R158, R160, R198, R203 ;  /* 0x000000c6a09e7223 */ /* 0x001fe200000100cb */
[----:B------:R-:W-:Y:S02]  /*52c0*/  HADD2.F32 R152, -RZ, R142.H0_H0 ;  /* 0x2000008eff987230 */ /* 0x000fe40000004100 */
        /* <DEDUP_REMOVED lines=30> */
.L_x_2836:
        /* <DEDUP_REMOVED lines=45> */
.L_x_2842:
        /* <DEDUP_REMOVED lines=33> */
.L_x_2841:
        /* <DEDUP_REMOVED lines=37> */
.L_x_2843:
        /* <DEDUP_REMOVED lines=28> */
.L_x_2839:
        /* <DEDUP_REMOVED lines=10> */
.L_x_2835:
[----:B------:R-:W-:Y:S05]  /*5e40*/  BSYNC.RECONVERGENT B0 ;  /* 0x0000000000007941 */ /* 0x000fea0003800200 */
.L_x_2834:
        /* <DEDUP_REMOVED lines=16> */
[----:B------:R-:W-:Y:S02]  /*5f50*/  HADD2.F32 R123, -RZ, R144.H0_H0 ;  /* 0x20000090ff7b7230 */ /* 0x000fe40000004100 */
[----:B------:R-:W-:Y:S01]  /*5f60*/  FFMA.FTZ R135, R171, R198, R203 ;  /* 0x000000c6ab877223 */ /* 0x000fe200000100cb */
[----:B------:R-:W-:Y:S02]  /*5f70*/  HADD2.F32 R120, -RZ, R145.H0_H0 ;  /* 0x20000091ff787230 */ /* 0x000fe40000004100 */
[----:B------:R-:W-:Y:S01]  /*5f80*/  FADD.FTZ R121, R164, -R121 ;  /* 0x80000079a4797221 */ /* 0x000fe20000010000 */
[----:B------:R-:W-:Y:S02]  /*5f90*/  HADD2.F32 R132, -RZ, R147.H0_H0 ;  /* 0x20000093ff847230 */ /* 0x000fe40000004100 */
[----:B------:R-:W-:Y:S01]  /*5fa0*/  FADD.FTZ R133, R168, -R133 ;  /* 0x80000085a8857221 */ /* 0x000fe20000010000 */
[----:B------:R-:W-:Y:S01]  /*5fb0*/  FADD.FTZ R153, R174, -R153 ;  /* 0x80000099ae997221 */ /* 0x000fe20000010000 */
[----:B------:R-:W-:-:S02]  /*5fc0*/  HADD2.F32 R122, -RZ, R146.H0_H0 ;  /* 0x20000092ff7a7230 */ /* 0x000fc40000004100 */
[----:B------:R-:W-:Y:S01]  /*5fd0*/  FADD.FTZ R135, R170, -R135 ;  /* 0x80000087aa877221 */ /* 0x000fe20000010000 */
        /* <DEDUP_REMOVED lines=8> */
[----:B------:R-:W-:Y:S02]  /*6060*/  HADD2.F32 R156, -RZ, R146.H1_H1 ;  /* 0x30000092ff9c7230 */ /* 0x000fe40000004100 */
[----:B------:R-:W-:Y:S01]  /*6070*/  FADD.FTZ R157, R176, -R123 ;  /* 0x8000007bb09d7221 */ /* 0x000fe20000010000 */
[----:B------:R-:W-:-:S02]  /*6080*/  HADD2.F32 R122, -RZ, R144.H1_H1 ;  /* 0x30000090ff7a7230 */ /* 0x000fc40000004100 */
[----:B------:R-:W-:Y:S01]  /*6090*/  FADD.FTZ R153, R173, -R152 ;  /* 0x80000098ad997221 */ /* 0x000fe20000010000 */
[----:B------:R-:W-:Y:S02]  /*60a0*/  HADD2.F32 R134, -RZ, R145.H1_H1 ;  /* 0x30000091ff867230 */ /* 0x000fe40000004100 */
[----:B------:R-:W-:Y:S01]  /*60b0*/  FADD.FTZ R135, R169, -R132 ;  /* 0x80000084a9877221 */ /* 0x000fe20000010000 */
[----:B0-----:R-:W-:Y:S02]  /*60c0*/  HADD2.F32 R159, -RZ, R147.H1_H1 ;  /* 0x30000093ff9f7230 */ /* 0x001fe40000004100 */
        /* <DEDUP_REMOVED lines=18> */
.L_x_2848:
        /* <DEDUP_REMOVED lines=14> */
[----:B0-----:R-:W-:Y:S01]  /*62d0*/  FFMA.FTZ R159, R6, R157, R152 ;  /* 0x0000009d069f7223 */ /* 0x001fe20000010098 */
        /* <DEDUP_REMOVED lines=26> */
.L_x_2847:
[----:B-1-3--:R-:W1:Y:S02]  /*6480*/  LDC.64 R152, c[0x0][0x470] ;  /* 0x00011c00ff987b82 */ /* 0x00ae640000000a00 */
[----:B-1----:R-:W-:-:S04]  /*6490*/  ISETP.NE.U32.AND P1, PT, R152, RZ, PT ;  /* 0x000000ff9800720c */ /* 0x002fc80003f25070 */
[----:B------:R-:W-:-:S13]  /*64a0*/  ISETP.NE.AND.EX P1, PT, R153, RZ, PT, P1 ;  /* 0x000000ff9900720c */ /* 0x000fda0003f25310 */
[----:B------:R-:W-:Y:S05]  /*64b0*/  @!P1 BRA `(.L_x_2850) ;  /* 0x0000000000a49947 */ /* 0x000fea0003800000 */
[-CC-:B------:R-:W-:Y:S01]  /*64c0*/  FFMA.FTZ R133, R163, R198.reuse, R203.reuse ;  /* 0x000000c6a3857223 */ /* 0x180fe200000100cb */
        /* <DEDUP_REMOVED lines=40> */
.L_x_2850:
[-CC-:B------:R-:W-:Y:S01]  /*6750*/  FFMA.FTZ R155, R175, R198.reuse, R203.reuse ;  /* 0x000000c6af9b7223 */ /* 0x180fe200000100cb */
[-CC-:B------:R-:W-:Y:S01]  /*6760*/  FFMA.FTZ R154, R172, R198.reuse, R203.reuse ;  /* 0x000000c6ac9a7223 */ /* 0x180fe200000100cb */
[-CC-:B------:R-:W-:Y:S01]  /*6770*/  FFMA.FTZ R201, R178, R198.reuse, R203.reuse ;  /* 0x000000c6b2c97223 */ /* 0x180fe200000100cb */
[----:B------:R-:W-:Y:S01]  /*6780*/  FFMA.FTZ R153, R171, R198, R203 ;  /* 0x000000c6ab997223 */ /* 0x000fe200000100cb */
[--C-:B------:R-:W-:Y:S02]  /*6790*/  HADD2.F32 R156, -RZ, R146.reuse.H1_H1 ;  /* 0x30000092ff9c7230 */ /* 0x100fe40000004100 */
[----:B------:R-:W-:Y:S01]  /*67a0*/  FADD.FTZ R157, R174, -R155 ;  /* 0x8000009bae9d7221 */ /* 0x000fe20000010000 */
[----:B0-----:R-:W-:Y:S02]  /*67b0*/  HADD2.F32 R158, -RZ, R147.H1_H1 ;  /* 0x30000093ff9e7230 */ /* 0x001fe40000004100 */
        /* <DEDUP_REMOVED lines=30> */
.L_x_2846:
        /* <DEDUP_REMOVED lines=45> */
.L_x_2852:
        /* <DEDUP_REMOVED lines=33> */
.L_x_2851:
        /* <DEDUP_REMOVED lines=37> */
.L_x_2853:
        /* <DEDUP_REMOVED lines=28> */
.L_x_2849:
        /* <DEDUP_REMOVED lines=10> */
.L_x_2845:
[----:B------:R-:W-:Y:S05]  /*7330*/  BSYNC.RECONVERGENT B0 ;  /* 0x0000000000007941 */ /* 0x000fea0003800200 */
.L_x_2844:
        /* <DEDUP_REMOVED lines=17> */
[----:B------:R-:W-:Y:S02]  /*7450*/  HADD2.F32 R156, -RZ, R151.H1_H1 ;  /* 0x30000097ff9c7230 */ /* 0x000fe40000004100 */
[----:B------:R-:W-:Y:S01]  /*7460*/  FADD.FTZ R153, R189, -R154 ;  /* 0x8000009abd997221 */ /* 0x000fe20000010000 */
[----:B------:R-:W-:Y:S02]  /*7470*/  HADD2.F32 R122, -RZ, R149.H0_H0 ;  /* 0x20000095ff7a7230 */ /* 0x000fe40000004100 */
[----:B------:R-:W-:Y:S01]  /*7480*/  FADD.FTZ R133, R186, -R133 ;  /* 0x80000085ba857221 */ /* 0x000fe20000010000 */
[----:B------:R-:W-:-:S02]  /*7490*/  HADD2.F32 R134, -RZ, R150.H0_H0 ;  /* 0x20000096ff867230 */ /* 0x000fc40000004100 */
[----:B------:R-:W-:Y:S01]  /*74a0*/  FADD.FTZ R135, R188, -R135 ;  /* 0x80000087bc877221 */ /* 0x000fe20000010000 */
[----:B------:R-:W-:Y:S02]  /*74b0*/  HADD2.F32 R123, -RZ, R148.H0_H0 ;  /* 0x20000094ff7b7230 */ /* 0x000fe40000004100 */
[-CC-:B------:R-:W-:Y:S01]  /*74c0*/  FFMA.FTZ R120, R180, R198.reuse, R203.reuse ;  /* 0x000000c6b4787223 */ /* 0x180fe200000100cb */
[-CC-:B------:R-:W-:Y:S01]  /*74d0*/  FFMA.FTZ R132, R184, R198.reuse, R203.reuse ;  /* 0x000000c6b8847223 */ /* 0x180fe200000100cb */
[-C--:B------:R-:W-:Y:S01]  /*74e0*/  FFMA.FTZ R152, R190, R198.reuse, R203 ;  /* 0x000000c6be987223 */ /* 0x080fe200000100cb */
[----:B------:R-:W-:Y:S01]  /*74f0*/  FADD.FTZ R121, R182, -R121 ;  /* 0x80000079b6797221 */ /* 0x000fe20000010000 */
[----:B------:R-:W-:Y:S01]  /*7500*/  FFMA.FTZ R203, R187, R198, R203 ;  /* 0x000000c6bbcb7223 */ /* 0x000fe200000100cb */
[C---:B0----5:R-:W-:Y:S01]  /*7510*/  FFMA.FTZ R158, R6.reuse, R153, R156 ;  /* 0x00000099069e7223 */ /* 0x061fe2000001009c */
[C---:B------:R-:W-:Y:S01]  /*7520*/  FFMA.FTZ R133, R6.reuse, R133, R122 ;  /* 0x0000008506857223 */ /* 0x040fe2000001007a */
[----:B------:R-:W-:Y:S01]  /*7530*/  FFMA.FTZ R154, R6, R135, R134 ;  /* 0x00000087069a7223 */ /* 0x000fe20000010086 */
[----:B------:R-:W-:-:S02]  /*7540*/  HADD2.F32 R156, -RZ, R150.H1_H1 ;  /* 0x30000096ff9c7230 */ /* 0x000fc40000004100 */
[----:B------:R-:W-:Y:S01]  /*7550*/  FFMA.FTZ R121, R6, R121, R123 ;  /* 0x0000007906797223 */ /* 0x000fe2000001007b */
[----:B------:R-:W-:Y:S02]  /*7560*/  HADD2.F32 R122, -RZ, R148.H1_H1 ;  /* 0x30000094ff7a7230 */ /* 0x000fe40000004100 */
[----:B------:R-:W-:Y:S01]  /*7570*/  FADD.FTZ R153, R185, -R152 ;  /* 0x80000098b9997221 */ /* 0x000fe20000010000 */
[----:B------:R-:W-:Y:S02]  /*7580*/  HADD2.F32 R134, -RZ, R149.H1_H1 ;  /* 0x30000095ff867230 */ /* 0x000fe40000004100 */
[----:B------:R-:W-:Y:S01]  /*7590*/  FADD.FTZ R203, R192, -R203 ;  /* 0x800000cbc0cb7221 */ /* 0x000fe20000010000 */
[----:B------:R-:W-:Y:S02]  /*75a0*/  HADD2.F32 R155, -RZ, R151.H0_H0 ;  /* 0x20000097ff9b7230 */ /* 0x000fe40000004100 */
        /* <DEDUP_REMOVED lines=19> */
.L_x_2858:
[-CC-:B-1-34-:R-:W-:Y:S01]  /*76e0*/  FFMA.FTZ R153, R177, R198.reuse, R203.reuse ;  /* 0x000000c6b1997223 */ /* 0x19afe200000100cb */
[-CC-:B------:R-:W-:Y:S01]  /*76f0*/  FFMA.FTZ R155, R183, R198.reuse, R203.reuse ;  /* 0x000000c6b79b7223 */ /* 0x180fe200000100cb */
[-CC-:B------:R-:W-:Y:S01]  /*7700*/  FFMA.FTZ R156, R194, R198.reuse, R203.reuse ;  /* 0x000000c6c29c7223 */ /* 0x180fe200000100cb */
[-CC-:B------:R-:W-:Y:S01]  /*7710*/  FFMA.FTZ R121, R161, R198.reuse, R203.reuse ;  /* 0x000000c6a1797223 */ /* 0x180fe200000100cb */
[-CC-:B------:R-:W-:Y:S01]  /*7720*/  FFMA.FTZ R120, R180, R198.reuse, R203.reuse ;  /* 0x000000c6b4787223 */ /* 0x180fe200000100cb */
[-CC-:B------:R-:W-:Y:S01]  /*7730*/  FFMA.FTZ R152, R184, R198.reuse, R203.reuse ;  /* 0x000000c6b8987223 */ /* 0x180fe200000100cb */
[-CC-:B0-----:R-:W-:Y:S01]  /*7740*/  FFMA.FTZ R158, R190, R198.reuse, R203.reuse ;  /* 0x000000c6be9e7223 */ /* 0x181fe200000100cb */
[----:B------:R-:W-:Y:S01]  /*7750*/  FFMA.FTZ R203, R187, R198, R203 ;  /* 0x000000c6bbcb7223 */ /* 0x000fe200000100cb */
[----:B------:R-:W-:Y:S02]  /*7760*/  HADD2.F32 R122, -RZ, R149.H0_H0 ;  /* 0x20000095ff7a7230 */ /* 0x000fe40000004100 */
[----:B------:R-:W-:Y:S01]  /*7770*/  FADD.FTZ R153, R186, -R153 ;  /* 0x80000099ba997221 */ /* 0x000fe20000010000 */
[----:B------:R-:W-:-:S02]  /*7780*/  HADD2.F32 R154, -RZ, R150.H0_H0 ;  /* 0x20000096ff9a7230 */ /* 0x000fc40000004100 */
[----:B------:R-:W-:Y:S01]  /*7790*/  FADD.FTZ R155, R188, -R155 ;  /* 0x8000009bbc9b7221 */ /* 0x000fe20000010000 */
[----:B------:R-:W-:Y:S02]  /*77a0*/  HADD2.F32 R198, -RZ, R151.H1_H1 ;  /* 0x30000097ffc67230 */ /* 0x000fe40000004100 */
[----:B------:R-:W-:Y:S01]  /*77b0*/  FADD.FTZ R157, R189, -R156 ;  /* 0x8000009cbd9d7221 */ /* 0x000fe20000010000 */
[--C-:B------:R-:W-:Y:S02]  /*77c0*/  HADD2.F32 R123, -RZ, R148.reuse.H0_H0 ;  /* 0x20000094ff7b7230 */ /* 0x100fe40000004100 */
[----:B------:R-:W-:Y:S01]  /*77d0*/  FADD.FTZ R121, R182, -R121 ;  /* 0x80000079b6797221 */ /* 0x000fe20000010000 */
[C---:B-----5:R-:W-:Y:S01]  /*77e0*/  FFMA.FTZ R153, R6.reuse, R153, R122 ;  /* 0x0000009906997223 */ /* 0x060fe2000001007a */
        /* <DEDUP_REMOVED lines=24> */
.L_x_2857:
        /* <DEDUP_REMOVED lines=45> */
.L_x_2860:
        /* <DEDUP_REMOVED lines=8> */
[--C-:B------:R-:W-:Y:S02]  /*7cc0*/  HADD2.F32 R205, -RZ, R151.reuse.H1_H1 ;  /* 0x30000097ffcd7230 */ /* 0x100fe40000004100 */
[----:B------:R-:W-:Y:S01]  /*7cd0*/  FADD.FTZ R203, R189, -R202 ;  /* 0x800000cabdcb7221 */ /* 0x000fe20000010000 */
[----:B------:R-:W-:-:S02]  /*7ce0*/  HADD2.F32 R200, -RZ, R151.H0_H0 ;  /* 0x20000097ffc87230 */ /* 0x000fc40000004100 */
        /* <DEDUP_REMOVED lines=26> */
.L_x_2856:
        /* <DEDUP_REMOVED lines=45> */
.L_x_2862:
        /* <DEDUP_REMOVED lines=33> */
.L_x_2861:
        /* <DEDUP_REMOVED lines=37> */
.L_x_2863:
        /* <DEDUP_REMOVED lines=28> */
.L_x_2859:
        /* <DEDUP_REMOVED lines=9> */
.L_x_2855:
[----:B------:R-:W-:Y:S05]  /*8810*/  BSYNC.RECONVERGENT B0 ;  /* 0x0000000000007941 */ /* 0x000fea0003800200 */
.L_x_2854:
[----:B01-34-:R-:W0:Y:S02]  /*8820*/  LDC.64 R152, c[0x0][0x380] ;  /* 0x0000e000ff987b82 */ /* 0x01be240000000a00 */
[----:B0-----:R-:W-:-:S04]  /*8830*/  LEA R2, R152, R2, 0x2 ;  /* 0x0000000298027211 */ /* 0x001fc800078e10ff */
[----:B------:R-:W-:-:S13]  /*8840*/  ISETP.GE.AND P0, PT, R2, R153, PT ;  /* 0x000000990200720c */ /* 0x000fda0003f06270 */
[----:B------:R-:W-:Y:S05]  /*8850*/  @!P0 BRA `(.L_x_2864) ;  /* 0xffffff7c00c48947 */ /* 0x000fea000383ffff */
.L_x_2807:
[----:B------:R-:W-:Y:S05]  /*8860*/  BSYNC B1 ;  /* 0x0000000000017941 */ /* 0x000fea0003800000 */
.L_x_2806:
        /* <DEDUP_REMOVED lines=257> */
.L_x_2823:
        /* <DEDUP_REMOVED lines=8> */
.L_x_2866:
[----:B------:R-:W-:Y:S05]  /*9900*/  BSYNC B0 ;  /* 0x0000000000007941 */ /* 0x000fea0003800000 */
.L_x_2865:
        /* <DEDUP_REMOVED lines=8> */
.L_x_2867:
[----:B------:R-:W-:-:S05]  /*9990*/  FADD.FTZ R152, R152, R201 ;  /* 0x000000c998987221 */ /* 0x000fca0000010000 */
[----:B------:R-:W-:Y:S01]  /*99a0*/  MOV R203, R152 ;  /* 0x0000009800cb7202 */ /* 0x000fe20000000f00 */
[----:B------:R-:W-:Y:S01]  /*99b0*/  HFMA2 R204, -RZ, RZ, 0, 1.1920928955078125e-07 ;  /* 0x00000002ffcc7431 */ /* 0x000fe200000001ff */
[----:B------:R-:W-:-:S07]  /*99c0*/  MOV R153, R202 ;  /* 0x000000ca00997202 */ /* 0x000fce0000000f00 */
[----:B------:R-:W-:Y:S05]  /*99d0*/  WARPSYNC.COLLECTIVE R198, `(.L_x_2868) ;  /* 0x00000000c6087348 */ /* 0x000fea0003c00000 */
[----:B------:R0:W1:Y:S02]  /*99e0*/  SHFL.BFLY P1, R202, R203, R204, R205 ;  /* 0x0c0000cccbca7389 */ /* 0x00006400000200cd */
[----:B01----:R-:W-:Y:S05]  /*99f0*/  ENDCOLLECTIVE ;  /* 0x000000000000791b */ /* 0x003fea0003800000 */
.L_x_2868:
[----:B------:R-:W-:-:S05]  /*9a00*/  FADD.FTZ R153, R153, R200 ;  /* 0x000000c899997221 */ /* 0x000fca0000010000 */
[----:B------:R-:W-:Y:S02]  /*9a10*/  MOV R203, R153 ;  /* 0x0000009900cb7202 */ /* 0x000fe40000000f00 */
[----:B------:R-:W-:-:S07]  /*9a20*/  MOV R155, R202 ;  /* 0x000000ca009b7202 */ /* 0x000fce0000000f00 */
[----:B------:R-:W-:Y:S05]  /*9a30*/  WARPSYNC.COLLECTIVE R198, `(.L_x_2869) ;  /* 0x00000000c6087348 */ /* 0x000fea0003c00000 */
[----:B------:R0:W1:Y:S02]  /*9a40*/  SHFL.BFLY P1, R202, R203, R204, R205 ;  /* 0x0c0000cccbca7389 */ /* 0x00006400000200cd */
[----:B01----:R-:W-:Y:S05]  /*9a50*/  ENDCOLLECTIVE ;  /* 0x000000000000791b */ /* 0x003fea0003800000 */
.L_x_2869:
[----:B------:R-:W-:-:S05]  /*9a60*/  FADD.FTZ R155, R152, R155 ;  /* 0x0000009b989b7221 */ /* 0x000fca0000010000 */
[----:B------:R-:W-:Y:S01]  /*9a70*/  MOV R203, R155 ;  /* 0x0000009b00cb7202 */ /* 0x000fe20000000f00 */
[----:B------:R-:W-:Y:S01]  /*9a80*/  HFMA2 R204, -RZ, RZ, 0, 2.384185791015625e-07 ;  /* 0x00000004ffcc7431 */ /* 0x000fe200000001ff */
[----:B------:R-:W-:-:S07]  /*9a90*/  MOV R154, R202 ;  /* 0x000000ca009a7202 */ /* 0x000fce0000000f00 */
[----:B------:R-:W-:Y:S05]  /*9aa0*/  WARPSYNC.COLLECTIVE R198, `(.L_x_2870) ;  /* 0x00000000c6087348 */ /* 0x000fea0003c00000 */
[----:B------:R0:W1:Y:S02]  /*9ab0*/  SHFL.BFLY P1, R202, R203, R204, R205 ;  /* 0x0c0000cccbca7389 */ /* 0x00006400000200cd */
[----:B01----:R-:W-:Y:S05]  /*9ac0*/  ENDCOLLECTIVE ;  /* 0x000000000000791b */ /* 0x003fea0003800000 */
.L_x_2870:
[----:B------:R-:W-:-:S05]  /*9ad0*/  FADD.FTZ R154, R153, R154 ;  /* 0x0000009a999a7221 */ /* 0x000fca0000010000 */
[----:B------:R-:W-:Y:S02]  /*9ae0*/  MOV R203, R154 ;  /* 0x0000009a00cb7202 */ /* 0x000fe40000000f00 */
[----:B------:R-:W-:-:S07]  /*9af0*/  MOV R156, R202 ;  /* 0x000000ca009c7202 */ /* 0x000fce0000000f00 */
[----:B------:R-:W-:Y:S05]  /*9b00*/  WARPSYNC.COLLECTIVE R198, `(.L_x_2871) ;  /* 0x00000000c6087348 */ /* 0x000fea0003c00000 */
[----:B------:R0:W1:Y:S02]  /*9b10*/  SHFL.BFLY P1, R202, R203, R204, R205 ;  /* 0x0c0000cccbca7389 */ /* 0x00006400000200cd */
[----:B01----:R-:W-:Y:S05]  /*9b20*/  ENDCOLLECTIVE ;  /* 0x000000000000791b */ /* 0x003fea0003800000 */
.L_x_2871:
[----:B------:R-:W-:-:S05]  /*9b30*/  FADD.FTZ R156, R155, R156 ;  /* 0x0000009c9b9c7221 */ /* 0x000fca0000010000 */
[----:B------:R-:W-:Y:S01]  /*9b40*/  MOV R203, R156 ;  /* 0x0000009c00cb7202 */ /* 0x000fe20000000f00 */
[----:B------:R-:W-:Y:S01]  /*9b50*/  HFMA2 R204, -RZ, RZ, 0, 4.76837158203125e-07 ;  /* 0x00000008ffcc7431 */ /* 0x000fe200000001ff */
[----:B------:R-:W-:-:S07]  /*9b60*/  MOV R157, R202 ;  /* 0x000000ca009d7202 */ /* 0x000fce0000000f00 */
[----:B------:R-:W-:Y:S05]  /*9b70*/  WARPSYNC.COLLECTIVE R198, `(.L_x_2872) ;  /* 0x00000000c6087348 */ /* 0x000fea0003c00000 */
[----:B------:R0:W1:Y:S02]  /*9b80*/  SHFL.BFLY P1, R202, R203, R204, R205 ;  /* 0x0c0000cccbca7389 */ /* 0x00006400000200cd */
[----:B01----:R-:W-:Y:S05]  /*9b90*/  ENDCOLLECTIVE ;  /* 0x000000000000791b */ /* 0x003fea0003800000 */
.L_x_2872:
[----:B------:R-:W-:-:S05]  /*9ba0*/  FADD.FTZ R157, R154, R157 ;  /* 0x0000009d9a9d7221 */ /* 0x000fca0000010000 */
[----:B------:R-:W-:Y:S02]  /*9bb0*/  MOV R203, R157 ;  /* 0x0000009d00cb7202 */ /* 0x000fe40000000f00 */
[----:B------:R-:W-:-:S07]  /*9bc0*/  MOV R159, R202 ;  /* 0x000000ca009f7202 */ /* 0x000fce0000000f00 */
[----:B------:R-:W-:Y:S05]  /*9bd0*/  WARPSYNC.COLLECTIVE R198, `(.L_x_2873) ;  /* 0x00000000c6087348 */ /* 0x000fea0003c00000 */
[----:B------:R0:W1:Y:S02]  /*9be0*/  SHFL.BFLY P1, R202, R203, R204, R205 ;  /* 0x0c0000cccbca7389 */ /* 0x00006400000200cd */
[----:B01----:R-:W-:Y:S05]  /*9bf0*/  ENDCOLLECTIVE ;  /* 0x000000000000791b */ /* 0x003fea0003800000 */
.L_x_2873:
[----:B------:R-:W-:-:S05]  /*9c00*/  FADD.FTZ R159, R156, R159 ;  /* 0x0000009f9c9f7221 */ /* 0x000fca0000010000 */
[----:B------:R-:W-:Y:S01]  /*9c10*/  MOV R203, R159 ;  /* 0x0000009f00cb7202 */ /* 0x000fe20000000f00 */
[----:B------:R-:W-:Y:S01]  /*9c20*/  HFMA2 R204, -RZ, RZ, 0, 9.5367431640625e-07 ;  /* 0x00000010ffcc7431 */ /* 0x000fe200000001ff */
[----:B------:R-:W-:-:S07]  /*9c30*/  MOV R158, R202 ;  /* 0x000000ca009e7202 */ /* 0x000fce0000000f00 */
[----:B------:R-:W-:Y:S05]  /*9c40*/  WARPSYNC.COLLECTIVE R198, `(.L_x_2874) ;  /* 0x00000000c6087348 */ /* 0x000fea0003c00000 */
[----:B------:R0:W1:Y:S02]  /*9c50*/  SHFL.BFLY P1, R202, R203, R204, R205 ;  /* 0x0c0000cccbca7389 */ /* 0x00006400000200cd */
[----:B01----:R-:W-:Y:S05]  /*9c60*/  ENDCOLLECTIVE ;  /* 0x000000000000791b */ /* 0x003fea0003800000 */
.L_x_2874:
[----:B------:R-:W-:-:S05]  /*9c70*/  FADD.FTZ R158, R157, R158 ;  /* 0x0000009e9d9e7221 */ /* 0x000fca0000010000 */
[----:B------:R-:W-:Y:S02]  /*9c80*/  MOV R203, R158 ;  /* 0x0000009e00cb7202 */ /* 0x000fe40000000f00 */
[----:B------:R-:W-:-:S07]  /*9c90*/  MOV R152, R202 ;  /* 0x000000ca00987202 */ /* 0x000fce0000000f00 */
[----:B------:R-:W-:Y:S05]  /*9ca0*/  WARPSYNC.COLLECTIVE R198, `(.L_x_2875) ;  /* 0x00000000c6087348 */ /* 0x000fea0003c00000 */
[----:B------:R0:W1:Y:S02]  /*9cb0*/  SHFL.BFLY P1, R202, R203, R204, R205 ;  /* 0x0c0000cccbca7389 */ /* 0x00006400000200cd */
[----:B01----:R-:W-:Y:S05]  /*9cc0*/  ENDCOLLECTIVE ;  /* 0x000000000000791b */ /* 0x003fea0003800000 */
.L_x_2875:
[----:B------:R-:W-:Y:S01]  /*9cd0*/  MOV R153, R202 ;  /* 0x000000ca00997202 */ /* 0x000fe20000000f00 */
[----:B------:R-:W-:Y:S06]  /*9ce0*/  BRA `(.L_x_2876) ;  /* 0xffffff9400c07947 */ /* 0x000fec000383ffff */
.L_x_2877:
        /* <DEDUP_REMOVED lines=9> */
.L_x_6072:


//--------------------- .text._ZN10layer_norm31ln_parallel_residual_bwd_kernelINS_13Kernel_traitsIf6__halfS2_S2_fjLj1024ELj1ELj4ELj1ELj16ENS_18Kernel_traits_baseILj1024EfS2_S2_S2_fjLj128EEEEELb0ELb1ELb1EEEvNS_9BwdParamsE --------------------------
	.section	.text._ZN10layer_norm31ln_parallel_residual_bwd_kernelINS_13Kernel_traitsIf6__halfS2_S2_fjLj1024ELj1ELj4ELj1ELj16ENS_18Kernel_traits_baseILj1024EfS2_S2_S2_fjLj128EEEEELb0ELb1ELb1EEEvNS_9BwdParamsE,"ax",@progbits
	.align	128
        .global         _ZN10layer_norm31ln_parallel_residual_bwd_kernelINS_13Kernel_traitsIf6__halfS2_S2_fjLj1024ELj1ELj4ELj1ELj16ENS_18Kernel_traits_baseILj1024EfS2_S2_S2_fjLj128EEEEELb0ELb1ELb1EEEvNS_9BwdParamsE
        .type           _ZN10layer_norm31ln_parallel_residual_bwd_kernelINS_13Kernel_traitsIf6__halfS2_S2_fjLj1024ELj1ELj4ELj1ELj16ENS_18Kernel_traits_baseILj1024EfS2_S2_S2_fjLj128EEEEELb0ELb1ELb1EEEvNS_9BwdParamsE,@function
        .size           _ZN10layer_norm31ln_parallel_residual_bwd_kernelINS_13Kernel_traitsIf6__halfS2_S2_fjLj1024ELj1ELj4ELj1ELj16ENS_18Kernel_traits_baseILj1024EfS2_S2_S2_fjLj128EEEEELb0ELb1ELb1EEEvNS_9BwdParamsE,(.L_x_6073 - _ZN10layer_norm31ln_parallel_residual_bwd_kernelINS_13Kernel_traitsIf6__halfS2_S2_fjLj1024ELj1ELj4ELj1ELj16ENS_18Kernel_traits_baseILj1024EfS2_S2_S2_fjLj128EEEEELb0ELb1ELb1EEEvNS_9BwdParamsE)
        .other          _ZN10layer_norm31ln_parallel_residual_bwd_kernelINS_13Kernel_traitsIf6__halfS2_S2_fjLj1024ELj1ELj4ELj1ELj16ENS_18Kernel_traits_baseILj1024EfS2_S2_S2_fjLj128EEEEELb0ELb1ELb1EEEvNS_9BwdParamsE,@"STO_CUDA_ENTRY STV_DEFAULT"
_ZN10layer_norm31ln_parallel_residual_bwd_kernelINS_13Kernel_traitsIf6__halfS2_S2_fjLj1024ELj1ELj4ELj1ELj16ENS_18Kernel_traits_baseILj1024EfS2_S2_S2_fjLj128EEEEELb0ELb1ELb1EEEvNS_9BwdParamsE:
.text._ZN10layer_norm31ln_parallel_residual_bwd_kernelINS_13Kernel_traitsIf6__halfS2_S2_fjLj1024ELj1ELj4ELj1ELj16ENS_18Kernel_traits_baseILj1024EfS2_S2_S2_fjLj128EEEEELb0ELb1ELb1EEEvNS_9BwdParamsE:
        /* <DEDUP_REMOVED lines=97> */
.L_x_2916:
[----:B------:R-:W0:Y:S08]  /*0610*/  LDC.64 R100, c[0x0][0x3c0] ;  /* 0x0000f000ff647b82 */ /* 0x000e300000000a00 */
[----:B------:R-:W1:Y:S08]  /*0620*/  LDC.64 R102, c[0x0][0x3c8] ;  /* 0x0000f200ff667b82 */ /* 0x000e700000000a00 */
[----:B------:R-:W2:Y:S01]  /*0630*/  LDC.64 R152, c[0x0][0x438] ;  /* 0x00010e00ff987b82 */ /* 0x000ea20000000a00 */
[----:B0-----:R-:W-:-:S05]  /*0640*/  IMAD.WIDE R100, R2, 0x4, R100 ;  /* 0x0000000402647825 */ /* 0x001fca00078e0264 */
        /* <DEDUP_REMOVED lines=27> */
[----:B------:R-:W4:Y:S04]  /*0800*/  LDG.E.128 R112, desc[UR10][R112.64] ;  /* 0x0000000a70707981 */ /* 0x000f28000c1e1d00 */
[----:B------:R-:W4:Y:S01]  /*0810*/  LDG.E.128 R116, desc[UR10][R116.64] ;  /* 0x0000000a74747981 */ /* 0x000f22000c1e1d00 */
[----:B------:R-:W-:-:S06]  /*0820*/  IMAD.WIDE.U32 R120, R154, 0x10, R128 ;  /* 0x000000109a787825 */ /* 0x000fcc00078e0080 */
[----:B------:R-:W4:Y:S01]  /*0830*/  LDG.E.128 R120, desc[UR10][R120.64] ;  /* 0x0000000a78787981 */ /* 0x000f22000c1e1d00 */
[----:B------:R-:W-:-:S06]  /*0840*/  IMAD.WIDE.U32 R124, R150, 0x10, R128 ;  /* 0x00000010967c7825 */ /* 0x000fcc00078e0080 */
[----:B------:R-:W4:Y:S01]  /*0850*/  LDG.E.128 R124, desc[UR10][R124.64] ;  /* 0x0000000a7c7c7981 */ /* 0x000f22000c1e1d00 */
[----:B------:R-:W-:-:S06]  /*0860*/  IMAD.WIDE.U32 R128, R149, 0x10, R128 ;  /* 0x0000001095807825 */ /* 0x000fcc00078e0080 */
[----:B------:R-:W4:Y:S01]  /*0870*/  LDG.E.128 R128, desc[UR10][R128.64] ;  /* 0x0000000a80807981 */ /* 0x000f22000c1e1d00 */
[--C-:B--2---:R-:W-:Y:S02]  /*0880*/  HADD2.F32 R157, -RZ, R100.reuse.H0_H0 ;  /* 0x20000064ff9d7230 */ /* 0x104fe40000004100 */
[----:B------:R-:W-:Y:S02]  /*0890*/  HADD2.F32 R159, -RZ, R100.H1_H1 ;  /* 0x30000064ff9f7230 */ /* 0x000fe40000004100 */
[----:B------:R-:W-:Y:S02]  /*08a0*/  HADD2.F32 R161, -RZ, R101.H0_H0 ;  /* 0x20000065ffa17230 */ /* 0x000fe40000004100 */
[----:B------:R-:W-:Y:S02]  /*08b0*/  HADD2.F32 R167, -RZ, R103.H0_H0 ;  /* 0x20000067ffa77230 */ /* 0x000fe40000004100 */
[----:B------:R-:W-:Y:S01]  /*08c0*/  FADD.FTZ R162, -R0, R159 ;  /* 0x0000009f00a27221 */ /* 0x000fe20000010100 */
[----:B---3--:R-:W-:-:S02]  /*08d0*/  HADD2.F32 R181, -RZ, R107.H0_H0 ;  /* 0x2000006bffb57230 */ /* 0x008fc40000004100 */
[C---:B------:R-:W-:Y:S01]  /*08e0*/  FADD.FTZ R236, -R0.reuse, R161 ;  /* 0x000000a100ec7221 */ /* 0x040fe20000010100 */
[----:B----4-:R-:W-:Y:S02]  /*08f0*/  HADD2.F32 R187, -RZ, R109.H0_H0 ;  /* 0x2000006dffbb7230 */ /* 0x010fe40000004100 */
[C---:B------:R-:W-:Y:S01]  /*0900*/  FADD.FTZ R232, -R0.reuse, R167 ;  /* 0x000000a700e87221 */ /* 0x040fe20000010100 */
[----:B------:R-:W-:Y:S02]  /*0910*/  HADD2.F32 R193, -RZ, R111.H0_H0 ;  /* 0x2000006fffc17230 */ /* 0x000fe40000004100 */
[C---:B------:R-:W-:Y:S01]  /*0920*/  FADD.FTZ R228, -R0.reuse, R181 ;  /* 0x000000b500e47221 */ /* 0x040fe20000010100 */
[----:B------:R-:W-:Y:S02]  /*0930*/  HADD2.F32 R199, -RZ, R113.H0_H0 ;  /* 0x20000071ffc77230 */ /* 0x000fe40000004100 */
[----:B------:R-:W-:Y:S01]  /*0940*/  FADD.FTZ R222, -R0, R187 ;  /* 0x000000bb00de7221 */ /* 0x000fe20000010100 */
[----:B------:R-:W-:-:S02]  /*0950*/  HADD2.F32 R205, -RZ, R115.H0_H0 ;  /* 0x20000073ffcd7230 */ /* 0x000fc40000004100 */
[C---:B------:R-:W-:Y:S01]  /*0960*/  FADD.FTZ R214, -R0.reuse, R193 ;  /* 0x000000c100d67221 */ /* 0x040fe20000010100 */
[----:B------:R-:W-:Y:S02]  /*0970*/  HADD2.F32 R101, -RZ, R101.H1_H1 ;  /* 0x30000065ff657230 */ /* 0x000fe40000004100 */
[C---:B------:R-:W-:Y:S01]  /*0980*/  FADD.FTZ R208, -R0.reuse, R199 ;  /* 0x000000c700d07221 */ /* 0x040fe20000010100 */
[--C-:B------:R-:W-:Y:S02]  /*0990*/  HADD2.F32 R163, -RZ, R102.reuse.H0_H0 ;  /* 0x20000066ffa37230 */ /* 0x100fe40000004100 */
[C---:B------:R-:W-:Y:S01]  /*09a0*/  FADD.FTZ R204, -R0.reuse, R205 ;  /* 0x000000cd00cc7221 */ /* 0x040fe20000010100 */
[----:B------:R-:W-:Y:S02]  /*09b0*/  HADD2.F32 R165, -RZ, R102.H1_H1 ;  /* 0x30000066ffa57230 */ /* 0x000fe40000004100 */
[----:B------:R-:W-:Y:S01]  /*09c0*/  FADD.FTZ R252, -R0, R101 ;  /* 0x0000006500fc7221 */ /* 0x000fe20000010100 */
[----:B------:R-:W-:-:S02]  /*09d0*/  HADD2.F32 R103, -RZ, R103.H1_H1 ;  /* 0x30000067ff677230 */ /* 0x000fc40000004100 */
[C---:B------:R-:W-:Y:S01]  /*09e0*/  FADD.FTZ R234, -R0.reuse, R163 ;  /* 0x000000a300ea7221 */ /* 0x040fe20000010100 */
[--C-:B------:R-:W-:Y:S02]  /*09f0*/  HADD2.F32 R169, -RZ, R104.reuse.H0_H0 ;  /* 0x20000068ffa97230 */ /* 0x100fe40000004100 */
[C---:B------:R-:W-:Y:S01]  /*0a00*/  FADD.FTZ R250, -R0.reuse, R165 ;  /* 0x000000a500fa7221 */ /* 0x040fe20000010100 */
        /* <DEDUP_REMOVED lines=8> */
[----:B------:R-:W-:Y:S02]  /*0a90*/  HADD2.F32 R179, -RZ, R106.H1_H1 ;  /* 0x3000006affb37230 */ /* 0x000fe40000004100 */
[----:B------:R-:W-:Y:S01]  /*0aa0*/  FADD.FTZ R186, -R0, R175 ;  /* 0x000000af00ba7221 */ /* 0x000fe20000010100 */
[----:B------:R-:W-:Y:S02]  /*0ab0*/  HADD2.F32 R107, -RZ, R107.H1_H1 ;  /* 0x3000006bff6b7230 */ /* 0x000fe40000004100 */
[----:B-----5:R-:W-:Y:S01]  /*0ac0*/  FMUL.FTZ R237, R151, R162 ;  /* 0x000000a297ed7220 */ /* 0x020fe20000410000 */
[----:B------:R-:W-:-:S02]  /*0ad0*/  HADD2.F32 R183, -RZ, R108.H0_H0 ;  /* 0x2000006cffb77230 */ /* 0x000fc40000004100 */
[C---:B------:R-:W-:Y:S01]  /*0ae0*/  FADD.FTZ R188, -R0.reuse, R179 ;  /* 0x000000b300bc7221 */ /* 0x040fe20000010100 */
[----:B------:R-:W-:Y:S02]  /*0af0*/  HADD2.F32 R185, -RZ, R108.H1_H1 ;  /* 0x3000006cffb97230 */ /* 0x000fe40000004100 */
[C---:B------:R-:W-:Y:S01]  /*0b00*/  FADD.FTZ R190, -R0.reuse, R107 ;  /* 0x0000006b00be7221 */ /* 0x040fe20000010100 */
[----:B------:R-:W-:Y:S02]  /*0b10*/  HADD2.F32 R109, -RZ, R109.H1_H1 ;  /* 0x3000006dff6d7230 */ /* 0x000fe40000004100 */
[C---:B------:R-:W-:Y:S01]  /*0b20*/  FADD.FTZ R226, -R0.reuse, R183 ;  /* 0x000000b700e27221 */ /* 0x040fe20000010100 */
[--C-:B------:R-:W-:Y:S02]  /*0b30*/  HADD2.F32 R189, -RZ, R110.reuse.H0_H0 ;  /* 0x2000006effbd7230 */ /* 0x100fe40000004100 */
[----:B------:R-:W-:Y:S01]  /*0b40*/  FADD.FTZ R224, -R0, R185 ;  /* 0x000000b900e07221 */ /* 0x000fe20000010100 */
[----:B------:R-:W-:-:S02]  /*0b50*/  HADD2.F32 R191, -RZ, R110.H1_H1 ;  /* 0x3000006effbf7230 */ /* 0x000fc40000004100 */
        /* <DEDUP_REMOVED lines=13> */
[----:B------:R-:W-:Y:S02]  /*0c30*/  HADD2.F32 R115, -RZ, R115.H1_H1 ;  /* 0x30000073ff737230 */ /* 0x000fe40000004100 */
[----:B------:R-:W-:Y:S01]  /*0c40*/  FADD.FTZ R110, -R0, R197 ;  /* 0x000000c5006e7221 */ /* 0x000fe20000010100 */
[----:B------:R-:W-:-:S02]  /*0c50*/  HADD2.F32 R100, -RZ, R116.H0_H0 ;  /* 0x20000074ff647230 */ /* 0x000fc40000004100 */
[C---:B------:R-:W-:Y:S01]  /*0c60*/  FADD.FTZ R108, -R0.reuse, R113 ;  /* 0x00000071006c7221 */ /* 0x040fe20000010100 */
[----:B------:R-:W-:Y:S02]  /*0c70*/  HADD2.F32 R116, -RZ, R116.H1_H1 ;  /* 0x30000074ff747230 */ /* 0x000fe40000004100 */
[C---:B------:R-:W-:Y:S01]  /*0c80*/  FADD.FTZ R206, -R0.reuse, R201 ;  /* 0x000000c900ce7221 */ /* 0x040fe20000010100 */
[C---:B------:R-:W-:Y:S01]  /*0c90*/  FADD.FTZ R106, -R0.reuse, R203 ;  /* 0x000000cb006a7221 */ /* 0x040fe20000010100 */
[----:B------:R-:W-:Y:S01]  /*0ca0*/  FADD.FTZ R104, -R0, R115 ;  /* 0x0000007300687221 */ /* 0x000fe20000010100 */
[----:B------:R-:W-:Y:S01]  /*0cb0*/  FMUL.FTZ R245, R72, R100 ;  /* 0x0000006448f57220 */ /* 0x000fe20000410000 */
[----:B------:R-:W-:Y:S01]  /*0cc0*/  FMUL.FTZ R0, R151, R105 ;  /* 0x0000006997007220 */ /* 0x000fe20000410000 */
[----:B------:R-:W-:Y:S02]  /*0cd0*/  HADD2.F32 R101, -RZ, R117.H0_H0 ;  /* 0x20000075ff657230 */ /* 0x000fe40000004100 */
[----:B------:R-:W-:Y:S01]  /*0ce0*/  FMUL.FTZ R244, R73, R116 ;  /* 0x0000007449f47220 */ /* 0x000fe20000410000 */
[----:B------:R-:W-:-:S02]  /*0cf0*/  HADD2.F32 R102, -RZ, R118.H0_H0 ;  /* 0x20000076ff667230 */ /* 0x000fc40000004100 */
[----:B------:R-:W-:Y:S01]  /*0d00*/  FADD.FTZ R105, RZ, R245 ;  /* 0x000000f5ff697221 */ /* 0x000fe20000010000 */
[----:B------:R-:W-:Y:S02]  /*0d10*/  HADD2.F32 R157, -RZ, R118.H1_H1 ;  /* 0x30000076ff9d7230 */ /* 0x000fe40000004100 */
[----:B------:R-:W-:Y:S01]  /*0d20*/  FFMA.FTZ R118, R0, R245, RZ ;  /* 0x000000f500767223 */ /* 0x000fe200000100ff */
[----:B------:R-:W-:Y:S02]  /*0d30*/  HADD2.F32 R103, -RZ, R117.H1_H1 ;  /* 0x30000075ff677230 */ /* 0x000fe40000004100 */
[----:B------:R-:W-:Y:S01]  /*0d40*/  FMUL.FTZ R243, R74, R101 ;  /* 0x000000654af37220 */ /* 0x000fe20000410000 */
[--C-:B------:R-:W-:Y:S02]  /*0d50*/  HADD2.F32 R158, -RZ, R120.reuse.H0_H0 ;  /* 0x20000078ff9e7230 */ /* 0x100fe40000004100 */
[----:B------:R-:W-:Y:S01]  /*0d60*/  FMUL.FTZ R236, R151, R236 ;  /* 0x000000ec97ec7220 */ /* 0x000fe20000410000 */
[----:B------:R-:W-:-:S02]  /*0d70*/  HADD2.F32 R161, -RZ, R120.H1_H1 ;  /* 0x30000078ffa17230 */ /* 0x000fc40000004100 */
[----:B------:R-:W-:Y:S01]  /*0d80*/  FADD.FTZ R120, R105, R244 ;  /* 0x000000f469787221 */ /* 0x000fe20000010000 */
[----:B------:R-:W-:Y:S01]  /*0d90*/  FFMA.FTZ R105, R237, R244, R118 ;  /* 0x000000f4ed697223 */ /* 0x000fe20000010076 */
        /* <DEDUP_REMOVED lines=8> */
[----:B------:R-:W-:-:S02]  /*0e20*/  HADD2.F32 R156, -RZ, R119.H0_H0 ;  /* 0x20000077ff9c7230 */ /* 0x000fc40000004100 */
[----:B------:R-:W-:Y:S01]  /*0e30*/  FMUL.FTZ R240, R69, R157 ;  /* 0x0000009d45f07220 */ /* 0x000fe20000410000 */
[----:B------:R-:W-:Y:S01]  /*0e40*/  FADD.FTZ R107, R120, R241 ;  /* 0x000000f1786b7221 */ /* 0x000fe20000010000 */
[C---:B------:R-:W-:Y:S01]  /*0e50*/  FMUL.FTZ R233, R151.reuse, R250 ;  /* 0x000000fa97e97220 */ /* 0x040fe20000410000 */
[----:B------:R-:W-:Y:S01]  /*0e60*/  FFMA.FTZ R118, R234, R241, R105 ;  /* 0x000000f1ea767223 */ /* 0x000fe20000010069 */
        /* <DEDUP_REMOVED lines=8> */
[----:B------:R-:W-:Y:S01]  /*0ef0*/  FMUL.FTZ R231, R151, R248 ;  /* 0x000000f897e77220 */ /* 0x000fe20000410000 */
[----:B------:R-:W-:Y:S01]  /*0f00*/  FADD.FTZ R107, R122, R239 ;  /* 0x000000ef7a6b7221 */ /* 0x000fe20000010000 */
[----:B------:R-:W-:Y:S01]  /*0f10*/  FFMA.FTZ R122, R232, R239, R105 ;  /* 0x000000efe87a7223 */ /* 0x000fe20000010069 */
[--C-:B------:R-:W-:Y:S02]  /*0f20*/  HADD2.F32 R171, -RZ, R124.reuse.H0_H0 ;  /* 0x2000007cffab7230 */ /* 0x100fe40000004100 */
[----:B------:R-:W-:Y:S01]  /*0f30*/  FMUL.FTZ R175, R64, R158 ;  /* 0x0000009e40af7220 */ /* 0x000fe20000410000 */
[----:B------:R-:W-:Y:S02]  /*0f40*/  HADD2.F32 R174, -RZ, R124.H1_H1 ;  /* 0x3000007cffae7230 */ /* 0x000fe40000004100 */
[----:B------:R-:W-:Y:S01]  /*0f50*/  FADD.FTZ R124, R107, R238 ;  /* 0x000000ee6b7c7221 */ /* 0x000fe20000010000 */
[----:B------:R-:W-:Y:S01]  /*0f60*/  FMUL.FTZ R183, R151, R230 ;  /* 0x000000e697b77220 */ /* 0x000fe20000410000 */
[----:B------:R-:W-:Y:S01]  /*0f70*/  FFMA.FTZ R122, R231, R238, R122 ;  /* 0x000000eee77a7223 */ /* 0x000fe2000001007a */
[----:B------:R-:W-:-:S02]  /*0f80*/  HADD2.F32 R160, -RZ, R121.H0_H0 ;  /* 0x20000079ffa07230 */ /* 0x000fc40000004100 */
[----:B------:R-:W-:Y:S01]  /*0f90*/  FMUL.FTZ R176, R65, R161 ;  /* 0x000000a141b07220 */ /* 0x000fe20000410000 */
[----:B------:R-:W-:Y:S01]  /*0fa0*/  FADD.FTZ R105, R124, R175 ;  /* 0x000000af7c697221 */ /* 0x000fe20000010000 */
[----:B------:R-:W-:Y:S01]  /*0fb0*/  FMUL.FTZ R184, R151, R184 ;  /* 0x000000b897b87220 */ /* 0x000fe20000410000 */
[----:B------:R-:W-:Y:S01]  /*0fc0*/  FFMA.FTZ R107, R183, R175, R122 ;  /* 0x000000afb76b7223 */ /* 0x000fe2000001007a */
[----:B------:R-:W-:Y:S02]  /*0fd0*/  HADD2.F32 R168, -RZ, R121.H1_H1 ;  /* 0x30000079ffa87230 */ /* 0x000fe40000004100 */
[----:B------:R-:W-:Y:S01]  /*0fe0*/  FMUL.FTZ R177, R66, R160 ;  /* 0x000000a042b17220 */ /* 0x000fe20000410000 */
[----:B------:R-:W-:Y:S01]  /*0ff0*/  FADD.FTZ R122, R105, R176 ;  /* 0x000000b0697a7221 */ /* 0x000fe20000010000 */
[----:B------:R-:W-:Y:S01]  /*1000*/  FMUL.FTZ R185, R151, R114 ;  /* 0x0000007297b97220 */ /* 0x000fe20000410000 */
[----:B------:R-:W-:Y:S01]  /*1010*/  FFMA.FTZ R124, R184, R176, R107 ;  /* 0x000000b0b87c7223 */ /* 0x000fe2000001006b */
        /* <DEDUP_REMOVED lines=24> */
[----:B------:R-:W-:Y:S02]  /*11a0*/  HADD2.F32 R198, -RZ, R128.H1_H1 ;  /* 0x30000080ffc67230 */ /* 0x000fe40000004100 */
[----:B------:R-:W-:Y:S01]  /*11b0*/  FADD.FTZ R105, R105, R182 ;  /* 0x000000b669697221 */ /* 0x000fe20000010000 */
[C---:B------:R-:W-:Y:S01]  /*11c0*/  FMUL.FTZ R128, R151.reuse, R226 ;  /* 0x000000e297807220 */ /* 0x040fe20000410000 */
[----:B------:R-:W-:Y:S01]  /*11d0*/  FFMA.FTZ R107, R190, R182, R107 ;  /* 0x000000b6be6b7223 */ /* 0x000fe2000001006b */
[----:B------:R-:W-:Y:S02]  /*11e0*/  HADD2.F32 R173, -RZ, R125.H0_H0 ;  /* 0x2000007dffad7230 */ /* 0x000fe40000004100 */
[----:B------:R-:W-:Y:S01]  /*11f0*/  FMUL.FTZ R123, R151, R216 ;  /* 0x000000d8977b7220 */ /* 0x000fe20000410000 */
[--C-:B------:R-:W-:Y:S02]  /*1200*/  HADD2.F32 R193, -RZ, R127.reuse.H0_H0 ;  /* 0x2000007fffc17230 */ /* 0x100fe40000004100 */
[----:B------:R-:W-:Y:S01]  /*1210*/  FMUL.FTZ R165, R57, R174 ;  /* 0x000000ae39a57220 */ /* 0x000fe20000410000 */
[----:B------:R-:W-:-:S02]  /*1220*/  HADD2.F32 R196, -RZ, R127.H1_H1 ;  /* 0x3000007fffc47230 */ /* 0x000fc40000004100 */
[----:B------:R-:W-:Y:S01]  /*1230*/  FMUL.FTZ R124, R151, R218 ;  /* 0x000000da977c7220 */ /* 0x000fe20000410000 */
[----:B------:R-:W-:Y:S01]  /*1240*/  FADD.FTZ R216, R105, R166 ;  /* 0x000000a669d87221 */ /* 0x000fe20000010000 */
[----:B------:R-:W-:Y:S01]  /*1250*/  FMUL.FTZ R127, R151, R224 ;  /* 0x000000e0977f7220 */ /* 0x000fe20000410000 */
[----:B------:R-:W-:Y:S01]  /*1260*/  FFMA.FTZ R218, R128, R166, R107 ;  /* 0x000000a680da7223 */ /* 0x000fe2000001006b */
[----:B------:R-:W-:Y:S02]  /*1270*/  HADD2.F32 R192, -RZ, R125.H1_H1 ;  /* 0x3000007dffc07230 */ /* 0x000fe40000004100 */
[----:B------:R-:W-:Y:S01]  /*1280*/  FMUL.FTZ R164, R58, R173 ;  /* 0x000000ad3aa47220 */ /* 0x000fe20000410000 */
[--C-:B------:R-:W-:Y:S02]  /*1290*/  HADD2.F32 R191, -RZ, R126.reuse.H0_H0 ;  /* 0x2000007effbf7230 */ /* 0x100fe40000004100 */
[----:B------:R-:W-:Y:S01]  /*12a0*/  FADD.FTZ R105, R216, R165 ;  /* 0x000000a5d8697221 */ /* 0x000fe20000010000 */
[----:B------:R-:W-:-:S02]  /*12b0*/  HADD2.F32 R194, -RZ, R126.H1_H1 ;  /* 0x3000007effc27230 */ /* 0x000fc40000004100 */
        /* <DEDUP_REMOVED lines=12> */
[----:B------:R-:W-:Y:S02]  /*1380*/  HADD2.F32 R246, -RZ, R131.H1_H1 ;  /* 0x30000083fff67230 */ /* 0x000fe40000004100 */
[----:B------:R-:W-:Y:S01]  /*1390*/  FMUL.FTZ R107, R151, R206 ;  /* 0x000000ce976b7220 */ /* 0x000fe20000410000 */
[----:B------:R-:W-:Y:S01]  /*13a0*/  FMUL.FTZ R131, R53, R194 ;  /* 0x000000c235837220 */ /* 0x000fe20000410000 */
[----:B------:R-:W-:Y:S01]  /*13b0*/  FMUL.FTZ R109, R151, R208 ;  /* 0x000000d0976d7220 */ /* 0x000fe20000410000 */
[----:B------:R-:W-:Y:S01]  /*13c0*/  FADD.FTZ R206, R105, R162 ;  /* 0x000000a269ce7221 */ /* 0x000fe20000010000 */
[----:B------:R-:W-:Y:S01]  /*13d0*/  FFMA.FTZ R208, R124, R162, R203 ;  /* 0x000000a27cd07223 */ /* 0x000fe200000100cb */
[--C-:B------:R-:W-:Y:S02]  /*13e0*/  HADD2.F32 R199, -RZ, R130.reuse.H0_H0 ;  /* 0x20000082ffc77230 */ /* 0x100fe40000004100 */
[----:B------:R-:W-:Y:S01]  /*13f0*/  FMUL.FTZ R122, R151, R214 ;  /* 0x000000d6977a7220 */ /* 0x000fe20000410000 */
[----:B------:R-:W-:-:S02]  /*1400*/  HADD2.F32 R202, -RZ, R130.H1_H1 ;  /* 0x30000082ffca7230 */ /* 0x000fc40000004100 */
[----:B------:R-:W-:Y:S01]  /*1410*/  FMUL.FTZ R130, R54, R193 ;  /* 0x000000c136827220 */ /* 0x000fe20000410000 */
[----:B------:R-:W-:Y:S01]  /*1420*/  FADD.FTZ R203, R206, R131 ;  /* 0x00000083cecb7221 */ /* 0x000fe20000010000 */
[----:B------:R-:W-:Y:S01]  /*1430*/  FFMA.FTZ R205, R123, R131, R208 ;  /* 0x000000837bcd7223 */ /* 0x000fe200000100d0 */
[--C-:B------:R-:W-:Y:S02]  /*1440*/  HADD2.F32 R197, -RZ, R129.reuse.H0_H0 ;  /* 0x20000081ffc57230 */ /* 0x100fe40000004100 */
[----:B------:R-:W-:Y:S01]  /*1450*/  FMUL.FTZ R105, R151, R204 ;  /* 0x000000cc97697220 */ /* 0x000fe20000410000 */
[----:B------:R-:W-:Y:S02]  /*1460*/  HADD2.F32 R200, -RZ, R129.H1_H1 ;  /* 0x30000081ffc87230 */ /* 0x000fe40000004100 */
        /* <DEDUP_REMOVED lines=66> */
.L_x_2881:
        /* <DEDUP_REMOVED lines=18> */
[----:B------:R-:W-:-:S06]  /*19b0*/  IMAD.WIDE.U32 R124, R150, 0x10, R76 ;  /* 0x00000010967c7825 */ /* 0x000fcc00078e004c */
[----:B------:R-:W4:Y:S01]  /*19c0*/  LDG.E.128 R124, desc[UR10][R124.64] ;  /* 0x0000000a7c7c7981 */ /* 0x000f22000c1e1d00 */
[----:B------:R-:W-:-:S06]  /*19d0*/  IMAD.WIDE.U32 R128, R149, 0x10, R76 ;  /* 0x0000001095807825 */ /* 0x000fcc00078e004c */
        /* <DEDUP_REMOVED lines=9> */
[----:B--2---:R-:W-:-:S02]  /*1a70*/  HADD2.F32 R157, -RZ, R100.H0_H0 ;  /* 0x20000064ff9d7230 */ /* 0x004fc40000004100 */
[----:B------:R-:W-:Y:S02]  /*1a80*/  HADD2.F32 R237, -RZ, R100.H1_H1 ;  /* 0x30000064ffed7230 */ /* 0x000fe40000004100 */
[----:B------:R-:W-:Y:S02]  /*1a90*/  HADD2.F32 R159, -RZ, R101.H0_H0 ;  /* 0x20000065ff9f7230 */ /* 0x000fe40000004100 */
[----:B------:R-:W-:Y:S02]  /*1aa0*/  HADD2.F32 R165, -RZ, R103.H0_H0 ;  /* 0x20000067ffa57230 */ /* 0x000fe40000004100 */
[----:B---3--:R-:W-:Y:S02]  /*1ab0*/  HADD2.F32 R179, -RZ, R107.H0_H0 ;  /* 0x2000006bffb37230 */ /* 0x008fe40000004100 */
[----:B----4-:R-:W-:Y:S02]  /*1ac0*/  HADD2.F32 R185, -RZ, R109.H0_H0 ;  /* 0x2000006dffb97230 */ /* 0x010fe40000004100 */
[----:B------:R-:W-:-:S02]  /*1ad0*/  HADD2.F32 R191, -RZ, R111.H0_H0 ;  /* 0x2000006fffbf7230 */ /* 0x000fc40000004100 */
[----:B------:R-:W-:Y:S02]  /*1ae0*/  HADD2.F32 R197, -RZ, R113.H0_H0 ;  /* 0x20000071ffc57230 */ /* 0x000fe40000004100 */
[----:B------:R-:W-:Y:S02]  /*1af0*/  HADD2.F32 R203, -RZ, R115.H0_H0 ;  /* 0x20000073ffcb7230 */ /* 0x000fe40000004100 */
[----:B------:R-:W-:Y:S02]  /*1b00*/  HADD2.F32 R101, -RZ, R101.H1_H1 ;  /* 0x30000065ff657230 */ /* 0x000fe40000004100 */
[--C-:B------:R-:W-:Y:S02]  /*1b10*/  HADD2.F32 R161, -RZ, R102.reuse.H0_H0 ;  /* 0x20000066ffa17230 */ /* 0x100fe40000004100 */
[----:B------:R-:W-:Y:S02]  /*1b20*/  HADD2.F32 R163, -RZ, R102.H1_H1 ;  /* 0x30000066ffa37230 */ /* 0x000fe40000004100 */
[----:B------:R-:W-:-:S02]  /*1b30*/  HADD2.F32 R103, -RZ, R103.H1_H1 ;  /* 0x30000067ff677230 */ /* 0x000fc40000004100 */
[--C-:B------:R-:W-:Y:S02]  /*1b40*/  HADD2.F32 R167, -RZ, R104.reuse.H0_H0 ;  /* 0x20000068ffa77230 */ /* 0x100fe40000004100 */
[----:B------:R-:W-:Y:S02]  /*1b50*/  HADD2.F32 R169, -RZ, R104.H1_H1 ;  /* 0x30000068ffa97230 */ /* 0x000fe40000004100 */
[--C-:B------:R-:W-:Y:S02]  /*1b60*/  HADD2.F32 R171, -RZ, R105.reuse.H0_H0 ;  /* 0x20000069ffab7230 */ /* 0x100fe40000004100 */
[----:B------:R-:W-:Y:S02]  /*1b70*/  HADD2.F32 R173, -RZ, R105.H1_H1 ;  /* 0x30000069ffad7230 */ /* 0x000fe40000004100 */
[--C-:B------:R-:W-:Y:S02]  /*1b80*/  HADD2.F32 R175, -RZ, R106.reuse.H0_H0 ;  /* 0x2000006affaf7230 */ /* 0x100fe40000004100 */
[----:B------:R-:W-:-:S02]  /*1b90*/  HADD2.F32 R177, -RZ, R106.H1_H1 ;  /* 0x3000006affb17230 */ /* 0x000fc40000004100 */
[----:B------:R-:W-:Y:S02]  /*1ba0*/  HADD2.F32 R107, -RZ, R107.H1_H1 ;  /* 0x3000006bff6b7230 */ /* 0x000fe40000004100 */
[--C-:B------:R-:W-:Y:S02]  /*1bb0*/  HADD2.F32 R181, -RZ, R108.reuse.H0_H0 ;  /* 0x2000006cffb57230 */ /* 0x100fe40000004100 */
[----:B------:R-:W-:Y:S02]  /*1bc0*/  HADD2.F32 R183, -RZ, R108.H1_H1 ;  /* 0x3000006cffb77230 */ /* 0x000fe40000004100 */
        /* <DEDUP_REMOVED lines=11> */
[C---:B------:R-:W-:Y:S01]  /*1c80*/  FADD.FTZ R105, -R0.reuse, R157 ;  /* 0x0000009d00697221 */ /* 0x040fe20000010100 */
        /* <DEDUP_REMOVED lines=33> */
[----:B-----5:R-:W-:Y:S01]  /*1ea0*/  FMUL.FTZ R0, R151, R105 ;  /* 0x0000006997007220 */ /* 0x020fe20000410000 */
[----:B------:R-:W-:-:S02]  /*1eb0*/  HADD2.F32 R101, -RZ, R117.H0_H0 ;  /* 0x20000075ff657230 */ /* 0x000fc40000004100 */
[----:B------:R-:W-:Y:S01]  /*1ec0*/  FMUL.FTZ R244, R73, R116 ;  /* 0x0000007449f47220 */ /* 0x000fe20000410000 */
[--C-:B------:R-:W-:Y:S02]  /*1ed0*/  HADD2.F32 R102, -RZ, R118.reuse.H0_H0 ;  /* 0x20000076ff667230 */ /* 0x100fe40000004100 */
[----:B------:R-:W-:Y:S01]  /*1ee0*/  FADD.FTZ R105, RZ, R245 ;  /* 0x000000f5ff697221 */ /* 0x000fe20000010000 */
[----:B------:R-:W-:Y:S02]  /*1ef0*/  HADD2.F32 R157, -RZ, R118.H1_H1 ;  /* 0x30000076ff9d7230 */ /* 0x000fe40000004100 */
[----:B------:R-:W-:Y:S01]  /*1f00*/  FMUL.FTZ R237, R151, R237 ;  /* 0x000000ed97ed7220 */ /* 0x000fe20000410000 */
[----:B------:R-:W-:Y:S01]  /*1f10*/  FFMA.FTZ R118, R0, R245, RZ ;  /* 0x000000f500767223 */ /* 0x000fe200000100ff */
[----:B------:R-:W-:Y:S02]  /*1f20*/  HADD2.F32 R103, -RZ, R117.H1_H1 ;  /* 0x30000075ff677230 */ /* 0x000fe40000004100 */
[----:B------:R-:W-:Y:S01]  /*1f30*/  FMUL.FTZ R243, R74, R101 ;  /* 0x000000654af37220 */ /* 0x000fe20000410000 */
[----:B------:R-:W-:-:S02]  /*1f40*/  HADD2.F32 R158, -RZ, R120.H0_H0 ;  /* 0x20000078ff9e7230 */ /* 0x000fc40000004100 */
[----:B------:R-:W-:Y:S02]  /*1f50*/  HADD2.F32 R161, -RZ, R120.H1_H1 ;  /* 0x30000078ffa17230 */ /* 0x000fe40000004100 */
[----:B------:R-:W-:Y:S01]  /*1f60*/  FADD.FTZ R120, R105, R244 ;  /* 0x000000f469787221 */ /* 0x000fe20000010000 */
[----:B------:R-:W-:Y:S01]  /*1f70*/  FMUL.FTZ R236, R151, R236 ;  /* 0x000000ec97ec7220 */ /* 0x000fe20000410000 */
[----:B------:R-:W-:Y:S01]  /*1f80*/  FFMA.FTZ R105, R237, R244, R118 ;  /* 0x000000f4ed697223 */ /* 0x000fe20000010076 */
[----:B------:R-:W-:Y:S01]  /*1f90*/  FMUL.FTZ R242, R75, R103 ;  /* 0x000000674bf27220 */ /* 0x000fe20000410000 */
[----:B------:R-:W-:Y:S01]  /*1fa0*/  FADD.FTZ R107, R120, R243 ;  /* 0x000000f3786b7221 */ /* 0x000fe20000010000 */
[----:B------:R-:W-:Y:S01]  /*1fb0*/  FMUL.FTZ R235, R151, R252 ;  /* 0x000000fc97eb7220 */ /* 0x000fe20000410000 */
[----:B------:R-:W-:Y:S01]  /*1fc0*/  FFMA.FTZ R118, R236, R243, R105 ;  /* 0x000000f3ec767223 */ /* 0x000fe20000010069 */
[--C-:B------:R-:W-:Y:S02]  /*1fd0*/  HADD2.F32 R167, -RZ, R122.reuse.H0_H0 ;  /* 0x2000007affa77230 */ /* 0x100fe40000004100 */
[----:B------:R-:W-:Y:S01]  /*1fe0*/  FMUL.FTZ R241, R68, R102 ;  /* 0x0000006644f17220 */ /* 0x000fe20000410000 */
[----:B------:R-:W-:-:S02]  /*1ff0*/  HADD2.F32 R170, -RZ, R122.H1_H1 ;  /* 0x3000007affaa7230 */ /* 0x000fc40000004100 */
[----:B------:R-:W-:Y:S01]  /*2000*/  FADD.FTZ R122, R107, R242 ;  /* 0x000000f26b7a7221 */ /* 0x000fe20000010000 */
[----:B------:R-:W-:Y:S01]  /*2010*/  FMUL.FTZ R234, R151, R234 ;  /* 0x000000ea97ea7220 */ /* 0x000fe20000410000 */
[----:B------:R-:W-:Y:S01]  /*2020*/  FFMA.FTZ R105, R235, R242, R118 ;  /* 0x000000f2eb697223 */ /* 0x000fe20000010076 */
[--C-:B------:R-:W-:Y:S02]  /*2030*/  HADD2.F32 R156, -RZ, R119.reuse.H0_H0 ;  /* 0x20000077ff9c7230 */ /* 0x100fe40000004100 */
[----:B------:R-:W-:Y:S01]  /*2040*/  FMUL.FTZ R240, R69, R157 ;  /* 0x0000009d45f07220 */ /* 0x000fe20000410000 */
[----:B------:R-:W-:Y:S01]  /*2050*/  FADD.FTZ R107, R122, R241 ;  /* 0x000000f17a6b7221 */ /* 0x000fe20000010000 */
[----:B------:R-:W-:Y:S01]  /*2060*/  FMUL.FTZ R233, R151, R250 ;  /* 0x000000fa97e97220 */ /* 0x000fe20000410000 */
[----:B------:R-:W-:Y:S01]  /*2070*/  FFMA.FTZ R122, R234, R241, R105 ;  /* 0x000000f1ea7a7223 */ /* 0x000fe20000010069 */
        /* <DEDUP_REMOVED lines=73> */
[C---:B------:R-:W-:Y:S01]  /*2510*/  FMUL.FTZ R125, R151.reuse, R220 ;  /* 0x000000dc977d7220 */ /* 0x040fe20000410000 */
        /* <DEDUP_REMOVED lines=8> */
[----:B------:R-:W-:Y:S01]  /*25a0*/  FMUL.FTZ R131, R53, R194 ;  /* 0x000000c235837220 */ /* 0x000fe20000410000 */
[----:B------:R-:W-:Y:S01]  /*25b0*/  FMUL.FTZ R107, R151, R206 ;  /* 0x000000ce976b7220 */ /* 0x000fe20000410000 */
[----:B------:R-:W-:Y:S01]  /*25c0*/  FADD.FTZ R204, R203, R162 ;  /* 0x000000a2cbcc7221 */ /* 0x000fe20000010000 */
[----:B------:R-:W-:Y:S01]  /*25d0*/  FMUL.FTZ R123, R151, R216 ;  /* 0x000000d8977b7220 */ /* 0x000fe20000410000 */
[----:B------:R-:W-:Y:S01]  /*25e0*/  FFMA.FTZ R206, R124, R162, R205 ;  /* 0x000000a27cce7223 */ /* 0x000fe200000100cd */
[--C-:B------:R-:W-:Y:S02]  /*25f0*/  HADD2.F32 R199, -RZ, R130.reuse.H0_H0 ;  /* 0x20000082ffc77230 */ /* 0x100fe40000004100 */
[----:B------:R-:W-:Y:S01]  /*2600*/  FADD.FTZ R203, R204, R131 ;  /* 0x00000083cccb7221 */ /* 0x000fe20000010000 */
[----:B------:R-:W-:-:S02]  /*2610*/  HADD2.F32 R202, -RZ, R130.H1_H1 ;  /* 0x30000082ffca7230 */ /* 0x000fc40000004100 */
[----:B------:R-:W-:Y:S01]  /*2620*/  FMUL.FTZ R130, R54, R193 ;  /* 0x000000c136827220 */ /* 0x000fe20000410000 */
[----:B------:R-:W-:Y:S01]  /*2630*/  FFMA.FTZ R205, R123, R131, R206 ;  /* 0x000000837bcd7223 */ /* 0x000fe200000100ce */
[--C-:B------:R-:W-:Y:S02]  /*2640*/  HADD2.F32 R197, -RZ, R129.reuse.H0_H0 ;  /* 0x20000081ffc57230 */ /* 0x100fe40000004100 */
[----:B------:R-:W-:Y:S02]  /*2650*/  HADD2.F32 R200, -RZ, R129.H1_H1 ;  /* 0x30000081ffc87230 */ /* 0x000fe40000004100 */
[----:B------:R-:W-:Y:S01]  /*2660*/  FMUL.FTZ R129, R55, R196 ;  /* 0x000000c437817220 */ /* 0x000fe20000410000 */
        /* <DEDUP_REMOVED lines=12> */
[----:B------:R-:W-:Y:S01]  /*2730*/  FMUL.FTZ R117, R51, R200 ;  /* 0x000000c833757220 */ /* 0x000fe20000410000 */
        /* <DEDUP_REMOVED lines=51> */
.L_x_2882:
        /* <DEDUP_REMOVED lines=72> */
[----:B------:R-:W0:Y:S04]  /*2ef0*/  SHFL.BFLY PT, R169, R216, 0x1, 0x1f ;  /* 0x0c201f00d8a97f89 */ /* 0x000e2800000e0000 */
[----:B------:R-:W1:Y:S04]  /*2f00*/  SHFL.BFLY PT, R167, R215, 0x1, 0x1f ;  /* 0x0c201f00d7a77f89 */ /* 0x000e6800000e0000 */
[----:B------:R-:W-:Y:S04]  /*2f10*/  STL [R1], R157 ;  /* 0x0000009d01007387 */ /* 0x000fe80000100800 */
[----:B------:R-:W-:Y:S04]  /*2f20*/  STL [R1+0x4], R102 ;  /* 0x0000046601007387 */ /* 0x000fe80000100800 */
[----:B------:R-:W-:Y:S04]  /*2f30*/  STL [R1+0x8], R103 ;  /* 0x0000086701007387 */ /* 0x000fe80000100800 */
[----:B------:R-:W-:Y:S01]  /*2f40*/  STL [R1+0xc], R101 ;  /* 0x00000c6501007387 */ /* 0x000fe20000100800 */
[----:B0-----:R-:W-:-:S03]  /*2f50*/  FADD.FTZ R169, R169, R216 ;  /* 0x000000d8a9a97221 */ /* 0x001fc60000010000 */
[----:B------:R-:W-:Y:S01]  /*2f60*/  STL [R1+0x10], R116 ;  /* 0x0000107401007387 */ /* 0x000fe20000100800 */
[----:B-1----:R-:W-:-:S03]  /*2f70*/  FADD.FTZ R158, R167, R215 ;  /* 0x000000d7a79e7221 */ /* 0x002fc60000010000 */
[----:B------:R-:W0:Y:S04]  /*2f80*/  SHFL.BFLY PT, R156, R169, 0x2, 0x1f ;  /* 0x0c401f00a99c7f89 */ /* 0x000e2800000e0000 */
[----:B------:R-:W1:Y:S04]  /*2f90*/  SHFL.BFLY PT, R167, R158, 0x2, 0x1f ;  /* 0x0c401f009ea77f89 */ /* 0x000e6800000e0000 */
[----:B------:R-:W-:Y:S01]  /*2fa0*/  STL [R1+0x14], R100 ;  /* 0x0000146401007387 */ /* 0x000fe20000100800 */
        /* <DEDUP_REMOVED lines=12> */
.L_x_2928:
        /* <DEDUP_REMOVED lines=43> */
.L_x_2886:
        /* <DEDUP_REMOVED lines=33> */
.L_x_2885:
        /* <DEDUP_REMOVED lines=36> */
.L_x_2888:
        /* <DEDUP_REMOVED lines=37> */
.L_x_2884:
        /* <DEDUP_REMOVED lines=13> */
[--C-:B------:R-:W-:Y:S02]  /*3a90*/  HADD2.F32 R100, -RZ, R91.reuse.H0_H0 ;  /* 0x2000005bff647230 */ /* 0x100fe40000004100 */
[----:B------:R-:W-:Y:S01]  /*3aa0*/  FADD.FTZ R103, -R232, R239 ;  /* 0x000000efe8677221 */ /* 0x000fe20000010100 */
[----:B------:R-:W-:Y:S02]  /*3ab0*/  HADD2.F32 R102, -RZ, R91.H1_H1 ;  /* 0x3000005bff667230 */ /* 0x000fe40000004100 */
[----:B------:R-:W-:Y:S01]  /*3ac0*/  FADD.FTZ R231, -R231, R238 ;  /* 0x000000eee7e77221 */ /* 0x000fe20000010100 */
[----:B------:R-:W-:-:S02]  /*3ad0*/  HADD2.F32 R0, -RZ, R90.H0_H0 ;  /* 0x2000005aff007230 */ /* 0x000fc40000004100 */
[----:B------:R-:W-:Y:S01]  /*3ae0*/  FADD.FTZ R241, -R234, R241 ;  /* 0x000000f1eaf17221 */ /* 0x000fe20000010100 */
[C-C-:B------:R-:W-:Y:S01]  /*3af0*/  FFMA.FTZ R237, R116.reuse, R237, R167.reuse ;  /* 0x000000ed74ed7223 */ /* 0x140fe200000100a7 */
[C-C-:B------:R-:W-:Y:S01]  /*3b00*/  FFMA.FTZ R236, R116.reuse, R236, R167.reuse ;  /* 0x000000ec74ec7223 */ /* 0x140fe200000100a7 */
[C-C-:B------:R-:W-:Y:S01]  /*3b10*/  FFMA.FTZ R235, R116.reuse, R235, R167.reuse ;  /* 0x000000eb74eb7223 */ /* 0x140fe200000100a7 */
[----:B------:R-:W-:Y:S01]  /*3b20*/  FFMA.FTZ R233, R116, R233, R167 ;  /* 0x000000e974e97223 */ /* 0x000fe200000100a7 */
[C---:B------:R-:W-:Y:S01]  /*3b30*/  FFMA.FTZ R103, R151.reuse, R103, R100 ;  /* 0x0000006797677223 */ /* 0x040fe20000010064 */
[C---:B------:R-:W-:Y:S01]  /*3b40*/  FFMA.FTZ R168, R151.reuse, R231, R102 ;  /* 0x000000e797a87223 */ /* 0x040fe20000010066 */
[----:B0-----:R-:W-:Y:S01]  /*3b50*/  FFMA.FTZ R158, R151, R241, R0 ;  /* 0x000000f1979e7223 */ /* 0x001fe20000010000 */
[----:B------:R-:W-:Y:S02]  /*3b60*/  HADD2.F32 R160, -RZ, R90.H1_H1 ;  /* 0x3000005affa07230 */ /* 0x000fe40000004100 */
[----:B------:R-:W-:Y:S01]  /*3b70*/  FADD.FTZ R157, -R237, R244 ;  /* 0x000000f4ed9d7221 */ /* 0x000fe20000010100 */
[----:B------:R-:W-:-:S02]  /*3b80*/  HADD2.F32 R102, -RZ, R89.H0_H0 ;  /* 0x20000059ff667230 */ /* 0x000fc40000004100 */
[----:B------:R-:W-:Y:S01]  /*3b90*/  FADD.FTZ R101, -R236, R243 ;  /* 0x000000f3ec657221 */ /* 0x000fe20000010100 */
[----:B------:R-:W-:Y:S02]  /*3ba0*/  HADD2.F32 R156, -RZ, R89.H1_H1 ;  /* 0x30000059ff9c7230 */ /* 0x000fe40000004100 */
[----:B------:R-:W-:Y:S01]  /*3bb0*/  FADD.FTZ R235, -R235, R242 ;  /* 0x000000f2ebeb7221 */ /* 0x000fe20000010100 */
[--C-:B------:R-:W-:Y:S02]  /*3bc0*/  HADD2.F32 R0, -RZ, R88.reuse.H0_H0 ;  /* 0x20000058ff007230 */ /* 0x100fe40000004100 */
[----:B------:R-:W-:Y:S01]  /*3bd0*/  FADD.FTZ R159, -R233, R240 ;  /* 0x000000f0e99f7221 */ /* 0x000fe20000010100 */
[----:B------:R-:W-:Y:S02]  /*3be0*/  HADD2.F32 R100, -RZ, R88.H1_H1 ;  /* 0x30000058ff647230 */ /* 0x000fe40000004100 */
        /* <DEDUP_REMOVED lines=10> */
.L_x_2890:
[C-C-:B------:R-:W-:Y:S01]  /*3c90*/  FFMA.FTZ R0, R116.reuse, R0, R167.reuse ;  /* 0x0000000074007223 */ /* 0x140fe200000100a7 */
[C-C-:B------:R-:W-:Y:S01]  /*3ca0*/  FFMA.FTZ R236, R116.reuse, R236, R167.reuse ;  /* 0x000000ec74ec7223 */ /* 0x140fe200000100a7 */
[----:B------:R-:W-:Y:S01]  /*3cb0*/  FFMA.FTZ R234, R116, R234, R167 ;  /* 0x000000ea74ea7223 */ /* 0x000fe200000100a7 */
[----:B------:R-:W-:Y:S02]  /*3cc0*/  HADD2.F32 R84, -RZ, R88.H0_H0 ;  /* 0x20000058ff547230 */ /* 0x000fe40000004100 */
        /* <DEDUP_REMOVED lines=13> */
[----:B------:R-:W-:-:S02]  /*3da0*/  HADD2.F32 R157, -RZ, R91.H1_H1 ;  /* 0x3000005bff9d7230 */ /* 0x000fc40000004100 */
[----:B------:R-:W-:Y:S01]  /*3db0*/  FADD.FTZ R238, -R231, R238 ;  /* 0x000000eee7ee7221 */ /* 0x000fe20000010100 */
[----:B------:R-:W-:Y:S02]  /*3dc0*/  HADD2.F32 R84, -RZ, R91.H0_H0 ;  /* 0x2000005bff547230 */ /* 0x000fe40000004100 */
[----:B------:R-:W-:Y:S01]  /*3dd0*/  FADD.FTZ R244, -R237, R244 ;  /* 0x000000f4edf47221 */ /* 0x000fe20000010100 */
[----:B------:R-:W-:Y:S02]  /*3de0*/  HADD2.F32 R103, -RZ, R90.H1_H1 ;  /* 0x3000005aff677230 */ /* 0x000fe40000004100 */
[----:B------:R-:W-:Y:S01]  /*3df0*/  FADD.FTZ R242, -R235, R242 ;  /* 0x000000f2ebf27221 */ /* 0x000fe20000010100 */
[----:B------:R-:W-:Y:S02]  /*3e00*/  HADD2.F32 R87, -RZ, R89.H1_H1 ;  /* 0x30000059ff577230 */ /* 0x000fe40000004100 */
[----:B------:R-:W-:Y:S01]  /*3e10*/  FADD.FTZ R240, -R233, R240 ;  /* 0x000000f0e9f07221 */ /* 0x000fe20000010100 */
[----:B------:R-:W-:-:S02]  /*3e20*/  HADD2.F32 R85, -RZ, R88.H1_H1 ;  /* 0x30000058ff557230 */ /* 0x000fc40000004100 */
[----:B------:R-:W-:Y:S01]  /*3e30*/  FADD.FTZ R232, -R232, R239 ;  /* 0x000000efe8e87221 */ /* 0x000fe20000010100 */
[C---:B------:R-:W-:Y:S01]  /*3e40*/  FFMA.FTZ R159, R151.reuse, R238, R157 ;  /* 0x000000ee979f7223 */ /* 0x040fe2000001009d */
[C---:B------:R-:W-:Y:S01]  /*3e50*/  FFMA.FTZ R157, R151.reuse, R240, R103 ;  /* 0x000000f0979d7223 */ /* 0x040fe20000010067 */
[C---:B------:R-:W-:Y:S01]  /*3e60*/  FFMA.FTZ R242, R151.reuse, R242, R87 ;  /* 0x000000f297f27223 */ /* 0x040fe20000010057 */
[C---:B------:R-:W-:Y:S01]  /*3e70*/  FFMA.FTZ R84, R151.reuse, R232, R84 ;  /* 0x000000e897547223 */ /* 0x040fe20000010054 */
[----:B------:R-:W-:Y:S02]  /*3e80*/  FFMA.FTZ R85, R151, R244, R85 ;  /* 0x000000f497557223 */ /* 0x000fe40000010055 */
[----:B------:R-:W-:Y:S02]  /*3e90*/  F2FP.F16.F32.PACK_AB R102, R157, R102 ;  /* 0x000000669d66723e */ /* 0x000fe400000000ff */
[----:B------:R-:W-:Y:S02]  /*3ea0*/  F2FP.F16.F32.PACK_AB R103, R159, R84 ;  /* 0x000000549f67723e */ /* 0x000fe400000000ff */
[----:B------:R-:W-:-:S02]  /*3eb0*/  F2FP.F16.F32.PACK_AB R101, R242, R101 ;  /* 0x00000065f265723e */ /* 0x000fc400000000ff */
[----:B------:R-:W-:Y:S02]  /*3ec0*/  F2FP.F16.F32.PACK_AB R100, R85, R0 ;  /* 0x000000005564723e */ /* 0x000fe400000000ff */
[----:B------:R-:W-:Y:S02]  /*3ed0*/  MOV R87, R103 ;  /* 0x0000006700577202 */ /* 0x000fe40000000f00 */
[----:B------:R-:W-:Y:S02]  /*3ee0*/  MOV R86, R102 ;  /* 0x0000006600567202 */ /* 0x000fe40000000f00 */
[----:B------:R-:W-:Y:S02]  /*3ef0*/  MOV R85, R101 ;  /* 0x0000006500557202 */ /* 0x000fe40000000f00 */
[----:B------:R-:W-:Y:S01]  /*3f00*/  MOV R84, R100 ;  /* 0x0000006400547202 */ /* 0x000fe20000000f00 */
[----:B------:R-:W-:Y:S06]  /*3f10*/  BRA `(.L_x_2887) ;  /* 0x0000000400607947 */ /* 0x000fec0003800000 */
.L_x_2889:
        /* <DEDUP_REMOVED lines=44> */
.L_x_2891:
        /* <DEDUP_REMOVED lines=35> */
[----:B------:R-:W-:Y:S02]  /*4410*/  F2FP.F16.F32.PACK_AB R100, R85, R0 ;  /* 0x000000005564723e */ /* 0x000fe400000000ff */
        /* <DEDUP_REMOVED lines=8> */
.L_x_2887:
[----:B------:R-:W-:Y:S01]  /*44a0*/  ISETP.NE.U32.AND P0, PT, RZ, UR4, PT ;  /* 0x00000004ff007c0c */ /* 0x000fe2000bf05070 */
[----:B------:R-:W1:Y:S01]  /*44b0*/  LDC.64 R168, c[0x0][0x468] ;  /* 0x00011a00ffa87b82 */ /* 0x000e620000000a00 */
[----:B------:R-:W-:Y:S02]  /*44c0*/  ISETP.NE.U32.AND P1, PT, RZ, UR6, PT ;  /* 0x00000006ff007c0c */ /* 0x000fe4000bf25070 */
[----:B------:R-:W-:Y:S02]  /*44d0*/  ISETP.NE.AND.EX P0, PT, RZ, UR5, PT, P0 ;  /* 0x00000005ff007c0c */ /* 0x000fe4000bf05300 */
[----:B------:R-:W-:Y:S02]  /*44e0*/  ISETP.NE.AND.EX P1, PT, RZ, UR7, PT, P1 ;  /* 0x00000007ff007c0c */ /* 0x000fe4000bf25310 */
[----:B------:R-:W-:-:S04]  /*44f0*/  ISETP.NE.U32.AND P2, PT, R152, RZ, PT ;  /* 0x000000ff9800720c */ /* 0x000fc80003f45070 */
[----:B------:R-:W-:-:S05]  /*4500*/  ISETP.NE.AND.EX P2, PT, R153, RZ, PT, P2 ;  /* 0x000000ff9900720c */ /* 0x000fca0003f45320 */
[----:B0-----:R-:W0:Y:S08]  /*4510*/  @P0 LDC.64 R158, c[0x0][0x478] ;  /* 0x00011e00ff9e0b82 */ /* 0x001e300000000a00 */
[----:B------:R-:W2:Y:S01]  /*4520*/  @P1 LDC.64 R156, c[0x0][0x470] ;  /* 0x00011c00ff9c1b82 */ /* 0x000ea20000000a00 */
[----:B-1----:R-:W-:-:S04]  /*4530*/  IMAD.WIDE.U32 R160, R155, 0x10, R168 ;  /* 0x000000109ba07825 */ /* 0x002fc800078e00a8 */
[----:B0-----:R-:W-:-:S05]  /*4540*/  @P0 IMAD.WIDE.U32 R158, R155, 0x10, R158 ;  /* 0x000000109b9e0825 */ /* 0x001fca00078e009e */
        /* <DEDUP_REMOVED lines=15> */
[----:B------:R-:W-:Y:S01]  /*4640*/  FADD.FTZ R180, -R87, R180 ;  /* 0x000000b457b47221 */ /* 0x000fe20000010100 */
[----:B------:R-:W-:Y:S01]  /*4650*/  FADD.FTZ R178, -R85, R178 ;  /* 0x000000b255b27221 */ /* 0x000fe20000010100 */
[----:B------:R-:W-:-:S02]  /*4660*/  HADD2.F32 R84, -RZ, R96.H0_H0 ;  /* 0x20000060ff547230 */ /* 0x000fc40000004100 */
[----:B------:R-:W-:Y:S01]  /*4670*/  FADD.FTZ R0, -R0, R175 ;  /* 0x000000af00007221 */ /* 0x000fe20000010100 */
[----:B------:R-:W-:Y:S02]  /*4680*/  HADD2.F32 R85, -RZ, R97.H0_H0 ;  /* 0x20000061ff557230 */ /* 0x000fe40000004100 */
[----:B------:R-:W-:Y:S01]  /*4690*/  FADD.FTZ R92, -R92, R179 ;  /* 0x000000b35c5c7221 */ /* 0x000fe20000010100 */
[----:B------:R-:W-:Y:S02]  /*46a0*/  HADD2.F32 R87, -RZ, R98.H0_H0 ;  /* 0x20000062ff577230 */ /* 0x000fe40000004100 */
[C-C-:B------:R-:W-:Y:S01]  /*46b0*/  FFMA.FTZ R93, R116.reuse, R190, R167.reuse ;  /* 0x000000be745d7223 */ /* 0x140fe200000100a7 */
[----:B------:R-:W-:Y:S01]  /*46c0*/  FFMA.FTZ R94, R116, R189, R167 ;  /* 0x000000bd745e7223 */ /* 0x000fe200000100a7 */
[C---:B------:R-:W-:Y:S01]  /*46d0*/  FFMA.FTZ R0, R151.reuse, R0, R84 ;  /* 0x0000000097007223 */ /* 0x040fe20000010054 */
[----:B------:R-:W-:Y:S01]  /*46e0*/  FFMA.FTZ R86, R151, R86, R85 ;  /* 0x0000005697567223 */ /* 0x000fe20000010055 */
[----:B------:R-:W-:Y:S01]  /*46f0*/  FADD.FTZ R182, -R93, R182 ;  /* 0x000000b65db67221 */ /* 0x000fe20000010100 */
[----:B------:R-:W-:Y:S01]  /*4700*/  FFMA.FTZ R92, R151, R92, R87 ;  /* 0x0000005c975c7223 */ /* 0x000fe20000010057 */
[----:B------:R-:W-:-:S02]  /*4710*/  HADD2.F32 R84, -RZ, R99.H0_H0 ;  /* 0x20000063ff547230 */ /* 0x000fc40000004100 */
[----:B------:R-:W-:Y:S01]  /*4720*/  FADD.FTZ R94, -R94, R181 ;  /* 0x000000b55e5e7221 */ /* 0x000fe20000010100 */
[----:B------:R-:W-:Y:S02]  /*4730*/  HADD2.F32 R95, -RZ, R99.H1_H1 ;  /* 0x30000063ff5f7230 */ /* 0x000fe40000004100 */
[----:B------:R-:W-:Y:S02]  /*4740*/  HADD2.F32 R93, -RZ, R98.H1_H1 ;  /* 0x30000062ff5d7230 */ /* 0x000fe40000004100 */
[C---:B------:R-:W-:Y:S01]  /*4750*/  FFMA.FTZ R84, R151.reuse, R94, R84 ;  /* 0x0000005e97547223 */ /* 0x040fe20000010054 */
[----:B------:R-:W-:Y:S02]  /*4760*/  HADD2.F32 R87, -RZ, R97.H1_H1 ;  /* 0x30000061ff577230 */ /* 0x000fe40000004100 */
[C---:B------:R-:W-:Y:S01]  /*4770*/  FFMA.FTZ R95, R151.reuse, R182, R95 ;  /* 0x000000b6975f7223 */ /* 0x040fe2000001005f */
[----:B------:R-:W-:Y:S02]  /*4780*/  HADD2.F32 R85, -RZ, R96.H1_H1 ;  /* 0x30000060ff557230 */ /* 0x000fe40000004100 */
[C---:B------:R-:W-:Y:S01]  /*4790*/  FFMA.FTZ R93, R151.reuse, R180, R93 ;  /* 0x000000b4975d7223 */ /* 0x040fe2000001005d */
[----:B------:R-:W-:Y:S01]  /*47a0*/  FFMA.FTZ R87, R151, R178, R87 ;  /* 0x000000b297577223 */ /* 0x000fe20000010057 */
[----:B------:R-:W-:Y:S01]  /*47b0*/  F2FP.F16.F32.PACK_AB R103, R95, R84 ;  /* 0x000000545f67723e */ /* 0x000fe200000000ff */
[----:B------:R-:W-:-:S02]  /*47c0*/  FFMA.FTZ R85, R151, R176, R85 ;  /* 0x000000b097557223 */ /* 0x000fc40000010055 */
        /* <DEDUP_REMOVED lines=12> */
.L_x_2894:
        /* <DEDUP_REMOVED lines=10> */
[----:B------:R-:W-:Y:S01]  /*4930*/  FFMA.FTZ R101, R116, R190, R167 ;  /* 0x000000be74657223 */ /* 0x000fe200000100a7 */
[----:B------:R-:W-:-:S02]  /*4940*/  HADD2.F32 R92, -RZ, R96.H0_H0 ;  /* 0x20000060ff5c7230 */ /* 0x000fc40000004100 */
[----:B------:R-:W-:Y:S01]  /*4950*/  FADD.FTZ R0, -R0, R175 ;  /* 0x000000af00007221 */ /* 0x000fe20000010100 */
[----:B------:R-:W-:Y:S02]  /*4960*/  HADD2.F32 R93, -RZ, R97.H0_H0 ;  /* 0x20000061ff5d7230 */ /* 0x000fe40000004100 */
[----:B------:R-:W-:Y:S01]  /*4970*/  FADD.FTZ R100, -R100, R179 ;  /* 0x000000b364647221 */ /* 0x000fe20000010100 */
[--C-:B------:R-:W-:Y:S02]  /*4980*/  HADD2.F32 R95, -RZ, R98.reuse.H0_H0 ;  /* 0x20000062ff5f7230 */ /* 0x100fe40000004100 */
[----:B------:R-:W-:Y:S01]  /*4990*/  FFMA.FTZ R102, R116, R189, R167 ;  /* 0x000000bd74667223 */ /* 0x000fe200000100a7 */
[----:B------:R-:W-:Y:S01]  /*49a0*/  FADD.FTZ R182, -R101, R182 ;  /* 0x000000b665b67221 */ /* 0x000fe20000010100 */
[C---:B------:R-:W-:Y:S01]  /*49b0*/  FFMA.FTZ R0, R151.reuse, R0, R92 ;  /* 0x0000000097007223 */ /* 0x040fe2000001005c */
[C---:B------:R-:W-:Y:S01]  /*49c0*/  FFMA.FTZ R94, R151.reuse, R94, R93 ;  /* 0x0000005e975e7223 */ /* 0x040fe2000001005d */
[----:B------:R-:W-:Y:S01]  /*49d0*/  FFMA.FTZ R100, R151, R100, R95 ;  /* 0x0000006497647223 */ /* 0x000fe2000001005f */
[----:B------:R-:W-:-:S02]  /*49e0*/  HADD2.F32 R101, -RZ, R98.H1_H1 ;  /* 0x30000062ff657230 */ /* 0x000fc40000004100 */
[----:B------:R-:W-:Y:S01]  /*49f0*/  FADD.FTZ R102, -R102, R181 ;  /* 0x000000b566667221 */ /* 0x000fe20000010100 */
[--C-:B------:R-:W-:Y:S02]  /*4a00*/  HADD2.F32 R92, -RZ, R99.reuse.H0_H0 ;  /* 0x20000063ff5c7230 */ /* 0x100fe40000004100 */
[----:B------:R-:W-:Y:S02]  /*4a10*/  HADD2.F32 R103, -RZ, R99.H1_H1 ;  /* 0x30000063ff677230 */ /* 0x000fe40000004100 */
[C---:B------:R-:W-:Y:S01]  /*4a20*/  FFMA.FTZ R101, R151.reuse, R180, R101 ;  /* 0x000000b497657223 */ /* 0x040fe20000010065 */
[----:B------:R-:W-:Y:S02]  /*4a30*/  HADD2.F32 R95, -RZ, R97.H1_H1 ;  /* 0x30000061ff5f7230 */ /* 0x000fe40000004100 */
[C---:B------:R-:W-:Y:S01]  /*4a40*/  FFMA.FTZ R92, R151.reuse, R102, R92 ;  /* 0x00000066975c7223 */ /* 0x040fe2000001005c */
[----:B------:R-:W-:Y:S02]  /*4a50*/  HADD2.F32 R93, -RZ, R96.H1_H1 ;  /* 0x30000060ff5d7230 */ /* 0x000fe40000004100 */
[----:B------:R-:W-:Y:S01]  /*4a60*/  FFMA.FTZ R103, R151, R182, R103 ;  /* 0x000000b697677223 */ /* 0x000fe20000010067 */
[----:B------:R-:W-:Y:S01]  /*4a70*/  F2FP.F16.F32.PACK_AB R102, R101, R100 ;  /* 0x000000646566723e */ /* 0x000fe200000000ff */
[C---:B------:R-:W-:Y:S01]  /*4a80*/  FFMA.FTZ R95, R151.reuse, R178, R95 ;  /* 0x000000b2975f7223 */ /* 0x040fe2000001005f */
[----:B------:R-:W-:-:S02]  /*4a90*/  FFMA.FTZ R93, R151, R176, R93 ;  /* 0x000000b0975d7223 */ /* 0x000fc4000001005d */
        /* <DEDUP_REMOVED lines=8> */
.L_x_2893:
        /* <DEDUP_REMOVED lines=42> */
.L_x_2896:
[C-C-:B0-----:R-:W-:Y:S01]  /*4dc0*/  FFMA.FTZ R101, R116.reuse, R184, R167.reuse ;  /* 0x000000b874657223 */ /* 0x141fe200000100a7 */
[C-C-:B------:R-:W-:Y:S01]  /*4dd0*/  FFMA.FTZ R102, R116.reuse, R189, R167.reuse ;  /* 0x000000bd74667223 */ /* 0x140fe200000100a7 */
[C-C-:B------:R-:W-:Y:S01]  /*4de0*/  FFMA.FTZ R103, R116.reuse, R190, R167.reuse ;  /* 0x000000be74677223 */ /* 0x140fe200000100a7 */
[--C-:B------:R-:W-:Y:S02]  /*4df0*/  HADD2.F32 R153, -RZ, R99.reuse.H1_H1 ;  /* 0x30000063ff997230 */ /* 0x100fe40000004100 */
[----:B------:R-:W-:Y:S01]  /*4e00*/  FADD.FTZ R176, -R101, R176 ;  /* 0x000000b065b07221 */ /* 0x000fe20000010100 */
[----:B------:R-:W-:Y:S01]  /*4e10*/  FFMA.FTZ R101, R116, R186, R167 ;  /* 0x000000ba74657223 */ /* 0x000fe200000100a7 */
[----:B------:R-:W-:Y:S01]  /*4e20*/  FADD.FTZ R152, -R102, R181 ;  /* 0x000000b566987221 */ /* 0x000fe20000010100 */
[----:B------:R-:W-:Y:S01]  /*4e30*/  FFMA.FTZ R102, R116, R187, R167 ;  /* 0x000000bb74667223 */ /* 0x000fe200000100a7 */
[----:B------:R-:W-:Y:S01]  /*4e40*/  FADD.FTZ R182, -R103, R182 ;  /* 0x000000b667b67221 */ /* 0x000fe20000010100 */
[----:B------:R-:W-:Y:S01]  /*4e50*/  FADD.FTZ R178, -R101, R178 ;  /* 0x000000b265b27221 */ /* 0x000fe20000010100 */
[----:B------:R-:W-:-:S02]  /*4e60*/  HADD2.F32 R156, -RZ, R99.H0_H0 ;  /* 0x20000063ff9c7230 */ /* 0x000fc40000004100 */
[----:B------:R-:W-:Y:S01]  /*4e70*/  FFMA.FTZ R103, R116, R188, R167 ;  /* 0x000000bc74677223 */ /* 0x000fe200000100a7 */
[----:B------:R-:W-:Y:S02]  /*4e80*/  HADD2.F32 R101, -RZ, R98.H0_H0 ;  /* 0x20000062ff657230 */ /* 0x000fe40000004100 */
[----:B------:R-:W-:Y:S01]  /*4e90*/  FADD.FTZ R102, -R102, R179 ;  /* 0x000000b366667221 */ /* 0x000fe20000010100 */
        /* <DEDUP_REMOVED lines=11> */
[C---:B------:R-:W-:Y:S01]  /*4f50*/  FFMA.FTZ R100, R151.reuse, R100, R153 ;  /* 0x0000006497647223 */ /* 0x040fe20000010099 */
[--C-:B------:R-:W-:Y:S02]  /*4f60*/  HADD2.F32 R101, -RZ, R96.reuse.H0_H0 ;  /* 0x20000060ff657230 */ /* 0x100fe40000004100 */
[----:B------:R-:W-:Y:S01]  /*4f70*/  FFMA.FTZ R155, R151, R178, R155 ;  /* 0x000000b2979b7223 */ /* 0x000fe2000001009b */
[----:B------:R-:W-:-:S02]  /*4f80*/  HADD2.F32 R103, -RZ, R96.H1_H1 ;  /* 0x30000060ff677230 */ /* 0x000fc40000004100 */
[C---:B------:R-:W-:Y:S01]  /*4f90*/  FFMA.FTZ R157, R151.reuse, R180, R152 ;  /* 0x000000b4979d7223 */ /* 0x040fe20000010098 */
[----:B------:R-:W-:Y:S01]  /*4fa0*/  FFMA.FTZ R0, R151, R0, R101 ;  /* 0x0000000097007223 */ /* 0x000fe20000010065 */
[----:B------:R-:W-:Y:S01]  /*4fb0*/  F2FP.F16.F32.PACK_AB R101, R155, R100 ;  /* 0x000000649b65723e */ /* 0x000fe200000000ff */
[----:B------:R-:W-:Y:S01]  /*4fc0*/  FFMA.FTZ R153, R151, R176, R103 ;  /* 0x000000b097997223 */ /* 0x000fe20000010067 */
[----:B------:R-:W-:Y:S02]  /*4fd0*/  F2FP.F16.F32.PACK_AB R103, R159, R156 ;  /* 0x0000009c9f67723e */ /* 0x000fe400000000ff */
[----:B------:R-:W-:Y:S02]  /*4fe0*/  F2FP.F16.F32.PACK_AB R102, R157, R102 ;  /* 0x000000669d66723e */ /* 0x000fe400000000ff */
[----:B------:R-:W-:Y:S01]  /*4ff0*/  F2FP.F16.F32.PACK_AB R100, R153, R0 ;  /* 0x000000009964723e */ /* 0x000fe200000000ff */
[----:B------:R-:W-:Y:S06]  /*5000*/  BRA `(.L_x_2895) ;  /* 0x0000000800187947 */ /* 0x000fec0003800000 */
.L_x_2892:
[----:B------:R-:W-:Y:S05]  /*5010*/  @!P0 BRA `(.L_x_2897) ;  /* 0x00000004001c8947 */ /* 0x000fea0003800000 */
[----:B------:R-:W-:Y:S05]  /*5020*/  @!P1 BRA `(.L_x_2898) ;  /* 0x0000000000949947 */ /* 0x000fea0003800000 */
[C-C-:B0-----:R-:W-:Y:S01]  /*5030*/  FFMA.FTZ R85, R116.reuse, R184, R167.reuse ;  /* 0x000000b874557223 */ /* 0x141fe200000100a7 */
[C-C-:B------:R-:W-:Y:S01]  /*5040*/  FFMA.FTZ R87, R116.reuse, R186, R167.reuse ;  /* 0x000000ba74577223 */ /* 0x140fe200000100a7 */
[C-C-:B------:R-:W-:Y:S01]  /*5050*/  FFMA.FTZ R0, R116.reuse, R183, R167.reuse ;  /* 0x000000b774007223 */ /* 0x140fe200000100a7 */
[C-C-:B------:R-:W-:Y:S01]  /*5060*/  FFMA.FTZ R84, R116.reuse, R185, R167.reuse ;  /* 0x000000b974547223 */ /* 0x140fe200000100a7 */
[----:B------:R-:W-:Y:S01]  /*5070*/  FADD.FTZ R176, -R85, R176 ;  /* 0x000000b055b07221 */ /* 0x000fe20000010100 */
        /* <DEDUP_REMOVED lines=32> */
.L_x_2898:
        /* <DEDUP_REMOVED lines=33> */
.L_x_2897:
        /* <DEDUP_REMOVED lines=34> */
.L_x_2899:
        /* <DEDUP_REMOVED lines=28> */
.L_x_2895:
        /* <DEDUP_REMOVED lines=16> */
[----:B------:R-:W-:Y:S01]  /*5970*/  FFMA.FTZ R85, R116, R124, R167 ;  /* 0x0000007c74557223 */ /* 0x000fe200000100a7 */
[----:B------:R-:W-:Y:S01]  /*5980*/  FADD.FTZ R164, -R87, R164 ;  /* 0x000000a457a47221 */ /* 0x000fe20000010100 */
[----:B------:R-:W-:Y:S01]  /*5990*/  FADD.FTZ R84, -R0, R165 ;  /* 0x000000a500547221 */ /* 0x000fe20000010100 */
[----:B------:R-:W-:Y:S02]  /*59a0*/  HADD2.F32 R87, -RZ, R78.H0_H0 ;  /* 0x2000004eff577230 */ /* 0x000fe40000004100 */
[----:B------:R-:W-:Y:S01]  /*59b0*/  FADD.FTZ R162, -R85, R162 ;  /* 0x000000a255a27221 */ /* 0x000fe20000010100 */
[----:B------:R-:W-:-:S02]  /*59c0*/  HADD2.F32 R85, -RZ, R77.H0_H0 ;  /* 0x2000004dff557230 */ /* 0x000fc40000004100 */
[C-C-:B------:R-:W-:Y:S01]  /*59d0*/  FFMA.FTZ R0, R116.reuse, R125, R167.reuse ;  /* 0x0000007d74007223 */ /* 0x140fe200000100a7 */
[C-C-:B------:R-:W-:Y:S01]  /*59e0*/  FFMA.FTZ R94, R116.reuse, R121, R167.reuse ;  /* 0x00000079745e7223 */ /* 0x140fe200000100a7 */
[----:B------:R-:W-:Y:S01]  /*59f0*/  FFMA.FTZ R92, R116, R123, R167 ;  /* 0x0000007b745c7223 */ /* 0x000fe200000100a7 */
[----:B------:R-:W-:Y:S01]  /*5a00*/  FADD.FTZ R130, -R93, R130 ;  /* 0x000000825d827221 */ /* 0x000fe20000010100 */
[----:B------:R-:W-:Y:S01]  /*5a10*/  FADD.FTZ R86, -R0, R163 ;  /* 0x000000a300567221 */ /* 0x000fe20000010100 */
[----:B------:R-:W-:Y:S01]  /*5a20*/  FADD.FTZ R100, -R94, R129 ;  /* 0x000000815e647221 */ /* 0x000fe20000010100 */
[C---:B------:R-:W-:Y:S01]  /*5a30*/  FFMA.FTZ R101, R151.reuse, R164, R85 ;  /* 0x000000a497657223 */ /* 0x040fe20000010055 */
[----:B------:R-:W-:Y:S01]  /*5a40*/  FFMA.FTZ R102, R151, R162, R87 ;  /* 0x000000a297667223 */ /* 0x000fe20000010057 */
[----:B------:R-:W-:Y:S02]  /*5a50*/  HADD2.F32 R0, -RZ, R76.H0_H0 ;  /* 0x2000004cff007230 */ /* 0x000fe40000004100 */
[----:B------:R-:W-:Y:S01]  /*5a60*/  FADD.FTZ R92, -R92, R131 ;  /* 0x000000835c5c7221 */ /* 0x000fe20000010100 */
[----:B------:R-:W-:-:S02]  /*5a70*/  HADD2.F32 R94, -RZ, R79.H0_H0 ;  /* 0x2000004fff5e7230 */ /* 0x000fc40000004100 */
[----:B------:R-:W-:Y:S02]  /*5a80*/  HADD2.F32 R95, -RZ, R79.H1_H1 ;  /* 0x3000004fff5f7230 */ /* 0x000fe40000004100 */
[C---:B------:R-:W-:Y:S01]  /*5a90*/  FFMA.FTZ R0, R151.reuse, R166, R0 ;  /* 0x000000a697007223 */ /* 0x040fe20000010000 */
        /* <DEDUP_REMOVED lines=21> */
.L_x_2902:
        /* <DEDUP_REMOVED lines=8> */
[----:B------:R-:W-:Y:S01]  /*5c70*/  FFMA.FTZ R102, R116, R121, R167 ;  /* 0x0000007974667223 */ /* 0x000fe200000100a7 */
[----:B------:R-:W-:Y:S01]  /*5c80*/  FADD.FTZ R162, -R93, R162 ;  /* 0x000000a25da27221 */ /* 0x000fe20000010100 */
[----:B------:R-:W-:-:S02]  /*5c90*/  HADD2.F32 R93, -RZ, R77.H0_H0 ;  /* 0x2000004dff5d7230 */ /* 0x000fc40000004100 */
[C-C-:B------:R-:W-:Y:S01]  /*5ca0*/  FFMA.FTZ R0, R116.reuse, R125, R167.reuse ;  /* 0x0000007d74007223 */ /* 0x140fe200000100a7 */
[----:B------:R-:W-:Y:S02]  /*5cb0*/  HADD2.F32 R95, -RZ, R78.H0_H0 ;  /* 0x2000004eff5f7230 */ /* 0x000fe40000004100 */
[----:B------:R-:W-:Y:S01]  /*5cc0*/  FFMA.FTZ R100, R116, R123, R167 ;  /* 0x0000007b74647223 */ /* 0x000fe200000100a7 */
[----:B------:R-:W-:Y:S01]  /*5cd0*/  FADD.FTZ R130, -R101, R130 ;  /* 0x0000008265827221 */ /* 0x000fe20000010100 */
[----:B------:R-:W-:Y:S01]  /*5ce0*/  FADD.FTZ R124, -R102, R129 ;  /* 0x00000081667c7221 */ /* 0x000fe20000010100 */
[----:B------:R-:W-:Y:S01]  /*5cf0*/  FADD.FTZ R94, -R0, R163 ;  /* 0x000000a3005e7221 */ /* 0x000fe20000010100 */
[C---:B------:R-:W-:Y:S01]  /*5d00*/  FFMA.FTZ R101, R151.reuse, R164, R93 ;  /* 0x000000a497657223 */ /* 0x040fe2000001005d */
[----:B------:R-:W-:Y:S01]  /*5d10*/  FFMA.FTZ R102, R151, R162, R95 ;  /* 0x000000a297667223 */ /* 0x000fe2000001005f */
[----:B------:R-:W-:Y:S02]  /*5d20*/  HADD2.F32 R121, -RZ, R79.H1_H1 ;  /* 0x3000004fff797230 */ /* 0x000fe40000004100 */
[----:B------:R-:W-:Y:S01]  /*5d30*/  FADD.FTZ R100, -R100, R131 ;  /* 0x0000008364647221 */ /* 0x000fe20000010100 */
[----:B------:R-:W-:-:S02]  /*5d40*/  HADD2.F32 R0, -RZ, R76.H0_H0 ;  /* 0x2000004cff007230 */ /* 0x000fc40000004100 */
[----:B------:R-:W-:Y:S02]  /*5d50*/  HADD2.F32 R122, -RZ, R79.H0_H0 ;  /* 0x2000004fff7a7230 */ /* 0x000fe40000004100 */
        /* <DEDUP_REMOVED lines=18> */
.L_x_2901:
        /* <DEDUP_REMOVED lines=42> */
.L_x_2904:
[C-C-:B0-----:R-:W-:Y:S01]  /*6120*/  FFMA.FTZ R101, R116.reuse, R128, R167.reuse ;  /* 0x0000008074657223 */ /* 0x141fe200000100a7 */
[C-C-:B------:R-:W-:Y:S01]  /*6130*/  FFMA.FTZ R103, R116.reuse, R126, R167.reuse ;  /* 0x0000007e74677223 */ /* 0x140fe200000100a7 */
[C-C-:B------:R-:W-:Y:S01]  /*6140*/  FFMA.FTZ R102, R116.reuse, R121, R167.reuse ;  /* 0x0000007974667223 */ /* 0x140fe200000100a7 */
[--C-:B------:R-:W-:Y:S02]  /*6150*/  HADD2.F32 R121, -RZ, R79.reuse.H1_H1 ;  /* 0x3000004fff797230 */ /* 0x100fe40000004100 */
[----:B------:R-:W-:Y:S01]  /*6160*/  FADD.FTZ R166, -R101, R166 ;  /* 0x000000a665a67221 */ /* 0x000fe20000010100 */
[----:B------:R-:W-:Y:S01]  /*6170*/  FFMA.FTZ R101, R116, R122, R167 ;  /* 0x0000007a74657223 */ /* 0x000fe200000100a7 */
[----:B------:R-:W-:Y:S01]  /*6180*/  FADD.FTZ R164, -R103, R164 ;  /* 0x000000a467a47221 */ /* 0x000fe20000010100 */
[----:B------:R-:W-:Y:S01]  /*6190*/  FADD.FTZ R126, -R102, R129 ;  /* 0x00000081667e7221 */ /* 0x000fe20000010100 */
[C-C-:B------:R-:W-:Y:S01]  /*61a0*/  FFMA.FTZ R102, R116.reuse, R123, R167.reuse ;  /* 0x0000007b74667223 */ /* 0x140fe200000100a7 */
[----:B------:R-:W-:Y:S01]  /*61b0*/  FADD.FTZ R130, -R101, R130 ;  /* 0x0000008265827221 */ /* 0x000fe20000010100 */
[----:B------:R-:W-:Y:S01]  /*61c0*/  FFMA.FTZ R101, R116, R124, R167 ;  /* 0x0000007c74657223 */ /* 0x000fe200000100a7 */
[----:B------:R-:W-:-:S02]  /*61d0*/  HADD2.F32 R124, -RZ, R79.H0_H0 ;  /* 0x2000004fff7c7230 */ /* 0x000fc40000004100 */
[C-C-:B------:R-:W-:Y:S01]  /*61e0*/  FFMA.FTZ R100, R116.reuse, R125, R167.reuse ;  /* 0x0000007d74647223 */ /* 0x140fe200000100a7 */
[----:B------:R-:W-:Y:S02]  /*61f0*/  HADD2.F32 R103, -RZ, R78.H0_H0 ;  /* 0x2000004eff677230 */ /* 0x000fe40000004100 */
[----:B------:R-:W-:Y:S01]  /*6200*/  FADD.FTZ R162, -R101, R162 ;  /* 0x000000a265a27221 */ /* 0x000fe20000010100 */
[----:B------:R-:W-:Y:S01]  /*6210*/  FFMA.FTZ R0, R116, R127, R167 ;  /* 0x0000007f74007223 */ /* 0x000fe200000100a7 */
[----:B------:R-:W-:Y:S01]  /*6220*/  FADD.FTZ R122, -R102, R131 ;  /* 0x00000083667a7221 */ /* 0x000fe20000010100 */
[C---:B------:R-:W-:Y:S01]  /*6230*/  FFMA.FTZ R127, R151.reuse, R126, R121 ;  /* 0x0000007e977f7223 */ /* 0x040fe20000010079 */
[C---:B------:R-:W-:Y:S01]  /*6240*/  FFMA.FTZ R130, R151.reuse, R130, R124 ;  /* 0x0000008297827223 */ /* 0x040fe2000001007c */
[----:B------:R-:W-:Y:S01]  /*6250*/  FFMA.FTZ R102, R151, R162, R103 ;  /* 0x000000a297667223 */ /* 0x000fe20000010067 */
[--C-:B------:R-:W-:Y:S02]  /*6260*/  HADD2.F32 R121, -RZ, R77.reuse.H0_H0 ;  /* 0x2000004dff797230 */ /* 0x100fe40000004100 */
[----:B------:R-:W-:Y:S01]  /*6270*/  FADD.FTZ R100, -R100, R163 ;  /* 0x000000a364647221 */ /* 0x000fe20000010100 */
[----:B------:R-:W-:-:S02]  /*6280*/  HADD2.F32 R123, -RZ, R77.H1_H1 ;  /* 0x3000004dff7b7230 */ /* 0x000fc40000004100 */
[----:B------:R-:W-:Y:S01]  /*6290*/  FADD.FTZ R0, -R0, R165 ;  /* 0x000000a500007221 */ /* 0x000fe20000010100 */
[----:B------:R-:W-:Y:S02]  /*62a0*/  HADD2.F32 R124, -RZ, R78.H1_H1 ;  /* 0x3000004eff7c7230 */ /* 0x000fe40000004100 */
[C---:B------:R-:W-:Y:S01]  /*62b0*/  FFMA.FTZ R164, R151.reuse, R164, R121 ;  /* 0x000000a497a47223 */ /* 0x040fe20000010079 */
[--C-:B------:R-:W-:Y:S02]  /*62c0*/  HADD2.F32 R101, -RZ, R76.reuse.H0_H0 ;  /* 0x2000004cff657230 */ /* 0x100fe40000004100 */
[C---:B------:R-:W-:Y:S01]  /*62d0*/  FFMA.FTZ R123, R151.reuse, R100, R123 ;  /* 0x00000064977b7223 */ /* 0x040fe2000001007b */
[----:B------:R-:W-:Y:S02]  /*62e0*/  HADD2.F32 R103, -RZ, R76.H1_H1 ;  /* 0x3000004cff677230 */ /* 0x000fe40000004100 */
[C---:B------:R-:W-:Y:S01]  /*62f0*/  FFMA.FTZ R125, R151.reuse, R122, R124 ;  /* 0x0000007a977d7223 */ /* 0x040fe2000001007c */
[----:B------:R-:W-:Y:S01]  /*6300*/  FFMA.FTZ R100, R151, R166, R101 ;  /* 0x000000a697647223 */ /* 0x000fe20000010065 */
[----:B------:R-:W-:Y:S01]  /*6310*/  F2FP.F16.F32.PACK_AB R101, R123, R164 ;  /* 0x000000a47b65723e */ /* 0x000fe200000000ff */
[----:B------:R-:W-:Y:S01]  /*6320*/  FFMA.FTZ R121, R151, R0, R103 ;  /* 0x0000000097797223 */ /* 0x000fe20000010067 */
[----:B------:R-:W-:-:S02]  /*6330*/  F2FP.F16.F32.PACK_AB R103, R127, R130 ;  /* 0x000000827f67723e */ /* 0x000fc400000000ff */
[----:B------:R-:W-:Y:S02]  /*6340*/  F2FP.F16.F32.PACK_AB R102, R125, R102 ;  /* 0x000000667d66723e */ /* 0x000fe400000000ff */
[----:B------:R-:W-:Y:S01]  /*6350*/  F2FP.F16.F32.PACK_AB R100, R121, R100 ;  /* 0x000000647964723e */ /* 0x000fe200000000ff */
[----:B------:R-:W-:Y:S06]  /*6360*/  BRA `(.L_x_2903) ;  /* 0x0000000800187947 */ /* 0x000fec0003800000 */
.L_x_2900:
[----:B------:R-:W-:Y:S05]  /*6370*/  @!P0 BRA `(.L_x_2905) ;  /* 0x00000004001c8947 */ /* 0x000fea0003800000 */
[----:B------:R-:W-:Y:S05]  /*6380*/  @!P1 BRA `(.L_x_2906) ;  /* 0x0000000000949947 */ /* 0x000fea0003800000 */
[C-C-:B------:R-:W-:Y:S01]  /*6390*/  FFMA.FTZ R0, R116.reuse, R127, R167.reuse ;  /* 0x0000007f74007223 */ /* 0x140fe200000100a7 */
[C-C-:B0-----:R-:W-:Y:S01]  /*63a0*/  FFMA.FTZ R84, R116.reuse, R125, R167.reuse ;  /* 0x0000007d74547223 */ /* 0x141fe200000100a7 */
[C-C-:B------:R-:W-:Y:S01]  /*63b0*/  FFMA.FTZ R85, R116.reuse, R128, R167.reuse ;  /* 0x0000008074557223 */ /* 0x140fe200000100a7 */
[----:B------:R-:W-:Y:S01]  /*63c0*/  FFMA.FTZ R87, R116, R126, R167 ;  /* 0x0000007e74577223 */ /* 0x000fe200000100a7 */
[----:B------:R-:W-:Y:S01]  /*63d0*/  FADD.FTZ R86, -R0, R165 ;  /* 0x000000a500567221 */ /* 0x000fe20000010100 */
[----:B------:R-:W-:Y:S01]  /*63e0*/  FADD.FTZ R0, -R84, R163 ;  /* 0x000000a354007221 */ /* 0x000fe20000010100 */
        /* <DEDUP_REMOVED lines=31> */
.L_x_2906:
        /* <DEDUP_REMOVED lines=33> */
.L_x_2905:
        /* <DEDUP_REMOVED lines=34> */
.L_x_2907:
[C-C-:B0-----:R-:W-:Y:S01]  /*6a10*/  FFMA.FTZ R101, R116.reuse, R128, R167.reuse ;  /* 0x0000008074657223 */ /* 0x141fe200000100a7 */
[C-C-:B------:R-:W-:Y:S01]  /*6a20*/  FFMA.FTZ R100, R116.reuse, R125, R167.reuse ;  /* 0x0000007d74647223 */ /* 0x140fe200000100a7 */
[C-C-:B------:R-:W-:Y:S01]  /*6a30*/  FFMA.FTZ R103, R116.reuse, R126, R167.reuse ;  /* 0x0000007e74677223 */ /* 0x140fe200000100a7 */
[----:B------:R-:W-:Y:S01]  /*6a40*/  FFMA.FTZ R0, R116, R127, R167 ;  /* 0x0000007f74007223 */ /* 0x000fe200000100a7 */
        /* <DEDUP_REMOVED lines=24> */
.L_x_2903:
        /* <DEDUP_REMOVED lines=56> */
.L_x_2910:
        /* <DEDUP_REMOVED lines=41> */
.L_x_2909:
        /* <DEDUP_REMOVED lines=42> */
.L_x_2912:
[C-C-:B------:R-:W-:Y:S01]  /*7480*/  FFMA.FTZ R111, R116.reuse, R111, R167.reuse ;  /* 0x0000006f746f7223 */ /* 0x140fe200000100a7 */
[C-C-:B------:R-:W-:Y:S01]  /*7490*/  FFMA.FTZ R110, R116.reuse, R110, R167.reuse ;  /* 0x0000006e746e7223 */ /* 0x140fe200000100a7 */
[C-C-:B------:R-:W-:Y:S01]  /*74a0*/  FFMA.FTZ R109, R116.reuse, R109, R167.reuse ;  /* 0x0000006d746d7223 */ /* 0x140fe200000100a7 */
[C-C-:B------:R-:W-:Y:S01]  /*74b0*/  FFMA.FTZ R108, R116.reuse, R108, R167.reuse ;  /* 0x0000006c746c7223 */ /* 0x140fe200000100a7 */
[C-C-:B------:R-:W-:Y:S01]  /*74c0*/  FFMA.FTZ R0, R116.reuse, R107, R167.reuse ;  /* 0x0000006b74007223 */ /* 0x140fe200000100a7 */
[C-C-:B0-----:R-:W-:Y:S01]  /*74d0*/  FFMA.FTZ R103, R116.reuse, R106, R167.reuse ;  /* 0x0000006a74677223 */ /* 0x141fe200000100a7 */
[C-C-:B------:R-:W-:Y:S01]  /*74e0*/  FFMA.FTZ R100, R116.reuse, R105, R167.reuse ;  /* 0x0000006974647223 */ /* 0x140fe200000100a7 */
[----:B------:R-:W-:Y:S01]  /*74f0*/  FFMA.FTZ R167, R116, R104, R167 ;  /* 0x0000006874a77223 */ /* 0x000fe200000100a7 */
[--C-:B------:R-:W-:Y:S02]  /*7500*/  HADD2.F32 R102, -RZ, R83.reuse.H1_H1 ;  /* 0x30000053ff667230 */ /* 0x100fe40000004100 */
[----:B------:R-:W-:Y:S01]  /*7510*/  FADD.FTZ R0, -R0, R115 ;  /* 0x0000007300007221 */ /* 0x000fe20000010100 */
[----:B------:R-:W-:-:S02]  /*7520*/  HADD2.F32 R105, -RZ, R83.H0_H0 ;  /* 0x20000053ff697230 */ /* 0x000fc40000004100 */
[----:B------:R-:W-:Y:S01]  /*7530*/  FADD.FTZ R112, -R167, R112 ;  /* 0x00000070a7707221 */ /* 0x000fe20000010100 */
[----:B------:R-:W-:Y:S01]  /*7540*/  FADD.FTZ R100, -R100, R113 ;  /* 0x0000007164647221 */ /* 0x000fe20000010100 */
[--C-:B------:R-:W-:Y:S02]  /*7550*/  HADD2.F32 R101, -RZ, R82.reuse.H0_H0 ;  /* 0x20000052ff657230 */ /* 0x100fe40000004100 */
[----:B------:R-:W-:Y:S01]  /*7560*/  FADD.FTZ R120, -R111, R120 ;  /* 0x000000786f787221 */ /* 0x000fe20000010100 */
[C---:B------:R-:W-:Y:S01]  /*7570*/  FFMA.FTZ R111, R151.reuse, R112, R102 ;  /* 0x00000070976f7223 */ /* 0x040fe20000010066 */
[C---:B------:R-:W-:Y:S01]  /*7580*/  FFMA.FTZ R102, R151.reuse, R100, R105 ;  /* 0x0000006497667223 */ /* 0x040fe20000010069 */
[----:B------:R-:W-:Y:S02]  /*7590*/  HADD2.F32 R100, -RZ, R82.H1_H1 ;  /* 0x30000052ff647230 */ /* 0x000fe40000004100 */
[----:B------:R-:W-:Y:S01]  /*75a0*/  FFMA.FTZ R0, R151, R0, R101 ;  /* 0x0000000097007223 */ /* 0x000fe20000010065 */
        /* <DEDUP_REMOVED lines=18> */
.L_x_2908:
[----:B------:R-:W-:Y:S05]  /*76d0*/  @!P0 BRA `(.L_x_2913) ;  /* 0x00000004001c8947 */ /* 0x000fea0003800000 */
[----:B------:R-:W-:Y:S05]  /*76e0*/  @!P1 BRA `(.L_x_2914) ;  /* 0x0000000000949947 */ /* 0x000fea0003800000 */
[C-C-:B------:R-:W-:Y:S01]  /*76f0*/  FFMA.FTZ R111, R116.reuse, R111, R167.reuse ;  /* 0x0000006f746f7223 */ /* 0x140fe200000100a7 */
[C-C-:B------:R-:W-:Y:S01]  /*7700*/  FFMA.FTZ R110, R116.reuse, R110, R167.reuse ;  /* 0x0000006e746e7223 */ /* 0x140fe200000100a7 */
[C-C-:B------:R-:W-:Y:S01]  /*7710*/  FFMA.FTZ R109, R116.reuse, R109, R167.reuse ;  /* 0x0000006d746d7223 */ /* 0x140fe200000100a7 */
[C-C-:B------:R-:W-:Y:S01]  /*7720*/  FFMA.FTZ R108, R116.reuse, R108, R167.reuse ;  /* 0x0000006c746c7223 */ /* 0x140fe200000100a7 */
[C-C-:B0-----:R-:W-:Y:S01]  /*7730*/  FFMA.FTZ R84, R116.reuse, R107, R167.reuse ;  /* 0x0000006b74547223 */ /* 0x141fe200000100a7 */
        /* <DEDUP_REMOVED lines=32> */
.L_x_2914:
        /* <DEDUP_REMOVED lines=33> */
.L_x_2913:
[----:B------:R-:W-:Y:S05]  /*7b50*/  @!P1 BRA `(.L_x_2915) ;  /* 0x0000000000849947 */ /* 0x000fea0003800000 */
        /* <DEDUP_REMOVED lines=33> */
.L_x_2915:
        /* <DEDUP_REMOVED lines=28> */
.L_x_2911:
        /* <DEDUP_REMOVED lines=13> */
.L_x_2880:
        /* <DEDUP_REMOVED lines=63> */
.L_x_2879:
[----:B------:R-:W-:Y:S05]  /*83f0*/  BSYNC B0 ;  /* 0x0000000000007941 */ /* 0x000fea0003800000 */
.L_x_2878:
        /* <DEDUP_REMOVED lines=187> */
.L_x_2883:
        /* <DEDUP_REMOVED lines=8> */
.L_x_2918:
[----:B------:R-:W-:Y:S05]  /*9030*/  BSYNC B2 ;  /* 0x0000000000027941 */ /* 0x000fea0003800000 */
.L_x_2917:
        /* <DEDUP_REMOVED lines=10> */
.L_x_2919:
[----:B------:R-:W-:Y:S01]  /*90e0*/  FADD.FTZ R169, R169, R216 ;  /* 0x000000d8a9a97221 */ /* 0x000fe20000010000 */
[----:B------:R0:W-:Y:S04]  /*90f0*/  STL [R1+0x8], R103 ;  /* 0x0000086701007387 */ /* 0x0001e80000100800 */
[----:B------:R0:W-:Y:S04]  /*9100*/  STL [R1+0xc], R101 ;  /* 0x00000c6501007387 */ /* 0x0001e80000100800 */
[----:B------:R0:W-:Y:S01]  /*9110*/  STL [R1+0x10], R116 ;  /* 0x0000107401007387 */ /* 0x0001e20000100800 */
[----:B------:R-:W-:Y:S01]  /*9120*/  MOV R168, R169 ;  /* 0x000000a900a87202 */ /* 0x000fe20000000f00 */
[----:B------:R-:W-:-:S02]  /*9130*/  HFMA2 R161, -RZ, RZ, 0, 1.1920928955078125e-07 ;  /* 0x00000002ffa17431 */ /* 0x000fc400000001ff */
[----:B------:R0:W-:Y:S01]  /*9140*/  STL [R1+0x14], R100 ;  /* 0x0000146401007387 */ /* 0x0001e20000100800 */
[----:B------:R-:W-:-:S07]  /*9150*/  FADD.FTZ R158, R167, R215 ;  /* 0x000000d7a79e7221 */ /* 0x000fce0000010000 */
[----:B0-----:R-:W-:Y:S05]  /*9160*/  WARPSYNC.COLLECTIVE R159, `(.L_x_2920) ;  /* 0x000000009f087348 */ /* 0x001fea0003c00000 */
[----:B------:R1:W2:Y:S02]  /*9170*/  SHFL.BFLY P2, R167, R168, R161, R160 ;  /* 0x0c0000a1a8a77389 */ /* 0x0002a400000400a0 */
[----:B012---:R-:W-:Y:S05]  /*9180*/  ENDCOLLECTIVE ;  /* 0x000000000000791b */ /* 0x007fea0003800000 */
.L_x_2920:
[----:B------:R-:W-:Y:S02]  /*9190*/  MOV R168, R158 ;  /* 0x0000009e00a87202 */ /* 0x000fe40000000f00 */
[----:B------:R-:W-:-:S07]  /*91a0*/  MOV R156, R167 ;  /* 0x000000a7009c7202 */ /* 0x000fce0000000f00 */
[----:B------:R-:W-:Y:S05]  /*91b0*/  WARPSYNC.COLLECTIVE R159, `(.L_x_2921) ;  /* 0x000000009f087348 */ /* 0x000fea0003c00000 */
[----:B------:R0:W1:Y:S02]  /*91c0*/  SHFL.BFLY P2, R167, R168, R161, R160 ;  /* 0x0c0000a1a8a77389 */ /* 0x00006400000400a0 */
[----:B01----:R-:W-:Y:S05]  /*91d0*/  ENDCOLLECTIVE ;  /* 0x000000000000791b */ /* 0x003fea0003800000 */
.L_x_2921:
[----:B------:R-:W-:-:S05]  /*91e0*/  FADD.FTZ R170, R169, R156 ;  /* 0x0000009ca9aa7221 */ /* 0x000fca0000010000 */
[----:B------:R-:W-:Y:S01]  /*91f0*/  MOV R168, R170 ;  /* 0x000000aa00a87202 */ /* 0x000fe20000000f00 */
[----:B------:R-:W-:Y:S02]  /*9200*/  HFMA2 R161, -RZ, RZ, 0, 2.384185791015625e-07 ;  /* 0x00000004ffa17431 */ /* 0x000fe400000001ff */
[----:B------:R-:W-:-:S07]  /*9210*/  FADD.FTZ R171, R158, R167 ;  /* 0x000000a79eab7221 */ /* 0x000fce0000010000 */
[----:B------:R-:W-:Y:S05]  /*9220*/  WARPSYNC.COLLECTIVE R159, `(.L_x_2922) ;  /* 0x000000009f087348 */ /* 0x000fea0003c00000 */
[----:B------:R0:W1:Y:S02]  /*9230*/  SHFL.BFLY P2, R167, R168, R161, R160 ;  /* 0x0c0000a1a8a77389 */ /* 0x00006400000400a0 */
[----:B01----:R-:W-:Y:S05]  /*9240*/  ENDCOLLECTIVE ;  /* 0x000000000000791b */ /* 0x003fea0003800000 */
.L_x_2922:
[----:B------:R-:W-:Y:S02]  /*9250*/  MOV R168, R171 ;  /* 0x000000ab00a87202 */ /* 0x000fe40000000f00 */
[----:B------:R-:W-:-:S07]  /*9260*/  MOV R173, R167 ;  /* 0x000000a700ad7202 */ /* 0x000fce0000000f00 */
[----:B------:R-:W-:Y:S05]  /*9270*/  WARPSYNC.COLLECTIVE R159, `(.L_x_2923) ;  /* 0x000000009f087348 */ /* 0x000fea0003c00000 */
[----:B------:R0:W1:Y:S02]  /*9280*/  SHFL.BFLY P2, R167, R168, R161, R160 ;  /* 0x0c0000a1a8a77389 */ /* 0x00006400000400a0 */
[----:B01----:R-:W-:Y:S05]  /*9290*/  ENDCOLLECTIVE ;  /* 0x000000000000791b */ /* 0x003fea0003800000 */
.L_x_2923:
[----:B------:R-:W-:-:S05]  /*92a0*/  FADD.FTZ R173, R170, R173 ;  /* 0x000000adaaad7221 */ /* 0x000fca0000010000 */
[----:B------:R-:W-:Y:S01]  /*92b0*/  MOV R168, R173 ;  /* 0x000000ad00a87202 */ /* 0x000fe20000000f00 */
[----:B------:R-:W-:Y:S02]  /*92c0*/  HFMA2 R161, -RZ, RZ, 0, 4.76837158203125e-07 ;  /* 0x00000008ffa17431 */ /* 0x000fe400000001ff */
[----:B------:R-:W-:-:S07]  /*92d0*/  FADD.FTZ R172, R171, R167 ;  /* 0x000000a7abac7221 */ /* 0x000fce0000010000 */
[----:B------:R-:W-:Y:S05]  /*92e0*/  WARPSYNC.COLLECTIVE R159, `(.L_x_2924) ;  /* 0x000000009f087348 */ /* 0x000fea0003c00000 */
[----:B------:R0:W1:Y:S02]  /*92f0*/  SHFL.BFLY P2, R167, R168, R161, R160 ;  /* 0x0c0000a1a8a77389 */ /* 0x00006400000400a0 */
[----:B01----:R-:W-:Y:S05]  /*9300*/  ENDCOLLECTIVE ;  /* 0x000000000000791b */ /* 0x003fea0003800000 */
.L_x_2924:
[----:B------:R-:W-:Y:S02]  /*9310*/  MOV R168, R172 ;  /* 0x000000ac00a87202 */ /* 0x000fe40000000f00 */
[----:B------:R-:W-:-:S07]  /*9320*/  MOV R156, R167 ;  /* 0x000000a7009c7202 */ /* 0x000fce0000000f00 */
[----:B------:R-:W-:Y:S05]  /*9330*/  WARPSYNC.COLLECTIVE R159, `(.L_x_2925) ;  /* 0x000000009f087348 */ /* 0x000fea0003c00000 */
[----:B------:R0:W1:Y:S02]  /*9340*/  SHFL.BFLY P2, R167, R168, R161, R160 ;  /* 0x0c0000a1a8a77389 */ /* 0x00006400000400a0 */
[----:B01----:R-:W-:Y:S05]  /*9350*/  ENDCOLLECTIVE ;  /* 0x000000000000791b */ /* 0x003fea0003800000 */
.L_x_2925:
[----:B------:R-:W-:-:S05]  /*9360*/  FADD.FTZ R156, R173, R156 ;  /* 0x0000009cad9c7221 */ /* 0x000fca0000010000 */
[----:B------:R-:W-:Y:S01]  /*9370*/  MOV R168, R156 ;  /* 0x0000009c00a87202 */ /* 0x000fe20000000f00 */
[----:B------:R-:W-:Y:S02]  /*9380*/  HFMA2 R161, -RZ, RZ, 0, 9.5367431640625e-07 ;  /* 0x00000010ffa17431 */ /* 0x000fe400000001ff */
[----:B------:R-:W-:-:S07]  /*9390*/  FADD.FTZ R158, R172, R167 ;  /* 0x000000a7ac9e7221 */ /* 0x000fce0000010000 */
[----:B------:R-:W-:Y:S05]  /*93a0*/  WARPSYNC.COLLECTIVE R159, `(.L_x_2926) ;  /* 0x000000009f087348 */ /* 0x000fea0003c00000 */
[----:B------:R0:W1:Y:S02]  /*93b0*/  SHFL.BFLY P2, R167, R168, R161, R160 ;  /* 0x0c0000a1a8a77389 */ /* 0x00006400000400a0 */
[----:B01----:R-:W-:Y:S05]  /*93c0*/  ENDCOLLECTIVE ;  /* 0x000000000000791b */ /* 0x003fea0003800000 */
.L_x_2926:
[----:B------:R-:W-:Y:S02]  /*93d0*/  MOV R168, R158 ;  /* 0x0000009e00a87202 */ /* 0x000fe40000000f00 */
[----:B------:R-:W-:-:S07]  /*93e0*/  MOV R169, R167 ;  /* 0x000000a700a97202 */ /* 0x000fce0000000f00 */
[----:B------:R-:W-:Y:S05]  /*93f0*/  WARPSYNC.COLLECTIVE R159, `(.L_x_2927) ;  /* 0x000000009f087348 */ /* 0x000fea0003c00000 */
[----:B------:R0:W1:Y:S02]  /*9400*/  SHFL.BFLY P2, R167, R168, R161, R160 ;  /* 0x0c0000a1a8a77389 */ /* 0x00006400000400a0 */
[----:B01----:R-:W-:Y:S05]  /*9410*/  ENDCOLLECTIVE ;  /* 0x000000000000791b */ /* 0x003fea0003800000 */
.L_x_2927:
[----:B------:R-:W-:Y:S05]  /*9420*/  BRA `(.L_x_2928) ;  /* 0xffffff9c00107947 */ /* 0x000fea000383ffff */
.L_x_2929:
        /* <DEDUP_REMOVED lines=13> */
.L_x_6073:


//--------------------- .text._ZN10layer_norm31ln_parallel_residual_bwd_kernelINS_13Kernel_traitsIf6__halfS2_S2_fjLj1024ELj1ELj4ELj1ELj16ENS_18Kernel_traits_baseILj1024EfS2_S2_S2_fjLj128EEEEELb1ELb0ELb0EEEvNS_9BwdParamsE --------------------------
	.section	.text._ZN10layer_norm31ln_parallel_residual_bwd_kernelINS_13Kernel_traitsIf6__halfS2_S2_fjLj1024ELj1ELj4ELj1ELj16ENS_18Kernel_traits_baseILj1024EfS2_S2_S2_fjLj128EEEEELb1ELb0ELb0EEEvNS_9BwdParamsE,"ax",@progbits
	.align	128
        .global         _ZN10layer_norm31ln_parallel_residual_bwd_kernelINS_13Kernel_traitsIf6__halfS2_S2_fjLj1024ELj1ELj4ELj1ELj16ENS_18Kernel_traits_baseILj1024EfS2_S2_S2_fjLj128EEEEELb1ELb0ELb0EEEvNS_9BwdParamsE
        .type           _ZN10layer_norm31ln_parallel_residual_bwd_kernelINS_13Kernel_traitsIf6__halfS2_S2_fjLj1024ELj1ELj4ELj1ELj16ENS_18Kernel_traits_baseILj1024EfS2_S2_S2_fjLj128EEEEELb1ELb0ELb0EEEvNS_9BwdParamsE,@function
        .size           _ZN10layer_norm31ln_parallel_residual_bwd_kernelINS_13Kernel_traitsIf6__halfS2_S2_fjLj1024ELj1ELj4ELj1ELj16ENS_18Kernel_traits_baseILj1024EfS2_S2_S2_fjLj128EEEEELb1ELb0ELb0EEEvNS_9BwdParamsE,(.L_x_6074 - _ZN10layer_norm31ln_parallel_residual_bwd_kernelINS_13Kernel_traitsIf6__halfS2_S2_fjLj1024ELj1ELj4ELj1ELj16ENS_18Kernel_traits_baseILj1024EfS2_S2_S2_fjLj128EEEEELb1ELb0ELb0EEEvNS_9BwdParamsE)
        .other          _ZN10layer_norm31ln_parallel_residual_bwd_kernelINS_13Kernel_traitsIf6__halfS2_S2_fjLj1024ELj1ELj4ELj1ELj16ENS_18Kernel_traits_baseILj1024EfS2_S2_S2_fjLj128EEEEELb1ELb0ELb0EEEvNS_9BwdParamsE,@"STO_CUDA_ENTRY STV_DEFAULT"
_ZN10layer_norm31ln_parallel_residual_bwd_kernelINS_13Kernel_traitsIf6__halfS2_S2_fjLj1024ELj1ELj4ELj1ELj16ENS_18Kernel_traits_baseILj1024EfS2_S2_S2_fjLj128EEEEELb1ELb0ELb0EEEvNS_9BwdParamsE:
.text._ZN10layer_norm31ln_parallel_residual_bwd_kernelINS_13Kernel_traitsIf6__halfS2_S2_fjLj1024ELj1ELj4ELj1ELj16ENS_18Kernel_traits_baseILj1024EfS2_S2_S2_fjLj128EEEEELb1ELb0ELb0EEEvNS_9BwdParamsE:
        /* <DEDUP_REMOVED lines=8> */
[----:B-1----:R-:W-:-:S05]  /*0080*/  MOV R6, UR4 ;  /* 0x0000000400067c02 */ /* 0x002fca0008000f00 */
[----:B------:R-:W1:Y:S01]  /*0090*/  LDC.64 R8, c[0x0][0x3d8] ;  /* 0x0000f600ff087b82 */ /* 0x000e620000000a00 */
[----:B------:R-:W1:Y:S01]  /*00a0*/  LDCU UR13, c[0x0][0x408] ;  /* 0x00008100ff0d77ac */ /* 0x000e620008000800 */
[----:B------:R-:W-:Y:S01]  /*00b0*/  SHF.R.S32.HI R0, RZ, 0x1f, R6 ;  /* 0x0000001fff007819 */ /* 0x000fe20000011406 */
[----:B------:R4:W-:Y:S01]  /*00c0*/  STL [R1+0x100], R6 ;  /* 0x0001000601007387 */ /* 0x0009e20000100800 */
[----:B------:R-:W1:Y:S02]  /*00d0*/  LDCU UR15, c[0x0][0x388] ;  /* 0x00007100ff0f77ac */ /* 0x000e640008000800 */
[----:B------:R-:W-:Y:S01]  /*00e0*/  LEA.HI R0, R0, R6, RZ, 0x3 ;  /* 0x0000000600007211 */ /* 0x000fe200078f18ff */
[----:B------:R1:W5:Y:S01]  /*00f0*/  LDL.64 R84, [R1+0xf0] ;  /* 0x0000f00001547983 */ /* 0x0003620000100a00 */
[----:B------:R-:W1:Y:S01]  /*0100*/  LDC.64 R14, c[0x0][0x3d0] ;  /* 0x0000f400ff0e7b82 */ /* 0x000e620000000a00 */
[----:B------:R-:W1:Y:S02]  /*0110*/  LDCU.U8 UR14, c[0x0][0x410] ;  /* 0x00008200ff0e77ac */ /* 0x000e640008000000 */
[----:B------:R1:W5:Y:S01]  /*0120*/  LDL.64 R86, [R1+0xf8] ;  /* 0x0000f80001567983 */ /* 0x0003620000100a00 */
[----:B------:R-:W1:Y:S01]  /*0130*/  LDCU UR12, c[0x0][0x400] ;  /* 0x00008000ff0c77ac */ /* 0x000e620008000800 */
[----:B0-----:R-:W-:-:S02]  /*0140*/  LOP3.LUT R7, R227, 0x1f, RZ, 0xc, !PT ;  /* 0x0000001fe3077812 */ /* 0x001fc400078e0cff */
[----:B------:R0:W5:Y:S01]  /*0150*/  LDL.64 R80, [R1+0xe0] ;  /* 0x0000e00001507983 */ /* 0x0001620000100a00 */
[----:B------:R-:W-:Y:S01]  /*0160*/  LOP3.LUT R10, R227, 0x1f, RZ, 0xc0, !PT ;  /* 0x0000001fe30a7812 */ /* 0x000fe200078ec0ff */
[----:B------:R-:W0:Y:S01]  /*0170*/  LDC.64 R16, c[0x0][0x3d8] ;  /* 0x0000f600ff107b82 */ /* 0x000e220000000a00 */
[----:B------:R-:W-:Y:S01]  /*0180*/  LEA.HI.SX32 R252, R0, R7, 0x1d ;  /* 0x0000000700fc7211 */ /* 0x000fe200078feaff */
[----:B------:R0:W5:Y:S01]  /*0190*/  LDL.64 R82, [R1+0xe8] ;  /* 0x0000e80001527983 */ /* 0x0001620000100a00 */
[----:B------:R-:W-:Y:S01]  /*01a0*/  MOV R23, R10 ;  /* 0x0000000a00177202 */ /* 0x000fe20000000f00 */
[----:B------:R-:W0:Y:S01]  /*01b0*/  LDCU.64 UR6, c[0x0][0x478] ;  /* 0x00008f00ff0677ac */ /* 0x000e220008000a00 */
        /* <DEDUP_REMOVED lines=8> */
[----:B------:R-:W0:Y:S02]  /*0240*/  LDC.64 R18, c[0x0][0x3d0] ;  /* 0x0000f400ff127b82 */ /* 0x000e240000000a00 */
        /* <DEDUP_REMOVED lines=32> */
[C---:B-1----:R-:W-:Y:S01]  /*0450*/  @P0 IMAD.WIDE.U32 R12, R23.reuse, 0x20, R8 ;  /* 0x00000020170c0825 */ /* 0x042fe200078e0008 */
[----:B------:R-:W-:-:S05]  /*0460*/  @P0 IADD3 R23, PT, PT, R23, 0x20, RZ ;  /* 0x0000002017170810 */ /* 0x000fca0007ffe0ff */
        /* <DEDUP_REMOVED lines=191> */
.L_x_2981:
        /* <DEDUP_REMOVED lines=34> */
[----:B------:R-:W-:Y:S01]  /*1280*/  ISETP.NE.U32.AND P3, PT, RZ, UR10, PT ;  /* 0x0000000aff007c0c */ /* 0x000fe2000bf65070 */
[----:B------:R-:W0:Y:S01]  /*1290*/  LDC.64 R176, c[0x0][0x3b0] ;  /* 0x0000ec00ffb07b82 */ /* 0x000e220000000a00 */
[C---:B-1----:R-:W-:Y:S01]  /*12a0*/  IMAD.WIDE.U32 R32, R7.reuse, 0x10, R32 ;  /* 0x0000001007207825 */ /* 0x042fe200078e0020 */
[----:B------:R1:W2:Y:S04]  /*12b0*/  LDG.E.128 R152, desc[UR8][R10.64] ;  /* 0x000000080a987981 */ /* 0x0002a8000c1e1d00 */
[----:B------:R1:W3:Y:S01]  /*12c0*/  LDG.E.128 R156, desc[UR8][R32.64] ;  /* 0x00000008209c7981 */ /* 0x0002e2000c1e1d00 */
[----:B------:R-:W-:-:S03]  /*12d0*/  IMAD.WIDE.U32 R160, R7, 0x10, R160 ;  /* 0x0000001007a07825 */ /* 0x000fc600078e00a0 */
[----:B------:R-:W4:Y:S04]  /*12e0*/  LDL R197, [R1+0xc0] ;  /* 0x0000c00001c57983 */ /* 0x000f280000100800 */
[----:B------:R-:W4:Y:S04]  /*12f0*/  LDL R196, [R1+0xe0] ;  /* 0x0000e00001c47983 */ /* 0x000f280000100800 */
[----:B------:R-:W4:Y:S01]  /*1300*/  LDG.E.128 R160, desc[UR8][R160.64] ;  /* 0x00000008a0a07981 */ /* 0x000f22000c1e1d00 */
[----:B------:R-:W-:Y:S02]  /*1310*/  ISETP.NE.AND.EX P3, PT, RZ, UR11, PT, P3 ;  /* 0x0000000bff007c0c */ /* 0x000fe4000bf65330 */
[----:B------:R-:W-:Y:S01]  /*1320*/  ISETP.NE.U32.AND P0, PT, RZ, UR24, PT ;  /* 0x00000018ff007c0c */ /* 0x000fe2000bf05070 */
[----:B------:R-:W4:Y:S03]  /*1330*/  LDL R203, [R1+0xc4] ;  /* 0x0000c40001cb7983 */ /* 0x000f260000100800 */
[----:B------:R-:W-:Y:S01]  /*1340*/  ISETP.NE.AND.EX P0, PT, RZ, UR25, PT, P0 ;  /* 0x00000019ff007c0c */ /* 0x000fe2000bf05300 */
[----:B------:R-:W4:Y:S06]  /*1350*/  LDL R204, [R1+0xe4] ;  /* 0x0000e40001cc7983 */ /* 0x000f2c0000100800 */
[----:B-1----:R-:W1:Y:S08]  /*1360*/  @P3 LDC.64 R10, c[0x0][0x3b8] ;  /* 0x0000ee00ff0a3b82 */ /* 0x002e700000000a00 */
[----:B------:R-:W0:Y:S01]  /*1370*/  @P0 LDC.64 R32, c[0x0][0x438] ;  /* 0x00010e00ff200b82 */ /* 0x000e220000000a00 */
[----:B-1----:R-:W-:-:S05]  /*1380*/  @P3 IMAD.WIDE.U32 R10, R7, 0x8, R10 ;  /* 0x00000008070a3825 */ /* 0x002fca00078e000a */
[----:B------:R0:W5:Y:S02]  /*1390*/  @P3 LDG.E.64 R34, desc[UR8][R10.64] ;  /* 0x000000080a223981 */ /* 0x000164000c1e1b00 */
[----:B0-----:R-:W-:-:S05]  /*13a0*/  @P0 IMAD.WIDE.U32 R10, R7, 0x10, R32 ;  /* 0x00000010070a0825 */ /* 0x001fca00078e0020 */
[----:B------:R0:W5:Y:S02]  /*13b0*/  @P0 LDG.E.128 R128, desc[UR8][R10.64] ;  /* 0x000000080a800981 */ /* 0x000164000c1e1d00 */
[----:B0-----:R-:W-:-:S05]  /*13c0*/  IMAD.WIDE.U32 R10, R7, 0x8, R176 ;  /* 0x00000008070a7825 */ /* 0x001fca00078e00b0 */
[----:B------:R0:W5:Y:S01]  /*13d0*/  LDG.E.64 R32, desc[UR8][R10.64] ;  /* 0x000000080a207981 */ /* 0x000162000c1e1b00 */
[----:B--2---:R-:W-:Y:S02]  /*13e0*/  HADD2.F32 R0, -RZ, R152.H0_H0 ;  /* 0x20000098ff007230 */ /* 0x004fe40000004100 */
[----:B---3--:R-:W-:-:S03]  /*13f0*/  HADD2.F32 R9, -RZ, R156.H0_H0 ;  /* 0x2000009cff097230 */ /* 0x008fc60000004100 */
[----:B------:R-:W-:-:S04]  /*1400*/  FADD.FTZ R0, -R211, R0 ;  /* 0x00000000d3007221 */ /* 0x000fc80000010100 */
[----:B-----5:R-:W-:Y:S01]  /*1410*/  FMUL.FTZ R0, R8, R0 ;  /* 0x0000000008007220 */ /* 0x020fe20000410000 */
[----:B0-----:R-:W-:Y:S01]  /*1420*/  FMUL.FTZ R10, R224, R9 ;  /* 0x00000009e00a7220 */ /* 0x001fe20000410000 */
        /* <DEDUP_REMOVED lines=15> */
[-C--:B------:R-:W-:Y:S01]  /*1520*/  FFMA.FTZ R249, R12, R11.reuse, R249 ;  /* 0x0000000b0cf97223 */ /* 0x080fe200000100f9 */
        /* <DEDUP_REMOVED lines=43> */
[----:B------:R-:W-:-:S04]  /*17e0*/  FMUL.FTZ R154, R203, R152 ;  /* 0x00000098cb9a7220 */ /* 0x000fc80000410000 */
[----:B------:R-:W-:Y:S01]  /*17f0*/  FFMA.FTZ R197, R204, R153, R154 ;  /* 0x00000099ccc57223 */ /* 0x000fe2000001009a */
[----:B------:R-:W-:Y:S02]  /*1800*/  HADD2.F32 R154, -RZ, R155.H0_H0 ;  /* 0x2000009bff9a7230 */ /* 0x000fe40000004100 */
[----:B------:R-:W-:Y:S01]  /*1810*/  FADD.FTZ R97, R97, R152 ;  /* 0x0000009861617221 */ /* 0x000fe20000010000 */
[----:B------:R-:W-:Y:S02]  /*1820*/  FFMA.FTZ R73, R198, R152, R73 ;  /* 0x00000098c6497223 */ /* 0x000fe40000010049 */
[----:B------:R-:W-:Y:S01]  /*1830*/  FADD.FTZ R154, -R211, R154 ;  /* 0x0000009ad39a7221 */ /* 0x000fe20000010100 */
[----:B------:R-:W-:Y:S02]  /*1840*/  HADD2.F32 R152, -RZ, R159.H0_H0 ;  /* 0x2000009fff987230 */ /* 0x000fe40000004100 */
[----:B------:R-:W-:Y:S01]  /*1850*/  FADD.FTZ R49, R49, R153 ;  /* 0x0000009931317221 */ /* 0x000fe20000010000 */
[----:B------:R-:W-:-:S02]  /*1860*/  HADD2.F32 R155, -RZ, R155.H1_H1 ;  /* 0x3000009bff9b7230 */ /* 0x000fc40000004100 */
[----:B------:R-:W-:Y:S01]  /*1870*/  FMUL.FTZ R196, R8, R154 ;  /* 0x0000009a08c47220 */ /* 0x000fe20000410000 */
[----:B------:R-:W-:Y:S01]  /*1880*/  FFMA.FTZ R245, R198, R153, R245 ;  /* 0x00000099c6f57223 */ /* 0x000fe200000100f5 */
[----:B------:R-:W-:Y:S02]  /*1890*/  HADD2.F32 R153, -RZ, R163.H0_H0 ;  /* 0x200000a3ff997230 */ /* 0x000fe40000004100 */
[----:B------:R-:W-:Y:S01]  /*18a0*/  FADD.FTZ R98, R98, R152 ;  /* 0x0000009862627221 */ /* 0x000fe20000010000 */
[-C--:B------:R-:W-:Y:S01]  /*18b0*/  FFMA.FTZ R74, R196, R152.reuse, R74 ;  /* 0x00000098c44a7223 */ /* 0x080fe2000001004a */
[----:B------:R-:W-:Y:S01]  /*18c0*/  FADD.FTZ R155, -R211, R155 ;  /* 0x0000009bd39b7221 */ /* 0x000fe20000010100 */
[----:B------:R-:W-:Y:S01]  /*18d0*/  FADD.FTZ R50, R50, R153 ;  /* 0x0000009932327221 */ /* 0x000fe20000010000 */
[----:B------:R-:W-:Y:S02]  /*18e0*/  FFMA.FTZ R246, R196, R153, R246 ;  /* 0x00000099c4f67223 */ /* 0x000fe400000100f6 */
[----:B------:R-:W-:Y:S01]  /*18f0*/  FMUL.FTZ R203, R8, R155 ;  /* 0x0000009b08cb7220 */ /* 0x000fe20000410000 */
[----:B------:R-:W-:Y:S01]  /*1900*/  IADD3 R226, PT, PT, R7, 0x20, RZ ;  /* 0x0000002007e27810 */ /* 0x000fe20007ffe0ff */
[----:B--2---:R-:W-:Y:S01]  /*1910*/  FMUL.FTZ R154, R195, R152 ;  /* 0x00000098c39a7220 */ /* 0x004fe20000410000 */
[----:B------:R-:W-:-:S03]  /*1920*/  HADD2.F32 R152, -RZ, R159.H1_H1 ;  /* 0x3000009fff987230 */ /* 0x000fc60000004100 */
[----:B----4-:R-:W-:Y:S01]  /*1930*/  FFMA.FTZ R195, R161, R153, R154 ;  /* 0x00000099a1c37223 */ /* 0x010fe2000001009a */
[----:B------:R-:W-:Y:S02]  /*1940*/  HADD2.F32 R153, -RZ, R163.H1_H1 ;  /* 0x300000a3ff997230 */ /* 0x000fe40000004100 */
[-C--:B------:R-:W-:Y:S01]  /*1950*/  FMUL.FTZ R154, R160, R152.reuse ;  /* 0x00000098a09a7220 */ /* 0x080fe20000410000 */
[----:B------:R-:W-:Y:S01]  /*1960*/  FADD.FTZ R99, R99, R152 ;  /* 0x0000009863637221 */ /* 0x000fe20000010000 */
[----:B------:R-:W-:Y:S01]  /*1970*/  FFMA.FTZ R75, R203, R152, R75 ;  /* 0x00000098cb4b7223 */ /* 0x000fe2000001004b */
[----:B------:R-:W-:Y:S01]  /*1980*/  FFMA.FTZ R152, R0, R6, RZ ;  /* 0x0000000600987223 */ /* 0x000fe200000100ff */
[----:B------:R-:W-:Y:S01]  /*1990*/  FADD.FTZ R51, R51, R153 ;  /* 0x0000009933337221 */ /* 0x000fe20000010000 */
[-C--:B------:R-:W-:Y:S01]  /*19a0*/  FFMA.FTZ R247, R203, R153.reuse, R247 ;  /* 0x00000099cbf77223 */ /* 0x080fe200000100f7 */
[----:B---3--:R-:W-:Y:S01]  /*19b0*/  FFMA.FTZ R204, R157, R153, R154 ;  /* 0x000000999dcc7223 */ /* 0x008fe2000001009a */
        /* <DEDUP_REMOVED lines=15> */
.L_x_2933:
[----:B------:R-:W-:Y:S05]  /*1ab0*/  BSYNC.RECONVERGENT B1 ;  /* 0x0000000000017941 */ /* 0x000fea0003800200 */
.L_x_2932:
        /* <DEDUP_REMOVED lines=20> */
[----:B------:R-:W-:-:S03]  /*1c00*/  ISETP.NE.U32.AND P0, PT, RZ, UR10, PT ;  /* 0x0000000aff007c0c */ /* 0x000fc6000bf05070 */
[----:B------:R-:W4:Y:S01]  /*1c10*/  LDL R205, [R1+0xa0] ;  /* 0x0000a00001cd7983 */ /* 0x000f220000100800 */
[----:B------:R-:W-:Y:S02]  /*1c20*/  ISETP.NE.AND.EX P3, PT, RZ, UR11, PT, P0 ;  /* 0x0000000bff007c0c */ /* 0x000fe4000bf65300 */
[----:B------:R-:W-:Y:S01]  /*1c30*/  ISETP.NE.U32.AND P0, PT, RZ, UR24, PT ;  /* 0x00000018ff007c0c */ /* 0x000fe2000bf05070 */
[----:B------:R-:W4:Y:S01]  /*1c40*/  LDL R206, [R1+0xa4] ;  /* 0x0000a40001ce7983 */ /* 0x000f220000100800 */
[----:B0-----:R-:W0:Y:S02]  /*1c50*/  LDC.64 R28, c[0x0][0x3b0] ;  /* 0x0000ec00ff1c7b82 */ /* 0x001e240000000a00 */
[----:B------:R-:W-:-:S07]  /*1c60*/  ISETP.NE.AND.EX P0, PT, RZ, UR25, PT, P0 ;  /* 0x00000019ff007c0c */ /* 0x000fce000bf05300 */
[----:B------:R-:W1:Y:S08]  /*1c70*/  @P3 LDC.64 R4, c[0x0][0x3b8] ;  /* 0x0000ee00ff043b82 */ /* 0x000e700000000a00 */
[----:B------:R-:W0:Y:S01]  /*1c80*/  @P0 LDC.64 R14, c[0x0][0x438] ;  /* 0x00010e00ff0e0b82 */ /* 0x000e220000000a00 */
[----:B-1----:R-:W-:-:S05]  /*1c90*/  @P3 IMAD.WIDE.U32 R4, R226, 0x8, R4 ;  /* 0x00000008e2043825 */ /* 0x002fca00078e0004 */
[----:B------:R0:W5:Y:S02]  /*1ca0*/  @P3 LDG.E.64 R30, desc[UR8][R4.64] ;  /* 0x00000008041e3981 */ /* 0x000164000c1e1b00 */
[----:B0-----:R-:W-:-:S05]  /*1cb0*/  @P0 IMAD.WIDE.U32 R4, R226, 0x10, R14 ;  /* 0x00000010e2040825 */ /* 0x001fca00078e000e */
[----:B------:R0:W5:Y:S02]  /*1cc0*/  @P0 LDG.E.128 R40, desc[UR8][R4.64] ;  /* 0x0000000804280981 */ /* 0x000164000c1e1d00 */
[----:B0-----:R-:W-:-:S05]  /*1cd0*/  IMAD.WIDE.U32 R4, R226, 0x8, R28 ;  /* 0x00000008e2047825 */ /* 0x001fca00078e001c */
[----:B------:R2:W5:Y:S02]  /*1ce0*/  LDG.E.64 R28, desc[UR8][R4.64] ;  /* 0x00000008041c7981 */ /* 0x000564000c1e1b00 */
        /* <DEDUP_REMOVED lines=65> */
[----:B------:R-:W-:-:S03]  /*2100*/  FADD.FTZ R141, R141, R152 ;  /* 0x000000988d8d7221 */ /* 0x000fc60000010000 */
[CC--:B------:R-:W-:Y:S01]  /*2110*/  FFMA.FTZ R105, R194.reuse, R152.reuse, R105 ;  /* 0x00000098c2697223 */ /* 0x0c0fe20000010069 */
[----:B------:R-:W-:Y:S01]  /*2120*/  FADD.FTZ R45, R45, R153 ;  /* 0x000000992d2d7221 */ /* 0x000fe20000010000 */
[----:B------:R-:W-:Y:S01]  /*2130*/  FFMA.FTZ R237, R194, R153, R237 ;  /* 0x00000099c2ed7223 */ /* 0x000fe200000100ed */
[----:B------:R-:W-:Y:S01]  /*2140*/  IADD3 R226, PT, PT, R226, 0x20, RZ ;  /* 0x00000020e2e27810 */ /* 0x000fe20007ffe0ff */
[----:B--2---:R-:W-:-:S04]  /*2150*/  FMUL.FTZ R154, R191, R152 ;  /* 0x00000098bf9a7220 */ /* 0x004fc80000410000 */
[----:B------:R-:W-:Y:S01]  /*2160*/  FFMA.FTZ R193, R206, R153, R154 ;  /* 0x00000099cec17223 */ /* 0x000fe2000001009a */
[----:B------:R-:W-:Y:S02]  /*2170*/  HADD2.F32 R154, -RZ, R155.H0_H0 ;  /* 0x2000009bff9a7230 */ /* 0x000fe40000004100 */
[----:B------:R-:W-:-:S03]  /*2180*/  HADD2.F32 R152, -RZ, R159.H0_H0 ;  /* 0x2000009fff987230 */ /* 0x000fc60000004100 */
[----:B------:R-:W-:Y:S01]  /*2190*/  FADD.FTZ R154, -R211, R154 ;  /* 0x0000009ad39a7221 */ /* 0x000fe20000010100 */
[----:B------:R-:W-:-:S03]  /*21a0*/  HADD2.F32 R155, -RZ, R155.H1_H1 ;  /* 0x3000009bff9b7230 */ /* 0x000fc60000004100 */
[----:B------:R-:W-:Y:S01]  /*21b0*/  FMUL.FTZ R192, R8, R154 ;  /* 0x0000009a08c07220 */ /* 0x000fe20000410000 */
[----:B------:R-:W-:Y:S02]  /*21c0*/  HADD2.F32 R153, -RZ, R163.H0_H0 ;  /* 0x200000a3ff997230 */ /* 0x000fe40000004100 */
[-C--:B---3--:R-:W-:Y:S01]  /*21d0*/  FMUL.FTZ R154, R161, R152.reuse ;  /* 0x00000098a19a7220 */ /* 0x088fe20000410000 */
        /* <DEDUP_REMOVED lines=31> */
.L_x_2935:
[----:B------:R-:W-:Y:S05]  /*23d0*/  BSYNC.RECONVERGENT B1 ;  /* 0x0000000000017941 */ /* 0x000fea0003800200 */
.L_x_2934:
[----:B------:R-:W-:Y:S04]  /*23e0*/  BSSY.RECONVERGENT B1, `(.L_x_2936) ;  /* 0x0000091000017945 */ /* 0x000fe80003800200 */
[----:B------:R-:W-:Y:S05]  /*23f0*/  @!P2 BRA `(.L_x_2937) ;  /* 0x00000008003ca947 */ /* 0x000fea0003800000 */
[----:B------:R-:W0:Y:S01]  /*2400*/  LDC.64 R2, c[0x0][0x3a8] ;  /* 0x0000ea00ff027b82 */ /* 0x000e220000000a00 */
[----:B------:R-:W-:Y:S01]  /*2410*/  ISETP.NE.U32.AND P0, PT, RZ, UR10, PT ;  /* 0x0000000aff007c0c */ /* 0x000fe2000bf05070 */
[----:B------:R-:W2:Y:S04]  /*2420*/  LDL R20, [R1+0x54] ;  /* 0x0000540001147983 */ /* 0x000ea80000100800 */
[----:B------:R-:W3:Y:S02]  /*2430*/  LDL R23, [R1+0x74] ;  /* 0x0000740001177983 */ /* 0x000ee40000100800 */
[----:B------:R-:W1:Y:S01]  /*2440*/  LDC.64 R18, c[0x0][0x430] ;  /* 0x00010c00ff127b82 */ /* 0x000e620000000a00 */
[----:B------:R-:W-:Y:S01]  /*2450*/  ISETP.NE.AND.EX P3, PT, RZ, UR11, PT, P0 ;  /* 0x0000000bff007c0c */ /* 0x000fe2000bf65300 */
[----:B------:R-:W4:Y:S01]  /*2460*/  LDL R26, [R1+0x58] ;  /* 0x00005800011a7983 */ /* 0x000f220000100800 */
[----:B------:R-:W-:-:S03]  /*2470*/  ISETP.NE.U32.AND P0, PT, RZ, UR24, PT ;  /* 0x00000018ff007c0c */ /* 0x000fc6000bf05070 */
[----:B------:R-:W4:Y:S01]  /*2480*/  LDL R190, [R1+0x78] ;  /* 0x0000780001be7983 */ /* 0x000f220000100800 */
[----:B------:R-:W-:Y:S01]  /*2490*/  ISETP.NE.AND.EX P0, PT, RZ, UR25, PT, P0 ;  /* 0x00000019ff007c0c */ /* 0x000fe2000bf05300 */
[----:B------:R-:W1:Y:S02]  /*24a0*/  LDC.64 R24, c[0x0][0x428] ;  /* 0x00010a00ff187b82 */ /* 0x000e640000000a00 */
[----:B------:R-:W4:Y:S04]  /*24b0*/  LDL R187, [R1+0x5c] ;  /* 0x00005c0001bb7983 */ /* 0x000f280000100800 */
[----:B------:R-:W4:Y:S01]  /*24c0*/  LDL R189, [R1+0x7c] ;  /* 0x00007c0001bd7983 */ /* 0x000f220000100800 */
[----:B0-----:R-:W-:-:S03]  /*24d0*/  IMAD.WIDE.U32 R2, R226, 0x10, R2 ;  /* 0x00000010e2027825 */ /* 0x001fc600078e0002 */
[----:B------:R-:W4:Y:S04]  /*24e0*/  LDL R188, [R1+0x40] ;  /* 0x0000400001bc7983 */ /* 0x000f280000100800 */
[----:B------:R0:W2:Y:S01]  /*24f0*/  LDG.E.128 R152, desc[UR8][R2.64] ;  /* 0x0000000802987981 */ /* 0x0000a2000c1e1d00 */
[----:B-1----:R-:W-:-:S03]  /*2500*/  IMAD.WIDE.U32 R18, R226, 0x10, R18 ;  /* 0x00000010e2127825 */ /* 0x002fc600078e0012 */
[----:B------:R-:W4:Y:S04]  /*2510*/  LDL R207, [R1+0x60] ;  /* 0x0000600001cf7983 */ /* 0x000f280000100800 */
[----:B------:R1:W3:Y:S01]  /*2520*/  LDG.E.128 R156, desc[UR8][R18.64] ;  /* 0x00000008129c7981 */ /* 0x0002e2000c1e1d00 */
[----:B0-----:R-:W0:Y:S03]  /*2530*/  @P3 LDC.64 R2, c[0x0][0x3b8] ;  /* 0x0000ee00ff023b82 */ /* 0x001e260000000a00 */
[----:B------:R-:W4:Y:S01]  /*2540*/  LDL R208, [R1+0x64] ;  /* 0x0000640001d07983 */ /* 0x000f220000100800 */
[----:B------:R-:W-:-:S04]  /*2550*/  IMAD.WIDE.U32 R24, R226, 0x10, R24 ;  /* 0x00000010e2187825 */ /* 0x000fc800078e0018 */
[----:B-1----:R-:W1:Y:S01]  /*2560*/  @P0 LDC.64 R18, c[0x0][0x438] ;  /* 0x00010e00ff120b82 */ /* 0x002e620000000a00 */
[----:B------:R0:W4:Y:S07]  /*2570*/  LDG.E.128 R160, desc[UR8][R24.64] ;  /* 0x0000000818a07981 */ /* 0x00012e000c1e1d00 */
[----:B0-----:R-:W0:Y:S01]  /*2580*/  LDC.64 R24, c[0x0][0x3b0] ;  /* 0x0000ec00ff187b82 */ /* 0x001e220000000a00 */
[----:B------:R-:W-:-:S05]  /*2590*/  @P3 IMAD.WIDE.U32 R2, R226, 0x8, R2 ;  /* 0x00000008e2023825 */ /* 0x000fca00078e0002 */
[----:B------:R1:W5:Y:S02]  /*25a0*/  @P3 LDG.E.64 R164, desc[UR8][R2.64] ;  /* 0x0000000802a43981 */ /* 0x000364000c1e1b00 */
[C---:B-1----:R-:W-:Y:S02]  /*25b0*/  @P0 IMAD.WIDE.U32 R2, R226.reuse, 0x10, R18 ;  /* 0x00000010e2020825 */ /* 0x042fe400078e0012 */
[----:B------:R-:W4:Y:S04]  /*25c0*/  LDL R18, [R1+0x50] ;  /* 0x0000500001127983 */ /* 0x000f280000100800 */
[----:B------:R-:W4:Y:S04]  /*25d0*/  LDL R19, [R1+0x70] ;  /* 0x0000700001137983 */ /* 0x000f280000100800 */
[----:B------:R0:W5:Y:S02]  /*25e0*/  @P0 LDG.E.128 R144, desc[UR8][R2.64] ;  /* 0x0000000802900981 */ /* 0x000164000c1e1d00 */
[----:B0-----:R-:W-:-:S05]  /*25f0*/  IMAD.WIDE.U32 R2, R226, 0x8, R24 ;  /* 0x00000008e2027825 */ /* 0x001fca00078e0018 */
[----:B------:R2:W5:Y:S02]  /*2600*/  LDG.E.64 R166, desc[UR8][R2.64] ;  /* 0x0000000802a67981 */ /* 0x000564000c1e1b00 */
[----:B--2---:R-:W-:-:S05]  /*2610*/  HADD2.F32 R3, -RZ, R152.H0_H0 ;  /* 0x20000098ff037230 */ /* 0x004fca0000004100 */
[----:B------:R-:W-:Y:S01]  /*2620*/  FADD.FTZ R3, -R211, R3 ;  /* 0x00000003d3037221 */ /* 0x000fe20000010100 */
[----:B---3--:R-:W-:-:S03]  /*2630*/  HADD2.F32 R17, -RZ, R156.H0_H0 ;  /* 0x2000009cff117230 */ /* 0x008fc60000004100 */
[----:B-----5:R-:W-:Y:S01]  /*2640*/  FMUL.FTZ R3, R8, R3 ;  /* 0x0000000308037220 */ /* 0x020fe20000410000 */
[----:B----4-:R-:W-:-:S05]  /*2650*/  HADD2.F32 R2, -RZ, R160.H0_H0 ;  /* 0x200000a0ff027230 */ /* 0x010fca0000004100 */
[----:B------:R-:W-:Y:S01]  /*2660*/  FADD.FTZ R52, R52, R2 ;  /* 0x0000000234347221 */ /* 0x000fe20000010000 */
[C---:B------:R-:W-:Y:S01]  /*2670*/  FFMA.FTZ R232, R3.reuse, R2, R232 ;  /* 0x0000000203e87223 */ /* 0x040fe200000100e8 */
[----:B------:R-:W-:Y:S01]  /*2680*/  FADD.FTZ R108, R108, R17 ;  /* 0x000000116c6c7221 */ /* 0x000fe20000010000 */
[-C--:B------:R-:W-:Y:S01]  /*2690*/  FFMA.FTZ R76, R3, R17.reuse, R76 ;  /* 0x00000011034c7223 */ /* 0x080fe2000001004c */
[----:B------:R-:W-:-:S04]  /*26a0*/  FMUL.FTZ R18, R18, R17 ;  /* 0x0000001112127220 */ /* 0x000fc80000410000 */
[----:B------:R-:W-:Y:S01]  /*26b0*/  FFMA.FTZ R2, R19, R2, R18 ;  /* 0x0000000213027223 */ /* 0x000fe20000010012 */
[----:B------:R-:W-:Y:S02]  /*26c0*/  HADD2.F32 R18, -RZ, R152.H1_H1 ;  /* 0x30000098ff127230 */ /* 0x000fe40000004100 */
[----:B------:R-:W-:Y:S02]  /*26d0*/  HADD2.F32 R19, -RZ, R156.H1_H1 ;  /* 0x3000009cff137230 */ /* 0x000fe40000004100 */
[----:B------:R-:W-:Y:S02]  /*26e0*/  HADD2.F32 R25, -RZ, R161.H1_H1 ;  /* 0x300000a1ff197230 */ /* 0x000fe40000004100 */
[----:B------:R-:W-:Y:S01]  /*26f0*/  FADD.FTZ R17, -R211, R18 ;  /* 0x00000012d3117221 */ /* 0x000fe20000010100 */
[----:B------:R-:W-:Y:S02]  /*2700*/  HADD2.F32 R18, -RZ, R160.H1_H1 ;  /* 0x300000a0ff127230 */ /* 0x000fe40000004100 */
[----:B------:R-:W-:Y:S01]  /*2710*/  FMUL.FTZ R20, R20, R19 ;  /* 0x0000001314147220 */ /* 0x000fe20000410000 */
[----:B------:R-:W-:Y:S01]  /*2720*/  FADD.FTZ R109, R109, R19 ;  /* 0x000000136d6d7221 */ /* 0x000fe20000010000 */
[----:B------:R-:W-:Y:S01]  /*2730*/  FMUL.FTZ R17, R8, R17 ;  /* 0x0000001108117220 */ /* 0x000fe20000410000 */
[----:B------:R-:W2:Y:S03]  /*2740*/  LDL R160, [R1+0x68] ;  /* 0x0000680001a07983 */ /* 0x000ea60000100800 */
[----:B------:R-:W-:Y:S01]  /*2750*/  FFMA.FTZ R77, R17, R19, R77 ;  /* 0x00000013114d7223 */ /* 0x000fe2000001004d */
[----:B------:R-:W-:-:S02]  /*2760*/  HADD2.F32 R19, -RZ, R153.H0_H0 ;  /* 0x20000099ff137230 */ /* 0x000fc40000004100 */
[----:B------:R-:W-:Y:S01]  /*2770*/  FADD.FTZ R53, R53, R18 ;  /* 0x0000001235357221 */ /* 0x000fe20000010000 */
[-C--:B------:R-:W-:Y:S01]  /*2780*/  FFMA.FTZ R233, R17, R18.reuse, R233 ;  /* 0x0000001211e97223 */ /* 0x080fe200000100e9 */
[----:B------:R-:W-:Y:S01]  /*2790*/  FFMA.FTZ R18, R23, R18, R20 ;  /* 0x0000001217127223 */ /* 0x000fe20000010014 */
[----:B------:R-:W-:Y:S02]  /*27a0*/  HADD2.F32 R23, -RZ, R157.H0_H0 ;  /* 0x2000009dff177230 */ /* 0x000fe40000004100 */
[----:B------:R-:W-:Y:S01]  /*27b0*/  FADD.FTZ R19, -R211, R19 ;  /* 0x00000013d3137221 */ /* 0x000fe20000010100 */
[----:B------:R-:W-:Y:S01]  /*27c0*/  HADD2.F32 R20, -RZ, R161.H0_H0 ;  /* 0x200000a1ff147230 */ /* 0x000fe20000004100 */
[----:B------:R-:W3:Y:S02]  /*27d0*/  LDL R156, [R1+0x6c] ;  /* 0x00006c00019c7983 */ /* 0x000ee40000100800 */
        /* <DEDUP_REMOVED lines=9> */
[----:B------:R-:W4:Y:S01]  /*2870*/  LDL R161, [R1+0x48] ;  /* 0x0000480001a17983 */ /* 0x000f220000100800 */
[----:B------:R-:W-:-:S03]  /*2880*/  FADD.FTZ R24, -R211, R24 ;  /* 0x00000018d3187221 */ /* 0x000fc60000010100 */
[----:B------:R-:W3:Y:S01]  /*2890*/  LDL R157, [R1+0x4c] ;  /* 0x00004c00019d7983 */ /* 0x000ee20000100800 */
[----:B------:R-:W-:Y:S01]  /*28a0*/  FMUL.FTZ R26, R8, R24 ;  /* 0x00000018081a7220 */ /* 0x000fe20000410000 */
[-C--:B------:R-:W-:Y:S02]  /*28b0*/  FMUL.FTZ R24, R187, R23.reuse ;  /* 0x00000017bb187220 */ /* 0x080fe40000410000 */
[----:B------:R-:W2:Y:S01]  /*28c0*/  LDL R187, [R1+0x44] ;  /* 0x0000440001bb7983 */ /* 0x000ea20000100800 */
[----:B------:R-:W-:Y:S01]  /*28d0*/  FADD.FTZ R111, R111, R23 ;  /* 0x000000176f6f7221 */ /* 0x000fe20000010000 */
[C---:B------:R-:W-:Y:S01]  /*28e0*/  FFMA.FTZ R79, R26.reuse, R23, R79 ;  /* 0x000000171a4f7223 */ /* 0x040fe2000001004f */
[----:B------:R-:W-:Y:S02]  /*28f0*/  HADD2.F32 R23, -RZ, R154.H0_H0 ;  /* 0x2000009aff177230 */ /* 0x000fe40000004100 */
[----:B------:R-:W-:Y:S01]  /*2900*/  FADD.FTZ R55, R55, R25 ;  /* 0x0000001937377221 */ /* 0x000fe20000010000 */
[-C--:B------:R-:W-:Y:S01]  /*2910*/  FFMA.FTZ R235, R26, R25.reuse, R235 ;  /* 0x000000191aeb7223 */ /* 0x080fe200000100eb */
        /* <DEDUP_REMOVED lines=29> */
[-C--:B----4-:R-:W-:Y:S01]  /*2af0*/  FMUL.FTZ R154, R161, R152.reuse ;  /* 0x00000098a19a7220 */ /* 0x090fe20000410000 */
        /* <DEDUP_REMOVED lines=9> */
[-C--:B---3--:R-:W-:Y:S01]  /*2b90*/  FMUL.FTZ R154, R157, R152.reuse ;  /* 0x000000989d9a7220 */ /* 0x088fe20000410000 */
        /* <DEDUP_REMOVED lines=21> */
.L_x_2937:
[----:B------:R-:W-:Y:S05]  /*2cf0*/  BSYNC.RECONVERGENT B1 ;  /* 0x0000000000017941 */ /* 0x000fea0003800200 */
.L_x_2936:
[----:B------:R-:W-:Y:S04]  /*2d00*/  BSSY.RECONVERGENT B1, `(.L_x_2938) ;  /* 0x0000090000017945 */ /* 0x000fe80003800200 */
[----:B------:R-:W-:Y:S05]  /*2d10*/  @!P5 BRA `(.L_x_2939) ;  /* 0x000000080038d947 */ /* 0x000fea0003800000 */
[----:B------:R-:W-:Y:S01]  /*2d20*/  ISETP.NE.U32.AND P3, PT, RZ, UR10, PT ;  /* 0x0000000aff007c0c */ /* 0x000fe2000bf65070 */
[----:B------:R-:W0:Y:S01]  /*2d30*/  LDC.64 R152, c[0x0][0x3a8] ;  /* 0x0000ea00ff987b82 */ /* 0x000e220000000a00 */
[----:B------:R-:W2:Y:S02]  /*2d40*/  LDL R186, [R1+0x14] ;  /* 0x0000140001ba7983 */ /* 0x000ea40000100800 */
[----:B------:R-:W-:Y:S02]  /*2d50*/  ISETP.NE.AND.EX P3, PT, RZ, UR11, PT, P3 ;  /* 0x0000000bff007c0c */ /* 0x000fe4000bf65330 */
[----:B------:R-:W3:Y:S03]  /*2d60*/  LDL R201, [R1+0x18] ;  /* 0x0000180001c97983 */ /* 0x000ee60000100800 */
[----:B------:R-:W1:Y:S01]  /*2d70*/  LDC.64 R154, c[0x0][0x430] ;  /* 0x00010c00ff9a7b82 */ /* 0x000e620000000a00 */
[----:B------:R-:W4:Y:S04]  /*2d80*/  LDL R200, [R1+0x34] ;  /* 0x0000340001c87983 */ /* 0x000f280000100800 */
[----:B------:R-:W4:Y:S03]  /*2d90*/  LDL R202, [R1+0x38] ;  /* 0x0000380001ca7983 */ /* 0x000f260000100800 */
[----:B------:R-:W1:Y:S01]  /*2da0*/  LDC.64 R156, c[0x0][0x428] ;  /* 0x00010a00ff9c7b82 */ /* 0x000e620000000a00 */
[----:B------:R-:W4:Y:S04]  /*2db0*/  LDL R209, [R1+0x1c] ;  /* 0x00001c0001d17983 */ /* 0x000f280000100800 */
[----:B------:R-:W4:Y:S03]  /*2dc0*/  LDL R210, [R1+0x3c] ;  /* 0x00003c0001d27983 */ /* 0x000f260000100800 */
[----:B------:R-:W1:Y:S01]  /*2dd0*/  @P3 LDC.64 R170, c[0x0][0x3b8] ;  /* 0x0000ee00ffaa3b82 */ /* 0x000e620000000a00 */
[C---:B0-----:R-:W-:Y:S01]  /*2de0*/  IMAD.WIDE.U32 R152, R226.reuse, 0x10, R152 ;  /* 0x00000010e2987825 */ /* 0x041fe200078e0098 */
[----:B------:R-:W4:Y:S04]  /*2df0*/  LDL R199, [R1+0x20] ;  /* 0x0000200001c77983 */ /* 0x000f280000100800 */
[----:B------:R1:W2:Y:S02]  /*2e00*/  LDG.E.128 R160, desc[UR8][R152.64] ;  /* 0x0000000898a07981 */ /* 0x0002a4000c1e1d00 */
[----:B------:R-:W0:Y:S01]  /*2e10*/  LDC.64 R184, c[0x0][0x3b0] ;  /* 0x0000ec00ffb87b82 */ /* 0x000e220000000a00 */
[----:B-1----:R-:W-:-:S04]  /*2e20*/  IMAD.WIDE.U32 R152, R226, 0x10, R154 ;  /* 0x00000010e2987825 */ /* 0x002fc800078e009a */
[C---:B------:R-:W-:Y:S02]  /*2e30*/  IMAD.WIDE.U32 R156, R226.reuse, 0x10, R156 ;  /* 0x00000010e29c7825 */ /* 0x040fe400078e009c */
[----:B------:R-:W3:Y:S02]  /*2e40*/  LDG.E.128 R152, desc[UR8][R152.64] ;  /* 0x0000000898987981 */ /* 0x000ee4000c1e1d00 */
[----:B------:R-:W-:Y:S02]  /*2e50*/  @P3 IMAD.WIDE.U32 R180, R226, 0x8, R170 ;  /* 0x00000008e2b43825 */ /* 0x000fe400078e00aa */
[----:B------:R-:W4:Y:S01]  /*2e60*/  LDG.E.128 R156, desc[UR8][R156.64] ;  /* 0x000000089c9c7981 */ /* 0x000f22000c1e1d00 */
[----:B------:R-:W-:-:S03]  /*2e70*/  ISETP.NE.U32.AND P0, PT, RZ, UR24, PT ;  /* 0x00000018ff007c0c */ /* 0x000fc6000bf05070 */
[----:B------:R1:W5:Y:S01]  /*2e80*/  @P3 LDG.E.64 R168, desc[UR8][R180.64] ;  /* 0x00000008b4a83981 */ /* 0x000362000c1e1b00 */
[----:B0-----:R-:W-:-:S03]  /*2e90*/  IMAD.WIDE.U32 R170, R226, 0x8, R184 ;  /* 0x00000008e2aa7825 */ /* 0x001fc600078e00b8 */
[----:B------:R-:W4:Y:S04]  /*2ea0*/  LDL R184, [R1+0x10] ;  /* 0x0000100001b87983 */ /* 0x000f280000100800 */
[----:B------:R-:W4:Y:S01]  /*2eb0*/  LDL R185, [R1+0x30] ;  /* 0x0000300001b97983 */ /* 0x000f220000100800 */
[----:B------:R-:W-:-:S03]  /*2ec0*/  ISETP.NE.AND.EX P0, PT, RZ, UR25, PT, P0 ;  /* 0x00000019ff007c0c */ /* 0x000fc6000bf05300 */
[----:B------:R-:W5:Y:S10]  /*2ed0*/  LDG.E.64 R170, desc[UR8][R170.64] ;  /* 0x00000008aaaa7981 */ /* 0x000f74000c1e1b00 */
[----:B------:R-:W0:Y:S02]  /*2ee0*/  @P0 LDC.64 R182, c[0x0][0x438] ;  /* 0x00010e00ffb60b82 */ /* 0x000e240000000a00 */
[----:B0-----:R-:W-:-:S02]  /*2ef0*/  @P0 IMAD.WIDE.U32 R182, R226, 0x10, R182 ;  /* 0x00000010e2b60825 */ /* 0x001fc400078e00b6 */
[----:B------:R-:W4:Y:S04]  /*2f00*/  LDL R226, [R1] ;  /* 0x0000000001e27983 */ /* 0x000f280000100800 */
[----:B------:R0:W5:Y:S01]  /*2f10*/  @P0 LDG.E.128 R148, desc[UR8][R182.64] ;  /* 0x00000008b6940981 */ /* 0x000162000c1e1d00 */
[--C-:B--2---:R-:W-:Y:S02]  /*2f20*/  HADD2.F32 R21, -RZ, R160.reuse.H0_H0 ;  /* 0x200000a0ff157230 */ /* 0x104fe40000004100 */
[----:B------:R-:W-:Y:S02]  /*2f30*/  HADD2.F32 R179, -RZ, R160.H1_H1 ;  /* 0x300000a0ffb37230 */ /* 0x000fe40000004100 */
[----:B------:R-:W-:Y:S02]  /*2f40*/  HADD2.F32 R160, -RZ, R162.H0_H0 ;  /* 0x200000a2ffa07230 */ /* 0x000fe40000004100 */
[----:B------:R-:W-:Y:S01]  /*2f50*/  FADD.FTZ R21, -R211, R21 ;  /* 0x00000015d3157221 */ /* 0x000fe20000010100 */
[----:B------:R-:W-:-:S02]  /*2f60*/  HADD2.F32 R22, -RZ, R163.H0_H0 ;  /* 0x200000a3ff167230 */ /* 0x000fc40000004100 */
[C---:B------:R-:W-:Y:S01]  /*2f70*/  FADD.FTZ R179, -R211.reuse, R179 ;  /* 0x000000b3d3b37221 */ /* 0x040fe20000010100 */
[--C-:B-1----:R-:W-:Y:S02]  /*2f80*/  HADD2.F32 R181, -RZ, R161.reuse.H0_H0 ;  /* 0x200000a1ffb57230 */ /* 0x102fe40000004100 */
[C---:B-----5:R-:W-:Y:S01]  /*2f90*/  FMUL.FTZ R21, R8.reuse, R21 ;  /* 0x0000001508157220 */ /* 0x060fe20000410000 */
[----:B0-----:R-:W-:Y:S02]  /*2fa0*/  HADD2.F32 R183, -RZ, R161.H1_H1 ;  /* 0x300000a1ffb77230 */ /* 0x001fe40000004100 */
[----:B------:R-:W-:Y:S01]  /*2fb0*/  FMUL.FTZ R179, R8, R179 ;  /* 0x000000b308b37220 */ /* 0x000fe20000410000 */
[----:B------:R-:W-:Y:S02]  /*2fc0*/  HADD2.F32 R161, -RZ, R163.H1_H1 ;  /* 0x300000a3ffa17230 */ /* 0x000fe40000004100 */
[----:B------:R-:W-:Y:S01]  /*2fd0*/  FADD.FTZ R163, -R211, R160 ;  /* 0x000000a0d3a37221 */ /* 0x000fe20000010100 */
[----:B---3--:R-:W-:-:S02]  /*2fe0*/  HADD2.F32 R180, -RZ, R152.H0_H0 ;  /* 0x20000098ffb47230 */ /* 0x008fc40000004100 */
[----:B------:R-:W-:Y:S02]  /*2ff0*/  HADD2.F32 R152, -RZ, R152.H1_H1 ;  /* 0x30000098ff987230 */ /* 0x000fe40000004100 */
[----:B------:R-:W-:Y:S01]  /*3000*/  FADD.FTZ R160, -R211, R22 ;  /* 0x00000016d3a07221 */ /* 0x000fe20000010100 */
[----:B----4-:R-:W-:Y:S02]  /*3010*/  HADD2.F32 R22, -RZ, R156.H0_H0 ;  /* 0x2000009cff167230 */ /* 0x010fe40000004100 */
[----:B------:R-:W-:Y:S01]  /*3020*/  FADD.FTZ R116, R116, R180 ;  /* 0x000000b474747221 */ /* 0x000fe20000010000 */
[----:B------:R-:W-:Y:S01]  /*3030*/  FFMA.FTZ R84, R21, R180, R84 ;  /* 0x000000b415547223 */ /* 0x000fe20000010054 */
[----:B------:R-:W-:Y:S01]  /*3040*/  FADD.FTZ R117, R117, R152 ;  /* 0x0000009875757221 */ /* 0x000fe20000010000 */
[----:B------:R-:W-:Y:S01]  /*3050*/  FFMA.FTZ R85, R179, R152, R85 ;  /* 0x00000098b3557223 */ /* 0x000fe20000010055 */
[----:B------:R-:W-:Y:S01]  /*3060*/  FMUL.FTZ R182, R184, R180 ;  /* 0x000000b4b8b67220 */ /* 0x000fe20000410000 */
[----:B------:R-:W-:Y:S01]  /*3070*/  FMUL.FTZ R180, R186, R152 ;  /* 0x00000098bab47220 */ /* 0x000fe20000410000 */
[----:B------:R-:W-:-:S02]  /*3080*/  HADD2.F32 R152, -RZ, R153.H0_H0 ;  /* 0x20000099ff987230 */ /* 0x000fc40000004100 */
[----:B------:R-:W-:Y:S01]  /*3090*/  FADD.FTZ R60, R60, R22 ;  /* 0x000000163c3c7221 */ /* 0x000fe20000010000 */
[-C--:B------:R-:W-:Y:S01]  /*30a0*/  FFMA.FTZ R220, R21, R22.reuse, R220 ;  /* 0x0000001615dc7223 */ /* 0x080fe200000100dc */
[----:B------:R-:W-:Y:S02]  /*30b0*/  HADD2.F32 R156, -RZ, R156.H1_H1 ;  /* 0x3000009cff9c7230 */ /* 0x000fe40000004100 */
[----:B------:R-:W-:Y:S01]  /*30c0*/  FFMA.FTZ R22, R185, R22, R182 ;  /* 0x00000016b9167223 */ /* 0x000fe200000100b6 */
[----:B------:R-:W-:Y:S01]  /*30d0*/  FMUL.FTZ R182, R201, R152 ;  /* 0x00000098c9b67220 */ /* 0x000fe20000410000 */
[----:B------:R-:W-:Y:S01]  /*30e0*/  FADD.FTZ R181, -R211, R181 ;  /* 0x000000b5d3b57221 */ /* 0x000fe20000010100 */
[----:B------:R-:W2:Y:S01]  /*30f0*/  LDL R201, [R1+0x4] ;  /* 0x0000040001c97983 */ /* 0x000ea20000100800 */
[----:B------:R-:W-:Y:S01]  /*3100*/  FADD.FTZ R61, R61, R156 ;  /* 0x0000009c3d3d7221 */ /* 0x000fe20000010000 */
[-C--:B------:R-:W-:Y:S01]  /*3110*/  FFMA.FTZ R221, R179, R156.reuse, R221 ;  /* 0x0000009cb3dd7223 */ /* 0x080fe200000100dd */
[----:B------:R-:W-:Y:S01]  /*3120*/  FFMA.FTZ R180, R200, R156, R180 ;  /* 0x0000009cc8b47223 */ /* 0x000fe200000100b4 */
[----:B------:R-:W-:-:S02]  /*3130*/  HADD2.F32 R156, -RZ, R157.H0_H0 ;  /* 0x2000009dff9c7230 */ /* 0x000fc40000004100 */
[----:B------:R-:W-:Y:S01]  /*3140*/  FMUL.FTZ R181, R8, R181 ;  /* 0x000000b508b57220 */ /* 0x000fe20000410000 */
[----:B------:R-:W-:Y:S01]  /*3150*/  HADD2.F32 R153, -RZ, R153.H1_H1 ;  /* 0x30000099ff997230 */ /* 0x000fe20000004100 */
[----:B------:R-:W3:Y:S01]  /*3160*/  LDL R200, [R1+0x24] ;  /* 0x0000240001c87983 */ /* 0x000ee20000100800 */
[----:B------:R-:W-:Y:S01]  /*3170*/  FADD.FTZ R118, R118, R152 ;  /* 0x0000009876767221 */ /* 0x000fe20000010000 */
[----:B------:R-:W-:Y:S01]  /*3180*/  FADD.FTZ R62, R62, R156 ;  /* 0x0000009c3e3e7221 */ /* 0x000fe20000010000 */
[CC--:B------:R-:W-:Y:S01]  /*3190*/  FFMA.FTZ R222, R181.reuse, R156.reuse, R222 ;  /* 0x0000009cb5de7223 */ /* 0x0c0fe200000100de */
[----:B------:R-:W-:Y:S01]  /*31a0*/  FFMA.FTZ R182, R202, R156, R182 ;  /* 0x0000009ccab67223 */ /* 0x000fe200000100b6 */
[----:B------:R-:W-:Y:S01]  /*31b0*/  FFMA.FTZ R86, R181, R152, R86 ;  /* 0x00000098b5567223 */ /* 0x000fe20000010056 */
[----:B------:R-:W-:Y:S02]  /*31c0*/  HADD2.F32 R152, -RZ, R157.H1_H1 ;  /* 0x3000009dff987230 */ /* 0x000fe40000004100 */
[----:B------:R-:W-:Y:S01]  /*31d0*/  FMUL.FTZ R156, R209, R153 ;  /* 0x00000099d19c7220 */ /* 0x000fe20000410000 */
[----:B------:R-:W4:Y:S04]  /*31e0*/  LDL R202, [R1+0x28] ;  /* 0x0000280001ca7983 */ /* 0x000f280000100800 */
[----:B------:R-:W4:Y:S01]  /*31f0*/  LDL R209, [R1+0x8] ;  /* 0x0000080001d17983 */ /* 0x000f220000100800 */
[----:B------:R-:W-:-:S03]  /*3200*/  FFMA.FTZ R185, R210, R152, R156 ;  /* 0x00000098d2b97223 */ /* 0x000fc6000001009c */
[----:B------:R-:W4:Y:S04]  /*3210*/  LDL R210, [R1+0xc] ;  /* 0x00000c0001d27983 */ /* 0x000f280000100800 */
[----:B------:R-:W4:Y:S01]  /*3220*/  LDL R157, [R1+0x2c] ;  /* 0x00002c00019d7983 */ /* 0x000f220000100800 */
[----:B------:R-:W-:-:S04]  /*3230*/  FADD.FTZ R183, -R211, R183 ;  /* 0x000000b7d3b77221 */ /* 0x000fc80000010100 */
[----:B------:R-:W-:Y:S01]  /*3240*/  FMUL.FTZ R186, R8, R183 ;  /* 0x000000b708ba7220 */ /* 0x000fe20000410000 */
[----:B------:R-:W-:Y:S01]  /*3250*/  FADD.FTZ R63, R63, R152 ;  /* 0x000000983f3f7221 */ /* 0x000fe20000010000 */
[----:B------:R-:W-:Y:S02]  /*3260*/  HADD2.F32 R162, -RZ, R162.H1_H1 ;  /* 0x300000a2ffa27230 */ /* 0x000fe40000004100 */
[C---:B------:R-:W-:Y:S01]  /*3270*/  FFMA.FTZ R223, R186.reuse, R152, R223 ;  /* 0x00000098badf7223 */ /* 0x040fe200000100df */
[----:B------:R-:W-:Y:S02]  /*3280*/  HADD2.F32 R152, -RZ, R154.H0_H0 ;  /* 0x2000009aff987230 */ /* 0x000fe40000004100 */
[----:B------:R-:W-:Y:S01]  /*3290*/  FADD.FTZ R119, R119, R153 ;  /* 0x0000009977777221 */ /* 0x000fe20000010000 */
[----:B------:R-:W-:Y:S01]  /*32a0*/  FFMA.FTZ R87, R186, R153, R87 ;  /* 0x00000099ba577223 */ /* 0x000fe20000010057 */
[----:B------:R-:W-:Y:S02]  /*32b0*/  HADD2.F32 R153, -RZ, R158.H0_H0 ;  /* 0x2000009eff997230 */ /* 0x000fe40000004100 */
[----:B------:R-:W-:Y:S01]  /*32c0*/  FMUL.FTZ R184, R8, R163 ;  /* 0x000000a308b87220 */ /* 0x000fe20000410000 */
[----:B------:R-:W-:Y:S01]  /*32d0*/  FMUL.FTZ R156, R226, R152 ;  /* 0x00000098e29c7220 */ /* 0x000fe20000410000 */
[----:B------:R-:W-:-:S02]  /*32e0*/  HADD2.F32 R154, -RZ, R154.H1_H1 ;  /* 0x3000009aff9a7230 */ /* 0x000fc40000004100 */
[----:B------:R-:W-:Y:S01]  /*32f0*/  FADD.FTZ R162, -R211, R162 ;  /* 0x000000a2d3a27221 */ /* 0x000fe20000010100 */
[----:B------:R-:W-:Y:S01]  /*3300*/  FADD.FTZ R120, R120, R152 ;  /* 0x0000009878787221 */ /* 0x000fe20000010000 */
[----:B------:R-:W-:Y:S01]  /*3310*/  FFMA.FTZ R88, R184, R152, R88 ;  /* 0x00000098b8587223 */ /* 0x000fe20000010058 */
[----:B------:R-:W-:Y:S01]  /*3320*/  FADD.FTZ R64, R64, R153 ;  /* 0x0000009940407221 */ /* 0x000fe20000010000 */
[-C--:B------:R-:W-:Y:S01]  /*3330*/  FFMA.FTZ R216, R184, R153.reuse, R216 ;  /* 0x00000099b8d87223 */ /* 0x080fe200000100d8 */
[----:B------:R-:W-:Y:S01]  /*3340*/  FFMA.FTZ R183, R199, R153, R156 ;  /* 0x00000099c7b77223 */ /* 0x000fe2000001009c */
[----:B------:R-:W-:Y:S02]  /*3350*/  HADD2.F32 R152, -RZ, R158.H1_H1 ;  /* 0x3000009eff987230 */ /* 0x000fe40000004100 */
[----:B------:R-:W-:-:S03]  /*3360*/  FMUL.FTZ R199, R8, R162 ;  /* 0x000000a208c77220 */ /* 0x000fc60000410000 */
[----:B------:R-:W-:Y:S01]  /*3370*/  FADD.FTZ R65, R65, R152 ;  /* 0x0000009841417221 */ /* 0x000fe20000010000 */
[----:B------:R-:W-:Y:S01]  /*3380*/  FFMA.FTZ R217, R199, R152, R217 ;  /* 0x00000098c7d97223 */ /* 0x000fe200000100d9 */
[----:B------:R-:W-:Y:S01]  /*3390*/  FADD.FTZ R121, R121, R154 ;  /* 0x0000009a79797221 */ /* 0x000fe20000010000 */
[-C--:B------:R-:W-:Y:S01]  /*33a0*/  FFMA.FTZ R89, R199, R154.reuse, R89 ;  /* 0x0000009ac7597223 */ /* 0x080fe20000010059 */
[----:B------:R-:W-:Y:S01]  /*33b0*/  FADD.FTZ R161, -R211, R161 ;  /* 0x000000a1d3a17221 */ /* 0x000fe20000010100 */
[----:B--2---:R-:W-:Y:S01]  /*33c0*/  FMUL.FTZ R153, R201, R154 ;  /* 0x0000009ac9997220 */ /* 0x004fe20000410000 */
[----:B------:R-:W-:-:S03]  /*33d0*/  FMUL.FTZ R201, R8, R160 ;  /* 0x000000a008c97220 */ /* 0x000fc60000410000 */
[----:B---3--:R-:W-:Y:S01]  /*33e0*/  FFMA.FTZ R200, R200, R152, R153 ;  /* 0x00000098c8c87223 */ /* 0x008fe20000010099 */
[----:B------:R-:W-:Y:S02]  /*33f0*/  HADD2.F32 R152, -RZ, R155.H0_H0 ;  /* 0x2000009bff987230 */ /* 0x000fe40000004100 */
[----:B------:R-:W-:Y:S02]  /*3400*/  HADD2.F32 R153, -RZ, R159.H0_H0 ;  /* 0x2000009fff997230 */ /* 0x000fe40000004100 */
[----:B------:R-:W-:Y:S02]  /*3410*/  HADD2.F32 R155, -RZ, R155.H1_H1 ;  /* 0x3000009bff9b7230 */ /* 0x000fe40000004100 */
[----:B------:R-:W-:Y:S01]  /*3420*/  FADD.FTZ R122, R122, R152 ;  /* 0x000000987a7a7221 */ /* 0x000fe20000010000 */
[-C--:B------:R-:W-:Y:S01]  /*3430*/  FFMA.FTZ R90, R201, R152.reuse, R90 ;  /* 0x00000098c95a7223 */ /* 0x080fe2000001005a */
[----:B------:R-:W-:Y:S01]  /*3440*/  FADD.FTZ R66, R66, R153 ;  /* 0x0000009942427221 */ /* 0x000fe20000010000 */
[----:B----4-:R-:W-:Y:S01]  /*3450*/  FMUL.FTZ R154, R209, R152 ;  /* 0x00000098d19a7220 */ /* 0x010fe20000410000 */
[----:B------:R-:W-:Y:S01]  /*3460*/  FFMA.FTZ R218, R201, R153, R218 ;  /* 0x00000099c9da7223 */ /* 0x000fe200000100da */
[----:B------:R-:W-:-:S02]  /*3470*/  HADD2.F32 R152, -RZ, R159.H1_H1 ;  /* 0x3000009fff987230 */ /* 0x000fc40000004100 */
[----:B------:R-:W-:Y:S01]  /*3480*/  FMUL.FTZ R209, R8, R161 ;  /* 0x000000a108d17220 */ /* 0x000fe20000410000 */
[----:B------:R-:W-:Y:S01]  /*3490*/  FFMA.FTZ R202, R202, R153, R154 ;  /* 0x00000099caca7223 */ /* 0x000fe2000001009a */
[----:B------:R-:W-:Y:S01]  /*34a0*/  FMUL.FTZ R153, R210, R155 ;  /* 0x0000009bd2997220 */ /* 0x000fe20000410000 */
[----:B------:R-:W-:Y:S01]  /*34b0*/  FADD.FTZ R67, R67, R152 ;  /* 0x0000009843437221 */ /* 0x000fe20000010000 */
[-C--:B------:R-:W-:Y:S02]  /*34c0*/  FFMA.FTZ R219, R209, R152.reuse, R219 ;  /* 0x00000098d1db7223 */ /* 0x080fe400000100db */
        /* <DEDUP_REMOVED lines=17> */
[----:B------:R-:W-:Y:S01]  /*35e0*/  FADD.FTZ R224, R152, R210 ;  /* 0x000000d298e07221 */ /* 0x000fe20000010000 */
[----:B------:R-:W-:-:S07]  /*35f0*/  FFMA.FTZ R225, R209, R210, R153 ;  /* 0x000000d2d1e17223 */ /* 0x000fce0000010099 */
.L_x_2939:
[----:B------:R-:W-:Y:S05]  /*3600*/  BSYNC.RECONVERGENT B1 ;  /* 0x0000000000017941 */ /* 0x000fea0003800200 */
.L_x_2938:
        /* <DEDUP_REMOVED lines=23> */
.L_x_3007:
        /* <DEDUP_REMOVED lines=66> */
[----:B------:R-:W-:-:S04]  /*3ba0*/  FADD.FTZ R152, R6, -R152 ;  /* 0x8000009806987221 */ /* 0x000fc80000010000 */
[----:B------:R-:W-:-:S04]  /*3bb0*/  FMUL.FTZ R152, R8, R152 ;  /* 0x0000009808987220 */ /* 0x000fc80000410000 */
[----:B------:R-:W-:-:S05]  /*3bc0*/  FMUL.FTZ R152, R152, UR13 ;  /* 0x0000000d98987c20 */ /* 0x000fca0008410000 */
[----:B------:R-:W-:-:S04]  /*3bd0*/  FSEL R152, R152, RZ, P0 ;  /* 0x000000ff98987208 */ /* 0x000fc80000000000 */
[----:B------:R-:W-:Y:S01]  /*3be0*/  F2FP.F16.F32.PACK_AB R152, R158, R152 ;  /* 0x000000989e98723e */ /* 0x000fe200000000ff */
[----:B------:R-:W-:Y:S06]  /*3bf0*/  BRA `(.L_x_2946) ;  /* 0x00000020003c7947 */ /* 0x000fec0003800000 */
.L_x_2945:
        /* <DEDUP_REMOVED lines=58> */
.L_x_2944:
        /* <DEDUP_REMOVED lines=48> */
[----:B------:R-:W-:Y:S01]  /*42a0*/  FSEL R152, R152, RZ, P0 ;  /* 0x000000ff98987208 */ /* 0x000fe20000000000 */
[----:B------:R-:W-:Y:S01]  /*42b0*/  HADD2.F32 R158, -RZ, R128.H0_H0 ;  /* 0x20000080ff9e7230 */ /* 0x000fe20000004100 */
[----:B------:R-:W-:Y:S01]  /*42c0*/  LOP3.LUT P0, RZ, R32, 0xff, RZ, 0xc0, !PT ;  /* 0x000000ff20ff7812 */ /* 0x000fe2000780c0ff */
[----:B------:R-:W-:-:S05]  /*42d0*/  FMUL.FTZ R153, R153, UR13 ;  /* 0x0000000d99997c20 */ /* 0x000fca0008410000 */
[----:B------:R-:W-:Y:S02]  /*42e0*/  FSEL R153, R153, RZ, P6 ;  /* 0x000000ff99997208 */ /* 0x000fe40003000000 */
[----:B------:R-:W-:Y:S02]  /*42f0*/  LOP3.LUT P6, RZ, R32, 0xff00, RZ, 0xc0, !PT ;  /* 0x0000ff0020ff7812 */ /* 0x000fe400078cc0ff */
[----:B------:R-:W-:Y:S01]  /*4300*/  F2FP.F16.F32.PACK_AB R153, R153, R152 ;  /* 0x000000989999723e */ /* 0x000fe200000000ff */
        /* <DEDUP_REMOVED lines=10> */
[----:B------:R-:W-:Y:S01]  /*43b0*/  F2FP.F16.F32.PACK_AB R152, R158, R152 ;  /* 0x000000989e98723e */ /* 0x000fe200000000ff */
[----:B------:R-:W-:Y:S06]  /*43c0*/  BRA `(.L_x_2946) ;  /* 0x0000001800487947 */ /* 0x000fec0003800000 */
.L_x_2947:
        /* <DEDUP_REMOVED lines=66> */
.L_x_2943:
        /* <DEDUP_REMOVED lines=83> */
.L_x_2949:
        /* <DEDUP_REMOVED lines=79> */
.L_x_2948:
[----:B------:R-:W-:Y:S01]  /*5210*/  UMOV UR4, UR6 ;  /* 0x0000000600047c82 */ /* 0x000fe20008000000 */
[----:B------:R-:W-:Y:S01]  /*5220*/  UMOV UR5, UR7 ;  /* 0x0000000700057c82 */ /* 0x000fe20008000000 */
[----:B------:R-:W-:-:S04]  /*5230*/  UISETP.NE.U32.AND UP0, UPT, UR4, URZ, UPT ;  /* 0x000000ff0400728c */ /* 0x000fc8000bf05070 */
[----:B------:R-:W-:-:S09]  /*5240*/  UISETP.NE.AND.EX UP0, UPT, UR5, URZ, UPT, UP0 ;  /* 0x000000ff0500728c */ /* 0x000fd2000bf05300 */
[----:B------:R-:W-:Y:S05]  /*5250*/  BRA.U UP0, `(.L_x_2950) ;  /* 0x00000005004c7547 */ /* 0x000fea000b800000 */
[----:B------:R-:W-:Y:S01]  /*5260*/  FFMA.FTZ R124, R196, R157, R156 ;  /* 0x0000009dc47c7223 */ /* 0x000fe2000001009c */
[--C-:B------:R-:W-:Y:S01]  /*5270*/  HADD2.F32 R125, -RZ, R131.reuse.H0_H0 ;  /* 0x20000083ff7d7230 */ /* 0x100fe20000004100 */
[----:B------:R-:W-:Y:S01]  /*5280*/  LOP3.LUT P6, RZ, R33, 0xff0000, RZ, 0xc0, !PT ;  /* 0x00ff000021ff7812 */ /* 0x000fe200078cc0ff */
[----:B------:R-:W-:Y:S02]  /*5290*/  HADD2.F32 R126, -RZ, R131.H1_H1 ;  /* 0x30000083ff7e7230 */ /* 0x000fe40000004100 */
[----:B------:R-:W-:Y:S01]  /*52a0*/  FADD.FTZ R124, R195, -R124 ;  /* 0x8000007cc37c7221 */ /* 0x000fe20000010000 */
[----:B------:R-:W-:-:S03]  /*52b0*/  LOP3.LUT P0, RZ, R35, 0xff0000, RZ, 0xc0, !PT ;  /* 0x00ff000023ff7812 */ /* 0x000fc6000780c0ff */
        /* <DEDUP_REMOVED lines=62> */
[----:B------:R-:W-:Y:S01]  /*56a0*/  FFMA.FTZ R124, R12, R157, R156 ;  /* 0x0000009d0c7c7223 */ /* 0x000fe2000001009c */
[----:B------:R-:W-:Y:S02]  /*56b0*/  HADD2.F32 R152, -RZ, R128.H1_H1 ;  /* 0x30000080ff987230 */ /* 0x000fe40000004100 */
[----:B------:R-:W-:Y:S01]  /*56c0*/  FMUL.FTZ R158, R158, UR13 ;  /* 0x0000000d9e9e7c20 */ /* 0x000fe20008410000 */
        /* <DEDUP_REMOVED lines=12> */
.L_x_2950:
        /* <DEDUP_REMOVED lines=73> */
[----:B------:R-:W-:Y:S01]  /*5c20*/  F2FP.F16.F32.PACK_AB R153, R153, R124 ;  /* 0x0000007c9999723e */ /* 0x000fe200000000ff */
[----:B------:R-:W-:Y:S01]  /*5c30*/  FMUL.FTZ R152, R158, UR13 ;  /* 0x0000000d9e987c20 */ /* 0x000fe20008410000 */
        /* <DEDUP_REMOVED lines=11> */
.L_x_2946:
        /* <DEDUP_REMOVED lines=14> */
.L_x_2942:
[----:B------:R-:W-:Y:S05]  /*5dd0*/  BSYNC.RECONVERGENT B1 ;  /* 0x0000000000017941 */ /* 0x000fea0003800200 */
.L_x_2941:
        /* <DEDUP_REMOVED lines=12> */
[----:B0-----:R-:W-:Y:S01]  /*5ea0*/  FFMA.FTZ R124, R192, R157, R156 ;  /* 0x0000009dc07c7223 */ /* 0x001fe2000001009c */
        /* <DEDUP_REMOVED lines=86> */
.L_x_2955:
[-CC-:B0-----:R-:W-:Y:S01]  /*6410*/  FFMA.FTZ R125, R192, R157.reuse, R156.reuse ;  /* 0x0000009dc07d7223 */ /* 0x181fe2000001009c */
        /* <DEDUP_REMOVED lines=10> */
[----:B------:R-:W-:Y:S02]  /*64c0*/  FMUL.FTZ R125, R125, UR13 ;  /* 0x0000000d7d7d7c20 */ /* 0x000fe40008410000 */
[C---:B------:R-:W-:Y:S01]  /*64d0*/  FFMA.FTZ R127, R8.reuse, R127, R124 ;  /* 0x0000007f087f7223 */ /* 0x040fe2000001007c */
[----:B------:R-:W-:Y:S02]  /*64e0*/  HADD2.F32 R124, -RZ, R42.H0_H0 ;  /* 0x2000002aff7c7230 */ /* 0x000fe40000004100 */
[----:B------:R-:W-:Y:S01]  /*64f0*/  FSEL R155, R125, RZ, P6 ;  /* 0x000000ff7d9b7208 */ /* 0x000fe20003000000 */
[----:B------:R-:W-:Y:S01]  /*6500*/  FMUL.FTZ R127, R127, UR13 ;  /* 0x0000000d7f7f7c20 */ /* 0x000fe20008410000 */
[----:B------:R-:W-:Y:S01]  /*6510*/  LOP3.LUT P6, RZ, R31, 0xff0000, RZ, 0xc0, !PT ;  /* 0x00ff00001fff7812 */ /* 0x000fe200078cc0ff */
[----:B------:R-:W-:Y:S01]  /*6520*/  FFMA.FTZ R126, R8, R126, R124 ;  /* 0x0000007e087e7223 */ /* 0x000fe2000001007c */
[----:B------:R-:W-:-:S02]  /*6530*/  FFMA.FTZ R124, R194, R157, R156 ;  /* 0x0000009dc27c7223 */ /* 0x000fc4000001009c */
        /* <DEDUP_REMOVED lines=28> */
[----:B------:R-:W-:-:S03]  /*6700*/  FFMA.FTZ R124, R174, R157, R156 ;  /* 0x0000009dae7c7223 */ /* 0x000fc6000001009c */
[----:B------:R-:W-:Y:S01]  /*6710*/  FMUL.FTZ R152, R125, UR13 ;  /* 0x0000000d7d987c20 */ /* 0x000fe20008410000 */
[----:B------:R-:W-:Y:S02]  /*6720*/  HADD2.F32 R125, -RZ, R41.H1_H1 ;  /* 0x30000029ff7d7230 */ /* 0x000fe40000004100 */
        /* <DEDUP_REMOVED lines=33> */
.L_x_2954:
[----:B0-----:R-:W0:Y:S02]  /*6940*/  LDC.64 R124, c[0x0][0x478] ;  /* 0x00011e00ff7c7b82 */ /* 0x001e240000000a00 */
[----:B0-----:R-:W-:-:S04]  /*6950*/  ISETP.NE.U32.AND P1, PT, R124, RZ, PT ;  /* 0x000000ff7c00720c */ /* 0x001fc80003f25070 */
        /* <DEDUP_REMOVED lines=81> */
.L_x_2957:
        /* <DEDUP_REMOVED lines=39> */
[----:B------:R-:W-:Y:S01]  /*70e0*/  FMUL.FTZ R124, R8, R124 ;  /* 0x0000007c087c7220 */ /* 0x000fe20000410000 */
        /* <DEDUP_REMOVED lines=13> */
[----:B------:R-:W-:Y:S01]  /*71c0*/  F2FP.F16.F32.PACK_AB R153, R153, R124 ;  /* 0x0000007c9999723e */ /* 0x000fe200000000ff */
[-C--:B------:R-:W-:Y:S01]  /*71d0*/  FFMA.FTZ R124, R13, R157.reuse, R156 ;  /* 0x0000009d0d7c7223 */ /* 0x080fe2000001009c */
        /* <DEDUP_REMOVED lines=20> */
.L_x_2953:
        /* <DEDUP_REMOVED lines=73> */
.L_x_2959:
[----:B------:R-:W-:Y:S01]  /*77b0*/  FFMA.FTZ R153, R192, R157, R156 ;  /* 0x0000009dc0997223 */ /* 0x000fe2000001009c */
        /* <DEDUP_REMOVED lines=59> */
[----:B------:R-:W-:Y:S01]  /*7b70*/  F2FP.F16.F32.PACK_AB R152, R158, R152 ;  /* 0x000000989e98723e */ /* 0x000fe200000000ff */
[----:B------:R-:W-:Y:S06]  /*7b80*/  BRA `(.L_x_2956) ;  /* 0x0000000400cc7947 */ /* 0x000fec0003800000 */
.L_x_2958:
[----:B0-----:R-:W0:Y:S02]  /*7b90*/  LDC.64 R152, c[0x0][0x478] ;  /* 0x00011e00ff987b82 */ /* 0x001e240000000a00 */
[----:B0-----:R-:W-:-:S04]  /*7ba0*/  ISETP.NE.U32.AND P1, PT, R152, RZ, PT ;  /* 0x000000ff9800720c */ /* 0x001fc80003f25070 */
        /* <DEDUP_REMOVED lines=60> */
.L_x_2960:
        /* <DEDUP_REMOVED lines=45> */
[----:B------:R-:W-:-:S04]  /*8240*/  FFMA.FTZ R152, R13, R157, R156 ;  /* 0x0000009d0d987223 */ /* 0x000fc8000001009c */
[----:B------:R-:W-:-:S04]  /*8250*/  FADD.FTZ R152, R14, -R152 ;  /* 0x800000980e987221 */ /* 0x000fc80000010000 */
[----:B------:R-:W-:-:S04]  /*8260*/  FMUL.FTZ R152, R8, R152 ;  /* 0x0000009808987220 */ /* 0x000fc80000410000 */
[----:B------:R-:W-:-:S05]  /*8270*/  FMUL.FTZ R152, R152, UR13 ;  /* 0x0000000d98987c20 */ /* 0x000fca0008410000 */
[----:B------:R-:W-:Y:S02]  /*8280*/  FSEL R152, R152, RZ, P6 ;  /* 0x000000ff98987208 */ /* 0x000fe40003000000 */
[----:B------:R-:W-:-:S04]  /*8290*/  LOP3.LUT P6, RZ, R28, 0xff, RZ, 0xc0, !PT ;  /* 0x000000ff1cff7812 */ /* 0x000fc800078cc0ff */
[----:B------:R-:W-:-:S04]  /*82a0*/  FSEL R158, R158, RZ, P6 ;  /* 0x000000ff9e9e7208 */ /* 0x000fc80003000000 */
[----:B------:R-:W-:-:S07]  /*82b0*/  F2FP.F16.F32.PACK_AB R152, R152, R158 ;  /* 0x0000009e9898723e */ /* 0x000fce00000000ff */
.L_x_2956:
        /* <DEDUP_REMOVED lines=10> */
.L_x_2952:
[----:B------:R-:W-:Y:S05]  /*8360*/  BSYNC.RECONVERGENT B1 ;  /* 0x0000000000017941 */ /* 0x000fea0003800200 */
.L_x_2951:
        /* <DEDUP_REMOVED lines=12> */
[-CC-:B01----:R-:W-:Y:S01]  /*8430*/  FFMA.FTZ R126, R188, R157.reuse, R156.reuse ;  /* 0x0000009dbc7e7223 */ /* 0x183fe2000001009c */
        /* <DEDUP_REMOVED lines=86> */
.L_x_2965:
[----:B01----:R-:W-:Y:S01]  /*89a0*/  FFMA.FTZ R124, R188, R157, R156 ;  /* 0x0000009dbc7c7223 */ /* 0x003fe2000001009c */
        /* <DEDUP_REMOVED lines=82> */
.L_x_2964:
[----:B01----:R-:W0:Y:S02]  /*8ed0*/  LDC.64 R124, c[0x0][0x478] ;  /* 0x00011e00ff7c7b82 */ /* 0x003e240000000a00 */
[----:B0-----:R-:W-:-:S04]  /*8ee0*/  ISETP.NE.U32.AND P1, PT, R124, RZ, PT ;  /* 0x000000ff7c00720c */ /* 0x001fc80003f25070 */
        /* <DEDUP_REMOVED lines=81> */
.L_x_2967:
        /* <DEDUP_REMOVED lines=75> */
.L_x_2963:
        /* <DEDUP_REMOVED lines=73> */
.L_x_2969:
        /* <DEDUP_REMOVED lines=62> */
.L_x_2968:
        /* <DEDUP_REMOVED lines=62> */
.L_x_2970:
        /* <DEDUP_REMOVED lines=52> */
[----:B------:R-:W-:-:S07]  /*a840*/  F2FP.F16.F32.PACK_AB R152, R158, R152 ;  /* 0x000000989e98723e */ /* 0x000fce00000000ff */
.L_x_2966:
        /* <DEDUP_REMOVED lines=10> */
.L_x_2962:
[----:B------:R-:W-:Y:S05]  /*a8f0*/  BSYNC.RECONVERGENT B1 ;  /* 0x0000000000017941 */ /* 0x000fea0003800200 */
.L_x_2961:
        /* <DEDUP_REMOVED lines=25> */
[----:B------:R-:W-:-:S04]  /*aa90*/  FFMA.FTZ R125, R8, R125, R124 ;  /* 0x0000007d087d7223 */ /* 0x000fc8000001007c */
[----:B------:R-:W-:Y:S02]  /*aaa0*/  FSEL R124, R127, RZ, P2 ;  /* 0x000000ff7f7c7208 */ /* 0x000fe40001000000 */
[----:B------:R-:W-:Y:S02]  /*aab0*/  ISETP.GE.U32.AND P2, PT, R170, RZ, PT ;  /* 0x000000ffaa00720c */ /* 0x000fe40003f46070 */
[C---:B------:R-:W-:Y:S01]  /*aac0*/  F2FP.F16.F32.PACK_AB R135, R125.reuse, R126 ;  /* 0x0000007e7d87723e */ /* 0x040fe200000000ff */
[----:B------:R-:W-:Y:S01]  /*aad0*/  FMUL.FTZ R125, R125, UR13 ;  /* 0x0000000d7d7d7c20 */ /* 0x000fe20008410000 */
[----:B------:R-:W-:Y:S02]  /*aae0*/  ISETP.GE.U32.AND.EX P2, PT, R171, 0x1000000, PT, P2 ;  /* 0x01000000ab00780c */ /* 0x000fe40003f46120 */
[----:B------:R-:W-:Y:S02]  /*aaf0*/  FSEL R127, R127, RZ, P6 ;  /* 0x000000ff7f7f7208 */ /* 0x000fe40003000000 */
[----:B------:R-:W-:-:S02]  /*ab00*/  FSEL R126, R125, RZ, P5 ;  /* 0x000000ff7d7e7208 */ /* 0x000fc40002800000 */
[----:B------:R-:W-:Y:S02]  /*ab10*/  FSEL R125, R125, RZ, P2 ;  /* 0x000000ff7d7d7208 */ /* 0x000fe40001000000 */
[----:B------:R-:W-:Y:S01]  /*ab20*/  F2FP.F16.F32.PACK_AB R127, R126, R127 ;  /* 0x0000007f7e7f723e */ /* 0x000fe200000000ff */
[----:B------:R-:W-:Y:S01]  /*ab30*/  HADD2.F32 R126, -RZ, R150.H1_H1 ;  /* 0x30000096ff7e7230 */ /* 0x000fe20000004100 */
[----:B------:R-:W-:Y:S01]  /*ab40*/  F2FP.F16.F32.PACK_AB R155, R125, R124 ;  /* 0x0000007c7d9b723e */ /* 0x000fe200000000ff */
[-CC-:B------:R-:W-:Y:S01]  /*ab50*/  FFMA.FTZ R124, R184, R157.reuse, R156.reuse ;  /* 0x0000009db87c7223 */ /* 0x180fe2000001009c */
[----:B------:R-:W-:Y:S01]  /*ab60*/  FFMA.FTZ R125, R199, R157, R156 ;  /* 0x0000009dc77d7223 */ /* 0x000fe2000001009c */
[----:B------:R-:W-:Y:S02]  /*ab70*/  LOP3.LUT P6, RZ, R171, 0xff, RZ, 0xc0, !PT ;  /* 0x000000ffabff7812 */ /* 0x000fe400078cc0ff */
[----:B------:R-:W-:Y:S01]  /*ab80*/  FADD.FTZ R124, R183, -R124 ;  /* 0x8000007cb77c7221 */ /* 0x000fe20000010000 */
[----:B------:R-:W-:Y:S01]  /*ab90*/  FADD.FTZ R125, R200, -R125 ;  /* 0x8000007dc87d7221 */ /* 0x000fe20000010000 */
[----:B------:R-:W-:-:S02]  /*aba0*/  LOP3.LUT P2, RZ, R169, 0xff00, RZ, 0xc0, !PT ;  /* 0x0000ff00a9ff7812 */ /* 0x000fc4000784c0ff */
[C---:B------:R-:W-:Y:S01]  /*abb0*/  FFMA.FTZ R124, R8.reuse, R124, R132 ;  /* 0x0000007c087c7223 */ /* 0x040fe20000010084 */
[----:B------:R-:W-:Y:S01]  /*abc0*/  FFMA.FTZ R125, R8, R125, R126 ;  /* 0x0000007d087d7223 */ /* 0x000fe2000001007e */
[----:B------:R-:W-:Y:S02]  /*abd0*/  LOP3.LUT P5, RZ, R169, 0xff, RZ, 0xc0, !PT ;  /* 0x000000ffa9ff7812 */ /* 0x000fe400078ac0ff */
[----:B------:R-:W-:Y:S02]  /*abe0*/  FMUL.FTZ R126, R124, UR13 ;  /* 0x0000000d7c7e7c20 */ /* 0x000fe40008410000 */
[C---:B------:R-:W-:Y:S01]  /*abf0*/  F2FP.F16.F32.PACK_AB R134, R125.reuse, R124 ;  /* 0x0000007c7d86723e */ /* 0x040fe200000000ff */
[----:B------:R-:W-:Y:S02]  /*ac00*/  FMUL.FTZ R125, R125, UR13 ;  /* 0x0000000d7d7d7c20 */ /* 0x000fe40008410000 */
[----:B------:R-:W-:Y:S02]  /*ac10*/  FSEL R124, R126, RZ, P6 ;  /* 0x000000ff7e7c7208 */ /* 0x000fe40003000000 */
[----:B------:R-:W-:-:S02]  /*ac20*/  LOP3.LUT P6, RZ, R171, 0xff00, RZ, 0xc0, !PT ;  /* 0x0000ff00abff7812 */ /* 0x000fc400078cc0ff */
[C---:B------:R-:W-:Y:S02]  /*ac30*/  FSEL R132, R125.reuse, RZ, P2 ;  /* 0x000000ff7d847208 */ /* 0x040fe40001000000 */
[----:B------:R-:W-:Y:S02]  /*ac40*/  FSEL R125, R125, RZ, P6 ;  /* 0x000000ff7d7d7208 */ /* 0x000fe40003000000 */
[----:B------:R-:W-:Y:S02]  /*ac50*/  FSEL R126, R126, RZ, P5 ;  /* 0x000000ff7e7e7208 */ /* 0x000fe40002800000 */
[----:B------:R-:W-:Y:S01]  /*ac60*/  F2FP.F16.F32.PACK_AB R154, R125, R124 ;  /* 0x0000007c7d9a723e */ /* 0x000fe200000000ff */
[----:B------:R-:W-:Y:S01]  /*ac70*/  FFMA.FTZ R124, R181, R157, R156 ;  /* 0x0000009db57c7223 */ /* 0x000fe2000001009c */
[----:B------:R-:W-:Y:S01]  /*ac80*/  HADD2.F32 R125, -RZ, R149.H0_H0 ;  /* 0x20000095ff7d7230 */ /* 0x000fe20000004100 */
[----:B------:R-:W-:Y:S02]  /*ac90*/  LOP3.LUT P6, RZ, R170, 0xff0000, RZ, 0xc0, !PT ;  /* 0x00ff0000aaff7812 */ /* 0x000fe400078cc0ff */
[----:B------:R-:W-:Y:S01]  /*aca0*/  FADD.FTZ R124, R182, -R124 ;  /* 0x8000007cb67c7221 */ /* 0x000fe20000010000 */
[----:B------:R-:W-:-:S02]  /*acb0*/  F2FP.F16.F32.PACK_AB R126, R132, R126 ;  /* 0x0000007e847e723e */ /* 0x000fc400000000ff */
[----:B------:R-:W-:Y:S01]  /*acc0*/  LOP3.LUT P2, RZ, R168, 0xff000000, RZ, 0xc0, !PT ;  /* 0xff000000a8ff7812 */ /* 0x000fe2000784c0ff */
[----:B------:R-:W-:Y:S01]  /*acd0*/  FFMA.FTZ R133, R8, R124, R125 ;  /* 0x0000007c08857223 */ /* 0x000fe2000001007d */
[----:B------:R-:W-:Y:S01]  /*ace0*/  FFMA.FTZ R124, R186, R157, R156 ;  /* 0x0000009dba7c7223 */ /* 0x000fe2000001009c */
[----:B------:R-:W-:Y:S01]  /*acf0*/  HADD2.F32 R125, -RZ, R149.H1_H1 ;  /* 0x30000095ff7d7230 */ /* 0x000fe20000004100 */
[----:B------:R-:W-:Y:S02]  /*ad00*/  LOP3.LUT P5, RZ, R168, 0xff0000, RZ, 0xc0, !PT ;  /* 0x00ff0000a8ff7812 */ /* 0x000fe400078ac0ff */
        /* <DEDUP_REMOVED lines=34> */
.L_x_2975:
[-CC-:B012---:R-:W-:Y:S01]  /*af30*/  FFMA.FTZ R127, R201, R157.reuse, R156.reuse ;  /* 0x0000009dc97f7223 */ /* 0x187fe2000001009c */
        /* <DEDUP_REMOVED lines=82> */
.L_x_2974:
        /* <DEDUP_REMOVED lines=83> */
.L_x_2977:
        /* <DEDUP_REMOVED lines=75> */
.L_x_2973:
        /* <DEDUP_REMOVED lines=73> */
.L_x_2979:
        /* <DEDUP_REMOVED lines=49> */
[-CC-:B------:R-:W-:Y:S01]  /*c5e0*/  FFMA.FTZ R152, R21, R157.reuse, R156.reuse ;  /* 0x0000009d15987223 */ /* 0x180fe2000001009c */
[----:B------:R-:W-:Y:S01]  /*c5f0*/  FFMA.FTZ R156, R179, R157, R156 ;  /* 0x0000009db39c7223 */ /* 0x000fe2000001009c */
[----:B------:R-:W-:Y:S02]  /*c600*/  HADD2.F32 R157, -RZ, R148.H1_H1 ;  /* 0x30000094ff9d7230 */ /* 0x000fe40000004100 */
        /* <DEDUP_REMOVED lines=10> */
.L_x_2978:
        /* <DEDUP_REMOVED lines=62> */
.L_x_2980:
        /* <DEDUP_REMOVED lines=53> */
.L_x_2976:
        /* <DEDUP_REMOVED lines=9> */
.L_x_2972:
[----:B------:R-:W-:Y:S05]  /*ce70*/  BSYNC.RECONVERGENT B1 ;  /* 0x0000000000017941 */ /* 0x000fea0003800200 */
.L_x_2971:
[----:B0123--:R-:W0:Y:S02]  /*ce80*/  LDC.64 R152, c[0x0][0x380] ;  /* 0x0000e000ff987b82 */ /* 0x00fe240000000a00 */
[----:B0-----:R-:W-:-:S04]  /*ce90*/  LEA R227, R152, R227, 0x2 ;  /* 0x000000e398e37211 */ /* 0x001fc800078e10ff */
[----:B------:R-:W-:-:S13]  /*cea0*/  ISETP.GE.AND P0, PT, R227, R153, PT ;  /* 0x00000099e300720c */ /* 0x000fda0003f06270 */
[----:B------:R-:W-:Y:S05]  /*ceb0*/  @!P0 BRA `(.L_x_2981) ;  /* 0xffffff4000688947 */ /* 0x000fea000383ffff */
.L_x_2931:
[----:B------:R-:W-:Y:S05]  /*cec0*/  BSYNC B0 ;  /* 0x0000000000007941 */ /* 0x000fea0003800000 */
.L_x_2930:
        /* <DEDUP_REMOVED lines=17> */
[----:B------:R0:W-:Y:S04]  /*cfe0*/  STS.128 [R6+0x10], R48 ;  /* 0x0000103006007388 */ /* 0x0001e80000000c00 */
[----:B------:R-:W-:Y:S04]  /*cff0*/  STS.128 [R6+0x400], R36 ;  /* 0x0004002406007388 */ /* 0x000fe80000000c00 */
[----:B------:R-:W-:Y:S04]  /*d000*/  STS.128 [R6+0x410], R44 ;  /* 0x0004102c06007388 */ /* 0x000fe80000000c00 */
[----:B------:R-:W-:Y:S04]  /*d010*/  STS.128 [R6+0x800], R52 ;  /* 0x0008003406007388 */ /* 0x000fe80000000c00 */
[----:B------:R-:W-:Y:S01]  /*d020*/  STS.128 [R6+0x810], R56 ;  /* 0x0008103806007388 */ /* 0x000fe20000000c00 */
[----:B0-----:R-:W1:Y:S01]  /*d030*/  LDC R51, c[0x0][0x388] ;  /* 0x0000e200ff337b82 */ /* 0x001e620000000800 */
[----:B------:R-:W-:-:S02]  /*d040*/  LOP3.LUT R49, R4, 0x7f, RZ, 0x3c, !PT ;  /* 0x0000007f04317812 */ /* 0x000fc400078e3cff */
[----:B------:R-:W-:Y:S04]  /*d050*/  STS.128 [R6+0xc00], R60 ;  /* 0x000c003c06007388 */ /* 0x000fe80000000c00 */
[----:B------:R-:W-:Y:S01]  /*d060*/  STS.128 [R6+0xc10], R64 ;  /* 0x000c104006007388 */ /* 0x000fe20000000c00 */
[----:B------:R-:W-:Y:S01]  /*d070*/  BAR.SYNC.DEFER_BLOCKING 0x0 ;  /* 0x0000000000007b1d */ /* 0x000fe20000010000 */
[----:B-1----:R-:W-:-:S05]  /*d080*/  IMAD R51, R51, UR4, RZ ;  /* 0x0000000433337c24 */ /* 0x002fca000f8e02ff */
        /* <DEDUP_REMOVED lines=36> */
[----:B-1----:R-:W-:Y:S01]  /*d2d0*/  FADD.FTZ R65, R5, R48 ;  /* 0x0000003005417221 */ /* 0x002fe20000010000 */
[----:B------:R-:W-:-:S04]  /*d2e0*/  IADD3 R5, P0, PT, R51, R4, RZ ;  /* 0x0000000433057210 */ /* 0x000fc80007f1e0ff */
[----:B------:R-:W-:-:S04]  /*d2f0*/  SHF.L.U32 R4, R5, 0x2, RZ ;  /* 0x0000000205047819 */ /* 0x000fc800000006ff */
[----:B---3--:R-:W-:Y:S01]  /*d300*/  IADD3 R12, P1, PT, R4, UR16, RZ ;  /* 0x00000010040c7c10 */ /* 0x008fe2000ff3e0ff */
        /* <DEDUP_REMOVED lines=143> */
.L_x_2983:
[----:B------:R-:W-:Y:S05]  /*dc00*/  BSYNC.RECONVERGENT B0 ;  /* 0x0000000000007941 */ /* 0x000fea0003800200 */
.L_x_2982:
        /* <DEDUP_REMOVED lines=78> */
[----:B-1----:R-:W0:Y:S01]  /*e0f0*/  LDS R49, [R0+0x1800] ;  /* 0x0018000000317984 */ /* 0x002e220000000800 */
[----:B--2---:R-:W-:Y:S01]  /*e100*/  FADD.FTZ R30, RZ, R30 ;  /* 0x0000001eff1e7221 */ /* 0x004fe20000010000 */
[----:B------:R-:W-:Y:S01]  /*e110*/  FADD.FTZ R95, R95, R26 ;  /* 0x0000001a5f5f7221 */ /* 0x000fe20000010000 */
[----:B------:R-:W-:Y:S01]  /*e120*/  FADD.FTZ R96, R96, R23 ;  /* 0x0000001760607221 */ /* 0x000fe20000010000 */
[----:B------:R-:W1:Y:S01]  /*e130*/  LDS R51, [R0+0x1a00] ;  /* 0x001a000000337984 */ /* 0x000e620000000800 */
[----:B---3--:R-:W-:Y:S01]  /*e140*/  FADD.FTZ R8, RZ, R8 ;  /* 0x00000008ff087221 */ /* 0x008fe20000010000 */
[----:B------:R-:W-:Y:S01]  /*e150*/  FADD.FTZ R110, R110, R21 ;  /* 0x000000156e6e7221 */ /* 0x000fe20000010000 */
[----:B------:R-:W-:Y:S01]  /*e160*/  FADD.FTZ R20, R113, R20 ;  /* 0x0000001471147221 */ /* 0x000fe20000010000 */
[----:B------:R-:W2:Y:S01]  /*e170*/  LDS R53, [R0+0x1c00] ;  /* 0x001c000000357984 */ /* 0x000ea20000000800 */
[----:B----4-:R-:W-:Y:S01]  /*e180*/  FADD.FTZ R10, RZ, R10 ;  /* 0x0000000aff0a7221 */ /* 0x010fe20000010000 */
[----:B------:R-:W-:Y:S01]  /*e190*/  BSSY.RECONVERGENT B0, `(.L_x_2984) ;  /* 0x000004f000007945 */ /* 0x000fe20003800200 */
[C---:B------:R-:W-:Y:S01]  /*e1a0*/  ISETP.GE.U32.AND P0, PT, R72.reuse, 0x200, PT ;  /* 0x000002004800780c */ /* 0x040fe20003f06070 */
[----:B------:R-:W3:Y:S01]  /*e1b0*/  LDS R79, [R0+0x2e00] ;  /* 0x002e0000004f7984 */ /* 0x000ee20000000800 */
[----:B-----5:R-:W-:Y:S01]  /*e1c0*/  FADD.FTZ R22, RZ, R22 ;  /* 0x00000016ff167221 */ /* 0x020fe20000010000 */
[----:B------:R-:W-:Y:S01]  /*e1d0*/  ISETP.GE.U32.AND P1, PT, R72, 0x280, PT ;  /* 0x000002804800780c */ /* 0x000fe20003f26070 */
[----:B------:R-:W-:Y:S01]  /*e1e0*/  FADD.FTZ R31, R44, R31 ;  /* 0x0000001f2c1f7221 */ /* 0x000fe20000010000 */
[----:B------:R-:W4:Y:S01]  /*e1f0*/  LDS R65, [R0+0x2200] ;  /* 0x0022000000417984 */ /* 0x000f220000000800 */
        /* <DEDUP_REMOVED lines=72> */
.L_x_2985:
[----:B------:R-:W-:Y:S05]  /*e680*/  BSYNC.RECONVERGENT B0 ;  /* 0x0000000000007941 */ /* 0x000fea0003800200 */
.L_x_2984:
        /* <DEDUP_REMOVED lines=22> */
.L_x_2987:
[----:B------:R-:W-:Y:S05]  /*e7f0*/  BSYNC.RECONVERGENT B0 ;  /* 0x0000000000007941 */ /* 0x000fea0003800200 */
.L_x_2986:
        /* <DEDUP_REMOVED lines=22> */
.L_x_2989:
[----:B------:R-:W-:Y:S05]  /*e960*/  BSYNC.RECONVERGENT B0 ;  /* 0x0000000000007941 */ /* 0x000fea0003800200 */
.L_x_2988:
        /* <DEDUP_REMOVED lines=22> */
.L_x_2991:
[----:B------:R-:W-:Y:S05]  /*ead0*/  BSYNC.RECONVERGENT B0 ;  /* 0x0000000000007941 */ /* 0x000fea0003800200 */
.L_x_2990:
        /* <DEDUP_REMOVED lines=22> */
.L_x_2993:
[----:B------:R-:W-:Y:S05]  /*ec40*/  BSYNC.RECONVERGENT B0 ;  /* 0x0000000000007941 */ /* 0x000fea0003800200 */
.L_x_2992:
        /* <DEDUP_REMOVED lines=22> */
.L_x_2995:
[----:B------:R-:W-:Y:S05]  /*edb0*/  BSYNC.RECONVERGENT B0 ;  /* 0x0000000000007941 */ /* 0x000fea0003800200 */
.L_x_2994:
[----:B------:R-:W-:Y:S05]  /*edc0*/  @!P4 EXIT ;  /* 0x000000000000c94d */ /* 0x000fea0003800000 */
[----:B------:R-:W-:Y:S04]  /*edd0*/  STG.E desc[UR8][R16.64], R25 ;  /* 0x0000001910007986 */ /* 0x000fe8000c101908 */
[----:B------:R-:W-:Y:S04]  /*ede0*/  STG.E desc[UR8][R12.64], R59 ;  /* 0x0000003b0c007986 */ /* 0x000fe8000c101908 */
[----:B------:R-:W-:Y:S04]  /*edf0*/  STG.E desc[UR8][R6.64], R97 ;  /* 0x0000006106007986 */ /* 0x000fe8000c101908 */
[----:B------:R-:W-:Y:S01]  /*ee00*/  STG.E desc[UR8][R4.64], R27 ;  /* 0x0000001b04007986 */ /* 0x000fe2000c101908 */
[----:B------:R-:W-:Y:S05]  /*ee10*/  EXIT ;  /* 0x000000000000794d */ /* 0x000fea0003800000 */
.L_x_2940:
        /* <DEDUP_REMOVED lines=8> */
.L_x_2997:
[----:B------:R-:W-:Y:S05]  /*eea0*/  BSYNC B1 ;  /* 0x0000000000017941 */ /* 0x000fea0003800000 */
.L_x_2996:
        /* <DEDUP_REMOVED lines=9> */
.L_x_2998:
        /* <DEDUP_REMOVED lines=8> */
.L_x_2999:
[----:B------:R-:W-:Y:S02]  /*efc0*/  MOV R155, R157 ;  /* 0x0000009d009b7202 */ /* 0x000fe40000000f00 */
[----:B------:R-:W-:-:S05]  /*efd0*/  MOV R152, R158 ;  /* 0x0000009e00987202 */ /* 0x000fca0000000f00 */
[----:B------:R-:W-:Y:S01]  /*efe0*/  FADD.FTZ R156, R156, R152 ;  /* 0x000000989c9c7221 */ /* 0x000fe20000010000 */
[----:B------:R-:W-:-:S07]  /*eff0*/  MOV R152, 0xffffffff ;  /* 0xffffffff00987802 */ /* 0x000fce0000000f00 */
[----:B------:R-:W-:Y:S05]  /*f000*/  WARPSYNC.COLLECTIVE R152, `(.L_x_3000) ;  /* 0x0000000098087348 */ /* 0x000fea0003c00000 */
[----:B------:R0:W1:Y:S02]  /*f010*/  SHFL.BFLY P0, R158, R155, R154, R153 ;  /* 0x0c00009a9b9e7389 */ /* 0x0000640000000099 */
[----:B01----:R-:W-:Y:S05]  /*f020*/  ENDCOLLECTIVE ;  /* 0x000000000000791b */ /* 0x003fea0003800000 */
.L_x_3000:
        /* <DEDUP_REMOVED lines=8> */
.L_x_3001:
[----:B------:R-:W-:Y:S02]  /*f0b0*/  MOV R155, R157 ;  /* 0x0000009d009b7202 */ /* 0x000fe40000000f00 */
[----:B------:R-:W-:-:S05]  /*f0c0*/  MOV R152, R158 ;  /* 0x0000009e00987202 */ /* 0x000fca0000000f00 */
[----:B------:R-:W-:Y:S01]  /*f0d0*/  FADD.FTZ R156, R156, R152 ;  /* 0x000000989c9c7221 */ /* 0x000fe20000010000 */
[----:B------:R-:W-:-:S07]  /*f0e0*/  MOV R152, 0xffffffff ;  /* 0xffffffff00987802 */ /* 0x000fce0000000f00 */
[----:B------:R-:W-:Y:S05]  /*f0f0*/  WARPSYNC.COLLECTIVE R152, `(.L_x_3002) ;  /* 0x0000000098087348 */ /* 0x000fea0003c00000 */
[----:B------:R0:W1:Y:S02]  /*f100*/  SHFL.BFLY P0, R158, R155, R154, R153 ;  /* 0x0c00009a9b9e7389 */ /* 0x0000640000000099 */
[----:B01----:R-:W-:Y:S05]  /*f110*/  ENDCOLLECTIVE ;  /* 0x000000000000791b */ /* 0x003fea0003800000 */
.L_x_3002:
        /* <DEDUP_REMOVED lines=8> */
.L_x_3003:
[----:B------:R-:W-:Y:S02]  /*f1a0*/  MOV R155, R157 ;  /* 0x0000009d009b7202 */ /* 0x000fe40000000f00 */
[----:B------:R-:W-:-:S05]  /*f1b0*/  MOV R152, R158 ;  /* 0x0000009e00987202 */ /* 0x000fca0000000f00 */
[----:B------:R-:W-:Y:S01]  /*f1c0*/  FADD.FTZ R156, R156, R152 ;  /* 0x000000989c9c7221 */ /* 0x000fe20000010000 */
[----:B------:R-:W-:-:S07]  /*f1d0*/  MOV R152, 0xffffffff ;  /* 0xffffffff00987802 */ /* 0x000fce0000000f00 */
[----:B------:R-:W-:Y:S05]  /*f1e0*/  WARPSYNC.COLLECTIVE R152, `(.L_x_3004) ;  /* 0x0000000098087348 */ /* 0x000fea0003c00000 */
[----:B------:R0:W1:Y:S02]  /*f1f0*/  SHFL.BFLY P0, R158, R155, R154, R153 ;  /* 0x0c00009a9b9e7389 */ /* 0x0000640000000099 */
[----:B01----:R-:W-:Y:S05]  /*f200*/  ENDCOLLECTIVE ;  /* 0x000000000000791b */ /* 0x003fea0003800000 */
.L_x_3004:
        /* <DEDUP_REMOVED lines=8> */
.L_x_3005:
[----:B------:R-:W-:Y:S02]  /*f290*/  MOV R155, R157 ;  /* 0x0000009d009b7202 */ /* 0x000fe40000000f00 */
[----:B------:R-:W-:-:S07]  /*f2a0*/  MOV R159, R158 ;  /* 0x0000009e009f7202 */ /* 0x000fce0000000f00 */
[----:B------:R-:W-:Y:S05]  /*f2b0*/  WARPSYNC.COLLECTIVE R152, `(.L_x_3006) ;  /* 0x0000000098087348 */ /* 0x000fea0003c00000 */
[----:B------:R0:W1:Y:S02]  /*f2c0*/  SHFL.BFLY P0, R158, R155, R154, R153 ;  /* 0x0c00009a9b9e7389 */ /* 0x0000640000000099 */
[----:B01----:R-:W-:Y:S05]  /*f2d0*/  ENDCOLLECTIVE ;  /* 0x000000000000791b */ /* 0x003fea0003800000 */
.L_x_3006:
[----:B------:R-:W-:Y:S01]  /*f2e0*/  MOV R152, R158 ;  /* 0x0000009e00987202 */ /* 0x000fe20000000f00 */
[----:B------:R-:W-:Y:S06]  /*f2f0*/  BRA `(.L_x_3007) ;  /* 0xffffff4400207947 */ /* 0x000fec000383ffff */
.L_x_3008:
        /* <DEDUP_REMOVED lines=16> */
.L_x_6074:


//--------------------- .text._ZN10layer_norm31ln_parallel_residual_bwd_kernelINS_13Kernel_traitsIf6__halfS2_S2_fjLj1024ELj1ELj4ELj1ELj16ENS_18Kernel_traits_baseILj1024EfS2_S2_S2_fjLj128EEEEELb1ELb0ELb1EEEvNS_9BwdParamsE --------------------------
	.section	.text._ZN10layer_norm31ln_parallel_residual_bwd_kernelINS_13Kernel_traitsIf6__halfS2_S2_fjLj1024ELj1ELj4ELj1ELj16ENS_18Kernel_traits_baseILj1024EfS2_S2_S2_fjLj128EEEEELb1ELb0ELb1EEEvNS_9BwdParamsE,"ax",@progbits
	.align	128
        .global         _ZN10layer_norm31ln_parallel_residual_bwd_kernelINS_13Kernel_traitsIf6__halfS2_S2_fjLj1024ELj1ELj4ELj1ELj16ENS_18Kernel_traits_baseILj1024EfS2_S2_S2_fjLj128EEEEELb1ELb0ELb1EEEvNS_9BwdParamsE
        .type           _ZN10layer_norm31ln_parallel_residual_bwd_kernelINS_13Kernel_traitsIf6__halfS2_S2_fjLj1024ELj1ELj4ELj1ELj16ENS_18Kernel_traits_baseILj1024EfS2_S2_S2_fjLj128EEEEELb1ELb0ELb1EEEvNS_9BwdParamsE,@function
        .size           _ZN10layer_norm31ln_parallel_residual_bwd_kernelINS_13Kernel_traitsIf6__halfS2_S2_fjLj1024ELj1ELj4ELj1ELj16ENS_18Kernel_traits_baseILj1024EfS2_S2_S2_fjLj128EEEEELb1ELb0ELb1EEEvNS_9BwdParamsE,(.L_x_6075 - _ZN10layer_norm31ln_parallel_residual_bwd_kernelINS_13Kernel_traitsIf6__halfS2_S2_fjLj1024ELj1ELj4ELj1ELj16ENS_18Kernel_traits_baseILj1024EfS2_S2_S2_fjLj128EEEEELb1ELb0ELb1EEEvNS_9BwdParamsE)
        .other          _ZN10layer_norm31ln_parallel_residual_bwd_kernelINS_13Kernel_traitsIf6__halfS2_S2_fjLj1024ELj1ELj4ELj1ELj16ENS_18Kernel_traits_baseILj1024EfS2_S2_S2_fjLj128EEEEELb1ELb0ELb1EEEvNS_9BwdParamsE,@"STO_CUDA_ENTRY STV_DEFAULT"
_ZN10layer_norm31ln_parallel_residual_bwd_kernelINS_13Kernel_traitsIf6__halfS2_S2_fjLj1024ELj1ELj4ELj1ELj16ENS_18Kernel_traits_baseILj1024EfS2_S2_S2_fjLj128EEEEELb1ELb0ELb1EEEvNS_9BwdParamsE:
.text._ZN10layer_norm31ln_parallel_residual_bwd_kernelINS_13Kernel_traitsIf6__halfS2_S2_fjLj1024ELj1ELj4ELj1ELj16ENS_18Kernel_traits_baseILj1024EfS2_S2_S2_fjLj128EEEEELb1ELb0ELb1EEEvNS_9BwdParamsE:
        /* <DEDUP_REMOVED lines=178> */
[----:B------:R1:W5:Y:S01]  /*0b20*/  LDG.E.128 R64, desc[UR10][R6.64+0xc10] ;  /* 0x000c100a06407981 */ /* 0x000362000c1e1d00 */
        /* <DEDUP_REMOVED lines=12> */
[----:B-1----:R-:W-:Y:S02]  /*0bf0*/  CS2R R6, SRZ ;  /* 0x0000000000067805 */ /* 0x002fe4000001ff00 */
[----:B------:R-:W-:-:S02]  /*0c00*/  MOV R2, RZ ;  /* 0x000000ff00027202 */ /* 0x000fc40000000f00 */
        /* <DEDUP_REMOVED lines=8> */
.L_x_3045:
[----:B------:R-:W0:Y:S01]  /*0c90*/  S2R R122, SR_TID.X ;  /* 0x00000000007a7919 */ /* 0x000e220000002100 */
[----:B------:R-:W-:Y:S01]  /*0ca0*/  IMAD R0, R3, UR12, RZ ;  /* 0x0000000c03007c24 */ /* 0x000fe2000f8e02ff */
[----:B------:R-:W1:Y:S01]  /*0cb0*/  LDC.64 R204, c[0x0][0x3a8] ;  /* 0x0000ea00ffcc7b82 */ /* 0x000e620000000a00 */
[----:B------:R-:W2:Y:S03]  /*0cc0*/  LDL.LU R221, [R1+0x8] ;  /* 0x0000080001dd7983 */ /* 0x000ea60000300800 */
[----:B------:R-:W-:Y:S01]  /*0cd0*/  SHF.R.S32.HI R121, RZ, 0x1f, R0 ;  /* 0x0000001fff797819 */ /* 0x000fe20000011400 */
[----:B------:R-:W3:Y:S03]  /*0ce0*/  LDL.LU R220, [R1+0xc] ;  /* 0x00000c0001dc7983 */ /* 0x000ee60000300800 */
[----:B------:R-:W-:Y:S01]  /*0cf0*/  LEA.HI R180, R121, R0, RZ, 0x3 ;  /* 0x0000000079b47211 */ /* 0x000fe200078f18ff */
[----:B------:R-:W4:Y:S01]  /*0d00*/  LDC.64 R212, c[0x0][0x430] ;  /* 0x00010c00ffd47b82 */ /* 0x000f220000000a00 */
[----:B------:R-:W3:Y:S04]  /*0d10*/  LDL.LU R219, [R1+0x10] ;  /* 0x0000100001db7983 */ /* 0x000ee80000300800 */
[----:B------:R-:W3:Y:S03]  /*0d20*/  LDL.LU R218, [R1] ;  /* 0x0000000001da7983 */ /* 0x000ee60000300800 */
[----:B------:R-:W4:Y:S01]  /*0d30*/  LDC.64 R120, c[0x0][0x3c0] ;  /* 0x0000f000ff787b82 */ /* 0x000f220000000a00 */
[----:B------:R-:W3:Y:S04]  /*0d40*/  LDL.LU R217, [R1+0x14] ;  /* 0x0000140001d97983 */ /* 0x000ee80000300800 */
[----:B------:R-:W3:Y:S03]  /*0d50*/  LDL.LU R216, [R1+0x4] ;  /* 0x0000040001d87983 */ /* 0x000ee60000300800 */
[----:B------:R-:W4:Y:S01]  /*0d60*/  LDC.64 R178, c[0x0][0x3c8] ;  /* 0x0000f200ffb27b82 */ /* 0x000f220000000a00 */
[----:B------:R-:W3:Y:S01]  /*0d70*/  LDL.LU R215, [R1+0x18] ;  /* 0x0000180001d77983 */ /* 0x000ee20000300800 */
[----:B0-----:R-:W-:-:S03]  /*0d80*/  LOP3.LUT R122, R122, 0x1f, RZ, 0xc0, !PT ;  /* 0x0000001f7a7a7812 */ /* 0x001fc600078ec0ff */
[----:B------:R-:W3:Y:S03]  /*0d90*/  LDL.LU R214, [R1+0x1c] ;  /* 0x00001c0001d67983 */ /* 0x000ee60000300800 */
[----:B------:R-:W0:Y:S01]  /*0da0*/  LDC.64 R210, c[0x0][0x428] ;  /* 0x00010a00ffd27b82 */ /* 0x000e220000000a00 */
[----:B------:R-:W-:-:S05]  /*0db0*/  LEA.HI.SX32 R180, R180, R122, 0x1d ;  /* 0x0000007ab4b47211 */ /* 0x000fca00078feaff */
[----:B-1----:R-:W-:-:S04]  /*0dc0*/  IMAD.WIDE.U32 R144, R180, 0x10, R204 ;  /* 0x00000010b4907825 */ /* 0x002fc800078e00cc */
[C---:B----4-:R-:W-:Y:S02]  /*0dd0*/  IMAD.WIDE R120, R3.reuse, 0x4, R120 ;  /* 0x0000000403787825 */ /* 0x050fe400078e0278 */
[----:B------:R-:W4:Y:S02]  /*0de0*/  LDG.E.128 R144, desc[UR10][R144.64] ;  /* 0x0000000a90907981 */ /* 0x000f24000c1e1d00 */
[C---:B------:R-:W-:Y:S02]  /*0df0*/  IMAD.WIDE.U32 R152, R180.reuse, 0x10, R212 ;  /* 0x00000010b4987825 */ /* 0x040fe400078e00d4 */
[----:B------:R-:W2:Y:S02]  /*0e00*/  LDG.E R182, desc[UR10][R120.64] ;  /* 0x0000000a78b67981 */ /* 0x000ea4000c1e1900 */
[----:B------:R-:W-:Y:S02]  /*0e10*/  IMAD.WIDE R178, R3, 0x4, R178 ;  /* 0x0000000403b27825 */ /* 0x000fe400078e02b2 */
[----:B------:R-:W3:Y:S02]  /*0e20*/  LDG.E.128 R152, desc[UR10][R152.64] ;  /* 0x0000000a98987981 */ /* 0x000ee4000c1e1d00 */
[----:B0-----:R-:W-:-:S02]  /*0e30*/  IMAD.WIDE.U32 R148, R180, 0x10, R210 ;  /* 0x00000010b4947825 */ /* 0x001fc400078e00d2 */
[----:B------:R0:W3:Y:S04]  /*0e40*/  LDG.E R178, desc[UR10][R178.64] ;  /* 0x0000000ab2b27981 */ /* 0x0000e8000c1e1900 */
[----:B------:R-:W3:Y:S01]  /*0e50*/  LDG.E.128 R148, desc[UR10][R148.64] ;  /* 0x0000000a94947981 */ /* 0x000ee2000c1e1d00 */
[----:B0-----:R-:W-:-:S05]  /*0e60*/  IADD3 R179, PT, PT, R180, 0x20, RZ ;  /* 0x00000020b4b37810 */ /* 0x001fca0007ffe0ff */
[----:B------:R-:W-:-:S06]  /*0e70*/  IMAD.WIDE.U32 R124, R179, 0x10, R210 ;  /* 0x00000010b37c7825 */ /* 0x000fcc00078e00d2 */
[----:B------:R-:W3:Y:S01]  /*0e80*/  LDG.E.128 R124, desc[UR10][R124.64] ;  /* 0x0000000a7c7c7981 */ /* 0x000ee2000c1e1d00 */
[----:B------:R-:W-:Y:S01]  /*0e90*/  ISETP.NE.AND P3, PT, RZ, UR7, PT ;  /* 0x00000007ff007c0c */ /* 0x000fe2000bf65270 */
[----:B------:R-:W-:-:S04]  /*0ea0*/  IMAD.WIDE.U32 R120, R179, 0x10, R204 ;  /* 0x00000010b3787825 */ /* 0x000fc800078e00cc */
[----:B------:R-:W-:Y:S02]  /*0eb0*/  IMAD.WIDE.U32 R128, R179, 0x10, R212 ;  /* 0x00000010b3807825 */ /* 0x000fe400078e00d4 */
[----:B------:R-:W3:Y:S01]  /*0ec0*/  LDG.E.128 R120, desc[UR10][R120.64] ;  /* 0x0000000a78787981 */ /* 0x000ee2000c1e1d00 */
[----:B------:R-:W-:-:S03]  /*0ed0*/  IADD3 R169, PT, PT, R180, 0x40, RZ ;  /* 0x00000040b4a97810 */ /* 0x000fc60007ffe0ff */
[----:B------:R-:W3:Y:S02]  /*0ee0*/  LDG.E.128 R128, desc[UR10][R128.64] ;  /* 0x0000000a80807981 */ /* 0x000ee4000c1e1d00 */
[----:B------:R-:W-:-:S04]  /*0ef0*/  IMAD.WIDE.U32 R136, R169, 0x10, R212 ;  /* 0x00000010a9887825 */ /* 0x000fc800078e00d4 */
[----:B------:R-:W-:Y:S01]  /*0f00*/  IMAD.WIDE.U32 R140, R169, 0x10, R210 ;  /* 0x00000010a98c7825 */ /* 0x000fe200078e00d2 */
[----:B------:R-:W-:Y:S01]  /*0f10*/  ISETP.NE.U32.AND P0, PT, RZ, UR14, PT ;  /* 0x0000000eff007c0c */ /* 0x000fe2000bf05070 */
[----:B------:R-:W3:Y:S02]  /*0f20*/  LDG.E.128 R136, desc[UR10][R136.64] ;  /* 0x0000000a88887981 */ /* 0x000ee4000c1e1d00 */
[--C-:B----4-:R-:W-:Y:S01]  /*0f30*/  HADD2.F32 R181, -RZ, R144.reuse.H1_H1 ;  /* 0x30000090ffb57230 */ /* 0x110fe20000004100 */
[----:B--2---:R-:W-:Y:S01]  /*0f40*/  FSEL R182, R182, RZ, !P3 ;  /* 0x000000ffb6b67208 */ /* 0x004fe20005800000 */
[----:B------:R-:W-:Y:S01]  /*0f50*/  HADD2.F32 R0, -RZ, R144.H0_H0 ;  /* 0x20000090ff007230 */ /* 0x000fe20000004100 */
[----:B------:R-:W2:Y:S01]  /*0f60*/  LDG.E.128 R140, desc[UR10][R140.64] ;  /* 0x0000000a8c8c7981 */ /* 0x000ea2000c1e1d00 */
[----:B------:R-:W-:Y:S02]  /*0f70*/  HADD2.F32 R144, -RZ, R145.H0_H0 ;  /* 0x20000091ff907230 */ /* 0x000fe40000004100 */
[----:B------:R-:W-:Y:S01]  /*0f80*/  FADD.FTZ R181, -R182, R181 ;  /* 0x000000b5b6b57221 */ /* 0x000fe20000010100 */
[----:B------:R-:W-:-:S02]  /*0f90*/  HADD2.F32 R187, -RZ, R146.H0_H0 ;  /* 0x20000092ffbb7230 */ /* 0x000fc40000004100 */
[----:B---3--:R-:W-:Y:S02]  /*0fa0*/  HADD2.F32 R191, -RZ, R152.H1_H1 ;  /* 0x30000098ffbf7230 */ /* 0x008fe40000004100 */
[----:B------:R-:W-:Y:S02]  /*0fb0*/  HADD2.F32 R193, -RZ, R154.H0_H0 ;  /* 0x2000009affc17230 */ /* 0x000fe40000004100 */
[----:B------:R-:W-:Y:S01]  /*0fc0*/  FMUL.FTZ R201, R178, R181 ;  /* 0x000000b5b2c97220 */ /* 0x000fe20000410000 */
[----:B------:R-:W-:Y:S01]  /*0fd0*/  HADD2.F32 R145, -RZ, R145.H1_H1 ;  /* 0x30000091ff917230 */ /* 0x000fe20000004100 */
[----:B------:R-:W-:Y:S01]  /*0fe0*/  IADD3 R181, PT, PT, R180, 0x60, RZ ;  /* 0x00000060b4b57810 */ /* 0x000fe20007ffe0ff */
[----:B------:R-:W-:Y:S02]  /*0ff0*/  HADD2.F32 R183, -RZ, R148.H0_H0 ;  /* 0x20000094ffb77230 */ /* 0x000fe40000004100 */
[----:B------:R-:W-:Y:S02]  /*1000*/  HADD2.F32 R195, -RZ, R154.H1_H1 ;  /* 0x3000009affc37230 */ /* 0x000fe40000004100 */
[----:B-----5:R-:W-:Y:S01]  /*1010*/  FMUL.FTZ R200, R61, R191 ;  /* 0x000000bf3dc87220 */ /* 0x020fe20000410000 */
[----:B------:R-:W-:-:S02]  /*1020*/  HADD2.F32 R148, -RZ, R148.H1_H1 ;  /* 0x30000094ff947230 */ /* 0x000fc40000004100 */
[C---:B------:R-:W-:Y:S01]  /*1030*/  FADD.FTZ R187, -R182.reuse, R187 ;  /* 0x000000bbb6bb7221 */ /* 0x040fe20000010100 */
[--C-:B------:R-:W-:Y:S02]  /*1040*/  HADD2.F32 R192, -RZ, R153.reuse.H1_H1 ;  /* 0x30000099ffc07230 */ /* 0x100fe40000004100 */
[----:B------:R-:W-:Y:S01]  /*1050*/  FADD.FTZ R221, R193, R221 ;  /* 0x000000ddc1dd7221 */ /* 0x000fe20000010000 */
[----:B------:R-:W-:Y:S01]  /*1060*/  FADD.FTZ R197, -R182, R145 ;  /* 0x00000091b6c57221 */ /* 0x000fe20000010100 */
[----:B------:R-:W-:Y:S02]  /*1070*/  HADD2.F32 R189, -RZ, R152.H0_H0 ;  /* 0x20000098ffbd7230 */ /* 0x000fe40000004100 */
[----:B------:R-:W-:Y:S01]  /*1080*/  FADD.FTZ R220, R195, R220 ;  /* 0x000000dcc3dc7221 */ /* 0x000fe20000010000 */
[----:B------:R-:W-:Y:S02]  /*1090*/  HADD2.F32 R190, -RZ, R153.H0_H0 ;  /* 0x20000099ffbe7230 */ /* 0x000fe40000004100 */
[----:B------:R-:W-:Y:S01]  /*10a0*/  FADD.FTZ R234, R148, R234 ;  /* 0x000000ea94ea7221 */ /* 0x000fe20000010000 */
[----:B------:R-:W-:-:S02]  /*10b0*/  HADD2.F32 R198, -RZ, R149.H0_H0 ;  /* 0x20000095ffc67230 */ /* 0x000fc40000004100 */
[-C--:B------:R-:W-:Y:S01]  /*10c0*/  FFMA.FTZ R14, R201, R148.reuse, R14 ;  /* 0x00000094c90e7223 */ /* 0x080fe2000001000e */
[----:B------:R-:W-:Y:S02]  /*10d0*/  HADD2.F32 R186, -RZ, R150.H0_H0 ;  /* 0x20000096ffba7230 */ /* 0x000fe40000004100 */
[----:B------:R-:W-:Y:S01]  /*10e0*/  FFMA.FTZ R200, R93, R148, R200 ;  /* 0x000000945dc87223 */ /* 0x000fe200000100c8 */
[----:B------:R-:W-:-:S04]  /*10f0*/  IMAD.WIDE.U32 R152, R181, 0x10, R212 ;  /* 0x00000010b5987825 */ /* 0x000fc800078e00d4 */
[C---:B------:R-:W-:Y:S01]  /*1100*/  FMUL.FTZ R187, R178.reuse, R187 ;  /* 0x000000bbb2bb7220 */ /* 0x040fe20000410000 */
[----:B------:R-:W3:Y:S01]  /*1110*/  LDL.LU R213, [R1+0x38] ;  /* 0x0000380001d57983 */ /* 0x000ee20000300800 */
[----:B------:R-:W-:Y:S01]  /*1120*/  FMUL.FTZ R197, R178, R197 ;  /* 0x000000c5b2c57220 */ /* 0x000fe20000410000 */
[----:B------:R-:W-:Y:S02]  /*1130*/  HADD2.F32 R184, -RZ, R147.H0_H0 ;  /* 0x20000093ffb87230 */ /* 0x000fe40000004100 */
[----:B------:R-:W-:Y:S01]  /*1140*/  FMUL.FTZ R196, R63, R192 ;  /* 0x000000c03fc47220 */ /* 0x000fe20000410000 */
[----:B------:R-:W-:Y:S02]  /*1150*/  HADD2.F32 R149, -RZ, R149.H1_H1 ;  /* 0x30000095ff957230 */ /* 0x000fe40000004100 */
[----:B------:R-:W-:Y:S01]  /*1160*/  FMUL.FTZ R148, R56, R193 ;  /* 0x000000c138947220 */ /* 0x000fe20000410000 */
[----:B------:R-:W-:Y:S01]  /*1170*/  FADD.FTZ R244, R191, R244 ;  /* 0x000000f4bff47221 */ /* 0x000fe20000010000 */
[----:B------:R-:W-:Y:S01]  /*1180*/  FFMA.FTZ R239, R201, R191, R239 ;  /* 0x000000bfc9ef7223 */ /* 0x000fe200000100ef */
[----:B------:R-:W-:Y:S01]  /*1190*/  STL [R1+0x8], R221 ;  /* 0x000008dd01007387 */ /* 0x000fe20000100800 */
[----:B------:R-:W-:Y:S01]  /*11a0*/  FADD.FTZ R247, R186, R247 ;  /* 0x000000f7baf77221 */ /* 0x000fe20000010000 */
[----:B------:R-:W-:-:S02]  /*11b0*/  FFMA.FTZ R11, R187, R186, R11 ;  /* 0x000000babb0b7223 */ /* 0x000fc4000001000b */
[----:B------:R-:W4:Y:S01]  /*11c0*/  LDL.LU R191, [R1+0x28] ;  /* 0x0000280001bf7983 */ /* 0x000f220000300800 */
[----:B------:R-:W-:Y:S02]  /*11d0*/  HADD2.F32 R202, -RZ, R155.H0_H0 ;  /* 0x2000009bffca7230 */ /* 0x000fe40000004100 */
[----:B------:R-:W-:Y:S01]  /*11e0*/  FADD.FTZ R237, R149, R237 ;  /* 0x000000ed95ed7221 */ /* 0x000fe20000010000 */
[-C--:B------:R-:W-:Y:S01]  /*11f0*/  FFMA.FTZ R12, R197, R149.reuse, R12 ;  /* 0x00000095c50c7223 */ /* 0x080fe2000001000c */
[----:B------:R-:W-:Y:S01]  /*1200*/  STL [R1+0xc], R220 ;  /* 0x00000cdc01007387 */ /* 0x000fe20000100800 */
[----:B------:R-:W-:Y:S01]  /*1210*/  FFMA.FTZ R196, R95, R149, R196 ;  /* 0x000000955fc47223 */ /* 0x000fe200000100c4 */
[----:B------:R-:W-:Y:S01]  /*1220*/  FFMA.FTZ R186, R88, R186, R148 ;  /* 0x000000ba58ba7223 */ /* 0x000fe20000010094 */
[----:B------:R-:W-:Y:S01]  /*1230*/  FADD.FTZ R209, -R182, R184 ;  /* 0x000000b8b6d17221 */ /* 0x000fe20000010100 */
[----:B------:R-:W2:Y:S01]  /*1240*/  LDL.LU R212, [R1+0x3c] ;  /* 0x00003c0001d47983 */ /* 0x000ea20000300800 */
[----:B------:R-:W-:-:S02]  /*1250*/  HADD2.F32 R188, -RZ, R147.H1_H1 ;  /* 0x30000093ffbc7230 */ /* 0x000fc40000004100 */
[----:B------:R-:W-:Y:S02]  /*1260*/  IMAD.WIDE.U32 R148, R181, 0x10, R210 ;  /* 0x00000010b5947825 */ /* 0x000fe400078e00d2 */
[----:B------:R-:W2:Y:S02]  /*1270*/  LDL.LU R210, [R1+0x2c] ;  /* 0x00002c0001d27983 */ /* 0x000ea40000300800 */
[----:B------:R-:W-:Y:S01]  /*1280*/  FMUL.FTZ R209, R178, R209 ;  /* 0x000000d1b2d17220 */ /* 0x000fe20000410000 */
[----:B------:R-:W-:Y:S02]  /*1290*/  HADD2.F32 R208, -RZ, R151.H0_H0 ;  /* 0x20000097ffd07230 */ /* 0x000fe40000004100 */
[----:B------:R-:W-:Y:S01]  /*12a0*/  FMUL.FTZ R203, R58, R202 ;  /* 0x000000ca3acb7220 */ /* 0x000fe20000410000 */
[----:B------:R-:W-:Y:S01]  /*12b0*/  FADD.FTZ R188, -R182, R188 ;  /* 0x000000bcb6bc7221 */ /* 0x000fe20000010100 */
[----:B------:R-:W-:Y:S02]  /*12c0*/  HADD2.F32 R194, -RZ, R155.H1_H1 ;  /* 0x3000009bffc27230 */ /* 0x000fe40000004100 */
[----:B------:R-:W-:Y:S01]  /*12d0*/  FADD.FTZ R249, R208, R249 ;  /* 0x000000f9d0f97221 */ /* 0x000fe20000010000 */
[-C--:B------:R-:W-:Y:S01]  /*12e0*/  FFMA.FTZ R8, R209, R208.reuse, R8 ;  /* 0x000000d0d1087223 */ /* 0x080fe20000010008 */
[----:B------:R-:W-:Y:S01]  /*12f0*/  FFMA.FTZ R208, R90, R208, R203 ;  /* 0x000000d05ad07223 */ /* 0x000fe200000100cb */
[----:B------:R-:W-:Y:S01]  /*1300*/  FMUL.FTZ R207, R178, R188 ;  /* 0x000000bcb2cf7220 */ /* 0x000fe20000410000 */
[----:B------:R-:W-:-:S02]  /*1310*/  HADD2.F32 R203, -RZ, R124.H0_H0 ;  /* 0x2000007cffcb7230 */ /* 0x000fc40000004100 */
[----:B------:R-:W-:Y:S01]  /*1320*/  FADD.FTZ R219, R202, R219 ;  /* 0x000000dbcadb7221 */ /* 0x000fe20000010000 */
[----:B------:R-:W-:Y:S01]  /*1330*/  FFMA.FTZ R218, R209, R202, R218 ;  /* 0x000000cad1da7223 */ /* 0x000fe200000100da */
[----:B------:R-:W-:Y:S02]  /*1340*/  HADD2.F32 R124, -RZ, R124.H1_H1 ;  /* 0x3000007cff7c7230 */ /* 0x000fe40000004100 */
[----:B------:R-:W-:Y:S01]  /*1350*/  FADD.FTZ R217, R194, R217 ;  /* 0x000000d9c2d97221 */ /* 0x000fe20000010000 */
[----:B------:R-:W-:Y:S01]  /*1360*/  FFMA.FTZ R216, R207, R194, R216 ;  /* 0x000000c2cfd87223 */ /* 0x000fe200000100d8 */
[----:B------:R-:W-:Y:S01]  /*1370*/  FADD.FTZ R215, R203, R215 ;  /* 0x000000d7cbd77221 */ /* 0x000fe20000010000 */
[----:B------:R-:W-:Y:S01]  /*1380*/  STL [R1+0x10], R219 ;  /* 0x000010db01007387 */ /* 0x000fe20000100800 */
[----:B------:R-:W-:-:S03]  /*1390*/  FADD.FTZ R214, R124, R214 ;  /* 0x000000d67cd67221 */ /* 0x000fc60000010000 */
[----:B------:R-:W-:Y:S04]  /*13a0*/  STL [R1], R218 ;  /* 0x000000da01007387 */ /* 0x000fe80000100800 */
[----:B------:R-:W-:Y:S04]  /*13b0*/  STL [R1+0x14], R217 ;  /* 0x000014d901007387 */ /* 0x000fe80000100800 */
[----:B------:R-:W-:Y:S04]  /*13c0*/  STL [R1+0x4], R216 ;  /* 0x000004d801007387 */ /* 0x000fe80000100800 */
[----:B------:R0:W-:Y:S04]  /*13d0*/  STL [R1+0x18], R215 ;  /* 0x000018d701007387 */ /* 0x0001e80000100800 */
[----:B------:R-:W2:Y:S04]  /*13e0*/  LDL.LU R211, [R1+0x20] ;  /* 0x0000200001d37983 */ /* 0x000ea80000300800 */
[----:B------:R1:W-:Y:S04]  /*13f0*/  STL [R1+0x1c], R214 ;  /* 0x00001cd601007387 */ /* 0x0003e80000100800 */
[----:B0-----:R-:W2:Y:S01]  /*1400*/  LDL.LU R215, [R1+0x24] ;  /* 0x0000240001d77983 */ /* 0x001ea20000300800 */
[----:B------:R-:W-:Y:S01]  /*1410*/  HADD2.F32 R185, -RZ, R146.H1_H1 ;  /* 0x30000092ffb97230 */ /* 0x000fe20000004100 */
[----:B------:R-:W-:Y:S01]  /*1420*/  ISETP.NE.AND.EX P0, PT, RZ, UR15, PT, P0 ;  /* 0x0000000fff007c0c */ /* 0x000fe2000bf05300 */
[----:B------:R-:W-:Y:S01]  /*1430*/  FADD.FTZ R144, -R182, R144 ;  /* 0x00000090b6907221 */ /* 0x000fe20000010100 */
[----:B------:R-:W-:-:S02]  /*1440*/  HADD2.F32 R206, -RZ, R151.H1_H1 ;  /* 0x30000097ffce7230 */ /* 0x000fc40000004100 */
[----:B------:R-:W-:Y:S01]  /*1450*/  FADD.FTZ R245, R190, R245 ;  /* 0x000000f5bef57221 */ /* 0x000fe20000010000 */
[----:B------:R-:W-:Y:S01]  /*1460*/  FADD.FTZ R185, -R182, R185 ;  /* 0x000000b9b6b97221 */ /* 0x000fe20000010100 */
[----:B------:R-:W-:Y:S01]  /*1470*/  FMUL.FTZ R199, R178, R144 ;  /* 0x00000090b2c77220 */ /* 0x000fe20000410000 */
[----:B------:R-:W-:Y:S02]  /*1480*/  HADD2.F32 R202, -RZ, R120.H0_H0 ;  /* 0x20000078ffca7230 */ /* 0x000fe40000004100 */
[----:B------:R-:W-:Y:S01]  /*1490*/  FADD.FTZ R235, R198, R235 ;  /* 0x000000ebc6eb7221 */ /* 0x000fe20000010000 */
[----:B------:R-:W-:Y:S01]  /*14a0*/  FMUL.FTZ R185, R178, R185 ;  /* 0x000000b9b2b97220 */ /* 0x000fe20000410000 */
[----:B------:R-:W-:Y:S01]  /*14b0*/  FMUL.FTZ R151, R57, R195 ;  /* 0x000000c339977220 */ /* 0x000fe20000410000 */
[----:B------:R-:W-:Y:S01]  /*14c0*/  FMUL.FTZ R188, R59, R194 ;  /* 0x000000c23bbc7220 */ /* 0x000fe20000410000 */
[----:B------:R-:W-:-:S04]  /*14d0*/  IMAD.WIDE.U32 R132, R169, 0x10, R204 ;  /* 0x00000010a9847825 */ /* 0x000fc800078e00cc */
[----:B------:R-:W-:Y:S01]  /*14e0*/  FFMA.FTZ R252, R185, R195, R252 ;  /* 0x000000c3b9fc7223 */ /* 0x000fe200000100fc */
[-C--:B------:R-:W-:Y:S01]  /*14f0*/  FMUL.FTZ R144, R62, R190.reuse ;  /* 0x000000be3e907220 */ /* 0x080fe20000410000 */
[----:B------:R-:W0:Y:S01]  /*1500*/  @P0 LDC.64 R194, c[0x0][0x3b8] ;  /* 0x0000ee00ffc20b82 */ /* 0x000e220000000a00 */
[C---:B------:R-:W-:Y:S01]  /*1510*/  FFMA.FTZ R241, R199.reuse, R190, R241 ;  /* 0x000000bec7f17223 */ /* 0x040fe200000100f1 */
[----:B------:R-:W-:Y:S02]  /*1520*/  HADD2.F32 R190, -RZ, R120.H1_H1 ;  /* 0x30000078ffbe7230 */ /* 0x000fe40000004100 */
[----:B------:R-:W-:Y:S01]  /*1530*/  FADD.FTZ R202, -R182, R202 ;  /* 0x000000cab6ca7221 */ /* 0x000fe20000010100 */
[-C--:B------:R-:W-:Y:S01]  /*1540*/  FFMA.FTZ R13, R199, R198.reuse, R13 ;  /* 0x000000c6c70d7223 */ /* 0x080fe2000001000d */
[----:B------:R-:W-:Y:S02]  /*1550*/  HADD2.F32 R120, -RZ, R128.H0_H0 ;  /* 0x20000080ff787230 */ /* 0x000fe40000004100 */
[----:B------:R-:W-:Y:S01]  /*1560*/  FFMA.FTZ R198, R94, R198, R144 ;  /* 0x000000c65ec67223 */ /* 0x000fe20000010090 */
[----:B------:R-:W-:-:S04]  /*1570*/  IMAD.WIDE.U32 R144, R181, 0x10, R204 ;  /* 0x00000010b5907825 */ /* 0x000fc800078e00cc */
[----:B------:R-:W-:Y:S01]  /*1580*/  FMUL.FTZ R202, R178, R202 ;  /* 0x000000cab2ca7220 */ /* 0x000fe20000410000 */
[C---:B------:R-:W-:Y:S01]  /*1590*/  FADD.FTZ R205, -R182.reuse, R190 ;  /* 0x000000beb6cd7221 */ /* 0x040fe20000010100 */
[----:B------:R-:W-:Y:S01]  /*15a0*/  FADD.FTZ R0, -R182, R0 ;  /* 0x00000000b6007221 */ /* 0x000fe20000010100 */
[----:B------:R-:W-:Y:S02]  /*15b0*/  HADD2.F32 R128, -RZ, R128.H1_H1 ;  /* 0x30000080ff807230 */ /* 0x000fe40000004100 */
[----:B------:R-:W-:Y:S01]  /*15c0*/  FADD.FTZ R250, R206, R250 ;  /* 0x000000facefa7221 */ /* 0x000fe20000010000 */
[----:B------:R-:W-:Y:S01]  /*15d0*/  FMUL.FTZ R205, R178, R205 ;  /* 0x000000cdb2cd7220 */ /* 0x000fe20000410000 */
[----:B------:R-:W-:Y:S01]  /*15e0*/  FFMA.FTZ R7, R207, R206, R7 ;  /* 0x000000cecf077223 */ /* 0x000fe20000010007 */
[----:B------:R-:W-:Y:S01]  /*15f0*/  FMUL.FTZ R146, R60, R189 ;  /* 0x000000bd3c927220 */ /* 0x000fe20000410000 */
[----:B------:R-:W-:Y:S01]  /*1600*/  FADD.FTZ R243, R189, R243 ;  /* 0x000000f3bdf37221 */ /* 0x000fe20000010000 */
[----:B------:R-:W-:Y:S01]  /*1610*/  FADD.FTZ R246, R192, R246 ;  /* 0x000000f6c0f67221 */ /* 0x000fe20000010000 */
[----:B------:R-:W-:Y:S01]  /*1620*/  FFMA.FTZ R242, R197, R192, R242 ;  /* 0x000000c0c5f27223 */ /* 0x000fe200000100f2 */
[----:B------:R-:W-:Y:S01]  /*1630*/  FFMA.FTZ R251, R187, R193, R251 ;  /* 0x000000c1bbfb7223 */ /* 0x000fe200000100fb */
[----:B------:R-:W2:Y:S01]  /*1640*/  LDG.E.128 R132, desc[UR10][R132.64] ;  /* 0x0000000a84847981 */ /* 0x000ea2000c1e1d00 */
[----:B0-----:R-:W-:-:S04]  /*1650*/  @P0 IMAD.WIDE.U32 R194, R179, 0x8, R194 ;  /* 0x00000008b3c20825 */ /* 0x001fc800078e00c2 */
[----:B------:R-:W-:Y:S01]  /*1660*/  FADD.FTZ R233, R183, R233 ;  /* 0x000000e9b7e97221 */ /* 0x000fe20000010000 */
[----:B------:R-:W2:Y:S01]  /*1670*/  LDG.E.128 R152, desc[UR10][R152.64] ;  /* 0x0000000a98987981 */ /* 0x000ea2000c1e1d00 */
[----:B---3--:R-:W-:-:S03]  /*1680*/  FADD.FTZ R213, R120, R213 ;  /* 0x000000d578d57221 */ /* 0x008fc60000010000 */
[----:B------:R0:W5:Y:S01]  /*1690*/  @P0 LDG.E.64 R172, desc[UR10][R194.64] ;  /* 0x0000000ac2ac0981 */ /* 0x000162000c1e1b00 */
[----:B----4-:R-:W-:-:S03]  /*16a0*/  FFMA.FTZ R191, R202, R120, R191 ;  /* 0x00000078cabf7223 */ /* 0x010fc600000100bf */
[----:B------:R3:W-:Y:S01]  /*16b0*/  STL [R1+0x38], R213 ;  /* 0x000038d501007387 */ /* 0x0007e20000100800 */
[----:B--2---:R-:W-:-:S03]  /*16c0*/  FADD.FTZ R212, R128, R212 ;  /* 0x000000d480d47221 */ /* 0x004fc60000010000 */
[----:B------:R-:W-:Y:S01]  /*16d0*/  STL [R1+0x28], R191 ;  /* 0x000028bf01007387 */ /* 0x000fe20000100800 */
[----:B------:R-:W-:-:S03]  /*16e0*/  FFMA.FTZ R210, R205, R128, R210 ;  /* 0x00000080cdd27223 */ /* 0x000fc600000100d2 */
[----:B------:R-:W2:Y:S01]  /*16f0*/  LDL.LU R219, [R1+0x40] ;  /* 0x0000400001db7983 */ /* 0x000ea20000300800 */
[----:B------:R-:W-:Y:S01]  /*1700*/  FMUL.FTZ R0, R178, R0 ;  /* 0x00000000b2007220 */ /* 0x000fe20000410000 */
[----:B------:R-:W-:Y:S01]  /*1710*/  FFMA.FTZ R206, R91, R206, R188 ;  /* 0x000000ce5bce7223 */ /* 0x000fe200000100bc */
[----:B------:R-:W-:Y:S01]  /*1720*/  FMUL.FTZ R190, R52, R120 ;  /* 0x0000007834be7220 */ /* 0x000fe20000410000 */
[----:B------:R-:W4:Y:S01]  /*1730*/  LDL.LU R218, [R1+0x30] ;  /* 0x0000300001da7983 */ /* 0x000f220000300800 */
[----:B------:R-:W-:Y:S01]  /*1740*/  FMUL.FTZ R204, R53, R128 ;  /* 0x0000008035cc7220 */ /* 0x000fe20000410000 */
[----:B------:R-:W-:Y:S01]  /*1750*/  FFMA.FTZ R6, R205, R124, R6 ;  /* 0x0000007ccd067223 */ /* 0x000fe20000010006 */
[----:B------:R-:W-:Y:S01]  /*1760*/  FFMA.FTZ R16, R202, R203, R16 ;  /* 0x000000cbca107223 */ /* 0x000fe20000010010 */
[----:B------:R0:W-:Y:S01]  /*1770*/  STL [R1+0x3c], R212 ;  /* 0x00003cd401007387 */ /* 0x0001e20000100800 */
[----:B------:R-:W4:Y:S03]  /*1780*/  LDC.64 R192, c[0x0][0x438] ;  /* 0x00010e00ffc07b82 */ /* 0x000f260000000a00 */
[----:B-1----:R-:W4:Y:S04]  /*1790*/  LDL.LU R214, [R1+0x44] ;  /* 0x0000440001d67983 */ /* 0x002f280000300800 */
[----:B------:R-:W-:Y:S04]  /*17a0*/  STL [R1+0x2c], R210 ;  /* 0x00002cd201007387 */ /* 0x000fe80000100800 */
[----:B---3--:R-:W3:Y:S01]  /*17b0*/  LDL.LU R213, [R1+0x34] ;  /* 0x0000340001d57983 */ /* 0x008ee20000300800 */
[----:B0-----:R-:W-:-:S03]  /*17c0*/  HADD2.F32 R195, -RZ, R125.H0_H0 ;  /* 0x2000007dffc37230 */ /* 0x001fc60000004100 */
[----:B------:R-:W3:Y:S01]  /*17d0*/  LDL.LU R217, [R1+0x48] ;  /* 0x0000480001d97983 */ /* 0x000ee20000300800 */
[----:B------:R-:W-:-:S03]  /*17e0*/  HADD2.F32 R125, -RZ, R125.H1_H1 ;  /* 0x3000007dff7d7230 */ /* 0x000fc60000004100 */
[----:B------:R-:W3:Y:S04]  /*17f0*/  LDL.LU R216, [R1+0x68] ;  /* 0x0000680001d87983 */ /* 0x000ee80000300800 */
[----:B------:R-:W3:Y:S01]  /*1800*/  LDL.LU R212, [R1+0x58] ;  /* 0x0000580001d47983 */ /* 0x000ee20000300800 */
[----:B------:R-:W-:Y:S01]  /*1810*/  FADD.FTZ R211, R195, R211 ;  /* 0x000000d3c3d37221 */ /* 0x000fe20000010000 */
[----:B------:R-:W-:-:S04]  /*1820*/  FADD.FTZ R215, R125, R215 ;  /* 0x000000d77dd77221 */ /* 0x000fc80000010000 */
[----:B------:R-:W-:Y:S04]  /*1830*/  STL [R1+0x20], R211 ;  /* 0x000020d301007387 */ /* 0x000fe80000100800 */
[----:B------:R0:W-:Y:S04]  /*1840*/  STL [R1+0x24], R215 ;  /* 0x000024d701007387 */ /* 0x0001e80000100800 */
[----:B0-----:R-:W3:Y:S01]  /*1850*/  LDL.LU R215, [R1+0x4c] ;  /* 0x00004c0001d77983 */ /* 0x001ee20000300800 */
[----:B------:R-:W-:Y:S02]  /*1860*/  FFMA.FTZ R238, R0, R189, R238 ;  /* 0x000000bd00ee7223 */ /* 0x000fe400000100ee */
[----:B------:R-:W0:Y:S01]  /*1870*/  @P0 LDC.64 R188, c[0x0][0x3b8] ;  /* 0x0000ee00ffbc0b82 */ /* 0x000e220000000a00 */
[----:B------:R-:W-:-:S02]  /*1880*/  HADD2.F32 R210, -RZ, R121.H0_H0 ;  /* 0x20000079ffd27230 */ /* 0x000fc40000004100 */
[----:B------:R-:W-:Y:S02]  /*1890*/  HADD2.F32 R120, -RZ, R129.H0_H0 ;  /* 0x20000081ff787230 */ /* 0x000fe40000004100 */
[----:B0-----:R-:W-:-:S05]  /*18a0*/  @P0 IMAD.WIDE.U32 R188, R180, 0x8, R188 ;  /* 0x00000008b4bc0825 */ /* 0x001fca00078e00bc */
[----:B------:R0:W5:Y:S02]  /*18b0*/  @P0 LDG.E.64 R170, desc[UR10][R188.64] ;  /* 0x0000000abcaa0981 */ /* 0x000164000c1e1b00 */
[----:B0-----:R-:W0:Y:S01]  /*18c0*/  @P0 LDC.64 R188, c[0x0][0x3b8] ;  /* 0x0000ee00ffbc0b82 */ /* 0x001e220000000a00 */
[----:B------:R-:W-:Y:S01]  /*18d0*/  FADD.FTZ R210, -R182, R210 ;  /* 0x000000d2b6d27221 */ /* 0x000fe20000010100 */
[----:B------:R-:W-:Y:S02]  /*18e0*/  HADD2.F32 R121, -RZ, R121.H1_H1 ;  /* 0x30000079ff797230 */ /* 0x000fe40000004100 */
[----:B------:R-:W-:Y:S01]  /*18f0*/  FFMA.FTZ R204, R85, R124, R204 ;  /* 0x0000007c55cc7223 */ /* 0x000fe200000100cc */
[----:B------:R-:W-:Y:S01]  /*1900*/  FMUL.FTZ R124, R54, R120 ;  /* 0x00000078367c7220 */ /* 0x000fe20000410000 */
[----:B------:R-:W-:Y:S01]  /*1910*/  FMUL.FTZ R210, R178, R210 ;  /* 0x000000d2b2d27220 */ /* 0x000fe20000410000 */
[----:B------:R-:W-:Y:S02]  /*1920*/  HADD2.F32 R129, -RZ, R129.H1_H1 ;  /* 0x30000081ff817230 */ /* 0x000fe40000004100 */
[----:B------:R-:W-:Y:S01]  /*1930*/  FADD.FTZ R121, -R182, R121 ;  /* 0x00000079b6797221 */ /* 0x000fe20000010100 */
[-C--:B------:R-:W-:Y:S01]  /*1940*/  FFMA.FTZ R225, R210, R195.reuse, R225 ;  /* 0x000000c3d2e17223 */ /* 0x080fe200000100e1 */
[----:B------:R-:W-:-:S02]  /*1950*/  FFMA.FTZ R195, R86, R195, R124 ;  /* 0x000000c356c37223 */ /* 0x000fc4000001007c */
[----:B------:R-:W-:Y:S01]  /*1960*/  FMUL.FTZ R194, R178, R121 ;  /* 0x00000079b2c27220 */ /* 0x000fe20000410000 */
[----:B------:R-:W-:Y:S02]  /*1970*/  HADD2.F32 R124, -RZ, R122.H0_H0 ;  /* 0x2000007aff7c7230 */ /* 0x000fe40000004100 */
[----:B------:R-:W-:Y:S02]  /*1980*/  FFMA.FTZ R203, R84, R203, R190 ;  /* 0x000000cb54cb7223 */ /* 0x000fe400000100be */
[----:B------:R-:W1:Y:S01]  /*1990*/  @P0 LDC.64 R190, c[0x0][0x3b8] ;  /* 0x0000ee00ffbe0b82 */ /* 0x000e620000000a00 */
[----:B------:R-:W-:Y:S01]  /*19a0*/  FMUL.FTZ R211, R55, R129 ;  /* 0x0000008137d37220 */ /* 0x000fe20000410000 */
[----:B------:R-:W-:Y:S02]  /*19b0*/  HADD2.F32 R128, -RZ, R130.H0_H0 ;  /* 0x20000082ff807230 */ /* 0x000fe40000004100 */
[----:B0-----:R-:W-:-:S05]  /*19c0*/  @P0 IMAD.WIDE.U32 R188, R181, 0x8, R188 ;  /* 0x00000008b5bc0825 */ /* 0x001fca00078e00bc */
[----:B------:R0:W5:Y:S02]  /*19d0*/  @P0 LDG.E.64 R176, desc[UR10][R188.64] ;  /* 0x0000000abcb00981 */ /* 0x000164000c1e1b00 */
[--C-:B0-----:R-:W-:Y:S02]  /*19e0*/  HADD2.F32 R189, -RZ, R126.reuse.H0_H0 ;  /* 0x2000007effbd7230 */ /* 0x101fe40000004100 */
[----:B------:R-:W-:Y:S02]  /*19f0*/  HADD2.F32 R126, -RZ, R126.H1_H1 ;  /* 0x3000007eff7e7230 */ /* 0x000fe40000004100 */
[----:B-1----:R-:W-:-:S05]  /*1a00*/  @P0 IMAD.WIDE.U32 R190, R169, 0x8, R190 ;  /* 0x00000008a9be0825 */ /* 0x002fca00078e00be */
[----:B------:R0:W5:Y:S01]  /*1a10*/  @P0 LDG.E.64 R174, desc[UR10][R190.64] ;  /* 0x0000000abeae0981 */ /* 0x000162000c1e1b00 */
[----:B--2---:R-:W-:Y:S01]  /*1a20*/  FADD.FTZ R219, R120, R219 ;  /* 0x000000db78db7221 */ /* 0x004fe20000010000 */
[----:B----4-:R-:W-:-:S04]  /*1a30*/  FFMA.FTZ R218, R210, R120, R218 ;  /* 0x00000078d2da7223 */ /* 0x010fc800000100da */
[----:B------:R-:W-:Y:S01]  /*1a40*/  STL [R1+0x40], R219 ;  /* 0x000040db01007387 */ /* 0x000fe20000100800 */
[----:B------:R-:W-:-:S03]  /*1a50*/  FADD.FTZ R214, R129, R214 ;  /* 0x000000d681d67221 */ /* 0x000fc60000010000 */
[----:B------:R-:W-:Y:S04]  /*1a60*/  STL [R1+0x30], R218 ;  /* 0x000030da01007387 */ /* 0x000fe80000100800 */
[----:B------:R1:W-:Y:S01]  /*1a70*/  STL [R1+0x44], R214 ;  /* 0x000044d601007387 */ /* 0x0003e20000100800 */
[----:B---3--:R-:W-:Y:S01]  /*1a80*/  FFMA.FTZ R213, R194, R129, R213 ;  /* 0x00000081c2d57223 */ /* 0x008fe200000100d5 */
[----:B------:R-:W-:-:S04]  /*1a90*/  FADD.FTZ R129, -R182, R124 ;  /* 0x0000007cb6817221 */ /* 0x000fc80000010100 */
[----:B------:R-:W-:Y:S01]  /*1aa0*/  FMUL.FTZ R188, R178, R129 ;  /* 0x00000081b2bc7220 */ /* 0x000fe20000410000 */
[----:B-1----:R-:W2:Y:S01]  /*1ab0*/  LDL.LU R214, [R1+0x6c] ;  /* 0x00006c0001d67983 */ /* 0x002ea20000300800 */
[----:B------:R-:W-:-:S03]  /*1ac0*/  FADD.FTZ R217, R189, R217 ;  /* 0x000000d9bdd97221 */ /* 0x000fc60000010000 */
[----:B------:R1:W-:Y:S01]  /*1ad0*/  STL [R1+0x34], R213 ;  /* 0x000034d501007387 */ /* 0x0003e20000100800 */
[----:B------:R-:W-:Y:S01]  /*1ae0*/  FFMA.FTZ R212, R188, R128, R212 ;  /* 0x00000080bcd47223 */ /* 0x000fe200000100d4 */
[----:B------:R-:W-:Y:S02]  /*1af0*/  FADD.FTZ R216, R128, R216 ;  /* 0x000000d880d87221 */ /* 0x000fe40000010000 */
[----:B-1----:R-:W3:Y:S04]  /*1b00*/  LDL.LU R213, [R1+0x5c] ;  /* 0x00005c0001d57983 */ /* 0x002ee80000300800 */
[----:B------:R-:W-:Y:S04]  /*1b10*/  STL [R1+0x48], R217 ;  /* 0x000048d901007387 */ /* 0x000fe80000100800 */
[----:B------:R1:W-:Y:S04]  /*1b20*/  STL [R1+0x58], R212 ;  /* 0x000058d401007387 */ /* 0x0003e80000100800 */
[----:B-1----:R-:W4:Y:S04]  /*1b30*/  LDL.LU R212, [R1+0x50] ;  /* 0x0000500001d47983 */ /* 0x002f280000300800 */
[----:B------:R1:W-:Y:S04]  /*1b40*/  STL [R1+0x68], R216 ;  /* 0x000068d801007387 */ /* 0x0003e80000100800 */
[----:B------:R-:W4:Y:S01]  /*1b50*/  LDL.LU R220, [R1+0x54] ;  /* 0x0000540001dc7983 */ /* 0x000f220000300800 */
[----:B------:R-:W-:-:S03]  /*1b60*/  FADD.FTZ R215, R126, R215 ;  /* 0x000000d77ed77221 */ /* 0x000fc60000010000 */
[----:B------:R-:W4:Y:S04]  /*1b70*/  LDL.LU R219, [R1+0x70] ;  /* 0x0000700001db7983 */ /* 0x000f280000300800 */
[----:B------:R-:W4:Y:S04]  /*1b80*/  LDL.LU R218, [R1+0x60] ;  /* 0x0000600001da7983 */ /* 0x000f280000300800 */
[----:B------:R0:W-:Y:S04]  /*1b90*/  STL [R1+0x4c], R215 ;  /* 0x00004cd701007387 */ /* 0x0001e80000100800 */
[----:B------:R-:W4:Y:S04]  /*1ba0*/  LDL.LU R217, [R1+0x74] ;  /* 0x0000740001d97983 */ /* 0x000f280000300800 */
[----:B------:R-:W4:Y:S04]  /*1bb0*/  LDL.LU R191, [R1+0x64] ;  /* 0x0000640001bf7983 */ /* 0x000f280000300800 */
[----:B-1----:R-:W4:Y:S01]  /*1bc0*/  LDL.LU R216, [R1+0x80] ;  /* 0x0000800001d87983 */ /* 0x002f220000300800 */
[----:B------:R-:W-:-:S04]  /*1bd0*/  ISETP.NE.U32.AND P1, PT, R192, RZ, PT ;  /* 0x000000ffc000720c */ /* 0x000fc80003f25070 */
[----:B------:R-:W-:Y:S01]  /*1be0*/  ISETP.NE.AND.EX P1, PT, R193, RZ, PT, P1 ;  /* 0x000000ffc100720c */ /* 0x000fe20003f25310 */
[----:B------:R-:W-:Y:S01]  /*1bf0*/  FMUL.FTZ R129, R48, R128 ;  /* 0x0000008030817220 */ /* 0x000fe20000410000 */
[----:B------:R-:W-:-:S03]  /*1c00*/  FFMA.FTZ R227, R188, R189, R227 ;  /* 0x000000bdbce37223 */ /* 0x000fc600000100e3 */
[----:B------:R-:W-:Y:S01]  /*1c10*/  FFMA.FTZ R189, R80, R189, R129 ;  /* 0x000000bd50bd7223 */ /* 0x000fe20000010081 */
[----:B------:R-:W-:Y:S02]  /*1c20*/  HADD2.F32 R129, -RZ, R122.H1_H1 ;  /* 0x3000007aff817230 */ /* 0x000fe40000004100 */
[-C--:B------:R-:W-:Y:S01]  /*1c30*/  FFMA.FTZ R226, R194, R125.reuse, R226 ;  /* 0x0000007dc2e27223 */ /* 0x080fe200000100e2 */
[----:B------:R-:W-:Y:S01]  /*1c40*/  FFMA.FTZ R211, R87, R125, R211 ;  /* 0x0000007d57d37223 */ /* 0x000fe200000100d3 */
[----:B------:R-:W-:Y:S02]  /*1c50*/  HADD2.F32 R122, -RZ, R130.H1_H1 ;  /* 0x30000082ff7a7230 */ /* 0x000fe40000004100 */
[----:B------:R-:W-:Y:S01]  /*1c60*/  FADD.FTZ R130, -R182, R129 ;  /* 0x00000081b6827221 */ /* 0x000fe20000010100 */
[----:B------:R-:W1:Y:S03]  /*1c70*/  @P1 LDC.64 R124, c[0x0][0x438] ;  /* 0x00010e00ff7c1b82 */ /* 0x000e660000000a00 */
[----:B------:R-:W-:Y:S01]  /*1c80*/  FMUL.FTZ R130, R178, R130 ;  /* 0x00000082b2827220 */ /* 0x000fe20000410000 */
[----:B0-----:R-:W-:-:S03]  /*1c90*/  FMUL.FTZ R190, R49, R122 ;  /* 0x0000007a31be7220 */ /* 0x001fc60000410000 */
[-C--:B------:R-:W-:Y:S01]  /*1ca0*/  FFMA.FTZ R228, R130, R126.reuse, R228 ;  /* 0x0000007e82e47223 */ /* 0x080fe200000100e4 */
[----:B------:R-:W-:Y:S01]  /*1cb0*/  FFMA.FTZ R190, R81, R126, R190 ;  /* 0x0000007e51be7223 */ /* 0x000fe200000100be */
[--C-:B------:R-:W-:Y:S01]  /*1cc0*/  HADD2.F32 R126, -RZ, R123.reuse.H0_H0 ;  /* 0x2000007bff7e7230 */ /* 0x100fe20000004100 */
[----:B------:R-:W0:Y:S01]  /*1cd0*/  @P1 LDC.64 R120, c[0x0][0x438] ;  /* 0x00010e00ff781b82 */ /* 0x000e220000000a00 */
[----:B------:R-:W-:-:S03]  /*1ce0*/  HADD2.F32 R123, -RZ, R123.H1_H1 ;  /* 0x3000007bff7b7230 */ /* 0x000fc60000004100 */
[C---:B------:R-:W-:Y:S02]  /*1cf0*/  FADD.FTZ R126, -R182.reuse, R126 ;  /* 0x0000007eb67e7221 */ /* 0x040fe40000010100 */
[----:B------:R-:W-:Y:S02]  /*1d00*/  FADD.FTZ R123, -R182, R123 ;  /* 0x0000007bb67b7221 */ /* 0x000fe40000010100 */
[----:B------:R-:W-:Y:S01]  /*1d10*/  FMUL.FTZ R215, R178, R126 ;  /* 0x0000007eb2d77220 */ /* 0x000fe20000410000 */
[----:B-1----:R-:W-:-:S05]  /*1d20*/  @P1 IMAD.WIDE.U32 R124, R179, 0x10, R124 ;  /* 0x00000010b37c1825 */ /* 0x002fca00078e007c */
[----:B------:R1:W5:Y:S01]  /*1d30*/  @P1 LDG.E.128 R100, desc[UR10][R124.64] ;  /* 0x0000000a7c641981 */ /* 0x000362000c1e1d00 */
[----:B--2---:R-:W-:-:S05]  /*1d40*/  FADD.FTZ R214, R122, R214 ;  /* 0x000000d67ad67221 */ /* 0x004fca0000010000 */
[----:B------:R2:W-:Y:S01]  /*1d50*/  STL [R1+0x6c], R214 ;  /* 0x00006cd601007387 */ /* 0x0005e20000100800 */
[----:B---3--:R-:W-:Y:S01]  /*1d60*/  FFMA.FTZ R213, R130, R122, R213 ;  /* 0x0000007a82d57223 */ /* 0x008fe200000100d5 */
[--C-:B--2---:R-:W-:Y:S02]  /*1d70*/  HADD2.F32 R214, -RZ, R127.reuse.H0_H0 ;  /* 0x2000007fffd67230 */ /* 0x104fe40000004100 */
[----:B------:R-:W-:Y:S02]  /*1d80*/  HADD2.F32 R127, -RZ, R127.H1_H1 ;  /* 0x3000007fff7f7230 */ /* 0x000fe40000004100 */
[----:B------:R2:W-:Y:S04]  /*1d90*/  STL [R1+0x5c], R213 ;  /* 0x00005cd501007387 */ /* 0x0005e80000100800 */
[----:B------:R-:W3:Y:S04]  /*1da0*/  LDL.LU R129, [R1+0x9c] ;  /* 0x00009c0001817983 */ /* 0x000ee80000300800 */
[----:B------:R-:W3:Y:S01]  /*1db0*/  LDL.LU R128, [R1+0x90] ;  /* 0x0000900001807983 */ /* 0x000ee20000300800 */
[----:B------:R-:W-:-:S02]  /*1dc0*/  HADD2.F32 R122, -RZ, R131.H0_H0 ;  /* 0x20000083ff7a7230 */ /* 0x000fc40000004100 */
[----:B----4-:R-:W-:Y:S01]  /*1dd0*/  FADD.FTZ R212, R214, R212 ;  /* 0x000000d4d6d47221 */ /* 0x010fe20000010000 */
[----:B------:R-:W-:Y:S02]  /*1de0*/  HADD2.F32 R131, -RZ, R131.H1_H1 ;  /* 0x30000083ff837230 */ /* 0x000fe40000004100 */
[----:B------:R-:W-:Y:S02]  /*1df0*/  FADD.FTZ R220, R127, R220 ;  /* 0x000000dc7fdc7221 */ /* 0x000fe40000010000 */
[----:B------:R4:W-:Y:S01]  /*1e00*/  STL [R1+0x50], R212 ;  /* 0x000050d401007387 */ /* 0x0009e20000100800 */
[----:B--2---:R-:W-:-:S03]  /*1e10*/  FMUL.FTZ R213, R178, R123 ;  /* 0x0000007bb2d57220 */ /* 0x004fc60000410000 */
[----:B------:R2:W-:Y:S01]  /*1e20*/  STL [R1+0x54], R220 ;  /* 0x000054dc01007387 */ /* 0x0005e20000100800 */
[----:B------:R-:W-:-:S03]  /*1e30*/  FADD.FTZ R219, R122, R219 ;  /* 0x000000db7adb7221 */ /* 0x000fc60000010000 */
[----:B------:R-:W3:Y:S01]  /*1e40*/  LDL.LU R126, [R1+0x84] ;  /* 0x00008400017e7983 */ /* 0x000ee20000300800 */
[-C--:B------:R-:W-:Y:S01]  /*1e50*/  FFMA.FTZ R218, R215, R122.reuse, R218 ;  /* 0x0000007ad7da7223 */ /* 0x080fe200000100da */
[----:B-1----:R-:W-:Y:S01]  /*1e60*/  FMUL.FTZ R124, R50, R122 ;  /* 0x0000007a327c7220 */ /* 0x002fe20000410000 */
[-C--:B----4-:R-:W-:Y:S01]  /*1e70*/  FMUL.FTZ R212, R51, R131.reuse ;  /* 0x0000008333d47220 */ /* 0x090fe20000410000 */
[----:B------:R1:W-:Y:S01]  /*1e80*/  STL [R1+0x70], R219 ;  /* 0x000070db01007387 */ /* 0x0003e20000100800 */
[----:B------:R-:W-:Y:S01]  /*1e90*/  FADD.FTZ R217, R131, R217 ;  /* 0x000000d983d97221 */ /* 0x000fe20000010000 */
[-C--:B------:R-:W-:Y:S01]  /*1ea0*/  FFMA.FTZ R229, R215, R214.reuse, R229 ;  /* 0x000000d6d7e57223 */ /* 0x080fe200000100e5 */
[----:B------:R-:W-:Y:S01]  /*1eb0*/  FFMA.FTZ R191, R213, R131, R191 ;  /* 0x00000083d5bf7223 */ /* 0x000fe200000100bf */
[----:B------:R-:W-:Y:S01]  /*1ec0*/  HADD2.F32 R131, -RZ, R140.H0_H0 ;  /* 0x2000008cff837230 */ /* 0x000fe20000004100 */
[----:B------:R4:W-:Y:S01]  /*1ed0*/  STL [R1+0x60], R218 ;  /* 0x000060da01007387 */ /* 0x0009e20000100800 */
[----:B------:R-:W-:-:S03]  /*1ee0*/  FFMA.FTZ R214, R82, R214, R124 ;  /* 0x000000d652d67223 */ /* 0x000fc6000001007c */
[----:B------:R-:W3:Y:S01]  /*1ef0*/  LDL.LU R125, [R1+0xa0] ;  /* 0x0000a000017d7983 */ /* 0x000ee20000300800 */
[----:B------:R-:W-:-:S03]  /*1f00*/  FADD.FTZ R216, R131, R216 ;  /* 0x000000d883d87221 */ /* 0x000fc60000010000 */
[----:B------:R-:W3:Y:S04]  /*1f10*/  LDL.LU R124, [R1+0x94] ;  /* 0x00009400017c7983 */ /* 0x000ee80000300800 */
[----:B------:R0:W-:Y:S04]  /*1f20*/  STL [R1+0x74], R217 ;  /* 0x000074d901007387 */ /* 0x0001e80000100800 */
[----:B------:R0:W-:Y:S04]  /*1f30*/  STL [R1+0x64], R191 ;  /* 0x000064bf01007387 */ /* 0x0001e80000100800 */
[----:B--2---:R-:W2:Y:S04]  /*1f40*/  LDL.LU R220, [R1+0x88] ;  /* 0x0000880001dc7983 */ /* 0x004ea80000300800 */
[----:B-1----:R-:W2:Y:S04]  /*1f50*/  LDL.LU R219, [R1+0x78] ;  /* 0x0000780001db7983 */ /* 0x002ea80000300800 */
[----:B----4-:R-:W4:Y:S04]  /*1f60*/  LDL.LU R218, [R1+0xa4] ;  /* 0x0000a40001da7983 */ /* 0x010f280000300800 */
[----:B------:R-:W-:Y:S04]  /*1f70*/  STL [R1+0x80], R216 ;  /* 0x000080d801007387 */ /* 0x000fe80000100800 */
[----:B0-----:R-:W4:Y:S01]  /*1f80*/  LDL.LU R217, [R1+0x98] ;  /* 0x0000980001d97983 */ /* 0x001f220000300800 */
[----:B------:R-:W-:-:S05]  /*1f90*/  @P1 IMAD.WIDE.U32 R120, R180, 0x10, R120 ;  /* 0x00000010b4781825 */ /* 0x000fca00078e0078 */
[----:B------:R0:W5:Y:S02]  /*1fa0*/  @P1 LDG.E.128 R96, desc[UR10][R120.64] ;  /* 0x0000000a78601981 */ /* 0x000164000c1e1d00 */
[----:B0-----:R-:W0:Y:S01]  /*1fb0*/  @P1 LDC.64 R120, c[0x0][0x438] ;  /* 0x00010e00ff781b82 */ /* 0x001e220000000a00 */
[----:B------:R-:W-:Y:S02]  /*1fc0*/  HADD2.F32 R123, -RZ, R132.H0_H0 ;  /* 0x20000084ff7b7230 */ /* 0x000fe40000004100 */
[----:B------:R-:W-:-:S03]  /*1fd0*/  HADD2.F32 R122, -RZ, R136.H0_H0 ;  /* 0x20000088ff7a7230 */ /* 0x000fc60000004100 */
[----:B------:R-:W-:Y:S01]  /*1fe0*/  FADD.FTZ R123, -R182, R123 ;  /* 0x0000007bb67b7221 */ /* 0x000fe20000010100 */
[----:B------:R-:W-:-:S03]  /*1ff0*/  HADD2.F32 R132, -RZ, R132.H1_H1 ;  /* 0x30000084ff847230 */ /* 0x000fc60000004100 */
[----:B------:R-:W-:Y:S01]  /*2000*/  FMUL.FTZ R191, R178, R123 ;  /* 0x0000007bb2bf7220 */ /* 0x000fe20000410000 */
[----:B0-----:R-:W-:-:S05]  /*2010*/  @P1 IMAD.WIDE.U32 R120, R169, 0x10, R120 ;  /* 0x00000010a9781825 */ /* 0x001fca00078e0078 */
[----:B------:R0:W5:Y:S01]  /*2020*/  @P1 LDG.E.128 R104, desc[UR10][R120.64] ;  /* 0x0000000a78681981 */ /* 0x000162000c1e1d00 */
[----:B------:R-:W-:Y:S01]  /*2030*/  FMUL.FTZ R123, R44, R122 ;  /* 0x0000007a2c7b7220 */ /* 0x000fe20000410000 */
[----:B0-----:R-:W0:Y:S01]  /*2040*/  @P1 LDC.64 R120, c[0x0][0x438] ;  /* 0x00010e00ff781b82 */ /* 0x001e220000000a00 */
[-C--:B------:R-:W-:Y:S02]  /*2050*/  FFMA.FTZ R231, R191, R131.reuse, R231 ;  /* 0x00000083bfe77223 */ /* 0x080fe400000100e7 */
[----:B------:R-:W-:Y:S01]  /*2060*/  FFMA.FTZ R131, R76, R131, R123 ;  /* 0x000000834c837223 */ /* 0x000fe2000001007b */
[-C--:B------:R-:W-:Y:S01]  /*2070*/  FFMA.FTZ R230, R213, R127.reuse, R230 ;  /* 0x0000007fd5e67223 */ /* 0x080fe200000100e6 */
[----:B------:R-:W-:Y:S01]  /*2080*/  FFMA.FTZ R212, R83, R127, R212 ;  /* 0x0000007f53d47223 */ /* 0x000fe200000100d4 */
[----:B0-----:R-:W-:-:S05]  /*2090*/  @P1 IMAD.WIDE.U32 R120, R181, 0x10, R120 ;  /* 0x00000010b5781825 */ /* 0x001fca00078e0078 */
[----:B------:R0:W5:Y:S02]  /*20a0*/  @P1 LDG.E.128 R108, desc[UR10][R120.64] ;  /* 0x0000000a786c1981 */ /* 0x000164000c1e1d00 */
[----:B0-----:R-:W-:Y:S02]  /*20b0*/  HADD2.F32 R120, -RZ, R137.H0_H0 ;  /* 0x20000089ff787230 */ /* 0x001fe40000004100 */
[----:B---3--:R-:W-:Y:S01]  /*20c0*/  FADD.FTZ R129, R122, R129 ;  /* 0x000000817a817221 */ /* 0x008fe20000010000 */
[----:B------:R-:W-:Y:S01]  /*20d0*/  FFMA.FTZ R128, R191, R122, R128 ;  /* 0x0000007abf807223 */ /* 0x000fe20000010080 */
[----:B------:R-:W-:Y:S02]  /*20e0*/  HADD2.F32 R122, -RZ, R136.H1_H1 ;  /* 0x30000088ff7a7230 */ /* 0x000fe40000004100 */
[----:B------:R-:W-:Y:S01]  /*20f0*/  FADD.FTZ R136, -R182, R132 ;  /* 0x00000084b6887221 */ /* 0x000fe20000010100 */
[----:B------:R-:W-:-:S03]  /*2100*/  HADD2.F32 R132, -RZ, R140.H1_H1 ;  /* 0x3000008cff847230 */ /* 0x000fc60000004100 */
[----:B------:R-:W-:Y:S01]  /*2110*/  FMUL.FTZ R136, R178, R136 ;  /* 0x00000088b2887220 */ /* 0x000fe20000410000 */
[----:B------:R-:W-:Y:S01]  /*2120*/  FMUL.FTZ R123, R45, R122 ;  /* 0x0000007a2d7b7220 */ /* 0x000fe20000410000 */
[----:B------:R0:W-:Y:S02]  /*2130*/  STL [R1+0x9c], R129 ;  /* 0x00009c8101007387 */ /* 0x0001e40000100800 */
[-C--:B------:R-:W-:Y:S01]  /*2140*/  FFMA.FTZ R232, R136, R132.reuse, R232 ;  /* 0x0000008488e87223 */ /* 0x080fe200000100e8 */
[----:B------:R-:W-:Y:S01]  /*2150*/  HADD2.F32 R140, -RZ, R141.H0_H0 ;  /* 0x2000008dff8c7230 */ /* 0x000fe20000004100 */
[----:B0-----:R-:W3:Y:S01]  /*2160*/  LDL.LU R129, [R1+0x8c] ;  /* 0x00008c0001817983 */ /* 0x001ee20000300800 */
[----:B------:R-:W-:Y:S01]  /*2170*/  FADD.FTZ R126, R132, R126 ;  /* 0x0000007e847e7221 */ /* 0x000fe20000010000 */
[----:B------:R-:W-:Y:S01]  /*2180*/  FFMA.FTZ R132, R77, R132, R123 ;  /* 0x000000844d847223 */ /* 0x000fe2000001007b */
[----:B------:R-:W-:Y:S01]  /*2190*/  HADD2.F32 R123, -RZ, R133.H0_H0 ;  /* 0x20000085ff7b7230 */ /* 0x000fe20000004100 */
[----:B------:R0:W-:Y:S04]  /*21a0*/  STL [R1+0x90], R128 ;  /* 0x0000908001007387 */ /* 0x0001e80000100800 */
[----:B------:R-:W-:Y:S01]  /*21b0*/  FADD.FTZ R123, -R182, R123 ;  /* 0x0000007bb67b7221 */ /* 0x000fe20000010100 */
[----:B0-----:R-:W3:Y:S03]  /*21c0*/  LDL.LU R128, [R1+0x7c] ;  /* 0x00007c0001807983 */ /* 0x001ee60000300800 */
[----:B------:R-:W-:Y:S01]  /*21d0*/  FMUL.FTZ R216, R178, R123 ;  /* 0x0000007bb2d87220 */ /* 0x000fe20000410000 */
[----:B------:R-:W-:Y:S01]  /*21e0*/  FADD.FTZ R125, R122, R125 ;  /* 0x0000007d7a7d7221 */ /* 0x000fe20000010000 */
[----:B------:R-:W3:Y:S01]  /*21f0*/  LDL.LU R127, [R1+0xac] ;  /* 0x0000ac00017f7983 */ /* 0x000ee20000300800 */
[----:B------:R-:W-:-:S03]  /*2200*/  FFMA.FTZ R124, R136, R122, R124 ;  /* 0x0000007a887c7223 */ /* 0x000fc6000001007c */
[----:B------:R0:W-:Y:S04]  /*2210*/  STL [R1+0x84], R126 ;  /* 0x0000847e01007387 */ /* 0x0001e80000100800 */
[----:B0-----:R-:W3:Y:S01]  /*2220*/  LDL.LU R126, [R1+0xa8] ;  /* 0x0000a800017e7983 */ /* 0x001ee20000300800 */
[----:B--2---:R-:W-:Y:S01]  /*2230*/  FADD.FTZ R220, R140, R220 ;  /* 0x000000dc8cdc7221 */ /* 0x004fe20000010000 */
[----:B------:R-:W-:Y:S02]  /*2240*/  FFMA.FTZ R219, R216, R140, R219 ;  /* 0x0000008cd8db7223 */ /* 0x000fe400000100db */
[----:B------:R-:W-:Y:S01]  /*2250*/  STL [R1+0xa0], R125 ;  /* 0x0000a07d01007387 */ /* 0x000fe20000100800 */
[----:B----4-:R-:W-:-:S03]  /*2260*/  FADD.FTZ R218, R120, R218 ;  /* 0x000000da78da7221 */ /* 0x010fc60000010000 */
[----:B------:R0:W-:Y:S04]  /*2270*/  STL [R1+0x94], R124 ;  /* 0x0000947c01007387 */ /* 0x0001e80000100800 */
[----:B------:R1:W-:Y:S01]  /*2280*/  STL [R1+0x88], R220 ;  /* 0x000088dc01007387 */ /* 0x0003e20000100800 */
[----:B------:R-:W-:-:S03]  /*2290*/  FFMA.FTZ R217, R216, R120, R217 ;  /* 0x00000078d8d97223 */ /* 0x000fc600000100d9 */
[----:B------:R-:W-:Y:S01]  /*22a0*/  STL [R1+0x78], R219 ;  /* 0x000078db01007387 */ /* 0x000fe20000100800 */
[----:B------:R-:W-:Y:S02]  /*22b0*/  HADD2.F32 R133, -RZ, R133.H1_H1 ;  /* 0x30000085ff857230 */ /* 0x000fe40000004100 */
[----:B------:R-:W-:Y:S01]  /*22c0*/  FMUL.FTZ R121, R46, R120 ;  /* 0x000000782e797220 */ /* 0x000fe20000410000 */
[----:B------:R-:W-:Y:S01]  /*22d0*/  HADD2.F32 R122, -RZ, R134.H0_H0 ;  /* 0x20000086ff7a7230 */ /* 0x000fe20000004100 */
[----:B------:R-:W-:Y:S01]  /*22e0*/  STL [R1+0xa4], R218 ;  /* 0x0000a4da01007387 */ /* 0x000fe20000100800 */
[----:B------:R-:W-:Y:S01]  /*22f0*/  FFMA.FTZ R15, R0, R183, R15 ;  /* 0x000000b7000f7223 */ /* 0x000fe2000001000f */
[----:B------:R-:W-:Y:S01]  /*2300*/  HADD2.F32 R150, -RZ, R150.H1_H1 ;  /* 0x30000096ff967230 */ /* 0x000fe20000004100 */
[----:B0-----:R-:W0:Y:S01]  /*2310*/  LDC.64 R124, c[0x0][0x3b0] ;  /* 0x0000ec00ff7c7b82 */ /* 0x001e220000000a00 */
[----:B------:R2:W-:Y:S04]  /*2320*/  STL [R1+0x98], R217 ;  /* 0x000098d901007387 */ /* 0x0005e80000100800 */
[----:B------:R-:W4:Y:S04]  /*2330*/  LDL.LU R221, [R1+0xbc] ;  /* 0x0000bc0001dd7983 */ /* 0x000f280000300800 */
[----:B-1----:R-:W4:Y:S01]  /*2340*/  LDL.LU R220, [R1+0xb0] ;  /* 0x0000b00001dc7983 */ /* 0x002f220000300800 */
[----:B------:R-:W-:-:S02]  /*2350*/  HADD2.F32 R120, -RZ, R137.H1_H1 ;  /* 0x30000089ff787230 */ /* 0x000fc40000004100 */
[----:B------:R-:W-:Y:S01]  /*2360*/  FADD.FTZ R137, -R182, R133 ;  /* 0x00000085b6897221 */ /* 0x000fe20000010100 */
[----:B------:R-:W-:-:S03]  /*2370*/  HADD2.F32 R133, -RZ, R141.H1_H1 ;  /* 0x3000008dff857230 */ /* 0x000fc60000004100 */
[----:B------:R-:W-:Y:S01]  /*2380*/  FMUL.FTZ R137, R178, R137 ;  /* 0x00000089b2897220 */ /* 0x000fe20000410000 */
[----:B------:R-:W-:Y:S01]  /*2390*/  FADD.FTZ R141, -R182, R122 ;  /* 0x0000007ab68d7221 */ /* 0x000fe20000010100 */
[----:B--2---:R-:W-:-:S03]  /*23a0*/  HADD2.F32 R217, -RZ, R142.H0_H0 ;  /* 0x2000008effd97230 */ /* 0x004fc60000004100 */
[----:B------:R-:W-:Y:S01]  /*23b0*/  FMUL.FTZ R141, R178, R141 ;  /* 0x0000008db28d7220 */ /* 0x000fe20000410000 */
[----:B---3--:R-:W-:-:S05]  /*23c0*/  FADD.FTZ R129, R133, R129 ;  /* 0x0000008185817221 */ /* 0x008fca0000010000 */
[----:B------:R-:W-:Y:S01]  /*23d0*/  STL [R1+0x8c], R129 ;  /* 0x00008c8101007387 */ /* 0x000fe20000100800 */
[----:B------:R-:W-:-:S05]  /*23e0*/  FFMA.FTZ R128, R137, R133, R128 ;  /* 0x0000008589807223 */ /* 0x000fca0000010080 */
[----:B------:R-:W-:Y:S01]  /*23f0*/  STL [R1+0x7c], R128 ;  /* 0x00007c8001007387 */ /* 0x000fe20000100800 */
[----:B------:R-:W-:-:S03]  /*2400*/  FADD.FTZ R127, R120, R127 ;  /* 0x0000007f787f7221 */ /* 0x000fc60000010000 */
[----:B------:R-:W2:Y:S04]  /*2410*/  LDL.LU R219, [R1+0xd0] ;  /* 0x0000d00001db7983 */ /* 0x000ea80000300800 */
[----:B------:R-:W3:Y:S04]  /*2420*/  LDL.LU R218, [R1+0xc8] ;  /* 0x0000c80001da7983 */ /* 0x000ee80000300800 */
[----:B------:R-:W-:Y:S01]  /*2430*/  STL [R1+0xac], R127 ;  /* 0x0000ac7f01007387 */ /* 0x000fe20000100800 */
[----:B------:R-:W-:-:S03]  /*2440*/  FFMA.FTZ R126, R137, R120, R126 ;  /* 0x00000078897e7223 */ /* 0x000fc6000001007e */
[----:B------:R-:W3:Y:S04]  /*2450*/  LDL.LU R223, [R1+0xc0] ;  /* 0x0000c00001df7983 */ /* 0x000ee80000300800 */
[----:B------:R-:W3:Y:S04]  /*2460*/  LDL.LU R222, [R1+0xb4] ;  /* 0x0000b40001de7983 */ /* 0x000ee80000300800 */
[----:B------:R-:W-:Y:S01]  /*2470*/  STL [R1+0xa8], R126 ;  /* 0x0000a87e01007387 */ /* 0x000fe20000100800 */
[----:B----4-:R-:W-:Y:S01]  /*2480*/  FADD.FTZ R221, R217, R221 ;  /* 0x000000ddd9dd7221 */ /* 0x010fe20000010000 */
[----:B------:R-:W-:-:S04]  /*2490*/  FFMA.FTZ R220, R141, R217, R220 ;  /* 0x000000d98ddc7223 */ /* 0x000fc800000100dc */
[----:B------:R1:W-:Y:S04]  /*24a0*/  STL [R1+0xbc], R221 ;  /* 0x0000bcdd01007387 */ /* 0x0003e80000100800 */
[----:B-1----:R-:W4:Y:S04]  /*24b0*/  LDL.LU R221, [R1+0xd4] ;  /* 0x0000d40001dd7983 */ /* 0x002f280000300800 */
[----:B------:R1:W-:Y:S04]  /*24c0*/  STL [R1+0xb0], R220 ;  /* 0x0000b0dc01007387 */ /* 0x0003e80000100800 */
[----:B-1----:R-:W4:Y:S01]  /*24d0*/  LDL.LU R220, [R1+0xcc] ;  /* 0x0000cc0001dc7983 */ /* 0x002f220000300800 */
[----:B------:R-:W-:-:S02]  /*24e0*/  HADD2.F32 R122, -RZ, R138.H0_H0 ;  /* 0x2000008aff7a7230 */ /* 0x000fc40000004100 */
[----:B------:R-:W-:Y:S02]  /*24f0*/  HADD2.F32 R134, -RZ, R134.H1_H1 ;  /* 0x30000086ff867230 */ /* 0x000fe40000004100 */
[----:B------:R-:W-:-:S03]  /*2500*/  HADD2.F32 R142, -RZ, R142.H1_H1 ;  /* 0x3000008eff8e7230 */ /* 0x000fc60000004100 */
[----:B------:R-:W-:Y:S01]  /*2510*/  FADD.FTZ R134, -R182, R134 ;  /* 0x00000086b6867221 */ /* 0x000fe20000010100 */
[----:B------:R-:W-:Y:S02]  /*2520*/  HADD2.F32 R138, -RZ, R138.H1_H1 ;  /* 0x3000008aff8a7230 */ /* 0x000fe40000004100 */
[----:B------:R-:W-:Y:S02]  /*2530*/  FFMA.FTZ R183, R92, R183, R146 ;  /* 0x000000b75cb77223 */ /* 0x000fe40000010092 */
[----:B------:R-:W4:Y:S01]  /*2540*/  LDG.E.128 R144, desc[UR10][R144.64] ;  /* 0x0000000a90907981 */ /* 0x000f22000c1e1d00 */
[----:B------:R-:W-:Y:S01]  /*2550*/  FADD.FTZ R248, R150, R248 ;  /* 0x000000f896f87221 */ /* 0x000fe20000010000 */
[-C--:B------:R-:W-:Y:S01]  /*2560*/  FFMA.FTZ R2, R185, R150.reuse, R2 ;  /* 0x00000096b9027223 */ /* 0x080fe20000010002 */
[----:B------:R-:W-:Y:S02]  /*2570*/  FFMA.FTZ R184, R89, R150, R151 ;  /* 0x0000009659b87223 */ /* 0x000fe40000010097 */
[----:B------:R-:W4:Y:S01]  /*2580*/  LDG.E.128 R148, desc[UR10][R148.64] ;  /* 0x0000000a94947981 */ /* 0x000f22000c1e1d00 */
[----:B------:R-:W-:Y:S01]  /*2590*/  FFMA.FTZ R140, R78, R140, R121 ;  /* 0x0000008c4e8c7223 */ /* 0x000fe20000010079 */
[----:B------:R-:W-:Y:S01]  /*25a0*/  FMUL.FTZ R121, R47, R120 ;  /* 0x000000782f797220 */ /* 0x000fe20000410000 */
[----:B--2---:R-:W-:Y:S01]  /*25b0*/  FADD.FTZ R219, R122, R219 ;  /* 0x000000db7adb7221 */ /* 0x004fe20000010000 */
[----:B---3--:R-:W-:-:S04]  /*25c0*/  FFMA.FTZ R218, R141, R122, R218 ;  /* 0x0000007a8dda7223 */ /* 0x008fc800000100da */
[----:B------:R1:W-:Y:S04]  /*25d0*/  STL [R1+0xd0], R219 ;  /* 0x0000d0db01007387 */ /* 0x0003e80000100800 */
[----:B------:R-:W-:Y:S01]  /*25e0*/  STL [R1+0xc8], R218 ;  /* 0x0000c8da01007387 */ /* 0x000fe20000100800 */
[----:B------:R-:W-:-:S03]  /*25f0*/  FADD.FTZ R223, R142, R223 ;  /* 0x000000df8edf7221 */ /* 0x000fc60000010000 */
[----:B------:R-:W2:Y:S01]  /*2600*/  LDL.LU R240, [R1+0xc4] ;  /* 0x0000c40001f07983 */ /* 0x000ea20000300800 */
[----:B-1----:R-:W-:-:S03]  /*2610*/  FMUL.FTZ R219, R178, R134 ;  /* 0x00000086b2db7220 */ /* 0x002fc60000410000 */
[----:B------:R-:W3:Y:S01]  /*2620*/  LDL.LU R236, [R1+0xb8] ;  /* 0x0000b80001ec7983 */ /* 0x000ee20000300800 */
[----:B------:R-:W-:-:S03]  /*2630*/  FFMA.FTZ R222, R219, R142, R222 ;  /* 0x0000008edbde7223 */ /* 0x000fc600000100de */
[----:B------:R1:W-:Y:S04]  /*2640*/  STL [R1+0xc0], R223 ;  /* 0x0000c0df01007387 */ /* 0x0003e80000100800 */
[----:B------:R0:W-:Y:S04]  /*2650*/  STL [R1+0xb4], R222 ;  /* 0x0000b4de01007387 */ /* 0x0001e80000100800 */
[----:B------:R-:W3:Y:S04]  /*2660*/  LDL.LU R224, [R1+0xdc] ;  /* 0x0000dc0001e07983 */ /* 0x000ee80000300800 */
[----:B-1----:R-:W3:Y:S01]  /*2670*/  LDL.LU R223, [R1+0xd8] ;  /* 0x0000d80001df7983 */ /* 0x002ee20000300800 */
[----:B----4-:R-:W-:-:S05]  /*2680*/  FADD.FTZ R221, R138, R221 ;  /* 0x000000dd8add7221 */ /* 0x010fca0000010000 */
[----:B------:R1:W-:Y:S04]  /*2690*/  STL [R1+0xd4], R221 ;  /* 0x0000d4dd01007387 */ /* 0x0003e80000100800 */
[----:B0-----:R-:W4:Y:S01]  /*26a0*/  LDL.LU R222, [R1+0xe4] ;  /* 0x0000e40001de7983 */ /* 0x001f220000300800 */
[----:B------:R-:W-:-:S03]  /*26b0*/  FFMA.FTZ R220, R219, R138, R220 ;  /* 0x0000008adbdc7223 */ /* 0x000fc600000100dc */
[----:B-1----:R-:W4:Y:S04]  /*26c0*/  LDL.LU R221, [R1+0xe0] ;  /* 0x0000e00001dd7983 */ /* 0x002f280000300800 */
[----:B------:R0:W-:Y:S04]  /*26d0*/  STL [R1+0xcc], R220 ;  /* 0x0000ccdc01007387 */ /* 0x0001e80000100800 */
[----:B0-----:R-:W4:Y:S04]  /*26e0*/  LDL.LU R220, [R1+0xec] ;  /* 0x0000ec0001dc7983 */ /* 0x001f280000300800 */
[----:B------:R-:W4:Y:S01]  /*26f0*/  LDL.LU R134, [R1+0xe8] ;  /* 0x0000e80001867983 */ /* 0x000f220000300800 */
[----:B------:R-:W-:Y:S01]  /*2700*/  FFMA.FTZ R133, R79, R133, R121 ;  /* 0x000000854f857223 */ /* 0x000fe20000010079 */
[----:B------:R-:W-:-:S04]  /*2710*/  IMAD.WIDE.U32 R120, R180, 0x8, R124 ;  /* 0x00000008b4787825 */ /* 0x000fc800078e007c */
[--C-:B------:R-:W-:Y:S02]  /*2720*/  IMAD.WIDE.U32 R128, R179, 0x8, R124.reuse ;  /* 0x00000008b3807825 */ /* 0x100fe400078e007c */
[----:B------:R-:W5:Y:S02]  /*2730*/  LDG.E.64 R120, desc[UR10][R120.64] ;  /* 0x0000000a78787981 */ /* 0x000f64000c1e1b00 */
[--C-:B------:R-:W-:Y:S02]  /*2740*/  IMAD.WIDE.U32 R126, R169, 0x8, R124.reuse ;  /* 0x00000008a97e7825 */ /* 0x100fe400078e007c */
[----:B------:R-:W5:Y:S02]  /*2750*/  LDG.E.64 R128, desc[UR10][R128.64] ;  /* 0x0000000a80807981 */ /* 0x000f64000c1e1b00 */
[----:B------:R-:W-:Y:S02]  /*2760*/  IMAD.WIDE.U32 R124, R181, 0x8, R124 ;  /* 0x00000008b57c7825 */ /* 0x000fe400078e007c */
[----:B------:R-:W5:Y:S04]  /*2770*/  LDG.E.64 R126, desc[UR10][R126.64] ;  /* 0x0000000a7e7e7981 */ /* 0x000f68000c1e1b00 */
[----:B------:R-:W5:Y:S01]  /*2780*/  LDG.E.64 R124, desc[UR10][R124.64] ;  /* 0x0000000a7c7c7981 */ /* 0x000f62000c1e1b00 */
[----:B------:R-:W-:-:S04]  /*2790*/  FMUL.FTZ R218, R41, R138 ;  /* 0x0000008a29da7220 */ /* 0x000fc80000410000 */
[----:B------:R-:W-:Y:S01]  /*27a0*/  FFMA.FTZ R218, R73, R142, R218 ;  /* 0x0000008e49da7223 */ /* 0x000fe200000100da */
[----:B------:R-:W-:Y:S02]  /*27b0*/  HADD2.F32 R142, -RZ, R135.H0_H0 ;  /* 0x20000087ff8e7230 */ /* 0x000fe40000004100 */
[----:B------:R-:W-:Y:S01]  /*27c0*/  FMUL.FTZ R123, R40, R122 ;  /* 0x0000007a287b7220 */ /* 0x000fe20000410000 */
[----:B------:R-:W-:Y:S02]  /*27d0*/  HADD2.F32 R122, -RZ, R139.H0_H0 ;  /* 0x2000008bff7a7230 */ /* 0x000fe40000004100 */
[----:B------:R-:W-:Y:S01]  /*27e0*/  FADD.FTZ R142, -R182, R142 ;  /* 0x0000008eb68e7221 */ /* 0x000fe20000010100 */
[----:B------:R-:W-:-:S03]  /*27f0*/  HADD2.F32 R135, -RZ, R135.H1_H1 ;  /* 0x30000087ff877230 */ /* 0x000fc60000004100 */
[----:B------:R-:W-:Y:S01]  /*2800*/  FMUL.FTZ R142, R178, R142 ;  /* 0x0000008eb28e7220 */ /* 0x000fe20000410000 */
[----:B------:R-:W-:Y:S02]  /*2810*/  HADD2.F32 R138, -RZ, R143.H0_H0 ;  /* 0x2000008fff8a7230 */ /* 0x000fe40000004100 */
[----:B------:R-:W-:Y:S01]  /*2820*/  FFMA.FTZ R217, R72, R217, R123 ;  /* 0x000000d948d97223 */ /* 0x000fe2000001007b */
[----:B------:R-:W-:Y:S01]  /*2830*/  FMUL.FTZ R123, R42, R122 ;  /* 0x0000007a2a7b7220 */ /* 0x000fe20000410000 */
[----:B------:R-:W-:Y:S01]  /*2840*/  FADD.FTZ R135, -R182, R135 ;  /* 0x00000087b6877221 */ /* 0x000fe20000010100 */
[----:B--2---:R-:W-:Y:S01]  /*2850*/  FADD.FTZ R240, R138, R240 ;  /* 0x000000f08af07221 */ /* 0x004fe20000010000 */
[----:B---3--:R-:W-:-:S04]  /*2860*/  FFMA.FTZ R236, R142, R138, R236 ;  /* 0x0000008a8eec7223 */ /* 0x008fc800000100ec */
[----:B------:R-:W-:Y:S01]  /*2870*/  STL [R1+0xc4], R240 ;  /* 0x0000c4f001007387 */ /* 0x000fe20000100800 */
[----:B------:R-:W-:Y:S01]  /*2880*/  FADD.FTZ R224, R122, R224 ;  /* 0x000000e07ae07221 */ /* 0x000fe20000010000 */
[----:B------:R-:W-:Y:S01]  /*2890*/  FFMA.FTZ R223, R142, R122, R223 ;  /* 0x0000007a8edf7223 */ /* 0x000fe200000100df */
[----:B------:R-:W-:Y:S02]  /*28a0*/  HADD2.F32 R122, -RZ, R139.H1_H1 ;  /* 0x3000008bff7a7230 */ /* 0x000fe40000004100 */
[----:B------:R-:W-:Y:S02]  /*28b0*/  HADD2.F32 R139, -RZ, R143.H1_H1 ;  /* 0x3000008fff8b7230 */ /* 0x000fe40000004100 */
[----:B------:R-:W-:Y:S01]  /*28c0*/  FMUL.FTZ R143, R178, R135 ;  /* 0x00000087b28f7220 */ /* 0x000fe20000410000 */
[----:B------:R-:W-:Y:S01]  /*28d0*/  STL [R1+0xb8], R236 ;  /* 0x0000b8ec01007387 */ /* 0x000fe20000100800 */
[----:B------:R-:W-:Y:S02]  /*28e0*/  HADD2.F32 R135, -RZ, R144.H0_H0 ;  /* 0x20000090ff877230 */ /* 0x000fe40000004100 */
[----:B------:R-:W-:Y:S01]  /*28f0*/  FFMA.FTZ R138, R74, R138, R123 ;  /* 0x0000008a4a8a7223 */ /* 0x000fe2000001007b */
[----:B------:R-:W-:Y:S01]  /*2900*/  STL [R1+0xdc], R224 ;  /* 0x0000dce001007387 */ /* 0x000fe20000100800 */
[----:B------:R-:W-:-:S03]  /*2910*/  FMUL.FTZ R123, R43, R122 ;  /* 0x0000007a2b7b7220 */ /* 0x000fc60000410000 */
[----:B------:R-:W-:Y:S01]  /*2920*/  STL [R1+0xd8], R223 ;  /* 0x0000d8df01007387 */ /* 0x000fe20000100800 */
[----:B----4-:R-:W-:Y:S01]  /*2930*/  FADD.FTZ R222, R139, R222 ;  /* 0x000000de8bde7221 */ /* 0x010fe20000010000 */
[----:B------:R-:W-:-:S04]  /*2940*/  FFMA.FTZ R221, R143, R139, R221 ;  /* 0x0000008b8fdd7223 */ /* 0x000fc800000100dd */
[----:B------:R-:W-:Y:S01]  /*2950*/  STL [R1+0xe4], R222 ;  /* 0x0000e4de01007387 */ /* 0x000fe20000100800 */
[----:B------:R-:W-:-:S03]  /*2960*/  FFMA.FTZ R139, R75, R139, R123 ;  /* 0x0000008b4b8b7223 */ /* 0x000fc6000001007b */
[----:B------:R0:W-:Y:S01]  /*2970*/  STL [R1+0xe0], R221 ;  /* 0x0000e0dd01007387 */ /* 0x0001e20000100800 */
[----:B------:R-:W-:Y:S02]  /*2980*/  HADD2.F32 R123, -RZ, R147.H1_H1 ;  /* 0x30000093ff7b7230 */ /* 0x000fe40000004100 */
[----:B------:R-:W-:Y:S01]  /*2990*/  FADD.FTZ R220, R122, R220 ;  /* 0x000000dc7adc7221 */ /* 0x000fe20000010000 */
[----:B0-----:R-:W-:Y:S02]  /*29a0*/  HADD2.F32 R221, -RZ, R144.H1_H1 ;  /* 0x30000090ffdd7230 */ /* 0x001fe40000004100 */
[----:B------:R-:W-:Y:S02]  /*29b0*/  FFMA.FTZ R134, R143, R122, R134 ;  /* 0x0000007a8f867223 */ /* 0x000fe40000010086 */
[----:B------:R0:W-:Y:S01]  /*29c0*/  STL [R1+0xec], R220 ;  /* 0x0000ecdc01007387 */ /* 0x0001e20000100800 */
[----:B------:R-:W-:Y:S01]  /*29d0*/  FADD.FTZ R144, -R182, R135 ;  /* 0x00000087b6907221 */ /* 0x000fe20000010100 */
[----:B------:R-:W-:-:S02]  /*29e0*/  HADD2.F32 R222, -RZ, R146.H1_H1 ;  /* 0x30000092ffde7230 */ /* 0x000fc40000004100 */
[----:B------:R1:W-:Y:S01]  /*29f0*/  STL [R1+0xe8], R134 ;  /* 0x0000e88601007387 */ /* 0x0003e20000100800 */
[----:B------:R-:W-:Y:S02]  /*2a00*/  HADD2.F32 R122, -RZ, R147.H0_H0 ;  /* 0x20000093ff7a7230 */ /* 0x000fe40000004100 */
[----:B------:R-:W-:Y:S01]  /*2a10*/  FMUL.FTZ R144, R178, R144 ;  /* 0x00000090b2907220 */ /* 0x000fe20000410000 */
[--C-:B0-----:R-:W-:Y:S02]  /*2a20*/  HADD2.F32 R220, -RZ, R145.reuse.H0_H0 ;  /* 0x20000091ffdc7230 */ /* 0x101fe40000004100 */
[----:B------:R-:W-:Y:S02]  /*2a30*/  HADD2.F32 R145, -RZ, R145.H1_H1 ;  /* 0x30000091ff917230 */ /* 0x000fe40000004100 */
[----:B-1----:R-:W-:Y:S02]  /*2a40*/  HADD2.F32 R134, -RZ, R146.H0_H0 ;  /* 0x20000092ff867230 */ /* 0x002fe40000004100 */
[----:B------:R-:W-:-:S02]  /*2a50*/  HADD2.F32 R146, -RZ, R152.H0_H0 ;  /* 0x20000098ff927230 */ /* 0x000fc40000004100 */
[C---:B------:R-:W-:Y:S01]  /*2a60*/  FADD.FTZ R147, -R182.reuse, R220 ;  /* 0x000000dcb6937221 */ /* 0x040fe20000010100 */
[C---:B------:R-:W-:Y:S01]  /*2a70*/  FADD.FTZ R135, -R182.reuse, R221 ;  /* 0x000000ddb6877221 */ /* 0x040fe20000010100 */
[C---:B------:R-:W-:Y:S01]  /*2a80*/  FADD.FTZ R220, -R182.reuse, R145 ;  /* 0x00000091b6dc7221 */ /* 0x040fe20000010100 */
[C---:B------:R-:W-:Y:S01]  /*2a90*/  FADD.FTZ R134, -R182.reuse, R134 ;  /* 0x00000086b6867221 */ /* 0x040fe20000010100 */
[C---:B------:R-:W-:Y:S01]  /*2aa0*/  FADD.FTZ R222, -R182.reuse, R222 ;  /* 0x000000deb6de7221 */ /* 0x040fe20000010100 */
[C---:B------:R-:W-:Y:S01]  /*2ab0*/  FADD.FTZ R122, -R182.reuse, R122 ;  /* 0x0000007ab67a7221 */ /* 0x040fe20000010100 */
[----:B------:R-:W-:Y:S01]  /*2ac0*/  FADD.FTZ R123, -R182, R123 ;  /* 0x0000007bb67b7221 */ /* 0x000fe20000010100 */
[-C--:B------:R-:W-:Y:S01]  /*2ad0*/  FMUL.FTZ R182, R36, R146.reuse ;  /* 0x0000009224b67220 */ /* 0x080fe20000410000 */
[----:B------:R-:W-:Y:S01]  /*2ae0*/  FADD.FTZ R21, R146, R21 ;  /* 0x0000001592157221 */ /* 0x000fe20000010000 */
[----:B------:R-:W-:Y:S01]  /*2af0*/  FFMA.FTZ R22, R144, R146, R22 ;  /* 0x0000009290167223 */ /* 0x000fe20000010016 */
[----:B------:R-:W-:-:S02]  /*2b00*/  HADD2.F32 R146, -RZ, R152.H1_H1 ;  /* 0x30000098ff927230 */ /* 0x000fc40000004100 */
[--C-:B------:R-:W-:Y:S02]  /*2b10*/  HADD2.F32 R145, -RZ, R148.reuse.H0_H0 ;  /* 0x20000094ff917230 */ /* 0x100fe40000004100 */
[----:B------:R-:W-:Y:S01]  /*2b20*/  FMUL.FTZ R152, R178, R135 ;  /* 0x00000087b2987220 */ /* 0x000fe20000410000 */
[----:B------:R-:W-:Y:S02]  /*2b30*/  HADD2.F32 R148, -RZ, R148.H1_H1 ;  /* 0x30000094ff947230 */ /* 0x000fe40000004100 */
[----:B------:R-:W-:-:S03]  /*2b40*/  FMUL.FTZ R135, R37, R146 ;  /* 0x0000009225877220 */ /* 0x000fc60000410000 */
[----:B------:R-:W-:Y:S01]  /*2b50*/  FADD.FTZ R24, R148, R24 ;  /* 0x0000001894187221 */ /* 0x000fe20000010000 */
[-C--:B------:R-:W-:Y:S01]  /*2b60*/  FFMA.FTZ R23, R152, R148.reuse, R23 ;  /* 0x0000009498177223 */ /* 0x080fe20000010017 */
[----:B------:R-:W-:Y:S01]  /*2b70*/  FFMA.FTZ R148, R69, R148, R135 ;  /* 0x0000009445947223 */ /* 0x000fe20000010087 */
[----:B------:R-:W-:Y:S02]  /*2b80*/  HADD2.F32 R135, -RZ, R153.H0_H0 ;  /* 0x20000099ff877230 */ /* 0x000fe40000004100 */
[----:B------:R-:W-:Y:S01]  /*2b90*/  FADD.FTZ R25, R146, R25 ;  /* 0x0000001992197221 */ /* 0x000fe20000010000 */
[----:B------:R-:W-:Y:S01]  /*2ba0*/  FFMA.FTZ R26, R152, R146, R26 ;  /* 0x00000092981a7223 */ /* 0x000fe2000001001a */
[----:B------:R-:W-:Y:S01]  /*2bb0*/  FADD.FTZ R20, R145, R20 ;  /* 0x0000001491147221 */ /* 0x000fe20000010000 */
[-C--:B------:R-:W-:Y:S01]  /*2bc0*/  FFMA.FTZ R19, R144, R145.reuse, R19 ;  /* 0x0000009190137223 */ /* 0x080fe20000010013 */
[----:B------:R-:W-:Y:S02]  /*2bd0*/  HADD2.F32 R146, -RZ, R149.H0_H0 ;  /* 0x20000095ff927230 */ /* 0x000fe40000004100 */
[----:B------:R-:W-:Y:S01]  /*2be0*/  FFMA.FTZ R145, R68, R145, R182 ;  /* 0x0000009144917223 */ /* 0x000fe200000100b6 */
[----:B------:R-:W-:Y:S01]  /*2bf0*/  FMUL.FTZ R147, R178, R147 ;  /* 0x00000093b2937220 */ /* 0x000fe20000410000 */
[----:B------:R-:W-:Y:S01]  /*2c00*/  FMUL.FTZ R182, R38, R135 ;  /* 0x0000008726b67220 */ /* 0x000fe20000410000 */
[----:B------:R-:W-:-:S02]  /*2c10*/  HADD2.F32 R153, -RZ, R153.H1_H1 ;  /* 0x30000099ff997230 */ /* 0x000fc40000004100 */
[----:B------:R-:W-:Y:S01]  /*2c20*/  FADD.FTZ R28, R146, R28 ;  /* 0x0000001c921c7221 */ /* 0x000fe20000010000 */
[-C--:B------:R-:W-:Y:S01]  /*2c30*/  FFMA.FTZ R27, R147, R146.reuse, R27 ;  /* 0x00000092931b7223 */ /* 0x080fe2000001001b */
[----:B------:R-:W-:Y:S01]  /*2c40*/  FFMA.FTZ R146, R70, R146, R182 ;  /* 0x0000009246927223 */ /* 0x000fe200000100b6 */
[----:B------:R-:W-:Y:S02]  /*2c50*/  HADD2.F32 R149, -RZ, R149.H1_H1 ;  /* 0x30000095ff957230 */ /* 0x000fe40000004100 */
[----:B------:R-:W-:Y:S01]  /*2c60*/  FMUL.FTZ R220, R178, R220 ;  /* 0x000000dcb2dc7220 */ /* 0x000fe20000410000 */
[----:B------:R-:W-:Y:S01]  /*2c70*/  FMUL.FTZ R182, R39, R153 ;  /* 0x0000009927b67220 */ /* 0x000fe20000410000 */
[----:B------:R-:W-:Y:S01]  /*2c80*/  FADD.FTZ R29, R135, R29 ;  /* 0x0000001d871d7221 */ /* 0x000fe20000010000 */
[----:B------:R-:W-:Y:S01]  /*2c90*/  FFMA.FTZ R30, R147, R135, R30 ;  /* 0x00000087931e7223 */ /* 0x000fe2000001001e */
[----:B------:R-:W-:Y:S02]  /*2ca0*/  HADD2.F32 R135, -RZ, R154.H0_H0 ;  /* 0x2000009aff877230 */ /* 0x000fe40000004100 */
[----:B------:R-:W-:Y:S01]  /*2cb0*/  FADD.FTZ R156, R149, R156 ;  /* 0x0000009c959c7221 */ /* 0x000fe20000010000 */
[CC--:B------:R-:W-:Y:S01]  /*2cc0*/  FFMA.FTZ R31, R220.reuse, R149.reuse, R31 ;  /* 0x00000095dc1f7223 */ /* 0x0c0fe2000001001f */
[----:B------:R-:W-:Y:S01]  /*2cd0*/  FFMA.FTZ R182, R71, R149, R182 ;  /* 0x0000009547b67223 */ /* 0x000fe200000100b6 */
[----:B------:R-:W-:Y:S01]  /*2ce0*/  FADD.FTZ R157, R153, R157 ;  /* 0x0000009d999d7221 */ /* 0x000fe20000010000 */
[----:B------:R-:W-:Y:S01]  /*2cf0*/  FFMA.FTZ R158, R220, R153, R158 ;  /* 0x00000099dc9e7223 */ /* 0x000fe2000001009e */
[----:B------:R-:W-:-:S02]  /*2d00*/  HADD2.F32 R149, -RZ, R150.H0_H0 ;  /* 0x20000096ff957230 */ /* 0x000fc40000004100 */
[----:B------:R-:W-:Y:S01]  /*2d10*/  FMUL.FTZ R153, R178, R134 ;  /* 0x00000086b2997220 */ /* 0x000fe20000410000 */
[----:B------:R-:W-:Y:S02]  /*2d20*/  HADD2.F32 R154, -RZ, R154.H1_H1 ;  /* 0x3000009aff9a7230 */ /* 0x000fe40000004100 */
[----:B------:R-:W-:Y:S01]  /*2d30*/  FMUL.FTZ R134, R32, R135 ;  /* 0x0000008720867220 */ /* 0x000fe20000410000 */
[----:B------:R-:W-:Y:S02]  /*2d40*/  HADD2.F32 R150, -RZ, R150.H1_H1 ;  /* 0x30000096ff967230 */ /* 0x000fe40000004100 */
[----:B------:R-:W-:Y:S01]  /*2d50*/  FADD.FTZ R160, R149, R160 ;  /* 0x000000a095a07221 */ /* 0x000fe20000010000 */
[-C--:B------:R-:W-:Y:S01]  /*2d60*/  FFMA.FTZ R159, R153, R149.reuse, R159 ;  /* 0x00000095999f7223 */ /* 0x080fe2000001009f */
[----:B------:R-:W-:Y:S01]  /*2d70*/  FMUL.FTZ R222, R178, R222 ;  /* 0x000000deb2de7220 */ /* 0x000fe20000410000 */
[----:B------:R-:W-:Y:S01]  /*2d80*/  FMUL.FTZ R221, R33, R154 ;  /* 0x0000009a21dd7220 */ /* 0x000fe20000410000 */
[----:B------:R-:W-:Y:S01]  /*2d90*/  FFMA.FTZ R149, R64, R149, R134 ;  /* 0x0000009540957223 */ /* 0x000fe20000010086 */
[----:B------:R-:W-:-:S02]  /*2da0*/  HADD2.F32 R134, -RZ, R155.H0_H0 ;  /* 0x2000009bff867230 */ /* 0x000fc40000004100 */
[----:B------:R-:W-:Y:S01]  /*2db0*/  FADD.FTZ R164, R150, R164 ;  /* 0x000000a496a47221 */ /* 0x000fe20000010000 */
[-C--:B------:R-:W-:Y:S01]  /*2dc0*/  FFMA.FTZ R163, R222, R150.reuse, R163 ;  /* 0x00000096dea37223 */ /* 0x080fe200000100a3 */
[----:B------:R-:W-:Y:S01]  /*2dd0*/  FFMA.FTZ R221, R65, R150, R221 ;  /* 0x0000009641dd7223 */ /* 0x000fe200000100dd */
[----:B------:R-:W-:Y:S01]  /*2de0*/  FADD.FTZ R165, R154, R165 ;  /* 0x000000a59aa57221 */ /* 0x000fe20000010000 */
[----:B------:R-:W-:Y:S01]  /*2df0*/  FFMA.FTZ R166, R222, R154, R166 ;  /* 0x0000009adea67223 */ /* 0x000fe200000100a6 */
[----:B------:R-:W-:Y:S02]  /*2e00*/  HADD2.F32 R150, -RZ, R151.H0_H0 ;  /* 0x20000097ff967230 */ /* 0x000fe40000004100 */
[----:B------:R-:W-:Y:S01]  /*2e10*/  FMUL.FTZ R154, R178, R122 ;  /* 0x0000007ab29a7220 */ /* 0x000fe20000410000 */
[----:B------:R-:W-:Y:S02]  /*2e20*/  FMUL.FTZ R122, R34, R134 ;  /* 0x00000086227a7220 */ /* 0x000fe40000410000 */
[----:B------:R-:W-:Y:S01]  /*2e30*/  FADD.FTZ R168, R150, R168 ;  /* 0x000000a896a87221 */ /* 0x000fe20000010000 */
[-C--:B------:R-:W-:Y:S01]  /*2e40*/  FFMA.FTZ R167, R154, R150.reuse, R167 ;  /* 0x000000969aa77223 */ /* 0x080fe200000100a7 */
[----:B------:R-:W-:Y:S01]  /*2e50*/  FFMA.FTZ R150, R66, R150, R122 ;  /* 0x0000009642967223 */ /* 0x000fe2000001007a */
[----:B------:R-:W-:-:S02]  /*2e60*/  HADD2.F32 R122, -RZ, R155.H1_H1 ;  /* 0x3000009bff7a7230 */ /* 0x000fc40000004100 */
        /* <DEDUP_REMOVED lines=98> */
.L_x_3057:
        /* <DEDUP_REMOVED lines=68> */
.L_x_3015:
        /* <DEDUP_REMOVED lines=8> */
[C---:B------:R-:W-:Y:S01]  /*3950*/  FMUL.FTZ R113, R178.reuse, R113 ;  /* 0x00000071b2717220 */ /* 0x040fe20000410000 */
[----:B------:R-:W-:Y:S01]  /*3960*/  FMUL.FTZ R115, R178, R115 ;  /* 0x00000073b2737220 */ /* 0x000fe20000410000 */
[----:B-----5:R-:W-:Y:S01]  /*3970*/  ISETP.GE.U32.AND P2, PT, R120, RZ, PT ;  /* 0x000000ff7800720c */ /* 0x020fe20003f46070 */
[--C-:B------:R-:W-:Y:S01]  /*3980*/  FFMA.FTZ R0, R0, R224, R223.reuse ;  /* 0x000000e000007223 */ /* 0x100fe200000100df */
[C---:B------:R-:W-:Y:S01]  /*3990*/  FMUL.FTZ R114, R178.reuse, R186 ;  /* 0x000000bab2727220 */ /* 0x040fe20000410000 */
[----:B-1----:R-:W-:Y:S01]  /*39a0*/  FMUL.FTZ R123, R115, UR6 ;  /* 0x00000006737b7c20 */ /* 0x002fe20008410000 */
[----:B------:R-:W-:Y:S01]  /*39b0*/  FMUL.FTZ R112, R113, UR6 ;  /* 0x0000000671707c20 */ /* 0x000fe20008410000 */
[----:B------:R-:W-:Y:S01]  /*39c0*/  FMUL.FTZ R185, R178, R185 ;  /* 0x000000b9b2b97220 */ /* 0x000fe20000410000 */
[----:B------:R-:W-:Y:S01]  /*39d0*/  LOP3.LUT P5, RZ, R121, 0xff0000, RZ, 0xc0, !PT ;  /* 0x00ff000079ff7812 */ /* 0x000fe200078ac0ff */
[-CC-:B------:R-:W-:Y:S01]  /*39e0*/  FFMA.FTZ R201, R201, R224.reuse, R223.reuse ;  /* 0x000000e0c9c97223 */ /* 0x180fe200000100df */
[----:B------:R-:W-:Y:S01]  /*39f0*/  ISETP.GE.U32.AND.EX P2, PT, R121, 0x1000000, PT, P2 ;  /* 0x010000007900780c */ /* 0x000fe20003f46120 */
[-CC-:B------:R-:W-:Y:S01]  /*3a00*/  FFMA.FTZ R199, R199, R224.reuse, R223.reuse ;  /* 0x000000e0c7c77223 */ /* 0x180fe200000100df */
[----:B------:R-:W-:Y:S01]  /*3a10*/  FFMA.FTZ R197, R197, R224, R223 ;  /* 0x000000e0c5c57223 */ /* 0x000fe200000100df */
[----:B------:R-:W-:Y:S01]  /*3a20*/  FADD.FTZ R183, R183, -R0 ;  /* 0x80000000b7b77221 */ /* 0x000fe20000010000 */
        /* <DEDUP_REMOVED lines=8> */
[----:B------:R-:W-:Y:S01]  /*3ab0*/  FSEL R112, R112, RZ, P5 ;  /* 0x000000ff70707208 */ /* 0x000fe20002800000 */
[----:B------:R-:W-:Y:S01]  /*3ac0*/  FMUL.FTZ R200, R178, R200 ;  /* 0x000000c8b2c87220 */ /* 0x000fe20000410000 */
[----:B------:R-:W-:Y:S01]  /*3ad0*/  FSEL R122, R122, RZ, P4 ;  /* 0x000000ff7a7a7208 */ /* 0x000fe20002000000 */
[C---:B------:R-:W-:Y:S01]  /*3ae0*/  FMUL.FTZ R196, R178.reuse, R196 ;  /* 0x000000c4b2c47220 */ /* 0x040fe20000410000 */
[----:B------:R-:W-:Y:S01]  /*3af0*/  F2FP.F16.F32.PACK_AB R115, R115, R113 ;  /* 0x000000717373723e */ /* 0x000fe200000000ff */
[----:B------:R-:W-:Y:S01]  /*3b00*/  FMUL.FTZ R113, R178, R198 ;  /* 0x000000c6b2717220 */ /* 0x000fe20000410000 */
[----:B------:R-:W-:-:S02]  /*3b10*/  FSEL R0, R0, RZ, P3 ;  /* 0x000000ff00007208 */ /* 0x000fc40001800000 */
[----:B------:R-:W-:Y:S01]  /*3b20*/  F2FP.F16.F32.PACK_AB R123, R123, R112 ;  /* 0x000000707b7b723e */ /* 0x000fe200000000ff */
[----:B------:R-:W-:Y:S01]  /*3b30*/  FMUL.FTZ R112, R178, R183 ;  /* 0x000000b7b2707220 */ /* 0x000fe20000410000 */
[C---:B------:R-:W-:Y:S02]  /*3b40*/  LOP3.LUT P6, RZ, R120.reuse, 0xff0000, RZ, 0xc0, !PT ;  /* 0x00ff000078ff7812 */ /* 0x040fe400078cc0ff */
[C---:B------:R-:W-:Y:S02]  /*3b50*/  LOP3.LUT P2, RZ, R120.reuse, 0xff000000, RZ, 0xc0, !PT ;  /* 0xff00000078ff7812 */ /* 0x040fe4000784c0ff */
[C---:B------:R-:W-:Y:S02]  /*3b60*/  LOP3.LUT P5, RZ, R120.reuse, 0xff, RZ, 0xc0, !PT ;  /* 0x000000ff78ff7812 */ /* 0x040fe400078ac0ff */
[----:B------:R-:W-:Y:S01]  /*3b70*/  LOP3.LUT P4, RZ, R120, 0xff00, RZ, 0xc0, !PT ;  /* 0x0000ff0078ff7812 */ /* 0x000fe2000788c0ff */
[----:B------:R-:W-:Y:S01]  /*3b80*/  FMUL.FTZ R120, R112, UR6 ;  /* 0x0000000670787c20 */ /* 0x000fe20008410000 */
[----:B------:R-:W-:Y:S01]  /*3b90*/  F2FP.F16.F32.PACK_AB R122, R0, R122 ;  /* 0x0000007a007a723e */ /* 0x000fe200000000ff */
[----:B------:R-:W-:Y:S01]  /*3ba0*/  FMUL.FTZ R0, R113, UR6 ;  /* 0x0000000671007c20 */ /* 0x000fe20008410000 */
[C---:B------:R-:W-:Y:S01]  /*3bb0*/  F2FP.F16.F32.PACK_AB R113, R196.reuse, R113 ;  /* 0x00000071c471723e */ /* 0x040fe200000000ff */
[----:B------:R-:W-:Y:S01]  /*3bc0*/  FMUL.FTZ R196, R196, UR6 ;  /* 0x00000006c4c47c20 */ /* 0x000fe20008410000 */
[C---:B------:R-:W-:Y:S01]  /*3bd0*/  F2FP.F16.F32.PACK_AB R112, R200.reuse, R112 ;  /* 0x00000070c870723e */ /* 0x040fe200000000ff */
[----:B------:R-:W-:Y:S01]  /*3be0*/  FMUL.FTZ R200, R200, UR6 ;  /* 0x00000006c8c87c20 */ /* 0x000fe20008410000 */
        /* <DEDUP_REMOVED lines=8> */
.L_x_3014:
        /* <DEDUP_REMOVED lines=18> */
[C---:B------:R-:W-:Y:S01]  /*3d90*/  LOP3.LUT P5, RZ, R121.reuse, 0xff0000, RZ, 0xc0, !PT ;  /* 0x00ff000079ff7812 */ /* 0x040fe200078ac0ff */
        /* <DEDUP_REMOVED lines=13> */
[----:B------:R-:W-:Y:S01]  /*3e70*/  LOP3.LUT P6, RZ, R120, 0xff0000, RZ, 0xc0, !PT ;  /* 0x00ff000078ff7812 */ /* 0x000fe200078cc0ff */
[----:B------:R-:W-:Y:S01]  /*3e80*/  FFMA.FTZ R0, R0, R224, R223 ;  /* 0x000000e000007223 */ /* 0x000fe200000100df */
[----:B------:R-:W-:Y:S01]  /*3e90*/  LOP3.LUT P2, RZ, R120, 0xff000000, RZ, 0xc0, !PT ;  /* 0xff00000078ff7812 */ /* 0x000fe2000784c0ff */
[----:B------:R-:W-:Y:S01]  /*3ea0*/  FADD.FTZ R198, R198, -R199 ;  /* 0x800000c7c6c67221 */ /* 0x000fe20000010000 */
[----:B------:R-:W-:Y:S01]  /*3eb0*/  LOP3.LUT P5, RZ, R120, 0xff, RZ, 0xc0, !PT ;  /* 0x000000ff78ff7812 */ /* 0x000fe200078ac0ff */
[----:B------:R-:W-:Y:S01]  /*3ec0*/  FADD.FTZ R196, R196, -R197 ;  /* 0x800000c5c4c47221 */ /* 0x000fe20000010000 */
[----:B------:R-:W-:Y:S01]  /*3ed0*/  LOP3.LUT P4, RZ, R120, 0xff00, RZ, 0xc0, !PT ;  /* 0x0000ff0078ff7812 */ /* 0x000fe2000788c0ff */
[----:B------:R-:W-:Y:S01]  /*3ee0*/  HADD2.F32 R120, -RZ, R98.H1_H1 ;  /* 0x30000062ff787230 */ /* 0x000fe20000004100 */
[----:B------:R-:W-:Y:S01]  /*3ef0*/  LOP3.LUT P3, RZ, R121, 0xff00, RZ, 0xc0, !PT ;  /* 0x0000ff0079ff7812 */ /* 0x000fe2000786c0ff */
[----:B------:R-:W-:Y:S01]  /*3f00*/  HADD2.F32 R121, -RZ, R97.H0_H0 ;  /* 0x20000061ff797230 */ /* 0x000fe20000004100 */
[----:B------:R-:W-:Y:S01]  /*3f10*/  F2FP.F16.F32.PACK_AB R123, R122, R123 ;  /* 0x0000007b7a7b723e */ /* 0x000fe200000000ff */
[----:B------:R-:W-:-:S02]  /*3f20*/  HADD2.F32 R135, -RZ, R96.H1_H1 ;  /* 0x30000060ff877230 */ /* 0x000fc40000004100 */
[----:B------:R-:W-:Y:S01]  /*3f30*/  FFMA.FTZ R120, R178, R185, R120 ;  /* 0x000000b9b2787223 */ /* 0x000fe20000010078 */
[----:B------:R-:W-:Y:S01]  /*3f40*/  FADD.FTZ R200, R200, -R201 ;  /* 0x800000c9c8c87221 */ /* 0x000fe20000010000 */
[----:B------:R-:W-:Y:S01]  /*3f50*/  FADD.FTZ R0, R183, -R0 ;  /* 0x80000000b7007221 */ /* 0x000fe20000010000 */
[----:B------:R-:W-:Y:S01]  /*3f60*/  FFMA.FTZ R121, R178, R198, R121 ;  /* 0x000000c6b2797223 */ /* 0x000fe20000010079 */
[----:B------:R-:W-:Y:S01]  /*3f70*/  FMUL.FTZ R120, R120, UR6 ;  /* 0x0000000678787c20 */ /* 0x000fe20008410000 */
[----:B------:R-:W-:Y:S02]  /*3f80*/  FFMA.FTZ R135, R178, R200, R135 ;  /* 0x000000c8b2877223 */ /* 0x000fe40000010087 */
[----:B------:R-:W-:Y:S02]  /*3f90*/  FMUL.FTZ R121, R121, UR6 ;  /* 0x0000000679797c20 */ /* 0x000fe40008410000 */
[----:B------:R-:W-:Y:S01]  /*3fa0*/  FSEL R120, R120, RZ, P3 ;  /* 0x000000ff78787208 */ /* 0x000fe20001800000 */
[----:B------:R-:W-:-:S02]  /*3fb0*/  FMUL.FTZ R135, R135, UR6 ;  /* 0x0000000687877c20 */ /* 0x000fc40008410000 */
        /* <DEDUP_REMOVED lines=14> */
.L_x_3017:
[-CC-:B------:R-:W-:Y:S01]  /*40a0*/  FFMA.FTZ R209, R209, R224.reuse, R223.reuse ;  /* 0x000000e0d1d17223 */ /* 0x180fe200000100df */
[--C-:B-----5:R-:W-:Y:S02]  /*40b0*/  HADD2.F32 R112, -RZ, R99.reuse.H0_H0 ;  /* 0x20000063ff707230 */ /* 0x120fe40000004100 */
[-CC-:B------:R-:W-:Y:S01]  /*40c0*/  FFMA.FTZ R187, R187, R224.reuse, R223.reuse ;  /* 0x000000e0bbbb7223 */ /* 0x180fe200000100df */
[----:B------:R-:W-:Y:S01]  /*40d0*/  FFMA.FTZ R207, R207, R224, R223 ;  /* 0x000000e0cfcf7223 */ /* 0x000fe200000100df */
[----:B------:R-:W-:Y:S01]  /*40e0*/  FADD.FTZ R115, R208, -R209 ;  /* 0x800000d1d0737221 */ /* 0x000fe20000010000 */
[----:B------:R-:W-:Y:S02]  /*40f0*/  HADD2.F32 R114, -RZ, R98.H0_H0 ;  /* 0x20000062ff727230 */ /* 0x000fe40000004100 */
[----:B------:R-:W-:Y:S01]  /*4100*/  FADD.FTZ R186, R186, -R187 ;  /* 0x800000bbbaba7221 */ /* 0x000fe20000010000 */
[----:B------:R-:W-:Y:S01]  /*4110*/  FADD.FTZ R113, R206, -R207 ;  /* 0x800000cfce717221 */ /* 0x000fe20000010000 */
[----:B------:R-:W-:Y:S01]  /*4120*/  FFMA.FTZ R115, R178, R115, R112 ;  /* 0x00000073b2737223 */ /* 0x000fe20000010070 */
[----:B------:R-:W-:-:S02]  /*4130*/  HADD2.F32 R112, -RZ, R99.H1_H1 ;  /* 0x30000063ff707230 */ /* 0x000fc40000004100 */
[----:B------:R-:W-:Y:S01]  /*4140*/  FFMA.FTZ R114, R178, R186, R114 ;  /* 0x000000bab2727223 */ /* 0x000fe20000010072 */
[----:B------:R-:W-:Y:S01]  /*4150*/  ISETP.GE.U32.AND P2, PT, R120, RZ, PT ;  /* 0x000000ff7800720c */ /* 0x000fe20003f46070 */
[-C--:B------:R-:W-:Y:S01]  /*4160*/  FFMA.FTZ R185, R185, R224.reuse, R223 ;  /* 0x000000e0b9b97223 */ /* 0x080fe200000100df */
[----:B------:R-:W-:Y:S01]  /*4170*/  LOP3.LUT P3, RZ, R121, 0xff0000, RZ, 0xc0, !PT ;  /* 0x00ff000079ff7812 */ /* 0x000fe2000786c0ff */
[----:B------:R-:W-:Y:S01]  /*4180*/  FFMA.FTZ R113, R178, R113, R112 ;  /* 0x00000071b2717223 */ /* 0x000fe20000010070 */
[----:B------:R-:W-:Y:S01]  /*4190*/  FMUL.FTZ R112, R115, UR6 ;  /* 0x0000000673707c20 */ /* 0x000fe20008410000 */
[----:B-1----:R-:W-:Y:S01]  /*41a0*/  FMUL.FTZ R122, R114, UR6 ;  /* 0x00000006727a7c20 */ /* 0x002fe20008410000 */
[----:B------:R-:W-:Y:S01]  /*41b0*/  ISETP.GE.U32.AND.EX P2, PT, R121, 0x1000000, PT, P2 ;  /* 0x010000007900780c */ /* 0x000fe20003f46120 */
[----:B------:R-:W-:Y:S01]  /*41c0*/  FMUL.FTZ R123, R113, UR6 ;  /* 0x00000006717b7c20 */ /* 0x000fe20008410000 */
[----:B------:R-:W-:Y:S01]  /*41d0*/  LOP3.LUT P5, RZ, R121, 0xff, RZ, 0xc0, !PT ;  /* 0x000000ff79ff7812 */ /* 0x000fe200078ac0ff */
[----:B------:R-:W-:Y:S01]  /*41e0*/  FADD.FTZ R184, R184, -R185 ;  /* 0x800000b9b8b87221 */ /* 0x000fe20000010000 */
[----:B------:R-:W-:Y:S01]  /*41f0*/  FSEL R112, R112, RZ, P3 ;  /* 0x000000ff70707208 */ /* 0x000fe20001800000 */
[-CC-:B------:R-:W-:Y:S01]  /*4200*/  FFMA.FTZ R0, R0, R224.reuse, R223.reuse ;  /* 0x000000e000007223 */ /* 0x180fe200000100df */
[----:B------:R-:W-:Y:S01]  /*4210*/  FSEL R123, R123, RZ, P2 ;  /* 0x000000ff7b7b7208 */ /* 0x000fe20001000000 */
[-C--:B------:R-:W-:Y:S01]  /*4220*/  FFMA.FTZ R197, R197, R224.reuse, R223 ;  /* 0x000000e0c5c57223 */ /* 0x080fe200000100df */
[----:B------:R-:W-:Y:S01]  /*4230*/  FSEL R122, R122, RZ, P5 ;  /* 0x000000ff7a7a7208 */ /* 0x000fe20002800000 */
[----:B------:R-:W-:Y:S01]  /*4240*/  FADD.FTZ R183, R183, -R0 ;  /* 0x80000000b7b77221 */ /* 0x000fe20000010000 */
        /* <DEDUP_REMOVED lines=8> */
[----:B------:R-:W-:Y:S01]  /*42d0*/  LOP3.LUT P4, RZ, R121, 0xff00, RZ, 0xc0, !PT ;  /* 0x0000ff0079ff7812 */ /* 0x000fe2000788c0ff */
[----:B------:R-:W-:Y:S01]  /*42e0*/  FADD.FTZ R200, R200, -R201 ;  /* 0x800000c9c8c87221 */ /* 0x000fe20000010000 */
[----:B------:R-:W-:Y:S01]  /*42f0*/  F2FP.F16.F32.PACK_AB R115, R113, R115 ;  /* 0x000000737173723e */ /* 0x000fe200000000ff */
[----:B------:R-:W-:-:S02]  /*4300*/  HADD2.F32 R113, -RZ, R97.H0_H0 ;  /* 0x20000061ff717230 */ /* 0x000fc40000004100 */
[----:B------:R-:W-:Y:S01]  /*4310*/  FFMA.FTZ R120, R178, R184, R120 ;  /* 0x000000b8b2787223 */ /* 0x000fe20000010078 */
[----:B------:R-:W-:Y:S01]  /*4320*/  F2FP.F16.F32.PACK_AB R123, R123, R112 ;  /* 0x000000707b7b723e */ /* 0x000fe200000000ff */
[----:B------:R-:W-:Y:S02]  /*4330*/  HADD2.F32 R112, -RZ, R96.H0_H0 ;  /* 0x20000060ff707230 */ /* 0x000fe40000004100 */
[----:B------:R-:W-:Y:S01]  /*4340*/  FADD.FTZ R198, R198, -R199 ;  /* 0x800000c7c6c67221 */ /* 0x000fe20000010000 */
[C---:B------:R-:W-:Y:S01]  /*4350*/  FMUL.FTZ R0, R120.reuse, UR6 ;  /* 0x0000000678007c20 */ /* 0x040fe20008410000 */
[----:B------:R-:W-:Y:S02]  /*4360*/  F2FP.F16.F32.PACK_AB R114, R120, R114 ;  /* 0x000000727872723e */ /* 0x000fe400000000ff */
[C---:B------:R-:W-:Y:S01]  /*4370*/  FFMA.FTZ R113, R178.reuse, R198, R113 ;  /* 0x000000c6b2717223 */ /* 0x040fe20000010071 */
[----:B------:R-:W-:Y:S01]  /*4380*/  FFMA.FTZ R112, R178, R183, R112 ;  /* 0x000000b7b2707223 */ /* 0x000fe20000010070 */
[----:B------:R-:W-:-:S03]  /*4390*/  FSEL R0, R0, RZ, P4 ;  /* 0x000000ff00007208 */ /* 0x000fc60002000000 */
[----:B------:R-:W-:Y:S01]  /*43a0*/  FMUL.FTZ R120, R112, UR6 ;  /* 0x0000000670787c20 */ /* 0x000fe20008410000 */
[----:B------:R-:W-:Y:S01]  /*43b0*/  F2FP.F16.F32.PACK_AB R122, R0, R122 ;  /* 0x0000007a007a723e */ /* 0x000fe200000000ff */
[----:B------:R-:W-:-:S03]  /*43c0*/  HADD2.F32 R0, -RZ, R97.H1_H1 ;  /* 0x30000061ff007230 */ /* 0x000fc60000004100 */
[----:B------:R-:W-:Y:S02]  /*43d0*/  FSEL R120, R120, RZ, P3 ;  /* 0x000000ff78787208 */ /* 0x000fe40001800000 */
[----:B------:R-:W-:Y:S01]  /*43e0*/  FFMA.FTZ R196, R178, R196, R0 ;  /* 0x000000c4b2c47223 */ /* 0x000fe20000010000 */
[----:B------:R-:W-:-:S05]  /*43f0*/  HADD2.F32 R0, -RZ, R96.H1_H1 ;  /* 0x30000060ff007230 */ /* 0x000fca0000004100 */
[----:B------:R-:W-:Y:S01]  /*4400*/  FFMA.FTZ R200, R178, R200, R0 ;  /* 0x000000c8b2c87223 */ /* 0x000fe20000010000 */
[----:B------:R-:W-:Y:S01]  /*4410*/  FMUL.FTZ R0, R113, UR6 ;  /* 0x0000000671007c20 */ /* 0x000fe20008410000 */
[C---:B------:R-:W-:Y:S01]  /*4420*/  F2FP.F16.F32.PACK_AB R113, R196.reuse, R113 ;  /* 0x00000071c471723e */ /* 0x040fe200000000ff */
[----:B------:R-:W-:Y:S02]  /*4430*/  FMUL.FTZ R196, R196, UR6 ;  /* 0x00000006c4c47c20 */ /* 0x000fe40008410000 */
[C---:B------:R-:W-:Y:S01]  /*4440*/  F2FP.F16.F32.PACK_AB R112, R200.reuse, R112 ;  /* 0x00000070c870723e */ /* 0x040fe200000000ff */
[----:B------:R-:W-:Y:S01]  /*4450*/  FMUL.FTZ R200, R200, UR6 ;  /* 0x00000006c8c87c20 */ /* 0x000fe20008410000 */
[----:B------:R-:W-:Y:S02]  /*4460*/  FSEL R0, R0, RZ, P6 ;  /* 0x000000ff00007208 */ /* 0x000fe40003000000 */
[----:B------:R-:W-:Y:S02]  /*4470*/  FSEL R121, R196, RZ, P2 ;  /* 0x000000ffc4797208 */ /* 0x000fe40001000000 */
[----:B------:R-:W-:-:S02]  /*4480*/  FSEL R200, R200, RZ, P5 ;  /* 0x000000ffc8c87208 */ /* 0x000fc40002800000 */
[----:B------:R-:W-:Y:S02]  /*4490*/  F2FP.F16.F32.PACK_AB R121, R121, R0 ;  /* 0x000000007979723e */ /* 0x000fe400000000ff */
[----:B------:R-:W-:Y:S01]  /*44a0*/  F2FP.F16.F32.PACK_AB R120, R200, R120 ;  /* 0x00000078c878723e */ /* 0x000fe200000000ff */
[----:B------:R-:W-:Y:S06]  /*44b0*/  BRA `(.L_x_3016) ;  /* 0x0000001400407947 */ /* 0x000fec0003800000 */
.L_x_3013:
        /* <DEDUP_REMOVED lines=11> */
[----:B-----5:R-:W-:Y:S01]  /*4570*/  ISETP.GE.U32.AND P2, PT, R120, RZ, PT ;  /* 0x000000ff7800720c */ /* 0x020fe20003f46070 */
[----:B------:R-:W-:Y:S01]  /*4580*/  FADD.FTZ R207, R206, -R207 ;  /* 0x800000cfcecf7221 */ /* 0x000fe20000010000 */
[----:B------:R-:W-:Y:S01]  /*4590*/  FADD.FTZ R187, R186, -R187 ;  /* 0x800000bbbabb7221 */ /* 0x000fe20000010000 */
[----:B------:R-:W-:Y:S01]  /*45a0*/  FADD.FTZ R209, R208, -R209 ;  /* 0x800000d1d0d17221 */ /* 0x000fe20000010000 */
[----:B------:R-:W-:Y:S01]  /*45b0*/  ISETP.GE.U32.AND.EX P4, PT, R121, 0x1000000, PT, P2 ;  /* 0x010000007900780c */ /* 0x000fe20003f86120 */
[C---:B------:R-:W-:Y:S01]  /*45c0*/  FMUL.FTZ R117, R178.reuse, R207 ;  /* 0x000000cfb2757220 */ /* 0x040fe20000410000 */
[C---:B------:R-:W-:Y:S01]  /*45d0*/  FMUL.FTZ R118, R178.reuse, R187 ;  /* 0x000000bbb2767220 */ /* 0x040fe20000410000 */
[----:B------:R-:W-:Y:S01]  /*45e0*/  FMUL.FTZ R119, R178, R209 ;  /* 0x000000d1b2777220 */ /* 0x000fe20000410000 */
[----:B------:R-:W-:Y:S01]  /*45f0*/  ISETP.GE.U32.AND P2, PT, R170, RZ, PT ;  /* 0x000000ffaa00720c */ /* 0x000fe20003f46070 */
[----:B------:R-:W-:Y:S01]  /*4600*/  FMUL.FTZ R117, R117, UR6 ;  /* 0x0000000675757c20 */ /* 0x000fe20008410000 */
[-C--:B------:R-:W-:Y:S01]  /*4610*/  FFMA.FTZ R185, R185, R224.reuse, R223 ;  /* 0x000000e0b9b97223 */ /* 0x080fe200000100df */
[----:B------:R-:W-:Y:S01]  /*4620*/  FMUL.FTZ R119, R119, UR6 ;  /* 0x0000000677777c20 */ /* 0x000fe20008410000 */
[----:B------:R-:W-:Y:S01]  /*4630*/  FMUL.FTZ R118, R118, UR6 ;  /* 0x0000000676767c20 */ /* 0x000fe20008410000 */
[C---:B------:R-:W-:Y:S01]  /*4640*/  LOP3.LUT P3, RZ, R121.reuse, 0xff0000, RZ, 0xc0, !PT ;  /* 0x00ff000079ff7812 */ /* 0x040fe2000786c0ff */
[----:B------:R-:W-:Y:S01]  /*4650*/  FADD.FTZ R185, R184, -R185 ;  /* 0x800000b9b8b97221 */ /* 0x000fe20000010000 */
[----:B------:R-:W-:Y:S01]  /*4660*/  LOP3.LUT P5, RZ, R121, 0xff, RZ, 0xc0, !PT ;  /* 0x000000ff79ff7812 */ /* 0x000fe200078ac0ff */
[-CC-:B------:R-:W-:Y:S01]  /*4670*/  FFMA.FTZ R199, R199, R224.reuse, R223.reuse ;  /* 0x000000e0c7c77223 */ /* 0x180fe200000100df */
[----:B-1----:R-:W-:Y:S01]  /*4680*/  FSEL R123, R117, RZ, P4 ;  /* 0x000000ff757b7208 */ /* 0x002fe20002000000 */
[-C--:B------:R-:W-:Y:S01]  /*4690*/  FFMA.FTZ R0, R0, R224.reuse, R223 ;  /* 0x000000e000007223 */ /* 0x080fe200000100df */
[C---:B------:R-:W-:Y:S01]  /*46a0*/  LOP3.LUT P6, RZ, R171.reuse, 0xff0000, RZ, 0xc0, !PT ;  /* 0x00ff0000abff7812 */ /* 0x040fe200078cc0ff */
        /* <DEDUP_REMOVED lines=16> */
[----:B------:R-:W-:Y:S01]  /*47b0*/  LOP3.LUT P4, RZ, R120, 0xff, RZ, 0xc0, !PT ;  /* 0x000000ff78ff7812 */ /* 0x000fe2000788c0ff */
[----:B------:R-:W-:Y:S01]  /*47c0*/  FMUL.FTZ R120, R178, R185 ;  /* 0x000000b9b2787220 */ /* 0x000fe20000410000 */
[----:B------:R-:W-:-:S02]  /*47d0*/  LOP3.LUT P3, RZ, R121, 0xff00, RZ, 0xc0, !PT ;  /* 0x0000ff0079ff7812 */ /* 0x000fc4000786c0ff */
[----:B------:R-:W-:Y:S01]  /*47e0*/  F2FP.F16.F32.PACK_AB R119, R117, R119 ;  /* 0x000000777577723e */ /* 0x000fe200000000ff */
[----:B------:R-:W-:Y:S01]  /*47f0*/  FMUL.FTZ R120, R120, UR6 ;  /* 0x0000000678787c20 */ /* 0x000fe20008410000 */
[----:B------:R-:W-:Y:S01]  /*4800*/  FMUL.FTZ R117, R178, R198 ;  /* 0x000000c6b2757220 */ /* 0x000fe20000410000 */
[----:B------:R-:W-:-:S03]  /*4810*/  F2FP.F16.F32.PACK_AB R123, R123, R116 ;  /* 0x000000747b7b723e */ /* 0x000fc600000000ff */
[----:B------:R-:W-:Y:S01]  /*4820*/  FSEL R0, R120, RZ, P3 ;  /* 0x000000ff78007208 */ /* 0x000fe20001800000 */
[----:B------:R-:W-:Y:S01]  /*4830*/  FMUL.FTZ R117, R117, UR6 ;  /* 0x0000000675757c20 */ /* 0x000fe20008410000 */
[----:B------:R-:W-:Y:S02]  /*4840*/  LOP3.LUT P3, RZ, R171, 0xff00, RZ, 0xc0, !PT ;  /* 0x0000ff00abff7812 */ /* 0x000fe4000786c0ff */
[----:B------:R-:W-:Y:S01]  /*4850*/  F2FP.F16.F32.PACK_AB R122, R0, R122 ;  /* 0x0000007a007a723e */ /* 0x000fe200000000ff */
[----:B------:R-:W-:Y:S01]  /*4860*/  FMUL.FTZ R0, R178, R196 ;  /* 0x000000c4b2007220 */ /* 0x000fe20000410000 */
[----:B------:R-:W-:Y:S02]  /*4870*/  FSEL R121, R117, RZ, P6 ;  /* 0x000000ff75797208 */ /* 0x000fe40003000000 */
[----:B------:R-:W-:Y:S01]  /*4880*/  FSEL R120, R120, RZ, P3 ;  /* 0x000000ff78787208 */ /* 0x000fe20001800000 */
[----:B------:R-:W-:Y:S01]  /*4890*/  FMUL.FTZ R0, R0, UR6 ;  /* 0x0000000600007c20 */ /* 0x000fe20008410000 */
[----:B------:R-:W-:-:S02]  /*48a0*/  LOP3.LUT P6, RZ, R170, 0xff000000, RZ, 0xc0, !PT ;  /* 0xff000000aaff7812 */ /* 0x000fc400078cc0ff */
[----:B------:R-:W-:Y:S02]  /*48b0*/  LOP3.LUT P3, RZ, R170, 0xff0000, RZ, 0xc0, !PT ;  /* 0x00ff0000aaff7812 */ /* 0x000fe4000786c0ff */
[C---:B------:R-:W-:Y:S02]  /*48c0*/  FSEL R116, R0.reuse, RZ, P6 ;  /* 0x000000ff00747208 */ /* 0x040fe40003000000 */
[----:B------:R-:W-:Y:S02]  /*48d0*/  FSEL R117, R117, RZ, P3 ;  /* 0x000000ff75757208 */ /* 0x000fe40001800000 */
[----:B------:R-:W-:Y:S02]  /*48e0*/  FSEL R0, R0, RZ, P2 ;  /* 0x000000ff00007208 */ /* 0x000fe40001000000 */
[----:B------:R-:W-:Y:S01]  /*48f0*/  F2FP.F16.F32.PACK_AB R117, R116, R117 ;  /* 0x000000757475723e */ /* 0x000fe200000000ff */
[----:B------:R-:W-:Y:S01]  /*4900*/  FMUL.FTZ R116, R178, R200 ;  /* 0x000000c8b2747220 */ /* 0x000fe20000410000 */
[----:B------:R-:W-:Y:S01]  /*4910*/  F2FP.F16.F32.PACK_AB R121, R0, R121 ;  /* 0x000000790079723e */ /* 0x000fe200000000ff */
[----:B------:R-:W-:Y:S01]  /*4920*/  FMUL.FTZ R0, R178, R183 ;  /* 0x000000b7b2007220 */ /* 0x000fe20000410000 */
[----:B------:R-:W-:Y:S01]  /*4930*/  LOP3.LUT P2, RZ, R170, 0xff, RZ, 0xc0, !PT ;  /* 0x000000ffaaff7812 */ /* 0x000fe2000784c0ff */
[----:B------:R-:W-:Y:S01]  /*4940*/  FMUL.FTZ R116, R116, UR6 ;  /* 0x0000000674747c20 */ /* 0x000fe20008410000 */
[----:B------:R-:W-:Y:S01]  /*4950*/  LOP3.LUT P3, RZ, R170, 0xff00, RZ, 0xc0, !PT ;  /* 0x0000ff00aaff7812 */ /* 0x000fe2000786c0ff */
[----:B------:R-:W-:Y:S01]  /*4960*/  FMUL.FTZ R0, R0, UR6 ;  /* 0x0000000600007c20 */ /* 0x000fe20008410000 */
[----:B------:R-:W-:-:S02]  /*4970*/  F2FP.F16.F32.PACK_AB R118, R120, R118 ;  /* 0x000000767876723e */ /* 0x000fc400000000ff */
[----:B------:R-:W-:Y:S02]  /*4980*/  FSEL R120, R116, RZ, P5 ;  /* 0x000000ff74787208 */ /* 0x000fe40002800000 */
[----:B------:R-:W-:Y:S02]  /*4990*/  FSEL R134, R0, RZ, P2 ;  /* 0x000000ff00867208 */ /* 0x000fe40001000000 */
[----:B------:R-:W-:Y:S02]  /*49a0*/  FSEL R116, R116, RZ, P3 ;  /* 0x000000ff74747208 */ /* 0x000fe40001800000 */
[----:B------:R-:W-:Y:S02]  /*49b0*/  FSEL R0, R0, RZ, P4 ;  /* 0x000000ff00007208 */ /* 0x000fe40002000000 */
[----:B------:R-:W-:Y:S02]  /*49c0*/  F2FP.F16.F32.PACK_AB R116, R116, R134 ;  /* 0x000000867474723e */ /* 0x000fe400000000ff */
[----:B------:R-:W-:Y:S01]  /*49d0*/  F2FP.F16.F32.PACK_AB R120, R120, R0 ;  /* 0x000000007878723e */ /* 0x000fe200000000ff */
[----:B------:R-:W-:Y:S06]  /*49e0*/  BRA `(.L_x_3016) ;  /* 0x0000000c00f47947 */ /* 0x000fec0003800000 */
.L_x_3019:
        /* <DEDUP_REMOVED lines=12> */
[----:B------:R-:W-:Y:S01]  /*4ab0*/  FMUL.FTZ R119, R115, UR6 ;  /* 0x0000000673777c20 */ /* 0x000fe20008410000 */
[----:B------:R-:W-:Y:S01]  /*4ac0*/  FMUL.FTZ R113, R116, UR6 ;  /* 0x0000000674717c20 */ /* 0x000fe20008410000 */
[----:B------:R-:W-:Y:S01]  /*4ad0*/  ISETP.GE.U32.AND.EX P2, PT, R121, 0x1000000, PT, P2 ;  /* 0x010000007900780c */ /* 0x000fe20003f46120 */
[----:B------:R-:W-:Y:S01]  /*4ae0*/  FADD.FTZ R184, R184, -R185 ;  /* 0x800000b9b8b87221 */ /* 0x000fe20000010000 */
[----:B------:R-:W-:Y:S01]  /*4af0*/  LOP3.LUT P4, RZ, R171, 0xff0000, RZ, 0xc0, !PT ;  /* 0x00ff0000abff7812 */ /* 0x000fe2000788c0ff */
[----:B------:R-:W-:Y:S01]  /*4b00*/  FFMA.FTZ R199, R199, R224, R223 ;  /* 0x000000e0c7c77223 */ /* 0x000fe200000100df */
[----:B------:R-:W-:Y:S01]  /*4b10*/  ISETP.GE.U32.AND.EX P3, PT, R171, 0x1000000, PT, P3 ;  /* 0x01000000ab00780c */ /* 0x000fe20003f66130 */
[C---:B------:R-:W-:Y:S01]  /*4b20*/  FMUL.FTZ R114, R178.reuse, R114 ;  /* 0x00000072b2727220 */ /* 0x040fe20000410000 */
[----:B-1----:R-:W-:Y:S01]  /*4b30*/  FSEL R123, R119, RZ, P5 ;  /* 0x000000ff777b7208 */ /* 0x002fe20002800000 */
[----:B------:R-:W-:Y:S01]  /*4b40*/  FMUL.FTZ R184, R178, R184 ;  /* 0x000000b8b2b87220 */ /* 0x000fe20000410000 */
[----:B------:R-:W-:Y:S01]  /*4b50*/  FSEL R112, R113, RZ, P2 ;  /* 0x000000ff71707208 */ /* 0x000fe20001000000 */
[----:B------:R-:W-:Y:S01]  /*4b60*/  FADD.FTZ R198, R198, -R199 ;  /* 0x800000c7c6c67221 */ /* 0x000fe20000010000 */
[----:B------:R-:W-:Y:S01]  /*4b70*/  FSEL R119, R119, RZ, P4 ;  /* 0x000000ff77777208 */ /* 0x000fe20002000000 */
[-CC-:B------:R-:W-:Y:S01]  /*4b80*/  FFMA.FTZ R197, R197, R224.reuse, R223.reuse ;  /* 0x000000e0c5c57223 */ /* 0x180fe200000100df */
[----:B------:R-:W-:Y:S01]  /*4b90*/  FSEL R113, R113, RZ, P3 ;  /* 0x000000ff71717208 */ /* 0x000fe20001800000 */
[----:B------:R-:W-:Y:S01]  /*4ba0*/  FMUL.FTZ R118, R114, UR6 ;  /* 0x0000000672767c20 */ /* 0x000fe20008410000 */
[----:B------:R-:W-:Y:S01]  /*4bb0*/  F2FP.F16.F32.PACK_AB R123, R112, R123 ;  /* 0x0000007b707b723e */ /* 0x000fe200000000ff */
[----:B------:R-:W-:Y:S01]  /*4bc0*/  FMUL.FTZ R112, R184, UR6 ;  /* 0x00000006b8707c20 */ /* 0x000fe20008410000 */
[----:B------:R-:W-:Y:S01]  /*4bd0*/  F2FP.F16.F32.PACK_AB R119, R113, R119 ;  /* 0x000000777177723e */ /* 0x000fe200000000ff */
[----:B------:R-:W-:Y:S01]  /*4be0*/  FFMA.FTZ R113, R0, R224, R223 ;  /* 0x000000e000717223 */ /* 0x000fe200000100df */
[C---:B------:R-:W-:Y:S01]  /*4bf0*/  LOP3.LUT P6, RZ, R121.reuse, 0xff, RZ, 0xc0, !PT ;  /* 0x000000ff79ff7812 */ /* 0x040fe200078cc0ff */
[----:B------:R-:W-:Y:S01]  /*4c00*/  FADD.FTZ R196, R196, -R197 ;  /* 0x800000c5c4c47221 */ /* 0x000fe20000010000 */
[----:B------:R-:W-:Y:S01]  /*4c10*/  LOP3.LUT P4, RZ, R121, 0xff00, RZ, 0xc0, !PT ;  /* 0x0000ff0079ff7812 */ /* 0x000fe2000788c0ff */
[----:B------:R-:W-:Y:S01]  /*4c20*/  FADD.FTZ R183, R183, -R113 ;  /* 0x80000071b7b77221 */ /* 0x000fe20000010000 */
[----:B------:R-:W-:Y:S01]  /*4c30*/  FMUL.FTZ R113, R178, R198 ;  /* 0x000000c6b2717220 */ /* 0x000fe20000410000 */
[----:B------:R-:W-:Y:S01]  /*4c40*/  FSEL R122, R118, RZ, P6 ;  /* 0x000000ff767a7208 */ /* 0x000fe20003000000 */
[----:B------:R-:W-:Y:S01]  /*4c50*/  FMUL.FTZ R196, R178, R196 ;  /* 0x000000c4b2c47220 */ /* 0x000fe20000410000 */
[----:B------:R-:W-:Y:S01]  /*4c60*/  FSEL R0, R112, RZ, P4 ;  /* 0x000000ff70007208 */ /* 0x000fe20002000000 */
[----:B------:R-:W-:Y:S01]  /*4c70*/  FMUL.FTZ R117, R113, UR6 ;  /* 0x0000000671757c20 */ /* 0x000fe20008410000 */
[----:B------:R-:W-:Y:S01]  /*4c80*/  LOP3.LUT P5, RZ, R171, 0xff, RZ, 0xc0, !PT ;  /* 0x000000ffabff7812 */ /* 0x000fe200078ac0ff */
[----:B------:R-:W-:Y:S01]  /*4c90*/  FFMA.FTZ R201, R201, R224, R223 ;  /* 0x000000e0c9c97223 */ /* 0x000fe200000100df */
[----:B------:R-:W-:Y:S01]  /*4ca0*/  LOP3.LUT P2, RZ, R120, 0xff0000, RZ, 0xc0, !PT ;  /* 0x00ff000078ff7812 */ /* 0x000fe2000784c0ff */
[----:B------:R-:W-:Y:S01]  /*4cb0*/  FMUL.FTZ R183, R178, R183 ;  /* 0x000000b7b2b77220 */ /* 0x000fe20000410000 */
[----:B------:R-:W-:Y:S01]  /*4cc0*/  LOP3.LUT P4, RZ, R171, 0xff00, RZ, 0xc0, !PT ;  /* 0x0000ff00abff7812 */ /* 0x000fe2000788c0ff */
[----:B------:R-:W-:Y:S01]  /*4cd0*/  FADD.FTZ R200, R200, -R201 ;  /* 0x800000c9c8c87221 */ /* 0x000fe20000010000 */
[----:B------:R-:W-:Y:S01]  /*4ce0*/  F2FP.F16.F32.PACK_AB R122, R0, R122 ;  /* 0x0000007a007a723e */ /* 0x000fe200000000ff */
[----:B------:R-:W-:Y:S01]  /*4cf0*/  FMUL.FTZ R0, R196, UR6 ;  /* 0x00000006c4007c20 */ /* 0x000fe20008410000 */
[----:B------:R-:W-:-:S02]  /*4d00*/  FSEL R118, R118, RZ, P5 ;  /* 0x000000ff76767208 */ /* 0x000fc40002800000 */
[----:B------:R-:W-:Y:S02]  /*4d10*/  FSEL R112, R112, RZ, P4 ;  /* 0x000000ff70707208 */ /* 0x000fe40002000000 */
[----:B------:R-:W-:Y:S02]  /*4d20*/  FSEL R121, R117, RZ, P2 ;  /* 0x000000ff75797208 */ /* 0x000fe40001000000 */
[C---:B------:R-:W-:Y:S02]  /*4d30*/  LOP3.LUT P4, RZ, R170.reuse, 0xff0000, RZ, 0xc0, !PT ;  /* 0x00ff0000aaff7812 */ /* 0x040fe4000788c0ff */
[----:B------:R-:W-:Y:S02]  /*4d40*/  LOP3.LUT P2, RZ, R170, 0xff000000, RZ, 0xc0, !PT ;  /* 0xff000000aaff7812 */ /* 0x000fe4000784c0ff */
[----:B------:R-:W-:Y:S02]  /*4d50*/  F2FP.F16.F32.PACK_AB R118, R112, R118 ;  /* 0x000000767076723e */ /* 0x000fe400000000ff */
[----:B------:R-:W-:-:S02]  /*4d60*/  LOP3.LUT P3, RZ, R120, 0xff000000, RZ, 0xc0, !PT ;  /* 0xff00000078ff7812 */ /* 0x000fc4000786c0ff */
[----:B------:R-:W-:Y:S02]  /*4d70*/  FSEL R117, R117, RZ, P4 ;  /* 0x000000ff75757208 */ /* 0x000fe40002000000 */
[C---:B------:R-:W-:Y:S02]  /*4d80*/  FSEL R112, R0.reuse, RZ, P2 ;  /* 0x000000ff00707208 */ /* 0x040fe40001000000 */
[----:B------:R-:W-:Y:S02]  /*4d90*/  FSEL R0, R0, RZ, P3 ;  /* 0x000000ff00007208 */ /* 0x000fe40001800000 */
[----:B------:R-:W-:Y:S01]  /*4da0*/  F2FP.F16.F32.PACK_AB R117, R112, R117 ;  /* 0x000000757075723e */ /* 0x000fe200000000ff */
[----:B------:R-:W-:Y:S01]  /*4db0*/  FMUL.FTZ R112, R178, R200 ;  /* 0x000000c8b2707220 */ /* 0x000fe20000410000 */
[----:B------:R-:W-:Y:S02]  /*4dc0*/  F2FP.F16.F32.PACK_AB R115, R116, R115 ;  /* 0x000000737473723e */ /* 0x000fe400000000ff */
[----:B------:R-:W-:Y:S01]  /*4dd0*/  F2FP.F16.F32.PACK_AB R121, R0, R121 ;  /* 0x000000790079723e */ /* 0x000fe200000000ff */
[----:B------:R-:W-:Y:S01]  /*4de0*/  FMUL.FTZ R116, R112, UR6 ;  /* 0x0000000670747c20 */ /* 0x000fe20008410000 */
[----:B------:R-:W-:Y:S01]  /*4df0*/  FMUL.FTZ R0, R183, UR6 ;  /* 0x00000006b7007c20 */ /* 0x000fe20008410000 */
[----:B------:R-:W-:-:S02]  /*4e00*/  LOP3.LUT P6, RZ, R120, 0xff00, RZ, 0xc0, !PT ;  /* 0x0000ff0078ff7812 */ /* 0x000fc400078cc0ff */
[----:B------:R-:W-:Y:S02]  /*4e10*/  LOP3.LUT P2, RZ, R170, 0xff, RZ, 0xc0, !PT ;  /* 0x000000ffaaff7812 */ /* 0x000fe4000784c0ff */
[----:B------:R-:W-:Y:S02]  /*4e20*/  LOP3.LUT P5, RZ, R120, 0xff, RZ, 0xc0, !PT ;  /* 0x000000ff78ff7812 */ /* 0x000fe400078ac0ff */
        /* <DEDUP_REMOVED lines=11> */
.L_x_3018:
        /* <DEDUP_REMOVED lines=27> */
[-C--:B------:R-:W-:Y:S01]  /*5090*/  FFMA.FTZ R0, R0, R224.reuse, R223 ;  /* 0x000000e000007223 */ /* 0x080fe200000100df */
[C---:B------:R-:W-:Y:S01]  /*50a0*/  LOP3.LUT P5, RZ, R171.reuse, 0xff, RZ, 0xc0, !PT ;  /* 0x000000ffabff7812 */ /* 0x040fe200078ac0ff */
[----:B------:R-:W-:Y:S01]  /*50b0*/  FADD.FTZ R185, R184, -R185 ;  /* 0x800000b9b8b97221 */ /* 0x000fe20000010000 */
[----:B------:R-:W-:Y:S01]  /*50c0*/  ISETP.GE.U32.AND.EX P3, PT, R171, 0x1000000, PT, P3 ;  /* 0x01000000ab00780c */ /* 0x000fe20003f66130 */
[----:B------:R-:W-:Y:S01]  /*50d0*/  FADD.FTZ R183, R183, -R0 ;  /* 0x80000000b7b77221 */ /* 0x000fe20000010000 */
[----:B-1----:R-:W-:Y:S01]  /*50e0*/  FSEL R123, R117, RZ, P2 ;  /* 0x000000ff757b7208 */ /* 0x002fe20001000000 */
[-CC-:B------:R-:W-:Y:S01]  /*50f0*/  FFMA.FTZ R199, R199, R224.reuse, R223.reuse ;  /* 0x000000e0c7c77223 */ /* 0x180fe200000100df */
[----:B------:R-:W-:Y:S01]  /*5100*/  FSEL R122, R118, RZ, P6 ;  /* 0x000000ff767a7208 */ /* 0x000fe20003000000 */
[-C--:B------:R-:W-:Y:S01]  /*5110*/  FFMA.FTZ R197, R197, R224.reuse, R223 ;  /* 0x000000e0c5c57223 */ /* 0x080fe200000100df */
[----:B------:R-:W-:Y:S01]  /*5120*/  FSEL R117, R117, RZ, P3 ;  /* 0x000000ff75757208 */ /* 0x000fe20001800000 */
[----:B------:R-:W-:Y:S01]  /*5130*/  FADD.FTZ R198, R198, -R199 ;  /* 0x800000c7c6c67221 */ /* 0x000fe20000010000 */
[----:B------:R-:W-:Y:S01]  /*5140*/  FSEL R118, R118, RZ, P5 ;  /* 0x000000ff76767208 */ /* 0x000fe20002800000 */
[----:B------:R-:W-:Y:S01]  /*5150*/  FADD.FTZ R196, R196, -R197 ;  /* 0x800000c5c4c47221 */ /* 0x000fe20000010000 */
[C---:B------:R-:W-:Y:S01]  /*5160*/  LOP3.LUT P2, RZ, R120.reuse, 0xff0000, RZ, 0xc0, !PT ;  /* 0x00ff000078ff7812 */ /* 0x040fe2000784c0ff */
[----:B------:R-:W-:Y:S01]  /*5170*/  FFMA.FTZ R201, R201, R224, R223 ;  /* 0x000000e0c9c97223 */ /* 0x000fe200000100df */
[----:B------:R-:W-:-:S02]  /*5180*/  LOP3.LUT P3, RZ, R120, 0xff000000, RZ, 0xc0, !PT ;  /* 0xff00000078ff7812 */ /* 0x000fc4000786c0ff */
[----:B------:R-:W-:Y:S01]  /*5190*/  LOP3.LUT P6, RZ, R120, 0xff00, RZ, 0xc0, !PT ;  /* 0x0000ff0078ff7812 */ /* 0x000fe200078cc0ff */
[----:B------:R-:W-:Y:S01]  /*51a0*/  FADD.FTZ R200, R200, -R201 ;  /* 0x800000c9c8c87221 */ /* 0x000fe20000010000 */
[----:B------:R-:W-:Y:S01]  /*51b0*/  LOP3.LUT P5, RZ, R120, 0xff, RZ, 0xc0, !PT ;  /* 0x000000ff78ff7812 */ /* 0x000fe200078ac0ff */
[----:B------:R-:W-:Y:S01]  /*51c0*/  HADD2.F32 R120, -RZ, R98.H1_H1 ;  /* 0x30000062ff787230 */ /* 0x000fe20000004100 */
[----:B------:R-:W-:Y:S02]  /*51d0*/  LOP3.LUT P4, RZ, R171, 0xff0000, RZ, 0xc0, !PT ;  /* 0x00ff0000abff7812 */ /* 0x000fe4000788c0ff */
[----:B------:R-:W-:Y:S01]  /*51e0*/  F2FP.F16.F32.PACK_AB R123, R123, R116 ;  /* 0x000000747b7b723e */ /* 0x000fe200000000ff */
[----:B------:R-:W-:Y:S02]  /*51f0*/  HADD2.F32 R116, -RZ, R97.H1_H1 ;  /* 0x30000061ff747230 */ /* 0x000fe40000004100 */
[----:B------:R-:W-:Y:S01]  /*5200*/  FFMA.FTZ R120, R178, R185, R120 ;  /* 0x000000b9b2787223 */ /* 0x000fe20000010078 */
[----:B------:R-:W-:-:S02]  /*5210*/  FSEL R119, R119, RZ, P4 ;  /* 0x000000ff77777208 */ /* 0x000fc40002000000 */
[----:B------:R-:W-:Y:S01]  /*5220*/  LOP3.LUT P4, RZ, R121, 0xff00, RZ, 0xc0, !PT ;  /* 0x0000ff0079ff7812 */ /* 0x000fe2000788c0ff */
[----:B------:R-:W-:Y:S01]  /*5230*/  FMUL.FTZ R120, R120, UR6 ;  /* 0x0000000678787c20 */ /* 0x000fe20008410000 */
[----:B------:R-:W-:Y:S01]  /*5240*/  FFMA.FTZ R116, R178, R196, R116 ;  /* 0x000000c4b2747223 */ /* 0x000fe20000010074 */
[----:B------:R-:W-:-:S03]  /*5250*/  F2FP.F16.F32.PACK_AB R119, R117, R119 ;  /* 0x000000777577723e */ /* 0x000fc600000000ff */
[----:B------:R-:W-:Y:S02]  /*5260*/  FSEL R0, R120, RZ, P4 ;  /* 0x000000ff78007208 */ /* 0x000fe40002000000 */
        /* <DEDUP_REMOVED lines=8> */
[----:B------:R-:W-:Y:S01]  /*52f0*/  FMUL.FTZ R0, R116, UR6 ;  /* 0x0000000674007c20 */ /* 0x000fe20008410000 */
[----:B------:R-:W-:-:S03]  /*5300*/  HADD2.F32 R116, -RZ, R96.H1_H1 ;  /* 0x30000060ff747230 */ /* 0x000fc60000004100 */
[C---:B------:R-:W-:Y:S02]  /*5310*/  FSEL R117, R121.reuse, RZ, P4 ;  /* 0x000000ff79757208 */ /* 0x040fe40002000000 */
[----:B------:R-:W-:Y:S01]  /*5320*/  LOP3.LUT P4, RZ, R170, 0xff000000, RZ, 0xc0, !PT ;  /* 0xff000000aaff7812 */ /* 0x000fe2000788c0ff */
[----:B------:R-:W-:Y:S01]  /*5330*/  FFMA.FTZ R200, R178, R200, R116 ;  /* 0x000000c8b2c87223 */ /* 0x000fe20000010074 */
[----:B------:R-:W-:Y:S02]  /*5340*/  FSEL R121, R121, RZ, P2 ;  /* 0x000000ff79797208 */ /* 0x000fe40001000000 */
[----:B------:R-:W-:Y:S01]  /*5350*/  FSEL R116, R0, RZ, P4 ;  /* 0x000000ff00747208 */ /* 0x000fe20002000000 */
[----:B------:R-:W-:Y:S01]  /*5360*/  FMUL.FTZ R200, R200, UR6 ;  /* 0x00000006c8c87c20 */ /* 0x000fe20008410000 */
[----:B------:R-:W-:Y:S02]  /*5370*/  FSEL R0, R0, RZ, P3 ;  /* 0x000000ff00007208 */ /* 0x000fe40001800000 */
[----:B------:R-:W-:Y:S01]  /*5380*/  F2FP.F16.F32.PACK_AB R117, R116, R117 ;  /* 0x000000757475723e */ /* 0x000fe200000000ff */
[----:B------:R-:W-:Y:S01]  /*5390*/  HADD2.F32 R116, -RZ, R96.H0_H0 ;  /* 0x20000060ff747230 */ /* 0x000fe20000004100 */
[----:B------:R-:W-:-:S02]  /*53a0*/  F2FP.F16.F32.PACK_AB R121, R0, R121 ;  /* 0x000000790079723e */ /* 0x000fc400000000ff */
[----:B------:R-:W-:Y:S02]  /*53b0*/  LOP3.LUT P2, RZ, R170, 0xff, RZ, 0xc0, !PT ;  /* 0x000000ffaaff7812 */ /* 0x000fe4000784c0ff */
[----:B------:R-:W-:Y:S01]  /*53c0*/  FFMA.FTZ R116, R178, R183, R116 ;  /* 0x000000b7b2747223 */ /* 0x000fe20000010074 */
[----:B------:R-:W-:Y:S02]  /*53d0*/  LOP3.LUT P3, RZ, R170, 0xff00, RZ, 0xc0, !PT ;  /* 0x0000ff00aaff7812 */ /* 0x000fe4000786c0ff */
        /* <DEDUP_REMOVED lines=8> */
.L_x_3020:
[-CC-:B------:R-:W-:Y:S01]  /*5460*/  FFMA.FTZ R209, R209, R224.reuse, R223.reuse ;  /* 0x000000e0d1d17223 */ /* 0x180fe200000100df */
[-CC-:B------:R-:W-:Y:S01]  /*5470*/  FFMA.FTZ R207, R207, R224.reuse, R223.reuse ;  /* 0x000000e0cfcf7223 */ /* 0x180fe200000100df */
[--C-:B-----5:R-:W-:Y:S02]  /*5480*/  HADD2.F32 R116, -RZ, R99.reuse.H0_H0 ;  /* 0x20000063ff747230 */ /* 0x120fe40000004100 */
        /* <DEDUP_REMOVED lines=8> */
[----:B------:R-:W-:Y:S01]  /*5510*/  FFMA.FTZ R115, R178, R115, R113 ;  /* 0x00000073b2737223 */ /* 0x000fe20000010071 */
[----:B------:R-:W-:Y:S01]  /*5520*/  ISETP.GE.U32.AND P2, PT, R120, RZ, PT ;  /* 0x000000ff7800720c */ /* 0x000fe20003f46070 */
[----:B------:R-:W-:Y:S02]  /*5530*/  HADD2.F32 R113, -RZ, R98.H1_H1 ;  /* 0x30000062ff717230 */ /* 0x000fe40000004100 */
[----:B------:R-:W-:Y:S01]  /*5540*/  FFMA.FTZ R114, R178, R114, R116 ;  /* 0x00000072b2727223 */ /* 0x000fe20000010074 */
[----:B------:R-:W-:Y:S01]  /*5550*/  FADD.FTZ R112, R184, -R185 ;  /* 0x800000b9b8707221 */ /* 0x000fe20000010000 */
[----:B------:R-:W-:Y:S01]  /*5560*/  FMUL.FTZ R119, R117, UR6 ;  /* 0x0000000675777c20 */ /* 0x000fe20008410000 */
[----:B------:R-:W-:Y:S01]  /*5570*/  FMUL.FTZ R116, R115, UR6 ;  /* 0x0000000673747c20 */ /* 0x000fe20008410000 */
[C---:B------:R-:W-:Y:S01]  /*5580*/  LOP3.LUT P5, RZ, R121.reuse, 0xff0000, RZ, 0xc0, !PT ;  /* 0x00ff000079ff7812 */ /* 0x040fe200078ac0ff */
[----:B------:R-:W-:Y:S01]  /*5590*/  FFMA.FTZ R112, R178, R112, R113 ;  /* 0x00000070b2707223 */ /* 0x000fe20000010071 */
[----:B------:R-:W-:Y:S01]  /*55a0*/  ISETP.GE.U32.AND P3, PT, R170, RZ, PT ;  /* 0x000000ffaa00720c */ /* 0x000fe20003f66070 */
[----:B------:R-:W-:Y:S01]  /*55b0*/  FMUL.FTZ R118, R114, UR6 ;  /* 0x0000000672767c20 */ /* 0x000fe20008410000 */
[----:B------:R-:W-:Y:S01]  /*55c0*/  ISETP.GE.U32.AND.EX P2, PT, R121, 0x1000000, PT, P2 ;  /* 0x010000007900780c */ /* 0x000fe20003f46120 */
[-CC-:B------:R-:W-:Y:S01]  /*55d0*/  FFMA.FTZ R199, R199, R224.reuse, R223.reuse ;  /* 0x000000e0c7c77223 */ /* 0x180fe200000100df */
[----:B------:R-:W-:Y:S01]  /*55e0*/  LOP3.LUT P4, RZ, R171, 0xff0000, RZ, 0xc0, !PT ;  /* 0x00ff0000abff7812 */ /* 0x000fe2000788c0ff */
[-C--:B------:R-:W-:Y:S01]  /*55f0*/  FFMA.FTZ R197, R197, R224.reuse, R223 ;  /* 0x000000e0c5c57223 */ /* 0x080fe200000100df */
[----:B-1----:R-:W-:Y:S01]  /*5600*/  FSEL R123, R119, RZ, P5 ;  /* 0x000000ff777b7208 */ /* 0x002fe20002800000 */
[----:B------:R-:W-:Y:S01]  /*5610*/  FADD.FTZ R198, R198, -R199 ;  /* 0x800000c7c6c67221 */ /* 0x000fe20000010000 */
[----:B------:R-:W-:Y:S01]  /*5620*/  ISETP.GE.U32.AND.EX P3, PT, R171, 0x1000000, PT, P3 ;  /* 0x01000000ab00780c */ /* 0x000fe20003f66130 */
[----:B------:R-:W-:Y:S01]  /*5630*/  FADD.FTZ R196, R196, -R197 ;  /* 0x800000c5c4c47221 */ /* 0x000fe20000010000 */
[----:B------:R-:W-:Y:S01]  /*5640*/  FSEL R113, R116, RZ, P2 ;  /* 0x000000ff74717208 */ /* 0x000fe20001000000 */
[----:B------:R-:W-:Y:S01]  /*5650*/  FFMA.FTZ R201, R201, R224, R223 ;  /* 0x000000e0c9c97223 */ /* 0x000fe200000100df */
[----:B------:R-:W-:-:S02]  /*5660*/  FSEL R119, R119, RZ, P4 ;  /* 0x000000ff77777208 */ /* 0x000fc40002000000 */
[----:B------:R-:W-:Y:S01]  /*5670*/  FSEL R116, R116, RZ, P3 ;  /* 0x000000ff74747208 */ /* 0x000fe20001800000 */
[----:B------:R-:W-:Y:S01]  /*5680*/  FADD.FTZ R200, R200, -R201 ;  /* 0x800000c9c8c87221 */ /* 0x000fe20000010000 */
[----:B------:R-:W-:Y:S01]  /*5690*/  F2FP.F16.F32.PACK_AB R123, R113, R123 ;  /* 0x0000007b717b723e */ /* 0x000fe200000000ff */
[----:B------:R-:W-:Y:S01]  /*56a0*/  FMUL.FTZ R113, R112, UR6 ;  /* 0x0000000670717c20 */ /* 0x000fe20008410000 */
[C---:B------:R-:W-:Y:S02]  /*56b0*/  LOP3.LUT P4, RZ, R121.reuse, 0xff00, RZ, 0xc0, !PT ;  /* 0x0000ff0079ff7812 */ /* 0x040fe4000788c0ff */
[----:B------:R-:W-:Y:S01]  /*56c0*/  F2FP.F16.F32.PACK_AB R119, R116, R119 ;  /* 0x000000777477723e */ /* 0x000fe200000000ff */
[----:B------:R-:W-:Y:S01]  /*56d0*/  FFMA.FTZ R116, R0, R224, R223 ;  /* 0x000000e000747223 */ /* 0x000fe200000100df */
[----:B------:R-:W-:Y:S02]  /*56e0*/  LOP3.LUT P6, RZ, R121, 0xff, RZ, 0xc0, !PT ;  /* 0x000000ff79ff7812 */ /* 0x000fe400078cc0ff */
[----:B------:R-:W-:Y:S01]  /*56f0*/  FSEL R0, R113, RZ, P4 ;  /* 0x000000ff71007208 */ /* 0x000fe20002000000 */
[----:B------:R-:W-:Y:S01]  /*5700*/  FADD.FTZ R183, R183, -R116 ;  /* 0x80000074b7b77221 */ /* 0x000fe20000010000 */
[----:B------:R-:W-:-:S02]  /*5710*/  LOP3.LUT P5, RZ, R171, 0xff, RZ, 0xc0, !PT ;  /* 0x000000ffabff7812 */ /* 0x000fc400078ac0ff */
[----:B------:R-:W-:Y:S02]  /*5720*/  LOP3.LUT P4, RZ, R171, 0xff00, RZ, 0xc0, !PT ;  /* 0x0000ff00abff7812 */ /* 0x000fe4000788c0ff */
[C---:B------:R-:W-:Y:S02]  /*5730*/  FSEL R122, R118.reuse, RZ, P6 ;  /* 0x000000ff767a7208 */ /* 0x040fe40003000000 */
[----:B------:R-:W-:Y:S02]  /*5740*/  FSEL R118, R118, RZ, P5 ;  /* 0x000000ff76767208 */ /* 0x000fe40002800000 */
[----:B------:R-:W-:Y:S02]  /*5750*/  FSEL R113, R113, RZ, P4 ;  /* 0x000000ff71717208 */ /* 0x000fe40002000000 */
[----:B------:R-:W-:Y:S01]  /*5760*/  F2FP.F16.F32.PACK_AB R114, R112, R114 ;  /* 0x000000727072723e */ /* 0x000fe200000000ff */
[--C-:B------:R-:W-:Y:S01]  /*5770*/  HADD2.F32 R112, -RZ, R97.reuse.H1_H1 ;  /* 0x30000061ff707230 */ /* 0x100fe20000004100 */
[----:B------:R-:W-:Y:S01]  /*5780*/  F2FP.F16.F32.PACK_AB R118, R113, R118 ;  /* 0x000000767176723e */ /* 0x000fe200000000ff */
[----:B------:R-:W-:Y:S01]  /*5790*/  HADD2.F32 R113, -RZ, R97.H0_H0 ;  /* 0x20000061ff717230 */ /* 0x000fe20000004100 */
[----:B------:R-:W-:Y:S01]  /*57a0*/  F2FP.F16.F32.PACK_AB R122, R0, R122 ;  /* 0x0000007a007a723e */ /* 0x000fe200000000ff */
[--C-:B------:R-:W-:Y:S01]  /*57b0*/  HADD2.F32 R0, -RZ, R96.reuse.H0_H0 ;  /* 0x20000060ff007230 */ /* 0x100fe20000004100 */
[----:B------:R-:W-:Y:S01]  /*57c0*/  F2FP.F16.F32.PACK_AB R115, R115, R117 ;  /* 0x000000757373723e */ /* 0x000fe200000000ff */
[C---:B------:R-:W-:Y:S01]  /*57d0*/  FFMA.FTZ R196, R178.reuse, R196, R112 ;  /* 0x000000c4b2c47223 */ /* 0x040fe20000010070 */
[----:B------:R-:W-:Y:S01]  /*57e0*/  FFMA.FTZ R113, R178, R198, R113 ;  /* 0x000000c6b2717223 */ /* 0x000fe20000010071 */
[----:B------:R-:W-:Y:S01]  /*57f0*/  LOP3.LUT P2, RZ, R120, 0xff0000, RZ, 0xc0, !PT ;  /* 0x00ff000078ff7812 */ /* 0x000fe2000784c0ff */
[----:B------:R-:W-:Y:S01]  /*5800*/  FFMA.FTZ R183, R178, R183, R0 ;  /* 0x000000b7b2b77223 */ /* 0x000fe20000010000 */
[----:B------:R-:W-:Y:S01]  /*5810*/  FMUL.FTZ R0, R196, UR6 ;  /* 0x00000006c4007c20 */ /* 0x000fe20008410000 */
[----:B------:R-:W-:Y:S01]  /*5820*/  FMUL.FTZ R117, R113, UR6 ;  /* 0x0000000671757c20 */ /* 0x000fe20008410000 */
[----:B------:R-:W-:Y:S01]  /*5830*/  LOP3.LUT P3, RZ, R120, 0xff000000, RZ, 0xc0, !PT ;  /* 0xff00000078ff7812 */ /* 0x000fe2000786c0ff */
[----:B------:R-:W-:Y:S01]  /*5840*/  HADD2.F32 R112, -RZ, R96.H1_H1 ;  /* 0x30000060ff707230 */ /* 0x000fe20000004100 */
[----:B------:R-:W-:-:S02]  /*5850*/  LOP3.LUT P4, RZ, R170, 0xff0000, RZ, 0xc0, !PT ;  /* 0x00ff0000aaff7812 */ /* 0x000fc4000788c0ff */
[C---:B------:R-:W-:Y:S02]  /*5860*/  FSEL R121, R117.reuse, RZ, P2 ;  /* 0x000000ff75797208 */ /* 0x040fe40001000000 */
[----:B------:R-:W-:Y:S01]  /*5870*/  LOP3.LUT P2, RZ, R170, 0xff000000, RZ, 0xc0, !PT ;  /* 0xff000000aaff7812 */ /* 0x000fe2000784c0ff */
[----:B------:R-:W-:Y:S01]  /*5880*/  FFMA.FTZ R112, R178, R200, R112 ;  /* 0x000000c8b2707223 */ /* 0x000fe20000010070 */
[----:B------:R-:W-:Y:S02]  /*5890*/  FSEL R117, R117, RZ, P4 ;  /* 0x000000ff75757208 */ /* 0x000fe40002000000 */
[C---:B------:R-:W-:Y:S02]  /*58a0*/  FSEL R116, R0.reuse, RZ, P2 ;  /* 0x000000ff00747208 */ /* 0x040fe40001000000 */
[----:B------:R-:W-:Y:S02]  /*58b0*/  FSEL R0, R0, RZ, P3 ;  /* 0x000000ff00007208 */ /* 0x000fe40001800000 */
[----:B------:R-:W-:Y:S01]  /*58c0*/  F2FP.F16.F32.PACK_AB R117, R116, R117 ;  /* 0x000000757475723e */ /* 0x000fe200000000ff */
[----:B------:R-:W-:Y:S01]  /*58d0*/  FMUL.FTZ R116, R112, UR6 ;  /* 0x0000000670747c20 */ /* 0x000fe20008410000 */
[----:B------:R-:W-:Y:S01]  /*58e0*/  F2FP.F16.F32.PACK_AB R121, R0, R121 ;  /* 0x000000790079723e */ /* 0x000fe200000000ff */
        /* <DEDUP_REMOVED lines=12> */
[----:B------:R-:W-:-:S07]  /*59b0*/  F2FP.F16.F32.PACK_AB R120, R120, R0 ;  /* 0x000000007878723e */ /* 0x000fce00000000ff */
.L_x_3016:
        /* <DEDUP_REMOVED lines=15> */
[-C--:B------:R-:W-:Y:S01]  /*5ab0*/  FFMA.FTZ R213, R213, R224.reuse, R223 ;  /* 0x000000e0d5d57223 */ /* 0x080fe200000100df */
[--C-:B------:R-:W-:Y:S01]  /*5ac0*/  HADD2.F32 R115, -RZ, R103.reuse.H0_H0 ;  /* 0x20000067ff737230 */ /* 0x100fe20000004100 */
[----:B------:R-:W-:Y:S01]  /*5ad0*/  ISETP.GE.U32.AND P3, PT, R172, RZ, PT ;  /* 0x000000ffac00720c */ /* 0x000fe20003f66070 */
[----:B------:R-:W-:Y:S02]  /*5ae0*/  HADD2.F32 R0, -RZ, R103.H1_H1 ;  /* 0x30000067ff007230 */ /* 0x000fe40000004100 */
[----:B------:R-:W-:Y:S01]  /*5af0*/  FADD.FTZ R215, R214, -R215 ;  /* 0x800000d7d6d77221 */ /* 0x000fe20000010000 */
[----:B------:R-:W-:Y:S01]  /*5b00*/  FADD.FTZ R213, R212, -R213 ;  /* 0x800000d5d4d57221 */ /* 0x000fe20000010000 */
[----:B------:R-:W-:Y:S01]  /*5b10*/  ISETP.GE.U32.AND P4, PT, R128, RZ, PT ;  /* 0x000000ff8000720c */ /* 0x000fe20003f86070 */
[-C--:B------:R-:W-:Y:S01]  /*5b20*/  FFMA.FTZ R188, R188, R224.reuse, R223 ;  /* 0x000000e0bcbc7223 */ /* 0x080fe200000100df */
[C---:B------:R-:W-:Y:S01]  /*5b30*/  FFMA.FTZ R115, R178.reuse, R215, R115 ;  /* 0x000000d7b2737223 */ /* 0x040fe20000010073 */
[----:B------:R-:W-:Y:S01]  /*5b40*/  FFMA.FTZ R0, R178, R213, R0 ;  /* 0x000000d5b2007223 */ /* 0x000fe20000010000 */
[----:B------:R-:W-:Y:S01]  /*5b50*/  ISETP.GE.U32.AND.EX P3, PT, R173, 0x1000000, PT, P3 ;  /* 0x01000000ad00780c */ /* 0x000fe20003f66130 */
[-CC-:B------:R-:W-:Y:S01]  /*5b60*/  FFMA.FTZ R130, R130, R224.reuse, R223.reuse ;  /* 0x000000e082827223 */ /* 0x180fe200000100df */
[----:B0-----:R-:W-:Y:S01]  /*5b70*/  FMUL.FTZ R119, R115, UR6 ;  /* 0x0000000673777c20 */ /* 0x001fe20008410000 */
        /* <DEDUP_REMOVED lines=8> */
[----:B------:R-:W-:Y:S01]  /*5c00*/  FSEL R112, R0, RZ, P3 ;  /* 0x000000ff00707208 */ /* 0x000fe20001800000 */
[----:B------:R-:W-:Y:S01]  /*5c10*/  FFMA.FTZ R114, R178, R189, R114 ;  /* 0x000000bdb2727223 */ /* 0x000fe20000010072 */
[----:B------:R-:W-:Y:S01]  /*5c20*/  FSEL R0, R0, RZ, P4 ;  /* 0x000000ff00007208 */ /* 0x000fe20002000000 */
[--C-:B------:R-:W-:Y:S01]  /*5c30*/  FFMA.FTZ R210, R210, R224, R223.reuse ;  /* 0x000000e0d2d27223 */ /* 0x100fe200000100df */
        /* <DEDUP_REMOVED lines=15> */
[----:B------:R-:W-:Y:S01]  /*5d30*/  FADD.FTZ R211, R211, -R194 ;  /* 0x800000c2d3d37221 */ /* 0x000fe20000010000 */
[----:B------:R-:W-:Y:S01]  /*5d40*/  LOP3.LUT P4, RZ, R128, 0xff0000, RZ, 0xc0, !PT ;  /* 0x00ff000080ff7812 */ /* 0x000fe2000788c0ff */
[--C-:B------:R-:W-:Y:S01]  /*5d50*/  FFMA.FTZ R202, R202, R224, R223.reuse ;  /* 0x000000e0caca7223 */ /* 0x100fe200000100df */
[----:B------:R-:W-:Y:S01]  /*5d60*/  FSEL R122, R112, RZ, P6 ;  /* 0x000000ff707a7208 */ /* 0x000fe20003000000 */
[----:B------:R-:W-:Y:S01]  /*5d70*/  FMUL.FTZ R117, R113, UR6 ;  /* 0x0000000671757c20 */ /* 0x000fe20008410000 */
[----:B------:R-:W-:Y:S01]  /*5d80*/  LOP3.LUT P5, RZ, R173, 0xff, RZ, 0xc0, !PT ;  /* 0x000000ffadff7812 */ /* 0x000fe200078ac0ff */
[----:B------:R-:W-:Y:S01]  /*5d90*/  FADD.FTZ R203, R203, -R202 ;  /* 0x800000cacbcb7221 */ /* 0x000fe20000010000 */
[----:B------:R-:W-:Y:S01]  /*5da0*/  F2FP.F16.F32.PACK_AB R122, R122, R0 ;  /* 0x000000007a7a723e */ /* 0x000fe200000000ff */
[----:B------:R-:W-:Y:S01]  /*5db0*/  HADD2.F32 R0, -RZ, R101.H1_H1 ;  /* 0x30000065ff007230 */ /* 0x000fe20000004100 */
[----:B------:R-:W-:Y:S01]  /*5dc0*/  LOP3.LUT P3, RZ, R173, 0xff00, RZ, 0xc0, !PT ;  /* 0x0000ff00adff7812 */ /* 0x000fe2000786c0ff */
[----:B------:R-:W-:Y:S01]  /*5dd0*/  FFMA.FTZ R205, R205, R224, R223 ;  /* 0x000000e0cdcd7223 */ /* 0x000fe200000100df */
[----:B------:R-:W-:-:S02]  /*5de0*/  FSEL R121, R117, RZ, P4 ;  /* 0x000000ff75797208 */ /* 0x000fc40002000000 */
[----:B------:R-:W-:Y:S01]  /*5df0*/  FFMA.FTZ R211, R178, R211, R0 ;  /* 0x000000d3b2d37223 */ /* 0x000fe20000010000 */
[--C-:B------:R-:W-:Y:S01]  /*5e00*/  HADD2.F32 R0, -RZ, R100.reuse.H0_H0 ;  /* 0x20000064ff007230 */ /* 0x100fe20000004100 */
[----:B------:R-:W-:Y:S01]  /*5e10*/  LOP3.LUT P4, RZ, R172, 0xff0000, RZ, 0xc0, !PT ;  /* 0x00ff0000acff7812 */ /* 0x000fe2000788c0ff */
[----:B------:R-:W-:Y:S01]  /*5e20*/  FADD.FTZ R204, R204, -R205 ;  /* 0x800000cdcccc7221 */ /* 0x000fe20000010000 */
[----:B------:R-:W-:Y:S02]  /*5e30*/  FSEL R118, R118, RZ, P5 ;  /* 0x000000ff76767208 */ /* 0x000fe40002800000 */
[----:B------:R-:W-:Y:S01]  /*5e40*/  FSEL R112, R112, RZ, P3 ;  /* 0x000000ff70707208 */ /* 0x000fe20001800000 */
[----:B------:R-:W-:Y:S01]  /*5e50*/  FFMA.FTZ R203, R178, R203, R0 ;  /* 0x000000cbb2cb7223 */ /* 0x000fe20000010000 */
[----:B------:R-:W-:Y:S01]  /*5e60*/  FMUL.FTZ R0, R211, UR6 ;  /* 0x00000006d3007c20 */ /* 0x000fe20008410000 */
[----:B------:R-:W-:Y:S02]  /*5e70*/  FSEL R117, R117, RZ, P4 ;  /* 0x000000ff75757208 */ /* 0x000fe40002000000 */
[----:B------:R-:W-:Y:S01]  /*5e80*/  F2FP.F16.F32.PACK_AB R118, R112, R118 ;  /* 0x000000767076723e */ /* 0x000fe200000000ff */
[----:B------:R-:W-:Y:S01]  /*5e90*/  HADD2.F32 R112, -RZ, R100.H1_H1 ;  /* 0x30000064ff707230 */ /* 0x000fe20000004100 */
[----:B------:R-:W-:-:S02]  /*5ea0*/  LOP3.LUT P4, RZ, R172, 0xff000000, RZ, 0xc0, !PT ;  /* 0xff000000acff7812 */ /* 0x000fc4000788c0ff */
[----:B------:R-:W-:Y:S02]  /*5eb0*/  LOP3.LUT P5, RZ, R128, 0xff000000, RZ, 0xc0, !PT ;  /* 0xff00000080ff7812 */ /* 0x000fe400078ac0ff */
[----:B------:R-:W-:Y:S01]  /*5ec0*/  FSEL R116, R0, RZ, P4 ;  /* 0x000000ff00747208 */ /* 0x000fe20002000000 */
[----:B------:R-:W-:Y:S01]  /*5ed0*/  FFMA.FTZ R112, R178, R204, R112 ;  /* 0x000000ccb2707223 */ /* 0x000fe20000010070 */
        /* <DEDUP_REMOVED lines=19> */
.L_x_3023:
[-CC-:B------:R-:W-:Y:S01]  /*6010*/  FFMA.FTZ R215, R215, R224.reuse, R223.reuse ;  /* 0x000000e0d7d77223 */ /* 0x180fe200000100df */
[-CC-:B------:R-:W-:Y:S01]  /*6020*/  FFMA.FTZ R213, R213, R224.reuse, R223.reuse ;  /* 0x000000e0d5d57223 */ /* 0x180fe200000100df */
[--C-:B0-----:R-:W-:Y:S02]  /*6030*/  HADD2.F32 R116, -RZ, R103.reuse.H0_H0 ;  /* 0x20000067ff747230 */ /* 0x101fe40000004100 */
[-C--:B------:R-:W-:Y:S01]  /*6040*/  FFMA.FTZ R188, R188, R224.reuse, R223 ;  /* 0x000000e0bcbc7223 */ /* 0x080fe200000100df */
[----:B------:R-:W-:Y:S02]  /*6050*/  HADD2.F32 R0, -RZ, R103.H1_H1 ;  /* 0x30000067ff007230 */ /* 0x000fe40000004100 */
[----:B------:R-:W-:Y:S01]  /*6060*/  FADD.FTZ R119, R214, -R215 ;  /* 0x800000d7d6777221 */ /* 0x000fe20000010000 */
[----:B------:R-:W-:Y:S01]  /*6070*/  FADD.FTZ R118, R212, -R213 ;  /* 0x800000d5d4767221 */ /* 0x000fe20000010000 */
[----:B------:R-:W-:Y:S01]  /*6080*/  FFMA.FTZ R130, R130, R224, R223 ;  /* 0x000000e082827223 */ /* 0x000fe200000100df */
[----:B------:R-:W-:Y:S01]  /*6090*/  ISETP.GE.U32.AND P3, PT, R128, RZ, PT ;  /* 0x000000ff8000720c */ /* 0x000fe20003f66070 */
[C---:B------:R-:W-:Y:S01]  /*60a0*/  FFMA.FTZ R119, R178.reuse, R119, R116 ;  /* 0x00000077b2777223 */ /* 0x040fe20000010074 */
[----:B------:R-:W-:Y:S01]  /*60b0*/  FFMA.FTZ R118, R178, R118, R0 ;  /* 0x00000076b2767223 */ /* 0x000fe20000010000 */
[----:B------:R-:W-:-:S02]  /*60c0*/  HADD2.F32 R116, -RZ, R102.H0_H0 ;  /* 0x20000066ff747230 */ /* 0x000fc40000004100 */
[----:B------:R-:W-:Y:S01]  /*60d0*/  FADD.FTZ R188, R189, -R188 ;  /* 0x800000bcbdbc7221 */ /* 0x000fe20000010000 */
[----:B------:R-:W-:Y:S02]  /*60e0*/  HADD2.F32 R0, -RZ, R102.H1_H1 ;  /* 0x30000066ff007230 */ /* 0x000fe40000004100 */
[----:B------:R-:W-:Y:S01]  /*60f0*/  FADD.FTZ R117, R190, -R130 ;  /* 0x80000082be757221 */ /* 0x000fe20000010000 */
[----:B------:R-:W-:Y:S01]  /*6100*/  FMUL.FTZ R119, R119, UR6 ;  /* 0x0000000677777c20 */ /* 0x000fe20008410000 */
[----:B------:R-:W-:Y:S01]  /*6110*/  FMUL.FTZ R118, R118, UR6 ;  /* 0x0000000676767c20 */ /* 0x000fe20008410000 */
[C---:B------:R-:W-:Y:S01]  /*6120*/  LOP3.LUT P6, RZ, R129.reuse, 0xff0000, RZ, 0xc0, !PT ;  /* 0x00ff000081ff7812 */ /* 0x040fe200078cc0ff */
[C---:B------:R-:W-:Y:S01]  /*6130*/  FFMA.FTZ R188, R178.reuse, R188, R116 ;  /* 0x000000bcb2bc7223 */ /* 0x040fe20000010074 */
[----:B------:R-:W-:Y:S01]  /*6140*/  ISETP.GE.U32.AND.EX P3, PT, R129, 0x1000000, PT, P3 ;  /* 0x010000008100780c */ /* 0x000fe20003f66130 */
[----:B------:R-:W-:Y:S01]  /*6150*/  FFMA.FTZ R117, R178, R117, R0 ;  /* 0x00000075b2757223 */ /* 0x000fe20000010000 */
[----:B------:R-:W-:Y:S01]  /*6160*/  FSEL R130, R119, RZ, P6 ;  /* 0x000000ff77827208 */ /* 0x000fe20003000000 */
[-CC-:B------:R-:W-:Y:S01]  /*6170*/  FFMA.FTZ R210, R210, R224.reuse, R223.reuse ;  /* 0x000000e0d2d27223 */ /* 0x180fe200000100df */
[----:B------:R-:W-:Y:S01]  /*6180*/  FSEL R123, R118, RZ, P3 ;  /* 0x000000ff767b7208 */ /* 0x000fe20001800000 */
[----:B------:R-:W-:Y:S01]  /*6190*/  FMUL.FTZ R188, R188, UR6 ;  /* 0x00000006bcbc7c20 */ /* 0x000fe20008410000 */
[C---:B------:R-:W-:Y:S01]  /*61a0*/  LOP3.LUT P6, RZ, R129.reuse, 0xff, RZ, 0xc0, !PT ;  /* 0x000000ff81ff7812 */ /* 0x040fe200078cc0ff */
[--C-:B------:R-:W-:Y:S01]  /*61b0*/  HADD2.F32 R0, -RZ, R101.reuse.H0_H0 ;  /* 0x20000065ff007230 */ /* 0x100fe20000004100 */
[----:B------:R-:W-:Y:S01]  /*61c0*/  LOP3.LUT P3, RZ, R129, 0xff00, RZ, 0xc0, !PT ;  /* 0x0000ff0081ff7812 */ /* 0x000fe2000786c0ff */
[----:B------:R-:W-:Y:S01]  /*61d0*/  FMUL.FTZ R129, R117, UR6 ;  /* 0x0000000675817c20 */ /* 0x000fe20008410000 */
[----:B------:R-:W-:Y:S01]  /*61e0*/  LOP3.LUT P5, RZ, R173, 0xff0000, RZ, 0xc0, !PT ;  /* 0x00ff0000adff7812 */ /* 0x000fe200078ac0ff */
[----:B------:R-:W-:Y:S01]  /*61f0*/  FADD.FTZ R210, R195, -R210 ;  /* 0x800000d2c3d27221 */ /* 0x000fe20000010000 */
[----:B------:R-:W-:Y:S01]  /*6200*/  ISETP.GE.U32.AND P4, PT, R172, RZ, PT ;  /* 0x000000ffac00720c */ /* 0x000fe20003f86070 */
[--C-:B------:R-:W-:Y:S01]  /*6210*/  FFMA.FTZ R205, R205, R224, R223.reuse ;  /* 0x000000e0cdcd7223 */ /* 0x100fe200000100df */
[----:B------:R-:W-:Y:S01]  /*6220*/  FSEL R121, R188, RZ, P6 ;  /* 0x000000ffbc797208 */ /* 0x000fe20003000000 */
[----:B------:R-:W-:Y:S01]  /*6230*/  FFMA.FTZ R0, R178, R210, R0 ;  /* 0x000000d2b2007223 */ /* 0x000fe20000010000 */
[----:B------:R-:W-:Y:S01]  /*6240*/  FSEL R122, R129, RZ, P3 ;  /* 0x000000ff817a7208 */ /* 0x000fe20001800000 */
[-C--:B------:R-:W-:Y:S01]  /*6250*/  FFMA.FTZ R194, R194, R224.reuse, R223 ;  /* 0x000000e0c2c27223 */ /* 0x080fe200000100df */
[----:B------:R-:W-:Y:S01]  /*6260*/  FSEL R119, R119, RZ, P5 ;  /* 0x000000ff77777208 */ /* 0x000fe20002800000 */
[----:B------:R-:W-:Y:S01]  /*6270*/  FADD.FTZ R204, R204, -R205 ;  /* 0x800000cdcccc7221 */ /* 0x000fe20000010000 */
[C---:B------:R-:W-:Y:S01]  /*6280*/  ISETP.GE.U32.AND.EX P4, PT, R173.reuse, 0x1000000, PT, P4 ;  /* 0x01000000ad00780c */ /* 0x040fe20003f86140 */
[----:B------:R-:W-:Y:S01]  /*6290*/  HADD2.F32 R116, -RZ, R101.H1_H1 ;  /* 0x30000065ff747230 */ /* 0x000fe20000004100 */
[----:B------:R-:W-:Y:S01]  /*62a0*/  LOP3.LUT P5, RZ, R173, 0xff, RZ, 0xc0, !PT ;  /* 0x000000ffadff7812 */ /* 0x000fe200078ac0ff */
[----:B------:R-:W-:Y:S01]  /*62b0*/  FMUL.FTZ R0, R0, UR6 ;  /* 0x0000000600007c20 */ /* 0x000fe20008410000 */
[----:B------:R-:W-:Y:S01]  /*62c0*/  F2FP.F16.F32.PACK_AB R122, R122, R121 ;  /* 0x000000797a7a723e */ /* 0x000fe200000000ff */
[--C-:B------:R-:W-:Y:S01]  /*62d0*/  HADD2.F32 R121, -RZ, R100.reuse.H1_H1 ;  /* 0x30000064ff797230 */ /* 0x100fe20000004100 */
[----:B------:R-:W-:Y:S01]  /*62e0*/  FSEL R134, R118, RZ, P4 ;  /* 0x000000ff76867208 */ /* 0x000fe20002000000 */
[----:B------:R-:W-:Y:S01]  /*62f0*/  FADD.FTZ R194, R211, -R194 ;  /* 0x800000c2d3c27221 */ /* 0x000fe20000010000 */
[----:B------:R-:W-:Y:S01]  /*6300*/  FSEL R118, R188, RZ, P5 ;  /* 0x000000ffbc767208 */ /* 0x000fe20002800000 */
[----:B------:R-:W-:Y:S01]  /*6310*/  FFMA.FTZ R202, R202, R224, R223 ;  /* 0x000000e0caca7223 */ /* 0x000fe200000100df */
[----:B------:R-:W-:Y:S01]  /*6320*/  LOP3.LUT P6, RZ, R128, 0xff0000, RZ, 0xc0, !PT ;  /* 0x00ff000080ff7812 */ /* 0x000fe200078cc0ff */
[----:B------:R-:W-:Y:S01]  /*6330*/  FFMA.FTZ R204, R178, R204, R121 ;  /* 0x000000ccb2cc7223 */ /* 0x000fe20000010079 */
[----:B------:R-:W-:Y:S01]  /*6340*/  LOP3.LUT P5, RZ, R172, 0xff0000, RZ, 0xc0, !PT ;  /* 0x00ff0000acff7812 */ /* 0x000fe200078ac0ff */
[----:B------:R-:W-:Y:S01]  /*6350*/  FFMA.FTZ R116, R178, R194, R116 ;  /* 0x000000c2b2747223 */ /* 0x000fe20000010074 */
[C---:B------:R-:W-:Y:S01]  /*6360*/  FSEL R121, R0.reuse, RZ, P6 ;  /* 0x000000ff00797208 */ /* 0x040fe20003000000 */
[----:B------:R-:W-:Y:S01]  /*6370*/  FADD.FTZ R203, R203, -R202 ;  /* 0x800000cacbcb7221 */ /* 0x000fe20000010000 */
[----:B------:R-:W-:Y:S01]  /*6380*/  FSEL R117, R0, RZ, P5 ;  /* 0x000000ff00757208 */ /* 0x000fe20002800000 */
[----:B------:R-:W-:Y:S01]  /*6390*/  HADD2.F32 R0, -RZ, R100.H0_H0 ;  /* 0x20000064ff007230 */ /* 0x000fe20000004100 */
        /* <DEDUP_REMOVED lines=9> */
[----:B------:R-:W-:Y:S02]  /*6430*/  FSEL R116, R116, RZ, P4 ;  /* 0x000000ff74747208 */ /* 0x000fe40002000000 */
[----:B------:R-:W-:Y:S02]  /*6440*/  LOP3.LUT P4, RZ, R172, 0xff, RZ, 0xc0, !PT ;  /* 0x000000ffacff7812 */ /* 0x000fe4000788c0ff */
[C---:B------:R-:W-:Y:S02]  /*6450*/  LOP3.LUT P5, RZ, R128.reuse, 0xff00, RZ, 0xc0, !PT ;  /* 0x0000ff0080ff7812 */ /* 0x040fe400078ac0ff */
[----:B------:R-:W-:Y:S02]  /*6460*/  LOP3.LUT P3, RZ, R128, 0xff, RZ, 0xc0, !PT ;  /* 0x000000ff80ff7812 */ /* 0x000fe4000786c0ff */
[----:B------:R-:W-:-:S02]  /*6470*/  LOP3.LUT P6, RZ, R172, 0xff00, RZ, 0xc0, !PT ;  /* 0x0000ff00acff7812 */ /* 0x000fc400078cc0ff */
[----:B------:R-:W-:Y:S02]  /*6480*/  F2FP.F16.F32.PACK_AB R117, R120, R117 ;  /* 0x000000757875723e */ /* 0x000fe400000000ff */
[----:B------:R-:W-:Y:S02]  /*6490*/  F2FP.F16.F32.PACK_AB R121, R116, R121 ;  /* 0x000000797479723e */ /* 0x000fe400000000ff */
[----:B------:R-:W-:Y:S02]  /*64a0*/  FSEL R128, R0, RZ, P4 ;  /* 0x000000ff00807208 */ /* 0x000fe40002000000 */
[C---:B------:R-:W-:Y:S02]  /*64b0*/  FSEL R120, R204.reuse, RZ, P5 ;  /* 0x000000ffcc787208 */ /* 0x040fe40002800000 */
        /* <DEDUP_REMOVED lines=8> */
.L_x_3022:
        /* <DEDUP_REMOVED lines=8> */
[----:B------:R-:W-:Y:S01]  /*65c0*/  FADD.FTZ R114, R189, -R114 ;  /* 0x80000072bd727221 */ /* 0x000fe20000010000 */
[C---:B------:R-:W-:Y:S01]  /*65d0*/  FMUL.FTZ R115, R178.reuse, R215 ;  /* 0x000000d7b2737220 */ /* 0x040fe20000410000 */
[----:B------:R-:W-:Y:S01]  /*65e0*/  FMUL.FTZ R213, R178, R213 ;  /* 0x000000d5b2d57220 */ /* 0x000fe20000410000 */
[----:B------:R-:W-:Y:S01]  /*65f0*/  LOP3.LUT P6, RZ, R129, 0xff0000, RZ, 0xc0, !PT ;  /* 0x00ff000081ff7812 */ /* 0x000fe200078cc0ff */
[----:B------:R-:W-:Y:S01]  /*6600*/  FADD.FTZ R113, R190, -R113 ;  /* 0x80000071be717221 */ /* 0x000fe20000010000 */
[----:B0-----:R-:W-:Y:S01]  /*6610*/  FMUL.FTZ R119, R115, UR6 ;  /* 0x0000000673777c20 */ /* 0x001fe20008410000 */
[----:B------:R-:W-:Y:S01]  /*6620*/  FMUL.FTZ R0, R213, UR6 ;  /* 0x00000006d5007c20 */ /* 0x000fe20008410000 */
[C---:B------:R-:W-:Y:S01]  /*6630*/  LOP3.LUT P5, RZ, R173.reuse, 0xff0000, RZ, 0xc0, !PT ;  /* 0x00ff0000adff7812 */ /* 0x040fe200078ac0ff */
[--C-:B------:R-:W-:Y:S01]  /*6640*/  FFMA.FTZ R210, R210, R224, R223.reuse ;  /* 0x000000e0d2d27223 */ /* 0x100fe200000100df */
[----:B------:R-:W-:Y:S01]  /*6650*/  ISETP.GE.U32.AND.EX P3, PT, R173, 0x1000000, PT, P3 ;  /* 0x01000000ad00780c */ /* 0x000fe20003f66130 */
[----:B------:R-:W-:Y:S01]  /*6660*/  FMUL.FTZ R114, R178, R114 ;  /* 0x00000072b2727220 */ /* 0x000fe20000410000 */
[----:B------:R-:W-:Y:S01]  /*6670*/  ISETP.GE.U32.AND P4, PT, R128, RZ, PT ;  /* 0x000000ff8000720c */ /* 0x000fe20003f86070 */
[----:B------:R-:W-:Y:S01]  /*6680*/  FMUL.FTZ R113, R178, R113 ;  /* 0x00000071b2717220 */ /* 0x000fe20000410000 */
[----:B------:R-:W-:Y:S01]  /*6690*/  FSEL R123, R119, RZ, P6 ;  /* 0x000000ff777b7208 */ /* 0x000fe20003000000 */
[----:B------:R-:W-:Y:S01]  /*66a0*/  FADD.FTZ R195, R195, -R210 ;  /* 0x800000d2c3c37221 */ /* 0x000fe20000010000 */
[----:B------:R-:W-:Y:S01]  /*66b0*/  FSEL R119, R119, RZ, P5 ;  /* 0x000000ff77777208 */ /* 0x000fe20002800000 */
[----:B------:R-:W-:Y:S01]  /*66c0*/  FMUL.FTZ R118, R114, UR6 ;  /* 0x0000000672767c20 */ /* 0x000fe20008410000 */
[----:B------:R-:W-:Y:S01]  /*66d0*/  FSEL R112, R0, RZ, P3 ;  /* 0x000000ff00707208 */ /* 0x000fe20001800000 */
[-CC-:B------:R-:W-:Y:S01]  /*66e0*/  FFMA.FTZ R194, R194, R224.reuse, R223.reuse ;  /* 0x000000e0c2c27223 */ /* 0x180fe200000100df */
[----:B------:R-:W-:Y:S01]  /*66f0*/  ISETP.GE.U32.AND.EX P4, PT, R129, 0x1000000, PT, P4 ;  /* 0x010000008100780c */ /* 0x000fe20003f86140 */
[--C-:B------:R-:W-:Y:S01]  /*6700*/  FFMA.FTZ R205, R205, R224, R223.reuse ;  /* 0x000000e0cdcd7223 */ /* 0x100fe200000100df */
[----:B------:R-:W-:Y:S01]  /*6710*/  F2FP.F16.F32.PACK_AB R119, R112, R119 ;  /* 0x000000777077723e */ /* 0x000fe200000000ff */
[----:B------:R-:W-:Y:S01]  /*6720*/  FMUL.FTZ R112, R113, UR6 ;  /* 0x0000000671707c20 */ /* 0x000fe20008410000 */
[----:B------:R-:W-:Y:S01]  /*6730*/  FSEL R0, R0, RZ, P4 ;  /* 0x000000ff00007208 */ /* 0x000fe20002000000 */
[----:B------:R-:W-:Y:S01]  /*6740*/  FADD.FTZ R211, R211, -R194 ;  /* 0x800000c2d3d37221 */ /* 0x000fe20000010000 */
[----:B------:R-:W-:Y:S01]  /*6750*/  F2FP.F16.F32.PACK_AB R114, R113, R114 ;  /* 0x000000727172723e */ /* 0x000fe200000000ff */
[C---:B------:R-:W-:Y:S01]  /*6760*/  FMUL.FTZ R113, R178.reuse, R195 ;  /* 0x000000c3b2717220 */ /* 0x040fe20000410000 */
[C---:B------:R-:W-:Y:S01]  /*6770*/  LOP3.LUT P4, RZ, R129.reuse, 0xff, RZ, 0xc0, !PT ;  /* 0x000000ff81ff7812 */ /* 0x040fe2000788c0ff */
[----:B------:R-:W-:Y:S01]  /*6780*/  FMUL.FTZ R211, R178, R211 ;  /* 0x000000d3b2d37220 */ /* 0x000fe20000410000 */
[----:B------:R-:W-:Y:S01]  /*6790*/  LOP3.LUT P6, RZ, R129, 0xff00, RZ, 0xc0, !PT ;  /* 0x0000ff0081ff7812 */ /* 0x000fe200078cc0ff */
[----:B------:R-:W-:Y:S01]  /*67a0*/  FMUL.FTZ R117, R113, UR6 ;  /* 0x0000000671757c20 */ /* 0x000fe20008410000 */
[----:B------:R-:W-:Y:S01]  /*67b0*/  FSEL R122, R118, RZ, P4 ;  /* 0x000000ff767a7208 */ /* 0x000fe20002000000 */
[----:B------:R-:W-:Y:S01]  /*67c0*/  FFMA.FTZ R202, R202, R224, R223 ;  /* 0x000000e0caca7223 */ /* 0x000fe200000100df */
[----:B------:R-:W-:Y:S01]  /*67d0*/  LOP3.LUT P4, RZ, R128, 0xff0000, RZ, 0xc0, !PT ;  /* 0x00ff000080ff7812 */ /* 0x000fe2000788c0ff */
[----:B------:R-:W-:Y:S01]  /*67e0*/  FADD.FTZ R204, R204, -R205 ;  /* 0x800000cdcccc7221 */ /* 0x000fe20000010000 */
[----:B------:R-:W-:Y:S01]  /*67f0*/  F2FP.F16.F32.PACK_AB R123, R0, R123 ;  /* 0x0000007b007b723e */ /* 0x000fe200000000ff */
[----:B------:R-:W-:Y:S01]  /*6800*/  FADD.FTZ R203, R203, -R202 ;  /* 0x800000cacbcb7221 */ /* 0x000fe20000010000 */
[----:B------:R-:W-:-:S02]  /*6810*/  FSEL R0, R112, RZ, P6 ;  /* 0x000000ff70007208 */ /* 0x000fc40003000000 */
[----:B------:R-:W-:Y:S01]  /*6820*/  FSEL R121, R117, RZ, P4 ;  /* 0x000000ff75797208 */ /* 0x000fe20002000000 */
[----:B------:R-:W-:Y:S01]  /*6830*/  FMUL.FTZ R203, R178, R203 ;  /* 0x000000cbb2cb7220 */ /* 0x000fe20000410000 */
[C---:B------:R-:W-:Y:S02]  /*6840*/  LOP3.LUT P5, RZ, R173.reuse, 0xff, RZ, 0xc0, !PT ;  /* 0x000000ffadff7812 */ /* 0x040fe400078ac0ff */
[----:B------:R-:W-:Y:S02]  /*6850*/  LOP3.LUT P3, RZ, R173, 0xff00, RZ, 0xc0, !PT ;  /* 0x0000ff00adff7812 */ /* 0x000fe4000786c0ff */
[----:B------:R-:W-:Y:S02]  /*6860*/  LOP3.LUT P4, RZ, R172, 0xff0000, RZ, 0xc0, !PT ;  /* 0x00ff0000acff7812 */ /* 0x000fe4000788c0ff */
[----:B------:R-:W-:Y:S01]  /*6870*/  F2FP.F16.F32.PACK_AB R122, R0, R122 ;  /* 0x0000007a007a723e */ /* 0x000fe200000000ff */
[----:B------:R-:W-:Y:S01]  /*6880*/  FMUL.FTZ R0, R211, UR6 ;  /* 0x00000006d3007c20 */ /* 0x000fe20008410000 */
[----:B------:R-:W-:-:S02]  /*6890*/  FSEL R118, R118, RZ, P5 ;  /* 0x000000ff76767208 */ /* 0x000fc40002800000 */
[----:B------:R-:W-:Y:S02]  /*68a0*/  FSEL R112, R112, RZ, P3 ;  /* 0x000000ff70707208 */ /* 0x000fe40001800000 */
[----:B------:R-:W-:Y:S02]  /*68b0*/  FSEL R117, R117, RZ, P4 ;  /* 0x000000ff75757208 */ /* 0x000fe40002000000 */
[----:B------:R-:W-:Y:S02]  /*68c0*/  LOP3.LUT P4, RZ, R172, 0xff000000, RZ, 0xc0, !PT ;  /* 0xff000000acff7812 */ /* 0x000fe4000788c0ff */
[----:B------:R-:W-:Y:S02]  /*68d0*/  F2FP.F16.F32.PACK_AB R118, R112, R118 ;  /* 0x000000767076723e */ /* 0x000fe400000000ff */
[----:B------:R-:W-:Y:S02]  /*68e0*/  LOP3.LUT P5, RZ, R128, 0xff000000, RZ, 0xc0, !PT ;  /* 0xff00000080ff7812 */ /* 0x000fe400078ac0ff */
[----:B------:R-:W-:-:S02]  /*68f0*/  FSEL R112, R0, RZ, P4 ;  /* 0x000000ff00707208 */ /* 0x000fc40002000000 */
[----:B------:R-:W-:Y:S02]  /*6900*/  FSEL R0, R0, RZ, P5 ;  /* 0x000000ff00007208 */ /* 0x000fe40002800000 */
[----:B------:R-:W-:Y:S01]  /*6910*/  F2FP.F16.F32.PACK_AB R117, R112, R117 ;  /* 0x000000757075723e */ /* 0x000fe200000000ff */
[----:B------:R-:W-:Y:S01]  /*6920*/  FMUL.FTZ R112, R178, R204 ;  /* 0x000000ccb2707220 */ /* 0x000fe20000410000 */
[----:B------:R-:W-:Y:S01]  /*6930*/  F2FP.F16.F32.PACK_AB R121, R0, R121 ;  /* 0x000000790079723e */ /* 0x000fe200000000ff */
[----:B------:R-:W-:Y:S01]  /*6940*/  FMUL.FTZ R0, R203, UR6 ;  /* 0x00000006cb007c20 */ /* 0x000fe20008410000 */
[----:B------:R-:W-:Y:S01]  /*6950*/  LOP3.LUT P6, RZ, R128, 0xff00, RZ, 0xc0, !PT ;  /* 0x0000ff0080ff7812 */ /* 0x000fe200078cc0ff */
[----:B------:R-:W-:Y:S01]  /*6960*/  FMUL.FTZ R116, R112, UR6 ;  /* 0x0000000670747c20 */ /* 0x000fe20008410000 */
[----:B------:R-:W-:Y:S02]  /*6970*/  LOP3.LUT P4, RZ, R172, 0xff, RZ, 0xc0, !PT ;  /* 0x000000ffacff7812 */ /* 0x000fe4000788c0ff */
        /* <DEDUP_REMOVED lines=10> */
[----:B------:R-:W-:Y:S01]  /*6a20*/  F2FP.F16.F32.PACK_AB R120, R120, R0 ;  /* 0x000000007878723e */ /* 0x000fe200000000ff */
[----:B------:R-:W-:Y:S06]  /*6a30*/  BRA `(.L_x_3024) ;  /* 0x0000001000f47947 */ /* 0x000fec0003800000 */
.L_x_3025:
        /* <DEDUP_REMOVED lines=46> */
[----:B------:R-:W-:Y:S01]  /*6d20*/  F2FP.F16.F32.PACK_AB R118, R116, R118 ;  /* 0x000000767476723e */ /* 0x000fe200000000ff */
[----:B------:R-:W-:Y:S01]  /*6d30*/  FMUL.FTZ R116, R178, R211 ;  /* 0x000000d3b2747220 */ /* 0x000fe20000410000 */
[----:B------:R-:W-:-:S02]  /*6d40*/  LOP3.LUT P5, RZ, R172, 0xff0000, RZ, 0xc0, !PT ;  /* 0x00ff0000acff7812 */ /* 0x000fc400078ac0ff */
[----:B------:R-:W-:Y:S01]  /*6d50*/  F2FP.F16.F32.PACK_AB R123, R123, R117 ;  /* 0x000000757b7b723e */ /* 0x000fe200000000ff */
[----:B------:R-:W-:Y:S01]  /*6d60*/  FMUL.FTZ R116, R116, UR6 ;  /* 0x0000000674747c20 */ /* 0x000fe20008410000 */
[----:B------:R-:W-:Y:S02]  /*6d70*/  FSEL R117, R195, RZ, P5 ;  /* 0x000000ffc3757208 */ /* 0x000fe40002800000 */
[----:B------:R-:W-:Y:S02]  /*6d80*/  LOP3.LUT P5, RZ, R172, 0xff000000, RZ, 0xc0, !PT ;  /* 0xff000000acff7812 */ /* 0x000fe400078ac0ff */
[----:B------:R-:W-:Y:S02]  /*6d90*/  LOP3.LUT P4, RZ, R128, 0xff000000, RZ, 0xc0, !PT ;  /* 0xff00000080ff7812 */ /* 0x000fe4000788c0ff */
[----:B------:R-:W-:Y:S02]  /*6da0*/  F2FP.F16.F32.PACK_AB R122, R0, R122 ;  /* 0x0000007a007a723e */ /* 0x000fe400000000ff */
[----:B------:R-:W-:-:S02]  /*6db0*/  FSEL R0, R116, RZ, P5 ;  /* 0x000000ff74007208 */ /* 0x000fc40002800000 */
        /* <DEDUP_REMOVED lines=17> */
[----:B------:R-:W-:Y:S01]  /*6ed0*/  F2FP.F16.F32.PACK_AB R120, R120, R0 ;  /* 0x000000007878723e */ /* 0x000fe200000000ff */
[----:B------:R-:W-:Y:S06]  /*6ee0*/  BRA `(.L_x_3024) ;  /* 0x0000000c00c87947 */ /* 0x000fec0003800000 */
.L_x_3021:
[----:B------:R-:W-:Y:S05]  /*6ef0*/  @!P1 BRA `(.L_x_3026) ;  /* 0x0000000800049947 */ /* 0x000fea0003800000 */
[----:B------:R-:W-:Y:S05]  /*6f00*/  @!P2 BRA `(.L_x_3027) ;  /* 0x000000040008a947 */ /* 0x000fea0003800000 */
[-CC-:B------:R-:W-:Y:S01]  /*6f10*/  FFMA.FTZ R215, R215, R224.reuse, R223.reuse ;  /* 0x000000e0d7d77223 */ /* 0x180fe200000100df */
[-CC-:B------:R-:W-:Y:S01]  /*6f20*/  FFMA.FTZ R213, R213, R224.reuse, R223.reuse ;  /* 0x000000e0d5d57223 */ /* 0x180fe200000100df */
[--C-:B------:R-:W-:Y:S02]  /*6f30*/  HADD2.F32 R112, -RZ, R103.reuse.H0_H0 ;  /* 0x20000067ff707230 */ /* 0x100fe40000004100 */
[-C--:B------:R-:W-:Y:S01]  /*6f40*/  FFMA.FTZ R114, R188, R224.reuse, R223 ;  /* 0x000000e0bc727223 */ /* 0x080fe200000100df */
[----:B------:R-:W-:Y:S02]  /*6f50*/  HADD2.F32 R0, -RZ, R103.H1_H1 ;  /* 0x30000067ff007230 */ /* 0x000fe40000004100 */
[----:B------:R-:W-:Y:S01]  /*6f60*/  FADD.FTZ R115, R214, -R215 ;  /* 0x800000d7d6737221 */ /* 0x000fe20000010000 */
[----:B0-----:R-:W-:Y:S01]  /*6f70*/  FADD.FTZ R120, R212, -R213 ;  /* 0x800000d5d4787221 */ /* 0x001fe20000010000 */
[----:B------:R-:W-:Y:S01]  /*6f80*/  FFMA.FTZ R130, R130, R224, R223 ;  /* 0x000000e082827223 */ /* 0x000fe200000100df */
[----:B------:R-:W-:Y:S01]  /*6f90*/  FADD.FTZ R114, R189, -R114 ;  /* 0x80000072bd727221 */ /* 0x000fe20000010000 */
[C---:B------:R-:W-:Y:S01]  /*6fa0*/  FFMA.FTZ R115, R178.reuse, R115, R112 ;  /* 0x00000073b2737223 */ /* 0x040fe20000010070 */
[----:B------:R-:W-:Y:S01]  /*6fb0*/  FFMA.FTZ R120, R178, R120, R0 ;  /* 0x00000078b2787223 */ /* 0x000fe20000010000 */
[----:B------:R-:W-:-:S02]  /*6fc0*/  HADD2.F32 R112, -RZ, R102.H0_H0 ;  /* 0x20000066ff707230 */ /* 0x000fc40000004100 */
[----:B------:R-:W-:Y:S01]  /*6fd0*/  FADD.FTZ R113, R190, -R130 ;  /* 0x80000082be717221 */ /* 0x000fe20000010000 */
[----:B------:R-:W-:Y:S01]  /*6fe0*/  HADD2.F32 R0, -RZ, R102.H1_H1 ;  /* 0x30000066ff007230 */ /* 0x000fe20000004100 */
[C---:B------:R-:W-:Y:S01]  /*6ff0*/  LOP3.LUT P5, RZ, R129.reuse, 0xff, RZ, 0xc0, !PT ;  /* 0x000000ff81ff7812 */ /* 0x040fe200078ac0ff */
[----:B------:R-:W-:Y:S01]  /*7000*/  FMUL.FTZ R123, R120, UR6 ;  /* 0x00000006787b7c20 */ /* 0x000fe20008410000 */
[C---:B------:R-:W-:Y:S01]  /*7010*/  FFMA.FTZ R114, R178.reuse, R114, R112 ;  /* 0x00000072b2727223 */ /* 0x040fe20000010070 */
        /* <DEDUP_REMOVED lines=8> */
[-CC-:B------:R-:W-:Y:S01]  /*70a0*/  FFMA.FTZ R205, R205, R224.reuse, R223.reuse ;  /* 0x000000e0cdcd7223 */ /* 0x180fe200000100df */
        /* <DEDUP_REMOVED lines=9> */
[----:B------:R-:W-:Y:S01]  /*7140*/  FADD.FTZ R204, R204, -R205 ;  /* 0x800000cdcccc7221 */ /* 0x000fe20000010000 */
[----:B------:R-:W-:Y:S01]  /*7150*/  FSEL R112, R112, RZ, P4 ;  /* 0x000000ff70707208 */ /* 0x000fe20002000000 */
[----:B------:R-:W-:Y:S01]  /*7160*/  FADD.FTZ R195, R195, -R210 ;  /* 0x800000d2c3c37221 */ /* 0x000fe20000010000 */
[----:B------:R-:W-:Y:S01]  /*7170*/  F2FP.F16.F32.PACK_AB R114, R113, R114 ;  /* 0x000000727172723e */ /* 0x000fe200000000ff */
[----:B------:R-:W-:Y:S01]  /*7180*/  FFMA.FTZ R211, R178, R211, R0 ;  /* 0x000000d3b2d37223 */ /* 0x000fe20000010000 */
[----:B------:R-:W-:Y:S01]  /*7190*/  F2FP.F16.F32.PACK_AB R123, R123, R112 ;  /* 0x000000707b7b723e */ /* 0x000fe200000000ff */
[----:B------:R-:W-:-:S02]  /*71a0*/  HADD2.F32 R113, -RZ, R101.H0_H0 ;  /* 0x20000065ff717230 */ /* 0x000fc40000004100 */
[----:B------:R-:W-:Y:S01]  /*71b0*/  FADD.FTZ R203, R203, -R202 ;  /* 0x800000cacbcb7221 */ /* 0x000fe20000010000 */
[--C-:B------:R-:W-:Y:S01]  /*71c0*/  HADD2.F32 R112, -RZ, R100.reuse.H0_H0 ;  /* 0x20000064ff707230 */ /* 0x100fe20000004100 */
[----:B------:R-:W-:Y:S01]  /*71d0*/  F2FP.F16.F32.PACK_AB R115, R120, R115 ;  /* 0x000000737873723e */ /* 0x000fe200000000ff */
[----:B------:R-:W-:Y:S02]  /*71e0*/  HADD2.F32 R0, -RZ, R100.H1_H1 ;  /* 0x30000064ff007230 */ /* 0x000fe40000004100 */
[----:B------:R-:W-:Y:S01]  /*71f0*/  FFMA.FTZ R113, R178, R195, R113 ;  /* 0x000000c3b2717223 */ /* 0x000fe20000010071 */
[----:B------:R-:W-:Y:S01]  /*7200*/  LOP3.LUT P3, RZ, R128, 0xff0000, RZ, 0xc0, !PT ;  /* 0x00ff000080ff7812 */ /* 0x000fe2000786c0ff */
[----:B------:R-:W-:Y:S01]  /*7210*/  FFMA.FTZ R112, R178, R203, R112 ;  /* 0x000000cbb2707223 */ /* 0x000fe20000010070 */
[----:B------:R-:W-:Y:S01]  /*7220*/  LOP3.LUT P4, RZ, R128, 0xff000000, RZ, 0xc0, !PT ;  /* 0xff00000080ff7812 */ /* 0x000fe2000788c0ff */
[----:B------:R-:W-:Y:S01]  /*7230*/  FFMA.FTZ R204, R178, R204, R0 ;  /* 0x000000ccb2cc7223 */ /* 0x000fe20000010000 */
[----:B------:R-:W-:Y:S01]  /*7240*/  FMUL.FTZ R0, R113, UR6 ;  /* 0x0000000671007c20 */ /* 0x000fe20008410000 */
[----:B------:R-:W-:Y:S01]  /*7250*/  FMUL.FTZ R120, R112, UR6 ;  /* 0x0000000670787c20 */ /* 0x000fe20008410000 */
[C---:B------:R-:W-:Y:S01]  /*7260*/  F2FP.F16.F32.PACK_AB R113, R211.reuse, R113 ;  /* 0x00000071d371723e */ /* 0x040fe200000000ff */
        /* <DEDUP_REMOVED lines=10> */
[----:B------:R-:W-:Y:S01]  /*7310*/  F2FP.F16.F32.PACK_AB R120, R204, R120 ;  /* 0x00000078cc78723e */ /* 0x000fe200000000ff */
[----:B------:R-:W-:Y:S06]  /*7320*/  BRA `(.L_x_3024) ;  /* 0x0000000800b87947 */ /* 0x000fec0003800000 */
.L_x_3027:
        /* <DEDUP_REMOVED lines=19> */
[----:B------:R-:W-:Y:S01]  /*7460*/  LOP3.LUT P4, RZ, R129, 0xff0000, RZ, 0xc0, !PT ;  /* 0x00ff000081ff7812 */ /* 0x000fe2000788c0ff */
[----:B------:R-:W-:Y:S01]  /*7470*/  FMUL.FTZ R121, R121, UR6 ;  /* 0x0000000679797c20 */ /* 0x000fe20008410000 */
[C---:B------:R-:W-:Y:S01]  /*7480*/  ISETP.GE.U32.AND.EX P3, PT, R129.reuse, 0x1000000, PT, P3 ;  /* 0x010000008100780c */ /* 0x040fe20003f66130 */
[----:B------:R-:W-:Y:S01]  /*7490*/  FMUL.FTZ R122, R122, UR6 ;  /* 0x000000067a7a7c20 */ /* 0x000fe20008410000 */
[C---:B------:R-:W-:Y:S01]  /*74a0*/  LOP3.LUT P5, RZ, R129.reuse, 0xff, RZ, 0xc0, !PT ;  /* 0x000000ff81ff7812 */ /* 0x040fe200078ac0ff */
        /* <DEDUP_REMOVED lines=12> */
[--C-:B------:R-:W-:Y:S01]  /*7570*/  HADD2.F32 R120, -RZ, R101.reuse.H0_H0 ;  /* 0x20000065ff787230 */ /* 0x100fe20000004100 */
[C---:B------:R-:W-:Y:S01]  /*7580*/  LOP3.LUT P3, RZ, R128.reuse, 0xff0000, RZ, 0xc0, !PT ;  /* 0x00ff000080ff7812 */ /* 0x040fe2000786c0ff */
[----:B------:R-:W-:Y:S01]  /*7590*/  HADD2.F32 R0, -RZ, R101.H1_H1 ;  /* 0x30000065ff007230 */ /* 0x000fe20000004100 */
[----:B------:R-:W-:Y:S01]  /*75a0*/  LOP3.LUT P4, RZ, R128, 0xff000000, RZ, 0xc0, !PT ;  /* 0xff00000080ff7812 */ /* 0x000fe2000788c0ff */
[----:B------:R-:W-:Y:S01]  /*75b0*/  FADD.FTZ R204, R204, -R205 ;  /* 0x800000cdcccc7221 */ /* 0x000fe20000010000 */
[C---:B------:R-:W-:Y:S01]  /*75c0*/  LOP3.LUT P5, RZ, R128.reuse, 0xff, RZ, 0xc0, !PT ;  /* 0x000000ff80ff7812 */ /* 0x040fe200078ac0ff */
[----:B------:R-:W-:Y:S01]  /*75d0*/  FADD.FTZ R203, R203, -R202 ;  /* 0x800000cacbcb7221 */ /* 0x000fe20000010000 */
[----:B------:R-:W-:Y:S01]  /*75e0*/  LOP3.LUT P6, RZ, R128, 0xff00, RZ, 0xc0, !PT ;  /* 0x0000ff0080ff7812 */ /* 0x000fe200078cc0ff */
[--C-:B------:R-:W-:Y:S01]  /*75f0*/  HADD2.F32 R128, -RZ, R100.reuse.H1_H1 ;  /* 0x30000064ff807230 */ /* 0x100fe20000004100 */
[----:B------:R-:W-:Y:S01]  /*7600*/  F2FP.F16.F32.PACK_AB R122, R122, R121 ;  /* 0x000000797a7a723e */ /* 0x000fe200000000ff */
[----:B------:R-:W-:-:S02]  /*7610*/  HADD2.F32 R121, -RZ, R100.H0_H0 ;  /* 0x20000064ff797230 */ /* 0x000fc40000004100 */
        /* <DEDUP_REMOVED lines=15> */
.L_x_3026:
        /* <DEDUP_REMOVED lines=10> */
[----:B------:R-:W-:Y:S01]  /*77b0*/  FMUL.FTZ R115, R178, R115 ;  /* 0x00000073b2737220 */ /* 0x000fe20000410000 */
[----:B------:R-:W-:Y:S01]  /*77c0*/  ISETP.GE.U32.AND P3, PT, R128, RZ, PT ;  /* 0x000000ff8000720c */ /* 0x000fe20003f66070 */
[C---:B------:R-:W-:Y:S01]  /*77d0*/  FMUL.FTZ R114, R178.reuse, R114 ;  /* 0x00000072b2727220 */ /* 0x040fe20000410000 */
[----:B------:R-:W-:Y:S01]  /*77e0*/  FMUL.FTZ R112, R113, UR6 ;  /* 0x0000000671707c20 */ /* 0x000fe20008410000 */
[----:B------:R-:W-:Y:S01]  /*77f0*/  FMUL.FTZ R123, R115, UR6 ;  /* 0x00000006737b7c20 */ /* 0x000fe20008410000 */
[----:B------:R-:W-:Y:S01]  /*7800*/  FMUL.FTZ R190, R178, R190 ;  /* 0x000000beb2be7220 */ /* 0x000fe20000410000 */
[----:B------:R-:W-:Y:S01]  /*7810*/  LOP3.LUT P4, RZ, R129, 0xff0000, RZ, 0xc0, !PT ;  /* 0x00ff000081ff7812 */ /* 0x000fe2000788c0ff */
[-CC-:B------:R-:W-:Y:S01]  /*7820*/  FFMA.FTZ R205, R205, R224.reuse, R223.reuse ;  /* 0x000000e0cdcd7223 */ /* 0x180fe200000100df */
[C---:B------:R-:W-:Y:S01]  /*7830*/  ISETP.GE.U32.AND.EX P3, PT, R129.reuse, 0x1000000, PT, P3 ;  /* 0x010000008100780c */ /* 0x040fe20003f66130 */
[-CC-:B------:R-:W-:Y:S01]  /*7840*/  FFMA.FTZ R210, R210, R224.reuse, R223.reuse ;  /* 0x000000e0d2d27223 */ /* 0x180fe200000100df */
[-CC-:B------:R-:W-:Y:S01]  /*7850*/  FFMA.FTZ R194, R194, R224.reuse, R223.reuse ;  /* 0x000000e0c2c27223 */ /* 0x180fe200000100df */
[----:B------:R-:W-:Y:S01]  /*7860*/  FFMA.FTZ R202, R202, R224, R223 ;  /* 0x000000e0caca7223 */ /* 0x000fe200000100df */
        /* <DEDUP_REMOVED lines=15> */
[C---:B------:R-:W-:Y:S01]  /*7960*/  FMUL.FTZ R113, R178.reuse, R195 ;  /* 0x000000c3b2717220 */ /* 0x040fe20000410000 */
[----:B------:R-:W-:Y:S01]  /*7970*/  F2FP.F16.F32.PACK_AB R123, R123, R112 ;  /* 0x000000707b7b723e */ /* 0x000fe200000000ff */
[----:B------:R-:W-:Y:S01]  /*7980*/  FMUL.FTZ R112, R178, R203 ;  /* 0x000000cbb2707220 */ /* 0x000fe20000410000 */
[----:B------:R-:W-:Y:S01]  /*7990*/  F2FP.F16.F32.PACK_AB R122, R0, R122 ;  /* 0x0000007a007a723e */ /* 0x000fe200000000ff */
[----:B------:R-:W-:Y:S01]  /*79a0*/  FMUL.FTZ R0, R113, UR6 ;  /* 0x0000000671007c20 */ /* 0x000fe20008410000 */
[C---:B------:R-:W-:Y:S01]  /*79b0*/  F2FP.F16.F32.PACK_AB R113, R211.reuse, R113 ;  /* 0x00000071d371723e */ /* 0x040fe200000000ff */
[----:B0-----:R-:W-:Y:S01]  /*79c0*/  FMUL.FTZ R120, R112, UR6 ;  /* 0x0000000670787c20 */ /* 0x001fe20008410000 */
[C---:B------:R-:W-:Y:S01]  /*79d0*/  F2FP.F16.F32.PACK_AB R112, R204.reuse, R112 ;  /* 0x00000070cc70723e */ /* 0x040fe200000000ff */
        /* <DEDUP_REMOVED lines=12> */
[----:B------:R-:W-:Y:S01]  /*7aa0*/  F2FP.F16.F32.PACK_AB R120, R204, R120 ;  /* 0x00000078cc78723e */ /* 0x000fe200000000ff */
[----:B------:R-:W-:Y:S06]  /*7ab0*/  BRA `(.L_x_3024) ;  /* 0x0000000000d47947 */ /* 0x000fec0003800000 */
.L_x_3028:
        /* <DEDUP_REMOVED lines=49> */
[----:B------:R-:W-:Y:S02]  /*7dd0*/  F2FP.F16.F32.PACK_AB R123, R0, R123 ;  /* 0x0000007b007b723e */ /* 0x000fe400000000ff */
[----:B------:R-:W-:Y:S02]  /*7de0*/  F2FP.F16.F32.PACK_AB R122, R130, R122 ;  /* 0x0000007a827a723e */ /* 0x000fe400000000ff */
[----:B------:R-:W-:Y:S02]  /*7df0*/  F2FP.F16.F32.PACK_AB R121, R211, R121 ;  /* 0x00000079d379723e */ /* 0x000fe400000000ff */
[----:B------:R-:W-:-:S07]  /*7e00*/  F2FP.F16.F32.PACK_AB R120, R120, R203 ;  /* 0x000000cb7878723e */ /* 0x000fce00000000ff */
.L_x_3024:
        /* <DEDUP_REMOVED lines=19> */
[----:B------:R-:W-:Y:S01]  /*7f40*/  FFMA.FTZ R141, R141, R224, R223 ;  /* 0x000000e08d8d7223 */ /* 0x000fe200000100df */
[C---:B------:R-:W-:Y:S01]  /*7f50*/  FFMA.FTZ R115, R178.reuse, R142, R115 ;  /* 0x0000008eb2737223 */ /* 0x040fe20000010073 */
[----:B------:R-:W-:Y:S01]  /*7f60*/  FFMA.FTZ R0, R178, R143, R0 ;  /* 0x0000008fb2007223 */ /* 0x000fe20000010000 */
[----:B------:R-:W-:Y:S01]  /*7f70*/  ISETP.GE.U32.AND.EX P3, PT, R175, 0x1000000, PT, P3 ;  /* 0x01000000af00780c */ /* 0x000fe20003f66130 */
[-C--:B------:R-:W-:Y:S01]  /*7f80*/  FFMA.FTZ R219, R219, R224.reuse, R223 ;  /* 0x000000e0dbdb7223 */ /* 0x080fe200000100df */
        /* <DEDUP_REMOVED lines=28> */
[----:B------:R-:W-:Y:S01]  /*8150*/  FADD.FTZ R133, R133, -R137 ;  /* 0x8000008985857221 */ /* 0x000fe20000010000 */
[----:B------:R-:W-:Y:S01]  /*8160*/  LOP3.LUT P4, RZ, R126, 0xff0000, RZ, 0xc0, !PT ;  /* 0x00ff00007eff7812 */ /* 0x000fe2000788c0ff */
[----:B------:R-:W-:Y:S01]  /*8170*/  FFMA.FTZ R191, R191, R224, R223 ;  /* 0x000000e0bfbf7223 */ /* 0x000fe200000100df */
        /* <DEDUP_REMOVED lines=43> */
.L_x_3031:
        /* <DEDUP_REMOVED lines=83> */
.L_x_3030:
        /* <DEDUP_REMOVED lines=21> */
[C---:B------:R-:W-:Y:S01]  /*8ab0*/  FSEL R123, R119.reuse, RZ, P6 ;  /* 0x000000ff777b7208 */ /* 0x040fe20003000000 */
[----:B------:R-:W-:Y:S01]  /*8ac0*/  FADD.FTZ R140, R140, -R216 ;  /* 0x800000d88c8c7221 */ /* 0x000fe20000010000 */
[----:B------:R-:W-:Y:S01]  /*8ad0*/  FSEL R119, R119, RZ, P5 ;  /* 0x000000ff77777208 */ /* 0x000fe20002800000 */
[----:B------:R-:W-:Y:S01]  /*8ae0*/  FMUL.FTZ R118, R114, UR6 ;  /* 0x0000000672767c20 */ /* 0x000fe20008410000 */
[----:B------:R-:W-:Y:S01]  /*8af0*/  FSEL R112, R0, RZ, P3 ;  /* 0x000000ff00707208 */ /* 0x000fe20001800000 */
[-CC-:B------:R-:W-:Y:S01]  /*8b00*/  FFMA.FTZ R137, R137, R224.reuse, R223.reuse ;  /* 0x000000e089897223 */ /* 0x180fe200000100df */
[----:B------:R-:W-:Y:S01]  /*8b10*/  ISETP.GE.U32.AND.EX P4, PT, R127, 0x1000000, PT, P4 ;  /* 0x010000007f00780c */ /* 0x000fe20003f86140 */
[----:B------:R-:W-:Y:S01]  /*8b20*/  FFMA.FTZ R136, R136, R224, R223 ;  /* 0x000000e088887223 */ /* 0x000fe200000100df */
        /* <DEDUP_REMOVED lines=51> */
.L_x_3033:
        /* <DEDUP_REMOVED lines=75> */
.L_x_3029:
        /* <DEDUP_REMOVED lines=68> */
.L_x_3035:
        /* <DEDUP_REMOVED lines=62> */
.L_x_3034:
        /* <DEDUP_REMOVED lines=59> */
.L_x_3036:
        /* <DEDUP_REMOVED lines=53> */
.L_x_3032:
        /* <DEDUP_REMOVED lines=13> */
[-C--:B------:R-:W-:Y:S01]  /*a300*/  FFMA.FTZ R112, R151, R224.reuse, R223 ;  /* 0x000000e097707223 */ /* 0x080fe200000100df */
[--C-:B------:R-:W-:Y:S02]  /*a310*/  HADD2.F32 R119, -RZ, R111.reuse.H1_H1 ;  /* 0x3000006fff777230 */ /* 0x100fe40000004100 */
[----:B------:R-:W-:Y:S01]  /*a320*/  FADD.FTZ R121, R149, -R0 ;  /* 0x8000000095797221 */ /* 0x000fe20000010000 */
[----:B------:R-:W-:Y:S02]  /*a330*/  HADD2.F32 R0, -RZ, R111.H0_H0 ;  /* 0x2000006fff007230 */ /* 0x000fe40000004100 */
[----:B------:R-:W-:Y:S01]  /*a340*/  FADD.FTZ R117, R150, -R117 ;  /* 0x8000007596757221 */ /* 0x000fe20000010000 */
[----:B------:R-:W-:Y:S01]  /*a350*/  FADD.FTZ R155, R155, -R112 ;  /* 0x800000709b9b7221 */ /* 0x000fe20000010000 */
[----:B------:R-:W-:Y:S01]  /*a360*/  FFMA.FTZ R222, R222, R224, R223 ;  /* 0x000000e0dede7223 */ /* 0x000fe200000100df */
[----:B------:R-:W-:-:S02]  /*a370*/  HADD2.F32 R114, -RZ, R110.H1_H1 ;  /* 0x3000006eff727230 */ /* 0x000fc40000004100 */
[C---:B------:R-:W-:Y:S01]  /*a380*/  FFMA.FTZ R127, R178.reuse, R117, R0 ;  /* 0x00000075b27f7223 */ /* 0x040fe20000010000 */
[----:B------:R-:W-:Y:S02]  /*a390*/  HADD2.F32 R0, -RZ, R110.H0_H0 ;  /* 0x2000006eff007230 */ /* 0x000fe40000004100 */
[----:B------:R-:W-:Y:S01]  /*a3a0*/  FFMA.FTZ R120, R178, R155, R119 ;  /* 0x0000009bb2787223 */ /* 0x000fe20000010077 */
[----:B------:R-:W-:Y:S01]  /*a3b0*/  FADD.FTZ R221, R221, -R222 ;  /* 0x800000dedddd7221 */ /* 0x000fe20000010000 */
[----:B------:R-:W-:Y:S01]  /*a3c0*/  ISETP.GE.U32.AND P1, PT, R124, RZ, PT ;  /* 0x000000ff7c00720c */ /* 0x000fe20003f26070 */
[----:B------:R-:W-:Y:S01]  /*a3d0*/  FMUL.FTZ R116, R127, UR6 ;  /* 0x000000067f747c20 */ /* 0x000fe20008410000 */
[----:B------:R-:W-:Y:S01]  /*a3e0*/  FFMA.FTZ R121, R178, R121, R0 ;  /* 0x00000079b2797223 */ /* 0x000fe20000010000 */
[----:B------:R-:W-:Y:S01]  /*a3f0*/  FMUL.FTZ R119, R120, UR6 ;  /* 0x0000000678777c20 */ /* 0x000fe20008410000 */
[----:B------:R-:W-:Y:S01]  /*a400*/  FFMA.FTZ R114, R178, R221, R114 ;  /* 0x000000ddb2727223 */ /* 0x000fe20000010072 */
[C---:B------:R-:W-:Y:S01]  /*a410*/  LOP3.LUT P5, RZ, R125.reuse, 0xff0000, RZ, 0xc0, !PT ;  /* 0x00ff00007dff7812 */ /* 0x040fe200078ac0ff */
[-CC-:B------:R-:W-:Y:S01]  /*a420*/  FFMA.FTZ R115, R220, R224.reuse, R223.reuse ;  /* 0x000000e0dc737223 */ /* 0x180fe200000100df */
[----:B------:R-:W-:Y:S01]  /*a430*/  ISETP.GE.U32.AND.EX P1, PT, R125, 0x1000000, PT, P1 ;  /* 0x010000007d00780c */ /* 0x000fe20003f26110 */
[----:B------:R-:W-:Y:S01]  /*a440*/  FMUL.FTZ R117, R121, UR6 ;  /* 0x0000000679757c20 */ /* 0x000fe20008410000 */
[----:B------:R-:W-:Y:S01]  /*a450*/  LOP3.LUT P4, RZ, R177, 0xff0000, RZ, 0xc0, !PT ;  /* 0x00ff0000b1ff7812 */ /* 0x000fe2000788c0ff */
[----:B------:R-:W-:Y:S01]  /*a460*/  FMUL.FTZ R0, R114, UR6 ;  /* 0x0000000672007c20 */ /* 0x000fe20008410000 */
[----:B------:R-:W-:Y:S01]  /*a470*/  ISETP.GE.U32.AND P3, PT, R176, RZ, PT ;  /* 0x000000ffb000720c */ /* 0x000fe20003f66070 */
[-CC-:B------:R-:W-:Y:S01]  /*a480*/  FFMA.FTZ R147, R147, R224.reuse, R223.reuse ;  /* 0x000000e093937223 */ /* 0x180fe200000100df */
[----:B------:R-:W-:Y:S01]  /*a490*/  LOP3.LUT P6, RZ, R125, 0xff, RZ, 0xc0, !PT ;  /* 0x000000ff7dff7812 */ /* 0x000fe200078cc0ff */
[-C--:B------:R-:W-:Y:S01]  /*a4a0*/  FFMA.FTZ R113, R152, R224.reuse, R223 ;  /* 0x000000e098717223 */ /* 0x080fe200000100df */
[----:B------:R-:W-:Y:S01]  /*a4b0*/  FSEL R112, R116, RZ, P5 ;  /* 0x000000ff74707208 */ /* 0x000fe20002800000 */
[----:B------:R-:W-:Y:S01]  /*a4c0*/  FADD.FTZ R147, R146, -R147 ;  /* 0x8000009392937221 */ /* 0x000fe20000010000 */
[----:B------:R-:W-:Y:S01]  /*a4d0*/  FSEL R123, R119, RZ, P1 ;  /* 0x000000ff777b7208 */ /* 0x000fe20000800000 */
[----:B------:R-:W-:Y:S01]  /*a4e0*/  HADD2.F32 R126, -RZ, R108.H1_H1 ;  /* 0x3000006cff7e7230 */ /* 0x000fe20000004100 */
[C---:B------:R-:W-:Y:S01]  /*a4f0*/  LOP3.LUT P5, RZ, R177.reuse, 0xff, RZ, 0xc0, !PT ;  /* 0x000000ffb1ff7812 */ /* 0x040fe200078ac0ff */
[----:B------:R-:W-:Y:S01]  /*a500*/  FADD.FTZ R113, R148, -R113 ;  /* 0x8000007194717221 */ /* 0x000fe20000010000 */
[----:B------:R-:W-:Y:S01]  /*a510*/  FSEL R116, R116, RZ, P4 ;  /* 0x000000ff74747208 */ /* 0x000fe20002000000 */
[----:B------:R-:W-:Y:S01]  /*a520*/  FFMA.FTZ R144, R144, R224, R223 ;  /* 0x000000e090907223 */ /* 0x000fe200000100df */
[----:B------:R-:W-:-:S02]  /*a530*/  ISETP.GE.U32.AND.EX P3, PT, R177, 0x1000000, PT, P3 ;  /* 0x01000000b100780c */ /* 0x000fc40003f66130 */
[----:B------:R-:W-:Y:S01]  /*a540*/  LOP3.LUT P1, RZ, R177, 0xff00, RZ, 0xc0, !PT ;  /* 0x0000ff00b1ff7812 */ /* 0x000fe2000782c0ff */
[----:B------:R-:W-:Y:S01]  /*a550*/  FADD.FTZ R145, R145, -R144 ;  /* 0x8000009091917221 */ /* 0x000fe20000010000 */
[----:B------:R-:W-:Y:S01]  /*a560*/  LOP3.LUT P4, RZ, R125, 0xff00, RZ, 0xc0, !PT ;  /* 0x0000ff007dff7812 */ /* 0x000fe2000788c0ff */
[----:B------:R-:W-:Y:S01]  /*a570*/  FADD.FTZ R125, R182, -R115 ;  /* 0x80000073b67d7221 */ /* 0x000fe20000010000 */
[----:B------:R-:W-:Y:S01]  /*a580*/  FSEL R122, R117, RZ, P6 ;  /* 0x000000ff757a7208 */ /* 0x000fe20003000000 */
[----:B------:R-:W-:Y:S01]  /*a590*/  HADD2.F32 R115, -RZ, R109.H0_H0 ;  /* 0x2000006dff737230 */ /* 0x000fe20000004100 */
[----:B------:R-:W-:Y:S02]  /*a5a0*/  FSEL R119, R119, RZ, P3 ;  /* 0x000000ff77777208 */ /* 0x000fe40001800000 */
[----:B------:R-:W-:Y:S02]  /*a5b0*/  FSEL R117, R117, RZ, P5 ;  /* 0x000000ff75757208 */ /* 0x000fe40002800000 */
[----:B------:R-:W-:Y:S01]  /*a5c0*/  FSEL R118, R0, RZ, P1 ;  /* 0x000000ff00767208 */ /* 0x000fe20000800000 */
[----:B------:R-:W-:Y:S01]  /*a5d0*/  FFMA.FTZ R147, R178, R147, R115 ;  /* 0x00000093b2937223 */ /* 0x000fe20000010073 */
[----:B------:R-:W-:-:S02]  /*a5e0*/  LOP3.LUT P3, RZ, R124, 0xff0000, RZ, 0xc0, !PT ;  /* 0x00ff00007cff7812 */ /* 0x000fc4000786c0ff */
[C---:B------:R-:W-:Y:S02]  /*a5f0*/  LOP3.LUT P6, RZ, R124.reuse, 0xff000000, RZ, 0xc0, !PT ;  /* 0xff0000007cff7812 */ /* 0x040fe400078cc0ff */
[C---:B------:R-:W-:Y:S02]  /*a600*/  LOP3.LUT P5, RZ, R124.reuse, 0xff00, RZ, 0xc0, !PT ;  /* 0x0000ff007cff7812 */ /* 0x040fe400078ac0ff */
[----:B------:R-:W-:Y:S01]  /*a610*/  LOP3.LUT P1, RZ, R124, 0xff, RZ, 0xc0, !PT ;  /* 0x000000ff7cff7812 */ /* 0x000fe2000782c0ff */
[----:B------:R-:W-:Y:S01]  /*a620*/  HADD2.F32 R124, -RZ, R109.H1_H1 ;  /* 0x3000006dff7c7230 */ /* 0x000fe20000004100 */
[----:B------:R-:W-:Y:S01]  /*a630*/  F2FP.F16.F32.PACK_AB R123, R123, R112 ;  /* 0x000000707b7b723e */ /* 0x000fe200000000ff */
[----:B------:R-:W-:Y:S01]  /*a640*/  FMUL.FTZ R112, R147, UR6 ;  /* 0x0000000693707c20 */ /* 0x000fe20008410000 */
[----:B------:R-:W-:Y:S02]  /*a650*/  F2FP.F16.F32.PACK_AB R114, R114, R121 ;  /* 0x000000797272723e */ /* 0x000fe400000000ff */
[C---:B------:R-:W-:Y:S01]  /*a660*/  FFMA.FTZ R128, R178.reuse, R125, R124 ;  /* 0x0000007db2807223 */ /* 0x040fe2000001007c */
[----:B------:R-:W-:Y:S01]  /*a670*/  FFMA.FTZ R125, R178, R113, R126 ;  /* 0x00000071b27d7223 */ /* 0x000fe2000001007e */
[----:B------:R-:W-:Y:S01]  /*a680*/  HADD2.F32 R124, -RZ, R108.H0_H0 ;  /* 0x2000006cff7c7230 */ /* 0x000fe20000004100 */
[----:B------:R-:W-:-:S02]  /*a690*/  F2FP.F16.F32.PACK_AB R118, R118, R117 ;  /* 0x000000757676723e */ /* 0x000fc400000000ff */
[C---:B------:R-:W-:Y:S01]  /*a6a0*/  F2FP.F16.F32.PACK_AB R113, R128.reuse, R147 ;  /* 0x000000938071723e */ /* 0x040fe200000000ff */
[----:B------:R-:W-:Y:S01]  /*a6b0*/  FMUL.FTZ R128, R128, UR6 ;  /* 0x0000000680807c20 */ /* 0x000fe20008410000 */
[----:B------:R-:W-:Y:S01]  /*a6c0*/  FSEL R117, R0, RZ, P4 ;  /* 0x000000ff00757208 */ /* 0x000fe20002000000 */
[----:B------:R-:W-:Y:S01]  /*a6d0*/  FFMA.FTZ R124, R178, R145, R124 ;  /* 0x00000091b27c7223 */ /* 0x000fe2000001007c */
[----:B------:R-:W-:Y:S02]  /*a6e0*/  FSEL R121, R112, RZ, P3 ;  /* 0x000000ff70797208 */ /* 0x000fe40001800000 */
[C---:B------:R-:W-:Y:S02]  /*a6f0*/  LOP3.LUT P4, RZ, R176.reuse, 0xff0000, RZ, 0xc0, !PT ;  /* 0x00ff0000b0ff7812 */ /* 0x040fe4000788c0ff */
[----:B------:R-:W-:Y:S02]  /*a700*/  LOP3.LUT P3, RZ, R176, 0xff000000, RZ, 0xc0, !PT ;  /* 0xff000000b0ff7812 */ /* 0x000fe4000786c0ff */
[----:B------:R-:W-:-:S02]  /*a710*/  F2FP.F16.F32.PACK_AB R122, R117, R122 ;  /* 0x0000007a757a723e */ /* 0x000fc400000000ff */
[----:B------:R-:W-:Y:S02]  /*a720*/  FSEL R117, R112, RZ, P4 ;  /* 0x000000ff70757208 */ /* 0x000fe40002000000 */
[----:B------:R-:W-:Y:S02]  /*a730*/  FSEL R0, R128, RZ, P3 ;  /* 0x000000ff80007208 */ /* 0x000fe40001800000 */
[C---:B------:R-:W-:Y:S01]  /*a740*/  F2FP.F16.F32.PACK_AB R112, R125.reuse, R124 ;  /* 0x0000007c7d70723e */ /* 0x040fe200000000ff */
[----:B------:R-:W-:Y:S01]  /*a750*/  FMUL.FTZ R124, R124, UR6 ;  /* 0x000000067c7c7c20 */ /* 0x000fe20008410000 */
[----:B------:R-:W-:Y:S01]  /*a760*/  F2FP.F16.F32.PACK_AB R117, R0, R117 ;  /* 0x000000750075723e */ /* 0x000fe200000000ff */
[----:B------:R-:W-:Y:S01]  /*a770*/  FMUL.FTZ R0, R125, UR6 ;  /* 0x000000067d007c20 */ /* 0x000fe20008410000 */
[C---:B------:R-:W-:Y:S02]  /*a780*/  LOP3.LUT P4, RZ, R176.reuse, 0xff00, RZ, 0xc0, !PT ;  /* 0x0000ff00b0ff7812 */ /* 0x040fe4000788c0ff */
[----:B------:R-:W-:-:S02]  /*a790*/  LOP3.LUT P3, RZ, R176, 0xff, RZ, 0xc0, !PT ;  /* 0x000000ffb0ff7812 */ /* 0x000fc4000786c0ff */
[----:B------:R-:W-:Y:S02]  /*a7a0*/  F2FP.F16.F32.PACK_AB R115, R120, R127 ;  /* 0x0000007f7873723e */ /* 0x000fe400000000ff */
[----:B------:R-:W-:Y:S02]  /*a7b0*/  F2FP.F16.F32.PACK_AB R119, R119, R116 ;  /* 0x000000747777723e */ /* 0x000fe400000000ff */
[----:B------:R-:W-:Y:S02]  /*a7c0*/  FSEL R128, R128, RZ, P6 ;  /* 0x000000ff80807208 */ /* 0x000fe40003000000 */
[C---:B------:R-:W-:Y:S02]  /*a7d0*/  FSEL R125, R0.reuse, RZ, P5 ;  /* 0x000000ff007d7208 */ /* 0x040fe40002800000 */
[----:B------:R-:W-:Y:S02]  /*a7e0*/  FSEL R127, R0, RZ, P4 ;  /* 0x000000ff007f7208 */ /* 0x000fe40002000000 */
[----:B------:R-:W-:-:S02]  /*a7f0*/  FSEL R116, R124, RZ, P3 ;  /* 0x000000ff7c747208 */ /* 0x000fc40001800000 */
[----:B------:R-:W-:Y:S02]  /*a800*/  FSEL R120, R124, RZ, P1 ;  /* 0x000000ff7c787208 */ /* 0x000fe40000800000 */
[----:B------:R-:W-:Y:S02]  /*a810*/  F2FP.F16.F32.PACK_AB R121, R128, R121 ;  /* 0x000000798079723e */ /* 0x000fe400000000ff */
[----:B------:R-:W-:Y:S02]  /*a820*/  F2FP.F16.F32.PACK_AB R116, R127, R116 ;  /* 0x000000747f74723e */ /* 0x000fe400000000ff */
[----:B------:R-:W-:Y:S01]  /*a830*/  F2FP.F16.F32.PACK_AB R120, R125, R120 ;  /* 0x000000787d78723e */ /* 0x000fe200000000ff */
[----:B------:R-:W-:Y:S06]  /*a840*/  BRA `(.L_x_3040) ;  /* 0x0000001c00807947 */ /* 0x000fec0003800000 */
.L_x_3039:
        /* <DEDUP_REMOVED lines=20> */
[----:B------:R-:W-:Y:S01]  /*a990*/  LOP3.LUT P6, RZ, R177, 0xff0000, RZ, 0xc0, !PT ;  /* 0x00ff0000b1ff7812 */ /* 0x000fe200078cc0ff */
[-CC-:B------:R-:W-:Y:S01]  /*a9a0*/  FFMA.FTZ R119, R220, R224.reuse, R223.reuse ;  /* 0x000000e0dc777223 */ /* 0x180fe200000100df */
[----:B------:R-:W-:Y:S01]  /*a9b0*/  ISETP.GE.U32.AND.EX P4, PT, R125, 0x1000000, PT, P1 ;  /* 0x010000007d00780c */ /* 0x000fe20003f86110 */
[----:B------:R-:W-:Y:S01]  /*a9c0*/  FMUL.FTZ R121, R0, UR6 ;  /* 0x0000000600797c20 */ /* 0x000fe20008410000 */
[----:B------:R-:W-:Y:S01]  /*a9d0*/  ISETP.GE.U32.AND P1, PT, R176, RZ, PT ;  /* 0x000000ffb000720c */ /* 0x000fe20003f26070 */
[-C--:B------:R-:W-:Y:S01]  /*a9e0*/  FFMA.FTZ R147, R147, R224.reuse, R223 ;  /* 0x000000e093937223 */ /* 0x080fe200000100df */
[----:B------:R-:W-:Y:S01]  /*a9f0*/  FSEL R116, R118, RZ, P3 ;  /* 0x000000ff76747208 */ /* 0x000fe20001800000 */
[----:B------:R-:W-:Y:S01]  /*aa00*/  FMUL.FTZ R0, R221, UR6 ;  /* 0x00000006dd007c20 */ /* 0x000fe20008410000 */
[C---:B------:R-:W-:Y:S01]  /*aa10*/  LOP3.LUT P5, RZ, R125.reuse, 0xff, RZ, 0xc0, !PT ;  /* 0x000000ff7dff7812 */ /* 0x040fe200078ac0ff */
[----:B------:R-:W-:Y:S01]  /*aa20*/  FADD.FTZ R127, R182, -R119 ;  /* 0x80000077b67f7221 */ /* 0x000fe20000010000 */
[----:B------:R-:W-:Y:S01]  /*aa30*/  LOP3.LUT P3, RZ, R125, 0xff00, RZ, 0xc0, !PT ;  /* 0x0000ff007dff7812 */ /* 0x000fe2000786c0ff */
[----:B------:R-:W-:Y:S01]  /*aa40*/  HADD2.F32 R119, -RZ, R109.H0_H0 ;  /* 0x2000006dff777230 */ /* 0x000fe20000004100 */
[----:B------:R-:W-:Y:S01]  /*aa50*/  FSEL R123, R120, RZ, P4 ;  /* 0x000000ff787b7208 */ /* 0x000fe20002000000 */
[----:B------:R-:W-:Y:S01]  /*aa60*/  FADD.FTZ R147, R146, -R147 ;  /* 0x8000009392937221 */ /* 0x000fe20000010000 */
[----:B------:R-:W-:Y:S01]  /*aa70*/  FSEL R125, R118, RZ, P6 ;  /* 0x000000ff767d7208 */ /* 0x000fe20003000000 */
[-C--:B------:R-:W-:Y:S01]  /*aa80*/  FFMA.FTZ R117, R152, R224.reuse, R223 ;  /* 0x000000e098757223 */ /* 0x080fe200000100df */
[C---:B------:R-:W-:Y:S01]  /*aa90*/  LOP3.LUT P4, RZ, R177.reuse, 0xff, RZ, 0xc0, !PT ;  /* 0x000000ffb1ff7812 */ /* 0x040fe2000788c0ff */
[----:B------:R-:W-:Y:S01]  /*aaa0*/  FFMA.FTZ R147, R178, R147, R119 ;  /* 0x00000093b2937223 */ /* 0x000fe20000010077 */
[C---:B------:R-:W-:Y:S01]  /*aab0*/  ISETP.GE.U32.AND.EX P1, PT, R177.reuse, 0x1000000, PT, P1 ;  /* 0x01000000b100780c */ /* 0x040fe20003f26110 */
[----:B------:R-:W-:Y:S01]  /*aac0*/  FFMA.FTZ R144, R144, R224, R223 ;  /* 0x000000e090907223 */ /* 0x000fe200000100df */
[----:B------:R-:W-:Y:S01]  /*aad0*/  LOP3.LUT P6, RZ, R177, 0xff00, RZ, 0xc0, !PT ;  /* 0x0000ff00b1ff7812 */ /* 0x000fe200078cc0ff */
[----:B------:R-:W-:Y:S01]  /*aae0*/  HADD2.F32 R126, -RZ, R108.H1_H1 ;  /* 0x3000006cff7e7230 */ /* 0x000fe20000004100 */
[----:B------:R-:W-:Y:S01]  /*aaf0*/  FSEL R122, R121, RZ, P5 ;  /* 0x000000ff797a7208 */ /* 0x000fe20002800000 */
[----:B------:R-:W-:Y:S01]  /*ab00*/  FADD.FTZ R117, R148, -R117 ;  /* 0x8000007594757221 */ /* 0x000fe20000010000 */
[----:B------:R-:W-:Y:S01]  /*ab10*/  FSEL R120, R120, RZ, P1 ;  /* 0x000000ff78787208 */ /* 0x000fe20000800000 */
[----:B------:R-:W-:Y:S01]  /*ab20*/  FMUL.FTZ R147, R147, UR6 ;  /* 0x0000000693937c20 */ /* 0x000fe20008410000 */
        /* <DEDUP_REMOVED lines=9> */
[----:B------:R-:W-:Y:S01]  /*abc0*/  HADD2.F32 R124, -RZ, R109.H1_H1 ;  /* 0x3000006dff7c7230 */ /* 0x000fe20000004100 */
[----:B------:R-:W-:Y:S02]  /*abd0*/  F2FP.F16.F32.PACK_AB R118, R118, R121 ;  /* 0x000000797676723e */ /* 0x000fe400000000ff */
[----:B------:R-:W-:Y:S02]  /*abe0*/  FSEL R117, R0, RZ, P3 ;  /* 0x000000ff00757208 */ /* 0x000fe40001800000 */
[----:B------:R-:W-:Y:S01]  /*abf0*/  FFMA.FTZ R127, R178, R127, R124 ;  /* 0x0000007fb27f7223 */ /* 0x000fe2000001007c */
[----:B------:R-:W-:Y:S01]  /*ac00*/  HADD2.F32 R124, -RZ, R108.H0_H0 ;  /* 0x2000006cff7c7230 */ /* 0x000fe20000004100 */
[----:B------:R-:W-:-:S02]  /*ac10*/  FSEL R121, R147, RZ, P1 ;  /* 0x000000ff93797208 */ /* 0x000fc40000800000 */
[----:B------:R-:W-:Y:S01]  /*ac20*/  FMUL.FTZ R127, R127, UR6 ;  /* 0x000000067f7f7c20 */ /* 0x000fe20008410000 */
[----:B------:R-:W-:Y:S01]  /*ac30*/  LOP3.LUT P3, RZ, R176, 0xff0000, RZ, 0xc0, !PT ;  /* 0x00ff0000b0ff7812 */ /* 0x000fe2000786c0ff */
[----:B------:R-:W-:Y:S01]  /*ac40*/  FFMA.FTZ R124, R178, R145, R124 ;  /* 0x00000091b27c7223 */ /* 0x000fe2000001007c */
[----:B------:R-:W-:Y:S02]  /*ac50*/  LOP3.LUT P1, RZ, R176, 0xff000000, RZ, 0xc0, !PT ;  /* 0xff000000b0ff7812 */ /* 0x000fe4000782c0ff */
[----:B------:R-:W-:Y:S01]  /*ac60*/  F2FP.F16.F32.PACK_AB R123, R123, R116 ;  /* 0x000000747b7b723e */ /* 0x000fe200000000ff */
[----:B------:R-:W-:Y:S01]  /*ac70*/  FMUL.FTZ R124, R124, UR6 ;  /* 0x000000067c7c7c20 */ /* 0x000fe20008410000 */
[----:B------:R-:W-:Y:S02]  /*ac80*/  F2FP.F16.F32.PACK_AB R122, R117, R122 ;  /* 0x0000007a757a723e */ /* 0x000fe400000000ff */
[----:B------:R-:W-:Y:S02]  /*ac90*/  FSEL R117, R147, RZ, P3 ;  /* 0x000000ff93757208 */ /* 0x000fe40001800000 */
[----:B------:R-:W-:-:S02]  /*aca0*/  FSEL R116, R127, RZ, P1 ;  /* 0x000000ff7f747208 */ /* 0x000fc40000800000 */
[C---:B------:R-:W-:Y:S02]  /*acb0*/  LOP3.LUT P3, RZ, R176.reuse, 0xff00, RZ, 0xc0, !PT ;  /* 0x0000ff00b0ff7812 */ /* 0x040fe4000786c0ff */
[----:B------:R-:W-:Y:S02]  /*acc0*/  LOP3.LUT P1, RZ, R176, 0xff, RZ, 0xc0, !PT ;  /* 0x000000ffb0ff7812 */ /* 0x000fe4000782c0ff */
[----:B------:R-:W-:Y:S02]  /*acd0*/  F2FP.F16.F32.PACK_AB R119, R120, R125 ;  /* 0x0000007d7877723e */ /* 0x000fe400000000ff */
[----:B------:R-:W-:Y:S02]  /*ace0*/  FSEL R0, R127, RZ, P5 ;  /* 0x000000ff7f007208 */ /* 0x000fe40002800000 */
[----:B------:R-:W-:Y:S02]  /*acf0*/  F2FP.F16.F32.PACK_AB R117, R116, R117 ;  /* 0x000000757475723e */ /* 0x000fe400000000ff */
        /* <DEDUP_REMOVED lines=8> */
.L_x_3038:
        /* <DEDUP_REMOVED lines=11> */
[----:B------:R-:W-:Y:S01]  /*ae30*/  ISETP.GE.U32.AND P3, PT, R124, RZ, PT ;  /* 0x000000ff7c00720c */ /* 0x000fe20003f66070 */
[-CC-:B------:R-:W-:Y:S01]  /*ae40*/  FFMA.FTZ R113, R152, R224.reuse, R223.reuse ;  /* 0x000000e098717223 */ /* 0x180fe200000100df */
[----:B------:R-:W-:Y:S01]  /*ae50*/  FMUL.FTZ R119, R127, UR6 ;  /* 0x000000067f777c20 */ /* 0x000fe20008410000 */
[----:B------:R-:W-:Y:S01]  /*ae60*/  FMUL.FTZ R116, R120, UR6 ;  /* 0x0000000678747c20 */ /* 0x000fe20008410000 */
[C---:B------:R-:W-:Y:S01]  /*ae70*/  FMUL.FTZ R121, R178.reuse, R121 ;  /* 0x00000079b2797220 */ /* 0x040fe20000410000 */
[-CC-:B------:R-:W-:Y:S01]  /*ae80*/  FFMA.FTZ R147, R147, R224.reuse, R223.reuse ;  /* 0x000000e093937223 */ /* 0x180fe200000100df */
[C---:B------:R-:W-:Y:S01]  /*ae90*/  LOP3.LUT P6, RZ, R125.reuse, 0xff0000, RZ, 0xc0, !PT ;  /* 0x00ff00007dff7812 */ /* 0x040fe200078cc0ff */
[----:B------:R-:W-:Y:S01]  /*aea0*/  FMUL.FTZ R114, R178, R221 ;  /* 0x000000ddb2727220 */ /* 0x000fe20000410000 */
[----:B------:R-:W-:Y:S01]  /*aeb0*/  ISETP.GE.U32.AND.EX P3, PT, R125, 0x1000000, PT, P3 ;  /* 0x010000007d00780c */ /* 0x000fe20003f66130 */
[-C--:B------:R-:W-:Y:S01]  /*aec0*/  FFMA.FTZ R115, R220, R224.reuse, R223 ;  /* 0x000000e0dc737223 */ /* 0x080fe200000100df */
[----:B------:R-:W-:Y:S01]  /*aed0*/  LOP3.LUT P4, RZ, R177, 0xff0000, RZ, 0xc0, !PT ;  /* 0x00ff0000b1ff7812 */ /* 0x000fe2000788c0ff */
[----:B------:R-:W-:Y:S01]  /*aee0*/  FMUL.FTZ R117, R121, UR6 ;  /* 0x0000000679757c20 */ /* 0x000fe20008410000 */
[----:B------:R-:W-:Y:S01]  /*aef0*/  ISETP.GE.U32.AND P1, PT, R176, RZ, PT ;  /* 0x000000ffb000720c */ /* 0x000fe20003f26070 */
[----:B------:R-:W-:Y:S01]  /*af00*/  FADD.FTZ R113, R148, -R113 ;  /* 0x8000007194717221 */ /* 0x000fe20000010000 */
[----:B------:R-:W-:Y:S01]  /*af10*/  LOP3.LUT P5, RZ, R125, 0xff, RZ, 0xc0, !PT ;  /* 0x000000ff7dff7812 */ /* 0x000fe200078ac0ff */
[----:B------:R-:W-:Y:S01]  /*af20*/  FMUL.FTZ R0, R114, UR6 ;  /* 0x0000000672007c20 */ /* 0x000fe20008410000 */
[----:B------:R-:W-:Y:S01]  /*af30*/  FSEL R123, R119, RZ, P6 ;  /* 0x000000ff777b7208 */ /* 0x000fe20003000000 */
[----:B------:R-:W-:Y:S01]  /*af40*/  FADD.FTZ R147, R146, -R147 ;  /* 0x8000009392937221 */ /* 0x000fe20000010000 */
[----:B------:R-:W-:Y:S01]  /*af50*/  FSEL R112, R116, RZ, P3 ;  /* 0x000000ff74707208 */ /* 0x000fe20001800000 */
[----:B------:R-:W-:Y:S01]  /*af60*/  FADD.FTZ R115, R182, -R115 ;  /* 0x80000073b6737221 */ /* 0x000fe20000010000 */
[----:B------:R-:W-:Y:S01]  /*af70*/  LOP3.LUT P6, RZ, R177, 0xff, RZ, 0xc0, !PT ;  /* 0x000000ffb1ff7812 */ /* 0x000fe200078cc0ff */
[----:B------:R-:W-:Y:S01]  /*af80*/  FFMA.FTZ R144, R144, R224, R223 ;  /* 0x000000e090907223 */ /* 0x000fe200000100df */
[----:B------:R-:W-:-:S02]  /*af90*/  FSEL R119, R119, RZ, P4 ;  /* 0x000000ff77777208 */ /* 0x000fc40002000000 */
[----:B------:R-:W-:Y:S01]  /*afa0*/  LOP3.LUT P3, RZ, R177, 0xff00, RZ, 0xc0, !PT ;  /* 0x0000ff00b1ff7812 */ /* 0x000fe2000786c0ff */
[----:B------:R-:W-:Y:S01]  /*afb0*/  FADD.FTZ R145, R145, -R144 ;  /* 0x8000009091917221 */ /* 0x000fe20000010000 */
[----:B------:R-:W-:Y:S02]  /*afc0*/  ISETP.GE.U32.AND.EX P1, PT, R177, 0x1000000, PT, P1 ;  /* 0x01000000b100780c */ /* 0x000fe40003f26110 */
[----:B------:R-:W-:Y:S01]  /*afd0*/  LOP3.LUT P4, RZ, R125, 0xff00, RZ, 0xc0, !PT ;  /* 0x0000ff007dff7812 */ /* 0x000fe2000788c0ff */
[C---:B------:R-:W-:Y:S01]  /*afe0*/  FMUL.FTZ R125, R178.reuse, R113 ;  /* 0x00000071b27d7220 */ /* 0x040fe20000410000 */
[C---:B------:R-:W-:Y:S01]  /*aff0*/  FSEL R122, R117.reuse, RZ, P5 ;  /* 0x000000ff757a7208 */ /* 0x040fe20002800000 */
[----:B------:R-:W-:Y:S01]  /*b000*/  FMUL.FTZ R113, R178, R147 ;  /* 0x00000093b2717220 */ /* 0x000fe20000410000 */
[----:B------:R-:W-:Y:S02]  /*b010*/  FSEL R116, R116, RZ, P1 ;  /* 0x000000ff74747208 */ /* 0x000fe40000800000 */
[----:B------:R-:W-:-:S02]  /*b020*/  FSEL R117, R117, RZ, P6 ;  /* 0x000000ff75757208 */ /* 0x000fc40003000000 */
[----:B------:R-:W-:Y:S02]  /*b030*/  FSEL R118, R0, RZ, P3 ;  /* 0x000000ff00767208 */ /* 0x000fe40001800000 */
[C---:B------:R-:W-:Y:S02]  /*b040*/  LOP3.LUT P1, RZ, R124.reuse, 0xff0000, RZ, 0xc0, !PT ;  /* 0x00ff00007cff7812 */ /* 0x040fe4000782c0ff */
[C---:B------:R-:W-:Y:S02]  /*b050*/  LOP3.LUT P5, RZ, R124.reuse, 0xff000000, RZ, 0xc0, !PT ;  /* 0xff0000007cff7812 */ /* 0x040fe400078ac0ff */
[C---:B------:R-:W-:Y:S02]  /*b060*/  LOP3.LUT P6, RZ, R124.reuse, 0xff00, RZ, 0xc0, !PT ;  /* 0x0000ff007cff7812 */ /* 0x040fe400078cc0ff */
[----:B------:R-:W-:Y:S01]  /*b070*/  LOP3.LUT P3, RZ, R124, 0xff, RZ, 0xc0, !PT ;  /* 0x000000ff7cff7812 */ /* 0x000fe2000786c0ff */
[----:B------:R-:W-:Y:S01]  /*b080*/  FMUL.FTZ R124, R178, R115 ;  /* 0x00000073b27c7220 */ /* 0x000fe20000410000 */
[----:B------:R-:W-:Y:S01]  /*b090*/  F2FP.F16.F32.PACK_AB R123, R112, R123 ;  /* 0x0000007b707b723e */ /* 0x000fe200000000ff */
[----:B------:R-:W-:Y:S01]  /*b0a0*/  FMUL.FTZ R112, R113, UR6 ;  /* 0x0000000671707c20 */ /* 0x000fe20008410000 */
[----:B------:R-:W-:Y:S01]  /*b0b0*/  F2FP.F16.F32.PACK_AB R114, R114, R121 ;  /* 0x000000797272723e */ /* 0x000fe200000000ff */
[----:B------:R-:W-:Y:S01]  /*b0c0*/  FMUL.FTZ R178, R178, R145 ;  /* 0x00000091b2b27220 */ /* 0x000fe20000410000 */
[----:B------:R-:W-:-:S02]  /*b0d0*/  F2FP.F16.F32.PACK_AB R118, R118, R117 ;  /* 0x000000757676723e */ /* 0x000fc400000000ff */
[C---:B------:R-:W-:Y:S01]  /*b0e0*/  F2FP.F16.F32.PACK_AB R113, R124.reuse, R113 ;  /* 0x000000717c71723e */ /* 0x040fe200000000ff */
[----:B------:R-:W-:Y:S01]  /*b0f0*/  FMUL.FTZ R124, R124, UR6 ;  /* 0x000000067c7c7c20 */ /* 0x000fe20008410000 */
[----:B------:R-:W-:Y:S02]  /*b100*/  FSEL R117, R0, RZ, P4 ;  /* 0x000000ff00757208 */ /* 0x000fe40002000000 */
        /* <DEDUP_REMOVED lines=23> */
.L_x_3041:
        /* <DEDUP_REMOVED lines=13> */
[----:B------:R-:W-:Y:S01]  /*b350*/  LOP3.LUT P3, RZ, R125, 0xff0000, RZ, 0xc0, !PT ;  /* 0x00ff00007dff7812 */ /* 0x000fe2000786c0ff */
[----:B------:R-:W-:Y:S01]  /*b360*/  FMUL.FTZ R155, R155, UR6 ;  /* 0x000000069b9b7c20 */ /* 0x000fe20008410000 */
[----:B------:R-:W-:Y:S01]  /*b370*/  LOP3.LUT P6, RZ, R177, 0xff0000, RZ, 0xc0, !PT ;  /* 0x00ff0000b1ff7812 */ /* 0x000fe200078cc0ff */
[----:B------:R-:W-:Y:S01]  /*b380*/  FMUL.FTZ R0, R178, R221 ;  /* 0x000000ddb2007220 */ /* 0x000fe20000410000 */
[----:B------:R-:W-:Y:S01]  /*b390*/  ISETP.GE.U32.AND.EX P4, PT, R125, 0x1000000, PT, P1 ;  /* 0x010000007d00780c */ /* 0x000fe20003f86110 */
[-CC-:B------:R-:W-:Y:S01]  /*b3a0*/  FFMA.FTZ R147, R147, R224.reuse, R223.reuse ;  /* 0x000000e093937223 */ /* 0x180fe200000100df */
[----:B------:R-:W-:Y:S01]  /*b3b0*/  FSEL R116, R121, RZ, P3 ;  /* 0x000000ff79747208 */ /* 0x000fe20001800000 */
[----:B------:R-:W-:Y:S01]  /*b3c0*/  FMUL.FTZ R149, R149, UR6 ;  /* 0x0000000695957c20 */ /* 0x000fe20008410000 */
[C---:B------:R-:W-:Y:S01]  /*b3d0*/  LOP3.LUT P5, RZ, R125.reuse, 0xff, RZ, 0xc0, !PT ;  /* 0x000000ff7dff7812 */ /* 0x040fe200078ac0ff */
[----:B------:R-:W-:Y:S01]  /*b3e0*/  FMUL.FTZ R0, R0, UR6 ;  /* 0x0000000600007c20 */ /* 0x000fe20008410000 */
[----:B------:R-:W-:Y:S01]  /*b3f0*/  LOP3.LUT P3, RZ, R125, 0xff00, RZ, 0xc0, !PT ;  /* 0x0000ff007dff7812 */ /* 0x000fe2000786c0ff */
[-C--:B------:R-:W-:Y:S01]  /*b400*/  FFMA.FTZ R117, R152, R224.reuse, R223 ;  /* 0x000000e098757223 */ /* 0x080fe200000100df */
[----:B------:R-:W-:Y:S01]  /*b410*/  FSEL R123, R155, RZ, P4 ;  /* 0x000000ff9b7b7208 */ /* 0x000fe20002000000 */
[----:B------:R-:W-:Y:S01]  /*b420*/  FADD.FTZ R147, R146, -R147 ;  /* 0x8000009392937221 */ /* 0x000fe20000010000 */
[----:B------:R-:W-:Y:S01]  /*b430*/  FSEL R125, R121, RZ, P6 ;  /* 0x000000ff797d7208 */ /* 0x000fe20003000000 */
[-C--:B------:R-:W-:Y:S01]  /*b440*/  FFMA.FTZ R119, R220, R224.reuse, R223 ;  /* 0x000000e0dc777223 */ /* 0x080fe200000100df */
[C---:B------:R-:W-:Y:S01]  /*b450*/  LOP3.LUT P4, RZ, R177.reuse, 0xff, RZ, 0xc0, !PT ;  /* 0x000000ffb1ff7812 */ /* 0x040fe2000788c0ff */
[----:B------:R-:W-:Y:S01]  /*b460*/  FADD.FTZ R117, R148, -R117 ;  /* 0x8000007594757221 */ /* 0x000fe20000010000 */
[----:B------:R-:W-:Y:S01]  /*b470*/  LOP3.LUT P6, RZ, R177, 0xff00, RZ, 0xc0, !PT ;  /* 0x0000ff00b1ff7812 */ /* 0x000fe200078cc0ff */
[----:B------:R-:W-:Y:S01]  /*b480*/  FMUL.FTZ R147, R178, R147 ;  /* 0x00000093b2937220 */ /* 0x000fe20000410000 */
[----:B------:R-:W-:Y:S01]  /*b490*/  ISETP.GE.U32.AND P1, PT, R176, RZ, PT ;  /* 0x000000ffb000720c */ /* 0x000fe20003f26070 */
[----:B------:R-:W-:Y:S01]  /*b4a0*/  FADD.FTZ R119, R182, -R119 ;  /* 0x80000077b6777221 */ /* 0x000fe20000010000 */
[----:B------:R-:W-:Y:S01]  /*b4b0*/  FSEL R121, R149, RZ, P4 ;  /* 0x000000ff95797208 */ /* 0x000fe20002000000 */
[----:B------:R-:W-:Y:S01]  /*b4c0*/  FFMA.FTZ R144, R144, R224, R223 ;  /* 0x000000e090907223 */ /* 0x000fe200000100df */
[----:B------:R-:W-:Y:S01]  /*b4d0*/  FSEL R118, R0, RZ, P6 ;  /* 0x000000ff00767208 */ /* 0x000fe20003000000 */
[----:B------:R-:W-:Y:S01]  /*b4e0*/  FMUL.FTZ R120, R178, R117 ;  /* 0x00000075b2787220 */ /* 0x000fe20000410000 */
[----:B------:R-:W-:Y:S01]  /*b4f0*/  ISETP.GE.U32.AND.EX P1, PT, R177, 0x1000000, PT, P1 ;  /* 0x01000000b100780c */ /* 0x000fe20003f26110 */
[----:B------:R-:W-:Y:S01]  /*b500*/  FMUL.FTZ R147, R147, UR6 ;  /* 0x0000000693937c20 */ /* 0x000fe20008410000 */
[----:B------:R-:W-:Y:S01]  /*b510*/  F2FP.F16.F32.PACK_AB R118, R118, R121 ;  /* 0x000000797676723e */ /* 0x000fe200000000ff */
[----:B------:R-:W-:Y:S01]  /*b520*/  FMUL.FTZ R117, R178, R119 ;  /* 0x00000077b2757220 */ /* 0x000fe20000410000 */
[----:B------:R-:W-:Y:S01]  /*b530*/  FSEL R126, R155, RZ, P1 ;  /* 0x000000ff9b7e7208 */ /* 0x000fe20000800000 */
[----:B------:R-:W-:Y:S01]  /*b540*/  FADD.FTZ R145, R145, -R144 ;  /* 0x8000009091917221 */ /* 0x000fe20000010000 */
[----:B------:R-:W-:Y:S01]  /*b550*/  FSEL R122, R149, RZ, P5 ;  /* 0x000000ff957a7208 */ /* 0x000fe20002800000 */
[----:B------:R-:W-:Y:S01]  /*b560*/  FMUL.FTZ R120, R120, UR6 ;  /* 0x0000000678787c20 */ /* 0x000fe20008410000 */
[----:B------:R-:W-:Y:S01]  /*b570*/  FSEL R121, R0, RZ, P3 ;  /* 0x000000ff00797208 */ /* 0x000fe20001800000 */
[----:B------:R-:W-:Y:S01]  /*b580*/  FMUL.FTZ R0, R117, UR6 ;  /* 0x0000000675007c20 */ /* 0x000fe20008410000 */
[----:B------:R-:W-:Y:S01]  /*b590*/  LOP3.LUT P1, RZ, R124, 0xff0000, RZ, 0xc0, !PT ;  /* 0x00ff00007cff7812 */ /* 0x000fe2000782c0ff */
[----:B------:R-:W-:Y:S01]  /*b5a0*/  FMUL.FTZ R145, R178, R145 ;  /* 0x00000091b2917220 */ /* 0x000fe20000410000 */
[----:B------:R-:W-:-:S02]  /*b5b0*/  F2FP.F16.F32.PACK_AB R122, R121, R122 ;  /* 0x0000007a797a723e */ /* 0x000fc400000000ff */
[C---:B------:R-:W-:Y:S01]  /*b5c0*/  LOP3.LUT P3, RZ, R176.reuse, 0xff0000, RZ, 0xc0, !PT ;  /* 0x00ff0000b0ff7812 */ /* 0x040fe2000786c0ff */
[----:B------:R-:W-:Y:S01]  /*b5d0*/  FMUL.FTZ R145, R145, UR6 ;  /* 0x0000000691917c20 */ /* 0x000fe20008410000 */
[----:B------:R-:W-:Y:S02]  /*b5e0*/  FSEL R121, R147, RZ, P1 ;  /* 0x000000ff93797208 */ /* 0x000fe40000800000 */
[----:B------:R-:W-:Y:S02]  /*b5f0*/  LOP3.LUT P1, RZ, R176, 0xff000000, RZ, 0xc0, !PT ;  /* 0xff000000b0ff7812 */ /* 0x000fe4000782c0ff */
[----:B------:R-:W-:Y:S02]  /*b600*/  F2FP.F16.F32.PACK_AB R123, R123, R116 ;  /* 0x000000747b7b723e */ /* 0x000fe400000000ff */
[----:B------:R-:W-:Y:S02]  /*b610*/  FSEL R117, R147, RZ, P3 ;  /* 0x000000ff93757208 */ /* 0x000fe40001800000 */
[----:B------:R-:W-:-:S02]  /*b620*/  LOP3.LUT P4, RZ, R124, 0xff00, RZ, 0xc0, !PT ;  /* 0x0000ff007cff7812 */ /* 0x000fc4000788c0ff */
[----:B------:R-:W-:Y:S02]  /*b630*/  FSEL R116, R0, RZ, P1 ;  /* 0x000000ff00747208 */ /* 0x000fe40000800000 */
[----:B------:R-:W-:Y:S02]  /*b640*/  LOP3.LUT P3, RZ, R176, 0xff00, RZ, 0xc0, !PT ;  /* 0x0000ff00b0ff7812 */ /* 0x000fe4000786c0ff */
[C---:B------:R-:W-:Y:S02]  /*b650*/  LOP3.LUT P5, RZ, R124.reuse, 0xff000000, RZ, 0xc0, !PT ;  /* 0xff0000007cff7812 */ /* 0x040fe400078ac0ff */
[----:B------:R-:W-:Y:S02]  /*b660*/  LOP3.LUT P6, RZ, R124, 0xff, RZ, 0xc0, !PT ;  /* 0x000000ff7cff7812 */ /* 0x000fe400078cc0ff */
[----:B------:R-:W-:Y:S02]  /*b670*/  LOP3.LUT P1, RZ, R176, 0xff, RZ, 0xc0, !PT ;  /* 0x000000ffb0ff7812 */ /* 0x000fe4000782c0ff */
[----:B------:R-:W-:-:S02]  /*b680*/  F2FP.F16.F32.PACK_AB R119, R126, R125 ;  /* 0x0000007d7e77723e */ /* 0x000fc400000000ff */
[----:B------:R-:W-:Y:S02]  /*b690*/  F2FP.F16.F32.PACK_AB R117, R116, R117 ;  /* 0x000000757475723e */ /* 0x000fe400000000ff */
[C---:B------:R-:W-:Y:S02]  /*b6a0*/  FSEL R125, R120.reuse, RZ, P4 ;  /* 0x000000ff787d7208 */ /* 0x040fe40002000000 */
[----:B------:R-:W-:Y:S02]  /*b6b0*/  FSEL R127, R120, RZ, P3 ;  /* 0x000000ff787f7208 */ /* 0x000fe40001800000 */
[----:B------:R-:W-:Y:S02]  /*b6c0*/  FSEL R0, R0, RZ, P5 ;  /* 0x000000ff00007208 */ /* 0x000fe40002800000 */
[C---:B------:R-:W-:Y:S02]  /*b6d0*/  FSEL R116, R145.reuse, RZ, P1 ;  /* 0x000000ff91747208 */ /* 0x040fe40000800000 */
[----:B------:R-:W-:-:S02]  /*b6e0*/  FSEL R120, R145, RZ, P6 ;  /* 0x000000ff91787208 */ /* 0x000fc40003000000 */
[----:B------:R-:W-:Y:S02]  /*b6f0*/  F2FP.F16.F32.PACK_AB R121, R0, R121 ;  /* 0x000000790079723e */ /* 0x000fe400000000ff */
[----:B------:R-:W-:Y:S02]  /*b700*/  F2FP.F16.F32.PACK_AB R116, R127, R116 ;  /* 0x000000747f74723e */ /* 0x000fe400000000ff */
[----:B------:R-:W-:Y:S01]  /*b710*/  F2FP.F16.F32.PACK_AB R120, R125, R120 ;  /* 0x000000787d78723e */ /* 0x000fe200000000ff */
[----:B------:R-:W-:Y:S06]  /*b720*/  BRA `(.L_x_3040) ;  /* 0x0000000c00c87947 */ /* 0x000fec0003800000 */
.L_x_3037:
        /* <DEDUP_REMOVED lines=9> */
[--C-:B------:R-:W-:Y:S02]  /*b7c0*/  HADD2.F32 R114, -RZ, R110.reuse.H0_H0 ;  /* 0x2000006eff727230 */ /* 0x100fe40000004100 */
[----:B------:R-:W-:Y:S01]  /*b7d0*/  FADD.FTZ R155, R155, -R112 ;  /* 0x800000709b9b7221 */ /* 0x000fe20000010000 */
[----:B------:R-:W-:Y:S01]  /*b7e0*/  ISETP.GE.U32.AND P1, PT, R124, RZ, PT ;  /* 0x000000ff7c00720c */ /* 0x000fe20003f26070 */
[C---:B------:R-:W-:Y:S01]  /*b7f0*/  FFMA.FTZ R121, R178.reuse, R121, R0 ;  /* 0x00000079b2797223 */ /* 0x040fe20000010000 */
[----:B------:R-:W-:Y:S01]  /*b800*/  LOP3.LUT P3, RZ, R125, 0xff0000, RZ, 0xc0, !PT ;  /* 0x00ff00007dff7812 */ /* 0x000fe2000786c0ff */
[C---:B------:R-:W-:Y:S01]  /*b810*/  FFMA.FTZ R112, R178.reuse, R155, R123 ;  /* 0x0000009bb2707223 */ /* 0x040fe2000001007b */
[----:B------:R-:W-:Y:S01]  /*b820*/  FFMA.FTZ R114, R178, R149, R114 ;  /* 0x00000095b2727223 */ /* 0x000fe20000010072 */
[----:B------:R-:W-:Y:S01]  /*b830*/  FMUL.FTZ R0, R121, UR6 ;  /* 0x0000000679007c20 */ /* 0x000fe20008410000 */
[C---:B------:R-:W-:Y:S01]  /*b840*/  ISETP.GE.U32.AND.EX P1, PT, R125.reuse, 0x1000000, PT, P1 ;  /* 0x010000007d00780c */ /* 0x040fe20003f26110 */
[----:B------:R-:W-:Y:S01]  /*b850*/  FMUL.FTZ R123, R112, UR6 ;  /* 0x00000006707b7c20 */ /* 0x000fe20008410000 */
[----:B------:R-:W-:Y:S01]  /*b860*/  FMUL.FTZ R122, R114, UR6 ;  /* 0x00000006727a7c20 */ /* 0x000fe20008410000 */
[C---:B------:R-:W-:Y:S01]  /*b870*/  LOP3.LUT P5, RZ, R125.reuse, 0xff, RZ, 0xc0, !PT ;  /* 0x000000ff7dff7812 */ /* 0x040fe200078ac0ff */
[-CC-:B------:R-:W-:Y:S01]  /*b880*/  FFMA.FTZ R222, R222, R224.reuse, R223.reuse ;  /* 0x000000e0dede7223 */ /* 0x180fe200000100df */
[-CC-:B------:R-:W-:Y:S01]  /*b890*/  FFMA.FTZ R115, R220, R224.reuse, R223.reuse ;  /* 0x000000e0dc737223 */ /* 0x180fe200000100df */
[----:B------:R-:W-:Y:S01]  /*b8a0*/  LOP3.LUT P4, RZ, R125, 0xff00, RZ, 0xc0, !PT ;  /* 0x0000ff007dff7812 */ /* 0x000fe2000788c0ff */
[-C--:B------:R-:W-:Y:S01]  /*b8b0*/  FFMA.FTZ R147, R147, R224.reuse, R223 ;  /* 0x000000e093937223 */ /* 0x080fe200000100df */
[----:B------:R-:W-:Y:S01]  /*b8c0*/  FSEL R123, R123, RZ, P1 ;  /* 0x000000ff7b7b7208 */ /* 0x000fe20000800000 */
[----:B------:R-:W-:Y:S01]  /*b8d0*/  HADD2.F32 R125, -RZ, R110.H1_H1 ;  /* 0x3000006eff7d7230 */ /* 0x000fe20000004100 */
[----:B------:R-:W-:Y:S01]  /*b8e0*/  FSEL R0, R0, RZ, P3 ;  /* 0x000000ff00007208 */ /* 0x000fe20001800000 */
[----:B------:R-:W-:Y:S01]  /*b8f0*/  FADD.FTZ R221, R221, -R222 ;  /* 0x800000dedddd7221 */ /* 0x000fe20000010000 */
[----:B------:R-:W-:Y:S01]  /*b900*/  FSEL R122, R122, RZ, P5 ;  /* 0x000000ff7a7a7208 */ /* 0x000fe20002800000 */
[----:B------:R-:W-:Y:S01]  /*b910*/  FADD.FTZ R115, R182, -R115 ;  /* 0x80000073b6737221 */ /* 0x000fe20000010000 */
[C---:B------:R-:W-:Y:S01]  /*b920*/  LOP3.LUT P6, RZ, R124.reuse, 0xff0000, RZ, 0xc0, !PT ;  /* 0x00ff00007cff7812 */ /* 0x040fe200078cc0ff */
[--C-:B------:R-:W-:Y:S01]  /*b930*/  HADD2.F32 R120, -RZ, R109.reuse.H0_H0 ;  /* 0x2000006dff787230 */ /* 0x100fe20000004100 */
[----:B------:R-:W-:Y:S01]  /*b940*/  LOP3.LUT P1, RZ, R124, 0xff000000, RZ, 0xc0, !PT ;  /* 0xff0000007cff7812 */ /* 0x000fe2000782c0ff */
[----:B------:R-:W-:Y:S01]  /*b950*/  FADD.FTZ R147, R146, -R147 ;  /* 0x8000009392937221 */ /* 0x000fe20000010000 */
[----:B------:R-:W-:Y:S01]  /*b960*/  LOP3.LUT P3, RZ, R124, 0xff, RZ, 0xc0, !PT ;  /* 0x000000ff7cff7812 */ /* 0x000fe2000786c0ff */
[----:B------:R-:W-:Y:S01]  /*b970*/  FFMA.FTZ R113, R152, R224, R223 ;  /* 0x000000e098717223 */ /* 0x000fe200000100df */
[----:B------:R-:W-:Y:S01]  /*b980*/  LOP3.LUT P5, RZ, R124, 0xff00, RZ, 0xc0, !PT ;  /* 0x0000ff007cff7812 */ /* 0x000fe200078ac0ff */
[----:B------:R-:W-:-:S02]  /*b990*/  HADD2.F32 R124, -RZ, R109.H1_H1 ;  /* 0x3000006dff7c7230 */ /* 0x000fc40000004100 */
[----:B------:R-:W-:Y:S01]  /*b9a0*/  FFMA.FTZ R221, R178, R221, R125 ;  /* 0x000000ddb2dd7223 */ /* 0x000fe2000001007d */
[----:B------:R-:W-:Y:S01]  /*b9b0*/  FFMA.FTZ R144, R144, R224, R223 ;  /* 0x000000e090907223 */ /* 0x000fe200000100df */
[----:B------:R-:W-:Y:S01]  /*b9c0*/  FFMA.FTZ R147, R178, R147, R120 ;  /* 0x00000093b2937223 */ /* 0x000fe20000010078 */
[----:B------:R-:W-:Y:S01]  /*b9d0*/  FADD.FTZ R113, R148, -R113 ;  /* 0x8000007194717221 */ /* 0x000fe20000010000 */
[----:B------:R-:W-:Y:S01]  /*b9e0*/  FFMA.FTZ R126, R178, R115, R124 ;  /* 0x00000073b27e7223 */ /* 0x000fe2000001007c */
[--C-:B------:R-:W-:Y:S01]  /*b9f0*/  HADD2.F32 R124, -RZ, R108.reuse.H1_H1 ;  /* 0x3000006cff7c7230 */ /* 0x100fe20000004100 */
[----:B------:R-:W-:Y:S01]  /*ba00*/  F2FP.F16.F32.PACK_AB R115, R112, R121 ;  /* 0x000000797073723e */ /* 0x000fe200000000ff */
[----:B------:R-:W-:Y:S02]  /*ba10*/  HADD2.F32 R120, -RZ, R108.H0_H0 ;  /* 0x2000006cff787230 */ /* 0x000fe40000004100 */
[----:B------:R-:W-:Y:S01]  /*ba20*/  FMUL.FTZ R112, R221, UR6 ;  /* 0x00000006dd707c20 */ /* 0x000fe20008410000 */
[----:B------:R-:W-:Y:S01]  /*ba30*/  FADD.FTZ R145, R145, -R144 ;  /* 0x8000009091917221 */ /* 0x000fe20000010000 */
[C---:B------:R-:W-:Y:S01]  /*ba40*/  FFMA.FTZ R125, R178.reuse, R113, R124 ;  /* 0x00000071b27d7223 */ /* 0x040fe2000001007c */
[----:B------:R-:W-:Y:S01]  /*ba50*/  F2FP.F16.F32.PACK_AB R123, R123, R0 ;  /* 0x000000007b7b723e */ /* 0x000fe200000000ff */
[----:B------:R-:W-:Y:S01]  /*ba60*/  FMUL.FTZ R121, R147, UR6 ;  /* 0x0000000693797c20 */ /* 0x000fe20008410000 */
[----:B------:R-:W-:Y:S01]  /*ba70*/  FFMA.FTZ R120, R178, R145, R120 ;  /* 0x00000091b2787223 */ /* 0x000fe20000010078 */
[----:B------:R-:W-:-:S02]  /*ba80*/  FSEL R113, R112, RZ, P4 ;  /* 0x000000ff70717208 */ /* 0x000fc40002000000 */
[----:B------:R-:W-:Y:S01]  /*ba90*/  F2FP.F16.F32.PACK_AB R114, R221, R114 ;  /* 0x00000072dd72723e */ /* 0x000fe200000000ff */
[----:B------:R-:W-:Y:S01]  /*baa0*/  FMUL.FTZ R0, R120, UR6 ;  /* 0x0000000678007c20 */ /* 0x000fe20008410000 */
[----:B------:R-:W-:Y:S02]  /*bab0*/  F2FP.F16.F32.PACK_AB R122, R113, R122 ;  /* 0x0000007a717a723e */ /* 0x000fe400000000ff */
[C---:B------:R-:W-:Y:S01]  /*bac0*/  F2FP.F16.F32.PACK_AB R113, R126.reuse, R147 ;  /* 0x000000937e71723e */ /* 0x040fe200000000ff */
[----:B------:R-:W-:Y:S01]  /*bad0*/  FMUL.FTZ R126, R126, UR6 ;  /* 0x000000067e7e7c20 */ /* 0x000fe20008410000 */
[C---:B------:R-:W-:Y:S01]  /*bae0*/  F2FP.F16.F32.PACK_AB R112, R125.reuse, R120 ;  /* 0x000000787d70723e */ /* 0x040fe200000000ff */
[----:B------:R-:W-:Y:S01]  /*baf0*/  FMUL.FTZ R125, R125, UR6 ;  /* 0x000000067d7d7c20 */ /* 0x000fe20008410000 */
[----:B------:R-:W-:Y:S02]  /*bb00*/  FSEL R121, R121, RZ, P6 ;  /* 0x000000ff79797208 */ /* 0x000fe40003000000 */
[----:B------:R-:W-:-:S02]  /*bb10*/  FSEL R126, R126, RZ, P1 ;  /* 0x000000ff7e7e7208 */ /* 0x000fc40000800000 */
[----:B------:R-:W-:Y:S02]  /*bb20*/  FSEL R0, R0, RZ, P3 ;  /* 0x000000ff00007208 */ /* 0x000fe40001800000 */
[----:B------:R-:W-:Y:S02]  /*bb30*/  FSEL R125, R125, RZ, P5 ;  /* 0x000000ff7d7d7208 */ /* 0x000fe40002800000 */
[----:B------:R-:W-:Y:S02]  /*bb40*/  F2FP.F16.F32.PACK_AB R121, R126, R121 ;  /* 0x000000797e79723e */ /* 0x000fe400000000ff */
[----:B------:R-:W-:Y:S01]  /*bb50*/  F2FP.F16.F32.PACK_AB R120, R125, R0 ;  /* 0x000000007d78723e */ /* 0x000fe200000000ff */
[----:B------:R-:W-:Y:S06]  /*bb60*/  BRA `(.L_x_3040) ;  /* 0x0000000800b87947 */ /* 0x000fec0003800000 */
.L_x_3043:
[-CC-:B------:R-:W-:Y:S01]  /*bb70*/  FFMA.FTZ R0, R153, R224.reuse, R223.reuse ;  /* 0x000000e099007223 */ /* 0x180fe200000100df */
[-CC-:B0-----:R-:W-:Y:S01]  /*bb80*/  FFMA.FTZ R120, R151, R224.reuse, R223.reuse ;  /* 0x000000e097787223 */ /* 0x181fe200000100df */
[----:B------:R-:W-:Y:S01]  /*bb90*/  FFMA.FTZ R127, R154, R224, R223 ;  /* 0x000000e09a7f7223 */ /* 0x000fe200000100df */
[--C-:B------:R-:W-:Y:S02]  /*bba0*/  HADD2.F32 R129, -RZ, R111.reuse.H1_H1 ;  /* 0x3000006fff817230 */ /* 0x100fe40000004100 */
[----:B------:R-:W-:Y:S01]  /*bbb0*/  FADD.FTZ R149, R149, -R0 ;  /* 0x8000000095957221 */ /* 0x000fe20000010000 */
[----:B------:R-:W-:Y:S01]  /*bbc0*/  FADD.FTZ R155, R155, -R120 ;  /* 0x800000789b9b7221 */ /* 0x000fe20000010000 */
[----:B------:R-:W-:Y:S02]  /*bbd0*/  HADD2.F32 R120, -RZ, R111.H0_H0 ;  /* 0x2000006fff787230 */ /* 0x000fe40000004100 */
[----:B------:R-:W-:Y:S01]  /*bbe0*/  FADD.FTZ R127, R150, -R127 ;  /* 0x8000007f967f7221 */ /* 0x000fe20000010000 */
[----:B------:R-:W-:-:S02]  /*bbf0*/  HADD2.F32 R0, -RZ, R110.H0_H0 ;  /* 0x2000006eff007230 */ /* 0x000fc40000004100 */
[----:B------:R-:W-:Y:S01]  /*bc00*/  FFMA.FTZ R129, R178, R155, R129 ;  /* 0x0000009bb2817223 */ /* 0x000fe20000010081 */
[----:B------:R-:W-:Y:S01]  /*bc10*/  ISETP.GE.U32.AND P1, PT, R124, RZ, PT ;  /* 0x000000ff7c00720c */ /* 0x000fe20003f26070 */
[C---:B------:R-:W-:Y:S01]  /*bc20*/  FFMA.FTZ R120, R178.reuse, R127, R120 ;  /* 0x0000007fb2787223 */ /* 0x040fe20000010078 */
[----:B------:R-:W-:Y:S01]  /*bc30*/  LOP3.LUT P5, RZ, R125, 0xff0000, RZ, 0xc0, !PT ;  /* 0x00ff00007dff7812 */ /* 0x000fe200078ac0ff */
[----:B------:R-:W-:Y:S01]  /*bc40*/  FFMA.FTZ R0, R178, R149, R0 ;  /* 0x00000095b2007223 */ /* 0x000fe20000010000 */
[----:B------:R-:W-:Y:S01]  /*bc50*/  FMUL.FTZ R129, R129, UR6 ;  /* 0x0000000681817c20 */ /* 0x000fe20008410000 */
[----:B------:R-:W-:Y:S01]  /*bc60*/  FMUL.FTZ R120, R120, UR6 ;  /* 0x0000000678787c20 */ /* 0x000fe20008410000 */
[C---:B------:R-:W-:Y:S01]  /*bc70*/  LOP3.LUT P4, RZ, R125.reuse, 0xff, RZ, 0xc0, !PT ;  /* 0x000000ff7dff7812 */ /* 0x040fe2000788c0ff */
[----:B------:R-:W-:Y:S01]  /*bc80*/  FMUL.FTZ R122, R0, UR6 ;  /* 0x00000006007a7c20 */ /* 0x000fe20008410000 */
[----:B------:R-:W-:Y:S01]  /*bc90*/  ISETP.GE.U32.AND.EX P1, PT, R125, 0x1000000, PT, P1 ;  /* 0x010000007d00780c */ /* 0x000fe20003f26110 */
[-CC-:B------:R-:W-:Y:S01]  /*bca0*/  FFMA.FTZ R147, R147, R224.reuse, R223.reuse ;  /* 0x000000e093937223 */ /* 0x180fe200000100df */
[-CC-:B------:R-:W-:Y:S01]  /*bcb0*/  FFMA.FTZ R123, R220, R224.reuse, R223.reuse ;  /* 0x000000e0dc7b7223 */ /* 0x180fe200000100df */
[----:B------:R-:W-:Y:S01]  /*bcc0*/  LOP3.LUT P3, RZ, R125, 0xff00, RZ, 0xc0, !PT ;  /* 0x0000ff007dff7812 */ /* 0x000fe2000786c0ff */
[-C--:B------:R-:W-:Y:S01]  /*bcd0*/  FFMA.FTZ R121, R152, R224.reuse, R223 ;  /* 0x000000e098797223 */ /* 0x080fe200000100df */
[----:B------:R-:W-:Y:S01]  /*bce0*/  FSEL R0, R129, RZ, P1 ;  /* 0x000000ff81007208 */ /* 0x000fe20000800000 */
[----:B------:R-:W-:Y:S01]  /*bcf0*/  FADD.FTZ R147, R146, -R147 ;  /* 0x8000009392937221 */ /* 0x000fe20000010000 */
[----:B------:R-:W-:Y:S01]  /*bd00*/  FSEL R125, R120, RZ, P5 ;  /* 0x000000ff787d7208 */ /* 0x000fe20002800000 */
[--C-:B------:R-:W-:Y:S01]  /*bd10*/  HADD2.F32 R120, -RZ, R109.reuse.H0_H0 ;  /* 0x2000006dff787230 */ /* 0x100fe20000004100 */
[----:B------:R-:W-:Y:S01]  /*bd20*/  FSEL R122, R122, RZ, P4 ;  /* 0x000000ff7a7a7208 */ /* 0x000fe20002000000 */
[----:B------:R-:W-:Y:S01]  /*bd30*/  FADD.FTZ R123, R182, -R123 ;  /* 0x8000007bb67b7221 */ /* 0x000fe20000010000 */
[----:B------:R-:W-:Y:S01]  /*bd40*/  LOP3.LUT P6, RZ, R124, 0xff0000, RZ, 0xc0, !PT ;  /* 0x00ff00007cff7812 */ /* 0x000fe200078cc0ff */
[-CC-:B------:R-:W-:Y:S01]  /*bd50*/  FFMA.FTZ R222, R222, R224.reuse, R223.reuse ;  /* 0x000000e0dede7223 */ /* 0x180fe200000100df */
[----:B------:R-:W-:Y:S01]  /*bd60*/  LOP3.LUT P1, RZ, R124, 0xff000000, RZ, 0xc0, !PT ;  /* 0xff0000007cff7812 */ /* 0x000fe2000782c0ff */
[----:B------:R-:W-:Y:S01]  /*bd70*/  FFMA.FTZ R144, R144, R224, R223 ;  /* 0x000000e090907223 */ /* 0x000fe200000100df */
[----:B------:R-:W-:Y:S01]  /*bd80*/  LOP3.LUT P5, RZ, R124, 0xff, RZ, 0xc0, !PT ;  /* 0x000000ff7cff7812 */ /* 0x000fe200078ac0ff */
[----:B------:R-:W-:Y:S01]  /*bd90*/  FFMA.FTZ R147, R178, R147, R120 ;  /* 0x00000093b2937223 */ /* 0x000fe20000010078 */
[----:B------:R-:W-:Y:S01]  /*bda0*/  LOP3.LUT P4, RZ, R124, 0xff00, RZ, 0xc0, !PT ;  /* 0x0000ff007cff7812 */ /* 0x000fe2000788c0ff */
[----:B------:R-:W-:-:S02]  /*bdb0*/  HADD2.F32 R124, -RZ, R109.H1_H1 ;  /* 0x3000006dff7c7230 */ /* 0x000fc40000004100 */
[----:B------:R-:W-:Y:S01]  /*bdc0*/  FADD.FTZ R121, R148, -R121 ;  /* 0x8000007994797221 */ /* 0x000fe20000010000 */
[----:B------:R-:W-:Y:S02]  /*bdd0*/  HADD2.F32 R127, -RZ, R110.H1_H1 ;  /* 0x3000006eff7f7230 */ /* 0x000fe40000004100 */
[----:B------:R-:W-:Y:S01]  /*bde0*/  FADD.FTZ R221, R221, -R222 ;  /* 0x800000dedddd7221 */ /* 0x000fe20000010000 */
[--C-:B------:R-:W-:Y:S02]  /*bdf0*/  HADD2.F32 R120, -RZ, R108.reuse.H0_H0 ;  /* 0x2000006cff787230 */ /* 0x100fe40000004100 */
[C---:B------:R-:W-:Y:S01]  /*be00*/  FFMA.FTZ R126, R178.reuse, R123, R124 ;  /* 0x0000007bb27e7223 */ /* 0x040fe2000001007c */
[----:B------:R-:W-:Y:S02]  /*be10*/  HADD2.F32 R124, -RZ, R108.H1_H1 ;  /* 0x3000006cff7c7230 */ /* 0x000fe40000004100 */
[----:B------:R-:W-:Y:S01]  /*be20*/  FADD.FTZ R145, R145, -R144 ;  /* 0x8000009091917221 */ /* 0x000fe20000010000 */
[----:B------:R-:W-:Y:S01]  /*be30*/  FFMA.FTZ R127, R178, R221, R127 ;  /* 0x000000ddb27f7223 */ /* 0x000fe2000001007f */
[----:B------:R-:W-:Y:S01]  /*be40*/  FMUL.FTZ R147, R147, UR6 ;  /* 0x0000000693937c20 */ /* 0x000fe20008410000 */
[----:B------:R-:W-:Y:S01]  /*be50*/  FMUL.FTZ R126, R126, UR6 ;  /* 0x000000067e7e7c20 */ /* 0x000fe20008410000 */
[C---:B------:R-:W-:Y:S01]  /*be60*/  FFMA.FTZ R120, R178.reuse, R145, R120 ;  /* 0x00000091b2787223 */ /* 0x040fe20000010078 */
[----:B------:R-:W-:Y:S01]  /*be70*/  FFMA.FTZ R121, R178, R121, R124 ;  /* 0x00000079b2797223 */ /* 0x000fe2000001007c */
[----:B------:R-:W-:Y:S01]  /*be80*/  FMUL.FTZ R127, R127, UR6 ;  /* 0x000000067f7f7c20 */ /* 0x000fe20008410000 */
[----:B------:R-:W-:Y:S01]  /*be90*/  F2FP.F16.F32.PACK_AB R123, R0, R125 ;  /* 0x0000007d007b723e */ /* 0x000fe200000000ff */
[----:B------:R-:W-:Y:S01]  /*bea0*/  FMUL.FTZ R120, R120, UR6 ;  /* 0x0000000678787c20 */ /* 0x000fe20008410000 */
[----:B------:R-:W-:Y:S01]  /*beb0*/  FMUL.FTZ R121, R121, UR6 ;  /* 0x0000000679797c20 */ /* 0x000fe20008410000 */
[----:B------:R-:W-:-:S02]  /*bec0*/  FSEL R147, R147, RZ, P6 ;  /* 0x000000ff93937208 */ /* 0x000fc40003000000 */
        /* <DEDUP_REMOVED lines=8> */
.L_x_3042:
        /* <DEDUP_REMOVED lines=8> */
[----:B------:R-:W-:Y:S01]  /*bfd0*/  ISETP.GE.U32.AND P1, PT, R124, RZ, PT ;  /* 0x000000ff7c00720c */ /* 0x000fe20003f26070 */
[C---:B------:R-:W-:Y:S01]  /*bfe0*/  FMUL.FTZ R114, R178.reuse, R149 ;  /* 0x00000095b2727220 */ /* 0x040fe20000410000 */
[C---:B------:R-:W-:Y:S01]  /*bff0*/  FMUL.FTZ R112, R178.reuse, R155 ;  /* 0x0000009bb2707220 */ /* 0x040fe20000410000 */
[----:B------:R-:W-:Y:S01]  /*c000*/  FMUL.FTZ R121, R178, R121 ;  /* 0x00000079b2797220 */ /* 0x000fe20000410000 */
[-C--:B------:R-:W-:Y:S01]  /*c010*/  FFMA.FTZ R115, R220, R224.reuse, R223 ;  /* 0x000000e0dc737223 */ /* 0x080fe200000100df */
[----:B------:R-:W-:Y:S01]  /*c020*/  FMUL.FTZ R122, R114, UR6 ;  /* 0x00000006727a7c20 */ /* 0x000fe20008410000 */
[----:B------:R-:W-:Y:S01]  /*c030*/  FMUL.FTZ R123, R112, UR6 ;  /* 0x00000006707b7c20 */ /* 0x000fe20008410000 */
[----:B------:R-:W-:Y:S01]  /*c040*/  FMUL.FTZ R0, R121, UR6 ;  /* 0x0000000679007c20 */ /* 0x000fe20008410000 */
[----:B------:R-:W-:Y:S01]  /*c050*/  LOP3.LUT P5, RZ, R125, 0xff0000, RZ, 0xc0, !PT ;  /* 0x00ff00007dff7812 */ /* 0x000fe200078ac0ff */
[----:B------:R-:W-:Y:S01]  /*c060*/  FADD.FTZ R221, R221, -R222 ;  /* 0x800000dedddd7221 */ /* 0x000fe20000010000 */
[C---:B------:R-:W-:Y:S01]  /*c070*/  LOP3.LUT P4, RZ, R125.reuse, 0xff, RZ, 0xc0, !PT ;  /* 0x000000ff7dff7812 */ /* 0x040fe2000788c0ff */
[----:B------:R-:W-:Y:S01]  /*c080*/  FADD.FTZ R115, R182, -R115 ;  /* 0x80000073b6737221 */ /* 0x000fe20000010000 */
[----:B------:R-:W-:Y:S01]  /*c090*/  ISETP.GE.U32.AND.EX P1, PT, R125, 0x1000000, PT, P1 ;  /* 0x010000007d00780c */ /* 0x000fe20003f26110 */
[----:B------:R-:W-:Y:S01]  /*c0a0*/  FMUL.FTZ R221, R178, R221 ;  /* 0x000000ddb2dd7220 */ /* 0x000fe20000410000 */
[----:B------:R-:W-:Y:S01]  /*c0b0*/  FSEL R0, R0, RZ, P5 ;  /* 0x000000ff00007208 */ /* 0x000fe20002800000 */
[-CC-:B------:R-:W-:Y:S01]  /*c0c0*/  FFMA.FTZ R113, R152, R224.reuse, R223.reuse ;  /* 0x000000e098717223 */ /* 0x180fe200000100df */
        /* <DEDUP_REMOVED lines=8> */
[C---:B------:R-:W-:Y:S01]  /*c150*/  LOP3.LUT P5, RZ, R124.reuse, 0xff, RZ, 0xc0, !PT ;  /* 0x000000ff7cff7812 */ /* 0x040fe200078ac0ff */
[----:B------:R-:W-:Y:S01]  /*c160*/  FADD.FTZ R145, R145, -R144 ;  /* 0x8000009091917221 */ /* 0x000fe20000010000 */
[----:B------:R-:W-:Y:S01]  /*c170*/  LOP3.LUT P4, RZ, R124, 0xff00, RZ, 0xc0, !PT ;  /* 0x0000ff007cff7812 */ /* 0x000fe2000788c0ff */
[----:B------:R-:W-:Y:S01]  /*c180*/  FMUL.FTZ R124, R178, R115 ;  /* 0x00000073b27c7220 */ /* 0x000fe20000410000 */
[----:B------:R-:W-:Y:S01]  /*c190*/  F2FP.F16.F32.PACK_AB R115, R112, R121 ;  /* 0x000000797073723e */ /* 0x000fe200000000ff */
[----:B------:R-:W-:Y:S01]  /*c1a0*/  FMUL.FTZ R112, R221, UR6 ;  /* 0x00000006dd707c20 */ /* 0x000fe20008410000 */
[----:B------:R-:W-:Y:S01]  /*c1b0*/  LOP3.LUT P3, RZ, R125, 0xff00, RZ, 0xc0, !PT ;  /* 0x0000ff007dff7812 */ /* 0x000fe2000786c0ff */
        /* <DEDUP_REMOVED lines=17> */
[----:B------:R-:W-:Y:S02]  /*c2d0*/  F2FP.F16.F32.PACK_AB R121, R124, R121 ;  /* 0x000000797c79723e */ /* 0x000fe400000000ff */
[----:B------:R-:W-:Y:S01]  /*c2e0*/  F2FP.F16.F32.PACK_AB R120, R125, R0 ;  /* 0x000000007d78723e */ /* 0x000fe200000000ff */
[----:B------:R-:W-:Y:S06]  /*c2f0*/  BRA `(.L_x_3040) ;  /* 0x0000000000d47947 */ /* 0x000fec0003800000 */
.L_x_3044:
[-CC-:B------:R-:W-:Y:S01]  /*c300*/  FFMA.FTZ R127, R154, R224.reuse, R223.reuse ;  /* 0x000000e09a7f7223 */ /* 0x180fe200000100df */
[-CC-:B0-----:R-:W-:Y:S01]  /*c310*/  FFMA.FTZ R120, R151, R224.reuse, R223.reuse ;  /* 0x000000e097787223 */ /* 0x181fe200000100df */
        /* <DEDUP_REMOVED lines=30> */
[----:B------:R-:W-:Y:S01]  /*c500*/  FSEL R0, R0, RZ, P1 ;  /* 0x000000ff00007208 */ /* 0x000fe20000800000 */
[----:B------:R-:W-:Y:S01]  /*c510*/  FMUL.FTZ R120, R120, UR6 ;  /* 0x0000000678787c20 */ /* 0x000fe20008410000 */
[----:B------:R-:W-:Y:S01]  /*c520*/  FSEL R125, R125, RZ, P5 ;  /* 0x000000ff7d7d7208 */ /* 0x000fe20002800000 */
[----:B------:R-:W-:Y:S01]  /*c530*/  FMUL.FTZ R221, R221, UR6 ;  /* 0x00000006dddd7c20 */ /* 0x000fe20008410000 */
[----:B------:R-:W-:Y:S01]  /*c540*/  LOP3.LUT P1, RZ, R124, 0xff000000, RZ, 0xc0, !PT ;  /* 0xff0000007cff7812 */ /* 0x000fe2000782c0ff */
[----:B------:R-:W-:Y:S01]  /*c550*/  FMUL.FTZ R147, R147, UR6 ;  /* 0x0000000693937c20 */ /* 0x000fe20008410000 */
[----:B------:R-:W-:Y:S01]  /*c560*/  FSEL R122, R122, RZ, P4 ;  /* 0x000000ff7a7a7208 */ /* 0x000fe20002000000 */
        /* <DEDUP_REMOVED lines=9> */
[----:B------:R-:W-:Y:S02]  /*c600*/  FSEL R120, R145, RZ, P5 ;  /* 0x000000ff91787208 */ /* 0x000fe40002800000 */
[----:B------:R-:W-:Y:S02]  /*c610*/  FSEL R125, R121, RZ, P4 ;  /* 0x000000ff797d7208 */ /* 0x000fe40002000000 */
[----:B------:R-:W-:Y:S02]  /*c620*/  F2FP.F16.F32.PACK_AB R122, R221, R122 ;  /* 0x0000007add7a723e */ /* 0x000fe400000000ff */
[----:B------:R-:W-:Y:S02]  /*c630*/  F2FP.F16.F32.PACK_AB R121, R0, R147 ;  /* 0x000000930079723e */ /* 0x000fe400000000ff */
[----:B------:R-:W-:-:S07]  /*c640*/  F2FP.F16.F32.PACK_AB R120, R125, R120 ;  /* 0x000000787d78723e */ /* 0x000fce00000000ff */
.L_x_3040:
        /* <DEDUP_REMOVED lines=13> */
.L_x_3011:
        /* <DEDUP_REMOVED lines=126> */
.L_x_3010:
[----:B------:R-:W-:Y:S05]  /*cf00*/  BSYNC B0 ;  /* 0x0000000000007941 */ /* 0x000fea0003800000 */
.L_x_3009:
        /* <DEDUP_REMOVED lines=79> */
[----:B---3--:R-:W-:-:S03]  /*d400*/  FADD.FTZ R9, R9, R48 ;  /* 0x0000003009097221 */ /* 0x008fc60000010000 */
[----:B--2---:R-:W-:Y:S01]  /*d410*/  FADD.FTZ R8, R7, R8 ;  /* 0x0000000807087221 */ /* 0x004fe20000010000 */
[----:B------:R-:W-:Y:S01]  /*d420*/  FADD.FTZ R7, R49, R16 ;  /* 0x0000001031077221 */ /* 0x000fe20000010000 */
[----:B------:R-:W-:Y:S01]  /*d430*/  STS.128 [R2], R32 ;  /* 0x0000002002007388 */ /* 0x000fe20000000c00 */
[----:B----4-:R-:W-:Y:S01]  /*d440*/  FADD.FTZ R10, R5, R10 ;  /* 0x0000000a050a7221 */ /* 0x010fe20000010000 */
[----:B------:R-:W-:Y:S02]  /*d450*/  FADD.FTZ R5, R6, R17 ;  /* 0x0000001106057221 */ /* 0x000fe40000010000 */
[----:B------:R-:W-:Y:S01]  /*d460*/  STS.128 [R2+0x10], R12 ;  /* 0x0000100c02007388 */ /* 0x000fe20000000c00 */
[----:B------:R-:W-:Y:S01]  /*d470*/  FADD.FTZ R11, R4, R11 ;  /* 0x0000000b040b7221 */ /* 0x000fe20000010000 */
[----:B------:R-:W-:Y:S02]  /*d480*/  FADD.FTZ R4, R9, R18 ;  /* 0x0000001209047221 */ /* 0x000fe40000010000 */
        /* <DEDUP_REMOVED lines=156> */
[----:B0-----:R-:W-:Y:S01]  /*de50*/  FADD.FTZ R25, R13, R44 ;  /* 0x0000002c0d197221 */ /* 0x001fe20000010000 */
[----:B------:R-:W-:-:S02]  /*de60*/  IMAD R13, R22, UR4, RZ ;  /* 0x00000004160d7c24 */ /* 0x000fc4000f8e02ff */
        /* <DEDUP_REMOVED lines=36> */
[----:B------:R-:W-:Y:S01]  /*e0b0*/  LDS R43, [R3+0x1800] ;  /* 0x00180000032b7984 */ /* 0x000fe20000000800 */
[----:B------:R-:W-:-:S03]  /*e0c0*/  FADD.FTZ R67, R20, R53 ;  /* 0x0000003514437221 */ /* 0x000fc60000010000 */
[----:B------:R-:W2:Y:S01]  /*e0d0*/  LDS R2, [R3+0x600] ;  /* 0x0006000003027984 */ /* 0x000ea20000000800 */
[----:B------:R-:W-:-:S03]  /*e0e0*/  FADD.FTZ R0, RZ, R0 ;  /* 0x00000000ff007221 */ /* 0x000fc60000010000 */
[----:B------:R-:W3:Y:S04]  /*e0f0*/  LDS R20, [R3+0x800] ;  /* 0x0008000003147984 */ /* 0x000ee80000000800 */
        /* <DEDUP_REMOVED lines=10> */
[----:B------:R-:W-:-:S03]  /*e1a0*/  FADD.FTZ R0, R0, R49 ;  /* 0x0000003100007221 */ /* 0x000fc60000010000 */
[----:B------:R-:W-:Y:S01]  /*e1b0*/  STG.E desc[UR10][R14.64], R11 ;  /* 0x0000000b0e007986 */ /* 0x000fe2000c10190a */
[----:B--2---:R-:W-:Y:S01]  /*e1c0*/  FADD.FTZ R2, RZ, R2 ;  /* 0x00000002ff027221 */ /* 0x004fe20000010000 */
[----:B------:R-:W-:Y:S02]  /*e1d0*/  FADD.FTZ R69, R0, R69 ;  /* 0x0000004500457221 */ /* 0x000fe40000010000 */
[----:B------:R-:W2:Y:S01]  /*e1e0*/  LDS R75, [R3+0x3a00] ;  /* 0x003a0000034b7984 */ /* 0x000ea20000000800 */
[----:B------:R-:W-:Y:S01]  /*e1f0*/  FADD.FTZ R2, R2, R41 ;  /* 0x0000002902027221 */ /* 0x000fe20000010000 */
[----:B---3--:R-:W-:Y:S02]  /*e200*/  FADD.FTZ R20, RZ, R20 ;  /* 0x00000014ff147221 */ /* 0x008fe40000010000 */
[----:B------:R-:W3:Y:S01]  /*e210*/  LDS R11, [R3+0x2c00] ;  /* 0x002c0000030b7984 */ /* 0x000ee20000000800 */
[----:B------:R-:W-:Y:S01]  /*e220*/  FADD.FTZ R2, R2, R51 ;  /* 0x0000003302027221 */ /* 0x000fe20000010000 */
[----:B------:R-:W-:-:S02]  /*e230*/  FADD.FTZ R20, R20, R43 ;  /* 0x0000002b14147221 */ /* 0x000fc40000010000 */
[----:B------:R-:W3:Y:S01]  /*e240*/  LDS R26, [R3+0x1e00] ;  /* 0x001e0000031a7984 */ /* 0x000ee20000000800 */
[----:B------:R-:W-:Y:S01]  /*e250*/  FADD.FTZ R71, R2, R71 ;  /* 0x0000004702477221 */ /* 0x000fe20000010000 */
[----:B----4-:R-:W-:Y:S01]  /*e260*/  FADD.FTZ R20, R20, R53 ;  /* 0x0000003514147221 */ /* 0x010fe20000010000 */
[----:B------:R-:W-:Y:S01]  /*e270*/  FADD.FTZ R22, R22, R45 ;  /* 0x0000002d16167221 */ /* 0x000fe20000010000 */
[----:B------:R-:W4:Y:S01]  /*e280*/  LDS R30, [R3+0x3c00] ;  /* 0x003c0000031e7984 */ /* 0x000f220000000800 */
[----:B------:R-:W-:-:S03]  /*e290*/  FADD.FTZ R24, RZ, R24 ;  /* 0x00000018ff187221 */ /* 0x000fc60000010000 */
        /* <DEDUP_REMOVED lines=15> */
[----:B------:R-:W-:-:S03]  /*e390*/  FADD.FTZ R21, R21, R26 ;  /* 0x0000001a15157221 */ /* 0x000fc60000010000 */
[----:B------:R-:W-:Y:S01]  /*e3a0*/  STG.E desc[UR10][R14.64+0x400], R5 ;  /* 0x000400050e007986 */ /* 0x000fe2000c10190a */
[----:B----4-:R-:W-:-:S03]  /*e3b0*/  FADD.FTZ R11, R11, R30 ;  /* 0x0000001e0b0b7221 */ /* 0x010fc60000010000 */
        /* <DEDUP_REMOVED lines=25> */
.L_x_3012:
        /* <DEDUP_REMOVED lines=8> */
.L_x_3047:
[----:B------:R-:W-:Y:S05]  /*e5d0*/  BSYNC B2 ;  /* 0x0000000000027941 */ /* 0x000fea0003800000 */
.L_x_3046:
        /* <DEDUP_REMOVED lines=8> */
.L_x_3048:
[----:B------:R-:W-:Y:S01]  /*e660*/  MOV R134, R122 ;  /* 0x0000007a00867202 */ /* 0x000fe20000000f00 */
[----:B------:R-:W-:Y:S02]  /*e670*/  HFMA2 R135, -RZ, RZ, 0, 1.1920928955078125e-07 ;  /* 0x00000002ff877431 */ /* 0x000fe400000001ff */
[----:B------:R-:W-:-:S07]  /*e680*/  FADD.FTZ R123, R123, R240 ;  /* 0x000000f07b7b7221 */ /* 0x000fce0000010000 */
[----:B------:R-:W-:Y:S05]  /*e690*/  WARPSYNC.COLLECTIVE R224, `(.L_x_3049) ;  /* 0x00000000e0087348 */ /* 0x000fea0003c00000 */
[----:B------:R0:W1:Y:S02]  /*e6a0*/  SHFL.BFLY P4, R240, R134, R135, R223 ;  /* 0x0c00008786f07389 */ /* 0x00006400000800df */
[----:B01----:R-:W-:Y:S05]  /*e6b0*/  ENDCOLLECTIVE ;  /* 0x000000000000791b */ /* 0x003fea0003800000 */
.L_x_3049:
[----:B------:R-:W-:Y:S01]  /*e6c0*/  MOV R134, R123 ;  /* 0x0000007b00867202 */ /* 0x000fe20000000f00 */
[----:B------:R-:W-:-:S07]  /*e6d0*/  FADD.FTZ R122, R122, R240 ;  /* 0x000000f07a7a7221 */ /* 0x000fce0000010000 */
[----:B------:R-:W-:Y:S05]  /*e6e0*/  WARPSYNC.COLLECTIVE R224, `(.L_x_3050) ;  /* 0x00000000e0087348 */ /* 0x000fea0003c00000 */
[----:B------:R0:W1:Y:S02]  /*e6f0*/  SHFL.BFLY P4, R240, R134, R135, R223 ;  /* 0x0c00008786f07389 */ /* 0x00006400000800df */
[----:B01----:R-:W-:Y:S05]  /*e700*/  ENDCOLLECTIVE ;  /* 0x000000000000791b */ /* 0x003fea0003800000 */
.L_x_3050:
[----:B------:R-:W-:Y:S01]  /*e710*/  MOV R134, R122 ;  /* 0x0000007a00867202 */ /* 0x000fe20000000f00 */
[----:B------:R-:W-:Y:S02]  /*e720*/  HFMA2 R135, -RZ, RZ, 0, 2.384185791015625e-07 ;  /* 0x00000004ff877431 */ /* 0x000fe400000001ff */
[----:B------:R-:W-:-:S07]  /*e730*/  FADD.FTZ R123, R123, R240 ;  /* 0x000000f07b7b7221 */ /* 0x000fce0000010000 */
[----:B------:R-:W-:Y:S05]  /*e740*/  WARPSYNC.COLLECTIVE R224, `(.L_x_3051) ;  /* 0x00000000e0087348 */ /* 0x000fea0003c00000 */
[----:B------:R0:W1:Y:S02]  /*e750*/  SHFL.BFLY P4, R240, R134, R135, R223 ;  /* 0x0c00008786f07389 */ /* 0x00006400000800df */
[----:B01----:R-:W-:Y:S05]  /*e760*/  ENDCOLLECTIVE ;  /* 0x000000000000791b */ /* 0x003fea0003800000 */
.L_x_3051:
[----:B------:R-:W-:Y:S01]  /*e770*/  MOV R134, R123 ;  /* 0x0000007b00867202 */ /* 0x000fe20000000f00 */
[----:B------:R-:W-:-:S07]  /*e780*/  FADD.FTZ R122, R122, R240 ;  /* 0x000000f07a7a7221 */ /* 0x000fce0000010000 */
[----:B------:R-:W-:Y:S05]  /*e790*/  WARPSYNC.COLLECTIVE R224, `(.L_x_3052) ;  /* 0x00000000e0087348 */ /* 0x000fea0003c00000 */
[----:B------:R0:W1:Y:S02]  /*e7a0*/  SHFL.BFLY P4, R240, R134, R135, R223 ;  /* 0x0c00008786f07389 */ /* 0x00006400000800df */
[----:B01----:R-:W-:Y:S05]  /*e7b0*/  ENDCOLLECTIVE ;  /* 0x000000000000791b */ /* 0x003fea0003800000 */
.L_x_3052:
[----:B------:R-:W-:Y:S01]  /*e7c0*/  MOV R134, R122 ;  /* 0x0000007a00867202 */ /* 0x000fe20000000f00 */
[----:B------:R-:W-:Y:S02]  /*e7d0*/  HFMA2 R135, -RZ, RZ, 0, 4.76837158203125e-07 ;  /* 0x00000008ff877431 */ /* 0x000fe400000001ff */
[----:B------:R-:W-:-:S07]  /*e7e0*/  FADD.FTZ R123, R123, R240 ;  /* 0x000000f07b7b7221 */ /* 0x000fce0000010000 */
[----:B------:R-:W-:Y:S05]  /*e7f0*/  WARPSYNC.COLLECTIVE R224, `(.L_x_3053) ;  /* 0x00000000e0087348 */ /* 0x000fea0003c00000 */
[----:B------:R0:W1:Y:S02]  /*e800*/  SHFL.BFLY P4, R240, R134, R135, R223 ;  /* 0x0c00008786f07389 */ /* 0x00006400000800df */
[----:B01----:R-:W-:Y:S05]  /*e810*/  ENDCOLLECTIVE ;  /* 0x000000000000791b */ /* 0x003fea0003800000 */
.L_x_3053:
[----:B------:R-:W-:Y:S01]  /*e820*/  MOV R134, R123 ;  /* 0x0000007b00867202 */ /* 0x000fe20000000f00 */
[----:B------:R-:W-:-:S07]  /*e830*/  FADD.FTZ R122, R122, R240 ;  /* 0x000000f07a7a7221 */ /* 0x000fce0000010000 */
[----:B------:R-:W-:Y:S05]  /*e840*/  WARPSYNC.COLLECTIVE R224, `(.L_x_3054) ;  /* 0x00000000e0087348 */ /* 0x000fea0003c00000 */
[----:B------:R0:W1:Y:S02]  /*e850*/  SHFL.BFLY P4, R240, R134, R135, R223 ;  /* 0x0c00008786f07389 */ /* 0x00006400000800df */
[----:B01----:R-:W-:Y:S05]  /*e860*/  ENDCOLLECTIVE ;  /* 0x000000000000791b */ /* 0x003fea0003800000 */
.L_x_3054:
[----:B------:R-:W-:Y:S01]  /*e870*/  MOV R134, R122 ;  /* 0x0000007a00867202 */ /* 0x000fe20000000f00 */
[----:B------:R-:W-:Y:S02]  /*e880*/  HFMA2 R135, -RZ, RZ, 0, 9.5367431640625e-07 ;  /* 0x00000010ff877431 */ /* 0x000fe400000001ff */
[----:B------:R-:W-:-:S07]  /*e890*/  FADD.FTZ R123, R123, R240 ;  /* 0x000000f07b7b7221 */ /* 0x000fce0000010000 */
[----:B------:R-:W-:Y:S05]  /*e8a0*/  WARPSYNC.COLLECTIVE R224, `(.L_x_3055) ;  /* 0x00000000e0087348 */ /* 0x000fea0003c00000 */
[----:B------:R0:W1:Y:S02]  /*e8b0*/  SHFL.BFLY P4, R240, R134, R135, R223 ;  /* 0x0c00008786f07389 */ /* 0x00006400000800df */
[----:B01----:R-:W-:Y:S05]  /*e8c0*/  ENDCOLLECTIVE ;  /* 0x000000000000791b */ /* 0x003fea0003800000 */
.L_x_3055:
[----:B------:R-:W-:Y:S02]  /*e8d0*/  MOV R134, R123 ;  /* 0x0000007b00867202 */ /* 0x000fe40000000f00 */
[----:B------:R-:W-:-:S07]  /*e8e0*/  MOV R236, R240 ;  /* 0x000000f000ec7202 */ /* 0x000fce0000000f00 */
[----:B------:R-:W-:Y:S05]  /*e8f0*/  WARPSYNC.COLLECTIVE R224, `(.L_x_3056) ;  /* 0x00000000e0087348 */ /* 0x000fea0003c00000 */
[----:B------:R0:W1:Y:S02]  /*e900*/  SHFL.BFLY P4, R240, R134, R135, R223 ;  /* 0x0c00008786f07389 */ /* 0x00006400000800df */
[----:B01----:R-:W-:Y:S05]  /*e910*/  ENDCOLLECTIVE ;  /* 0x000000000000791b */ /* 0x003fea0003800000 */
.L_x_3056:
[----:B------:R-:W-:Y:S01]  /*e920*/  MOV R134, R240 ;  /* 0x000000f000867202 */ /* 0x000fe20000000f00 */
[----:B------:R-:W-:Y:S06]  /*e930*/  BRA `(.L_x_3057) ;  /* 0xffffff4800d47947 */ /* 0x000fec000383ffff */
.L_x_3058:
        /* <DEDUP_REMOVED lines=12> */
.L_x_6075:


//--------------------- .text._ZN10layer_norm22ln_bwd_finalize_kernelINS_22Kernel_traits_finalizeILj1024Ef6__halfS2_S2_fjLb0ELj1024ELj4ENS_18Kernel_traits_baseILj1024EfS2_S2_S2_fjLj1024EEEEELb0ELb0EEEvNS_9BwdParamsE --------------------------
	.section	.text._ZN10layer_norm22ln_bwd_finalize_kernelINS_22Kernel_traits_finalizeILj1024Ef6__halfS2_S2_fjLb0ELj1024ELj4ENS_18Kernel_traits_baseILj1024EfS2_S2_S2_fjLj1024EEEEELb0ELb0EEEvNS_9BwdParamsE,"ax",@progbits
	.align	128
        .global         _ZN10layer_norm22ln_bwd_finalize_kernelINS_22Kernel_traits_finalizeILj1024Ef6__halfS2_S2_fjLb0ELj1024ELj4ENS_18Kernel_traits_baseILj1024EfS2_S2_S2_fjLj1024EEEEELb0ELb0EEEvNS_9BwdParamsE
        .type           _ZN10layer_norm22ln_bwd_finalize_kernelINS_22Kernel_traits_finalizeILj1024Ef6__halfS2_S2_fjLb0ELj1024ELj4ENS_18Kernel_traits_baseILj1024EfS2_S2_S2_fjLj1024EEEEELb0ELb0EEEvNS_9BwdParamsE,@function
        .size           _ZN10layer_norm22ln_bwd_finalize_kernelINS_22Kernel_traits_finalizeILj1024Ef6__halfS2_S2_fjLb0ELj1024ELj4ENS_18Kernel_traits_baseILj1024EfS2_S2_S2_fjLj1024EEEEELb0ELb0EEEvNS_9BwdParamsE,(.L_x_6076 - _ZN10layer_norm22ln_bwd_finalize_kernelINS_22Kernel_traits_finalizeILj1024Ef6__halfS2_S2_fjLb0ELj1024ELj4ENS_18Kernel_traits_baseILj1024EfS2_S2_S2_fjLj1024EEEEELb0ELb0EEEvNS_9BwdParamsE)
        .other          _ZN10layer_norm22ln_bwd_finalize_kernelINS_22Kernel_traits_finalizeILj1024Ef6__halfS2_S2_fjLb0ELj1024ELj4ENS_18Kernel_traits_baseILj1024EfS2_S2_S2_fjLj1024EEEEELb0ELb0EEEvNS_9BwdParamsE,@"STO_CUDA_ENTRY STV_DEFAULT"
_ZN10layer_norm22ln_bwd_finalize_kernelINS_22Kernel_traits_finalizeILj1024Ef6__halfS2_S2_fjLb0ELj1024ELj4ENS_18Kernel_traits_baseILj1024EfS2_S2_S2_fjLj1024EEEEELb0ELb0EEEvNS_9BwdParamsE:
.text._ZN10layer_norm22ln_bwd_finalize_kernelINS_22Kernel_traits_finalizeILj1024Ef6__halfS2_S2_fjLb0ELj1024ELj4ENS_18Kernel_traits_baseILj1024EfS2_S2_S2_fjLj1024EEEEELb0ELb0EEEvNS_9BwdParamsE:
        /* <DEDUP_REMOVED lines=82> */
.L_x_3063:
        /* <DEDUP_REMOVED lines=118> */
.L_x_3062:
[----:B------:R-:W-:Y:S05]  /*0c80*/  BSYNC.RECONVERGENT B1 ;  /* 0x0000000000017941 */ /* 0x000fea0003800200 */
.L_x_3061:
        /* <DEDUP_REMOVED lines=75> */
.L_x_3065:
[----:B------:R-:W-:Y:S05]  /*1140*/  BSYNC.RECONVERGENT B1 ;  /* 0x0000000000017941 */ /* 0x000fea0003800200 */
.L_x_3064:
        /* <DEDUP_REMOVED lines=37> */
.L_x_3067:
[----:B------:R-:W-:Y:S05]  /*13a0*/  BSYNC.RECONVERGENT B1 ;  /* 0x0000000000017941 */ /* 0x000fea0003800200 */
.L_x_3066:
[----:B------:R-:W-:Y:S05]  /*13b0*/  @!P1 BRA `(.L_x_3060) ;  /* 0x0000000000409947 */ /* 0x000fea0003800000 */
[----:B------:R-:W0:Y:S01]  /*13c0*/  LDC.64 R6, c[0x0][0x440] ;  /* 0x00011000ff067b82 */ /* 0x000e220000000a00 */
[----:B------:R-:W-:Y:S01]  /*13d0*/  IMAD R59, R2, R56, R59 ;  /* 0x00000038023b7224 */ /* 0x000fe200078e023b */
[----:B------:R-:W-:Y:S02]  /*13e0*/  LOP3.LUT R8, R8, 0x1f, RZ, 0xc0, !PT ;  /* 0x0000001f08087812 */ /* 0x000fe400078ec0ff */
[----:B------:R-:W-:Y:S02]  /*13f0*/  IADD3 R9, PT, PT, -R9, RZ, RZ ;  /* 0x000000ff09097210 */ /* 0x000fe40007ffe1ff */
[----:B------:R-:W-:Y:S02]  /*1400*/  IADD3 R59, PT, PT, R8, R59, RZ ;  /* 0x0000003b083b7210 */ /* 0x000fe40007ffe0ff */
[----:B------:R-:W1:Y:S05]  /*1410*/  LDC.64 R10, c[0x0][0x448] ;  /* 0x00011200ff0a7b82 */ /* 0x000e6a0000000a00 */
.L_x_3068:
        /* <DEDUP_REMOVED lines=10> */
.L_x_3060:
[----:B------:R-:W-:Y:S05]  /*14c0*/  BSYNC.RECONVERGENT B0 ;  /* 0x0000000000007941 */ /* 0x000fea0003800200 */
.L_x_3059:
        /* <DEDUP_REMOVED lines=57> */
.L_x_3069:
        /* <DEDUP_REMOVED lines=10> */
.L_x_6076:


//--------------------- .text._ZN10layer_norm40ln_parallel_residual_bwd_finalize_kernelINS_22Kernel_traits_finalizeILj1024Ef6__halfS2_S2_fjLb0ELj1024ELj4ENS_18Kernel_traits_baseILj1024EfS2_S2_S2_fjLj1024EEEEELb0EEEvNS_9BwdParamsE --------------------------
	.section	.text._ZN10layer_norm40ln_parallel_residual_bwd_finalize_kernelINS_22Kernel_traits_finalizeILj1024Ef6__halfS2_S2_fjLb0ELj1024ELj4ENS_18Kernel_traits_baseILj1024EfS2_S2_S2_fjLj1024EEEEELb0EEEvNS_9BwdParamsE,"ax",@progbits
	.align	128
        .global         _ZN10layer_norm40ln_parallel_residual_bwd_finalize_kernelINS_22Kernel_traits_finalizeILj1024Ef6__halfS2_S2_fjLb0ELj1024ELj4ENS_18Kernel_traits_baseILj1024EfS2_S2_S2_fjLj1024EEEEELb0EEEvNS_9BwdParamsE
        .type           _ZN10layer_norm40ln_parallel_residual_bwd_finalize_kernelINS_22Kernel_traits_finalizeILj1024Ef6__halfS2_S2_fjLb0ELj1024ELj4ENS_18Kernel_traits_baseILj1024EfS2_S2_S2_fjLj1024EEEEELb0EEEvNS_9BwdParamsE,@function
        .size           _ZN10layer_norm40ln_parallel_residual_bwd_finalize_kernelINS_22Kernel_traits_finalizeILj1024Ef6__halfS2_S2_fjLb0ELj1024ELj4ENS_18Kernel_traits_baseILj1024EfS2_S2_S2_fjLj1024EEEEELb0EEEvNS_9BwdParamsE,(.L_x_6077 - _ZN10layer_norm40ln_parallel_residual_bwd_finalize_kernelINS_22Kernel_traits_finalizeILj1024Ef6__halfS2_S2_fjLb0ELj1024ELj4ENS_18Kernel_traits_baseILj1024EfS2_S2_S2_fjLj1024EEEEELb0EEEvNS_9BwdParamsE)
        .other          _ZN10layer_norm40ln_parallel_residual_bwd_finalize_kernelINS_22Kernel_traits_finalizeILj1024Ef6__halfS2_S2_fjLb0ELj1024ELj4ENS_18Kernel_traits_baseILj1024EfS2_S2_S2_fjLj1024EEEEELb0EEEvNS_9BwdParamsE,@"STO_CUDA_ENTRY STV_DEFAULT"
_ZN10layer_norm40ln_parallel_residual_bwd_finalize_kernelINS_22Kernel_traits_finalizeILj1024Ef6__halfS2_S2_fjLb0ELj1024ELj4ENS_18Kernel_traits_baseILj1024EfS2_S2_S2_fjLj1024EEEEELb0EEEvNS_9BwdParamsE:
.text._ZN10layer_norm40ln_parallel_residual_bwd_finalize_kernelINS_22Kernel_traits_finalizeILj1024Ef6__halfS2_S2_fjLb0ELj1024ELj4ENS_18Kernel_traits_baseILj1024EfS2_S2_S2_fjLj1024EEEEELb0EEEvNS_9BwdParamsE:
        /* <DEDUP_REMOVED lines=60> */
.L_x_3074:
        /* <DEDUP_REMOVED lines=112> */
.L_x_3073:
[----:B------:R-:W-:Y:S05]  /*0ac0*/  BSYNC.RECONVERGENT B1 ;  /* 0x0000000000017941 */ /* 0x000fea0003800200 */
.L_x_3072:
        /* <DEDUP_REMOVED lines=65> */
.L_x_3076:
[----:B------:R-:W-:Y:S05]  /*0ee0*/  BSYNC.RECONVERGENT B1 ;  /* 0x0000000000017941 */ /* 0x000fea0003800200 */
.L_x_3075:
        /* <DEDUP_REMOVED lines=36> */
.L_x_3078:
[----:B------:R-:W-:Y:S05]  /*1130*/  BSYNC.RECONVERGENT B1 ;  /* 0x0000000000017941 */ /* 0x000fea0003800200 */
.L_x_3077:
        /* <DEDUP_REMOVED lines=18> */
.L_x_3071:
[----:B------:R-:W-:Y:S05]  /*1260*/  BSYNC.RECONVERGENT B0 ;  /* 0x0000000000007941 */ /* 0x000fea0003800200 */
.L_x_3070:
        /* <DEDUP_REMOVED lines=90> */
.L_x_3079:
        /* <DEDUP_REMOVED lines=15> */
.L_x_6077:


//--------------------- .text._ZN10layer_norm31ln_parallel_residual_bwd_kernelINS_13Kernel_traitsIf6__halfS2_S2_fjLj1024ELj1ELj4ELj1ELj16ENS_18Kernel_traits_baseILj1024EfS2_S2_S2_fjLj128EEEEELb1ELb1ELb0EEEvNS_9BwdParamsE --------------------------
	.section	.text._ZN10layer_norm31ln_parallel_residual_bwd_kernelINS_13Kernel_traitsIf6__halfS2_S2_fjLj1024ELj1ELj4ELj1ELj16ENS_18Kernel_traits_baseILj1024EfS2_S2_S2_fjLj128EEEEELb1ELb1ELb0EEEvNS_9BwdParamsE,"ax",@progbits
	.align	128
        .global         _ZN10layer_norm31ln_parallel_residual_bwd_kernelINS_13Kernel_traitsIf6__halfS2_S2_fjLj1024ELj1ELj4ELj1ELj16ENS_18Kernel_traits_baseILj1024EfS2_S2_S2_fjLj128EEEEELb1ELb1ELb0EEEvNS_9BwdParamsE
        .type           _ZN10layer_norm31ln_parallel_residual_bwd_kernelINS_13Kernel_traitsIf6__halfS2_S2_fjLj1024ELj1ELj4ELj1ELj16ENS_18Kernel_traits_baseILj1024EfS2_S2_S2_fjLj128EEEEELb1ELb1ELb0EEEvNS_9BwdParamsE,@function
        .size           _ZN10layer_norm31ln_parallel_residual_bwd_kernelINS_13Kernel_traitsIf6__halfS2_S2_fjLj1024ELj1ELj4ELj1ELj16ENS_18Kernel_traits_baseILj1024EfS2_S2_S2_fjLj128EEEEELb1ELb1ELb0EEEvNS_9BwdParamsE,(.L_x_6078 - _ZN10layer_norm31ln_parallel_residual_bwd_kernelINS_13Kernel_traitsIf6__halfS2_S2_fjLj1024ELj1ELj4ELj1ELj16ENS_18Kernel_traits_baseILj1024EfS2_S2_S2_fjLj128EEEEELb1ELb1ELb0EEEvNS_9BwdParamsE)
        .other          _ZN10layer_norm31ln_parallel_residual_bwd_kernelINS_13Kernel_traitsIf6__halfS2_S2_fjLj1024ELj1ELj4ELj1ELj16ENS_18Kernel_traits_baseILj1024EfS2_S2_S2_fjLj128EEEEELb1ELb1ELb0EEEvNS_9BwdParamsE,@"STO_CUDA_ENTRY STV_DEFAULT"
_ZN10layer_norm31ln_parallel_residual_bwd_kernelINS_13Kernel_traitsIf6__halfS2_S2_fjLj1024ELj1ELj4ELj1ELj16ENS_18Kernel_traits_baseILj1024EfS2_S2_S2_fjLj128EEEEELb1ELb1ELb0EEEvNS_9BwdParamsE:
.text._ZN10layer_norm31ln_parallel_residual_bwd_kernelINS_13Kernel_traitsIf6__halfS2_S2_fjLj1024ELj1ELj4ELj1ELj16ENS_18Kernel_traits_baseILj1024EfS2_S2_S2_fjLj128EEEEELb1ELb1ELb0EEEvNS_9BwdParamsE:
        /* <DEDUP_REMOVED lines=116> */
.L_x_3131:
        /* <DEDUP_REMOVED lines=36> */
[----:B------:R0:W5:Y:S01]  /*0980*/  @P0 LDG.E.128 R36, desc[UR8][R176.64] ;  /* 0x00000008b0240981 */ /* 0x000162000c1e1d00 */
[----:B-1----:R-:W-:-:S05]  /*0990*/  @P3 IMAD.WIDE.U32 R170, R6, 0x8, R170 ;  /* 0x0000000806aa3825 */ /* 0x002fca00078e00aa */
[----:B------:R1:W5:Y:S01]  /*09a0*/  @P3 LDG.E.64 R216, desc[UR8][R170.64] ;  /* 0x00000008aad83981 */ /* 0x000362000c1e1b00 */
[----:B------:R-:W-:Y:S01]  /*09b0*/  IADD3 R201, PT, PT, R6, 0x20, RZ ;  /* 0x0000002006c97810 */ /* 0x000fe20007ffe0ff */
[--C-:B---3--:R-:W-:Y:S02]  /*09c0*/  HADD2.F32 R168, -RZ, R152.reuse.H0_H0 ;  /* 0x20000098ffa87230 */ /* 0x108fe40000004100 */
[----:B------:R-:W-:Y:S02]  /*09d0*/  HADD2.F32 R152, -RZ, R152.H1_H1 ;  /* 0x30000098ff987230 */ /* 0x000fe40000004100 */
[--C-:B------:R-:W-:Y:S02]  /*09e0*/  HADD2.F32 R178, -RZ, R153.reuse.H0_H0 ;  /* 0x20000099ffb27230 */ /* 0x100fe40000004100 */
[----:B------:R-:W-:Y:S02]  /*09f0*/  HADD2.F32 R180, -RZ, R153.H1_H1 ;  /* 0x30000099ffb47230 */ /* 0x000fe40000004100 */
[----:B------:R-:W-:-:S02]  /*0a00*/  HADD2.F32 R184, -RZ, R154.H1_H1 ;  /* 0x3000009affb87230 */ /* 0x000fc40000004100 */
[C---:B------:R-:W-:Y:S01]  /*0a10*/  FADD.FTZ R168, -R199.reuse, R168 ;  /* 0x000000a8c7a87221 */ /* 0x040fe20000010100 */
[--C-:B----4-:R-:W-:Y:S02]  /*0a20*/  HADD2.F32 R153, -RZ, R156.reuse.H0_H0 ;  /* 0x2000009cff997230 */ /* 0x110fe40000004100 */
[----:B------:R-:W-:Y:S02]  /*0a30*/  HADD2.F32 R186, -RZ, R155.H0_H0 ;  /* 0x2000009bffba7230 */ /* 0x000fe40000004100 */
[C---:B------:R-:W-:Y:S01]  /*0a40*/  FADD.FTZ R152, -R199.reuse, R152 ;  /* 0x00000098c7987221 */ /* 0x040fe20000010100 */
[----:B------:R-:W-:Y:S02]  /*0a50*/  HADD2.F32 R156, -RZ, R156.H1_H1 ;  /* 0x3000009cff9c7230 */ /* 0x000fe40000004100 */
[C---:B------:R-:W-:Y:S01]  /*0a60*/  FADD.FTZ R178, -R199.reuse, R178 ;  /* 0x000000b2c7b27221 */ /* 0x040fe20000010100 */
[----:B0-----:R-:W-:Y:S01]  /*0a70*/  FADD.FTZ R176, -R199, R184 ;  /* 0x000000b8c7b07221 */ /* 0x001fe20000010100 */
[----:B------:R-:W-:-:S02]  /*0a80*/  HADD2.F32 R182, -RZ, R154.H0_H0 ;  /* 0x2000009affb67230 */ /* 0x000fc40000004100 */
[----:B-----5:R-:W-:Y:S01]  /*0a90*/  FMUL.FTZ R3, R167, R168 ;  /* 0x000000a8a7037220 */ /* 0x020fe20000410000 */
[----:B------:R-:W-:Y:S01]  /*0aa0*/  FMUL.FTZ R184, R132, R153 ;  /* 0x0000009984b87220 */ /* 0x000fe20000410000 */
[----:B------:R-:W-:Y:S02]  /*0ab0*/  HADD2.F32 R218, -RZ, R155.H1_H1 ;  /* 0x3000009bffda7230 */ /* 0x000fe40000004100 */
[C---:B------:R-:W-:Y:S01]  /*0ac0*/  FADD.FTZ R180, -R199.reuse, R180 ;  /* 0x000000b4c7b47221 */ /* 0x040fe20000010100 */
[----:B------:R-:W-:Y:S02]  /*0ad0*/  HADD2.F32 R155, -RZ, R157.H0_H0 ;  /* 0x2000009dff9b7230 */ /* 0x000fe40000004100 */
[----:B-1----:R-:W-:Y:S01]  /*0ae0*/  FADD.FTZ R170, -R199, R186 ;  /* 0x000000bac7aa7221 */ /* 0x002fe20000010100 */
[C---:B------:R-:W-:Y:S01]  /*0af0*/  FMUL.FTZ R186, R167.reuse, R152 ;  /* 0x00000098a7ba7220 */ /* 0x040fe20000410000 */
[----:B------:R-:W-:Y:S01]  /*0b00*/  FMUL.FTZ R183, R167, R178 ;  /* 0x000000b2a7b77220 */ /* 0x000fe20000410000 */
[----:B------:R-:W-:-:S02]  /*0b10*/  HADD2.F32 R177, -RZ, R158.H0_H0 ;  /* 0x2000009effb17230 */ /* 0x000fc40000004100 */
[----:B------:R-:W-:Y:S01]  /*0b20*/  FADD.FTZ R68, R68, R153 ;  /* 0x0000009944447221 */ /* 0x000fe20000010000 */
[----:B------:R-:W-:Y:S02]  /*0b30*/  HADD2.F32 R172, -RZ, R158.H1_H1 ;  /* 0x3000009effac7230 */ /* 0x000fe40000004100 */
[----:B------:R-:W-:Y:S01]  /*0b40*/  FFMA.FTZ R100, R3, R153, R100 ;  /* 0x0000009903647223 */ /* 0x000fe20000010064 */
[----:B------:R-:W-:Y:S01]  /*0b50*/  FMUL.FTZ R181, R133, R156 ;  /* 0x0000009c85b57220 */ /* 0x000fe20000410000 */
[----:B------:R-:W-:Y:S01]  /*0b60*/  FADD.FTZ R152, RZ, R184 ;  /* 0x000000b8ff987221 */ /* 0x000fe20000010000 */
[----:B------:R-:W-:Y:S01]  /*0b70*/  FADD.FTZ R158, -R199, R182 ;  /* 0x000000b6c79e7221 */ /* 0x000fe20000010100 */
[----:B------:R-:W-:Y:S01]  /*0b80*/  FFMA.FTZ R153, R3, R184, RZ ;  /* 0x000000b803997223 */ /* 0x000fe200000100ff */
[----:B------:R-:W-:Y:S01]  /*0b90*/  FMUL.FTZ R182, R167, R180 ;  /* 0x000000b4a7b67220 */ /* 0x000fe20000410000 */
[----:B------:R-:W-:Y:S01]  /*0ba0*/  FADD.FTZ R70, R70, R155 ;  /* 0x0000009b46467221 */ /* 0x000fe20000010000 */
[-C--:B------:R-:W-:Y:S01]  /*0bb0*/  FFMA.FTZ R102, R183, R155.reuse, R102 ;  /* 0x0000009bb7667223 */ /* 0x080fe20000010066 */
        /* <DEDUP_REMOVED lines=16> */
[----:B------:R-:W-:-:S02]  /*0cc0*/  HADD2.F32 R157, -RZ, R159.H0_H0 ;  /* 0x2000009fff9d7230 */ /* 0x000fc40000004100 */
[----:B------:R-:W-:Y:S01]  /*0cd0*/  FADD.FTZ R65, R65, R172 ;  /* 0x000000ac41417221 */ /* 0x000fe20000010000 */
[-C--:B------:R-:W-:Y:S01]  /*0ce0*/  FFMA.FTZ R97, R176, R172.reuse, R97 ;  /* 0x000000acb0617223 */ /* 0x080fe20000010061 */
[----:B------:R-:W-:Y:S01]  /*0cf0*/  FMUL.FTZ R172, R129, R172 ;  /* 0x000000ac81ac7220 */ /* 0x000fe20000410000 */
[----:B------:R-:W-:Y:S01]  /*0d00*/  FADD.FTZ R153, R152, R177 ;  /* 0x000000b198997221 */ /* 0x000fe20000010000 */
[----:B------:R-:W-:Y:S01]  /*0d10*/  FFMA.FTZ R155, R179, R177, R154 ;  /* 0x000000b1b39b7223 */ /* 0x000fe2000001009a */
[----:B------:R-:W-:Y:S02]  /*0d20*/  HADD2.F32 R220, -RZ, R159.H1_H1 ;  /* 0x3000009fffdc7230 */ /* 0x000fe40000004100 */
[----:B------:R-:W-:Y:S01]  /*0d30*/  FMUL.FTZ R173, R167, R170 ;  /* 0x000000aaa7ad7220 */ /* 0x000fe20000410000 */
[----:B------:R-:W-:Y:S01]  /*0d40*/  FADD.FTZ R168, -R199, R218 ;  /* 0x000000dac7a87221 */ /* 0x000fe20000010100 */
[-C--:B------:R-:W-:Y:S01]  /*0d50*/  FMUL.FTZ R170, R130, R157.reuse ;  /* 0x0000009d82aa7220 */ /* 0x080fe20000410000 */
        /* <DEDUP_REMOVED lines=14> */
.L_x_3083:
[----:B------:R-:W-:Y:S05]  /*0e40*/  BSYNC.RECONVERGENT B1 ;  /* 0x0000000000017941 */ /* 0x000fea0003800200 */
.L_x_3082:
        /* <DEDUP_REMOVED lines=21> */
[----:B------:R-:W-:Y:S01]  /*0fa0*/  IADD3 R201, PT, PT, R201, 0x20, RZ ;  /* 0x00000020c9c97810 */ /* 0x000fe20007ffe0ff */
[--C-:B---3--:R-:W-:Y:S02]  /*0fb0*/  HADD2.F32 R158, -RZ, R24.reuse.H0_H0 ;  /* 0x20000018ff9e7230 */ /* 0x108fe40000004100 */
[----:B------:R-:W-:Y:S02]  /*0fc0*/  HADD2.F32 R24, -RZ, R24.H1_H1 ;  /* 0x30000018ff187230 */ /* 0x000fe40000004100 */
[----:B------:R-:W-:Y:S02]  /*0fd0*/  HADD2.F32 R160, -RZ, R25.H0_H0 ;  /* 0x20000019ffa07230 */ /* 0x000fe40000004100 */
[----:B------:R-:W-:Y:S02]  /*0fe0*/  HADD2.F32 R164, -RZ, R26.H0_H0 ;  /* 0x2000001affa47230 */ /* 0x000fe40000004100 */
[----:B------:R-:W-:Y:S01]  /*0ff0*/  FADD.FTZ R158, -R199, R158 ;  /* 0x0000009ec79e7221 */ /* 0x000fe20000010100 */
[----:B----4-:R-:W-:-:S02]  /*1000*/  HADD2.F32 R23, -RZ, R28.H0_H0 ;  /* 0x2000001cff177230 */ /* 0x010fc40000004100 */
[----:B------:R-:W-:Y:S02]  /*1010*/  HADD2.F32 R166, -RZ, R26.H1_H1 ;  /* 0x3000001affa67230 */ /* 0x000fe40000004100 */
[C---:B------:R-:W-:Y:S01]  /*1020*/  FADD.FTZ R24, -R199.reuse, R24 ;  /* 0x00000018c7187221 */ /* 0x040fe20000010100 */
[----:B------:R-:W-:Y:S02]  /*1030*/  HADD2.F32 R28, -RZ, R28.H1_H1 ;  /* 0x3000001cff1c7230 */ /* 0x000fe40000004100 */
[C---:B------:R-:W-:Y:S01]  /*1040*/  FADD.FTZ R160, -R199.reuse, R160 ;  /* 0x000000a0c7a07221 */ /* 0x040fe20000010100 */
[----:B0-----:R-:W-:Y:S01]  /*1050*/  FADD.FTZ R152, -R199, R164 ;  /* 0x000000a4c7987221 */ /* 0x001fe20000010100 */
[----:B-----5:R-:W-:Y:S01]  /*1060*/  FMUL.FTZ R165, R167, R158 ;  /* 0x0000009ea7a57220 */ /* 0x020fe20000410000 */
[----:B------:R-:W-:Y:S01]  /*1070*/  FMUL.FTZ R164, R124, R23 ;  /* 0x000000177ca47220 */ /* 0x000fe20000410000 */
[----:B------:R-:W-:Y:S02]  /*1080*/  HADD2.F32 R162, -RZ, R25.H1_H1 ;  /* 0x30000019ffa27230 */ /* 0x000fe40000004100 */
[----:B------:R-:W-:Y:S01]  /*1090*/  FADD.FTZ R154, -R199, R166 ;  /* 0x000000a6c79a7221 */ /* 0x000fe20000010100 */
[----:B------:R-:W-:-:S02]  /*10a0*/  HADD2.F32 R25, -RZ, R29.H0_H0 ;  /* 0x2000001dff197230 */ /* 0x000fc40000004100 */
[C---:B------:R-:W-:Y:S01]  /*10b0*/  FMUL.FTZ R166, R167.reuse, R24 ;  /* 0x00000018a7a67220 */ /* 0x040fe20000410000 */
        /* <DEDUP_REMOVED lines=9> */
[----:B------:R-:W-:-:S02]  /*1150*/  HADD2.F32 R26, -RZ, R29.H1_H1 ;  /* 0x3000001dff1a7230 */ /* 0x000fc40000004100 */
[----:B------:R-:W-:Y:S01]  /*1160*/  FADD.FTZ R25, R24, R161 ;  /* 0x000000a118197221 */ /* 0x000fe20000010000 */
[----:B------:R-:W-:Y:S01]  /*1170*/  FADD.FTZ R162, -R199, R162 ;  /* 0x000000a2c7a27221 */ /* 0x000fe20000010100 */
[----:B------:R-:W-:Y:S01]  /*1180*/  FFMA.FTZ R24, R166, R161, R23 ;  /* 0x000000a1a6187223 */ /* 0x000fe20000010017 */
[--C-:B------:R-:W-:Y:S02]  /*1190*/  HADD2.F32 R29, -RZ, R30.reuse.H0_H0 ;  /* 0x2000001eff1d7230 */ /* 0x100fe40000004100 */
[--C-:B-1----:R-:W-:Y:S02]  /*11a0*/  HADD2.F32 R157, -RZ, R31.reuse.H0_H0 ;  /* 0x2000001fff9d7230 */ /* 0x102fe40000004100 */
[----:B------:R-:W-:Y:S02]  /*11b0*/  HADD2.F32 R224, -RZ, R31.H1_H1 ;  /* 0x3000001fffe07230 */ /* 0x000fe40000004100 */
[----:B------:R-:W-:Y:S01]  /*11c0*/  FMUL.FTZ R31, R167, R152 ;  /* 0x00000098a71f7220 */ /* 0x000fe20000410000 */
[----:B------:R-:W-:-:S02]  /*11d0*/  HADD2.F32 R156, -RZ, R30.H1_H1 ;  /* 0x3000001eff9c7230 */ /* 0x000fc40000004100 */
        /* <DEDUP_REMOVED lines=8> */
[----:B------:R-:W-:Y:S01]  /*1260*/  FADD.FTZ R24, R25, R30 ;  /* 0x0000001e19187221 */ /* 0x000fe20000010000 */
[----:B------:R-:W-:Y:S01]  /*1270*/  FFMA.FTZ R152, R162, R30, R23 ;  /* 0x0000001ea2987223 */ /* 0x000fe20000010017 */
[----:B------:R-:W-:-:S02]  /*1280*/  HADD2.F32 R222, -RZ, R27.H1_H1 ;  /* 0x3000001bffde7230 */ /* 0x000fc40000004100 */
[----:B------:R-:W-:Y:S01]  /*1290*/  FADD.FTZ R61, R61, R28 ;  /* 0x0000001c3d3d7221 */ /* 0x000fe20000010000 */
[----:B------:R-:W-:Y:S01]  /*12a0*/  FFMA.FTZ R93, R166, R28, R93 ;  /* 0x0000001ca65d7223 */ /* 0x000fe2000001005d */
[----:B------:R-:W-:Y:S01]  /*12b0*/  FADD.FTZ R63, R63, R26 ;  /* 0x0000001a3f3f7221 */ /* 0x000fe20000010000 */
[----:B------:R-:W-:Y:S01]  /*12c0*/  FFMA.FTZ R95, R162, R26, R95 ;  /* 0x0000001aa25f7223 */ /* 0x000fe2000001005f */
[----:B------:R-:W-:Y:S01]  /*12d0*/  FADD.FTZ R220, -R199, R220 ;  /* 0x000000dcc7dc7221 */ /* 0x000fe20000010100 */
[----:B------:R-:W-:Y:S01]  /*12e0*/  FMUL.FTZ R28, R167, R154 ;  /* 0x0000009aa71c7220 */ /* 0x000fe20000410000 */
        /* <DEDUP_REMOVED lines=20> */
.L_x_3085:
[----:B------:R-:W-:Y:S05]  /*1430*/  BSYNC.RECONVERGENT B1 ;  /* 0x0000000000017941 */ /* 0x000fea0003800200 */
.L_x_3084:
        /* <DEDUP_REMOVED lines=24> */
[----:B------:R-:W-:Y:S02]  /*15c0*/  HADD2.F32 R152, -RZ, R9.H0_H0 ;  /* 0x20000009ff987230 */ /* 0x000fe40000004100 */
[C---:B------:R-:W-:Y:S01]  /*15d0*/  FADD.FTZ R22, -R199.reuse, R22 ;  /* 0x00000016c7167221 */ /* 0x040fe20000010100 */
[--C-:B----4-:R-:W-:Y:S02]  /*15e0*/  HADD2.F32 R7, -RZ, R12.reuse.H0_H0 ;  /* 0x2000000cff077230 */ /* 0x110fe40000004100 */
[----:B------:R-:W-:Y:S01]  /*15f0*/  FADD.FTZ R8, -R199, R8 ;  /* 0x00000008c7087221 */ /* 0x000fe20000010100 */
[----:B------:R-:W-:-:S02]  /*1600*/  HADD2.F32 R12, -RZ, R12.H1_H1 ;  /* 0x3000000cff0c7230 */ /* 0x000fc40000004100 */
[----:B------:R-:W-:Y:S01]  /*1610*/  FADD.FTZ R152, -R199, R152 ;  /* 0x00000098c7987221 */ /* 0x000fe20000010100 */
[C---:B0----5:R-:W-:Y:S01]  /*1620*/  FMUL.FTZ R21, R167.reuse, R22 ;  /* 0x00000016a7157220 */ /* 0x061fe20000410000 */
[-C--:B------:R-:W-:Y:S01]  /*1630*/  FMUL.FTZ R20, R116, R7.reuse ;  /* 0x0000000774147220 */ /* 0x080fe20000410000 */
[----:B------:R-:W-:Y:S02]  /*1640*/  HADD2.F32 R154, -RZ, R9.H1_H1 ;  /* 0x30000009ff9a7230 */ /* 0x000fe40000004100 */
[C---:B------:R-:W-:Y:S01]  /*1650*/  FMUL.FTZ R22, R167.reuse, R8 ;  /* 0x00000008a7167220 */ /* 0x040fe20000410000 */
[----:B------:R-:W-:Y:S02]  /*1660*/  HADD2.F32 R9, -RZ, R13.H0_H0 ;  /* 0x2000000dff097230 */ /* 0x000fe40000004100 */
[----:B------:R-:W-:Y:S01]  /*1670*/  FMUL.FTZ R19, R167, R152 ;  /* 0x00000098a7137220 */ /* 0x000fe20000410000 */
[--C-:B------:R-:W-:Y:S02]  /*1680*/  HADD2.F32 R156, -RZ, R10.reuse.H0_H0 ;  /* 0x2000000aff9c7230 */ /* 0x100fe40000004100 */
[----:B------:R-:W-:Y:S01]  /*1690*/  FADD.FTZ R52, R52, R7 ;  /* 0x0000000734347221 */ /* 0x000fe20000010000 */
[----:B------:R-:W-:Y:S01]  /*16a0*/  FFMA.FTZ R84, R21, R7, R84 ;  /* 0x0000000715547223 */ /* 0x000fe20000010054 */
[----:B-1----:R-:W-:Y:S01]  /*16b0*/  FMUL.FTZ R17, R117, R12 ;  /* 0x0000000c75117220 */ /* 0x002fe20000410000 */
[----:B------:R-:W-:Y:S01]  /*16c0*/  FADD.FTZ R8, R203, R20 ;  /* 0x00000014cb087221 */ /* 0x000fe20000010000 */
[----:B------:R-:W-:Y:S01]  /*16d0*/  FFMA.FTZ R7, R21, R20, R218 ;  /* 0x0000001415077223 */ /* 0x000fe200000100da */
[----:B------:R-:W-:-:S02]  /*16e0*/  HADD2.F32 R158, -RZ, R10.H1_H1 ;  /* 0x3000000aff9e7230 */ /* 0x000fc40000004100 */
[----:B------:R-:W-:Y:S01]  /*16f0*/  FADD.FTZ R54, R54, R9 ;  /* 0x0000000936367221 */ /* 0x000fe20000010000 */
[-C--:B------:R-:W-:Y:S01]  /*1700*/  FFMA.FTZ R86, R19, R9.reuse, R86 ;  /* 0x0000000913567223 */ /* 0x080fe20000010056 */
[----:B------:R-:W-:Y:S01]  /*1710*/  FMUL.FTZ R16, R118, R9 ;  /* 0x0000000976107220 */ /* 0x000fe20000410000 */
[----:B------:R-:W-:Y:S02]  /*1720*/  HADD2.F32 R10, -RZ, R13.H1_H1 ;  /* 0x3000000dff0a7230 */ /* 0x000fe40000004100 */
[C---:B------:R-:W-:Y:S01]  /*1730*/  FADD.FTZ R156, -R199.reuse, R156 ;  /* 0x0000009cc79c7221 */ /* 0x040fe20000010100 */
[----:B------:R-:W-:Y:S01]  /*1740*/  FADD.FTZ R9, R8, R17 ;  /* 0x0000001108097221 */ /* 0x000fe20000010000 */
[----:B------:R-:W-:Y:S01]  /*1750*/  FADD.FTZ R18, -R199, R154 ;  /* 0x0000009ac7127221 */ /* 0x000fe20000010100 */
[----:B------:R-:W-:Y:S01]  /*1760*/  FFMA.FTZ R8, R22, R17, R7 ;  /* 0x0000001116087223 */ /* 0x000fe20000010007 */
[----:B------:R-:W-:Y:S02]  /*1770*/  HADD2.F32 R13, -RZ, R14.H0_H0 ;  /* 0x2000000eff0d7230 */ /* 0x000fe40000004100 */
[----:B------:R-:W-:-:S02]  /*1780*/  HADD2.F32 R157, -RZ, R15.H0_H0 ;  /* 0x2000000fff9d7230 */ /* 0x000fc40000004100 */
[----:B------:R-:W-:Y:S02]  /*1790*/  HADD2.F32 R226, -RZ, R15.H1_H1 ;  /* 0x3000000fffe27230 */ /* 0x000fe40000004100 */
[C---:B------:R-:W-:Y:S01]  /*17a0*/  FMUL.FTZ R15, R167.reuse, R156 ;  /* 0x0000009ca70f7220 */ /* 0x040fe20000410000 */
        /* <DEDUP_REMOVED lines=8> */
[----:B------:R-:W-:Y:S01]  /*1830*/  FADD.FTZ R158, -R199, R158 ;  /* 0x0000009ec79e7221 */ /* 0x000fe20000010100 */
        /* <DEDUP_REMOVED lines=30> */
.L_x_3087:
[----:B------:R-:W-:Y:S05]  /*1a20*/  BSYNC.RECONVERGENT B1 ;  /* 0x0000000000017941 */ /* 0x000fea0003800200 */
.L_x_3086:
        /* <DEDUP_REMOVED lines=21> */
[--C-:B---3--:R-:W-:Y:S02]  /*1b80*/  HADD2.F32 R194, -RZ, R152.reuse.H0_H0 ;  /* 0x20000098ffc27230 */ /* 0x108fe40000004100 */
[----:B------:R-:W-:Y:S02]  /*1b90*/  HADD2.F32 R152, -RZ, R152.H1_H1 ;  /* 0x30000098ff987230 */ /* 0x000fe40000004100 */
[--C-:B------:R-:W-:Y:S02]  /*1ba0*/  HADD2.F32 R196, -RZ, R153.reuse.H0_H0 ;  /* 0x20000099ffc47230 */ /* 0x100fe40000004100 */
[----:B------:R-:W-:Y:S02]  /*1bb0*/  HADD2.F32 R198, -RZ, R153.H1_H1 ;  /* 0x30000099ffc67230 */ /* 0x000fe40000004100 */
[----:B------:R-:W-:Y:S01]  /*1bc0*/  FADD.FTZ R194, -R199, R194 ;  /* 0x000000c2c7c27221 */ /* 0x000fe20000010100 */
[----:B----4-:R-:W-:-:S02]  /*1bd0*/  HADD2.F32 R153, -RZ, R156.H0_H0 ;  /* 0x2000009cff997230 */ /* 0x010fc40000004100 */
[C---:B------:R-:W-:Y:S01]  /*1be0*/  FADD.FTZ R152, -R199.reuse, R152 ;  /* 0x00000098c7987221 */ /* 0x040fe20000010100 */
[----:B------:R-:W-:Y:S01]  /*1bf0*/  FADD.FTZ R196, -R199, R196 ;  /* 0x000000c4c7c47221 */ /* 0x000fe20000010100 */
[----:B------:R-:W-:Y:S02]  /*1c00*/  HADD2.F32 R156, -RZ, R156.H1_H1 ;  /* 0x3000009cff9c7230 */ /* 0x000fe40000004100 */
[----:B-----5:R-:W-:Y:S01]  /*1c10*/  FMUL.FTZ R169, R167, R194 ;  /* 0x000000c2a7a97220 */ /* 0x020fe20000410000 */
[--C-:B------:R-:W-:Y:S02]  /*1c20*/  HADD2.F32 R200, -RZ, R154.reuse.H0_H0 ;  /* 0x2000009affc87230 */ /* 0x100fe40000004100 */
[----:B0-----:R-:W-:Y:S01]  /*1c30*/  FMUL.FTZ R190, R108, R153 ;  /* 0x000000996cbe7220 */ /* 0x001fe20000410000 */
[----:B------:R-:W-:Y:S02]  /*1c40*/  HADD2.F32 R154, -RZ, R154.H1_H1 ;  /* 0x3000009aff9a7230 */ /* 0x000fe40000004100 */
[----:B------:R-:W-:-:S02]  /*1c50*/  HADD2.F32 R202, -RZ, R155.H0_H0 ;  /* 0x2000009bffca7230 */ /* 0x000fc40000004100 */
[----:B------:R-:W-:Y:S02]  /*1c60*/  HADD2.F32 R220, -RZ, R155.H1_H1 ;  /* 0x3000009bffdc7230 */ /* 0x000fe40000004100 */
[C---:B-1----:R-:W-:Y:S01]  /*1c70*/  FMUL.FTZ R188, R167.reuse, R152 ;  /* 0x00000098a7bc7220 */ /* 0x042fe20000410000 */
[--C-:B------:R-:W-:Y:S02]  /*1c80*/  HADD2.F32 R155, -RZ, R157.reuse.H0_H0 ;  /* 0x2000009dff9b7230 */ /* 0x100fe40000004100 */
[----:B------:R-:W-:Y:S01]  /*1c90*/  FMUL.FTZ R185, R167, R196 ;  /* 0x000000c4a7b97220 */ /* 0x000fe20000410000 */
[----:B--2---:R-:W-:Y:S01]  /*1ca0*/  FADD.FTZ R192, -R199, R198 ;  /* 0x000000c6c7c07221 */ /* 0x004fe20000010100 */
[----:B------:R-:W-:Y:S01]  /*1cb0*/  FADD.FTZ R44, R44, R153 ;  /* 0x000000992c2c7221 */ /* 0x000fe20000010000 */
[----:B------:R-:W-:Y:S01]  /*1cc0*/  FFMA.FTZ R76, R169, R153, R76 ;  /* 0x00000099a94c7223 */ /* 0x000fe2000001004c */
[----:B------:R-:W-:Y:S01]  /*1cd0*/  FMUL.FTZ R187, R109, R156 ;  /* 0x0000009c6dbb7220 */ /* 0x000fe20000410000 */
[----:B------:R-:W-:Y:S01]  /*1ce0*/  FADD.FTZ R152, R203, R190 ;  /* 0x000000becb987221 */ /* 0x000fe20000010000 */
[----:B------:R-:W-:Y:S01]  /*1cf0*/  FFMA.FTZ R153, R169, R190, R218 ;  /* 0x000000bea9997223 */ /* 0x000fe200000100da */
[----:B------:R-:W-:Y:S01]  /*1d00*/  FADD.FTZ R198, -R199, R154 ;  /* 0x0000009ac7c67221 */ /* 0x000fe20000010100 */
[----:B------:R-:W-:-:S02]  /*1d10*/  HADD2.F32 R154, -RZ, R157.H1_H1 ;  /* 0x3000009dff9a7230 */ /* 0x000fc40000004100 */
[----:B------:R-:W-:Y:S01]  /*1d20*/  FADD.FTZ R46, R46, R155 ;  /* 0x0000009b2e2e7221 */ /* 0x000fe20000010000 */
[-C--:B------:R-:W-:Y:S01]  /*1d30*/  FFMA.FTZ R78, R185, R155.reuse, R78 ;  /* 0x0000009bb94e7223 */ /* 0x080fe2000001004e */
        /* <DEDUP_REMOVED lines=24> */
[----:B------:R-:W-:Y:S01]  /*1ec0*/  FADD.FTZ R220, -R199, R220 ;  /* 0x000000dcc7dc7221 */ /* 0x000fe20000010100 */
        /* <DEDUP_REMOVED lines=19> */
.L_x_3089:
[----:B------:R-:W-:Y:S05]  /*2000*/  BSYNC.RECONVERGENT B1 ;  /* 0x0000000000017941 */ /* 0x000fea0003800200 */
.L_x_3088:
        /* <DEDUP_REMOVED lines=23> */
.L_x_3143:
        /* <DEDUP_REMOVED lines=27> */
[C---:B------:R-:W-:Y:S01]  /*2330*/  FMUL.FTZ R156, R167.reuse, R156 ;  /* 0x0000009ca79c7220 */ /* 0x040fe20000410000 */
[----:B------:R-:W-:Y:S01]  /*2340*/  FMUL.FTZ R152, R167, R152 ;  /* 0x00000098a7987220 */ /* 0x000fe20000410000 */
[----:B------:R-:W-:Y:S01]  /*2350*/  ISETP.GE.U32.AND.EX P0, PT, R209, 0x1000000, PT, P0 ;  /* 0x01000000d100780c */ /* 0x000fe20003f06100 */
[----:B------:R-:W-:Y:S01]  /*2360*/  FMUL.FTZ R154, R154, UR13 ;  /* 0x0000000d9a9a7c20 */ /* 0x000fe20008410000 */
[----:B------:R-:W-:Y:S01]  /*2370*/  FMUL.FTZ R156, R156, UR13 ;  /* 0x0000000d9c9c7c20 */ /* 0x000fe20008410000 */
[-CC-:B------:R-:W-:Y:S01]  /*2380*/  FFMA.FTZ R155, R176, R199.reuse, R220.reuse ;  /* 0x000000c7b09b7223 */ /* 0x180fe200000100dc */
[----:B------:R-:W-:Y:S01]  /*2390*/  FMUL.FTZ R152, R152, UR13 ;  /* 0x0000000d98987c20 */ /* 0x000fe20008410000 */
[----:B------:R-:W-:Y:S01]  /*23a0*/  FFMA.FTZ R153, R183, R199, R220 ;  /* 0x000000c7b7997223 */ /* 0x000fe200000100dc */
[----:B------:R-:W-:-:S02]  /*23b0*/  FSEL R201, R154, RZ, P6 ;  /* 0x000000ff9ac97208 */ /* 0x000fc40003000000 */
[----:B------:R-:W-:Y:S01]  /*23c0*/  FSEL R218, R156, RZ, P0 ;  /* 0x000000ff9cda7208 */ /* 0x000fe20000000000 */
[----:B------:R-:W-:Y:S01]  /*23d0*/  FADD.FTZ R156, R172, -R155 ;  /* 0x8000009bac9c7221 */ /* 0x000fe20000010000 */
[----:B------:R-:W-:Y:S01]  /*23e0*/  LOP3.LUT P6, RZ, R209, 0xff, RZ, 0xc0, !PT ;  /* 0x000000ffd1ff7812 */ /* 0x000fe200078cc0ff */
[-CC-:B------:R-:W-:Y:S01]  /*23f0*/  FFMA.FTZ R155, R182, R199.reuse, R220.reuse ;  /* 0x000000c7b69b7223 */ /* 0x180fe200000100dc */
[----:B------:R-:W-:Y:S01]  /*2400*/  FADD.FTZ R154, R180, -R153 ;  /* 0x80000099b49a7221 */ /* 0x000fe20000010000 */
[----:B------:R-:W-:Y:S01]  /*2410*/  FMUL.FTZ R157, R167, R156 ;  /* 0x0000009ca79d7220 */ /* 0x000fe20000410000 */
[----:B0-----:R-:W-:Y:S01]  /*2420*/  FSEL R158, R152, RZ, P6 ;  /* 0x000000ff989e7208 */ /* 0x001fe20003000000 */
[-CC-:B------:R-:W-:Y:S01]  /*2430*/  FFMA.FTZ R152, R186, R199.reuse, R220.reuse ;  /* 0x000000c7ba987223 */ /* 0x180fe200000100dc */
        /* <DEDUP_REMOVED lines=28> */
.L_x_3095:
[-CC-:B------:R-:W-:Y:S01]  /*2600*/  FFMA.FTZ R145, R173, R199.reuse, R220.reuse ;  /* 0x000000c7ad917223 */ /* 0x180fe200000100dc */
[-CC-:B------:R-:W-:Y:S01]  /*2610*/  FFMA.FTZ R152, R168, R199.reuse, R220.reuse ;  /* 0x000000c7a8987223 */ /* 0x180fe200000100dc */
[-C--:B------:R-:W-:Y:S01]  /*2620*/  FFMA.FTZ R144, R179, R199.reuse, R220 ;  /* 0x000000c7b3907223 */ /* 0x080fe200000100dc */
[----:B------:R-:W-:Y:S01]  /*2630*/  ISETP.GE.U32.AND P0, PT, R208, RZ, PT ;  /* 0x000000ffd000720c */ /* 0x000fe20003f06070 */
[----:B------:R-:W-:Y:S01]  /*2640*/  FADD.FTZ R146, R170, -R145 ;  /* 0x80000091aa927221 */ /* 0x000fe20000010000 */
[----:B------:R-:W-:Y:S01]  /*2650*/  FADD.FTZ R152, R171, -R152 ;  /* 0x80000098ab987221 */ /* 0x000fe20000010000 */
[----:B------:R-:W-:Y:S01]  /*2660*/  FADD.FTZ R144, R177, -R144 ;  /* 0x80000090b1907221 */ /* 0x000fe20000010000 */
[----:B------:R-:W-:Y:S01]  /*2670*/  ISETP.GE.U32.AND.EX P0, PT, R209, 0x1000000, PT, P0 ;  /* 0x01000000d100780c */ /* 0x000fe20003f06100 */
[C---:B-----5:R-:W-:Y:S01]  /*2680*/  FMUL.FTZ R147, R167.reuse, R146 ;  /* 0x00000092a7937220 */ /* 0x060fe20000410000 */
[----:B------:R-:W-:Y:S01]  /*2690*/  FMUL.FTZ R152, R167, R152 ;  /* 0x00000098a7987220 */ /* 0x000fe20000410000 */
[----:B------:R-:W-:Y:S01]  /*26a0*/  FFMA.FTZ R153, R176, R199, R220 ;  /* 0x000000c7b0997223 */ /* 0x000fe200000100dc */
[----:B------:R-:W-:Y:S01]  /*26b0*/  LOP3.LUT P6, RZ, R209, 0xff0000, RZ, 0xc0, !PT ;  /* 0x00ff0000d1ff7812 */ /* 0x000fe200078cc0ff */
[----:B------:R-:W-:Y:S01]  /*26c0*/  FMUL.FTZ R145, R147, UR13 ;  /* 0x0000000d93917c20 */ /* 0x000fe20008410000 */
[----:B------:R-:W-:Y:S01]  /*26d0*/  FMUL.FTZ R146, R167, R144 ;  /* 0x00000090a7927220 */ /* 0x000fe20000410000 */
[C---:B------:R-:W-:Y:S01]  /*26e0*/  F2FP.F16.F32.PACK_AB R147, R152.reuse, R147 ;  /* 0x000000939893723e */ /* 0x040fe200000000ff */
[----:B------:R-:W-:-:S02]  /*26f0*/  FMUL.FTZ R152, R152, UR13 ;  /* 0x0000000d98987c20 */ /* 0x000fc40008410000 */
[----:B------:R-:W-:Y:S01]  /*2700*/  FSEL R203, R145, RZ, P6 ;  /* 0x000000ff91cb7208 */ /* 0x000fe20003000000 */
[----:B------:R-:W-:Y:S01]  /*2710*/  FMUL.FTZ R144, R146, UR13 ;  /* 0x0000000d92907c20 */ /* 0x000fe20008410000 */
[----:B------:R-:W-:Y:S01]  /*2720*/  LOP3.LUT P6, RZ, R209, 0xff, RZ, 0xc0, !PT ;  /* 0x000000ffd1ff7812 */ /* 0x000fe200078cc0ff */
[-CC-:B------:R-:W-:Y:S01]  /*2730*/  FFMA.FTZ R145, R183, R199.reuse, R220.reuse ;  /* 0x000000c7b7917223 */ /* 0x180fe200000100dc */
[----:B------:R-:W-:Y:S01]  /*2740*/  FSEL R222, R152, RZ, P0 ;  /* 0x000000ff98de7208 */ /* 0x000fe20000000000 */
[----:B------:R-:W-:Y:S01]  /*2750*/  FADD.FTZ R152, R172, -R153 ;  /* 0x80000099ac987221 */ /* 0x000fe20000010000 */
[-CC-:B------:R-:W-:Y:S01]  /*2760*/  FFMA.FTZ R153, R182, R199.reuse, R220.reuse ;  /* 0x000000c7b6997223 */ /* 0x180fe200000100dc */
[----:B------:R-:W-:Y:S01]  /*2770*/  FSEL R201, R144, RZ, P6 ;  /* 0x000000ff90c97208 */ /* 0x000fe20003000000 */
[----:B------:R-:W-:Y:S01]  /*2780*/  FADD.FTZ R144, R180, -R145 ;  /* 0x80000091b4907221 */ /* 0x000fe20000010000 */
[----:B------:R-:W-:Y:S01]  /*2790*/  FMUL.FTZ R157, R167, R152 ;  /* 0x00000098a79d7220 */ /* 0x000fe20000410000 */
[----:B------:R-:W-:Y:S01]  /*27a0*/  FADD.FTZ R154, R178, -R153 ;  /* 0x80000099b29a7221 */ /* 0x000fe20000010000 */
[-CC-:B------:R-:W-:Y:S01]  /*27b0*/  FFMA.FTZ R145, R3, R199.reuse, R220.reuse ;  /* 0x000000c703917223 */ /* 0x180fe200000100dc */
[----:B------:R-:W-:Y:S01]  /*27c0*/  FFMA.FTZ R152, R186, R199, R220 ;  /* 0x000000c7ba987223 */ /* 0x000fe200000100dc */
[----:B------:R-:W-:Y:S01]  /*27d0*/  LOP3.LUT P0, RZ, R209, 0xff00, RZ, 0xc0, !PT ;  /* 0x0000ff00d1ff7812 */ /* 0x000fe2000780c0ff */
[----:B------:R-:W-:Y:S01]  /*27e0*/  FMUL.FTZ R155, R167, R144 ;  /* 0x00000090a79b7220 */ /* 0x000fe20000410000 */
[C---:B------:R-:W-:Y:S01]  /*27f0*/  F2FP.F16.F32.PACK_AB R146, R157.reuse, R146 ;  /* 0x000000929d92723e */ /* 0x040fe200000000ff */
[----:B------:R-:W-:Y:S01]  /*2800*/  FMUL.FTZ R157, R157, UR13 ;  /* 0x0000000d9d9d7c20 */ /* 0x000fe20008410000 */
        /* <DEDUP_REMOVED lines=25> */
.L_x_3094:
        /* <DEDUP_REMOVED lines=10> */
[----:B0-----:R-:W-:Y:S01]  /*2a40*/  FFMA.FTZ R158, R179, R199, R220 ;  /* 0x000000c7b39e7223 */ /* 0x001fe200000100dc */
[----:B------:R-:W-:Y:S01]  /*2a50*/  FADD.FTZ R159, R171, -R222 ;  /* 0x800000deab9f7221 */ /* 0x000fe20000010000 */
[----:B------:R-:W-:Y:S01]  /*2a60*/  FADD.FTZ R157, R170, -R155 ;  /* 0x8000009baa9d7221 */ /* 0x000fe20000010000 */
[----:B------:R-:W-:-:S02]  /*2a70*/  HADD2.F32 R154, -RZ, R38.H1_H1 ;  /* 0x30000026ff9a7230 */ /* 0x000fc40000004100 */
[----:B------:R-:W-:Y:S01]  /*2a80*/  FADD.FTZ R153, R172, -R153 ;  /* 0x80000099ac997221 */ /* 0x000fe20000010000 */
[----:B------:R-:W-:Y:S01]  /*2a90*/  FADD.FTZ R155, R177, -R158 ;  /* 0x8000009eb19b7221 */ /* 0x000fe20000010000 */
[C---:B-----5:R-:W-:Y:S01]  /*2aa0*/  FFMA.FTZ R218, R167.reuse, R159, R218 ;  /* 0x0000009fa7da7223 */ /* 0x060fe200000100da */
[----:B------:R-:W-:Y:S02]  /*2ab0*/  HADD2.F32 R152, -RZ, R38.H0_H0 ;  /* 0x20000026ff987230 */ /* 0x000fe40000004100 */
[----:B------:R-:W-:Y:S01]  /*2ac0*/  FFMA.FTZ R158, R167, R157, R156 ;  /* 0x0000009da79e7223 */ /* 0x000fe2000001009c */
[----:B------:R-:W-:Y:S01]  /*2ad0*/  FFMA.FTZ R159, R183, R199, R220 ;  /* 0x000000c7b79f7223 */ /* 0x000fe200000100dc */
[----:B------:R-:W-:Y:S01]  /*2ae0*/  ISETP.GE.U32.AND P0, PT, R208, RZ, PT ;  /* 0x000000ffd000720c */ /* 0x000fe20003f06070 */
[----:B------:R-:W-:Y:S01]  /*2af0*/  FFMA.FTZ R157, R167, R153, R154 ;  /* 0x00000099a79d7223 */ /* 0x000fe2000001009a */
[----:B------:R-:W-:Y:S01]  /*2b00*/  FFMA.FTZ R203, R182, R199, R220 ;  /* 0x000000c7b6cb7223 */ /* 0x000fe200000100dc */
[----:B------:R-:W-:-:S02]  /*2b10*/  HADD2.F32 R154, -RZ, R37.H0_H0 ;  /* 0x20000025ff9a7230 */ /* 0x000fc40000004100 */
[----:B------:R-:W-:Y:S01]  /*2b20*/  FFMA.FTZ R153, R3, R199, R220 ;  /* 0x000000c703997223 */ /* 0x000fe200000100dc */
[----:B------:R-:W-:Y:S01]  /*2b30*/  FADD.FTZ R201, R180, -R159 ;  /* 0x8000009fb4c97221 */ /* 0x000fe20000010000 */
[----:B------:R-:W-:Y:S01]  /*2b40*/  FMUL.FTZ R158, R158, UR13 ;  /* 0x0000000d9e9e7c20 */ /* 0x000fe20008410000 */
[----:B------:R-:W-:Y:S01]  /*2b50*/  FMUL.FTZ R218, R218, UR13 ;  /* 0x0000000ddada7c20 */ /* 0x000fe20008410000 */
[----:B------:R-:W-:Y:S01]  /*2b60*/  FFMA.FTZ R155, R167, R155, R152 ;  /* 0x0000009ba79b7223 */ /* 0x000fe20000010098 */
[----:B------:R-:W-:Y:S01]  /*2b70*/  HADD2.F32 R156, -RZ, R37.H1_H1 ;  /* 0x30000025ff9c7230 */ /* 0x000fe20000004100 */
[C---:B------:R-:W-:Y:S01]  /*2b80*/  LOP3.LUT P6, RZ, R209.reuse, 0xff0000, RZ, 0xc0, !PT ;  /* 0x00ff0000d1ff7812 */ /* 0x040fe200078cc0ff */
[----:B------:R-:W-:Y:S01]  /*2b90*/  FADD.FTZ R203, R178, -R203 ;  /* 0x800000cbb2cb7221 */ /* 0x000fe20000010000 */
[----:B------:R-:W-:Y:S01]  /*2ba0*/  ISETP.GE.U32.AND.EX P0, PT, R209, 0x1000000, PT, P0 ;  /* 0x01000000d100780c */ /* 0x000fe20003f06100 */
[----:B------:R-:W-:Y:S01]  /*2bb0*/  FADD.FTZ R159, R184, -R153 ;  /* 0x80000099b89f7221 */ /* 0x000fe20000010000 */
[----:B------:R-:W-:Y:S01]  /*2bc0*/  FFMA.FTZ R222, R186, R199, R220 ;  /* 0x000000c7bade7223 */ /* 0x000fe200000100dc */
[----:B------:R-:W-:-:S02]  /*2bd0*/  HADD2.F32 R152, -RZ, R36.H0_H0 ;  /* 0x20000024ff987230 */ /* 0x000fc40000004100 */
        /* <DEDUP_REMOVED lines=10> */
[----:B------:R-:W-:Y:S01]  /*2c80*/  FFMA.FTZ R152, R167, R159, R152 ;  /* 0x0000009fa7987223 */ /* 0x000fe20000010098 */
        /* <DEDUP_REMOVED lines=20> */
.L_x_3097:
[-CC-:B------:R-:W-:Y:S01]  /*2dd0*/  FFMA.FTZ R145, R173, R199.reuse, R220.reuse ;  /* 0x000000c7ad917223 */ /* 0x180fe200000100dc */
[--C-:B------:R-:W-:Y:S02]  /*2de0*/  HADD2.F32 R146, -RZ, R39.reuse.H0_H0 ;  /* 0x20000027ff927230 */ /* 0x100fe40000004100 */
[-CC-:B------:R-:W-:Y:S01]  /*2df0*/  FFMA.FTZ R152, R168, R199.reuse, R220.reuse ;  /* 0x000000c7a8987223 */ /* 0x180fe200000100dc */
[----:B------:R-:W-:Y:S02]  /*2e00*/  HADD2.F32 R156, -RZ, R39.H1_H1 ;  /* 0x30000027ff9c7230 */ /* 0x000fe40000004100 */
[----:B------:R-:W-:Y:S01]  /*2e10*/  FADD.FTZ R144, R170, -R145 ;  /* 0x80000091aa907221 */ /* 0x000fe20000010000 */
[-CC-:B------:R-:W-:Y:S01]  /*2e20*/  FFMA.FTZ R145, R183, R199.reuse, R220.reuse ;  /* 0x000000c7b7917223 */ /* 0x180fe200000100dc */
[----:B------:R-:W-:Y:S02]  /*2e30*/  HADD2.F32 R153, -RZ, R38.H0_H0 ;  /* 0x20000026ff997230 */ /* 0x000fe40000004100 */
[-C--:B------:R-:W-:Y:S01]  /*2e40*/  FFMA.FTZ R155, R176, R199.reuse, R220 ;  /* 0x000000c7b09b7223 */ /* 0x080fe200000100dc */
[----:B0----5:R-:W-:Y:S01]  /*2e50*/  FFMA.FTZ R159, R167, R144, R146 ;  /* 0x00000090a79f7223 */ /* 0x021fe20000010092 */
[----:B------:R-:W-:Y:S01]  /*2e60*/  FFMA.FTZ R144, R179, R199, R220 ;  /* 0x000000c7b3907223 */ /* 0x000fe200000100dc */
[----:B------:R-:W-:-:S02]  /*2e70*/  HADD2.F32 R147, -RZ, R37.H0_H0 ;  /* 0x20000025ff937230 */ /* 0x000fc40000004100 */
[----:B------:R-:W-:Y:S01]  /*2e80*/  FADD.FTZ R154, R171, -R152 ;  /* 0x80000098ab9a7221 */ /* 0x000fe20000010000 */
[----:B------:R-:W-:Y:S02]  /*2e90*/  HADD2.F32 R157, -RZ, R38.H1_H1 ;  /* 0x30000026ff9d7230 */ /* 0x000fe40000004100 */
[----:B------:R-:W-:Y:S01]  /*2ea0*/  FADD.FTZ R146, R177, -R144 ;  /* 0x80000090b1927221 */ /* 0x000fe20000010000 */
[----:B------:R-:W-:Y:S01]  /*2eb0*/  FADD.FTZ R144, R180, -R145 ;  /* 0x80000091b4907221 */ /* 0x000fe20000010000 */
[-C--:B------:R-:W-:Y:S01]  /*2ec0*/  FFMA.FTZ R145, R3, R199.reuse, R220 ;  /* 0x000000c703917223 */ /* 0x080fe200000100dc */
[----:B------:R-:W-:Y:S01]  /*2ed0*/  FADD.FTZ R152, R172, -R155 ;  /* 0x8000009bac987221 */ /* 0x000fe20000010000 */
[C---:B------:R-:W-:Y:S01]  /*2ee0*/  FFMA.FTZ R218, R167.reuse, R154, R156 ;  /* 0x0000009aa7da7223 */ /* 0x040fe2000001009c */
[C---:B------:R-:W-:Y:S01]  /*2ef0*/  FFMA.FTZ R156, R167.reuse, R146, R153 ;  /* 0x00000092a79c7223 */ /* 0x040fe20000010099 */
[----:B------:R-:W-:Y:S01]  /*2f00*/  FFMA.FTZ R155, R167, R144, R147 ;  /* 0x00000090a79b7223 */ /* 0x000fe20000010093 */
[----:B------:R-:W-:Y:S01]  /*2f10*/  FFMA.FTZ R153, R182, R199, R220 ;  /* 0x000000c7b6997223 */ /* 0x000fe200000100dc */
[----:B------:R-:W-:-:S02]  /*2f20*/  HADD2.F32 R147, -RZ, R36.H0_H0 ;  /* 0x20000024ff937230 */ /* 0x000fc40000004100 */
[----:B------:R-:W-:Y:S01]  /*2f30*/  FADD.FTZ R144, R184, -R145 ;  /* 0x80000091b8907221 */ /* 0x000fe20000010000 */
[----:B------:R-:W-:Y:S01]  /*2f40*/  FFMA.FTZ R146, R186, R199, R220 ;  /* 0x000000c7ba927223 */ /* 0x000fe200000100dc */
[C---:B------:R-:W-:Y:S01]  /*2f50*/  FFMA.FTZ R157, R167.reuse, R152, R157 ;  /* 0x00000098a79d7223 */ /* 0x040fe2000001009d */
[----:B------:R-:W-:Y:S01]  /*2f60*/  FADD.FTZ R152, R178, -R153 ;  /* 0x80000099b2987221 */ /* 0x000fe20000010000 */
        /* <DEDUP_REMOVED lines=40> */
.L_x_3093:
        /* <DEDUP_REMOVED lines=31> */
[--C-:B------:R-:W-:Y:S01]  /*33e0*/  FFMA.FTZ R149, R176, R199, R220.reuse ;  /* 0x000000c7b0957223 */ /* 0x100fe200000100dc */
[----:B------:R-:W-:Y:S01]  /*33f0*/  F2FP.F16.F32.PACK_AB R151, R148, R151 ;  /* 0x000000979497723e */ /* 0x000fe200000000ff */
[----:B------:R-:W-:Y:S01]  /*3400*/  FMUL.FTZ R150, R150, UR13 ;  /* 0x0000000d96967c20 */ /* 0x000fe20008410000 */
[----:B------:R-:W-:Y:S01]  /*3410*/  F2FP.F16.F32.PACK_AB R155, R152, R155 ;  /* 0x0000009b989b723e */ /* 0x000fe200000000ff */
[----:B------:R-:W-:Y:S01]  /*3420*/  FADD.FTZ R148, R172, -R149 ;  /* 0x80000095ac947221 */ /* 0x000fe20000010000 */
[----:B------:R-:W-:Y:S01]  /*3430*/  FFMA.FTZ R149, R183, R199, R220 ;  /* 0x000000c7b7957223 */ /* 0x000fe200000100dc */
[----:B------:R-:W-:Y:S02]  /*3440*/  LOP3.LUT P0, RZ, R209, 0xff, RZ, 0xc0, !PT ;  /* 0x000000ffd1ff7812 */ /* 0x000fe4000780c0ff */
[----:B------:R-:W-:Y:S01]  /*3450*/  LOP3.LUT P6, RZ, R217, 0xff, RZ, 0xc0, !PT ;  /* 0x000000ffd9ff7812 */ /* 0x000fe200078cc0ff */
[----:B------:R-:W-:Y:S01]  /*3460*/  FMUL.FTZ R152, R167, R148 ;  /* 0x00000094a7987220 */ /* 0x000fe20000410000 */
[----:B------:R-:W-:Y:S01]  /*3470*/  FADD.FTZ R148, R180, -R149 ;  /* 0x80000095b4947221 */ /* 0x000fe20000010000 */
[----:B------:R-:W-:-:S02]  /*3480*/  FSEL R203, R150, RZ, P0 ;  /* 0x000000ff96cb7208 */ /* 0x000fc40000000000 */
[----:B------:R-:W-:Y:S01]  /*3490*/  FMUL.FTZ R154, R152, UR13 ;  /* 0x0000000d989a7c20 */ /* 0x000fe20008410000 */
[----:B------:R-:W-:Y:S01]  /*34a0*/  FSEL R150, R150, RZ, P6 ;  /* 0x000000ff96967208 */ /* 0x000fe20003000000 */
[----:B------:R-:W-:Y:S01]  /*34b0*/  FMUL.FTZ R149, R167, R148 ;  /* 0x00000094a7957220 */ /* 0x000fe20000410000 */
[----:B------:R-:W-:Y:S01]  /*34c0*/  LOP3.LUT P0, RZ, R209, 0xff00, RZ, 0xc0, !PT ;  /* 0x0000ff00d1ff7812 */ /* 0x000fe2000780c0ff */
[----:B------:R-:W-:Y:S01]  /*34d0*/  FADD.FTZ R152, R178, -R153 ;  /* 0x80000099b2987221 */ /* 0x000fe20000010000 */
[----:B------:R-:W-:Y:S01]  /*34e0*/  LOP3.LUT P6, RZ, R217, 0xff00, RZ, 0xc0, !PT ;  /* 0x0000ff00d9ff7812 */ /* 0x000fe200078cc0ff */
[----:B------:R-:W-:Y:S01]  /*34f0*/  FFMA.FTZ R148, R186, R199, R220 ;  /* 0x000000c7ba947223 */ /* 0x000fe200000100dc */
[C---:B------:R-:W-:Y:S01]  /*3500*/  FSEL R218, R154.reuse, RZ, P0 ;  /* 0x000000ff9ada7208 */ /* 0x040fe20000000000 */
[----:B------:R-:W-:Y:S01]  /*3510*/  FMUL.FTZ R149, R149, UR13 ;  /* 0x0000000d95957c20 */ /* 0x000fe20008410000 */
[----:B------:R-:W-:Y:S01]  /*3520*/  FSEL R153, R154, RZ, P6 ;  /* 0x000000ff9a997208 */ /* 0x000fe20003000000 */
[----:B------:R-:W-:Y:S01]  /*3530*/  FMUL.FTZ R154, R167, R152 ;  /* 0x00000098a79a7220 */ /* 0x000fe20000410000 */
[----:B------:R-:W-:Y:S01]  /*3540*/  LOP3.LUT P0, RZ, R208, 0xff0000, RZ, 0xc0, !PT ;  /* 0x00ff0000d0ff7812 */ /* 0x000fe2000780c0ff */
[----:B------:R-:W-:Y:S01]  /*3550*/  FADD.FTZ R148, R181, -R148 ;  /* 0x80000094b5947221 */ /* 0x000fe20000010000 */
[----:B------:R-:W-:Y:S01]  /*3560*/  LOP3.LUT P6, RZ, R216, 0xff0000, RZ, 0xc0, !PT ;  /* 0x00ff0000d8ff7812 */ /* 0x000fe200078cc0ff */
[----:B------:R-:W-:Y:S01]  /*3570*/  FMUL.FTZ R154, R154, UR13 ;  /* 0x0000000d9a9a7c20 */ /* 0x000fe20008410000 */
[----:B0-----:R-:W-:Y:S01]  /*3580*/  FSEL R158, R149, RZ, P0 ;  /* 0x000000ff959e7208 */ /* 0x001fe20000000000 */
[----:B------:R-:W-:Y:S01]  /*3590*/  FMUL.FTZ R152, R167, R148 ;  /* 0x00000094a7987220 */ /* 0x000fe20000410000 */
        /* <DEDUP_REMOVED lines=10> */
[C---:B------:R-:W-:Y:S02]  /*3640*/  LOP3.LUT P6, RZ, R216.reuse, 0xff00, RZ, 0xc0, !PT ;  /* 0x0000ff00d8ff7812 */ /* 0x040fe400078cc0ff */
[C---:B------:R-:W-:Y:S02]  /*3650*/  FSEL R159, R157.reuse, RZ, P0 ;  /* 0x000000ff9d9f7208 */ /* 0x040fe40000000000 */
[----:B------:R-:W-:Y:S02]  /*3660*/  LOP3.LUT P0, RZ, R216, 0xff, RZ, 0xc0, !PT ;  /* 0x000000ffd8ff7812 */ /* 0x000fe4000780c0ff */
[----:B------:R-:W-:-:S02]  /*3670*/  FSEL R157, R157, RZ, P6 ;  /* 0x000000ff9d9d7208 */ /* 0x000fc40003000000 */
[----:B------:R-:W-:Y:S02]  /*3680*/  LOP3.LUT P6, RZ, R208, 0xff, RZ, 0xc0, !PT ;  /* 0x000000ffd0ff7812 */ /* 0x000fe400078cc0ff */
        /* <DEDUP_REMOVED lines=9> */
.L_x_3099:
        /* <DEDUP_REMOVED lines=23> */
[----:B------:R-:W-:Y:S02]  /*3890*/  LOP3.LUT P0, RZ, R209, 0xff, RZ, 0xc0, !PT ;  /* 0x000000ffd1ff7812 */ /* 0x000fe4000780c0ff */
[----:B------:R-:W-:Y:S01]  /*38a0*/  F2FP.F16.F32.PACK_AB R155, R148, R155 ;  /* 0x0000009b949b723e */ /* 0x000fe200000000ff */
[----:B------:R-:W-:Y:S01]  /*38b0*/  FADD.FTZ R144, R172, -R145 ;  /* 0x80000091ac907221 */ /* 0x000fe20000010000 */
[----:B------:R-:W-:Y:S01]  /*38c0*/  FFMA.FTZ R145, R183, R199, R220 ;  /* 0x000000c7b7917223 */ /* 0x000fe200000100dc */
[----:B------:R-:W-:Y:S01]  /*38d0*/  FMUL.FTZ R148, R146, UR13 ;  /* 0x0000000d92947c20 */ /* 0x000fe20008410000 */
[----:B------:R-:W-:Y:S01]  /*38e0*/  LOP3.LUT P6, RZ, R217, 0xff, RZ, 0xc0, !PT ;  /* 0x000000ffd9ff7812 */ /* 0x000fe200078cc0ff */
[----:B------:R-:W-:Y:S01]  /*38f0*/  FMUL.FTZ R149, R167, R144 ;  /* 0x00000090a7957220 */ /* 0x000fe20000410000 */
[----:B------:R-:W-:Y:S01]  /*3900*/  FADD.FTZ R144, R180, -R145 ;  /* 0x80000091b4907221 */ /* 0x000fe20000010000 */
[----:B------:R-:W-:-:S02]  /*3910*/  F2FP.F16.F32.PACK_AB R151, R150, R151 ;  /* 0x000000979697723e */ /* 0x000fc400000000ff */
[C---:B------:R-:W-:Y:S01]  /*3920*/  FMUL.FTZ R153, R149.reuse, UR13 ;  /* 0x0000000d95997c20 */ /* 0x040fe20008410000 */
[----:B------:R-:W-:Y:S01]  /*3930*/  F2FP.F16.F32.PACK_AB R146, R149, R146 ;  /* 0x000000929592723e */ /* 0x000fe200000000ff */
[-CC-:B------:R-:W-:Y:S01]  /*3940*/  FFMA.FTZ R149, R182, R199.reuse, R220.reuse ;  /* 0x000000c7b6957223 */ /* 0x180fe200000100dc */
[C---:B------:R-:W-:Y:S01]  /*3950*/  FSEL R154, R148.reuse, RZ, P0 ;  /* 0x000000ff949a7208 */ /* 0x040fe20000000000 */
[----:B------:R-:W-:Y:S01]  /*3960*/  FMUL.FTZ R145, R167, R144 ;  /* 0x00000090a7917220 */ /* 0x000fe20000410000 */
[----:B------:R-:W-:Y:S01]  /*3970*/  FSEL R152, R148, RZ, P6 ;  /* 0x000000ff94987208 */ /* 0x000fe20003000000 */
        /* <DEDUP_REMOVED lines=41> */
.L_x_3098:
[----:B------:R-:W-:Y:S01]  /*3c10*/  UMOV UR4, UR6 ;  /* 0x0000000600047c82 */ /* 0x000fe20008000000 */
[----:B------:R-:W-:Y:S01]  /*3c20*/  UMOV UR5, UR7 ;  /* 0x0000000700057c82 */ /* 0x000fe20008000000 */
[----:B------:R-:W-:-:S04]  /*3c30*/  UISETP.NE.U32.AND UP0, UPT, UR4, URZ, UPT ;  /* 0x000000ff0400728c */ /* 0x000fc8000bf05070 */
[----:B------:R-:W-:-:S09]  /*3c40*/  UISETP.NE.AND.EX UP0, UPT, UR5, URZ, UPT, UP0 ;  /* 0x000000ff0500728c */ /* 0x000fd2000bf05300 */
[----:B------:R-:W-:Y:S05]  /*3c50*/  BRA.U UP0, `(.L_x_3100) ;  /* 0x00000005004c7547 */ /* 0x000fea000b800000 */
[-CC-:B------:R-:W-:Y:S01]  /*3c60*/  FFMA.FTZ R148, R179, R199.reuse, R220.reuse ;  /* 0x000000c7b3947223 */ /* 0x180fe200000100dc */
[-CC-:B------:R-:W-:Y:S01]  /*3c70*/  FFMA.FTZ R154, R168, R199.reuse, R220.reuse ;  /* 0x000000c7a89a7223 */ /* 0x180fe200000100dc */
[----:B------:R-:W-:Y:S02]  /*3c80*/  HADD2.F32 R149, -RZ, R38.H0_H0 ;  /* 0x20000026ff957230 */ /* 0x000fe40000004100 */
[-C--:B------:R-:W-:Y:S01]  /*3c90*/  FFMA.FTZ R151, R173, R199.reuse, R220 ;  /* 0x000000c7ad977223 */ /* 0x080fe200000100dc */
[----:B------:R-:W-:Y:S01]  /*3ca0*/  FADD.FTZ R148, R177, -R148 ;  /* 0x80000094b1947221 */ /* 0x000fe20000010000 */
[--C-:B------:R-:W-:Y:S02]  /*3cb0*/  HADD2.F32 R153, -RZ, R39.reuse.H1_H1 ;  /* 0x30000027ff997230 */ /* 0x100fe40000004100 */
[----:B------:R-:W-:Y:S01]  /*3cc0*/  FADD.FTZ R154, R171, -R154 ;  /* 0x8000009aab9a7221 */ /* 0x000fe20000010000 */
[-CC-:B------:R-:W-:Y:S01]  /*3cd0*/  FFMA.FTZ R201, R176, R199.reuse, R220.reuse ;  /* 0x000000c7b0c97223 */ /* 0x180fe200000100dc */
[----:B-----5:R-:W-:Y:S01]  /*3ce0*/  FFMA.FTZ R156, R167, R148, R149 ;  /* 0x00000094a79c7223 */ /* 0x020fe20000010095 */
[----:B------:R-:W-:Y:S01]  /*3cf0*/  FFMA.FTZ R149, R3, R199, R220 ;  /* 0x000000c703957223 */ /* 0x000fe200000100dc */
[----:B------:R-:W-:-:S02]  /*3d00*/  HADD2.F32 R152, -RZ, R39.H0_H0 ;  /* 0x20000027ff987230 */ /* 0x000fc40000004100 */
[----:B------:R-:W-:Y:S01]  /*3d10*/  FADD.FTZ R150, R170, -R151 ;  /* 0x80000097aa967221 */ /* 0x000fe20000010000 */
[----:B------:R-:W-:Y:S01]  /*3d20*/  FFMA.FTZ R218, R167, R154, R153 ;  /* 0x0000009aa7da7223 */ /* 0x000fe20000010099 */
[----:B0-----:R-:W-:Y:S02]  /*3d30*/  HADD2.F32 R158, -RZ, R38.H1_H1 ;  /* 0x30000026ff9e7230 */ /* 0x001fe40000004100 */
[----:B------:R-:W-:Y:S01]  /*3d40*/  FADD.FTZ R154, R172, -R201 ;  /* 0x800000c9ac9a7221 */ /* 0x000fe20000010000 */
[----:B------:R-:W-:Y:S02]  /*3d50*/  HADD2.F32 R151, -RZ, R36.H0_H0 ;  /* 0x20000024ff977230 */ /* 0x000fe40000004100 */
[----:B------:R-:W-:Y:S01]  /*3d60*/  FFMA.FTZ R153, R183, R199, R220 ;  /* 0x000000c7b7997223 */ /* 0x000fe200000100dc */
[----:B------:R-:W-:Y:S01]  /*3d70*/  FADD.FTZ R148, R184, -R149 ;  /* 0x80000095b8947221 */ /* 0x000fe20000010000 */
[----:B------:R-:W-:Y:S01]  /*3d80*/  ISETP.GE.U32.AND P0, PT, R216, RZ, PT ;  /* 0x000000ffd800720c */ /* 0x000fe20003f06070 */
[----:B------:R-:W-:Y:S01]  /*3d90*/  FFMA.FTZ R203, R167, R150, R152 ;  /* 0x00000096a7cb7223 */ /* 0x000fe20000010098 */
[----:B------:R-:W-:-:S02]  /*3da0*/  HADD2.F32 R155, -RZ, R37.H0_H0 ;  /* 0x20000025ff9b7230 */ /* 0x000fc40000004100 */
[C---:B------:R-:W-:Y:S01]  /*3db0*/  FFMA.FTZ R158, R167.reuse, R154, R158 ;  /* 0x0000009aa79e7223 */ /* 0x040fe2000001009e */
[----:B------:R-:W-:Y:S01]  /*3dc0*/  FADD.FTZ R150, R180, -R153 ;  /* 0x80000099b4967221 */ /* 0x000fe20000010000 */
[----:B------:R-:W-:Y:S01]  /*3dd0*/  FFMA.FTZ R154, R167, R148, R151 ;  /* 0x00000094a79a7223 */ /* 0x000fe20000010097 */
[-CC-:B------:R-:W-:Y:S01]  /*3de0*/  FFMA.FTZ R148, R186, R199.reuse, R220.reuse ;  /* 0x000000c7ba947223 */ /* 0x180fe200000100dc */
[----:B------:R-:W-:Y:S01]  /*3df0*/  FMUL.FTZ R149, R218, UR13 ;  /* 0x0000000dda957c20 */ /* 0x000fe20008410000 */
[----:B------:R-:W-:Y:S01]  /*3e00*/  ISETP.GE.U32.AND.EX P0, PT, R217, 0x1000000, PT, P0 ;  /* 0x01000000d900780c */ /* 0x000fe20003f06100 */
[----:B------:R-:W-:Y:S01]  /*3e10*/  FFMA.FTZ R155, R167, R150, R155 ;  /* 0x00000096a79b7223 */ /* 0x000fe2000001009b */
[----:B------:R-:W-:Y:S01]  /*3e20*/  FMUL.FTZ R203, R203, UR13 ;  /* 0x0000000dcbcb7c20 */ /* 0x000fe20008410000 */
[----:B------:R-:W-:Y:S01]  /*3e30*/  FFMA.FTZ R157, R182, R199, R220 ;  /* 0x000000c7b69d7223 */ /* 0x000fe200000100dc */
[----:B------:R-:W-:Y:S01]  /*3e40*/  LOP3.LUT P6, RZ, R217, 0xff0000, RZ, 0xc0, !PT ;  /* 0x00ff0000d9ff7812 */ /* 0x000fe200078cc0ff */
[----:B------:R-:W-:Y:S01]  /*3e50*/  FADD.FTZ R150, R181, -R148 ;  /* 0x80000094b5967221 */ /* 0x000fe20000010000 */
[----:B------:R-:W-:Y:S01]  /*3e60*/  FSEL R148, R149, RZ, P0 ;  /* 0x000000ff95947208 */ /* 0x000fe20000000000 */
[----:B------:R-:W-:Y:S01]  /*3e70*/  HADD2.F32 R159, -RZ, R37.H1_H1 ;  /* 0x30000025ff9f7230 */ /* 0x000fe20000004100 */
[----:B------:R-:W-:Y:S01]  /*3e80*/  ISETP.GE.U32.AND P0, PT, R208, RZ, PT ;  /* 0x000000ffd000720c */ /* 0x000fe20003f06070 */
[----:B------:R-:W-:Y:S01]  /*3e90*/  FADD.FTZ R152, R178, -R157 ;  /* 0x8000009db2987221 */ /* 0x000fe20000010000 */
        /* <DEDUP_REMOVED lines=8> */
[----:B------:R-:W-:Y:S01]  /*3f20*/  LOP3.LUT P6, RZ, R209, 0xff, RZ, 0xc0, !PT ;  /* 0x000000ffd1ff7812 */ /* 0x000fe200078cc0ff */
[----:B------:R-:W-:Y:S01]  /*3f30*/  FMUL.FTZ R155, R155, UR13 ;  /* 0x0000000d9b9b7c20 */ /* 0x000fe20008410000 */
[----:B------:R-:W-:Y:S01]  /*3f40*/  FSEL R219, R149, RZ, P0 ;  /* 0x000000ff95db7208 */ /* 0x000fe20000000000 */
[----:B------:R-:W-:Y:S01]  /*3f50*/  FFMA.FTZ R152, R167, R150, R152 ;  /* 0x00000096a7987223 */ /* 0x000fe20000010098 */
[----:B------:R-:W-:Y:S01]  /*3f60*/  LOP3.LUT P0, RZ, R217, 0xff, RZ, 0xc0, !PT ;  /* 0x000000ffd9ff7812 */ /* 0x000fe2000780c0ff */
[----:B------:R-:W-:Y:S01]  /*3f70*/  FMUL.FTZ R159, R159, UR13 ;  /* 0x0000000d9f9f7c20 */ /* 0x000fe20008410000 */
[----:B------:R-:W-:Y:S01]  /*3f80*/  F2FP.F16.F32.PACK_AB R151, R148, R151 ;  /* 0x000000979497723e */ /* 0x000fe200000000ff */
[----:B------:R-:W-:Y:S01]  /*3f90*/  FMUL.FTZ R157, R152, UR13 ;  /* 0x0000000d989d7c20 */ /* 0x000fe20008410000 */
[----:B------:R-:W-:-:S02]  /*3fa0*/  FSEL R148, R156, RZ, P6 ;  /* 0x000000ff9c947208 */ /* 0x000fc40003000000 */
[----:B------:R-:W-:Y:S02]  /*3fb0*/  LOP3.LUT P6, RZ, R209, 0xff00, RZ, 0xc0, !PT ;  /* 0x0000ff00d1ff7812 */ /* 0x000fe400078cc0ff */
[----:B------:R-:W-:Y:S01]  /*3fc0*/  FSEL R150, R156, RZ, P0 ;  /* 0x000000ff9c967208 */ /* 0x000fe20000000000 */
[----:B------:R-:W-:Y:S01]  /*3fd0*/  FMUL.FTZ R156, R154, UR13 ;  /* 0x0000000d9a9c7c20 */ /* 0x000fe20008410000 */
[----:B------:R-:W-:Y:S02]  /*3fe0*/  LOP3.LUT P0, RZ, R217, 0xff00, RZ, 0xc0, !PT ;  /* 0x0000ff00d9ff7812 */ /* 0x000fe4000780c0ff */
[----:B------:R-:W-:Y:S02]  /*3ff0*/  FSEL R203, R158, RZ, P6 ;  /* 0x000000ff9ecb7208 */ /* 0x000fe40003000000 */
[----:B------:R-:W-:Y:S02]  /*4000*/  LOP3.LUT P6, RZ, R208, 0xff0000, RZ, 0xc0, !PT ;  /* 0x00ff0000d0ff7812 */ /* 0x000fe400078cc0ff */
[----:B------:R-:W-:-:S02]  /*4010*/  FSEL R153, R158, RZ, P0 ;  /* 0x000000ff9e997208 */ /* 0x000fc40000000000 */
[----:B------:R-:W-:Y:S02]  /*4020*/  LOP3.LUT P0, RZ, R216, 0xff0000, RZ, 0xc0, !PT ;  /* 0x00ff0000d8ff7812 */ /* 0x000fe4000780c0ff */
[C---:B------:R-:W-:Y:S02]  /*4030*/  FSEL R158, R155.reuse, RZ, P6 ;  /* 0x000000ff9b9e7208 */ /* 0x040fe40003000000 */
[----:B------:R-:W-:Y:S02]  /*4040*/  LOP3.LUT P6, RZ, R208, 0xff000000, RZ, 0xc0, !PT ;  /* 0xff000000d0ff7812 */ /* 0x000fe400078cc0ff */
[----:B------:R-:W-:Y:S02]  /*4050*/  FSEL R149, R155, RZ, P0 ;  /* 0x000000ff9b957208 */ /* 0x000fe40000000000 */
[----:B------:R-:W-:Y:S02]  /*4060*/  LOP3.LUT P0, RZ, R216, 0xff000000, RZ, 0xc0, !PT ;  /* 0xff000000d8ff7812 */ /* 0x000fe4000780c0ff */
[----:B------:R-:W-:-:S02]  /*4070*/  FSEL R201, R159, RZ, P6 ;  /* 0x000000ff9fc97208 */ /* 0x000fc40003000000 */
[----:B------:R-:W-:Y:S02]  /*4080*/  LOP3.LUT P6, RZ, R208, 0xff00, RZ, 0xc0, !PT ;  /* 0x0000ff00d0ff7812 */ /* 0x000fe400078cc0ff */
[----:B------:R-:W-:Y:S02]  /*4090*/  FSEL R152, R159, RZ, P0 ;  /* 0x000000ff9f987208 */ /* 0x000fe40000000000 */
[C---:B------:R-:W-:Y:S02]  /*40a0*/  LOP3.LUT P0, RZ, R216.reuse, 0xff00, RZ, 0xc0, !PT ;  /* 0x0000ff00d8ff7812 */ /* 0x040fe4000780c0ff */
[C---:B------:R-:W-:Y:S02]  /*40b0*/  FSEL R159, R157.reuse, RZ, P6 ;  /* 0x000000ff9d9f7208 */ /* 0x040fe40003000000 */
[----:B------:R-:W-:Y:S02]  /*40c0*/  LOP3.LUT P6, RZ, R216, 0xff, RZ, 0xc0, !PT ;  /* 0x000000ffd8ff7812 */ /* 0x000fe400078cc0ff */
[----:B------:R-:W-:-:S02]  /*40d0*/  FSEL R157, R157, RZ, P0 ;  /* 0x000000ff9d9d7208 */ /* 0x000fc40000000000 */
[----:B------:R-:W-:Y:S02]  /*40e0*/  LOP3.LUT P0, RZ, R208, 0xff, RZ, 0xc0, !PT ;  /* 0x000000ffd0ff7812 */ /* 0x000fe4000780c0ff */
[----:B------:R-:W-:Y:S02]  /*40f0*/  F2FP.F16.F32.PACK_AB R154, R203, R148 ;  /* 0x00000094cb9a723e */ /* 0x000fe400000000ff */
        /* <DEDUP_REMOVED lines=9> */
.L_x_3100:
[-CC-:B------:R-:W-:Y:S01]  /*4190*/  FFMA.FTZ R145, R173, R199.reuse, R220.reuse ;  /* 0x000000c7ad917223 */ /* 0x180fe200000100dc */
[--C-:B------:R-:W-:Y:S02]  /*41a0*/  HADD2.F32 R146, -RZ, R39.reuse.H0_H0 ;  /* 0x20000027ff927230 */ /* 0x100fe40000004100 */
[-CC-:B------:R-:W-:Y:S01]  /*41b0*/  FFMA.FTZ R147, R176, R199.reuse, R220.reuse ;  /* 0x000000c7b0937223 */ /* 0x180fe200000100dc */
[--C-:B------:R-:W-:Y:S02]  /*41c0*/  HADD2.F32 R149, -RZ, R38.reuse.H1_H1 ;  /* 0x30000026ff957230 */ /* 0x100fe40000004100 */
[----:B------:R-:W-:Y:S01]  /*41d0*/  FADD.FTZ R144, R170, -R145 ;  /* 0x80000091aa907221 */ /* 0x000fe20000010000 */
[----:B------:R-:W-:Y:S02]  /*41e0*/  HADD2.F32 R145, -RZ, R38.H0_H0 ;  /* 0x20000026ff917230 */ /* 0x000fe40000004100 */
[----:B------:R-:W-:Y:S01]  /*41f0*/  FFMA.FTZ R148, R168, R199, R220 ;  /* 0x000000c7a8947223 */ /* 0x000fe200000100dc */
[----:B------:R-:W-:-:S02]  /*4200*/  HADD2.F32 R150, -RZ, R39.H1_H1 ;  /* 0x30000027ff967230 */ /* 0x000fc40000004100 */
[----:B-----5:R-:W-:Y:S01]  /*4210*/  FFMA.FTZ R154, R167, R144, R146 ;  /* 0x00000090a79a7223 */ /* 0x020fe20000010092 */
[-C--:B------:R-:W-:Y:S01]  /*4220*/  FFMA.FTZ R144, R179, R199.reuse, R220 ;  /* 0x000000c7b3907223 */ /* 0x080fe200000100dc */
[----:B------:R-:W-:Y:S01]  /*4230*/  FADD.FTZ R146, R172, -R147 ;  /* 0x80000093ac927221 */ /* 0x000fe20000010000 */
[----:B------:R-:W-:Y:S01]  /*4240*/  FADD.FTZ R148, R171, -R148 ;  /* 0x80000094ab947221 */ /* 0x000fe20000010000 */
[-C--:B------:R-:W-:Y:S01]  /*4250*/  FFMA.FTZ R147, R182, R199.reuse, R220 ;  /* 0x000000c7b6937223 */ /* 0x080fe200000100dc */
[----:B------:R-:W-:Y:S01]  /*4260*/  FADD.FTZ R144, R177, -R144 ;  /* 0x80000090b1907221 */ /* 0x000fe20000010000 */
[C---:B------:R-:W-:Y:S01]  /*4270*/  FFMA.FTZ R152, R167.reuse, R146, R149 ;  /* 0x00000092a7987223 */ /* 0x040fe20000010095 */
[--C-:B------:R-:W-:Y:S02]  /*4280*/  HADD2.F32 R146, -RZ, R37.reuse.H0_H0 ;  /* 0x20000025ff927230 */ /* 0x100fe40000004100 */
[C---:B------:R-:W-:Y:S01]  /*4290*/  FFMA.FTZ R157, R167.reuse, R148, R150 ;  /* 0x00000094a79d7223 */ /* 0x040fe20000010096 */
[----:B------:R-:W-:Y:S01]  /*42a0*/  FFMA.FTZ R151, R167, R144, R145 ;  /* 0x00000090a7977223 */ /* 0x000fe20000010091 */
[----:B------:R-:W-:Y:S01]  /*42b0*/  FFMA.FTZ R145, R183, R199, R220 ;  /* 0x000000c7b7917223 */ /* 0x000fe200000100dc */
[----:B------:R-:W-:-:S02]  /*42c0*/  HADD2.F32 R149, -RZ, R37.H1_H1 ;  /* 0x30000025ff957230 */ /* 0x000fc40000004100 */
[----:B------:R-:W-:Y:S01]  /*42d0*/  FADD.FTZ R148, R178, -R147 ;  /* 0x80000093b2947221 */ /* 0x000fe20000010000 */
[--C-:B------:R-:W-:Y:S02]  /*42e0*/  HADD2.F32 R147, -RZ, R36.reuse.H0_H0 ;  /* 0x20000024ff937230 */ /* 0x100fe40000004100 */
[----:B------:R-:W-:Y:S01]  /*42f0*/  FADD.FTZ R144, R180, -R145 ;  /* 0x80000091b4907221 */ /* 0x000fe20000010000 */
[----:B------:R-:W-:Y:S01]  /*4300*/  FFMA.FTZ R145, R3, R199, R220 ;  /* 0x000000c703917223 */ /* 0x000fe200000100dc */
[----:B------:R-:W-:Y:S01]  /*4310*/  LOP3.LUT P0, RZ, R209, 0xff0000, RZ, 0xc0, !PT ;  /* 0x00ff0000d1ff7812 */ /* 0x000fe2000780c0ff */
[C---:B------:R-:W-:Y:S01]  /*4320*/  FFMA.FTZ R153, R167.reuse, R148, R149 ;  /* 0x00000094a7997223 */ /* 0x040fe20000010095 */
[----:B------:R-:W-:Y:S01]  /*4330*/  FFMA.FTZ R150, R167, R144, R146 ;  /* 0x00000090a7967223 */ /* 0x000fe20000010092 */
[----:B------:R-:W-:Y:S01]  /*4340*/  FADD.FTZ R144, R184, -R145 ;  /* 0x80000091b8907221 */ /* 0x000fe20000010000 */
[----:B------:R-:W-:Y:S01]  /*4350*/  FMUL.FTZ R145, R154, UR13 ;  /* 0x0000000d9a917c20 */ /* 0x000fe20008410000 */
[----:B------:R-:W-:Y:S01]  /*4360*/  LOP3.LUT P6, RZ, R217, 0xff0000, RZ, 0xc0, !PT ;  /* 0x00ff0000d9ff7812 */ /* 0x000fe200078cc0ff */
[----:B------:R-:W-:-:S02]  /*4370*/  HADD2.F32 R146, -RZ, R36.H1_H1 ;  /* 0x30000024ff927230 */ /* 0x000fc40000004100 */
[----:B------:R-:W-:Y:S01]  /*4380*/  FFMA.FTZ R148, R167, R144, R147 ;  /* 0x00000090a7947223 */ /* 0x000fe20000010093 */
[----:B------:R-:W-:Y:S01]  /*4390*/  FFMA.FTZ R144, R186, R199, R220 ;  /* 0x000000c7ba907223 */ /* 0x000fe200000100dc */
[----:B------:R-:W-:Y:S01]  /*43a0*/  FSEL R155, R145, RZ, P0 ;  /* 0x000000ff919b7208 */ /* 0x000fe20000000000 */
[----:B------:R-:W-:Y:S01]  /*43b0*/  FMUL.FTZ R156, R157, UR13 ;  /* 0x0000000d9d9c7c20 */ /* 0x000fe20008410000 */
[----:B------:R-:W-:Y:S01]  /*43c0*/  ISETP.GE.U32.AND P0, PT, R208, RZ, PT ;  /* 0x000000ffd000720c */ /* 0x000fe20003f06070 */
[----:B------:R-:W-:Y:S01]  /*43d0*/  FADD.FTZ R144, R181, -R144 ;  /* 0x80000090b5907221 */ /* 0x000fe20000010000 */
[----:B------:R-:W-:Y:S02]  /*43e0*/  FSEL R145, R145, RZ, P6 ;  /* 0x000000ff91917208 */ /* 0x000fe40003000000 */
[----:B------:R-:W-:Y:S01]  /*43f0*/  ISETP.GE.U32.AND P6, PT, R216, RZ, PT ;  /* 0x000000ffd800720c */ /* 0x000fe20003fc6070 */
[----:B------:R-:W-:Y:S01]  /*4400*/  FFMA.FTZ R149, R167, R144, R146 ;  /* 0x00000090a7957223 */ /* 0x000fe20000010092 */
[----:B------:R-:W-:Y:S01]  /*4410*/  ISETP.GE.U32.AND.EX P0, PT, R209, 0x1000000, PT, P0 ;  /* 0x01000000d100780c */ /* 0x000fe20003f06100 */
[----:B------:R-:W-:Y:S01]  /*4420*/  FMUL.FTZ R144, R151, UR13 ;  /* 0x0000000d97907c20 */ /* 0x000fe20008410000 */
[----:B------:R-:W-:-:S02]  /*4430*/  ISETP.GE.U32.AND.EX P6, PT, R217, 0x1000000, PT, P6 ;  /* 0x01000000d900780c */ /* 0x000fc40003fc6160 */
[C---:B------:R-:W-:Y:S02]  /*4440*/  FSEL R222, R156.reuse, RZ, P0 ;  /* 0x000000ff9cde7208 */ /* 0x040fe40000000000 */
[----:B------:R-:W-:Y:S02]  /*4450*/  FSEL R156, R156, RZ, P6 ;  /* 0x000000ff9c9c7208 */ /* 0x000fe40003000000 */
[----:B------:R-:W-:Y:S02]  /*4460*/  LOP3.LUT P0, RZ, R209, 0xff, RZ, 0xc0, !PT ;  /* 0x000000ffd1ff7812 */ /* 0x000fe4000780c0ff */
[----:B------:R-:W-:Y:S02]  /*4470*/  LOP3.LUT P6, RZ, R217, 0xff, RZ, 0xc0, !PT ;  /* 0x000000ffd9ff7812 */ /* 0x000fe400078cc0ff */
[C---:B------:R-:W-:Y:S01]  /*4480*/  F2FP.F16.F32.PACK_AB R146, R152.reuse, R151 ;  /* 0x000000979892723e */ /* 0x040fe200000000ff */
[----:B------:R-:W-:Y:S01]  /*4490*/  FMUL.FTZ R152, R152, UR13 ;  /* 0x0000000d98987c20 */ /* 0x000fe20008410000 */
[----:B------:R-:W-:-:S02]  /*44a0*/  F2FP.F16.F32.PACK_AB R147, R157, R154 ;  /* 0x0000009a9d93723e */ /* 0x000fc400000000ff */
[----:B------:R-:W-:Y:S02]  /*44b0*/  F2FP.F16.F32.PACK_AB R151, R156, R145 ;  /* 0x000000919c97723e */ /* 0x000fe400000000ff */
        /* <DEDUP_REMOVED lines=10> */
[----:B------:R-:W-:Y:S01]  /*4560*/  F2FP.F16.F32.PACK_AB R145, R153, R150 ;  /* 0x000000969991723e */ /* 0x000fe200000000ff */
        /* <DEDUP_REMOVED lines=22> */
[----:B------:R-:W-:Y:S02]  /*46d0*/  F2FP.F16.F32.PACK_AB R148, R159, R156 ;  /* 0x0000009c9f94723e */ /* 0x000fe400000000ff */
[----:B------:R-:W-:-:S07]  /*46e0*/  F2FP.F16.F32.PACK_AB R152, R157, R152 ;  /* 0x000000989d98723e */ /* 0x000fce00000000ff */
.L_x_3096:
        /* <DEDUP_REMOVED lines=14> */
.L_x_3092:
[----:B------:R-:W-:Y:S05]  /*47d0*/  BSYNC.RECONVERGENT B1 ;  /* 0x0000000000017941 */ /* 0x000fea0003800200 */
.L_x_3091:
        /* <DEDUP_REMOVED lines=12> */
[-C--:B-1----:R-:W-:Y:S01]  /*48a0*/  FFMA.FTZ R144, R27, R199.reuse, R220 ;  /* 0x000000c71b907223 */ /* 0x082fe200000100dc */
[--C-:B------:R-:W-:Y:S01]  /*48b0*/  HADD2.F32 R146, -RZ, R35.reuse.H0_H0 ;  /* 0x20000023ff927230 */ /* 0x100fe20000004100 */
[----:B------:R-:W-:Y:S01]  /*48c0*/  LOP3.LUT P6, RZ, R207, 0xff0000, RZ, 0xc0, !PT ;  /* 0x00ff0000cfff7812 */ /* 0x000fe200078cc0ff */
[----:B------:R-:W-:Y:S02]  /*48d0*/  HADD2.F32 R148, -RZ, R35.H1_H1 ;  /* 0x30000023ff947230 */ /* 0x000fe40000004100 */
[----:B------:R-:W-:Y:S01]  /*48e0*/  FADD.FTZ R144, R25, -R144 ;  /* 0x8000009019907221 */ /* 0x000fe20000010000 */
[----:B------:R-:W-:-:S03]  /*48f0*/  FFMA.FTZ R145, R28, R199, R220 ;  /* 0x000000c71c917223 */ /* 0x000fc600000100dc */
[----:B0----5:R-:W-:Y:S01]  /*4900*/  FFMA.FTZ R159, R167, R144, R146 ;  /* 0x00000090a79f7223 */ /* 0x021fe20000010092 */
[----:B------:R-:W-:-:S03]  /*4910*/  FFMA.FTZ R146, R24, R199, R220 ;  /* 0x000000c718927223 */ /* 0x000fc600000100dc */
[----:B------:R-:W-:Y:S01]  /*4920*/  FMUL.FTZ R144, R159, UR13 ;  /* 0x0000000d9f907c20 */ /* 0x000fe20008410000 */
[----:B------:R-:W-:-:S04]  /*4930*/  FADD.FTZ R146, R23, -R146 ;  /* 0x8000009217927221 */ /* 0x000fc80000010000 */
[----:B------:R-:W-:Y:S01]  /*4940*/  FSEL R155, R144, RZ, P6 ;  /* 0x000000ff909b7208 */ /* 0x000fe20003000000 */
[----:B------:R-:W-:Y:S01]  /*4950*/  FFMA.FTZ R224, R167, R146, R148 ;  /* 0x00000092a7e07223 */ /* 0x000fe20000010094 */
[----:B------:R-:W-:Y:S01]  /*4960*/  LOP3.LUT P6, RZ, R215, 0xff0000, RZ, 0xc0, !PT ;  /* 0x00ff0000d7ff7812 */ /* 0x000fe200078cc0ff */
[----:B------:R-:W-:Y:S02]  /*4970*/  HADD2.F32 R146, -RZ, R34.H0_H0 ;  /* 0x20000022ff927230 */ /* 0x000fe40000004100 */
[----:B------:R-:W-:Y:S01]  /*4980*/  FMUL.FTZ R148, R224, UR13 ;  /* 0x0000000de0947c20 */ /* 0x000fe20008410000 */
[----:B------:R-:W-:Y:S01]  /*4990*/  FSEL R222, R144, RZ, P6 ;  /* 0x000000ff90de7208 */ /* 0x000fe20003000000 */
[----:B------:R-:W-:Y:S01]  /*49a0*/  FFMA.FTZ R144, R31, R199, R220 ;  /* 0x000000c71f907223 */ /* 0x000fe200000100dc */
[----:B------:R-:W-:-:S03]  /*49b0*/  ISETP.GE.U32.AND P6, PT, R206, RZ, PT ;  /* 0x000000ffce00720c */ /* 0x000fc60003fc6070 */
[----:B------:R-:W-:Y:S01]  /*49c0*/  FADD.FTZ R144, R29, -R144 ;  /* 0x800000901d907221 */ /* 0x000fe20000010000 */
[----:B------:R-:W-:-:S03]  /*49d0*/  ISETP.GE.U32.AND.EX P6, PT, R207, 0x1000000, PT, P6 ;  /* 0x01000000cf00780c */ /* 0x000fc60003fc6160 */
[----:B------:R-:W-:Y:S01]  /*49e0*/  FFMA.FTZ R152, R167, R144, R146 ;  /* 0x00000090a7987223 */ /* 0x000fe20000010092 */
[----:B------:R-:W-:Y:S01]  /*49f0*/  FSEL R226, R148, RZ, P6 ;  /* 0x000000ff94e27208 */ /* 0x000fe20003000000 */
[----:B------:R-:W-:Y:S01]  /*4a00*/  HADD2.F32 R146, -RZ, R34.H1_H1 ;  /* 0x30000022ff927230 */ /* 0x000fe20000004100 */
[----:B------:R-:W-:Y:S01]  /*4a10*/  ISETP.GE.U32.AND P6, PT, R214, RZ, PT ;  /* 0x000000ffd600720c */ /* 0x000fe20003fc6070 */
[----:B------:R-:W-:Y:S01]  /*4a20*/  FMUL.FTZ R147, R152, UR13 ;  /* 0x0000000d98937c20 */ /* 0x000fe20008410000 */
[----:B------:R-:W-:Y:S01]  /*4a30*/  FADD.FTZ R144, R26, -R145 ;  /* 0x800000911a907221 */ /* 0x000fe20000010000 */
[-C--:B------:R-:W-:Y:S01]  /*4a40*/  FFMA.FTZ R145, R163, R199.reuse, R220 ;  /* 0x000000c7a3917223 */ /* 0x080fe200000100dc */
[----:B------:R-:W-:Y:S02]  /*4a50*/  ISETP.GE.U32.AND.EX P6, PT, R215, 0x1000000, PT, P6 ;  /* 0x01000000d700780c */ /* 0x000fe40003fc6160 */
[----:B------:R-:W-:Y:S01]  /*4a60*/  FFMA.FTZ R219, R167, R144, R146 ;  /* 0x00000090a7db7223 */ /* 0x000fe20000010092 */
[--C-:B------:R-:W-:Y:S01]  /*4a70*/  HADD2.F32 R146, -RZ, R33.reuse.H0_H0 ;  /* 0x20000021ff927230 */ /* 0x100fe20000004100 */
[----:B------:R-:W-:Y:S01]  /*4a80*/  FSEL R223, R148, RZ, P6 ;  /* 0x000000ff94df7208 */ /* 0x000fe20003000000 */
[----:B------:R-:W-:Y:S01]  /*4a90*/  FADD.FTZ R144, R160, -R145 ;  /* 0x80000091a0907221 */ /* 0x000fe20000010000 */
[----:B------:R-:W-:Y:S01]  /*4aa0*/  LOP3.LUT P6, RZ, R207, 0xff, RZ, 0xc0, !PT ;  /* 0x000000ffcfff7812 */ /* 0x000fe200078cc0ff */
[----:B------:R-:W-:Y:S01]  /*4ab0*/  FMUL.FTZ R148, R219, UR13 ;  /* 0x0000000ddb947c20 */ /* 0x000fe20008410000 */
[----:B------:R-:W-:Y:S01]  /*4ac0*/  FFMA.FTZ R145, R162, R199, R220 ;  /* 0x000000c7a2917223 */ /* 0x000fe200000100dc */
[----:B------:R-:W-:Y:S01]  /*4ad0*/  FFMA.FTZ R150, R167, R144, R146 ;  /* 0x00000090a7967223 */ /* 0x000fe20000010092 */
[----:B------:R-:W-:Y:S01]  /*4ae0*/  FSEL R154, R147, RZ, P6 ;  /* 0x000000ff939a7208 */ /* 0x000fe20003000000 */
[----:B------:R-:W-:Y:S01]  /*4af0*/  HADD2.F32 R146, -RZ, R33.H1_H1 ;  /* 0x30000021ff927230 */ /* 0x000fe20000004100 */
[----:B------:R-:W-:Y:S01]  /*4b00*/  LOP3.LUT P6, RZ, R215, 0xff, RZ, 0xc0, !PT ;  /* 0x000000ffd7ff7812 */ /* 0x000fe200078cc0ff */
[----:B------:R-:W-:Y:S01]  /*4b10*/  FADD.FTZ R144, R30, -R145 ;  /* 0x800000911e907221 */ /* 0x000fe20000010000 */
[----:B------:R-:W-:Y:S01]  /*4b20*/  FMUL.FTZ R145, R150, UR13 ;  /* 0x0000000d96917c20 */ /* 0x000fe20008410000 */
[----:B------:R-:W-:-:S02]  /*4b30*/  F2FP.F16.F32.PACK_AB R155, R226, R155 ;  /* 0x0000009be29b723e */ /* 0x000fc400000000ff */
[----:B------:R-:W-:Y:S01]  /*4b40*/  FSEL R203, R147, RZ, P6 ;  /* 0x000000ff93cb7208 */ /* 0x000fe20003000000 */
[----:B------:R-:W-:Y:S01]  /*4b50*/  FFMA.FTZ R151, R167, R144, R146 ;  /* 0x00000090a7977223 */ /* 0x000fe20000010092 */
[----:B------:R-:W-:Y:S01]  /*4b60*/  LOP3.LUT P6, RZ, R207, 0xff00, RZ, 0xc0, !PT ;  /* 0x0000ff00cfff7812 */ /* 0x000fe200078cc0ff */
[----:B------:R-:W-:Y:S01]  /*4b70*/  FFMA.FTZ R144, R166, R199, R220 ;  /* 0x000000c7a6907223 */ /* 0x000fe200000100dc */
[--C-:B------:R-:W-:Y:S02]  /*4b80*/  HADD2.F32 R146, -RZ, R32.reuse.H1_H1 ;  /* 0x30000020ff927230 */ /* 0x100fe40000004100 */
[----:B------:R-:W-:Y:S01]  /*4b90*/  FMUL.FTZ R147, R151, UR13 ;  /* 0x0000000d97937c20 */ /* 0x000fe20008410000 */
[C---:B------:R-:W-:Y:S01]  /*4ba0*/  FSEL R221, R148.reuse, RZ, P6 ;  /* 0x000000ff94dd7208 */ /* 0x040fe20003000000 */
[----:B------:R-:W-:Y:S01]  /*4bb0*/  FADD.FTZ R144, R161, -R144 ;  /* 0x80000090a1907221 */ /* 0x000fe20000010000 */
[----:B------:R-:W-:Y:S02]  /*4bc0*/  LOP3.LUT P6, RZ, R215, 0xff00, RZ, 0xc0, !PT ;  /* 0x0000ff00d7ff7812 */ /* 0x000fe400078cc0ff */
[----:B------:R-:W-:Y:S01]  /*4bd0*/  F2FP.F16.F32.PACK_AB R154, R221, R154 ;  /* 0x0000009add9a723e */ /* 0x000fe200000000ff */
[----:B------:R-:W-:Y:S01]  /*4be0*/  FFMA.FTZ R149, R167, R144, R146 ;  /* 0x00000090a7957223 */ /* 0x000fe20000010092 */
[----:B------:R-:W-:Y:S01]  /*4bf0*/  FSEL R218, R148, RZ, P6 ;  /* 0x000000ff94da7208 */ /* 0x000fe20003000000 */
[----:B------:R-:W-:Y:S01]  /*4c00*/  HADD2.F32 R146, -RZ, R32.H0_H0 ;  /* 0x20000020ff927230 */ /* 0x000fe20000004100 */
[----:B------:R-:W-:-:S04]  /*4c10*/  LOP3.LUT P6, RZ, R206, 0xff0000, RZ, 0xc0, !PT ;  /* 0x00ff0000ceff7812 */ /* 0x000fc800078cc0ff */
        /* <DEDUP_REMOVED lines=31> */
.L_x_3105:
[-C--:B-1----:R-:W-:Y:S01]  /*4e10*/  FFMA.FTZ R148, R27, R199.reuse, R220 ;  /* 0x000000c71b947223 */ /* 0x082fe200000100dc */
[--C-:B------:R-:W-:Y:S01]  /*4e20*/  HADD2.F32 R150, -RZ, R35.reuse.H0_H0 ;  /* 0x20000023ff967230 */ /* 0x100fe20000004100 */
[----:B------:R-:W-:Y:S01]  /*4e30*/  LOP3.LUT P6, RZ, R207, 0xff0000, RZ, 0xc0, !PT ;  /* 0x00ff0000cfff7812 */ /* 0x000fe200078cc0ff */
[----:B------:R-:W-:Y:S02]  /*4e40*/  HADD2.F32 R152, -RZ, R35.H1_H1 ;  /* 0x30000023ff987230 */ /* 0x000fe40000004100 */
[----:B------:R-:W-:Y:S01]  /*4e50*/  FADD.FTZ R148, R25, -R148 ;  /* 0x8000009419947221 */ /* 0x000fe20000010000 */
[----:B------:R-:W-:-:S03]  /*4e60*/  FFMA.FTZ R149, R28, R199, R220 ;  /* 0x000000c71c957223 */ /* 0x000fc600000100dc */
[----:B-----5:R-:W-:Y:S01]  /*4e70*/  FFMA.FTZ R148, R167, R148, R150 ;  /* 0x00000094a7947223 */ /* 0x020fe20000010096 */
[----:B------:R-:W-:-:S03]  /*4e80*/  FFMA.FTZ R150, R24, R199, R220 ;  /* 0x000000c718967223 */ /* 0x000fc600000100dc */
[----:B------:R-:W-:Y:S01]  /*4e90*/  FMUL.FTZ R148, R148, UR13 ;  /* 0x0000000d94947c20 */ /* 0x000fe20008410000 */
[----:B------:R-:W-:-:S04]  /*4ea0*/  FADD.FTZ R150, R23, -R150 ;  /* 0x8000009617967221 */ /* 0x000fc80000010000 */
[----:B------:R-:W-:Y:S01]  /*4eb0*/  FSEL R155, R148, RZ, P6 ;  /* 0x000000ff949b7208 */ /* 0x000fe20003000000 */
[----:B------:R-:W-:Y:S01]  /*4ec0*/  FFMA.FTZ R150, R167, R150, R152 ;  /* 0x00000096a7967223 */ /* 0x000fe20000010098 */
[----:B------:R-:W-:Y:S01]  /*4ed0*/  LOP3.LUT P6, RZ, R215, 0xff0000, RZ, 0xc0, !PT ;  /* 0x00ff0000d7ff7812 */ /* 0x000fe200078cc0ff */
[--C-:B------:R-:W-:Y:S02]  /*4ee0*/  HADD2.F32 R152, -RZ, R34.reuse.H1_H1 ;  /* 0x30000022ff987230 */ /* 0x100fe40000004100 */
[----:B------:R-:W-:Y:S01]  /*4ef0*/  FMUL.FTZ R153, R150, UR13 ;  /* 0x0000000d96997c20 */ /* 0x000fe20008410000 */
[----:B------:R-:W-:Y:S01]  /*4f00*/  FSEL R219, R148, RZ, P6 ;  /* 0x000000ff94db7208 */ /* 0x000fe20003000000 */
[----:B------:R-:W-:Y:S01]  /*4f10*/  FFMA.FTZ R148, R31, R199, R220 ;  /* 0x000000c71f947223 */ /* 0x000fe200000100dc */
[----:B------:R-:W-:Y:S01]  /*4f20*/  ISETP.GE.U32.AND P6, PT, R206, RZ, PT ;  /* 0x000000ffce00720c */ /* 0x000fe20003fc6070 */
[----:B------:R-:W-:Y:S02]  /*4f30*/  HADD2.F32 R150, -RZ, R34.H0_H0 ;  /* 0x20000022ff967230 */ /* 0x000fe40000004100 */
[----:B------:R-:W-:Y:S01]  /*4f40*/  FADD.FTZ R148, R29, -R148 ;  /* 0x800000941d947221 */ /* 0x000fe20000010000 */
[----:B------:R-:W-:-:S03]  /*4f50*/  ISETP.GE.U32.AND.EX P6, PT, R207, 0x1000000, PT, P6 ;  /* 0x01000000cf00780c */ /* 0x000fc60003fc6160 */
[----:B------:R-:W-:Y:S01]  /*4f60*/  FFMA.FTZ R148, R167, R148, R150 ;  /* 0x00000094a7947223 */ /* 0x000fe20000010096 */
[----:B------:R-:W-:Y:S01]  /*4f70*/  FSEL R222, R153, RZ, P6 ;  /* 0x000000ff99de7208 */ /* 0x000fe20003000000 */
[----:B------:R-:W-:Y:S01]  /*4f80*/  FADD.FTZ R150, R26, -R149 ;  /* 0x800000951a967221 */ /* 0x000fe20000010000 */
[----:B------:R-:W-:Y:S01]  /*4f90*/  ISETP.GE.U32.AND P6, PT, R214, RZ, PT ;  /* 0x000000ffd600720c */ /* 0x000fe20003fc6070 */
[----:B------:R-:W-:Y:S01]  /*4fa0*/  FMUL.FTZ R151, R148, UR13 ;  /* 0x0000000d94977c20 */ /* 0x000fe20008410000 */
[-C--:B------:R-:W-:Y:S01]  /*4fb0*/  FFMA.FTZ R149, R163, R199.reuse, R220 ;  /* 0x000000c7a3957223 */ /* 0x080fe200000100dc */
[----:B------:R-:W-:Y:S01]  /*4fc0*/  FFMA.FTZ R152, R167, R150, R152 ;  /* 0x00000096a7987223 */ /* 0x000fe20000010098 */
[----:B------:R-:W-:Y:S01]  /*4fd0*/  ISETP.GE.U32.AND.EX P6, PT, R215, 0x1000000, PT, P6 ;  /* 0x01000000d700780c */ /* 0x000fe20003fc6160 */
[--C-:B------:R-:W-:Y:S02]  /*4fe0*/  HADD2.F32 R150, -RZ, R33.reuse.H0_H0 ;  /* 0x20000021ff967230 */ /* 0x100fe40000004100 */
[----:B------:R-:W-:Y:S01]  /*4ff0*/  FADD.FTZ R148, R160, -R149 ;  /* 0x80000095a0947221 */ /* 0x000fe20000010000 */
[-C--:B------:R-:W-:Y:S01]  /*5000*/  FFMA.FTZ R149, R162, R199.reuse, R220 ;  /* 0x000000c7a2957223 */ /* 0x080fe200000100dc */
[----:B------:R-:W-:Y:S01]  /*5010*/  FSEL R224, R153, RZ, P6 ;  /* 0x000000ff99e07208 */ /* 0x000fe20003000000 */
[----:B------:R-:W-:Y:S01]  /*5020*/  FMUL.FTZ R153, R152, UR13 ;  /* 0x0000000d98997c20 */ /* 0x000fe20008410000 */
[----:B------:R-:W-:Y:S01]  /*5030*/  LOP3.LUT P6, RZ, R207, 0xff, RZ, 0xc0, !PT ;  /* 0x000000ffcfff7812 */ /* 0x000fe200078cc0ff */
[----:B------:R-:W-:Y:S01]  /*5040*/  FFMA.FTZ R148, R167, R148, R150 ;  /* 0x00000094a7947223 */ /* 0x000fe20000010096 */
[----:B------:R-:W-:Y:S01]  /*5050*/  FADD.FTZ R150, R30, -R149 ;  /* 0x800000951e967221 */ /* 0x000fe20000010000 */
[----:B------:R-:W-:Y:S01]  /*5060*/  HADD2.F32 R152, -RZ, R33.H1_H1 ;  /* 0x30000021ff987230 */ /* 0x000fe20000004100 */
[----:B------:R-:W-:Y:S01]  /*5070*/  FSEL R154, R151, RZ, P6 ;  /* 0x000000ff979a7208 */ /* 0x000fe20003000000 */
[----:B------:R-:W-:Y:S01]  /*5080*/  FMUL.FTZ R149, R148, UR13 ;  /* 0x0000000d94957c20 */ /* 0x000fe20008410000 */
[----:B------:R-:W-:Y:S01]  /*5090*/  LOP3.LUT P6, RZ, R215, 0xff, RZ, 0xc0, !PT ;  /* 0x000000ffd7ff7812 */ /* 0x000fe200078cc0ff */
[----:B------:R-:W-:Y:S01]  /*50a0*/  FFMA.FTZ R148, R166, R199, R220 ;  /* 0x000000c7a6947223 */ /* 0x000fe200000100dc */
[----:B------:R-:W-:Y:S01]  /*50b0*/  FFMA.FTZ R152, R167, R150, R152 ;  /* 0x00000096a7987223 */ /* 0x000fe20000010098 */
[--C-:B------:R-:W-:Y:S01]  /*50c0*/  HADD2.F32 R150, -RZ, R32.reuse.H1_H1 ;  /* 0x30000020ff967230 */ /* 0x100fe20000004100 */
[----:B------:R-:W-:Y:S01]  /*50d0*/  FSEL R201, R151, RZ, P6 ;  /* 0x000000ff97c97208 */ /* 0x000fe20003000000 */
[----:B------:R-:W-:Y:S01]  /*50e0*/  FADD.FTZ R148, R161, -R148 ;  /* 0x80000094a1947221 */ /* 0x000fe20000010000 */
[----:B------:R-:W-:Y:S01]  /*50f0*/  LOP3.LUT P6, RZ, R207, 0xff00, RZ, 0xc0, !PT ;  /* 0x0000ff00cfff7812 */ /* 0x000fe200078cc0ff */
[----:B------:R-:W-:Y:S01]  /*5100*/  FMUL.FTZ R152, R152, UR13 ;  /* 0x0000000d98987c20 */ /* 0x000fe20008410000 */
[----:B------:R-:W-:Y:S01]  /*5110*/  F2FP.F16.F32.PACK_AB R155, R222, R155 ;  /* 0x0000009bde9b723e */ /* 0x000fe200000000ff */
[----:B------:R-:W-:Y:S01]  /*5120*/  FFMA.FTZ R151, R167, R148, R150 ;  /* 0x00000094a7977223 */ /* 0x000fe20000010096 */
[----:B------:R-:W-:Y:S01]  /*5130*/  FSEL R203, R153, RZ, P6 ;  /* 0x000000ff99cb7208 */ /* 0x000fe20003000000 */
[----:B------:R-:W-:Y:S01]  /*5140*/  HADD2.F32 R150, -RZ, R32.H0_H0 ;  /* 0x20000020ff967230 */ /* 0x000fe20000004100 */
[----:B------:R-:W-:Y:S01]  /*5150*/  LOP3.LUT P6, RZ, R215, 0xff00, RZ, 0xc0, !PT ;  /* 0x0000ff00d7ff7812 */ /* 0x000fe200078cc0ff */
[----:B------:R-:W-:Y:S01]  /*5160*/  FMUL.FTZ R151, R151, UR13 ;  /* 0x0000000d97977c20 */ /* 0x000fe20008410000 */
[----:B------:R-:W-:-:S02]  /*5170*/  F2FP.F16.F32.PACK_AB R154, R203, R154 ;  /* 0x0000009acb9a723e */ /* 0x000fc400000000ff */
        /* <DEDUP_REMOVED lines=28> */
.L_x_3104:
        /* <DEDUP_REMOVED lines=8> */
[----:B------:R-:W-:Y:S02]  /*53c0*/  FADD.FTZ R144, R25, -R144 ;  /* 0x8000009019907221 */ /* 0x000fe40000010000 */
[----:B------:R-:W-:Y:S02]  /*53d0*/  FADD.FTZ R146, R23, -R146 ;  /* 0x8000009217927221 */ /* 0x000fe40000010000 */
[C---:B-----5:R-:W-:Y:S02]  /*53e0*/  FMUL.FTZ R147, R167.reuse, R144 ;  /* 0x00000090a7937220 */ /* 0x060fe40000410000 */
[----:B------:R-:W-:Y:S01]  /*53f0*/  FMUL.FTZ R148, R167, R146 ;  /* 0x00000092a7947220 */ /* 0x000fe20000410000 */
[----:B------:R-:W-:Y:S01]  /*5400*/  FADD.FTZ R146, R26, -R149 ;  /* 0x800000951a927221 */ /* 0x000fe20000010000 */
[----:B------:R-:W-:Y:S01]  /*5410*/  FMUL.FTZ R144, R147, UR13 ;  /* 0x0000000d93907c20 */ /* 0x000fe20008410000 */
[-CC-:B------:R-:W-:Y:S01]  /*5420*/  FFMA.FTZ R149, R162, R199.reuse, R220.reuse ;  /* 0x000000c7a2957223 */ /* 0x180fe200000100dc */
[----:B------:R-:W-:Y:S01]  /*5430*/  FMUL.FTZ R145, R148, UR13 ;  /* 0x0000000d94917c20 */ /* 0x000fe20008410000 */
[----:B------:R-:W-:Y:S01]  /*5440*/  FMUL.FTZ R155, R167, R146 ;  /* 0x00000092a79b7220 */ /* 0x000fe20000410000 */
[----:B------:R-:W-:Y:S01]  /*5450*/  FFMA.FTZ R146, R166, R199, R220 ;  /* 0x000000c7a6927223 */ /* 0x000fe200000100dc */
[----:B------:R-:W-:Y:S01]  /*5460*/  FSEL R221, R144, RZ, P6 ;  /* 0x000000ff90dd7208 */ /* 0x000fe20003000000 */
[----:B------:R-:W-:Y:S01]  /*5470*/  FADD.FTZ R156, R30, -R149 ;  /* 0x800000951e9c7221 */ /* 0x000fe20000010000 */
[----:B------:R-:W-:Y:S01]  /*5480*/  LOP3.LUT P6, RZ, R215, 0xff0000, RZ, 0xc0, !PT ;  /* 0x00ff0000d7ff7812 */ /* 0x000fe200078cc0ff */
[----:B0-----:R-:W-:Y:S01]  /*5490*/  FADD.FTZ R158, R161, -R146 ;  /* 0x80000092a19e7221 */ /* 0x001fe20000010000 */
[----:B------:R-:W-:Y:S01]  /*54a0*/  F2FP.F16.F32.PACK_AB R147, R148, R147 ;  /* 0x000000939493723e */ /* 0x000fe200000000ff */
[----:B------:R-:W-:Y:S01]  /*54b0*/  FMUL.FTZ R151, R167, R156 ;  /* 0x0000009ca7977220 */ /* 0x000fe20000410000 */
[----:B------:R-:W-:Y:S01]  /*54c0*/  FSEL R222, R144, RZ, P6 ;  /* 0x000000ff90de7208 */ /* 0x000fe20003000000 */
[----:B------:R-:W-:Y:S01]  /*54d0*/  FFMA.FTZ R144, R31, R199, R220 ;  /* 0x000000c71f907223 */ /* 0x000fe200000100dc */
[----:B------:R-:W-:Y:S01]  /*54e0*/  ISETP.GE.U32.AND P6, PT, R206, RZ, PT ;  /* 0x000000ffce00720c */ /* 0x000fe20003fc6070 */
[----:B------:R-:W-:Y:S01]  /*54f0*/  FMUL.FTZ R146, R151, UR13 ;  /* 0x0000000d97927c20 */ /* 0x000fe20008410000 */
[----:B------:R-:W-:Y:S01]  /*5500*/  FMUL.FTZ R149, R167, R158 ;  /* 0x0000009ea7957220 */ /* 0x000fe20000410000 */
[----:B------:R-:W-:Y:S01]  /*5510*/  FADD.FTZ R144, R29, -R144 ;  /* 0x800000901d907221 */ /* 0x000fe20000010000 */
[----:B------:R-:W-:-:S03]  /*5520*/  ISETP.GE.U32.AND.EX P6, PT, R207, 0x1000000, PT, P6 ;  /* 0x01000000cf00780c */ /* 0x000fc60003fc6160 */
[----:B------:R-:W-:Y:S01]  /*5530*/  FMUL.FTZ R152, R167, R144 ;  /* 0x00000090a7987220 */ /* 0x000fe20000410000 */
[----:B------:R-:W-:Y:S02]  /*5540*/  FSEL R224, R145, RZ, P6 ;  /* 0x000000ff91e07208 */ /* 0x000fe40003000000 */
[----:B------:R-:W-:Y:S01]  /*5550*/  ISETP.GE.U32.AND P6, PT, R214, RZ, PT ;  /* 0x000000ffd600720c */ /* 0x000fe20003fc6070 */
[----:B------:R-:W-:-:S03]  /*5560*/  FMUL.FTZ R144, R152, UR13 ;  /* 0x0000000d98907c20 */ /* 0x000fc60008410000 */
        /* <DEDUP_REMOVED lines=8> */
[----:B------:R-:W-:-:S03]  /*55f0*/  FMUL.FTZ R150, R167, R150 ;  /* 0x00000096a7967220 */ /* 0x000fc60000410000 */
[----:B------:R-:W-:Y:S01]  /*5600*/  FSEL R203, R144, RZ, P6 ;  /* 0x000000ff90cb7208 */ /* 0x000fe20003000000 */
[----:B------:R-:W-:Y:S01]  /*5610*/  FMUL.FTZ R144, R150, UR13 ;  /* 0x0000000d96907c20 */ /* 0x000fe20008410000 */
[----:B------:R-:W-:-:S04]  /*5620*/  LOP3.LUT P6, RZ, R207, 0xff00, RZ, 0xc0, !PT ;  /* 0x0000ff00cfff7812 */ /* 0x000fc800078cc0ff */
[----:B------:R-:W-:Y:S02]  /*5630*/  FSEL R219, R145, RZ, P6 ;  /* 0x000000ff91db7208 */ /* 0x000fe40003000000 */
[----:B------:R-:W-:Y:S02]  /*5640*/  LOP3.LUT P6, RZ, R215, 0xff00, RZ, 0xc0, !PT ;  /* 0x0000ff00d7ff7812 */ /* 0x000fe400078cc0ff */
[----:B------:R-:W-:Y:S02]  /*5650*/  F2FP.F16.F32.PACK_AB R154, R219, R154 ;  /* 0x0000009adb9a723e */ /* 0x000fe400000000ff */
[----:B------:R-:W-:Y:S01]  /*5660*/  FSEL R218, R145, RZ, P6 ;  /* 0x000000ff91da7208 */ /* 0x000fe20003000000 */
[----:B------:R-:W-:Y:S01]  /*5670*/  FFMA.FTZ R145, R165, R199, R220 ;  /* 0x000000c7a5917223 */ /* 0x000fe200000100dc */
[----:B------:R-:W-:-:S04]  /*5680*/  LOP3.LUT P6, RZ, R206, 0xff0000, RZ, 0xc0, !PT ;  /* 0x00ff0000ceff7812 */ /* 0x000fc800078cc0ff */
[----:B------:R-:W-:Y:S02]  /*5690*/  FSEL R153, R144, RZ, P6 ;  /* 0x000000ff90997208 */ /* 0x000fe40003000000 */
[----:B------:R-:W-:-:S04]  /*56a0*/  LOP3.LUT P6, RZ, R214, 0xff0000, RZ, 0xc0, !PT ;  /* 0x00ff0000d6ff7812 */ /* 0x000fc800078cc0ff */
[----:B------:R-:W-:Y:S01]  /*56b0*/  FSEL R156, R144, RZ, P6 ;  /* 0x000000ff909c7208 */ /* 0x000fe20003000000 */
[----:B------:R-:W-:Y:S01]  /*56c0*/  FADD.FTZ R144, R164, -R145 ;  /* 0x80000091a4907221 */ /* 0x000fe20000010000 */
[----:B------:R-:W-:Y:S01]  /*56d0*/  LOP3.LUT P6, RZ, R206, 0xff000000, RZ, 0xc0, !PT ;  /* 0xff000000ceff7812 */ /* 0x000fe200078cc0ff */
[----:B------:R-:W-:Y:S02]  /*56e0*/  FMUL.FTZ R145, R149, UR13 ;  /* 0x0000000d95917c20 */ /* 0x000fe40008410000 */
[----:B------:R-:W-:Y:S01]  /*56f0*/  FMUL.FTZ R144, R167, R144 ;  /* 0x00000090a7907220 */ /* 0x000fe20000410000 */
[----:B------:R-:W-:Y:S02]  /*5700*/  FSEL R158, R146, RZ, P6 ;  /* 0x000000ff929e7208 */ /* 0x000fe40003000000 */
[----:B------:R-:W-:Y:S01]  /*5710*/  LOP3.LUT P6, RZ, R214, 0xff000000, RZ, 0xc0, !PT ;  /* 0xff000000d6ff7812 */ /* 0x000fe200078cc0ff */
[----:B------:R-:W-:Y:S01]  /*5720*/  FMUL.FTZ R148, R144, UR13 ;  /* 0x0000000d90947c20 */ /* 0x000fe20008410000 */
        /* <DEDUP_REMOVED lines=18> */
[----:B------:R-:W-:Y:S01]  /*5850*/  F2FP.F16.F32.PACK_AB R152, R157, R152 ;  /* 0x000000989d98723e */ /* 0x000fe200000000ff */
[----:B------:R-:W-:Y:S06]  /*5860*/  BRA `(.L_x_3106) ;  /* 0x0000001400147947 */ /* 0x000fec0003800000 */
.L_x_3107:
[-CC-:B------:R-:W-:Y:S01]  /*5870*/  FFMA.FTZ R148, R27, R199.reuse, R220.reuse ;  /* 0x000000c71b947223 */ /* 0x180fe200000100dc */
[----:B------:R-:W-:Y:S01]  /*5880*/  LOP3.LUT P6, RZ, R207, 0xff0000, RZ, 0xc0, !PT ;  /* 0x00ff0000cfff7812 */ /* 0x000fe200078cc0ff */
[-CC-:B------:R-:W-:Y:S01]  /*5890*/  FFMA.FTZ R150, R24, R199.reuse, R220.reuse ;  /* 0x000000c718967223 */ /* 0x180fe200000100dc */
[-C--:B------:R-:W-:Y:S01]  /*58a0*/  FFMA.FTZ R149, R28, R199.reuse, R220 ;  /* 0x000000c71c957223 */ /* 0x080fe200000100dc */
[----:B------:R-:W-:Y:S02]  /*58b0*/  FADD.FTZ R148, R25, -R148 ;  /* 0x8000009419947221 */ /* 0x000fe40000010000 */
[----:B------:R-:W-:Y:S01]  /*58c0*/  FADD.FTZ R150, R23, -R150 ;  /* 0x8000009617967221 */ /* 0x000fe20000010000 */
[----:B------:R-:W-:Y:S01]  /*58d0*/  FADD.FTZ R152, R26, -R149 ;  /* 0x800000951a987221 */ /* 0x000fe20000010000 */
[----:B-----5:R-:W-:Y:S01]  /*58e0*/  FMUL.FTZ R148, R167, R148 ;  /* 0x00000094a7947220 */ /* 0x020fe20000410000 */
[----:B------:R-:W-:Y:S01]  /*58f0*/  FFMA.FTZ R149, R163, R199, R220 ;  /* 0x000000c7a3957223 */ /* 0x000fe200000100dc */
[C---:B------:R-:W-:Y:S01]  /*5900*/  FMUL.FTZ R150, R167.reuse, R150 ;  /* 0x00000096a7967220 */ /* 0x040fe20000410000 */
[----:B------:R-:W-:Y:S01]  /*5910*/  FMUL.FTZ R152, R167, R152 ;  /* 0x00000098a7987220 */ /* 0x000fe20000410000 */
[----:B------:R-:W-:-:S02]  /*5920*/  FMUL.FTZ R148, R148, UR13 ;  /* 0x0000000d94947c20 */ /* 0x000fc40008410000 */
[----:B------:R-:W-:Y:S01]  /*5930*/  FMUL.FTZ R151, R150, UR13 ;  /* 0x0000000d96977c20 */ /* 0x000fe20008410000 */
[----:B------:R-:W-:Y:S02]  /*5940*/  FMUL.FTZ R152, R152, UR13 ;  /* 0x0000000d98987c20 */ /* 0x000fe40008410000 */
[----:B------:R-:W-:Y:S02]  /*5950*/  FSEL R155, R148, RZ, P6 ;  /* 0x000000ff949b7208 */ /* 0x000fe40003000000 */
[----:B------:R-:W-:-:S04]  /*5960*/  LOP3.LUT P6, RZ, R215, 0xff0000, RZ, 0xc0, !PT ;  /* 0x00ff0000d7ff7812 */ /* 0x000fc800078cc0ff */
[----:B------:R-:W-:Y:S01]  /*5970*/  FSEL R219, R148, RZ, P6 ;  /* 0x000000ff94db7208 */ /* 0x000fe20003000000 */
[----:B------:R-:W-:Y:S01]  /*5980*/  FFMA.FTZ R148, R31, R199, R220 ;  /* 0x000000c71f947223 */ /* 0x000fe200000100dc */
[----:B------:R-:W-:-:S03]  /*5990*/  ISETP.GE.U32.AND P6, PT, R206, RZ, PT ;  /* 0x000000ffce00720c */ /* 0x000fc60003fc6070 */
[----:B------:R-:W-:Y:S01]  /*59a0*/  FADD.FTZ R148, R29, -R148 ;  /* 0x800000941d947221 */ /* 0x000fe20000010000 */
[----:B------:R-:W-:-:S03]  /*59b0*/  ISETP.GE.U32.AND.EX P6, PT, R207, 0x1000000, PT, P6 ;  /* 0x01000000cf00780c */ /* 0x000fc60003fc6160 */
[----:B------:R-:W-:Y:S01]  /*59c0*/  FMUL.FTZ R148, R167, R148 ;  /* 0x00000094a7947220 */ /* 0x000fe20000410000 */
[----:B------:R-:W-:Y:S02]  /*59d0*/  FSEL R222, R151, RZ, P6 ;  /* 0x000000ff97de7208 */ /* 0x000fe40003000000 */
[----:B------:R-:W-:Y:S01]  /*59e0*/  ISETP.GE.U32.AND P6, PT, R214, RZ, PT ;  /* 0x000000ffd600720c */ /* 0x000fe20003fc6070 */
[----:B------:R-:W-:Y:S01]  /*59f0*/  FMUL.FTZ R150, R148, UR13 ;  /* 0x0000000d94967c20 */ /* 0x000fe20008410000 */
[----:B------:R-:W-:Y:S01]  /*5a00*/  FADD.FTZ R148, R160, -R149 ;  /* 0x80000095a0947221 */ /* 0x000fe20000010000 */
[----:B------:R-:W-:Y:S01]  /*5a10*/  FFMA.FTZ R149, R162, R199, R220 ;  /* 0x000000c7a2957223 */ /* 0x000fe200000100dc */
[----:B------:R-:W-:Y:S02]  /*5a20*/  ISETP.GE.U32.AND.EX P6, PT, R215, 0x1000000, PT, P6 ;  /* 0x01000000d700780c */ /* 0x000fe40003fc6160 */
[----:B------:R-:W-:Y:S01]  /*5a30*/  FMUL.FTZ R148, R167, R148 ;  /* 0x00000094a7947220 */ /* 0x000fe20000410000 */
[----:B------:R-:W-:-:S02]  /*5a40*/  F2FP.F16.F32.PACK_AB R155, R222, R155 ;  /* 0x0000009bde9b723e */ /* 0x000fc400000000ff */
[----:B------:R-:W-:Y:S02]  /*5a50*/  FSEL R224, R151, RZ, P6 ;  /* 0x000000ff97e07208 */ /* 0x000fe40003000000 */
[----:B------:R-:W-:-:S04]  /*5a60*/  LOP3.LUT P6, RZ, R207, 0xff, RZ, 0xc0, !PT ;  /* 0x000000ffcfff7812 */ /* 0x000fc800078cc0ff */
[----:B------:R-:W-:Y:S02]  /*5a70*/  FSEL R154, R150, RZ, P6 ;  /* 0x000000ff969a7208 */ /* 0x000fe40003000000 */
[----:B------:R-:W-:-:S04]  /*5a80*/  LOP3.LUT P6, RZ, R215, 0xff, RZ, 0xc0, !PT ;  /* 0x000000ffd7ff7812 */ /* 0x000fc800078cc0ff */
[----:B------:R-:W-:Y:S01]  /*5a90*/  FSEL R201, R150, RZ, P6 ;  /* 0x000000ff96c97208 */ /* 0x000fe20003000000 */
[----:B------:R-:W-:Y:S01]  /*5aa0*/  FADD.FTZ R150, R30, -R149 ;  /* 0x800000951e967221 */ /* 0x000fe20000010000 */
[----:B------:R-:W-:Y:S01]  /*5ab0*/  LOP3.LUT P6, RZ, R207, 0xff00, RZ, 0xc0, !PT ;  /* 0x0000ff00cfff7812 */ /* 0x000fe200078cc0ff */
[----:B------:R-:W-:Y:S01]  /*5ac0*/  FMUL.FTZ R149, R148, UR13 ;  /* 0x0000000d94957c20 */ /* 0x000fe20008410000 */
[----:B------:R-:W-:Y:S01]  /*5ad0*/  FFMA.FTZ R148, R166, R199, R220 ;  /* 0x000000c7a6947223 */ /* 0x000fe200000100dc */
[----:B------:R-:W-:Y:S01]  /*5ae0*/  FMUL.FTZ R150, R167, R150 ;  /* 0x00000096a7967220 */ /* 0x000fe20000410000 */
[----:B------:R-:W-:Y:S02]  /*5af0*/  FSEL R203, R152, RZ, P6 ;  /* 0x000000ff98cb7208 */ /* 0x000fe40003000000 */
[----:B------:R-:W-:Y:S01]  /*5b00*/  LOP3.LUT P6, RZ, R215, 0xff00, RZ, 0xc0, !PT ;  /* 0x0000ff00d7ff7812 */ /* 0x000fe200078cc0ff */
[----:B------:R-:W-:Y:S01]  /*5b10*/  FMUL.FTZ R151, R150, UR13 ;  /* 0x0000000d96977c20 */ /* 0x000fe20008410000 */
[----:B------:R-:W-:Y:S01]  /*5b20*/  FADD.FTZ R148, R161, -R148 ;  /* 0x80000094a1947221 */ /* 0x000fe20000010000 */
[----:B------:R-:W-:-:S02]  /*5b30*/  F2FP.F16.F32.PACK_AB R154, R203, R154 ;  /* 0x0000009acb9a723e */ /* 0x000fc400000000ff */
[----:B------:R-:W-:Y:S01]  /*5b40*/  FSEL R218, R152, RZ, P6 ;  /* 0x000000ff98da7208 */ /* 0x000fe20003000000 */
[----:B------:R-:W-:Y:S01]  /*5b50*/  FMUL.FTZ R150, R167, R148 ;  /* 0x00000094a7967220 */ /* 0x000fe20000410000 */
[----:B------:R-:W-:-:S03]  /*5b60*/  LOP3.LUT P6, RZ, R206, 0xff0000, RZ, 0xc0, !PT ;  /* 0x00ff0000ceff7812 */ /* 0x000fc600078cc0ff */
[----:B------:R-:W-:Y:S01]  /*5b70*/  FMUL.FTZ R150, R150, UR13 ;  /* 0x0000000d96967c20 */ /* 0x000fe20008410000 */
        /* <DEDUP_REMOVED lines=26> */
.L_x_3103:
        /* <DEDUP_REMOVED lines=14> */
[----:B------:R-:W-:Y:S01]  /*5e00*/  FADD.FTZ R154, R26, -R147 ;  /* 0x800000931a9a7221 */ /* 0x000fe20000010000 */
[----:B-----5:R-:W-:Y:S01]  /*5e10*/  FFMA.FTZ R203, R167, R144, R146 ;  /* 0x00000090a7cb7223 */ /* 0x020fe20000010092 */
[-CC-:B------:R-:W-:Y:S01]  /*5e20*/  FFMA.FTZ R144, R31, R199.reuse, R220.reuse ;  /* 0x000000c71f907223 */ /* 0x180fe200000100dc */
[----:B------:R-:W-:Y:S01]  /*5e30*/  FFMA.FTZ R224, R167, R152, R145 ;  /* 0x00000098a7e07223 */ /* 0x000fe20000010091 */
[----:B------:R-:W-:Y:S01]  /*5e40*/  FFMA.FTZ R145, R163, R199, R220 ;  /* 0x000000c7a3917223 */ /* 0x000fe200000100dc */
[----:B------:R-:W-:-:S02]  /*5e50*/  HADD2.F32 R147, -RZ, R33.H0_H0 ;  /* 0x20000021ff937230 */ /* 0x000fc40000004100 */
[----:B------:R-:W-:Y:S01]  /*5e60*/  FADD.FTZ R146, R29, -R144 ;  /* 0x800000901d927221 */ /* 0x000fe20000010000 */
[----:B------:R-:W-:Y:S01]  /*5e70*/  ISETP.GE.U32.AND P6, PT, R206, RZ, PT ;  /* 0x000000ffce00720c */ /* 0x000fe20003fc6070 */
[----:B------:R-:W-:Y:S01]  /*5e80*/  FADD.FTZ R144, R160, -R145 ;  /* 0x80000091a0907221 */ /* 0x000fe20000010000 */
[--C-:B------:R-:W-:Y:S02]  /*5e90*/  HADD2.F32 R152, -RZ, R34.reuse.H0_H0 ;  /* 0x20000022ff987230 */ /* 0x100fe40000004100 */
[----:B------:R-:W-:Y:S01]  /*5ea0*/  FFMA.FTZ R145, R162, R199, R220 ;  /* 0x000000c7a2917223 */ /* 0x000fe200000100dc */
[----:B------:R-:W-:Y:S01]  /*5eb0*/  ISETP.GE.U32.AND.EX P6, PT, R207, 0x1000000, PT, P6 ;  /* 0x01000000cf00780c */ /* 0x000fe20003fc6160 */
[C---:B------:R-:W-:Y:S01]  /*5ec0*/  FFMA.FTZ R155, R167.reuse, R144, R147 ;  /* 0x00000090a79b7223 */ /* 0x040fe20000010093 */
[----:B------:R-:W-:Y:S01]  /*5ed0*/  FMUL.FTZ R147, R224, UR13 ;  /* 0x0000000de0937c20 */ /* 0x000fe20008410000 */
[----:B------:R-:W-:Y:S01]  /*5ee0*/  FFMA.FTZ R157, R167, R146, R152 ;  /* 0x00000092a79d7223 */ /* 0x000fe20000010098 */
[----:B------:R-:W-:Y:S01]  /*5ef0*/  FMUL.FTZ R152, R203, UR13 ;  /* 0x0000000dcb987c20 */ /* 0x000fe20008410000 */
[----:B------:R-:W-:-:S02]  /*5f00*/  HADD2.F32 R153, -RZ, R34.H1_H1 ;  /* 0x30000022ff997230 */ /* 0x000fc40000004100 */
[----:B------:R-:W-:Y:S01]  /*5f10*/  FADD.FTZ R144, R30, -R145 ;  /* 0x800000911e907221 */ /* 0x000fe20000010000 */
[----:B------:R-:W-:Y:S01]  /*5f20*/  FSEL R226, R147, RZ, P6 ;  /* 0x000000ff93e27208 */ /* 0x000fe20003000000 */
[----:B------:R-:W-:Y:S01]  /*5f30*/  FMUL.FTZ R147, R157, UR13 ;  /* 0x0000000d9d937c20 */ /* 0x000fe20008410000 */
[----:B------:R-:W-:Y:S01]  /*5f40*/  LOP3.LUT P6, RZ, R207, 0xff0000, RZ, 0xc0, !PT ;  /* 0x00ff0000cfff7812 */ /* 0x000fe200078cc0ff */
[----:B------:R-:W-:Y:S01]  /*5f50*/  FFMA.FTZ R218, R167, R154, R153 ;  /* 0x0000009aa7da7223 */ /* 0x000fe20000010099 */
[----:B------:R-:W-:Y:S02]  /*5f60*/  HADD2.F32 R146, -RZ, R33.H1_H1 ;  /* 0x30000021ff927230 */ /* 0x000fe40000004100 */
[----:B------:R-:W-:Y:S01]  /*5f70*/  FFMA.FTZ R145, R165, R199, R220 ;  /* 0x000000c7a5917223 */ /* 0x000fe200000100dc */
[----:B------:R-:W-:Y:S01]  /*5f80*/  FSEL R219, R152, RZ, P6 ;  /* 0x000000ff98db7208 */ /* 0x000fe20003000000 */
[----:B------:R-:W-:Y:S01]  /*5f90*/  FMUL.FTZ R152, R218, UR13 ;  /* 0x0000000dda987c20 */ /* 0x000fe20008410000 */
[----:B------:R-:W-:Y:S01]  /*5fa0*/  LOP3.LUT P6, RZ, R207, 0xff, RZ, 0xc0, !PT ;  /* 0x000000ffcfff7812 */ /* 0x000fe200078cc0ff */
[----:B0-----:R-:W-:Y:S01]  /*5fb0*/  FFMA.FTZ R158, R167, R144, R146 ;  /* 0x00000090a79e7223 */ /* 0x001fe20000010092 */
[----:B------:R-:W-:-:S02]  /*5fc0*/  HADD2.F32 R146, -RZ, R32.H0_H0 ;  /* 0x20000020ff927230 */ /* 0x000fc40000004100 */
[----:B------:R-:W-:Y:S01]  /*5fd0*/  FADD.FTZ R144, R164, -R145 ;  /* 0x80000091a4907221 */ /* 0x000fe20000010000 */
[----:B------:R-:W-:Y:S01]  /*5fe0*/  FSEL R201, R147, RZ, P6 ;  /* 0x000000ff93c97208 */ /* 0x000fe20003000000 */
[----:B------:R-:W-:Y:S01]  /*5ff0*/  FMUL.FTZ R145, R155, UR13 ;  /* 0x0000000d9b917c20 */ /* 0x000fe20008410000 */
[----:B------:R-:W-:Y:S01]  /*6000*/  LOP3.LUT P6, RZ, R207, 0xff00, RZ, 0xc0, !PT ;  /* 0x0000ff00cfff7812 */ /* 0x000fe200078cc0ff */
[----:B------:R-:W-:Y:S01]  /*6010*/  FFMA.FTZ R144, R167, R144, R146 ;  /* 0x00000090a7907223 */ /* 0x000fe20000010092 */
[----:B------:R-:W-:Y:S01]  /*6020*/  FFMA.FTZ R146, R166, R199, R220 ;  /* 0x000000c7a6927223 */ /* 0x000fe200000100dc */
[----:B------:R-:W-:Y:S01]  /*6030*/  FMUL.FTZ R147, R158, UR13 ;  /* 0x0000000d9e937c20 */ /* 0x000fe20008410000 */
[----:B------:R-:W-:Y:S01]  /*6040*/  FSEL R222, R152, RZ, P6 ;  /* 0x000000ff98de7208 */ /* 0x000fe20003000000 */
[----:B------:R-:W-:Y:S01]  /*6050*/  HADD2.F32 R152, -RZ, R32.H1_H1 ;  /* 0x30000020ff987230 */ /* 0x000fe20000004100 */
[----:B------:R-:W-:Y:S01]  /*6060*/  LOP3.LUT P6, RZ, R206, 0xff0000, RZ, 0xc0, !PT ;  /* 0x00ff0000ceff7812 */ /* 0x000fe200078cc0ff */
[----:B------:R-:W-:-:S03]  /*6070*/  FADD.FTZ R146, R161, -R146 ;  /* 0x80000092a1927221 */ /* 0x000fc60000010000 */
[----:B------:R-:W-:Y:S01]  /*6080*/  FSEL R156, R145, RZ, P6 ;  /* 0x000000ff919c7208 */ /* 0x000fe20003000000 */
[----:B------:R-:W-:Y:S01]  /*6090*/  FMUL.FTZ R145, R144, UR13 ;  /* 0x0000000d90917c20 */ /* 0x000fe20008410000 */
[----:B------:R-:W-:Y:S01]  /*60a0*/  LOP3.LUT P6, RZ, R206, 0xff000000, RZ, 0xc0, !PT ;  /* 0xff000000ceff7812 */ /* 0x000fe200078cc0ff */
[----:B------:R-:W-:Y:S01]  /*60b0*/  FFMA.FTZ R153, R167, R146, R152 ;  /* 0x00000092a7997223 */ /* 0x000fe20000010098 */
[----:B------:R-:W-:Y:S02]  /*60c0*/  F2FP.F16.F32.PACK_AB R146, R218, R157 ;  /* 0x0000009dda92723e */ /* 0x000fe400000000ff */
[----:B------:R-:W-:Y:S01]  /*60d0*/  FSEL R159, R147, RZ, P6 ;  /* 0x000000ff939f7208 */ /* 0x000fe20003000000 */
[C---:B------:R-:W-:Y:S01]  /*60e0*/  FMUL.FTZ R154, R153.reuse, UR13 ;  /* 0x0000000d999a7c20 */ /* 0x040fe20008410000 */
        /* <DEDUP_REMOVED lines=12> */
.L_x_3109:
[-CC-:B------:R-:W-:Y:S01]  /*61b0*/  FFMA.FTZ R154, R27, R199.reuse, R220.reuse ;  /* 0x000000c71b9a7223 */ /* 0x180fe200000100dc */
[--C-:B0-----:R-:W-:Y:S02]  /*61c0*/  HADD2.F32 R158, -RZ, R35.reuse.H0_H0 ;  /* 0x20000023ff9e7230 */ /* 0x101fe40000004100 */
[-C--:B------:R-:W-:Y:S01]  /*61d0*/  FFMA.FTZ R218, R24, R199.reuse, R220 ;  /* 0x000000c718da7223 */ /* 0x080fe200000100dc */
[----:B------:R-:W-:Y:S02]  /*61e0*/  HADD2.F32 R157, -RZ, R35.H1_H1 ;  /* 0x30000023ff9d7230 */ /* 0x000fe40000004100 */
[----:B------:R-:W-:Y:S01]  /*61f0*/  FADD.FTZ R156, R25, -R154 ;  /* 0x8000009a199c7221 */ /* 0x000fe20000010000 */
[----:B------:R-:W-:Y:S01]  /*6200*/  FFMA.FTZ R152, R31, R199, R220 ;  /* 0x000000c71f987223 */ /* 0x000fe200000100dc */
[----:B------:R-:W-:Y:S01]  /*6210*/  FADD.FTZ R218, R23, -R218 ;  /* 0x800000da17da7221 */ /* 0x000fe20000010000 */
[----:B------:R-:W-:Y:S01]  /*6220*/  LOP3.LUT P6, RZ, R207, 0xff0000, RZ, 0xc0, !PT ;  /* 0x00ff0000cfff7812 */ /* 0x000fe200078cc0ff */
[----:B-----5:R-:W-:Y:S01]  /*6230*/  FFMA.FTZ R156, R167, R156, R158 ;  /* 0x0000009ca79c7223 */ /* 0x020fe2000001009e */
[----:B------:R-:W-:-:S02]  /*6240*/  HADD2.F32 R153, -RZ, R34.H0_H0 ;  /* 0x20000022ff997230 */ /* 0x000fc40000004100 */
[-C--:B------:R-:W-:Y:S01]  /*6250*/  FFMA.FTZ R155, R28, R199.reuse, R220 ;  /* 0x000000c71c9b7223 */ /* 0x080fe200000100dc */
[----:B------:R-:W-:Y:S01]  /*6260*/  FADD.FTZ R152, R29, -R152 ;  /* 0x800000981d987221 */ /* 0x000fe20000010000 */
[----:B------:R-:W-:Y:S01]  /*6270*/  FMUL.FTZ R156, R156, UR13 ;  /* 0x0000000d9c9c7c20 */ /* 0x000fe20008410000 */
[C---:B------:R-:W-:Y:S01]  /*6280*/  FFMA.FTZ R218, R167.reuse, R218, R157 ;  /* 0x000000daa7da7223 */ /* 0x040fe2000001009d */
[----:B------:R-:W-:Y:S02]  /*6290*/  HADD2.F32 R159, -RZ, R34.H1_H1 ;  /* 0x30000022ff9f7230 */ /* 0x000fe40000004100 */
[----:B------:R-:W-:Y:S01]  /*62a0*/  FADD.FTZ R154, R26, -R155 ;  /* 0x8000009b1a9a7221 */ /* 0x000fe20000010000 */
[----:B------:R-:W-:Y:S01]  /*62b0*/  FFMA.FTZ R157, R167, R152, R153 ;  /* 0x00000098a79d7223 */ /* 0x000fe20000010099 */
[----:B------:R-:W-:Y:S01]  /*62c0*/  FSEL R203, R156, RZ, P6 ;  /* 0x000000ff9ccb7208 */ /* 0x000fe20003000000 */
[----:B------:R-:W-:Y:S01]  /*62d0*/  FMUL.FTZ R218, R218, UR13 ;  /* 0x0000000ddada7c20 */ /* 0x000fe20008410000 */
[----:B------:R-:W-:Y:S01]  /*62e0*/  ISETP.GE.U32.AND P6, PT, R206, RZ, PT ;  /* 0x000000ffce00720c */ /* 0x000fe20003fc6070 */
[-CC-:B------:R-:W-:Y:S01]  /*62f0*/  FFMA.FTZ R153, R163, R199.reuse, R220.reuse ;  /* 0x000000c7a3997223 */ /* 0x180fe200000100dc */
[----:B------:R-:W-:Y:S01]  /*6300*/  FFMA.FTZ R159, R167, R154, R159 ;  /* 0x0000009aa79f7223 */ /* 0x000fe2000001009f */
[--C-:B------:R-:W-:Y:S01]  /*6310*/  HADD2.F32 R154, -RZ, R33.reuse.H0_H0 ;  /* 0x20000021ff9a7230 */ /* 0x100fe20000004100 */
[----:B------:R-:W-:Y:S01]  /*6320*/  ISETP.GE.U32.AND.EX P6, PT, R207, 0x1000000, PT, P6 ;  /* 0x01000000cf00780c */ /* 0x000fe20003fc6160 */
[----:B------:R-:W-:Y:S01]  /*6330*/  FADD.FTZ R152, R160, -R153 ;  /* 0x80000099a0987221 */ /* 0x000fe20000010000 */
[----:B------:R-:W-:Y:S01]  /*6340*/  FMUL.FTZ R157, R157, UR13 ;  /* 0x0000000d9d9d7c20 */ /* 0x000fe20008410000 */
[-C--:B------:R-:W-:Y:S01]  /*6350*/  FFMA.FTZ R155, R162, R199.reuse, R220 ;  /* 0x000000c7a29b7223 */ /* 0x080fe200000100dc */
[----:B------:R-:W-:Y:S01]  /*6360*/  FSEL R222, R218, RZ, P6 ;  /* 0x000000ffdade7208 */ /* 0x000fe20003000000 */
[----:B------:R-:W-:Y:S01]  /*6370*/  HADD2.F32 R153, -RZ, R33.H1_H1 ;  /* 0x30000021ff997230 */ /* 0x000fe20000004100 */
[----:B------:R-:W-:Y:S01]  /*6380*/  LOP3.LUT P6, RZ, R207, 0xff, RZ, 0xc0, !PT ;  /* 0x000000ffcfff7812 */ /* 0x000fe200078cc0ff */
[----:B------:R-:W-:Y:S01]  /*6390*/  FFMA.FTZ R156, R167, R152, R154 ;  /* 0x00000098a79c7223 */ /* 0x000fe2000001009a */
[----:B------:R-:W-:Y:S01]  /*63a0*/  FMUL.FTZ R201, R159, UR13 ;  /* 0x0000000d9fc97c20 */ /* 0x000fe20008410000 */
[----:B------:R-:W-:Y:S01]  /*63b0*/  FADD.FTZ R158, R30, -R155 ;  /* 0x8000009b1e9e7221 */ /* 0x000fe20000010000 */
[-C--:B------:R-:W-:Y:S01]  /*63c0*/  FFMA.FTZ R152, R166, R199.reuse, R220 ;  /* 0x000000c7a6987223 */ /* 0x080fe200000100dc */
        /* <DEDUP_REMOVED lines=28> */
.L_x_3108:
        /* <DEDUP_REMOVED lines=10> */
[----:B-----5:R-:W-:Y:S01]  /*6630*/  FMUL.FTZ R154, R167, R144 ;  /* 0x00000090a79a7220 */ /* 0x020fe20000410000 */
[-C--:B------:R-:W-:Y:S01]  /*6640*/  FFMA.FTZ R144, R31, R199.reuse, R220 ;  /* 0x000000c71f907223 */ /* 0x080fe200000100dc */
[----:B------:R-:W-:Y:S01]  /*6650*/  FMUL.FTZ R219, R167, R146 ;  /* 0x00000092a7db7220 */ /* 0x000fe20000410000 */
[----:B------:R-:W-:Y:S01]  /*6660*/  FADD.FTZ R146, R26, -R147 ;  /* 0x800000931a927221 */ /* 0x000fe20000010000 */
[----:B------:R-:W-:Y:S01]  /*6670*/  FMUL.FTZ R145, R154, UR13 ;  /* 0x0000000d9a917c20 */ /* 0x000fe20008410000 */
[----:B------:R-:W-:Y:S01]  /*6680*/  FADD.FTZ R144, R29, -R144 ;  /* 0x800000901d907221 */ /* 0x000fe20000010000 */
[-CC-:B------:R-:W-:Y:S01]  /*6690*/  FFMA.FTZ R147, R162, R199.reuse, R220.reuse ;  /* 0x000000c7a2937223 */ /* 0x180fe200000100dc */
[----:B------:R-:W-:Y:S01]  /*66a0*/  FMUL.FTZ R218, R167, R146 ;  /* 0x00000092a7da7220 */ /* 0x000fe20000410000 */
[-C--:B------:R-:W-:Y:S01]  /*66b0*/  FFMA.FTZ R146, R166, R199.reuse, R220 ;  /* 0x000000c7a6927223 */ /* 0x080fe200000100dc */
[----:B------:R-:W-:Y:S01]  /*66c0*/  FSEL R203, R145, RZ, P6 ;  /* 0x000000ff91cb7208 */ /* 0x000fe20003000000 */
[----:B------:R-:W-:Y:S01]  /*66d0*/  FMUL.FTZ R145, R219, UR13 ;  /* 0x0000000ddb917c20 */ /* 0x000fe20008410000 */
[----:B------:R-:W-:Y:S01]  /*66e0*/  ISETP.GE.U32.AND P6, PT, R206, RZ, PT ;  /* 0x000000ffce00720c */ /* 0x000fe20003fc6070 */
[----:B------:R-:W-:Y:S01]  /*66f0*/  FMUL.FTZ R157, R167, R144 ;  /* 0x00000090a79d7220 */ /* 0x000fe20000410000 */
[----:B------:R-:W-:Y:S01]  /*6700*/  FADD.FTZ R152, R30, -R147 ;  /* 0x800000931e987221 */ /* 0x000fe20000010000 */
[C---:B------:R-:W-:Y:S01]  /*6710*/  FMUL.FTZ R147, R218.reuse, UR13 ;  /* 0x0000000dda937c20 */ /* 0x040fe20008410000 */
[----:B------:R-:W-:Y:S01]  /*6720*/  ISETP.GE.U32.AND.EX P6, PT, R207, 0x1000000, PT, P6 ;  /* 0x01000000cf00780c */ /* 0x000fe20003fc6160 */
[----:B------:R-:W-:Y:S01]  /*6730*/  FMUL.FTZ R144, R157, UR13 ;  /* 0x0000000d9d907c20 */ /* 0x000fe20008410000 */
[----:B0-----:R-:W-:Y:S01]  /*6740*/  FMUL.FTZ R158, R167, R152 ;  /* 0x00000098a79e7220 */ /* 0x001fe20000410000 */
[----:B------:R-:W-:Y:S01]  /*6750*/  FADD.FTZ R146, R161, -R146 ;  /* 0x80000092a1927221 */ /* 0x000fe20000010000 */
[----:B------:R-:W-:Y:S01]  /*6760*/  FSEL R224, R145, RZ, P6 ;  /* 0x000000ff91e07208 */ /* 0x000fe20003000000 */
[----:B------:R-:W-:Y:S01]  /*6770*/  FFMA.FTZ R145, R163, R199, R220 ;  /* 0x000000c7a3917223 */ /* 0x000fe200000100dc */
[----:B------:R-:W-:Y:S01]  /*6780*/  LOP3.LUT P6, RZ, R207, 0xff, RZ, 0xc0, !PT ;  /* 0x000000ffcfff7812 */ /* 0x000fe200078cc0ff */
[----:B------:R-:W-:Y:S01]  /*6790*/  FMUL.FTZ R153, R167, R146 ;  /* 0x00000092a7997220 */ /* 0x000fe20000410000 */
[----:B------:R-:W-:-:S02]  /*67a0*/  F2FP.F16.F32.PACK_AB R146, R218, R157 ;  /* 0x0000009dda92723e */ /* 0x000fc400000000ff */
[----:B------:R-:W-:Y:S01]  /*67b0*/  FSEL R201, R144, RZ, P6 ;  /* 0x000000ff90c97208 */ /* 0x000fe20003000000 */
[----:B------:R-:W-:Y:S01]  /*67c0*/  FADD.FTZ R144, R160, -R145 ;  /* 0x80000091a0907221 */ /* 0x000fe20000010000 */
[----:B------:R-:W-:Y:S01]  /*67d0*/  FFMA.FTZ R145, R165, R199, R220 ;  /* 0x000000c7a5917223 */ /* 0x000fe200000100dc */
[----:B------:R-:W-:Y:S02]  /*67e0*/  LOP3.LUT P6, RZ, R207, 0xff00, RZ, 0xc0, !PT ;  /* 0x0000ff00cfff7812 */ /* 0x000fe400078cc0ff */
[----:B------:R-:W-:Y:S01]  /*67f0*/  FMUL.FTZ R155, R167, R144 ;  /* 0x00000090a79b7220 */ /* 0x000fe20000410000 */
[----:B------:R-:W-:Y:S01]  /*6800*/  FADD.FTZ R144, R164, -R145 ;  /* 0x80000091a4907221 */ /* 0x000fe20000010000 */
[----:B------:R-:W-:Y:S01]  /*6810*/  FSEL R222, R147, RZ, P6 ;  /* 0x000000ff93de7208 */ /* 0x000fe20003000000 */
[----:B------:R-:W-:Y:S01]  /*6820*/  FMUL.FTZ R147, R158, UR13 ;  /* 0x0000000d9e937c20 */ /* 0x000fe20008410000 */
[----:B------:R-:W-:Y:S01]  /*6830*/  FMUL.FTZ R145, R155, UR13 ;  /* 0x0000000d9b917c20 */ /* 0x000fe20008410000 */
[----:B------:R-:W-:Y:S01]  /*6840*/  LOP3.LUT P6, RZ, R206, 0xff0000, RZ, 0xc0, !PT ;  /* 0x00ff0000ceff7812 */ /* 0x000fe200078cc0ff */
[----:B------:R-:W-:-:S03]  /*6850*/  FMUL.FTZ R144, R167, R144 ;  /* 0x00000090a7907220 */ /* 0x000fc60000410000 */
[----:B------:R-:W-:Y:S01]  /*6860*/  FSEL R156, R145, RZ, P6 ;  /* 0x000000ff919c7208 */ /* 0x000fe20003000000 */
[----:B------:R-:W-:Y:S01]  /*6870*/  FMUL.FTZ R145, R144, UR13 ;  /* 0x0000000d90917c20 */ /* 0x000fe20008410000 */
[C---:B------:R-:W-:Y:S02]  /*6880*/  LOP3.LUT P6, RZ, R206.reuse, 0xff000000, RZ, 0xc0, !PT ;  /* 0xff000000ceff7812 */ /* 0x040fe400078cc0ff */
        /* <DEDUP_REMOVED lines=12> */
[----:B------:R-:W-:Y:S01]  /*6950*/  F2FP.F16.F32.PACK_AB R152, R157, R152 ;  /* 0x000000989d98723e */ /* 0x000fe200000000ff */
[----:B------:R-:W-:Y:S06]  /*6960*/  BRA `(.L_x_3106) ;  /* 0x0000000000d47947 */ /* 0x000fec0003800000 */
.L_x_3110:
[-CC-:B------:R-:W-:Y:S01]  /*6970*/  FFMA.FTZ R152, R27, R199.reuse, R220.reuse ;  /* 0x000000c71b987223 */ /* 0x180fe200000100dc */
[-CC-:B------:R-:W-:Y:S01]  /*6980*/  FFMA.FTZ R154, R24, R199.reuse, R220.reuse ;  /* 0x000000c7189a7223 */ /* 0x180fe200000100dc */
[----:B------:R-:W-:Y:S01]  /*6990*/  LOP3.LUT P6, RZ, R207, 0xff0000, RZ, 0xc0, !PT ;  /* 0x00ff0000cfff7812 */ /* 0x000fe200078cc0ff */
[-C--:B------:R-:W-:Y:S01]  /*69a0*/  FFMA.FTZ R155, R28, R199.reuse, R220 ;  /* 0x000000c71c9b7223 */ /* 0x080fe200000100dc */
[----:B------:R-:W-:Y:S01]  /*69b0*/  FADD.FTZ R152, R25, -R152 ;  /* 0x8000009819987221 */ /* 0x000fe20000010000 */
[----:B------:R-:W-:Y:S02]  /*69c0*/  FADD.FTZ R154, R23, -R154 ;  /* 0x8000009a179a7221 */ /* 0x000fe40000010000 */
[----:B------:R-:W-:Y:S01]  /*69d0*/  FADD.FTZ R156, R26, -R155 ;  /* 0x8000009b1a9c7221 */ /* 0x000fe20000010000 */
[----:B-----5:R-:W-:Y:S01]  /*69e0*/  FMUL.FTZ R153, R167, R152 ;  /* 0x00000098a7997220 */ /* 0x020fe20000410000 */
[-CC-:B------:R-:W-:Y:S01]  /*69f0*/  FFMA.FTZ R152, R31, R199.reuse, R220.reuse ;  /* 0x000000c71f987223 */ /* 0x180fe200000100dc */
[----:B------:R-:W-:Y:S01]  /*6a00*/  FMUL.FTZ R154, R167, R154 ;  /* 0x0000009aa79a7220 */ /* 0x000fe20000410000 */
[----:B------:R-:W-:Y:S01]  /*6a10*/  FFMA.FTZ R155, R162, R199, R220 ;  /* 0x000000c7a29b7223 */ /* 0x000fe200000100dc */
[----:B------:R-:W-:Y:S01]  /*6a20*/  FMUL.FTZ R153, R153, UR13 ;  /* 0x0000000d99997c20 */ /* 0x000fe20008410000 */
[----:B------:R-:W-:Y:S01]  /*6a30*/  FADD.FTZ R152, R29, -R152 ;  /* 0x800000981d987221 */ /* 0x000fe20000010000 */
[----:B------:R-:W-:-:S03]  /*6a40*/  FMUL.FTZ R154, R154, UR13 ;  /* 0x0000000d9a9a7c20 */ /* 0x000fc60008410000 */
[----:B------:R-:W-:Y:S01]  /*6a50*/  FSEL R201, R153, RZ, P6 ;  /* 0x000000ff99c97208 */ /* 0x000fe20003000000 */
[----:B------:R-:W-:Y:S01]  /*6a60*/  FMUL.FTZ R152, R167, R152 ;  /* 0x00000098a7987220 */ /* 0x000fe20000410000 */
[----:B------:R-:W-:Y:S01]  /*6a70*/  ISETP.GE.U32.AND P6, PT, R206, RZ, PT ;  /* 0x000000ffce00720c */ /* 0x000fe20003fc6070 */
[----:B------:R-:W-:Y:S02]  /*6a80*/  FFMA.FTZ R153, R163, R199, R220 ;  /* 0x000000c7a3997223 */ /* 0x000fe400000100dc */
[----:B------:R-:W-:Y:S01]  /*6a90*/  FMUL.FTZ R152, R152, UR13 ;  /* 0x0000000d98987c20 */ /* 0x000fe20008410000 */
[----:B------:R-:W-:-:S04]  /*6aa0*/  ISETP.GE.U32.AND.EX P6, PT, R207, 0x1000000, PT, P6 ;  /* 0x01000000cf00780c */ /* 0x000fc80003fc6160 */
[----:B------:R-:W-:Y:S01]  /*6ab0*/  FSEL R218, R154, RZ, P6 ;  /* 0x000000ff9ada7208 */ /* 0x000fe20003000000 */
[----:B------:R-:W-:Y:S01]  /*6ac0*/  FADD.FTZ R154, R160, -R153 ;  /* 0x80000099a09a7221 */ /* 0x000fe20000010000 */
[----:B------:R-:W-:Y:S01]  /*6ad0*/  LOP3.LUT P6, RZ, R207, 0xff, RZ, 0xc0, !PT ;  /* 0x000000ffcfff7812 */ /* 0x000fe200078cc0ff */
[C---:B------:R-:W-:Y:S01]  /*6ae0*/  FMUL.FTZ R153, R167.reuse, R156 ;  /* 0x0000009ca7997220 */ /* 0x040fe20000410000 */
[----:B------:R-:W-:Y:S01]  /*6af0*/  FADD.FTZ R156, R30, -R155 ;  /* 0x8000009b1e9c7221 */ /* 0x000fe20000010000 */
[----:B------:R-:W-:Y:S01]  /*6b00*/  FMUL.FTZ R155, R167, R154 ;  /* 0x0000009aa79b7220 */ /* 0x000fe20000410000 */
[----:B0-----:R-:W-:Y:S01]  /*6b10*/  FSEL R158, R152, RZ, P6 ;  /* 0x000000ff989e7208 */ /* 0x001fe20003000000 */
[----:B------:R-:W-:Y:S01]  /*6b20*/  FMUL.FTZ R157, R153, UR13 ;  /* 0x0000000d999d7c20 */ /* 0x000fe20008410000 */
[----:B------:R-:W-:Y:S01]  /*6b30*/  LOP3.LUT P6, RZ, R207, 0xff00, RZ, 0xc0, !PT ;  /* 0x0000ff00cfff7812 */ /* 0x000fe200078cc0ff */
[-CC-:B------:R-:W-:Y:S01]  /*6b40*/  FFMA.FTZ R152, R166, R199.reuse, R220.reuse ;  /* 0x000000c7a6987223 */ /* 0x180fe200000100dc */
[----:B------:R-:W-:Y:S01]  /*6b50*/  FFMA.FTZ R153, R165, R199, R220 ;  /* 0x000000c7a5997223 */ /* 0x000fe200000100dc */
[----:B------:R-:W-:Y:S01]  /*6b60*/  FMUL.FTZ R155, R155, UR13 ;  /* 0x0000000d9b9b7c20 */ /* 0x000fe20008410000 */
[----:B------:R-:W-:Y:S01]  /*6b70*/  FSEL R159, R157, RZ, P6 ;  /* 0x000000ff9d9f7208 */ /* 0x000fe20003000000 */
[----:B------:R-:W-:Y:S01]  /*6b80*/  FMUL.FTZ R156, R167, R156 ;  /* 0x0000009ca79c7220 */ /* 0x000fe20000410000 */
[----:B------:R-:W-:Y:S01]  /*6b90*/  LOP3.LUT P6, RZ, R206, 0xff0000, RZ, 0xc0, !PT ;  /* 0x00ff0000ceff7812 */ /* 0x000fe200078cc0ff */
[----:B------:R-:W-:Y:S01]  /*6ba0*/  FADD.FTZ R154, R161, -R152 ;  /* 0x80000098a19a7221 */ /* 0x000fe20000010000 */
[----:B------:R-:W-:Y:S01]  /*6bb0*/  FADD.FTZ R152, R164, -R153 ;  /* 0x80000099a4987221 */ /* 0x000fe20000010000 */
[----:B------:R-:W-:Y:S01]  /*6bc0*/  FMUL.FTZ R156, R156, UR13 ;  /* 0x0000000d9c9c7c20 */ /* 0x000fe20008410000 */
[----:B------:R-:W-:Y:S01]  /*6bd0*/  FSEL R153, R155, RZ, P6 ;  /* 0x000000ff9b997208 */ /* 0x000fe20003000000 */
[C---:B------:R-:W-:Y:S01]  /*6be0*/  FMUL.FTZ R154, R167.reuse, R154 ;  /* 0x0000009aa79a7220 */ /* 0x040fe20000410000 */
[----:B------:R-:W-:Y:S01]  /*6bf0*/  LOP3.LUT P6, RZ, R206, 0xff000000, RZ, 0xc0, !PT ;  /* 0xff000000ceff7812 */ /* 0x000fe200078cc0ff */
[----:B------:R-:W-:Y:S01]  /*6c00*/  FMUL.FTZ R152, R167, R152 ;  /* 0x00000098a7987220 */ /* 0x000fe20000410000 */
[----:B------:R-:W-:Y:S01]  /*6c10*/  F2FP.F16.F32.PACK_AB R155, R218, R201 ;  /* 0x000000c9da9b723e */ /* 0x000fe200000000ff */
[----:B------:R-:W-:Y:S01]  /*6c20*/  FMUL.FTZ R154, R154, UR13 ;  /* 0x0000000d9a9a7c20 */ /* 0x000fe20008410000 */
[----:B------:R-:W-:Y:S01]  /*6c30*/  FSEL R156, R156, RZ, P6 ;  /* 0x000000ff9c9c7208 */ /* 0x000fe20003000000 */
[----:B------:R-:W-:Y:S01]  /*6c40*/  FMUL.FTZ R152, R152, UR13 ;  /* 0x0000000d98987c20 */ /* 0x000fe20008410000 */
[----:B------:R-:W-:-:S02]  /*6c50*/  LOP3.LUT P6, RZ, R206, 0xff00, RZ, 0xc0, !PT ;  /* 0x0000ff00ceff7812 */ /* 0x000fc400078cc0ff */
[----:B------:R-:W-:Y:S02]  /*6c60*/  F2FP.F16.F32.PACK_AB R153, R156, R153 ;  /* 0x000000999c99723e */ /* 0x000fe400000000ff */
[----:B------:R-:W-:Y:S02]  /*6c70*/  FSEL R157, R154, RZ, P6 ;  /* 0x000000ff9a9d7208 */ /* 0x000fe40003000000 */
[----:B------:R-:W-:Y:S02]  /*6c80*/  LOP3.LUT P6, RZ, R206, 0xff, RZ, 0xc0, !PT ;  /* 0x000000ffceff7812 */ /* 0x000fe400078cc0ff */
[----:B------:R-:W-:Y:S02]  /*6c90*/  F2FP.F16.F32.PACK_AB R154, R159, R158 ;  /* 0x0000009e9f9a723e */ /* 0x000fe400000000ff */
[----:B------:R-:W-:-:S04]  /*6ca0*/  FSEL R152, R152, RZ, P6 ;  /* 0x000000ff98987208 */ /* 0x000fc80003000000 */
[----:B------:R-:W-:-:S07]  /*6cb0*/  F2FP.F16.F32.PACK_AB R152, R157, R152 ;  /* 0x000000989d98723e */ /* 0x000fce00000000ff */
.L_x_3106:
        /* <DEDUP_REMOVED lines=10> */
.L_x_3102:
[----:B------:R-:W-:Y:S05]  /*6d60*/  BSYNC.RECONVERGENT B1 ;  /* 0x0000000000017941 */ /* 0x000fea0003800200 */
.L_x_3101:
        /* <DEDUP_REMOVED lines=14> */
[-C--:B------:R-:W-:Y:S01]  /*6e50*/  FFMA.FTZ R147, R12, R199.reuse, R220 ;  /* 0x000000c70c937223 */ /* 0x080fe200000100dc */
[--C-:B------:R-:W-:Y:S02]  /*6e60*/  HADD2.F32 R145, -RZ, R138.reuse.H0_H0 ;  /* 0x2000008aff917230 */ /* 0x100fe40000004100 */
[----:B------:R-:W-:Y:S01]  /*6e70*/  FADD.FTZ R144, R9, -R144 ;  /* 0x8000009009907221 */ /* 0x000fe20000010000 */
[----:B------:R-:W-:Y:S02]  /*6e80*/  HADD2.F32 R149, -RZ, R138.H1_H1 ;  /* 0x3000008aff957230 */ /* 0x000fe40000004100 */
        /* <DEDUP_REMOVED lines=81> */
.L_x_3115:
[-CC-:B-1-3--:R-:W-:Y:S01]  /*73a0*/  FFMA.FTZ R154, R8, R199.reuse, R220.reuse ;  /* 0x000000c7089a7223 */ /* 0x18afe200000100dc */
[-CC-:B------:R-:W-:Y:S01]  /*73b0*/  FFMA.FTZ R148, R15, R199.reuse, R220.reuse ;  /* 0x000000c70f947223 */ /* 0x180fe200000100dc */
[-C--:B------:R-:W-:Y:S01]  /*73c0*/  FFMA.FTZ R150, R11, R199.reuse, R220 ;  /* 0x000000c70b967223 */ /* 0x080fe200000100dc */
[--C-:B------:R-:W-:Y:S02]  /*73d0*/  HADD2.F32 R151, -RZ, R139.reuse.H1_H1 ;  /* 0x3000008bff977230 */ /* 0x100fe40000004100 */
[----:B------:R-:W-:Y:S01]  /*73e0*/  FADD.FTZ R154, R7, -R154 ;  /* 0x8000009a079a7221 */ /* 0x000fe20000010000 */
[--C-:B------:R-:W-:Y:S02]  /*73f0*/  HADD2.F32 R149, -RZ, R138.reuse.H0_H0 ;  /* 0x2000008aff957230 */ /* 0x100fe40000004100 */
[----:B------:R-:W-:Y:S01]  /*7400*/  FADD.FTZ R148, R13, -R148 ;  /* 0x800000940d947221 */ /* 0x000fe20000010000 */
[----:B------:R-:W-:Y:S02]  /*7410*/  HADD2.F32 R152, -RZ, R139.H0_H0 ;  /* 0x2000008bff987230 */ /* 0x000fe40000004100 */
[----:B------:R-:W-:Y:S01]  /*7420*/  FADD.FTZ R150, R9, -R150 ;  /* 0x8000009609967221 */ /* 0x000fe20000010000 */
[C---:B-----5:R-:W-:Y:S01]  /*7430*/  FFMA.FTZ R218, R167.reuse, R154, R151 ;  /* 0x0000009aa7da7223 */ /* 0x060fe20000010097 */
[----:B------:R-:W-:Y:S01]  /*7440*/  FFMA.FTZ R201, R12, R199, R220 ;  /* 0x000000c70cc97223 */ /* 0x000fe200000100dc */
[----:B------:R-:W-:Y:S01]  /*7450*/  ISETP.GE.U32.AND P2, PT, R212, RZ, PT ;  /* 0x000000ffd400720c */ /* 0x000fe20003f46070 */
[C---:B------:R-:W-:Y:S01]  /*7460*/  FFMA.FTZ R154, R167.reuse, R148, R149 ;  /* 0x00000094a79a7223 */ /* 0x040fe20000010095 */
[----:B------:R-:W-:Y:S01]  /*7470*/  FFMA.FTZ R203, R167, R150, R152 ;  /* 0x00000096a7cb7223 */ /* 0x000fe20000010098 */
[----:B0-----:R-:W-:-:S02]  /*7480*/  HADD2.F32 R158, -RZ, R138.H1_H1 ;  /* 0x3000008aff9e7230 */ /* 0x001fc40000004100 */
[-CC-:B------:R-:W-:Y:S01]  /*7490*/  FFMA.FTZ R149, R21, R199.reuse, R220.reuse ;  /* 0x000000c715957223 */ /* 0x180fe200000100dc */
[-CC-:B------:R-:W-:Y:S01]  /*74a0*/  FFMA.FTZ R153, R19, R199.reuse, R220.reuse ;  /* 0x000000c713997223 */ /* 0x180fe200000100dc */
[----:B------:R-:W-:Y:S01]  /*74b0*/  FADD.FTZ R156, R10, -R201 ;  /* 0x800000c90a9c7221 */ /* 0x000fe20000010000 */
[----:B------:R-:W-:Y:S01]  /*74c0*/  FMUL.FTZ R218, R218, UR13 ;  /* 0x0000000ddada7c20 */ /* 0x000fe20008410000 */
[----:B------:R-:W-:Y:S01]  /*74d0*/  ISETP.GE.U32.AND.EX P2, PT, R213, 0x1000000, PT, P2 ;  /* 0x01000000d500780c */ /* 0x000fe20003f46120 */
[--C-:B------:R-:W-:Y:S02]  /*74e0*/  HADD2.F32 R151, -RZ, R136.reuse.H0_H0 ;  /* 0x20000088ff977230 */ /* 0x100fe40000004100 */
[-C--:B------:R-:W-:Y:S01]  /*74f0*/  FFMA.FTZ R157, R18, R199.reuse, R220 ;  /* 0x000000c7129d7223 */ /* 0x080fe200000100dc */
        /* <DEDUP_REMOVED lines=8> */
[----:B------:R-:W-:Y:S01]  /*7580*/  FADD.FTZ R152, R14, -R157 ;  /* 0x8000009d0e987221 */ /* 0x000fe20000010000 */
[----:B------:R-:W-:Y:S01]  /*7590*/  ISETP.GE.U32.AND P2, PT, R174, RZ, PT ;  /* 0x000000ffae00720c */ /* 0x000fe20003f46070 */
[C---:B------:R-:W-:Y:S01]  /*75a0*/  FFMA.FTZ R148, R167.reuse, R148, R151 ;  /* 0x00000094a7947223 */ /* 0x040fe20000010097 */
        /* <DEDUP_REMOVED lines=50> */
.L_x_3114:
        /* <DEDUP_REMOVED lines=11> */
[-CC-:B------:R-:W-:Y:S01]  /*7980*/  FFMA.FTZ R145, R12, R199.reuse, R220.reuse ;  /* 0x000000c70c917223 */ /* 0x180fe200000100dc */
[C---:B-----5:R-:W-:Y:S01]  /*7990*/  FMUL.FTZ R147, R167.reuse, R144 ;  /* 0x00000090a7937220 */ /* 0x060fe20000410000 */
[----:B------:R-:W-:Y:S01]  /*79a0*/  FMUL.FTZ R146, R167, R146 ;  /* 0x00000092a7927220 */ /* 0x000fe20000410000 */
[-CC-:B------:R-:W-:Y:S01]  /*79b0*/  FFMA.FTZ R149, R19, R199.reuse, R220.reuse ;  /* 0x000000c713957223 */ /* 0x180fe200000100dc */
[----:B------:R-:W-:Y:S01]  /*79c0*/  FFMA.FTZ R157, R21, R199, R220 ;  /* 0x000000c7159d7223 */ /* 0x000fe200000100dc */
[----:B------:R-:W-:-:S02]  /*79d0*/  FMUL.FTZ R144, R147, UR13 ;  /* 0x0000000d93907c20 */ /* 0x000fc40008410000 */
[----:B------:R-:W-:Y:S01]  /*79e0*/  F2FP.F16.F32.PACK_AB R147, R146, R147 ;  /* 0x000000939293723e */ /* 0x000fe200000000ff */
[----:B------:R-:W-:Y:S01]  /*79f0*/  FADD.FTZ R150, R16, -R149 ;  /* 0x8000009510967221 */ /* 0x000fe20000010000 */
[----:B------:R-:W-:Y:S01]  /*7a00*/  FFMA.FTZ R149, R18, R199, R220 ;  /* 0x000000c712957223 */ /* 0x000fe200000100dc */
[----:B------:R-:W-:Y:S02]  /*7a10*/  FSEL R155, R144, RZ, P6 ;  /* 0x000000ff909b7208 */ /* 0x000fe40003000000 */
[----:B------:R-:W-:Y:S01]  /*7a20*/  ISETP.GE.U32.AND P6, PT, R212, RZ, PT ;  /* 0x000000ffd400720c */ /* 0x000fe20003fc6070 */
[----:B------:R-:W-:Y:S01]  /*7a30*/  FADD.FTZ R152, R14, -R149 ;  /* 0x800000950e987221 */ /* 0x000fe20000010000 */
[----:B------:R-:W-:Y:S01]  /*7a40*/  FSEL R151, R144, RZ, P2 ;  /* 0x000000ff90977208 */ /* 0x000fe20001000000 */
[----:B------:R-:W-:Y:S01]  /*7a50*/  FMUL.FTZ R144, R146, UR13 ;  /* 0x0000000d92907c20 */ /* 0x000fe20008410000 */
[----:B------:R-:W-:Y:S01]  /*7a60*/  ISETP.GE.U32.AND P2, PT, R174, RZ, PT ;  /* 0x000000ffae00720c */ /* 0x000fe20003f46070 */
[----:B------:R-:W-:Y:S01]  /*7a70*/  FADD.FTZ R146, R13, -R148 ;  /* 0x800000940d927221 */ /* 0x000fe20000010000 */
[----:B------:R-:W-:-:S02]  /*7a80*/  ISETP.GE.U32.AND.EX P6, PT, R213, 0x1000000, PT, P6 ;  /* 0x01000000d500780c */ /* 0x000fc40003fc6160 */
[----:B------:R-:W-:Y:S01]  /*7a90*/  ISETP.GE.U32.AND.EX P2, PT, R175, 0x1000000, PT, P2 ;  /* 0x01000000af00780c */ /* 0x000fe20003f46120 */
[----:B------:R-:W-:Y:S01]  /*7aa0*/  FMUL.FTZ R146, R167, R146 ;  /* 0x00000092a7927220 */ /* 0x000fe20000410000 */
[C---:B------:R-:W-:Y:S02]  /*7ab0*/  FSEL R148, R144.reuse, RZ, P6 ;  /* 0x000000ff90947208 */ /* 0x040fe40003000000 */
[----:B------:R-:W-:Y:S02]  /*7ac0*/  FSEL R144, R144, RZ, P2 ;  /* 0x000000ff90907208 */ /* 0x000fe40001000000 */
[----:B------:R-:W-:Y:S01]  /*7ad0*/  F2FP.F16.F32.PACK_AB R151, R148, R151 ;  /* 0x000000979497723e */ /* 0x000fe200000000ff */
[----:B------:R-:W-:Y:S01]  /*7ae0*/  FADD.FTZ R148, R10, -R145 ;  /* 0x800000910a947221 */ /* 0x000fe20000010000 */
[----:B------:R-:W-:Y:S01]  /*7af0*/  F2FP.F16.F32.PACK_AB R155, R144, R155 ;  /* 0x0000009b909b723e */ /* 0x000fe200000000ff */
[----:B------:R-:W-:Y:S01]  /*7b00*/  FMUL.FTZ R144, R146, UR13 ;  /* 0x0000000d92907c20 */ /* 0x000fe20008410000 */
[----:B------:R-:W-:Y:S01]  /*7b10*/  LOP3.LUT P2, RZ, R175, 0xff, RZ, 0xc0, !PT ;  /* 0x000000ffafff7812 */ /* 0x000fe2000784c0ff */
[----:B------:R-:W-:Y:S01]  /*7b20*/  FMUL.FTZ R145, R167, R148 ;  /* 0x00000094a7917220 */ /* 0x000fe20000410000 */
[----:B------:R-:W-:-:S02]  /*7b30*/  LOP3.LUT P6, RZ, R213, 0xff, RZ, 0xc0, !PT ;  /* 0x000000ffd5ff7812 */ /* 0x000fc400078cc0ff */
[C---:B------:R-:W-:Y:S01]  /*7b40*/  FSEL R154, R144.reuse, RZ, P2 ;  /* 0x000000ff909a7208 */ /* 0x040fe20001000000 */
[----:B------:R-:W-:Y:S01]  /*7b50*/  FMUL.FTZ R148, R145, UR13 ;  /* 0x0000000d91947c20 */ /* 0x000fe20008410000 */
[----:B------:R-:W-:Y:S02]  /*7b60*/  FSEL R156, R144, RZ, P6 ;  /* 0x000000ff909c7208 */ /* 0x000fe40003000000 */
[----:B------:R-:W-:Y:S02]  /*7b70*/  LOP3.LUT P2, RZ, R175, 0xff00, RZ, 0xc0, !PT ;  /* 0x0000ff00afff7812 */ /* 0x000fe4000784c0ff */
[----:B------:R-:W-:Y:S02]  /*7b80*/  LOP3.LUT P6, RZ, R213, 0xff00, RZ, 0xc0, !PT ;  /* 0x0000ff00d5ff7812 */ /* 0x000fe400078cc0ff */
[----:B------:R-:W-:Y:S01]  /*7b90*/  F2FP.F16.F32.PACK_AB R146, R145, R146 ;  /* 0x000000929192723e */ /* 0x000fe200000000ff */
[C---:B------:R-:W-:Y:S01]  /*7ba0*/  FMUL.FTZ R145, R167.reuse, R150 ;  /* 0x00000096a7917220 */ /* 0x040fe20000410000 */
[----:B------:R-:W-:Y:S01]  /*7bb0*/  FSEL R203, R148, RZ, P2 ;  /* 0x000000ff94cb7208 */ /* 0x000fe20001000000 */
[----:B------:R-:W-:Y:S01]  /*7bc0*/  FFMA.FTZ R150, R22, R199, R220 ;  /* 0x000000c716967223 */ /* 0x000fe200000100dc */
[----:B------:R-:W-:Y:S01]  /*7bd0*/  FSEL R219, R148, RZ, P6 ;  /* 0x000000ff94db7208 */ /* 0x000fe20003000000 */
[----:B------:R-:W-:Y:S01]  /*7be0*/  FMUL.FTZ R148, R167, R152 ;  /* 0x00000098a7947220 */ /* 0x000fe20000410000 */
[----:B------:R-:W-:Y:S01]  /*7bf0*/  FMUL.FTZ R144, R145, UR13 ;  /* 0x0000000d91907c20 */ /* 0x000fe20008410000 */
[----:B------:R-:W-:Y:S01]  /*7c00*/  LOP3.LUT P2, RZ, R174, 0xff0000, RZ, 0xc0, !PT ;  /* 0x00ff0000aeff7812 */ /* 0x000fe2000784c0ff */
[----:B------:R-:W-:Y:S01]  /*7c10*/  FADD.FTZ R150, R17, -R150 ;  /* 0x8000009611967221 */ /* 0x000fe20000010000 */
[----:B------:R-:W-:Y:S01]  /*7c20*/  LOP3.LUT P6, RZ, R212, 0xff0000, RZ, 0xc0, !PT ;  /* 0x00ff0000d4ff7812 */ /* 0x000fe200078cc0ff */
[C---:B------:R-:W-:Y:S01]  /*7c30*/  FMUL.FTZ R152, R148.reuse, UR13 ;  /* 0x0000000d94987c20 */ /* 0x040fe20008410000 */
[----:B------:R-:W-:Y:S01]  /*7c40*/  F2FP.F16.F32.PACK_AB R145, R148, R145 ;  /* 0x000000919491723e */ /* 0x000fe200000000ff */
[----:B------:R-:W-:Y:S01]  /*7c50*/  FADD.FTZ R148, R20, -R157 ;  /* 0x8000009d14947221 */ /* 0x000fe20000010000 */
[C---:B------:R-:W-:Y:S01]  /*7c60*/  FSEL R153, R144.reuse, RZ, P2 ;  /* 0x000000ff90997208 */ /* 0x040fe20001000000 */
[C---:B------:R-:W-:Y:S01]  /*7c70*/  FMUL.FTZ R149, R167.reuse, R150 ;  /* 0x00000096a7957220 */ /* 0x040fe20000410000 */
[----:B0-----:R-:W-:Y:S01]  /*7c80*/  FSEL R158, R144, RZ, P6 ;  /* 0x000000ff909e7208 */ /* 0x001fe20003000000 */
[----:B------:R-:W-:Y:S01]  /*7c90*/  FMUL.FTZ R148, R167, R148 ;  /* 0x00000094a7947220 */ /* 0x000fe20000410000 */
[----:B------:R-:W-:Y:S01]  /*7ca0*/  LOP3.LUT P2, RZ, R174, 0xff000000, RZ, 0xc0, !PT ;  /* 0xff000000aeff7812 */ /* 0x000fe2000784c0ff */
[----:B------:R-:W-:Y:S01]  /*7cb0*/  FMUL.FTZ R150, R149, UR13 ;  /* 0x0000000d95967c20 */ /* 0x000fe20008410000 */
        /* <DEDUP_REMOVED lines=20> */
.L_x_3117:
        /* <DEDUP_REMOVED lines=12> */
[----:B------:R-:W-:Y:S02]  /*7ec0*/  FSEL R155, R148, RZ, P6 ;  /* 0x000000ff949b7208 */ /* 0x000fe40003000000 */
[----:B------:R-:W-:Y:S02]  /*7ed0*/  ISETP.GE.U32.AND P6, PT, R212, RZ, PT ;  /* 0x000000ffd400720c */ /* 0x000fe40003fc6070 */
[----:B------:R-:W-:Y:S01]  /*7ee0*/  FSEL R151, R148, RZ, P2 ;  /* 0x000000ff94977208 */ /* 0x000fe20001000000 */
[----:B------:R-:W-:Y:S01]  /*7ef0*/  FFMA.FTZ R148, R15, R199, R220 ;  /* 0x000000c70f947223 */ /* 0x000fe200000100dc */
[----:B------:R-:W-:Y:S02]  /*7f00*/  ISETP.GE.U32.AND P2, PT, R174, RZ, PT ;  /* 0x000000ffae00720c */ /* 0x000fe40003f46070 */
[----:B------:R-:W-:Y:S01]  /*7f10*/  ISETP.GE.U32.AND.EX P6, PT, R213, 0x1000000, PT, P6 ;  /* 0x01000000d500780c */ /* 0x000fe20003fc6160 */
[----:B------:R-:W-:Y:S01]  /*7f20*/  FADD.FTZ R148, R13, -R148 ;  /* 0x800000940d947221 */ /* 0x000fe20000010000 */
[----:B------:R-:W-:-:S02]  /*7f30*/  ISETP.GE.U32.AND.EX P2, PT, R175, 0x1000000, PT, P2 ;  /* 0x01000000af00780c */ /* 0x000fc40003f46120 */
[C---:B------:R-:W-:Y:S01]  /*7f40*/  FSEL R152, R150.reuse, RZ, P6 ;  /* 0x000000ff96987208 */ /* 0x040fe20003000000 */
[----:B------:R-:W-:Y:S01]  /*7f50*/  FMUL.FTZ R148, R167, R148 ;  /* 0x00000094a7947220 */ /* 0x000fe20000410000 */
[----:B------:R-:W-:Y:S02]  /*7f60*/  FSEL R150, R150, RZ, P2 ;  /* 0x000000ff96967208 */ /* 0x000fe40001000000 */
[----:B------:R-:W-:Y:S01]  /*7f70*/  F2FP.F16.F32.PACK_AB R151, R152, R151 ;  /* 0x000000979897723e */ /* 0x000fe200000000ff */
[----:B------:R-:W-:Y:S01]  /*7f80*/  FADD.FTZ R152, R10, -R149 ;  /* 0x800000950a987221 */ /* 0x000fe20000010000 */
[--C-:B------:R-:W-:Y:S01]  /*7f90*/  FFMA.FTZ R149, R19, R199, R220.reuse ;  /* 0x000000c713957223 */ /* 0x100fe200000100dc */
[----:B------:R-:W-:Y:S01]  /*7fa0*/  F2FP.F16.F32.PACK_AB R155, R150, R155 ;  /* 0x0000009b969b723e */ /* 0x000fe200000000ff */
[----:B------:R-:W-:Y:S01]  /*7fb0*/  FMUL.FTZ R150, R148, UR13 ;  /* 0x0000000d94967c20 */ /* 0x000fe20008410000 */
[----:B------:R-:W-:Y:S01]  /*7fc0*/  LOP3.LUT P2, RZ, R175, 0xff, RZ, 0xc0, !PT ;  /* 0x000000ffafff7812 */ /* 0x000fe2000784c0ff */
[----:B------:R-:W-:Y:S01]  /*7fd0*/  FMUL.FTZ R152, R167, R152 ;  /* 0x00000098a7987220 */ /* 0x000fe20000410000 */
[----:B------:R-:W-:Y:S01]  /*7fe0*/  LOP3.LUT P6, RZ, R213, 0xff, RZ, 0xc0, !PT ;  /* 0x000000ffd5ff7812 */ /* 0x000fe200078cc0ff */
[----:B------:R-:W-:Y:S01]  /*7ff0*/  FADD.FTZ R148, R16, -R149 ;  /* 0x8000009510947221 */ /* 0x000fe20000010000 */
[----:B------:R-:W-:Y:S01]  /*8000*/  FSEL R156, R150, RZ, P2 ;  /* 0x000000ff969c7208 */ /* 0x000fe20001000000 */
[----:B------:R-:W-:Y:S01]  /*8010*/  FMUL.FTZ R154, R152, UR13 ;  /* 0x0000000d989a7c20 */ /* 0x000fe20008410000 */
[----:B------:R-:W-:Y:S01]  /*8020*/  FSEL R201, R150, RZ, P6 ;  /* 0x000000ff96c97208 */ /* 0x000fe20003000000 */
[----:B------:R-:W-:Y:S01]  /*8030*/  FMUL.FTZ R149, R167, R148 ;  /* 0x00000094a7957220 */ /* 0x000fe20000410000 */
[----:B------:R-:W-:Y:S01]  /*8040*/  LOP3.LUT P2, RZ, R175, 0xff00, RZ, 0xc0, !PT ;  /* 0x0000ff00afff7812 */ /* 0x000fe2000784c0ff */
[----:B------:R-:W-:Y:S01]  /*8050*/  FADD.FTZ R150, R14, -R153 ;  /* 0x800000990e967221 */ /* 0x000fe20000010000 */
[----:B------:R-:W-:Y:S01]  /*8060*/  LOP3.LUT P6, RZ, R213, 0xff00, RZ, 0xc0, !PT ;  /* 0x0000ff00d5ff7812 */ /* 0x000fe200078cc0ff */
[-C--:B------:R-:W-:Y:S01]  /*8070*/  FFMA.FTZ R148, R22, R199.reuse, R220 ;  /* 0x000000c716947223 */ /* 0x080fe200000100dc */
[C---:B------:R-:W-:Y:S01]  /*8080*/  FSEL R203, R154.reuse, RZ, P2 ;  /* 0x000000ff9acb7208 */ /* 0x040fe20001000000 */
        /* <DEDUP_REMOVED lines=34> */
.L_x_3113:
        /* <DEDUP_REMOVED lines=12> */
[----:B------:R-:W-:Y:S02]  /*8370*/  HADD2.F32 R156, -RZ, R139.H1_H1 ;  /* 0x3000008bff9c7230 */ /* 0x000fe40000004100 */
[-C--:B------:R-:W-:Y:S01]  /*8380*/  FFMA.FTZ R155, R12, R199.reuse, R220 ;  /* 0x000000c70c9b7223 */ /* 0x080fe200000100dc */
[----:B------:R-:W-:Y:S02]  /*8390*/  HADD2.F32 R153, -RZ, R138.H0_H0 ;  /* 0x2000008aff997230 */ /* 0x000fe40000004100 */
        /* <DEDUP_REMOVED lines=58> */
.L_x_3119:
[-CC-:B------:R-:W-:Y:S01]  /*8740*/  FFMA.FTZ R154, R11, R199.reuse, R220.reuse ;  /* 0x000000c70b9a7223 */ /* 0x180fe200000100dc */
[-CC-:B------:R-:W-:Y:S01]  /*8750*/  FFMA.FTZ R152, R15, R199.reuse, R220.reuse ;  /* 0x000000c70f987223 */ /* 0x180fe200000100dc */
[-CC-:B------:R-:W-:Y:S01]  /*8760*/  FFMA.FTZ R155, R12, R199.reuse, R220.reuse ;  /* 0x000000c70c9b7223 */ /* 0x180fe200000100dc */
[----:B------:R-:W-:Y:S01]  /*8770*/  FFMA.FTZ R218, R8, R199, R220 ;  /* 0x000000c708da7223 */ /* 0x000fe200000100dc */
[----:B0-----:R-:W-:Y:S02]  /*8780*/  HADD2.F32 R158, -RZ, R139.H0_H0 ;  /* 0x2000008bff9e7230 */ /* 0x001fe40000004100 */
[----:B------:R-:W-:Y:S01]  /*8790*/  FADD.FTZ R156, R9, -R154 ;  /* 0x8000009a099c7221 */ /* 0x000fe20000010000 */
[--C-:B------:R-:W-:Y:S02]  /*87a0*/  HADD2.F32 R153, -RZ, R138.reuse.H0_H0 ;  /* 0x2000008aff997230 */ /* 0x100fe40000004100 */
[----:B------:R-:W-:Y:S01]  /*87b0*/  FADD.FTZ R152, R13, -R152 ;  /* 0x800000980d987221 */ /* 0x000fe20000010000 */
[----:B------:R-:W-:-:S02]  /*87c0*/  HADD2.F32 R157, -RZ, R138.H1_H1 ;  /* 0x3000008aff9d7230 */ /* 0x000fc40000004100 */
[----:B------:R-:W-:Y:S01]  /*87d0*/  FADD.FTZ R154, R10, -R155 ;  /* 0x8000009b0a9a7221 */ /* 0x000fe20000010000 */
[----:B------:R-:W-:Y:S02]  /*87e0*/  HADD2.F32 R159, -RZ, R139.H1_H1 ;  /* 0x3000008bff9f7230 */ /* 0x000fe40000004100 */
[----:B------:R-:W-:Y:S01]  /*87f0*/  FADD.FTZ R222, R7, -R218 ;  /* 0x800000da07de7221 */ /* 0x000fe20000010000 */
[-C--:B------:R-:W-:Y:S01]  /*8800*/  FFMA.FTZ R155, R19, R199.reuse, R220 ;  /* 0x000000c7139b7223 */ /* 0x080fe200000100dc */
[C---:B-----5:R-:W-:Y:S01]  /*8810*/  FFMA.FTZ R218, R167.reuse, R156, R158 ;  /* 0x0000009ca7da7223 */ /* 0x060fe2000001009e */
[C---:B------:R-:W-:Y:S01]  /*8820*/  FFMA.FTZ R201, R167.reuse, R152, R153 ;  /* 0x00000098a7c97223 */ /* 0x040fe20000010099 */
[----:B------:R-:W-:Y:S01]  /*8830*/  FFMA.FTZ R203, R167, R154, R157 ;  /* 0x0000009aa7cb7223 */ /* 0x000fe2000001009d */
[----:B------:R-:W-:Y:S02]  /*8840*/  HADD2.F32 R156, -RZ, R137.H0_H0 ;  /* 0x20000089ff9c7230 */ /* 0x000fe40000004100 */
[-CC-:B------:R-:W-:Y:S01]  /*8850*/  FFMA.FTZ R153, R21, R199.reuse, R220.reuse ;  /* 0x000000c715997223 */ /* 0x180fe200000100dc */
[----:B------:R-:W-:Y:S01]  /*8860*/  FFMA.FTZ R222, R167, R222, R159 ;  /* 0x000000dea7de7223 */ /* 0x000fe2000001009f */
[----:B------:R-:W-:Y:S01]  /*8870*/  FADD.FTZ R154, R16, -R155 ;  /* 0x8000009b109a7221 */ /* 0x000fe20000010000 */
[----:B------:R-:W-:Y:S01]  /*8880*/  ISETP.GE.U32.AND P2, PT, R174, RZ, PT ;  /* 0x000000ffae00720c */ /* 0x000fe20003f46070 */
[----:B------:R-:W-:Y:S01]  /*8890*/  FFMA.FTZ R157, R18, R199, R220 ;  /* 0x000000c7129d7223 */ /* 0x000fe200000100dc */
[----:B------:R-:W-:-:S02]  /*88a0*/  HADD2.F32 R155, -RZ, R136.H0_H0 ;  /* 0x20000088ff9b7230 */ /* 0x000fc40000004100 */
[----:B------:R-:W-:Y:S01]  /*88b0*/  FADD.FTZ R152, R20, -R153 ;  /* 0x8000009914987221 */ /* 0x000fe20000010000 */
[----:B------:R-:W-:Y:S01]  /*88c0*/  FFMA.FTZ R153, R167, R154, R156 ;  /* 0x0000009aa7997223 */ /* 0x000fe2000001009c */
[----:B------:R-:W-:Y:S01]  /*88d0*/  FMUL.FTZ R218, R218, UR13 ;  /* 0x0000000ddada7c20 */ /* 0x000fe20008410000 */
[----:B------:R-:W-:Y:S01]  /*88e0*/  FMUL.FTZ R222, R222, UR13 ;  /* 0x0000000ddede7c20 */ /* 0x000fe20008410000 */
[----:B------:R-:W-:Y:S02]  /*88f0*/  HADD2.F32 R159, -RZ, R137.H1_H1 ;  /* 0x30000089ff9f7230 */ /* 0x000fe40000004100 */
[----:B------:R-:W-:Y:S01]  /*8900*/  FFMA.FTZ R154, R22, R199, R220 ;  /* 0x000000c7169a7223 */ /* 0x000fe200000100dc */
[C---:B------:R-:W-:Y:S01]  /*8910*/  LOP3.LUT P6, RZ, R175.reuse, 0xff0000, RZ, 0xc0, !PT ;  /* 0x00ff0000afff7812 */ /* 0x040fe200078cc0ff */
[----:B------:R-:W-:Y:S01]  /*8920*/  FADD.FTZ R158, R14, -R157 ;  /* 0x8000009d0e9e7221 */ /* 0x000fe20000010000 */
[----:B------:R-:W-:Y:S01]  /*8930*/  ISETP.GE.U32.AND.EX P2, PT, R175, 0x1000000, PT, P2 ;  /* 0x01000000af00780c */ /* 0x000fe20003f46120 */
[----:B------:R-:W-:Y:S01]  /*8940*/  FFMA.FTZ R152, R167, R152, R155 ;  /* 0x00000098a7987223 */ /* 0x000fe2000001009b */
[----:B------:R-:W-:-:S02]  /*8950*/  HADD2.F32 R156, -RZ, R136.H1_H1 ;  /* 0x30000088ff9c7230 */ /* 0x000fc40000004100 */
[----:B------:R-:W-:Y:S01]  /*8960*/  FADD.FTZ R154, R17, -R154 ;  /* 0x8000009a119a7221 */ /* 0x000fe20000010000 */
[----:B------:R-:W-:Y:S01]  /*8970*/  FSEL R155, R218, RZ, P6 ;  /* 0x000000ffda9b7208 */ /* 0x000fe20003000000 */
[----:B------:R-:W-:Y:S01]  /*8980*/  FMUL.FTZ R201, R201, UR13 ;  /* 0x0000000dc9c97c20 */ /* 0x000fe20008410000 */
        /* <DEDUP_REMOVED lines=20> */
[----:B------:R-:W-:Y:S02]  /*8ad0*/  F2FP.F16.F32.PACK_AB R155, R222, R155 ;  /* 0x0000009bde9b723e */ /* 0x000fe400000000ff */
[----:B------:R-:W-:Y:S02]  /*8ae0*/  F2FP.F16.F32.PACK_AB R154, R156, R201 ;  /* 0x000000c99c9a723e */ /* 0x000fe400000000ff */
[----:B------:R-:W-:Y:S02]  /*8af0*/  F2FP.F16.F32.PACK_AB R153, R158, R153 ;  /* 0x000000999e99723e */ /* 0x000fe400000000ff */
[----:B------:R-:W-:Y:S01]  /*8b00*/  F2FP.F16.F32.PACK_AB R152, R157, R152 ;  /* 0x000000989d98723e */ /* 0x000fe200000000ff */
[----:B------:R-:W-:Y:S06]  /*8b10*/  BRA `(.L_x_3116) ;  /* 0x0000000400cc7947 */ /* 0x000fec0003800000 */
.L_x_3118:
[----:B-1-3--:R-:W1:Y:S02]  /*8b20*/  LDC.64 R152, c[0x0][0x478] ;  /* 0x00011e00ff987b82 */ /* 0x00ae640000000a00 */
[----:B-1----:R-:W-:-:S04]  /*8b30*/  ISETP.NE.U32.AND P1, PT, R152, RZ, PT ;  /* 0x000000ff9800720c */ /* 0x002fc80003f25070 */
[----:B------:R-:W-:-:S13]  /*8b40*/  ISETP.NE.AND.EX P1, PT, R153, RZ, PT, P1 ;  /* 0x000000ff9900720c */ /* 0x000fda0003f25310 */
        /* <DEDUP_REMOVED lines=9> */
[C---:B-----5:R-:W-:Y:S01]  /*8be0*/  FMUL.FTZ R147, R167.reuse, R146 ;  /* 0x00000092a7937220 */ /* 0x060fe20000410000 */
[----:B------:R-:W-:Y:S01]  /*8bf0*/  FMUL.FTZ R152, R167, R152 ;  /* 0x00000098a7987220 */ /* 0x000fe20000410000 */
[----:B------:R-:W-:Y:S01]  /*8c00*/  FADD.FTZ R144, R13, -R144 ;  /* 0x800000900d907221 */ /* 0x000fe20000010000 */
[----:B------:R-:W-:Y:S01]  /*8c10*/  LOP3.LUT P6, RZ, R175, 0xff0000, RZ, 0xc0, !PT ;  /* 0x00ff0000afff7812 */ /* 0x000fe200078cc0ff */
[----:B------:R-:W-:-:S02]  /*8c20*/  FMUL.FTZ R145, R147, UR13 ;  /* 0x0000000d93917c20 */ /* 0x000fc40008410000 */
[C---:B------:R-:W-:Y:S01]  /*8c30*/  F2FP.F16.F32.PACK_AB R147, R152.reuse, R147 ;  /* 0x000000939893723e */ /* 0x040fe200000000ff */
[----:B------:R-:W-:Y:S01]  /*8c40*/  FMUL.FTZ R152, R152, UR13 ;  /* 0x0000000d98987c20 */ /* 0x000fe20008410000 */
[----:B------:R-:W-:Y:S01]  /*8c50*/  FMUL.FTZ R146, R167, R144 ;  /* 0x00000090a7927220 */ /* 0x000fe20000410000 */
[----:B------:R-:W-:Y:S01]  /*8c60*/  FSEL R203, R145, RZ, P6 ;  /* 0x000000ff91cb7208 */ /* 0x000fe20003000000 */
[-CC-:B------:R-:W-:Y:S01]  /*8c70*/  FFMA.FTZ R145, R19, R199.reuse, R220.reuse ;  /* 0x000000c713917223 */ /* 0x180fe200000100dc */
[C---:B------:R-:W-:Y:S01]  /*8c80*/  LOP3.LUT P6, RZ, R175.reuse, 0xff, RZ, 0xc0, !PT ;  /* 0x000000ffafff7812 */ /* 0x040fe200078cc0ff */
[----:B------:R-:W-:Y:S01]  /*8c90*/  FMUL.FTZ R144, R146, UR13 ;  /* 0x0000000d92907c20 */ /* 0x000fe20008410000 */
[----:B------:R-:W-:Y:S01]  /*8ca0*/  FSEL R222, R152, RZ, P2 ;  /* 0x000000ff98de7208 */ /* 0x000fe20001000000 */
[----:B------:R-:W-:Y:S01]  /*8cb0*/  FADD.FTZ R152, R10, -R153 ;  /* 0x800000990a987221 */ /* 0x000fe20000010000 */
[----:B------:R-:W-:Y:S01]  /*8cc0*/  FFMA.FTZ R153, R18, R199, R220 ;  /* 0x000000c712997223 */ /* 0x000fe200000100dc */
[----:B------:R-:W-:-:S02]  /*8cd0*/  LOP3.LUT P2, RZ, R175, 0xff00, RZ, 0xc0, !PT ;  /* 0x0000ff00afff7812 */ /* 0x000fc4000784c0ff */
[----:B------:R-:W-:Y:S01]  /*8ce0*/  FMUL.FTZ R157, R167, R152 ;  /* 0x00000098a79d7220 */ /* 0x000fe20000410000 */
[----:B------:R-:W-:Y:S01]  /*8cf0*/  FSEL R201, R144, RZ, P6 ;  /* 0x000000ff90c97208 */ /* 0x000fe20003000000 */
[----:B------:R-:W-:Y:S01]  /*8d00*/  FADD.FTZ R144, R16, -R145 ;  /* 0x8000009110907221 */ /* 0x000fe20000010000 */
[----:B------:R-:W-:Y:S01]  /*8d10*/  FADD.FTZ R154, R14, -R153 ;  /* 0x800000990e9a7221 */ /* 0x000fe20000010000 */
[-CC-:B------:R-:W-:Y:S01]  /*8d20*/  FFMA.FTZ R145, R21, R199.reuse, R220.reuse ;  /* 0x000000c715917223 */ /* 0x180fe200000100dc */
[----:B------:R-:W-:Y:S01]  /*8d30*/  FFMA.FTZ R152, R22, R199, R220 ;  /* 0x000000c716987223 */ /* 0x000fe200000100dc */
[C---:B------:R-:W-:Y:S01]  /*8d40*/  F2FP.F16.F32.PACK_AB R146, R157.reuse, R146 ;  /* 0x000000929d92723e */ /* 0x040fe200000000ff */
[----:B------:R-:W-:Y:S01]  /*8d50*/  FMUL.FTZ R157, R157, UR13 ;  /* 0x0000000d9d9d7c20 */ /* 0x000fe20008410000 */
[C---:B------:R-:W-:Y:S01]  /*8d60*/  FMUL.FTZ R155, R167.reuse, R144 ;  /* 0x00000090a79b7220 */ /* 0x040fe20000410000 */
[----:B0-----:R-:W-:Y:S01]  /*8d70*/  FMUL.FTZ R158, R167, R154 ;  /* 0x0000009aa79e7220 */ /* 0x001fe20000410000 */
[----:B------:R-:W-:Y:S01]  /*8d80*/  FADD.FTZ R144, R20, -R145 ;  /* 0x8000009114907221 */ /* 0x000fe20000010000 */
[----:B------:R-:W-:Y:S01]  /*8d90*/  FADD.FTZ R152, R17, -R152 ;  /* 0x8000009811987221 */ /* 0x000fe20000010000 */
[----:B------:R-:W-:Y:S01]  /*8da0*/  FSEL R218, R157, RZ, P2 ;  /* 0x000000ff9dda7208 */ /* 0x000fe20001000000 */
        /* <DEDUP_REMOVED lines=21> */
.L_x_3120:
        /* <DEDUP_REMOVED lines=53> */
.L_x_3116:
        /* <DEDUP_REMOVED lines=10> */
.L_x_3112:
[----:B------:R-:W-:Y:S05]  /*92f0*/  BSYNC.RECONVERGENT B1 ;  /* 0x0000000000017941 */ /* 0x000fea0003800200 */
.L_x_3111:
        /* <DEDUP_REMOVED lines=13> */
[--C-:B------:R-:W-:Y:S02]  /*93d0*/  HADD2.F32 R152, -RZ, R143.reuse.H1_H1 ;  /* 0x3000008fff987230 */ /* 0x100fe40000004100 */
[-CC-:B------:R-:W-:Y:S01]  /*93e0*/  FFMA.FTZ R151, R195, R199.reuse, R220.reuse ;  /* 0x000000c7c3977223 */ /* 0x180fe200000100dc */
[-C--:B------:R-:W-:Y:S01]  /*93f0*/  FFMA.FTZ R149, R191, R199.reuse, R220 ;  /* 0x000000c7bf957223 */ /* 0x080fe200000100dc */
[----:B------:R-:W-:Y:S01]  /*9400*/  FADD.FTZ R144, R197, -R144 ;  /* 0x80000090c5907221 */ /* 0x000fe20000010000 */
[----:B------:R-:W-:Y:S02]  /*9410*/  HADD2.F32 R153, -RZ, R143.H0_H0 ;  /* 0x2000008fff997230 */ /* 0x000fe40000004100 */
[----:B------:R-:W-:Y:S01]  /*9420*/  FADD.FTZ R150, R200, -R151 ;  /* 0x80000097c8967221 */ /* 0x000fe20000010000 */
[----:B------:R-:W-:Y:S02]  /*9430*/  HADD2.F32 R151, -RZ, R142.H0_H0 ;  /* 0x2000008eff977230 */ /* 0x000fe40000004100 */
[----:B-----5:R-:W-:Y:S01]  /*9440*/  FFMA.FTZ R157, R167, R144, R152 ;  /* 0x00000090a79d7223 */ /* 0x020fe20000010098 */
[----:B------:R-:W-:Y:S01]  /*9450*/  FADD.FTZ R144, R196, -R149 ;  /* 0x80000095c4907221 */ /* 0x000fe20000010000 */
[----:B------:R-:W-:Y:S01]  /*9460*/  FFMA.FTZ R147, R185, R199, R220 ;  /* 0x000000c7b9937223 */ /* 0x000fe200000100dc */
[----:B------:R-:W-:Y:S01]  /*9470*/  FFMA.FTZ R154, R167, R150, R153 ;  /* 0x00000096a79a7223 */ /* 0x000fe20000010099 */
[----:B------:R-:W-:-:S02]  /*9480*/  HADD2.F32 R149, -RZ, R141.H0_H0 ;  /* 0x2000008dff957230 */ /* 0x000fc40000004100 */
[----:B------:R-:W-:Y:S01]  /*9490*/  FFMA.FTZ R150, R167, R144, R151 ;  /* 0x00000090a7967223 */ /* 0x000fe20000010097 */
[-CC-:B------:R-:W-:Y:S01]  /*94a0*/  FFMA.FTZ R148, R198, R199.reuse, R220.reuse ;  /* 0x000000c7c6947223 */ /* 0x180fe200000100dc */
[----:B------:R-:W-:Y:S01]  /*94b0*/  FADD.FTZ R144, R194, -R147 ;  /* 0x80000093c2907221 */ /* 0x000fe20000010000 */
[-C--:B------:R-:W-:Y:S01]  /*94c0*/  FFMA.FTZ R145, R169, R199.reuse, R220 ;  /* 0x000000c7a9917223 */ /* 0x080fe200000100dc */
[----:B------:R-:W-:Y:S02]  /*94d0*/  HADD2.F32 R153, -RZ, R142.H1_H1 ;  /* 0x3000008eff997230 */ /* 0x000fe40000004100 */
[----:B------:R-:W-:Y:S01]  /*94e0*/  FADD.FTZ R148, R193, -R148 ;  /* 0x80000094c1947221 */ /* 0x000fe20000010000 */
[C---:B------:R-:W-:Y:S01]  /*94f0*/  FFMA.FTZ R149, R167.reuse, R144, R149 ;  /* 0x00000090a7957223 */ /* 0x040fe20000010095 */
        /* <DEDUP_REMOVED lines=8> */
[----:B------:R-:W-:Y:S01]  /*9580*/  LOP3.LUT P2, RZ, R205, 0xff0000, RZ, 0xc0, !PT ;  /* 0x00ff0000cdff7812 */ /* 0x000fe2000784c0ff */
[----:B------:R-:W-:Y:S01]  /*9590*/  FFMA.FTZ R220, R188, R199, R220 ;  /* 0x000000c7bcdc7223 */ /* 0x000fe200000100dc */
[----:B------:R-:W-:Y:S01]  /*95a0*/  LOP3.LUT P6, RZ, R211, 0xff0000, RZ, 0xc0, !PT ;  /* 0x00ff0000d3ff7812 */ /* 0x000fe200078cc0ff */
[----:B------:R-:W-:Y:S01]  /*95b0*/  FFMA.FTZ R152, R167, R146, R151 ;  /* 0x00000092a7987223 */ /* 0x000fe20000010097 */
[----:B------:R-:W-:Y:S01]  /*95c0*/  ISETP.GE.U32.AND P5, PT, R204, RZ, PT ;  /* 0x000000ffcc00720c */ /* 0x000fe20003fa6070 */
[----:B------:R-:W-:Y:S01]  /*95d0*/  HADD2.F32 R145, -RZ, R140.H1_H1 ;  /* 0x3000008cff917230 */ /* 0x000fe20000004100 */
[C---:B------:R-:W-:Y:S01]  /*95e0*/  FSEL R155, R144.reuse, RZ, P2 ;  /* 0x000000ff909b7208 */ /* 0x040fe20001000000 */
[----:B------:R-:W-:Y:S01]  /*95f0*/  FADD.FTZ R220, R187, -R220 ;  /* 0x800000dcbbdc7221 */ /* 0x000fe20000010000 */
[----:B------:R-:W-:Y:S01]  /*9600*/  FSEL R151, R144, RZ, P6 ;  /* 0x000000ff90977208 */ /* 0x000fe20003000000 */
[----:B------:R-:W-:Y:S01]  /*9610*/  FMUL.FTZ R144, R150, UR13 ;  /* 0x0000000d96907c20 */ /* 0x000fe20008410000 */
[C---:B------:R-:W-:Y:S01]  /*9620*/  F2FP.F16.F32.PACK_AB R147, R157.reuse, R154 ;  /* 0x0000009a9d93723e */ /* 0x040fe200000000ff */
[----:B------:R-:W-:Y:S01]  /*9630*/  FMUL.FTZ R157, R157, UR13 ;  /* 0x0000000d9d9d7c20 */ /* 0x000fe20008410000 */
[----:B------:R-:W-:Y:S01]  /*9640*/  ISETP.GE.U32.AND P2, PT, R210, RZ, PT ;  /* 0x000000ffd200720c */ /* 0x000fe20003f46070 */
[----:B------:R-:W-:Y:S01]  /*9650*/  FFMA.FTZ R167, R167, R220, R145 ;  /* 0x000000dca7a77223 */ /* 0x000fe20000010091 */
[----:B------:R-:W-:Y:S01]  /*9660*/  LOP3.LUT P6, RZ, R211, 0xff, RZ, 0xc0, !PT ;  /* 0x000000ffd3ff7812 */ /* 0x000fe200078cc0ff */
[----:B------:R-:W-:Y:S01]  /*9670*/  FMUL.FTZ R145, R153, UR13 ;  /* 0x0000000d99917c20 */ /* 0x000fe20008410000 */
[----:B------:R-:W-:-:S02]  /*9680*/  ISETP.GE.U32.AND.EX P5, PT, R205, 0x1000000, PT, P5 ;  /* 0x01000000cd00780c */ /* 0x000fc40003fa6150 */
[----:B------:R-:W-:Y:S02]  /*9690*/  F2FP.F16.F32.PACK_AB R146, R153, R150 ;  /* 0x000000969992723e */ /* 0x000fe400000000ff */
[----:B------:R-:W-:Y:S02]  /*96a0*/  ISETP.GE.U32.AND.EX P2, PT, R211, 0x1000000, PT, P2 ;  /* 0x01000000d300780c */ /* 0x000fe40003f46120 */
[----:B------:R-:W-:Y:S02]  /*96b0*/  FSEL R154, R157, RZ, P5 ;  /* 0x000000ff9d9a7208 */ /* 0x000fe40002800000 */
[----:B------:R-:W-:Y:S02]  /*96c0*/  FSEL R150, R144, RZ, P6 ;  /* 0x000000ff90967208 */ /* 0x000fe40003000000 */
[----:B------:R-:W-:Y:S02]  /*96d0*/  LOP3.LUT P6, RZ, R205, 0xff, RZ, 0xc0, !PT ;  /* 0x000000ffcdff7812 */ /* 0x000fe400078cc0ff */
[----:B------:R-:W-:-:S02]  /*96e0*/  LOP3.LUT P5, RZ, R211, 0xff00, RZ, 0xc0, !PT ;  /* 0x0000ff00d3ff7812 */ /* 0x000fc400078ac0ff */
[----:B------:R-:W-:Y:S02]  /*96f0*/  FSEL R156, R157, RZ, P2 ;  /* 0x000000ff9d9c7208 */ /* 0x000fe40001000000 */
[----:B------:R-:W-:Y:S02]  /*9700*/  F2FP.F16.F32.PACK_AB R155, R154, R155 ;  /* 0x0000009b9a9b723e */ /* 0x000fe400000000ff */
[----:B------:R-:W-:Y:S02]  /*9710*/  LOP3.LUT P2, RZ, R205, 0xff00, RZ, 0xc0, !PT ;  /* 0x0000ff00cdff7812 */ /* 0x000fe4000784c0ff */
[----:B------:R-:W-:Y:S01]  /*9720*/  FSEL R154, R144, RZ, P6 ;  /* 0x000000ff909a7208 */ /* 0x000fe20003000000 */
[----:B------:R-:W-:Y:S01]  /*9730*/  FMUL.FTZ R144, R149, UR13 ;  /* 0x0000000d95907c20 */ /* 0x000fe20008410000 */
[----:B------:R-:W-:Y:S02]  /*9740*/  FSEL R153, R145, RZ, P5 ;  /* 0x000000ff91997208 */ /* 0x000fe40002800000 */
[----:B------:R-:W-:-:S02]  /*9750*/  LOP3.LUT P5, RZ, R204, 0xff0000, RZ, 0xc0, !PT ;  /* 0x00ff0000ccff7812 */ /* 0x000fc400078ac0ff */
[----:B------:R-:W-:Y:S02]  /*9760*/  LOP3.LUT P6, RZ, R210, 0xff0000, RZ, 0xc0, !PT ;  /* 0x00ff0000d2ff7812 */ /* 0x000fe400078cc0ff */
[----:B0-----:R-:W-:Y:S02]  /*9770*/  FSEL R159, R145, RZ, P2 ;  /* 0x000000ff919f7208 */ /* 0x001fe40001000000 */
[----:B------:R-:W-:Y:S02]  /*9780*/  F2FP.F16.F32.PACK_AB R150, R153, R150 ;  /* 0x000000969996723e */ /* 0x000fe400000000ff */
[C---:B------:R-:W-:Y:S01]  /*9790*/  F2FP.F16.F32.PACK_AB R145, R152.reuse, R149 ;  /* 0x000000959891723e */ /* 0x040fe200000000ff */
[----:B------:R-:W-:Y:S01]  /*97a0*/  FMUL.FTZ R152, R152, UR13 ;  /* 0x0000000d98987c20 */ /* 0x000fe20008410000 */
[C---:B------:R-:W-:Y:S01]  /*97b0*/  FSEL R153, R144.reuse, RZ, P5 ;  /* 0x000000ff90997208 */ /* 0x040fe20002800000 */
[----:B------:R-:W-:Y:S01]  /*97c0*/  FMUL.FTZ R149, R167, UR13 ;  /* 0x0000000da7957c20 */ /* 0x000fe20008410000 */
[----:B------:R-:W-:-:S02]  /*97d0*/  FSEL R158, R144, RZ, P6 ;  /* 0x000000ff909e7208 */ /* 0x000fc40003000000 */
[----:B------:R-:W-:Y:S02]  /*97e0*/  LOP3.LUT P2, RZ, R204, 0xff000000, RZ, 0xc0, !PT ;  /* 0xff000000ccff7812 */ /* 0x000fe4000784c0ff */
[----:B------:R-:W-:Y:S02]  /*97f0*/  LOP3.LUT P5, RZ, R210, 0xff000000, RZ, 0xc0, !PT ;  /* 0xff000000d2ff7812 */ /* 0x000fe400078ac0ff */
[----:B------:R-:W-:Y:S02]  /*9800*/  LOP3.LUT P6, RZ, R204, 0xff00, RZ, 0xc0, !PT ;  /* 0x0000ff00ccff7812 */ /* 0x000fe400078cc0ff */
[----:B------:R-:W-:Y:S01]  /*9810*/  F2FP.F16.F32.PACK_AB R144, R167, R148 ;  /* 0x00000094a790723e */ /* 0x000fe200000000ff */
[----:B------:R-:W-:Y:S01]  /*9820*/  FMUL.FTZ R148, R148, UR13 ;  /* 0x0000000d94947c20 */ /* 0x000fe20008410000 */
[C---:B------:R-:W-:Y:S02]  /*9830*/  FSEL R218, R152.reuse, RZ, P2 ;  /* 0x000000ff98da7208 */ /* 0x040fe40001000000 */
[----:B------:R-:W-:-:S02]  /*9840*/  FSEL R199, R152, RZ, P5 ;  /* 0x000000ff98c77208 */ /* 0x000fc40002800000 */
[----:B------:R-:W-:Y:S02]  /*9850*/  FSEL R157, R149, RZ, P6 ;  /* 0x000000ff959d7208 */ /* 0x000fe40003000000 */
[C---:B------:R-:W-:Y:S02]  /*9860*/  LOP3.LUT P2, RZ, R210.reuse, 0xff00, RZ, 0xc0, !PT ;  /* 0x0000ff00d2ff7812 */ /* 0x040fe4000784c0ff */
[----:B------:R-:W-:Y:S02]  /*9870*/  LOP3.LUT P5, RZ, R210, 0xff, RZ, 0xc0, !PT ;  /* 0x000000ffd2ff7812 */ /* 0x000fe400078ac0ff */
        /* <DEDUP_REMOVED lines=9> */
[----:B------:R-:W-:Y:S01]  /*9910*/  F2FP.F16.F32.PACK_AB R152, R157, R152 ;  /* 0x000000989d98723e */ /* 0x000fe200000000ff */
[----:B------:R-:W-:Y:S06]  /*9920*/  BRA `(.L_x_3126) ;  /* 0x0000001c00ac7947 */ /* 0x000fec0003800000 */
.L_x_3125:
[-CC-:B-1-34-:R-:W-:Y:S01]  /*9930*/  FFMA.FTZ R157, R195, R199.reuse, R220.reuse ;  /* 0x000000c7c39d7223 */ /* 0x19afe200000100dc */
[-CC-:B------:R-:W-:Y:S01]  /*9940*/  FFMA.FTZ R150, R202, R199.reuse, R220.reuse ;  /* 0x000000c7ca967223 */ /* 0x180fe200000100dc */
[-C--:B------:R-:W-:Y:S01]  /*9950*/  FFMA.FTZ R151, R191, R199.reuse, R220 ;  /* 0x000000c7bf977223 */ /* 0x080fe200000100dc */
[--C-:B0-----:R-:W-:Y:S02]  /*9960*/  HADD2.F32 R159, -RZ, R143.reuse.H0_H0 ;  /* 0x2000008fff9f7230 */ /* 0x101fe40000004100 */
        /* <DEDUP_REMOVED lines=79> */
.L_x_3124:
        /* <DEDUP_REMOVED lines=83> */
.L_x_3127:
        /* <DEDUP_REMOVED lines=75> */
.L_x_3123:
        /* <DEDUP_REMOVED lines=10> */
[-C--:B------:R-:W-:Y:S01]  /*a8e0*/  FFMA.FTZ R201, R195, R199.reuse, R220 ;  /* 0x000000c7c3c97223 */ /* 0x080fe200000100dc */
        /* <DEDUP_REMOVED lines=20> */
[--C-:B------:R-:W-:Y:S02]  /*aa30*/  HADD2.F32 R147, -RZ, R140.reuse.H0_H0 ;  /* 0x2000008cff937230 */ /* 0x100fe40000004100 */
[----:B------:R-:W-:Y:S01]  /*aa40*/  FADD.FTZ R220, R187, -R220 ;  /* 0x800000dcbbdc7221 */ /* 0x000fe20000010000 */
[----:B------:R-:W-:Y:S01]  /*aa50*/  HADD2.F32 R145, -RZ, R140.H1_H1 ;  /* 0x3000008cff917230 */ /* 0x000fe20000004100 */
[----:B------:R-:W-:Y:S01]  /*aa60*/  ISETP.GE.U32.AND P2, PT, R204, RZ, PT ;  /* 0x000000ffcc00720c */ /* 0x000fe20003f46070 */
        /* <DEDUP_REMOVED lines=38> */
.L_x_3129:
[-CC-:B------:R-:W-:Y:S01]  /*acd0*/  FFMA.FTZ R154, R202, R199.reuse, R220.reuse ;  /* 0x000000c7ca9a7223 */ /* 0x180fe200000100dc */
[-CC-:B------:R-:W-:Y:S01]  /*ace0*/  FFMA.FTZ R201, R195, R199.reuse, R220.reuse ;  /* 0x000000c7c3c97223 */ /* 0x180fe200000100dc */
[-CC-:B------:R-:W-:Y:S01]  /*acf0*/  FFMA.FTZ R156, R198, R199.reuse, R220.reuse ;  /* 0x000000c7c69c7223 */ /* 0x180fe200000100dc */
[-CC-:B------:R-:W-:Y:S01]  /*ad00*/  FFMA.FTZ R155, R191, R199.reuse, R220.reuse ;  /* 0x000000c7bf9b7223 */ /* 0x180fe200000100dc */
[-CC-:B0-----:R-:W-:Y:S01]  /*ad10*/  FFMA.FTZ R159, R185, R199.reuse, R220.reuse ;  /* 0x000000c7b99f7223 */ /* 0x181fe200000100dc */
[-CC-:B------:R-:W-:Y:S01]  /*ad20*/  FFMA.FTZ R152, R192, R199.reuse, R220.reuse ;  /* 0x000000c7c0987223 */ /* 0x180fe200000100dc */
[-CC-:B------:R-:W-:Y:S01]  /*ad30*/  FFMA.FTZ R153, R169, R199.reuse, R220.reuse ;  /* 0x000000c7a9997223 */ /* 0x180fe200000100dc */
[--C-:B------:R-:W-:Y:S02]  /*ad40*/  HADD2.F32 R222, -RZ, R143.reuse.H1_H1 ;  /* 0x3000008fffde7230 */ /* 0x100fe40000004100 */
[----:B------:R-:W-:Y:S01]  /*ad50*/  FFMA.FTZ R220, R188, R199, R220 ;  /* 0x000000c7bcdc7223 */ /* 0x000fe200000100dc */
[----:B------:R-:W-:-:S02]  /*ad60*/  HADD2.F32 R203, -RZ, R143.H0_H0 ;  /* 0x2000008fffcb7230 */ /* 0x000fc40000004100 */
[----:B------:R-:W-:Y:S01]  /*ad70*/  FADD.FTZ R218, R197, -R154 ;  /* 0x8000009ac5da7221 */ /* 0x000fe20000010000 */
[--C-:B------:R-:W-:Y:S02]  /*ad80*/  HADD2.F32 R199, -RZ, R142.reuse.H1_H1 ;  /* 0x3000008effc77230 */ /* 0x100fe40000004100 */
[----:B------:R-:W-:Y:S01]  /*ad90*/  FADD.FTZ R158, R200, -R201 ;  /* 0x800000c9c89e7221 */ /* 0x000fe20000010000 */
[----:B------:R-:W-:Y:S02]  /*ada0*/  HADD2.F32 R157, -RZ, R142.H0_H0 ;  /* 0x2000008eff9d7230 */ /* 0x000fe40000004100 */
[----:B------:R-:W-:Y:S01]  /*adb0*/  FADD.FTZ R156, R193, -R156 ;  /* 0x8000009cc19c7221 */ /* 0x000fe20000010000 */
        /* <DEDUP_REMOVED lines=47> */
.L_x_3128:
        /* <DEDUP_REMOVED lines=62> */
.L_x_3130:
        /* <DEDUP_REMOVED lines=53> */
.L_x_3126:
        /* <DEDUP_REMOVED lines=9> */
.L_x_3122:
[----:B------:R-:W-:Y:S05]  /*b870*/  BSYNC.RECONVERGENT B1 ;  /* 0x0000000000017941 */ /* 0x000fea0003800200 */
.L_x_3121:
[----:B01-34-:R-:W0:Y:S02]  /*b880*/  LDC.64 R152, c[0x0][0x380] ;  /* 0x0000e000ff987b82 */ /* 0x01be240000000a00 */
[----:B0-----:R-:W-:-:S04]  /*b890*/  LEA R5, R152, R5, 0x2 ;  /* 0x0000000598057211 */ /* 0x001fc800078e10ff */
[----:B------:R-:W-:-:S13]  /*b8a0*/  ISETP.GE.AND P0, PT, R5, R153, PT ;  /* 0x000000990500720c */ /* 0x000fda0003f06270 */
[----:B------:R-:W-:Y:S05]  /*b8b0*/  @!P0 BRA `(.L_x_3131) ;  /* 0xffffff4c00a08947 */ /* 0x000fea000383ffff */
.L_x_3081:
[----:B------:R-:W-:Y:S05]  /*b8c0*/  BSYNC B0 ;  /* 0x0000000000007941 */ /* 0x000fea0003800000 */
.L_x_3080:
        /* <DEDUP_REMOVED lines=13> */
[----:B------:R-:W-:Y:S02]  /*b9a0*/  IADD3 R2, PT, PT, R2, R5, RZ ;  /* 0x0000000502027210 */ /* 0x000fe40007ffe0ff */
[----:B------:R-:W-:-:S03]  /*b9b0*/  IADD3 R35, PT, PT, R33, R0, RZ ;  /* 0x0000000021237210 */ /* 0x000fc60007ffe0ff */
[----:B------:R-:W-:Y:S01]  /*b9c0*/  STS.128 [R2], R68 ;  /* 0x0000004402007388 */ /* 0x000fe20000000c00 */
[C---:B------:R-:W-:Y:S02]  /*b9d0*/  ISETP.GE.U32.AND P5, PT, R35.reuse, 0x80, PT ;  /* 0x000000802300780c */ /* 0x040fe40003fa6070 */
[C---:B------:R-:W-:Y:S01]  /*b9e0*/  ISETP.GE.U32.AND P4, PT, R35.reuse, 0x180, PT ;  /* 0x000001802300780c */ /* 0x040fe20003f86070 */
[----:B------:R-:W-:Y:S01]  /*b9f0*/  STS.128 [R2+0x10], R64 ;  /* 0x0000104002007388 */ /* 0x000fe20000000c00 */
[C---:B------:R-:W-:Y:S02]  /*ba00*/  ISETP.GE.U32.AND P3, PT, R35.reuse, 0x200, PT ;  /* 0x000002002300780c */ /* 0x040fe40003f66070 */
[----:B------:R-:W-:Y:S01]  /*ba10*/  ISETP.GE.U32.AND P2, PT, R35, 0x280, PT ;  /* 0x000002802300780c */ /* 0x000fe20003f46070 */
        /* <DEDUP_REMOVED lines=236> */
.L_x_3090:
        /* <DEDUP_REMOVED lines=8> */
.L_x_3133:
[----:B------:R-:W-:Y:S05]  /*c960*/  BSYNC B1 ;  /* 0x0000000000017941 */ /* 0x000fea0003800000 */
.L_x_3132:
        /* <DEDUP_REMOVED lines=8> */
.L_x_3134:
[----:B------:R-:W-:-:S05]  /*c9f0*/  FADD.FTZ R152, R152, R203 ;  /* 0x000000cb98987221 */ /* 0x000fca0000010000 */
[----:B------:R-:W-:Y:S01]  /*ca00*/  MOV R220, R152 ;  /* 0x0000009800dc7202 */ /* 0x000fe20000000f00 */
[----:B------:R-:W-:Y:S01]  /*ca10*/  HFMA2 R219, -RZ, RZ, 0, 1.1920928955078125e-07 ;  /* 0x00000002ffdb7431 */ /* 0x000fe200000001ff */
[----:B------:R-:W-:-:S07]  /*ca20*/  MOV R153, R201 ;  /* 0x000000c900997202 */ /* 0x000fce0000000f00 */
[----:B------:R-:W-:Y:S05]  /*ca30*/  WARPSYNC.COLLECTIVE R199, `(.L_x_3135) ;  /* 0x00000000c7087348 */ /* 0x000fea0003c00000 */
[----:B------:R0:W1:Y:S02]  /*ca40*/  SHFL.BFLY P0, R201, R220, R219, R222 ;  /* 0x0c0000dbdcc97389 */ /* 0x00006400000000de */
[----:B01----:R-:W-:Y:S05]  /*ca50*/  ENDCOLLECTIVE ;  /* 0x000000000000791b */ /* 0x003fea0003800000 */
.L_x_3135:
[----:B------:R-:W-:-:S05]  /*ca60*/  FADD.FTZ R153, R153, R218 ;  /* 0x000000da99997221 */ /* 0x000fca0000010000 */
[----:B------:R-:W-:Y:S02]  /*ca70*/  MOV R220, R153 ;  /* 0x0000009900dc7202 */ /* 0x000fe40000000f00 */
[----:B------:R-:W-:-:S07]  /*ca80*/  MOV R155, R201 ;  /* 0x000000c9009b7202 */ /* 0x000fce0000000f00 */
[----:B------:R-:W-:Y:S05]  /*ca90*/  WARPSYNC.COLLECTIVE R199, `(.L_x_3136) ;  /* 0x00000000c7087348 */ /* 0x000fea0003c00000 */
[----:B------:R0:W1:Y:S02]  /*caa0*/  SHFL.BFLY P0, R201, R220, R219, R222 ;  /* 0x0c0000dbdcc97389 */ /* 0x00006400000000de */
[----:B01----:R-:W-:Y:S05]  /*cab0*/  ENDCOLLECTIVE ;  /* 0x000000000000791b */ /* 0x003fea0003800000 */
.L_x_3136:
[----:B------:R-:W-:-:S05]  /*cac0*/  FADD.FTZ R155, R152, R155 ;  /* 0x0000009b989b7221 */ /* 0x000fca0000010000 */
[----:B------:R-:W-:Y:S01]  /*cad0*/  MOV R220, R155 ;  /* 0x0000009b00dc7202 */ /* 0x000fe20000000f00 */
[----:B------:R-:W-:Y:S01]  /*cae0*/  HFMA2 R219, -RZ, RZ, 0, 2.384185791015625e-07 ;  /* 0x00000004ffdb7431 */ /* 0x000fe200000001ff */
[----:B------:R-:W-:-:S07]  /*caf0*/  MOV R154, R201 ;  /* 0x000000c9009a7202 */ /* 0x000fce0000000f00 */
[----:B------:R-:W-:Y:S05]  /*cb00*/  WARPSYNC.COLLECTIVE R199, `(.L_x_3137) ;  /* 0x00000000c7087348 */ /* 0x000fea0003c00000 */
[----:B------:R0:W1:Y:S02]  /*cb10*/  SHFL.BFLY P0, R201, R220, R219, R222 ;  /* 0x0c0000dbdcc97389 */ /* 0x00006400000000de */
[----:B01----:R-:W-:Y:S05]  /*cb20*/  ENDCOLLECTIVE ;  /* 0x000000000000791b */ /* 0x003fea0003800000 */
.L_x_3137:
[----:B------:R-:W-:-:S05]  /*cb30*/  FADD.FTZ R154, R153, R154 ;  /* 0x0000009a999a7221 */ /* 0x000fca0000010000 */
[----:B------:R-:W-:Y:S02]  /*cb40*/  MOV R220, R154 ;  /* 0x0000009a00dc7202 */ /* 0x000fe40000000f00 */
[----:B------:R-:W-:-:S07]  /*cb50*/  MOV R156, R201 ;  /* 0x000000c9009c7202 */ /* 0x000fce0000000f00 */
[----:B------:R-:W-:Y:S05]  /*cb60*/  WARPSYNC.COLLECTIVE R199, `(.L_x_3138) ;  /* 0x00000000c7087348 */ /* 0x000fea0003c00000 */
[----:B------:R0:W1:Y:S02]  /*cb70*/  SHFL.BFLY P0, R201, R220, R219, R222 ;  /* 0x0c0000dbdcc97389 */ /* 0x00006400000000de */
[----:B01----:R-:W-:Y:S05]  /*cb80*/  ENDCOLLECTIVE ;  /* 0x000000000000791b */ /* 0x003fea0003800000 */
.L_x_3138:
[----:B------:R-:W-:-:S05]  /*cb90*/  FADD.FTZ R156, R155, R156 ;  /* 0x0000009c9b9c7221 */ /* 0x000fca0000010000 */
[----:B------:R-:W-:Y:S01]  /*cba0*/  MOV R220, R156 ;  /* 0x0000009c00dc7202 */ /* 0x000fe20000000f00 */
[----:B------:R-:W-:Y:S01]  /*cbb0*/  HFMA2 R219, -RZ, RZ, 0, 4.76837158203125e-07 ;  /* 0x00000008ffdb7431 */ /* 0x000fe200000001ff */
[----:B------:R-:W-:-:S07]  /*cbc0*/  MOV R157, R201 ;  /* 0x000000c9009d7202 */ /* 0x000fce0000000f00 */
[----:B------:R-:W-:Y:S05]  /*cbd0*/  WARPSYNC.COLLECTIVE R199, `(.L_x_3139) ;  /* 0x00000000c7087348 */ /* 0x000fea0003c00000 */
[----:B------:R0:W1:Y:S02]  /*cbe0*/  SHFL.BFLY P0, R201, R220, R219, R222 ;  /* 0x0c0000dbdcc97389 */ /* 0x00006400000000de */
[----:B01----:R-:W-:Y:S05]  /*cbf0*/  ENDCOLLECTIVE ;  /* 0x000000000000791b */ /* 0x003fea0003800000 */
.L_x_3139:
[----:B------:R-:W-:-:S05]  /*cc00*/  FADD.FTZ R157, R154, R157 ;  /* 0x0000009d9a9d7221 */ /* 0x000fca0000010000 */
[----:B------:R-:W-:Y:S02]  /*cc10*/  MOV R220, R157 ;  /* 0x0000009d00dc7202 */ /* 0x000fe40000000f00 */
[----:B------:R-:W-:-:S07]  /*cc20*/  MOV R159, R201 ;  /* 0x000000c9009f7202 */ /* 0x000fce0000000f00 */
[----:B------:R-:W-:Y:S05]  /*cc30*/  WARPSYNC.COLLECTIVE R199, `(.L_x_3140) ;  /* 0x00000000c7087348 */ /* 0x000fea0003c00000 */
[----:B------:R0:W1:Y:S02]  /*cc40*/  SHFL.BFLY P0, R201, R220, R219, R222 ;  /* 0x0c0000dbdcc97389 */ /* 0x00006400000000de */
[----:B01----:R-:W-:Y:S05]  /*cc50*/  ENDCOLLECTIVE ;  /* 0x000000000000791b */ /* 0x003fea0003800000 */
.L_x_3140:
[----:B------:R-:W-:-:S05]  /*cc60*/  FADD.FTZ R159, R156, R159 ;  /* 0x0000009f9c9f7221 */ /* 0x000fca0000010000 */
[----:B------:R-:W-:Y:S01]  /*cc70*/  MOV R220, R159 ;  /* 0x0000009f00dc7202 */ /* 0x000fe20000000f00 */
[----:B------:R-:W-:Y:S01]  /*cc80*/  HFMA2 R219, -RZ, RZ, 0, 9.5367431640625e-07 ;  /* 0x00000010ffdb7431 */ /* 0x000fe200000001ff */
[----:B------:R-:W-:-:S07]  /*cc90*/  MOV R158, R201 ;  /* 0x000000c9009e7202 */ /* 0x000fce0000000f00 */
[----:B------:R-:W-:Y:S05]  /*cca0*/  WARPSYNC.COLLECTIVE R199, `(.L_x_3141) ;  /* 0x00000000c7087348 */ /* 0x000fea0003c00000 */
[----:B------:R0:W1:Y:S02]  /*ccb0*/  SHFL.BFLY P0, R201, R220, R219, R222 ;  /* 0x0c0000dbdcc97389 */ /* 0x00006400000000de */
[----:B01----:R-:W-:Y:S05]  /*ccc0*/  ENDCOLLECTIVE ;  /* 0x000000000000791b */ /* 0x003fea0003800000 */
.L_x_3141:
[----:B------:R-:W-:-:S05]  /*ccd0*/  FADD.FTZ R158, R157, R158 ;  /* 0x0000009e9d9e7221 */ /* 0x000fca0000010000 */
[----:B------:R-:W-:Y:S02]  /*cce0*/  MOV R220, R158 ;  /* 0x0000009e00dc7202 */ /* 0x000fe40000000f00 */
[----:B------:R-:W-:-:S07]  /*ccf0*/  MOV R152, R201 ;  /* 0x000000c900987202 */ /* 0x000fce0000000f00 */
[----:B------:R-:W-:Y:S05]  /*cd00*/  WARPSYNC.COLLECTIVE R199, `(.L_x_3142) ;  /* 0x00000000c7087348 */ /* 0x000fea0003c00000 */
[----:B------:R0:W1:Y:S02]  /*cd10*/  SHFL.BFLY P0, R201, R220, R219, R222 ;  /* 0x0c0000dbdcc97389 */ /* 0x00006400000000de */
[----:B01----:R-:W-:Y:S05]  /*cd20*/  ENDCOLLECTIVE ;  /* 0x000000000000791b */ /* 0x003fea0003800000 */
.L_x_3142:
[----:B------:R-:W-:Y:S01]  /*cd30*/  MOV R153, R201 ;  /* 0x000000c900997202 */ /* 0x000fe20000000f00 */
[----:B------:R-:W-:Y:S06]  /*cd40*/  BRA `(.L_x_3143) ;  /* 0xffffff54000c7947 */ /* 0x000fec000383ffff */
.L_x_3144:
        /* <DEDUP_REMOVED lines=11> */
.L_x_6078:


//--------------------- .text._ZN10layer_norm22ln_bwd_finalize_kernelINS_22Kernel_traits_finalizeILj1024Ef6__halfS2_S2_fjLb0ELj1024ELj4ENS_18Kernel_traits_baseILj1024EfS2_S2_S2_fjLj1024EEEEELb0ELb1EEEvNS_9BwdParamsE --------------------------
	.section	.text._ZN10layer_norm22ln_bwd_finalize_kernelINS_22Kernel_traits_finalizeILj1024Ef6__halfS2_S2_fjLb0ELj1024ELj4ENS_18Kernel_traits_baseILj1024EfS2_S2_S2_fjLj1024EEEEELb0ELb1EEEvNS_9BwdParamsE,"ax",@progbits
	.align	128
        .global         _ZN10layer_norm22ln_bwd_finalize_kernelINS_22Kernel_traits_finalizeILj1024Ef6__halfS2_S2_fjLb0ELj1024ELj4ENS_18Kernel_traits_baseILj1024EfS2_S2_S2_fjLj1024EEEEELb0ELb1EEEvNS_9BwdParamsE
        .type           _ZN10layer_norm22ln_bwd_finalize_kernelINS_22Kernel_traits_finalizeILj1024Ef6__halfS2_S2_fjLb0ELj1024ELj4ENS_18Kernel_traits_baseILj1024EfS2_S2_S2_fjLj1024EEEEELb0ELb1EEEvNS_9BwdParamsE,@function
        .size           _ZN10layer_norm22ln_bwd_finalize_kernelINS_22Kernel_traits_finalizeILj1024Ef6__halfS2_S2_fjLb0ELj1024ELj4ENS_18Kernel_traits_baseILj1024EfS2_S2_S2_fjLj1024EEEEELb0ELb1EEEvNS_9BwdParamsE,(.L_x_6079 - _ZN10layer_norm22ln_bwd_finalize_kernelINS_22Kernel_traits_finalizeILj1024Ef6__halfS2_S2_fjLb0ELj1024ELj4ENS_18Kernel_traits_baseILj1024EfS2_S2_S2_fjLj1024EEEEELb0ELb1EEEvNS_9BwdParamsE)
        .other          _ZN10layer_norm22ln_bwd_finalize_kernelINS_22Kernel_traits_finalizeILj1024Ef6__halfS2_S2_fjLb0ELj1024ELj4ENS_18Kernel_traits_baseILj1024EfS2_S2_S2_fjLj1024EEEEELb0ELb1EEEvNS_9BwdParamsE,@"STO_CUDA_ENTRY STV_DEFAULT"
_ZN10layer_norm22ln_bwd_finalize_kernelINS_22Kernel_traits_finalizeILj1024Ef6__halfS2_S2_fjLb0ELj1024ELj4ENS_18Kernel_traits_baseILj1024EfS2_S2_S2_fjLj1024EEEEELb0ELb1EEEvNS_9BwdParamsE:
.text._ZN10layer_norm22ln_bwd_finalize_kernelINS_22Kernel_traits_finalizeILj1024Ef6__halfS2_S2_fjLb0ELj1024ELj4ENS_18Kernel_traits_baseILj1024EfS2_S2_S2_fjLj1024EEEEELb0ELb1EEEvNS_9BwdParamsE:
        /* <DEDUP_REMOVED lines=81> */
.L_x_3149:
        /* <DEDUP_REMOVED lines=118> */
.L_x_3148:
[----:B------:R-:W-:Y:S05]  /*0c70*/  BSYNC.RECONVERGENT B1 ;  /* 0x0000000000017941 */ /* 0x000fea0003800200 */
.L_x_3147:
        /* <DEDUP_REMOVED lines=77> */
.L_x_3151:
[----:B------:R-:W-:Y:S05]  /*1150*/  BSYNC.RECONVERGENT B1 ;  /* 0x0000000000017941 */ /* 0x000fea0003800200 */
.L_x_3150:
        /* <DEDUP_REMOVED lines=38> */
.L_x_3153:
[----:B------:R-:W-:Y:S05]  /*13c0*/  BSYNC.RECONVERGENT B1 ;  /* 0x0000000000017941 */ /* 0x000fea0003800200 */
.L_x_3152:
        /* <DEDUP_REMOVED lines=8> */
.L_x_3154:
        /* <DEDUP_REMOVED lines=10> */
.L_x_3146:
[----:B------:R-:W-:Y:S05]  /*14f0*/  BSYNC.RECONVERGENT B0 ;  /* 0x0000000000007941 */ /* 0x000fea0003800200 */
.L_x_3145:
        /* <DEDUP_REMOVED lines=55> */
.L_x_3155:
        /* <DEDUP_REMOVED lines=9> */
.L_x_6079:


//--------------------- .text._ZN10layer_norm40ln_parallel_residual_bwd_finalize_kernelINS_22Kernel_traits_finalizeILj1024Ef6__halfS2_S2_fjLb0ELj1024ELj4ENS_18Kernel_traits_baseILj1024EfS2_S2_S2_fjLj1024EEEEELb1EEEvNS_9BwdParamsE --------------------------
	.section	.text._ZN10layer_norm40ln_parallel_residual_bwd_finalize_kernelINS_22Kernel_traits_finalizeILj1024Ef6__halfS2_S2_fjLb0ELj1024ELj4ENS_18Kernel_traits_baseILj1024EfS2_S2_S2_fjLj1024EEEEELb1EEEvNS_9BwdParamsE,"ax",@progbits
	.align	128
        .global         _ZN10layer_norm40ln_parallel_residual_bwd_finalize_kernelINS_22Kernel_traits_finalizeILj1024Ef6__halfS2_S2_fjLb0ELj1024ELj4ENS_18Kernel_traits_baseILj1024EfS2_S2_S2_fjLj1024EEEEELb1EEEvNS_9BwdParamsE
        .type           _ZN10layer_norm40ln_parallel_residual_bwd_finalize_kernelINS_22Kernel_traits_finalizeILj1024Ef6__halfS2_S2_fjLb0ELj1024ELj4ENS_18Kernel_traits_baseILj1024EfS2_S2_S2_fjLj1024EEEEELb1EEEvNS_9BwdParamsE,@function
        .size           _ZN10layer_norm40ln_parallel_residual_bwd_finalize_kernelINS_22Kernel_traits_finalizeILj1024Ef6__halfS2_S2_fjLb0ELj1024ELj4ENS_18Kernel_traits_baseILj1024EfS2_S2_S2_fjLj1024EEEEELb1EEEvNS_9BwdParamsE,(.L_x_6080 - _ZN10layer_norm40ln_parallel_residual_bwd_finalize_kernelINS_22Kernel_traits_finalizeILj1024Ef6__halfS2_S2_fjLb0ELj1024ELj4ENS_18Kernel_traits_baseILj1024EfS2_S2_S2_fjLj1024EEEEELb1EEEvNS_9BwdParamsE)
        .other          _ZN10layer_norm40ln_parallel_residual_bwd_finalize_kernelINS_22Kernel_traits_finalizeILj1024Ef6__halfS2_S2_fjLb0ELj1024ELj4ENS_18Kernel_traits_baseILj1024EfS2_S2_S2_fjLj1024EEEEELb1EEEvNS_9BwdParamsE,@"STO_CUDA_ENTRY STV_DEFAULT"
_ZN10layer_norm40ln_parallel_residual_bwd_finalize_kernelINS_22Kernel_traits_finalizeILj1024Ef6__halfS2_S2_fjLb0ELj1024ELj4ENS_18Kernel_traits_baseILj1024EfS2_S2_S2_fjLj1024EEEEELb1EEEvNS_9BwdParamsE:
.text._ZN10layer_norm40ln_parallel_residual_bwd_finalize_kernelINS_22Kernel_traits_finalizeILj1024Ef6__halfS2_S2_fjLb0ELj1024ELj4ENS_18Kernel_traits_baseILj1024EfS2_S2_S2_fjLj1024EEEEELb1EEEvNS_9BwdParamsE:
        /* <DEDUP_REMOVED lines=60> */
.L_x_3160:
        /* <DEDUP_REMOVED lines=112> */
.L_x_3159:
[----:B------:R-:W-:Y:S05]  /*0ac0*/  BSYNC.RECONVERGENT B1 ;  /* 0x0000000000017941 */ /* 0x000fea0003800200 */
.L_x_3158:
        /* <DEDUP_REMOVED lines=66> */
.L_x_3162:
[----:B------:R-:W-:Y:S05]  /*0ef0*/  BSYNC.RECONVERGENT B1 ;  /* 0x0000000000017941 */ /* 0x000fea0003800200 */
.L_x_3161:
        /* <DEDUP_REMOVED lines=37> */
.L_x_3164:
[----:B------:R-:W-:Y:S05]  /*1150*/  BSYNC.RECONVERGENT B1 ;  /* 0x0000000000017941 */ /* 0x000fea0003800200 */
.L_x_3163:
        /* <DEDUP_REMOVED lines=19> */
.L_x_3157:
[----:B------:R-:W-:Y:S05]  /*1290*/  BSYNC.RECONVERGENT B0 ;  /* 0x0000000000007941 */ /* 0x000fea0003800200 */
.L_x_3156:
        /* <DEDUP_REMOVED lines=88> */
.L_x_3165:
        /* <DEDUP_REMOVED lines=14> */
.L_x_6080:


//--------------------- .text._ZN10layer_norm31ln_parallel_residual_bwd_kernelINS_13Kernel_traitsIf6__halfS2_S2_fjLj1024ELj1ELj4ELj1ELj16ENS_18Kernel_traits_baseILj1024EfS2_S2_S2_fjLj128EEEEELb1ELb1ELb1EEEvNS_9BwdParamsE --------------------------
	.section	.text._ZN10layer_norm31ln_parallel_residual_bwd_kernelINS_13Kernel_traitsIf6__halfS2_S2_fjLj1024ELj1ELj4ELj1ELj16ENS_18Kernel_traits_baseILj1024EfS2_S2_S2_fjLj128EEEEELb1ELb1ELb1EEEvNS_9BwdParamsE,"ax",@progbits
	.align	128
        .global         _ZN10layer_norm31ln_parallel_residual_bwd_kernelINS_13Kernel_traitsIf6__halfS2_S2_fjLj1024ELj1ELj4ELj1ELj16ENS_18Kernel_traits_baseILj1024EfS2_S2_S2_fjLj128EEEEELb1ELb1ELb1EEEvNS_9BwdParamsE
        .type           _ZN10layer_norm31ln_parallel_residual_bwd_kernelINS_13Kernel_traitsIf6__halfS2_S2_fjLj1024ELj1ELj4ELj1ELj16ENS_18Kernel_traits_baseILj1024EfS2_S2_S2_fjLj128EEEEELb1ELb1ELb1EEEvNS_9BwdParamsE,@function
        .size           _ZN10layer_norm31ln_parallel_residual_bwd_kernelINS_13Kernel_traitsIf6__halfS2_S2_fjLj1024ELj1ELj4ELj1ELj16ENS_18Kernel_traits_baseILj1024EfS2_S2_S2_fjLj128EEEEELb1ELb1ELb1EEEvNS_9BwdParamsE,(.L_x_6081 - _ZN10layer_norm31ln_parallel_residual_bwd_kernelINS_13Kernel_traitsIf6__halfS2_S2_fjLj1024ELj1ELj4ELj1ELj16ENS_18Kernel_traits_baseILj1024EfS2_S2_S2_fjLj128EEEEELb1ELb1ELb1EEEvNS_9BwdParamsE)
        .other          _ZN10layer_norm31ln_parallel_residual_bwd_kernelINS_13Kernel_traitsIf6__halfS2_S2_fjLj1024ELj1ELj4ELj1ELj16ENS_18Kernel_traits_baseILj1024EfS2_S2_S2_fjLj128EEEEELb1ELb1ELb1EEEvNS_9BwdParamsE,@"STO_CUDA_ENTRY STV_DEFAULT"
_ZN10layer_norm31ln_parallel_residual_bwd_kernelINS_13Kernel_traitsIf6__halfS2_S2_fjLj1024ELj1ELj4ELj1ELj16ENS_18Kernel_traits_baseILj1024EfS2_S2_S2_fjLj128EEEEELb1ELb1ELb1EEEvNS_9BwdParamsE:
.text._ZN10layer_norm31ln_parallel_residual_bwd_kernelINS_13Kernel_traitsIf6__halfS2_S2_fjLj1024ELj1ELj4ELj1ELj16ENS_18Kernel_traits_baseILj1024EfS2_S2_S2_fjLj128EEEEELb1ELb1ELb1EEEvNS_9BwdParamsE:
        /* <DEDUP_REMOVED lines=97> */
[----:B--2---:R-:W-:-:S02]  /*0610*/  ISETP.NE.AND P3, PT, R185, RZ, PT ;  /* 0x000000ffb900720c */ /* 0x004fc40003f65270 */
[----:B------:R-:W-:Y:S02]  /*0620*/  PLOP3.LUT P4, PT, PT, PT, UP0, 0x80, 0x8 ;  /* 0x000000000008781c */ /* 0x000fe40003f8f008 */
[----:B0-----:R-:W-:-:S11]  /*0630*/  MOV R187, RZ ;  /* 0x000000ff00bb7202 */ /* 0x001fd60000000f00 */
.L_x_3202:
        /* <DEDUP_REMOVED lines=8> */
[C---:B------:R-:W-:Y:S01]  /*06c0*/  IADD3 R193, PT, PT, R195.reuse, 0x20, RZ ;  /* 0x00000020c3c17810 */ /* 0x040fe20007ffe0ff */
[C---:B0-----:R-:W-:Y:S01]  /*06d0*/  IMAD.WIDE.U32 R60, R195.reuse, 0x10, R84 ;  /* 0x00000010c33c7825 */ /* 0x041fe200078e0054 */
[----:B------:R-:W-:-:S02]  /*06e0*/  IADD3 R191, PT, PT, R195, 0x40, RZ ;  /* 0x00000040c3bf7810 */ /* 0x000fc40007ffe0ff */
[----:B------:R-:W-:Y:S01]  /*06f0*/  IADD3 R189, PT, PT, R195, 0x60, RZ ;  /* 0x00000060c3bd7810 */ /* 0x000fe20007ffe0ff */
[----:B------:R-:W-:Y:S02]  /*0700*/  IMAD.WIDE.U32 R68, R193, 0x10, R84 ;  /* 0x00000010c1447825 */ /* 0x000fe400078e0054 */
[----:B------:R-:W4:Y:S01]  /*0710*/  LDG.E.128 R60, desc[UR12][R60.64] ;  /* 0x0000000c3c3c7981 */ /* 0x000f22000c1e1d00 */
[----:B------:R-:W-:Y:S01]  /*0720*/  ISETP.NE.U32.AND P0, PT, RZ, UR18, PT ;  /* 0x00000012ff007c0c */ /* 0x000fe2000bf05070 */
[----:B-1----:R-:W-:Y:S01]  /*0730*/  IMAD.WIDE R96, R184, 0x4, R96 ;  /* 0x00000004b8607825 */ /* 0x002fe200078e0260 */
[----:B------:R-:W0:Y:S01]  /*0740*/  @P4 LDC.64 R102, c[0x0][0x438] ;  /* 0x00010e00ff664b82 */ /* 0x000e220000000a00 */
[----:B------:R-:W4:Y:S02]  /*0750*/  LDG.E.128 R68, desc[UR12][R68.64] ;  /* 0x0000000c44447981 */ /* 0x000f24000c1e1d00 */
[----:B------:R-:W-:Y:S02]  /*0760*/  IMAD.WIDE.U32 R76, R191, 0x10, R84 ;  /* 0x00000010bf4c7825 */ /* 0x000fe400078e0054 */
[----:B------:R1:W4:Y:S02]  /*0770*/  LDG.E R0, desc[UR12][R96.64] ;  /* 0x0000000c60007981 */ /* 0x000324000c1e1900 */
[----:B--2---:R-:W-:Y:S01]  /*0780*/  IMAD.WIDE.U32 R64, R195, 0x10, R88 ;  /* 0x00000010c3407825 */ /* 0x004fe200078e0058 */
[----:B------:R-:W2:Y:S01]  /*0790*/  @P4 LDC.64 R100, c[0x0][0x438] ;  /* 0x00010e00ff644b82 */ /* 0x000ea20000000a00 */
[----:B------:R-:W4:Y:S02]  /*07a0*/  LDG.E.128 R76, desc[UR12][R76.64] ;  /* 0x0000000c4c4c7981 */ /* 0x000f24000c1e1d00 */
[----:B------:R-:W-:-:S02]  /*07b0*/  IMAD.WIDE.U32 R84, R189, 0x10, R84 ;  /* 0x00000010bd547825 */ /* 0x000fc400078e0054 */
[----:B------:R-:W4:Y:S02]  /*07c0*/  LDG.E.128 R64, desc[UR12][R64.64] ;  /* 0x0000000c40407981 */ /* 0x000f24000c1e1d00 */
[----:B------:R-:W-:Y:S01]  /*07d0*/  IMAD.WIDE.U32 R72, R193, 0x10, R88 ;  /* 0x00000010c1487825 */ /* 0x000fe200078e0058 */
[----:B------:R-:W2:Y:S01]  /*07e0*/  @P4 LDC.64 R98, c[0x0][0x438] ;  /* 0x00010e00ff624b82 */ /* 0x000ea20000000a00 */
[----:B------:R-:W4:Y:S02]  /*07f0*/  LDG.E.128 R84, desc[UR12][R84.64] ;  /* 0x0000000c54547981 */ /* 0x000f24000c1e1d00 */
[----:B---3--:R-:W-:Y:S02]  /*0800*/  IMAD.WIDE R114, R184, 0x4, R114 ;  /* 0x00000004b8727825 */ /* 0x008fe400078e0272 */
[----:B------:R-:W3:Y:S02]  /*0810*/  LDG.E.128 R72, desc[UR12][R72.64] ;  /* 0x0000000c48487981 */ /* 0x000ee4000c1e1d00 */
[--C-:B------:R-:W-:Y:S01]  /*0820*/  IMAD.WIDE.U32 R80, R191, 0x10, R88.reuse ;  /* 0x00000010bf507825 */ /* 0x100fe200078e0058 */
[----:B------:R-:W-:Y:S01]  /*0830*/  ISETP.NE.AND.EX P0, PT, RZ, UR19, PT, P0 ;  /* 0x00000013ff007c0c */ /* 0x000fe2000bf05300 */
[----:B------:R0:W3:Y:S01]  /*0840*/  LDG.E R186, desc[UR12][R114.64] ;  /* 0x0000000c72ba7981 */ /* 0x0000e2000c1e1900 */
[----:B-1----:R-:W1:Y:S01]  /*0850*/  LDC.64 R96, c[0x0][0x3b0] ;  /* 0x0000ec00ff607b82 */ /* 0x002e620000000a00 */
[----:B------:R-:W-:-:S02]  /*0860*/  IMAD.WIDE.U32 R88, R189, 0x10, R88 ;  /* 0x00000010bd587825 */ /* 0x000fc400078e0058 */
[----:B------:R-:W3:Y:S04]  /*0870*/  LDG.E.128 R80, desc[UR12][R80.64] ;  /* 0x0000000c50507981 */ /* 0x000ee8000c1e1d00 */
[----:B------:R-:W3:Y:S01]  /*0880*/  LDG.E.128 R88, desc[UR12][R88.64] ;  /* 0x0000000c58587981 */ /* 0x000ee2000c1e1d00 */
[----:B------:R-:W1:Y:S08]  /*0890*/  @P4 LDC.64 R104, c[0x0][0x438] ;  /* 0x00010e00ff684b82 */ /* 0x000e700000000a00 */
[----:B------:R-:W1:Y:S01]  /*08a0*/  @P0 LDC.64 R110, c[0x0][0x3b8] ;  /* 0x0000ee00ff6e0b82 */ /* 0x000e620000000a00 */
[----:B0-----:R-:W-:-:S04]  /*08b0*/  @P4 IMAD.WIDE.U32 R114, R193, 0x10, R102 ;  /* 0x00000010c1724825 */ /* 0x001fc800078e0066 */
[----:B--2---:R-:W-:Y:S01]  /*08c0*/  @P4 IMAD.WIDE.U32 R116, R191, 0x10, R100 ;  /* 0x00000010bf744825 */ /* 0x004fe200078e0064 */
[----:B-----5:R-:W5:Y:S02]  /*08d0*/  @P4 LDG.E.128 R40, desc[UR12][R114.64] ;  /* 0x0000000c72284981 */ /* 0x020f64000c1e1d00 */
[----:B------:R-:W0:Y:S01]  /*08e0*/  @P0 LDC.64 R106, c[0x0][0x3b8] ;  /* 0x0000ee00ff6a0b82 */ /* 0x000e220000000a00 */
[--C-:B-1----:R-:W-:Y:S01]  /*08f0*/  IMAD.WIDE.U32 R102, R195, 0x8, R96.reuse ;  /* 0x00000008c3667825 */ /* 0x102fe200078e0060 */
[----:B------:R-:W5:Y:S03]  /*0900*/  @P4 LDG.E.128 R44, desc[UR12][R116.64] ;  /* 0x0000000c742c4981 */ /* 0x000f66000c1e1d00 */
[C---:B------:R-:W-:Y:S02]  /*0910*/  IMAD.WIDE.U32 R100, R193.reuse, 0x8, R96 ;  /* 0x00000008c1647825 */ /* 0x040fe400078e0060 */
[----:B------:R-:W5:Y:S01]  /*0920*/  LDG.E.64 R102, desc[UR12][R102.64] ;  /* 0x0000000c66667981 */ /* 0x000f62000c1e1b00 */
[----:B------:R-:W1:Y:S03]  /*0930*/  @P0 LDC.64 R112, c[0x0][0x3b8] ;  /* 0x0000ee00ff700b82 */ /* 0x000e660000000a00 */
[----:B------:R-:W5:Y:S01]  /*0940*/  LDG.E.64 R100, desc[UR12][R100.64] ;  /* 0x0000000c64647981 */ /* 0x000f62000c1e1b00 */
[----:B------:R-:W-:-:S04]  /*0950*/  @P0 IMAD.WIDE.U32 R110, R193, 0x8, R110 ;  /* 0x00000008c16e0825 */ /* 0x000fc800078e006e */
[----:B------:R-:W2:Y:S01]  /*0960*/  @P0 LDC.64 R108, c[0x0][0x3b8] ;  /* 0x0000ee00ff6c0b82 */ /* 0x000ea20000000a00 */
[----:B------:R0:W5:Y:S02]  /*0970*/  @P0 LDG.E.64 R2, desc[UR12][R110.64] ;  /* 0x0000000c6e020981 */ /* 0x000164000c1e1b00 */
[----:B0-----:R-:W-:-:S04]  /*0980*/  @P4 IMAD.WIDE.U32 R110, R189, 0x10, R98 ;  /* 0x00000010bd6e4825 */ /* 0x001fc800078e0062 */
[--C-:B------:R-:W-:Y:S01]  /*0990*/  IMAD.WIDE.U32 R98, R191, 0x8, R96.reuse ;  /* 0x00000008bf627825 */ /* 0x100fe200078e0060 */
[----:B------:R-:W5:Y:S03]  /*09a0*/  @P4 LDG.E.128 R48, desc[UR12][R110.64] ;  /* 0x0000000c6e304981 */ /* 0x000f66000c1e1d00 */
[C---:B------:R-:W-:Y:S02]  /*09b0*/  IMAD.WIDE.U32 R96, R189.reuse, 0x8, R96 ;  /* 0x00000008bd607825 */ /* 0x040fe400078e0060 */
[----:B------:R-:W5:Y:S04]  /*09c0*/  LDG.E.64 R98, desc[UR12][R98.64] ;  /* 0x0000000c62627981 */ /* 0x000f68000c1e1b00 */
[----:B------:R-:W5:Y:S01]  /*09d0*/  LDG.E.64 R96, desc[UR12][R96.64] ;  /* 0x0000000c60607981 */ /* 0x000f62000c1e1b00 */
[----:B------:R-:W-:-:S04]  /*09e0*/  @P0 IMAD.WIDE.U32 R106, R189, 0x8, R106 ;  /* 0x00000008bd6a0825 */ /* 0x000fc800078e006a */
[C---:B------:R-:W-:Y:S01]  /*09f0*/  @P4 IMAD.WIDE.U32 R104, R195.reuse, 0x10, R104 ;  /* 0x00000010c3684825 */ /* 0x040fe200078e0068 */
[----:B------:R4:W5:Y:S03]  /*0a00*/  @P0 LDG.E.64 R94, desc[UR12][R106.64] ;  /* 0x0000000c6a5e0981 */ /* 0x000966000c1e1b00 */
[----:B-1----:R-:W-:Y:S01]  /*0a10*/  @P0 IMAD.WIDE.U32 R112, R195, 0x8, R112 ;  /* 0x00000008c3700825 */ /* 0x002fe200078e0070 */
[----:B------:R0:W5:Y:S03]  /*0a20*/  @P4 LDG.E.128 R36, desc[UR12][R104.64] ;  /* 0x0000000c68244981 */ /* 0x000166000c1e1d00 */
[----:B--2---:R-:W-:Y:S01]  /*0a30*/  @P0 IMAD.WIDE.U32 R108, R191, 0x8, R108 ;  /* 0x00000008bf6c0825 */ /* 0x004fe200078e006c */
[----:B------:R1:W5:Y:S04]  /*0a40*/  @P0 LDG.E.64 R164, desc[UR12][R112.64] ;  /* 0x0000000c70a40981 */ /* 0x000368000c1e1b00 */
[----:B------:R2:W5:Y:S01]  /*0a50*/  @P0 LDG.E.64 R92, desc[UR12][R108.64] ;  /* 0x0000000c6c5c0981 */ /* 0x000562000c1e1b00 */
[----:B------:R-:W-:Y:S01]  /*0a60*/  UMOV UR7, 0xffffffff ;  /* 0xffffffff00077882 */ /* 0x000fe20000000000 */
[----:B------:R-:W-:-:S04]  /*0a70*/  ISETP.NE.U32.AND P1, PT, RZ, UR18, PT ;  /* 0x00000012ff007c0c */ /* 0x000fc8000bf25070 */
[----:B------:R-:W-:Y:S01]  /*0a80*/  ISETP.NE.AND.EX P1, PT, RZ, UR19, PT, P1 ;  /* 0x00000013ff007c0c */ /* 0x000fe2000bf25310 */
[--C-:B----4-:R-:W-:Y:S02]  /*0a90*/  HADD2.F32 R107, -RZ, R60.reuse.H1_H1 ;  /* 0x3000003cff6b7230 */ /* 0x110fe40000004100 */
[----:B0-----:R-:W-:Y:S02]  /*0aa0*/  HADD2.F32 R105, -RZ, R60.H0_H0 ;  /* 0x2000003cff697230 */ /* 0x001fe40000004100 */
[--C-:B------:R-:W-:Y:S02]  /*0ab0*/  HADD2.F32 R207, -RZ, R69.reuse.H0_H0 ;  /* 0x20000045ffcf7230 */ /* 0x100fe40000004100 */
[----:B------:R-:W-:Y:S01]  /*0ac0*/  HADD2.F32 R205, -RZ, R69.H1_H1 ;  /* 0x30000045ffcd7230 */ /* 0x000fe20000004100 */
[----:B------:R-:W-:Y:S01]  /*0ad0*/  FSEL R208, R0, RZ, !P3 ;  /* 0x000000ff00d07208 */ /* 0x000fe20005800000 */
[----:B-1----:R-:W-:Y:S02]  /*0ae0*/  HADD2.F32 R113, -RZ, R62.H0_H0 ;  /* 0x2000003eff717230 */ /* 0x002fe40000004100 */
[----:B------:R-:W-:-:S02]  /*0af0*/  HADD2.F32 R111, -RZ, R63.H0_H0 ;  /* 0x2000003fff6f7230 */ /* 0x000fc40000004100 */
[----:B------:R-:W-:Y:S02]  /*0b00*/  HADD2.F32 R69, -RZ, R77.H0_H0 ;  /* 0x2000004dff457230 */ /* 0x000fe40000004100 */
[----:B--2---:R-:W-:Y:S02]  /*0b10*/  HADD2.F32 R109, -RZ, R61.H0_H0 ;  /* 0x2000003dff6d7230 */ /* 0x004fe40000004100 */
[--C-:B------:R-:W-:Y:S02]  /*0b20*/  HADD2.F32 R114, -RZ, R66.reuse.H0_H0 ;  /* 0x20000042ff727230 */ /* 0x100fe40000004100 */
[----:B------:R-:W-:Y:S02]  /*0b30*/  HADD2.F32 R106, -RZ, R66.H1_H1 ;  /* 0x30000042ff6a7230 */ /* 0x000fe40000004100 */
[----:B------:R-:W-:Y:S02]  /*0b40*/  HADD2.F32 R197, -RZ, R63.H1_H1 ;  /* 0x3000003fffc57230 */ /* 0x000fe40000004100 */
[----:B------:R-:W-:-:S02]  /*0b50*/  HADD2.F32 R199, -RZ, R71.H0_H0 ;  /* 0x20000047ffc77230 */ /* 0x000fc40000004100 */
[----:B------:R-:W-:Y:S02]  /*0b60*/  HADD2.F32 R66, -RZ, R71.H1_H1 ;  /* 0x30000047ff427230 */ /* 0x000fe40000004100 */
[----:B------:R-:W-:Y:S01]  /*0b70*/  FADD.FTZ R71, -R208, R107 ;  /* 0x0000006bd0477221 */ /* 0x000fe20000010100 */
[----:B------:R-:W-:Y:S02]  /*0b80*/  HADD2.F32 R77, -RZ, R77.H1_H1 ;  /* 0x3000004dff4d7230 */ /* 0x000fe40000004100 */
[----:B------:R-:W-:Y:S02]  /*0b90*/  HADD2.F32 R63, -RZ, R64.H0_H0 ;  /* 0x20000040ff3f7230 */ /* 0x000fe40000004100 */
[----:B------:R-:W-:Y:S02]  /*0ba0*/  HADD2.F32 R0, -RZ, R85.H0_H0 ;  /* 0x20000055ff007230 */ /* 0x000fe40000004100 */
[----:B------:R-:W-:Y:S02]  /*0bb0*/  HADD2.F32 R61, -RZ, R61.H1_H1 ;  /* 0x3000003dff3d7230 */ /* 0x000fe40000004100 */
[----:B------:R-:W-:-:S02]  /*0bc0*/  HADD2.F32 R60, -RZ, R65.H0_H0 ;  /* 0x20000041ff3c7230 */ /* 0x000fc40000004100 */
[----:B------:R-:W-:Y:S02]  /*0bd0*/  HADD2.F32 R115, -RZ, R65.H1_H1 ;  /* 0x30000041ff737230 */ /* 0x000fe40000004100 */
[----:B------:R-:W-:Y:S01]  /*0be0*/  FADD.FTZ R65, -R208, R105 ;  /* 0x00000069d0417221 */ /* 0x000fe20000010100 */
[--C-:B---3--:R-:W-:Y:S02]  /*0bf0*/  HADD2.F32 R190, -RZ, R74.reuse.H0_H0 ;  /* 0x2000004affbe7230 */ /* 0x108fe40000004100 */
[----:B------:R-:W-:Y:S02]  /*0c00*/  HADD2.F32 R188, -RZ, R74.H1_H1 ;  /* 0x3000004affbc7230 */ /* 0x000fe40000004100 */
[--C-:B------:R-:W-:Y:S02]  /*0c10*/  HADD2.F32 R200, -RZ, R75.reuse.H0_H0 ;  /* 0x2000004bffc87230 */ /* 0x100fe40000004100 */
[----:B------:R-:W-:Y:S02]  /*0c20*/  HADD2.F32 R202, -RZ, R75.H1_H1 ;  /* 0x3000004bffca7230 */ /* 0x000fe40000004100 */
[----:B------:R-:W-:-:S02]  /*0c30*/  HADD2.F32 R85, -RZ, R85.H1_H1 ;  /* 0x30000055ff557230 */ /* 0x000fc40000004100 */
[C---:B------:R-:W-:Y:S01]  /*0c40*/  FADD.FTZ R213, -R208.reuse, R113 ;  /* 0x00000071d0d57221 */ /* 0x040fe20000010100 */
[----:B------:R-:W-:Y:S02]  /*0c50*/  HADD2.F32 R117, -RZ, R62.H1_H1 ;  /* 0x3000003eff757230 */ /* 0x000fe40000004100 */
[C---:B------:R-:W-:Y:S01]  /*0c60*/  FADD.FTZ R217, -R208.reuse, R111 ;  /* 0x0000006fd0d97221 */ /* 0x040fe20000010100 */
[--C-:B------:R-:W-:Y:S02]  /*0c70*/  HADD2.F32 R74, -RZ, R87.reuse.H0_H0 ;  /* 0x20000057ff4a7230 */ /* 0x100fe40000004100 */
[----:B------:R-:W-:Y:S02]  /*0c80*/  HADD2.F32 R75, -RZ, R87.H1_H1 ;  /* 0x30000057ff4b7230 */ /* 0x000fe40000004100 */
[C---:B------:R-:W-:Y:S01]  /*0c90*/  FADD.FTZ R113, -R208.reuse, R69 ;  /* 0x00000045d0717221 */ /* 0x040fe20000010100 */
[----:B------:R-:W-:Y:S02]  /*0ca0*/  HADD2.F32 R62, -RZ, R64.H1_H1 ;  /* 0x30000040ff3e7230 */ /* 0x000fe40000004100 */
[----:B------:R-:W-:Y:S01]  /*0cb0*/  FADD.FTZ R111, -R208, R77 ;  /* 0x0000004dd06f7221 */ /* 0x000fe20000010100 */
[----:B------:R-:W-:-:S02]  /*0cc0*/  HADD2.F32 R204, -RZ, R67.H0_H0 ;  /* 0x20000043ffcc7230 */ /* 0x000fc40000004100 */
[----:B------:R-:W-:Y:S01]  /*0cd0*/  FMUL.FTZ R71, R186, R71 ;  /* 0x00000047ba477220 */ /* 0x000fe20000410000 */
[----:B------:R-:W-:Y:S02]  /*0ce0*/  HADD2.F32 R206, -RZ, R67.H1_H1 ;  /* 0x30000043ffce7230 */ /* 0x000fe40000004100 */
[C---:B------:R-:W-:Y:S01]  /*0cf0*/  FADD.FTZ R67, -R208.reuse, R109 ;  /* 0x0000006dd0437221 */ /* 0x040fe20000010100 */
[----:B------:R-:W-:Y:S01]  /*0d00*/  FADD.FTZ R77, -R208, R0 ;  /* 0x00000000d04d7221 */ /* 0x000fe20000010100 */
[----:B------:R-:W-:Y:S01]  /*0d10*/  FMUL.FTZ R69, R32, R63 ;  /* 0x0000003f20457220 */ /* 0x000fe20000410000 */
[--C-:B------:R-:W-:Y:S02]  /*0d20*/  HADD2.F32 R64, -RZ, R68.reuse.H0_H0 ;  /* 0x20000044ff407230 */ /* 0x100fe40000004100 */
[C---:B------:R-:W-:Y:S01]  /*0d30*/  FADD.FTZ R211, -R208.reuse, R61 ;  /* 0x0000003dd0d37221 */ /* 0x040fe20000010100 */
[----:B------:R-:W-:Y:S02]  /*0d40*/  HADD2.F32 R209, -RZ, R68.H1_H1 ;  /* 0x30000044ffd17230 */ /* 0x000fe40000004100 */
[----:B------:R-:W-:Y:S01]  /*0d50*/  FADD.FTZ R87, -R208, R85 ;  /* 0x00000055d0577221 */ /* 0x000fe20000010100 */
[----:B------:R-:W-:Y:S01]  /*0d60*/  FMUL.FTZ R0, R186, R65 ;  /* 0x00000041ba007220 */ /* 0x000fe20000410000 */
[----:B------:R-:W-:-:S02]  /*0d70*/  HADD2.F32 R68, -RZ, R76.H0_H0 ;  /* 0x2000004cff447230 */ /* 0x000fc40000004100 */
[C---:B------:R-:W-:Y:S01]  /*0d80*/  FADD.FTZ R85, -R208.reuse, R74 ;  /* 0x0000004ad0557221 */ /* 0x040fe20000010100 */
[----:B------:R-:W-:Y:S02]  /*0d90*/  HADD2.F32 R223, -RZ, R76.H1_H1 ;  /* 0x3000004cffdf7230 */ /* 0x000fe40000004100 */
[----:B------:R-:W-:Y:S01]  /*0da0*/  FADD.FTZ R61, -R208, R75 ;  /* 0x0000004bd03d7221 */ /* 0x000fe20000010100 */
[--C-:B------:R-:W-:Y:S02]  /*0db0*/  HADD2.F32 R194, -RZ, R73.reuse.H0_H0 ;  /* 0x20000049ffc27230 */ /* 0x100fe40000004100 */
[----:B------:R-:W-:Y:S01]  /*0dc0*/  FADD.FTZ R179, R62, R179 ;  /* 0x000000b33eb37221 */ /* 0x000fe20000010000 */
[----:B------:R-:W-:Y:S02]  /*0dd0*/  HADD2.F32 R192, -RZ, R73.H1_H1 ;  /* 0x30000049ffc07230 */ /* 0x000fe40000004100 */
[----:B------:R-:W-:Y:S01]  /*0de0*/  FMUL.FTZ R67, R186, R67 ;  /* 0x00000043ba437220 */ /* 0x000fe20000410000 */
[----:B------:R-:W-:-:S02]  /*0df0*/  HADD2.F32 R104, -RZ, R83.H0_H0 ;  /* 0x20000053ff687230 */ /* 0x000fc40000004100 */
[-C--:B------:R-:W-:Y:S01]  /*0e00*/  FFMA.FTZ R182, R71, R62.reuse, R182 ;  /* 0x0000003e47b67223 */ /* 0x080fe200000100b6 */
[----:B------:R-:W-:Y:S02]  /*0e10*/  HADD2.F32 R76, -RZ, R83.H1_H1 ;  /* 0x30000053ff4c7230 */ /* 0x000fe40000004100 */
[----:B------:R-:W-:Y:S01]  /*0e20*/  FMUL.FTZ R62, R33, R62 ;  /* 0x0000003e213e7220 */ /* 0x000fe20000410000 */
[--C-:B------:R-:W-:Y:S02]  /*0e30*/  HADD2.F32 R75, -RZ, R89.reuse.H0_H0 ;  /* 0x20000059ff4b7230 */ /* 0x100fe40000004100 */
[----:B------:R-:W-:Y:S02]  /*0e40*/  HADD2.F32 R74, -RZ, R89.H1_H1 ;  /* 0x30000059ff4a7230 */ /* 0x000fe40000004100 */
[----:B------:R-:W-:Y:S01]  /*0e50*/  FADD.FTZ R89, RZ, R69 ;  /* 0x00000045ff597221 */ /* 0x000fe20000010000 */
[--C-:B------:R-:W-:Y:S02]  /*0e60*/  HADD2.F32 R73, -RZ, R86.reuse.H0_H0 ;  /* 0x20000056ff497230 */ /* 0x100fe40000004100 */
[----:B------:R-:W-:-:S02]  /*0e70*/  HADD2.F32 R83, -RZ, R86.H1_H1 ;  /* 0x30000056ff537230 */ /* 0x000fc40000004100 */
[----:B------:R-:W-:Y:S01]  /*0e80*/  FFMA.FTZ R86, R0, R69, RZ ;  /* 0x0000004500567223 */ /* 0x000fe200000100ff */
[----:B------:R-:W-:Y:S01]  /*0e90*/  FADD.FTZ R177, R60, R177 ;  /* 0x000000b13cb17221 */ /* 0x000fe20000010000 */
[-C--:B------:R-:W-:Y:S01]  /*0ea0*/  FFMA.FTZ R180, R67, R60.reuse, R180 ;  /* 0x0000003c43b47223 */ /* 0x080fe200000100b4 */
[----:B------:R-:W-:Y:S01]  /*0eb0*/  FMUL.FTZ R60, R34, R60 ;  /* 0x0000003c223c7220 */ /* 0x000fe20000410000 */
[----:B------:R-:W-:Y:S01]  /*0ec0*/  FADD.FTZ R89, R89, R62 ;  /* 0x0000003e59597221 */ /* 0x000fe20000010000 */
[----:B------:R-:W-:Y:S01]  /*0ed0*/  FFMA.FTZ R86, R71, R62, R86 ;  /* 0x0000003e47567223 */ /* 0x000fe20000010056 */
[C---:B------:R-:W-:Y:S01]  /*0ee0*/  FADD.FTZ R225, -R208.reuse, R197 ;  /* 0x000000c5d0e17221 */ /* 0x040fe20000010100 */
[----:B------:R-:W-:Y:S01]  /*0ef0*/  FADD.FTZ R197, -R208, R66 ;  /* 0x00000042d0c57221 */ /* 0x000fe20000010100 */
[----:B------:R-:W-:Y:S01]  /*0f00*/  FMUL.FTZ R66, R35, R115 ;  /* 0x0000007323427220 */ /* 0x000fe20000410000 */
[----:B------:R-:W-:Y:S01]  /*0f10*/  FADD.FTZ R89, R89, R60 ;  /* 0x0000003c59597221 */ /* 0x000fe20000010000 */
[----:B------:R-:W-:-:S02]  /*0f20*/  HADD2.F32 R203, -RZ, R70.H0_H0 ;  /* 0x20000046ffcb7230 */ /* 0x000fc40000004100 */
[----:B------:R-:W-:Y:S01]  /*0f30*/  FMUL.FTZ R65, R186, R211 ;  /* 0x000000d3ba417220 */ /* 0x000fe20000410000 */
[----:B------:R-:W-:Y:S02]  /*0f40*/  HADD2.F32 R201, -RZ, R70.H1_H1 ;  /* 0x30000046ffc97230 */ /* 0x000fe40000004100 */
[----:B------:R-:W-:Y:S01]  /*0f50*/  FFMA.FTZ R86, R67, R60, R86 ;  /* 0x0000003c43567223 */ /* 0x000fe20000010056 */
[----:B------:R-:W-:Y:S02]  /*0f60*/  HADD2.F32 R70, -RZ, R78.H0_H0 ;  /* 0x2000004eff467230 */ /* 0x000fe40000004100 */
[C---:B------:R-:W-:Y:S01]  /*0f70*/  FADD.FTZ R215, -R208.reuse, R117 ;  /* 0x00000075d0d77221 */ /* 0x040fe20000010100 */
[----:B------:R-:W-:Y:S01]  /*0f80*/  FADD.FTZ R117, -R208, R68 ;  /* 0x00000044d0757221 */ /* 0x000fe20000010100 */
[----:B------:R-:W-:Y:S01]  /*0f90*/  FADD.FTZ R181, R63, R181 ;  /* 0x000000b53fb57221 */ /* 0x000fe20000010000 */
[----:B------:R-:W-:Y:S01]  /*0fa0*/  FFMA.FTZ R187, R0, R63, R187 ;  /* 0x0000003f00bb7223 */ /* 0x000fe200000100bb */
[----:B------:R-:W-:Y:S01]  /*0fb0*/  FMUL.FTZ R68, R28, R114 ;  /* 0x000000721c447220 */ /* 0x000fe20000410000 */
[----:B------:R-:W-:Y:S01]  /*0fc0*/  FADD.FTZ R89, R89, R66 ;  /* 0x0000004259597221 */ /* 0x000fe20000010000 */
[C---:B------:R-:W-:Y:S01]  /*0fd0*/  FMUL.FTZ R63, R186.reuse, R213 ;  /* 0x000000d5ba3f7220 */ /* 0x040fe20000410000 */
[----:B------:R-:W-:Y:S01]  /*0fe0*/  FFMA.FTZ R86, R65, R66, R86 ;  /* 0x0000004241567223 */ /* 0x000fe20000010056 */
[----:B------:R-:W-:Y:S01]  /*0ff0*/  FMUL.FTZ R213, R186, R215 ;  /* 0x000000d7bad57220 */ /* 0x000fe20000410000 */
[----:B------:R-:W-:Y:S01]  /*1000*/  FADD.FTZ R109, -R208, R70 ;  /* 0x00000046d06d7221 */ /* 0x000fe20000010100 */
[----:B------:R-:W-:Y:S01]  /*1010*/  FMUL.FTZ R215, R186, R217 ;  /* 0x000000d9bad77220 */ /* 0x000fe20000410000 */
[----:B------:R-:W-:Y:S01]  /*1020*/  FMUL.FTZ R70, R29, R106 ;  /* 0x0000006a1d467220 */ /* 0x000fe20000410000 */
[----:B------:R-:W-:Y:S01]  /*1030*/  FADD.FTZ R89, R89, R68 ;  /* 0x0000004459597221 */ /* 0x000fe20000010000 */
[----:B------:R-:W-:Y:S01]  /*1040*/  FFMA.FTZ R86, R63, R68, R86 ;  /* 0x000000443f567223 */ /* 0x000fe20000010056 */
[----:B------:R-:W-:Y:S01]  /*1050*/  FADD.FTZ R227, -R208, R64 ;  /* 0x00000040d0e37221 */ /* 0x000fe20000010100 */
[----:B------:R-:W-:Y:S01]  /*1060*/  FADD.FTZ R143, R204, R143 ;  /* 0x0000008fcc8f7221 */ /* 0x000fe20000010000 */
[----:B------:R-:W-:Y:S01]  /*1070*/  FMUL.FTZ R217, R186, R225 ;  /* 0x000000e1bad97220 */ /* 0x000fe20000410000 */
[-C--:B------:R-:W-:Y:S01]  /*1080*/  FFMA.FTZ R174, R215, R204.reuse, R174 ;  /* 0x000000ccd7ae7223 */ /* 0x080fe200000100ae */
[----:B------:R-:W-:Y:S01]  /*1090*/  FADD.FTZ R223, -R208, R223 ;  /* 0x000000dfd0df7221 */ /* 0x000fe20000010100 */
[----:B------:R-:W-:Y:S01]  /*10a0*/  FMUL.FTZ R204, R30, R204 ;  /* 0x000000cc1ecc7220 */ /* 0x000fe20000410000 */
[----:B------:R-:W-:Y:S01]  /*10b0*/  FADD.FTZ R89, R89, R70 ;  /* 0x0000004659597221 */ /* 0x000fe20000010000 */
[----:B------:R-:W-:Y:S01]  /*10c0*/  FFMA.FTZ R86, R213, R70, R86 ;  /* 0x00000046d5567223 */ /* 0x000fe20000010056 */
[----:B------:R-:W-:-:S02]  /*10d0*/  HADD2.F32 R198, -RZ, R72.H0_H0 ;  /* 0x20000048ffc67230 */ /* 0x000fc40000004100 */
[----:B------:R-:W-:Y:S01]  /*10e0*/  FADD.FTZ R209, -R208, R209 ;  /* 0x000000d1d0d17221 */ /* 0x000fe20000010100 */
[--C-:B------:R-:W-:Y:S02]  /*10f0*/  HADD2.F32 R116, -RZ, R80.reuse.H0_H0 ;  /* 0x20000050ff747230 */ /* 0x100fe40000004100 */
[----:B------:R-:W-:Y:S01]  /*1100*/  FADD.FTZ R146, R115, R146 ;  /* 0x0000009273927221 */ /* 0x000fe20000010000 */
[----:B------:R-:W-:Y:S02]  /*1110*/  HADD2.F32 R80, -RZ, R80.H1_H1 ;  /* 0x30000050ff507230 */ /* 0x000fe40000004100 */
        /* <DEDUP_REMOVED lines=8> */
[----:B------:R-:W-:-:S02]  /*11a0*/  HADD2.F32 R196, -RZ, R72.H1_H1 ;  /* 0x30000048ffc47230 */ /* 0x000fc40000004100 */
[----:B------:R-:W-:Y:S01]  /*11b0*/  FADD.FTZ R207, -R208, R207 ;  /* 0x000000cfd0cf7221 */ /* 0x000fe20000010100 */
[----:B------:R-:W-:Y:S01]  /*11c0*/  FADD.FTZ R145, R114, R145 ;  /* 0x0000009172917221 */ /* 0x000fe20000010000 */
[----:B------:R-:W-:Y:S01]  /*11d0*/  FFMA.FTZ R176, R63, R114, R176 ;  /* 0x000000723fb07223 */ /* 0x000fe200000100b0 */
[----:B------:R-:W-:Y:S01]  /*11e0*/  FADD.FTZ R141, R198, R141 ;  /* 0x0000008dc68d7221 */ /* 0x000fe20000010000 */
[----:B------:R-:W-:Y:S01]  /*11f0*/  FMUL.FTZ R209, R186, R209 ;  /* 0x000000d1bad17220 */ /* 0x000fe20000410000 */
[-C--:B------:R-:W-:Y:S01]  /*1200*/  FFMA.FTZ R172, R211, R198.reuse, R172 ;  /* 0x000000c6d3ac7223 */ /* 0x080fe200000100ac */
[----:B------:R-:W-:Y:S01]  /*1210*/  FMUL.FTZ R198, R24, R198 ;  /* 0x000000c618c67220 */ /* 0x000fe20000410000 */
[----:B------:R-:W-:Y:S01]  /*1220*/  FADD.FTZ R132, R80, R132 ;  /* 0x0000008450847221 */ /* 0x000fe20000010000 */
[-C--:B------:R-:W-:Y:S01]  /*1230*/  FFMA.FTZ R161, R115, R80.reuse, R161 ;  /* 0x0000005073a17223 */ /* 0x080fe200000100a1 */
[----:B------:R-:W-:Y:S01]  /*1240*/  FMUL.FTZ R114, R17, R80 ;  /* 0x0000005011727220 */ /* 0x000fe20000410000 */
[----:B------:R-:W-:Y:S01]  /*1250*/  FADD.FTZ R89, R89, R206 ;  /* 0x000000ce59597221 */ /* 0x000fe20000010000 */
[----:B------:R-:W-:Y:S01]  /*1260*/  FFMA.FTZ R80, R217, R206, R86 ;  /* 0x000000ced9507223 */ /* 0x000fe20000010056 */
[----:B------:R-:W-:Y:S01]  /*1270*/  FADD.FTZ R205, -R208, R205 ;  /* 0x000000cdd0cd7221 */ /* 0x000fe20000010100 */
[----:B------:R-:W-:Y:S01]  /*1280*/  FADD.FTZ R140, R196, R140 ;  /* 0x0000008cc48c7221 */ /* 0x000fe20000010000 */
[----:B------:R-:W-:Y:S01]  /*1290*/  FMUL.FTZ R207, R186, R207 ;  /* 0x000000cfbacf7220 */ /* 0x000fe20000410000 */
        /* <DEDUP_REMOVED lines=25> */
[----:B------:R-:W-:-:S02]  /*1430*/  HADD2.F32 R221, -RZ, R79.H1_H1 ;  /* 0x3000004fffdd7230 */ /* 0x000fc40000004100 */
        /* <DEDUP_REMOVED lines=9> */
[----:B------:R-:W-:Y:S01]  /*14d0*/  FFMA.FTZ R166, R199, R200, R166 ;  /* 0x000000c8c7a67223 */ /* 0x000fe200000100a6 */
[----:B------:R-:W-:-:S02]  /*14e0*/  HADD2.F32 R112, -RZ, R81.H0_H0 ;  /* 0x20000051ff707230 */ /* 0x000fc40000004100 */
[----:B------:R-:W-:Y:S01]  /*14f0*/  FMUL.FTZ R200, R22, R200 ;  /* 0x000000c816c87220 */ /* 0x000fe20000410000 */
[----:B------:R-:W-:Y:S02]  /*1500*/  HADD2.F32 R110, -RZ, R81.H1_H1 ;  /* 0x30000051ff6e7230 */ /* 0x000fe40000004100 */
[----:B------:R-:W-:Y:S01]  /*1510*/  FADD.FTZ R89, R89, R188 ;  /* 0x000000bc59597221 */ /* 0x000fe20000010000 */
[--C-:B------:R-:W-:Y:S02]  /*1520*/  HADD2.F32 R81, -RZ, R84.reuse.H0_H0 ;  /* 0x20000054ff517230 */ /* 0x100fe40000004100 */
[----:B------:R-:W-:Y:S01]  /*1530*/  FFMA.FTZ R80, R201, R188, R80 ;  /* 0x000000bcc9507223 */ /* 0x000fe20000010050 */
[----:B------:R-:W-:Y:S02]  /*1540*/  HADD2.F32 R219, -RZ, R84.H1_H1 ;  /* 0x30000054ffdb7230 */ /* 0x000fe40000004100 */
[----:B------:R-:W-:Y:S01]  /*1550*/  FADD.FTZ R134, R202, R134 ;  /* 0x00000086ca867221 */ /* 0x000fe20000010000 */
[----:B------:R-:W-:-:S02]  /*1560*/  HADD2.F32 R84, -RZ, R91.H0_H0 ;  /* 0x2000005bff547230 */ /* 0x000fc40000004100 */
[C---:B------:R-:W-:Y:S01]  /*1570*/  FMUL.FTZ R117, R186.reuse, R117 ;  /* 0x00000075ba757220 */ /* 0x040fe20000410000 */
[----:B------:R-:W-:Y:S02]  /*1580*/  HADD2.F32 R64, -RZ, R91.H1_H1 ;  /* 0x3000005bff407230 */ /* 0x000fe40000004100 */
        /* <DEDUP_REMOVED lines=9> */
[-C--:B------:R-:W-:Y:S01]  /*1620*/  FFMA.FTZ R155, R91, R76.reuse, R155 ;  /* 0x0000004c5b9b7223 */ /* 0x080fe2000001009b */
[----:B------:R-:W-:Y:S01]  /*1630*/  FMUL.FTZ R89, R15, R76 ;  /* 0x0000004c0f597220 */ /* 0x000fe20000410000 */
[----:B------:R-:W-:Y:S01]  /*1640*/  FADD.FTZ R221, R221, R202 ;  /* 0x000000cadddd7221 */ /* 0x000fe20000010000 */
[----:B------:R-:W-:Y:S01]  /*1650*/  FFMA.FTZ R76, R197, R202, R80 ;  /* 0x000000cac54c7223 */ /* 0x000fe20000010050 */
[----:B------:R-:W-:-:S02]  /*1660*/  FMUL.FTZ R113, R186, R113 ;  /* 0x00000071ba717220 */ /* 0x000fc40000410000 */
        /* <DEDUP_REMOVED lines=8> */
[----:B------:R-:W-:Y:S02]  /*16f0*/  HADD2.F32 R72, -RZ, R79.H0_H0 ;  /* 0x2000004fff487230 */ /* 0x000fe40000004100 */
[----:B------:R-:W-:Y:S01]  /*1700*/  FADD.FTZ R130, R110, R130 ;  /* 0x000000826e827221 */ /* 0x000fe20000010000 */
[----:B------:R-:W-:-:S02]  /*1710*/  HADD2.F32 R108, -RZ, R82.H0_H0 ;  /* 0x20000052ff6c7230 */ /* 0x000fc40000004100 */
[-C--:B------:R-:W-:Y:S01]  /*1720*/  FFMA.FTZ R159, R111, R110.reuse, R159 ;  /* 0x0000006e6f9f7223 */ /* 0x080fe2000001009f */
[----:B------:R-:W-:Y:S02]  /*1730*/  HADD2.F32 R78, -RZ, R78.H1_H1 ;  /* 0x3000004eff4e7230 */ /* 0x000fe40000004100 */
[----:B------:R-:W-:Y:S01]  /*1740*/  FMUL.FTZ R109, R186, R109 ;  /* 0x0000006dba6d7220 */ /* 0x000fe20000410000 */
[----:B------:R-:W-:Y:S01]  /*1750*/  FMUL.FTZ R110, R19, R110 ;  /* 0x0000006e136e7220 */ /* 0x000fe20000410000 */
[----:B------:R-:W-:Y:S01]  /*1760*/  FADD.FTZ R221, R221, R112 ;  /* 0x00000070dddd7221 */ /* 0x000fe20000010000 */
[----:B------:R-:W-:Y:S01]  /*1770*/  FFMA.FTZ R76, R113, R112, R76 ;  /* 0x00000070714c7223 */ /* 0x000fe2000001004c */
[----:B------:R-:W-:Y:S02]  /*1780*/  HADD2.F32 R82, -RZ, R82.H1_H1 ;  /* 0x30000052ff527230 */ /* 0x000fe40000004100 */
[----:B------:R-:W-:Y:S01]  /*1790*/  FADD.FTZ R105, -R208, R72 ;  /* 0x00000048d0697221 */ /* 0x000fe20000010100 */
        /* <DEDUP_REMOVED lines=13> */
[----:B------:R-:W-:Y:S01]  /*1870*/  FADD.FTZ R81, -R208, R81 ;  /* 0x00000051d0517221 */ /* 0x000fe20000010100 */
[----:B------:R-:W-:Y:S01]  /*1880*/  FADD.FTZ R127, R104, R127 ;  /* 0x0000007f687f7221 */ /* 0x000fe20000010000 */
[----:B------:R-:W-:Y:S01]  /*1890*/  FFMA.FTZ R156, R105, R104, R156 ;  /* 0x00000068699c7223 */ /* 0x000fe2000001009c */
[----:B------:R-:W-:Y:S01]  /*18a0*/  FADD.FTZ R128, R82, R128 ;  /* 0x0000008052807221 */ /* 0x000fe20000010000 */
[----:B------:R-:W-:Y:S01]  /*18b0*/  FFMA.FTZ R157, R107, R82, R157 ;  /* 0x000000526b9d7223 */ /* 0x000fe2000001009d */
[----:B------:R-:W-:Y:S01]  /*18c0*/  FMUL.FTZ R104, R14, R104 ;  /* 0x000000680e687220 */ /* 0x000fe20000410000 */
[----:B------:R-:W-:Y:S01]  /*18d0*/  FADD.FTZ R221, R221, R106 ;  /* 0x0000006adddd7221 */ /* 0x000fe20000010000 */
[----:B------:R-:W-:Y:S01]  /*18e0*/  FFMA.FTZ R82, R107, R106, R76 ;  /* 0x0000006a6b527223 */ /* 0x000fe2000001004c */
[----:B------:R-:W-:-:S02]  /*18f0*/  HADD2.F32 R79, -RZ, R88.H0_H0 ;  /* 0x20000058ff4f7230 */ /* 0x000fc40000004100 */
[----:B------:R-:W-:Y:S01]  /*1900*/  FADD.FTZ R219, -R208, R219 ;  /* 0x000000dbd0db7221 */ /* 0x000fe20000010100 */
[C---:B------:R-:W-:Y:S01]  /*1910*/  FMUL.FTZ R81, R186.reuse, R81 ;  /* 0x00000051ba517220 */ /* 0x040fe20000410000 */
[----:B------:R-:W-:Y:S01]  /*1920*/  FADD.FTZ R86, R221, R104 ;  /* 0x00000068dd567221 */ /* 0x000fe20000010000 */
[----:B------:R-:W-:Y:S01]  /*1930*/  FFMA.FTZ R82, R105, R104, R82 ;  /* 0x0000006869527223 */ /* 0x000fe20000010052 */
[----:B------:R-:W-:Y:S02]  /*1940*/  HADD2.F32 R78, -RZ, R88.H1_H1 ;  /* 0x30000058ff4e7230 */ /* 0x000fe40000004100 */
        /* <DEDUP_REMOVED lines=28> */
[----:B------:R-:W-:Y:S01]  /*1b10*/  FADD.FTZ R83, -R208, R83 ;  /* 0x00000053d0537221 */ /* 0x000fe20000010100 */
[----:B------:R-:W-:Y:S02]  /*1b20*/  HADD2.F32 R90, -RZ, R90.H1_H1 ;  /* 0x3000005aff5a7230 */ /* 0x000fe40000004100 */
[----:B------:R-:W-:Y:S01]  /*1b30*/  FMUL.FTZ R72, R4, R72 ;  /* 0x0000004804487220 */ /* 0x000fe20000410000 */
[----:B------:R-:W-:Y:S01]  /*1b40*/  FADD.FTZ R87, R87, R74 ;  /* 0x0000004a57577221 */ /* 0x000fe20000010000 */
[----:B------:R-:W-:Y:S01]  /*1b50*/  FFMA.FTZ R86, R76, R74, R219 ;  /* 0x0000004a4c567223 */ /* 0x000fe200000100db */
[C---:B------:R-:W-:Y:S01]  /*1b60*/  FMUL.FTZ R82, R186.reuse, R83 ;  /* 0x00000053ba527220 */ /* 0x040fe20000410000 */
        /* <DEDUP_REMOVED lines=17> */
[C---:B------:R-:W-:Y:S01]  /*1c80*/  FFMA.FTZ R147, R88.reuse, R64, R147 ;  /* 0x0000004058937223 */ /* 0x040fe20000010093 */
        /* <DEDUP_REMOVED lines=21> */
.L_x_3214:
        /* <DEDUP_REMOVED lines=59> */
[----:B0-----:R-:W-:-:S02]  /*2190*/  FSEL R61, R67, RZ, P6 ;  /* 0x000000ff433d7208 */ /* 0x001fc40003000000 */
        /* <DEDUP_REMOVED lines=8> */
.L_x_3172:
[-CC-:B------:R-:W-:Y:S01]  /*2220*/  FFMA.FTZ R215, R215, R87.reuse, R90.reuse ;  /* 0x00000057d7d77223 */ /* 0x180fe2000001005a */
[-CC-:B------:R-:W-:Y:S01]  /*2230*/  FFMA.FTZ R63, R63, R87.reuse, R90.reuse ;  /* 0x000000573f3f7223 */ /* 0x180fe2000001005a */
[-CC-:B------:R-:W-:Y:S01]  /*2240*/  FFMA.FTZ R217, R217, R87.reuse, R90.reuse ;  /* 0x00000057d9d97223 */ /* 0x180fe2000001005a */
[-CC-:B------:R-:W-:Y:S01]  /*2250*/  FFMA.FTZ R67, R67, R87.reuse, R90.reuse ;  /* 0x0000005743437223 */ /* 0x180fe2000001005a */
        /* <DEDUP_REMOVED lines=8> */
[----:B------:R-:W-:Y:S01]  /*22e0*/  FMUL.FTZ R53, R55, UR6 ;  /* 0x0000000637357c20 */ /* 0x000fe20008410000 */
[----:B------:R-:W-:Y:S01]  /*22f0*/  FFMA.FTZ R0, R0, R87, R90 ;  /* 0x0000005700007223 */ /* 0x000fe2000001005a */
[C---:B-----5:R-:W-:Y:S01]  /*2300*/  LOP3.LUT P5, RZ, R103.reuse, 0xff0000, RZ, 0xc0, !PT ;  /* 0x00ff000067ff7812 */ /* 0x060fe200078ac0ff */
[----:B------:R-:W-:Y:S01]  /*2310*/  FMUL.FTZ R68, R186, R217 ;  /* 0x000000d9ba447220 */ /* 0x000fe20000410000 */
[----:B------:R-:W-:Y:S01]  /*2320*/  ISETP.GE.U32.AND P1, PT, R102, RZ, PT ;  /* 0x000000ff6600720c */ /* 0x000fe20003f26070 */
[----:B------:R-:W-:Y:S01]  /*2330*/  FMUL.FTZ R52, R54, UR6 ;  /* 0x0000000636347c20 */ /* 0x000fe20008410000 */
[----:B------:R-:W-:Y:S01]  /*2340*/  FADD.FTZ R67, R60, -R67 ;  /* 0x800000433c437221 */ /* 0x000fe20000010000 */
[----:B------:R-:W-:Y:S01]  /*2350*/  FADD.FTZ R65, R66, -R65 ;  /* 0x8000004142417221 */ /* 0x000fe20000010000 */
[----:B------:R-:W-:Y:S01]  /*2360*/  LOP3.LUT P4, RZ, R103, 0xff, RZ, 0xc0, !PT ;  /* 0x000000ff67ff7812 */ /* 0x000fe2000788c0ff */
[----:B------:R-:W-:Y:S01]  /*2370*/  FADD.FTZ R71, R62, -R71 ;  /* 0x800000473e477221 */ /* 0x000fe20000010000 */
[----:B------:R-:W-:Y:S01]  /*2380*/  FADD.FTZ R213, R70, -R213 ;  /* 0x800000d546d57221 */ /* 0x000fe20000010000 */
[----:B------:R-:W-:Y:S01]  /*2390*/  FADD.FTZ R69, R69, -R0 ;  /* 0x8000000045457221 */ /* 0x000fe20000010000 */
[----:B0-----:R-:W-:Y:S01]  /*23a0*/  FMUL.FTZ R61, R68, UR6 ;  /* 0x00000006443d7c20 */ /* 0x001fe20008410000 */
[----:B------:R-:W-:Y:S01]  /*23b0*/  FSEL R63, R53, RZ, P5 ;  /* 0x000000ff353f7208 */ /* 0x000fe20002800000 */
[C---:B------:R-:W-:Y:S01]  /*23c0*/  FMUL.FTZ R53, R186.reuse, R67 ;  /* 0x00000043ba357220 */ /* 0x040fe20000410000 */
[----:B------:R-:W-:Y:S01]  /*23d0*/  ISETP.GE.U32.AND.EX P1, PT, R103, 0x1000000, PT, P1 ;  /* 0x010000006700780c */ /* 0x000fe20003f26110 */
[----:B------:R-:W-:Y:S01]  /*23e0*/  FMUL.FTZ R0, R186, R65 ;  /* 0x00000041ba007220 */ /* 0x000fe20000410000 */
[----:B------:R-:W-:Y:S01]  /*23f0*/  FSEL R64, R52, RZ, P4 ;  /* 0x000000ff34407208 */ /* 0x000fe20002000000 */
[C---:B------:R-:W-:Y:S01]  /*2400*/  FMUL.FTZ R213, R186.reuse, R213 ;  /* 0x000000d5bad57220 */ /* 0x040fe20000410000 */
[C---:B------:R-:W-:Y:S01]  /*2410*/  FMUL.FTZ R71, R186.reuse, R71 ;  /* 0x00000047ba477220 */ /* 0x040fe20000410000 */
[----:B------:R-:W-:Y:S01]  /*2420*/  FMUL.FTZ R52, R186, R69 ;  /* 0x00000045ba347220 */ /* 0x000fe20000410000 */
[----:B------:R-:W-:Y:S01]  /*2430*/  FSEL R204, R61, RZ, P1 ;  /* 0x000000ff3dcc7208 */ /* 0x000fe20000800000 */
        /* <DEDUP_REMOVED lines=24> */
.L_x_3171:
[----:B------:R-:W-:-:S04]  /*25c0*/  UISETP.NE.U32.AND UP0, UPT, UR4, URZ, UPT ;  /* 0x000000ff0400728c */ /* 0x000fc8000bf05070 */
[----:B------:R-:W-:-:S09]  /*25d0*/  UISETP.NE.AND.EX UP0, UPT, UR5, URZ, UPT, UP0 ;  /* 0x000000ff0500728c */ /* 0x000fd2000bf05300 */
[----:B------:R-:W-:Y:S05]  /*25e0*/  BRA.U UP0, `(.L_x_3174) ;  /* 0x0000000100f87547 */ /* 0x000fea000b800000 */
[-CC-:B0-----:R-:W-:Y:S01]  /*25f0*/  FFMA.FTZ R61, R217, R87.reuse, R90.reuse ;  /* 0x00000057d93d7223 */ /* 0x181fe2000001005a */
[-CC-:B------:R-:W-:Y:S01]  /*2600*/  FFMA.FTZ R215, R215, R87.reuse, R90.reuse ;  /* 0x00000057d7d77223 */ /* 0x180fe2000001005a */
[-CC-:B------:R-:W-:Y:S01]  /*2610*/  FFMA.FTZ R217, R63, R87.reuse, R90.reuse ;  /* 0x000000573fd97223 */ /* 0x180fe2000001005a */
[--C-:B-----5:R-:W-:Y:S02]  /*2620*/  HADD2.F32 R63, -RZ, R39.reuse.H0_H0 ;  /* 0x20000027ff3f7230 */ /* 0x120fe40000004100 */
[----:B------:R-:W-:Y:S01]  /*2630*/  FADD.FTZ R206, R206, -R61 ;  /* 0x8000003dcece7221 */ /* 0x000fe20000010000 */
[----:B------:R-:W-:Y:S02]  /*2640*/  HADD2.F32 R61, -RZ, R38.H0_H0 ;  /* 0x20000026ff3d7230 */ /* 0x000fe40000004100 */
[----:B------:R-:W-:Y:S01]  /*2650*/  FADD.FTZ R204, R204, -R215 ;  /* 0x800000d7cccc7221 */ /* 0x000fe20000010000 */
[----:B------:R-:W-:Y:S01]  /*2660*/  FADD.FTZ R68, R68, -R217 ;  /* 0x800000d944447221 */ /* 0x000fe20000010000 */
[----:B------:R-:W-:Y:S01]  /*2670*/  FFMA.FTZ R65, R65, R87, R90 ;  /* 0x0000005741417223 */ /* 0x000fe2000001005a */
[----:B------:R-:W-:-:S02]  /*2680*/  HADD2.F32 R215, -RZ, R39.H1_H1 ;  /* 0x30000027ffd77230 */ /* 0x000fc40000004100 */
[C---:B------:R-:W-:Y:S01]  /*2690*/  FFMA.FTZ R63, R186.reuse, R204, R63 ;  /* 0x000000ccba3f7223 */ /* 0x040fe2000001003f */
[----:B------:R-:W-:Y:S01]  /*26a0*/  FFMA.FTZ R61, R186, R68, R61 ;  /* 0x00000044ba3d7223 */ /* 0x000fe2000001003d */
[----:B------:R-:W-:Y:S01]  /*26b0*/  LOP3.LUT P5, RZ, R103, 0xff0000, RZ, 0xc0, !PT ;  /* 0x00ff000067ff7812 */ /* 0x000fe200078ac0ff */
[-CC-:B------:R-:W-:Y:S01]  /*26c0*/  FFMA.FTZ R67, R67, R87.reuse, R90.reuse ;  /* 0x0000005743437223 */ /* 0x180fe2000001005a */
[----:B------:R-:W-:Y:S01]  /*26d0*/  FMUL.FTZ R63, R63, UR6 ;  /* 0x000000063f3f7c20 */ /* 0x000fe20008410000 */
[----:B------:R-:W-:Y:S01]  /*26e0*/  FMUL.FTZ R61, R61, UR6 ;  /* 0x000000063d3d7c20 */ /* 0x000fe20008410000 */
[----:B------:R-:W-:Y:S01]  /*26f0*/  LOP3.LUT P4, RZ, R103, 0xff, RZ, 0xc0, !PT ;  /* 0x000000ff67ff7812 */ /* 0x000fe2000788c0ff */
[-CC-:B------:R-:W-:Y:S01]  /*2700*/  FFMA.FTZ R0, R0, R87.reuse, R90.reuse ;  /* 0x0000005700007223 */ /* 0x180fe2000001005a */
[-CC-:B------:R-:W-:Y:S01]  /*2710*/  FFMA.FTZ R71, R71, R87.reuse, R90.reuse ;  /* 0x0000005747477223 */ /* 0x180fe2000001005a */
[----:B------:R-:W-:Y:S01]  /*2720*/  FFMA.FTZ R213, R213, R87, R90 ;  /* 0x00000057d5d57223 */ /* 0x000fe2000001005a */
[----:B------:R-:W-:Y:S01]  /*2730*/  FADD.FTZ R66, R66, -R65 ;  /* 0x8000004142427221 */ /* 0x000fe20000010000 */
[----:B------:R-:W-:Y:S01]  /*2740*/  FSEL R68, R63, RZ, P5 ;  /* 0x000000ff3f447208 */ /* 0x000fe20002800000 */
[----:B------:R-:W-:Y:S01]  /*2750*/  FADD.FTZ R60, R60, -R67 ;  /* 0x800000433c3c7221 */ /* 0x000fe20000010000 */
[----:B------:R-:W-:Y:S01]  /*2760*/  FSEL R64, R61, RZ, P4 ;  /* 0x000000ff3d407208 */ /* 0x000fe20002000000 */
[----:B------:R-:W-:Y:S01]  /*2770*/  FADD.FTZ R0, R69, -R0 ;  /* 0x8000000045007221 */ /* 0x000fe20000010000 */
[----:B------:R-:W-:-:S02]  /*2780*/  HADD2.F32 R65, -RZ, R37.H0_H0 ;  /* 0x20000025ff417230 */ /* 0x000fc40000004100 */
[----:B------:R-:W-:Y:S01]  /*2790*/  FFMA.FTZ R215, R186, R206, R215 ;  /* 0x000000cebad77223 */ /* 0x000fe200000100d7 */
[----:B------:R-:W-:Y:S01]  /*27a0*/  HADD2.F32 R69, -RZ, R38.H1_H1 ;  /* 0x30000026ff457230 */ /* 0x000fe20000004100 */
[----:B------:R-:W-:Y:S01]  /*27b0*/  ISETP.GE.U32.AND P1, PT, R102, RZ, PT ;  /* 0x000000ff6600720c */ /* 0x000fe20003f26070 */
[----:B------:R-:W-:Y:S02]  /*27c0*/  HADD2.F32 R67, -RZ, R37.H1_H1 ;  /* 0x30000025ff437230 */ /* 0x000fe40000004100 */
[----:B------:R-:W-:Y:S01]  /*27d0*/  FADD.FTZ R62, R62, -R71 ;  /* 0x800000473e3e7221 */ /* 0x000fe20000010000 */
[--C-:B------:R-:W-:Y:S02]  /*27e0*/  HADD2.F32 R61, -RZ, R36.reuse.H0_H0 ;  /* 0x20000024ff3d7230 */ /* 0x100fe40000004100 */
[----:B------:R-:W-:Y:S01]  /*27f0*/  FADD.FTZ R213, R70, -R213 ;  /* 0x800000d546d57221 */ /* 0x000fe20000010000 */
[----:B------:R-:W-:Y:S02]  /*2800*/  HADD2.F32 R63, -RZ, R36.H1_H1 ;  /* 0x30000024ff3f7230 */ /* 0x000fe40000004100 */
[----:B------:R-:W-:Y:S01]  /*2810*/  FMUL.FTZ R215, R215, UR6 ;  /* 0x00000006d7d77c20 */ /* 0x000fe20008410000 */
[C---:B------:R-:W-:Y:S01]  /*2820*/  FFMA.FTZ R65, R186.reuse, R60, R65 ;  /* 0x0000003cba417223 */ /* 0x040fe20000010041 */
[----:B------:R-:W-:Y:S01]  /*2830*/  ISETP.GE.U32.AND.EX P1, PT, R103, 0x1000000, PT, P1 ;  /* 0x010000006700780c */ /* 0x000fe20003f26110 */
[C---:B------:R-:W-:Y:S01]  /*2840*/  FFMA.FTZ R69, R186.reuse, R213, R69 ;  /* 0x000000d5ba457223 */ /* 0x040fe20000010045 */
[C---:B------:R-:W-:Y:S01]  /*2850*/  FFMA.FTZ R67, R186.reuse, R66, R67 ;  /* 0x00000042ba437223 */ /* 0x040fe20000010043 */
[C---:B------:R-:W-:Y:S01]  /*2860*/  FFMA.FTZ R61, R186.reuse, R0, R61 ;  /* 0x00000000ba3d7223 */ /* 0x040fe2000001003d */
[----:B------:R-:W-:Y:S01]  /*2870*/  FFMA.FTZ R63, R186, R62, R63 ;  /* 0x0000003eba3f7223 */ /* 0x000fe2000001003f */
        /* <DEDUP_REMOVED lines=21> */
.L_x_3174:
[-CC-:B------:R-:W-:Y:S01]  /*29d0*/  FFMA.FTZ R215, R215, R87.reuse, R90.reuse ;  /* 0x00000057d7d77223 */ /* 0x180fe2000001005a */
[-CC-:B------:R-:W-:Y:S01]  /*29e0*/  FFMA.FTZ R217, R217, R87.reuse, R90.reuse ;  /* 0x00000057d9d97223 */ /* 0x180fe2000001005a */
[----:B------:R-:W-:Y:S01]  /*29f0*/  FFMA.FTZ R63, R63, R87, R90 ;  /* 0x000000573f3f7223 */ /* 0x000fe2000001005a */
[--C-:B-----5:R-:W-:Y:S02]  /*2a00*/  HADD2.F32 R53, -RZ, R39.reuse.H0_H0 ;  /* 0x20000027ff357230 */ /* 0x120fe40000004100 */
[----:B------:R-:W-:Y:S01]  /*2a10*/  FADD.FTZ R215, R204, -R215 ;  /* 0x800000d7ccd77221 */ /* 0x000fe20000010000 */
[----:B------:R-:W-:Y:S02]  /*2a20*/  HADD2.F32 R54, -RZ, R39.H1_H1 ;  /* 0x30000027ff367230 */ /* 0x000fe40000004100 */
[----:B------:R-:W-:Y:S01]  /*2a30*/  FADD.FTZ R217, R206, -R217 ;  /* 0x800000d9ced97221 */ /* 0x000fe20000010000 */
[--C-:B------:R-:W-:Y:S02]  /*2a40*/  HADD2.F32 R52, -RZ, R38.reuse.H0_H0 ;  /* 0x20000026ff347230 */ /* 0x100fe40000004100 */
[----:B------:R-:W-:Y:S01]  /*2a50*/  FADD.FTZ R63, R68, -R63 ;  /* 0x8000003f443f7221 */ /* 0x000fe20000010000 */
[C---:B------:R-:W-:Y:S01]  /*2a60*/  FFMA.FTZ R55, R186.reuse, R215, R53 ;  /* 0x000000d7ba377223 */ /* 0x040fe20000010035 */
[----:B------:R-:W-:Y:S01]  /*2a70*/  FFMA.FTZ R204, R186, R217, R54 ;  /* 0x000000d9bacc7223 */ /* 0x000fe20000010036 */
[----:B------:R-:W-:Y:S01]  /*2a80*/  ISETP.GE.U32.AND P1, PT, R102, RZ, PT ;  /* 0x000000ff6600720c */ /* 0x000fe20003f26070 */
[----:B------:R-:W-:Y:S01]  /*2a90*/  FFMA.FTZ R63, R186, R63, R52 ;  /* 0x0000003fba3f7223 */ /* 0x000fe20000010034 */
[----:B------:R-:W-:Y:S01]  /*2aa0*/  FMUL.FTZ R53, R55, UR6 ;  /* 0x0000000637357c20 */ /* 0x000fe20008410000 */
[----:B------:R-:W-:Y:S01]  /*2ab0*/  LOP3.LUT P5, RZ, R103, 0xff0000, RZ, 0xc0, !PT ;  /* 0x00ff000067ff7812 */ /* 0x000fe200078ac0ff */
[----:B------:R-:W-:Y:S01]  /*2ac0*/  FMUL.FTZ R54, R204, UR6 ;  /* 0x00000006cc367c20 */ /* 0x000fe20008410000 */
[----:B------:R-:W-:Y:S01]  /*2ad0*/  FMUL.FTZ R52, R63, UR6 ;  /* 0x000000063f347c20 */ /* 0x000fe20008410000 */
[----:B------:R-:W-:Y:S01]  /*2ae0*/  LOP3.LUT P4, RZ, R103, 0xff, RZ, 0xc0, !PT ;  /* 0x000000ff67ff7812 */ /* 0x000fe2000788c0ff */
[-CC-:B------:R-:W-:Y:S01]  /*2af0*/  FFMA.FTZ R67, R67, R87.reuse, R90.reuse ;  /* 0x0000005743437223 */ /* 0x180fe2000001005a */
[----:B------:R-:W-:Y:S01]  /*2b00*/  ISETP.GE.U32.AND.EX P1, PT, R103, 0x1000000, PT, P1 ;  /* 0x010000006700780c */ /* 0x000fe20003f26110 */
[-CC-:B------:R-:W-:Y:S01]  /*2b10*/  FFMA.FTZ R213, R213, R87.reuse, R90.reuse ;  /* 0x00000057d5d57223 */ /* 0x180fe2000001005a */
[-CC-:B------:R-:W-:Y:S01]  /*2b20*/  FFMA.FTZ R0, R0, R87.reuse, R90.reuse ;  /* 0x0000005700007223 */ /* 0x180fe2000001005a */
[-CC-:B------:R-:W-:Y:S01]  /*2b30*/  FFMA.FTZ R71, R71, R87.reuse, R90.reuse ;  /* 0x0000005747477223 */ /* 0x180fe2000001005a */
[----:B------:R-:W-:Y:S01]  /*2b40*/  FSEL R68, R53, RZ, P5 ;  /* 0x000000ff35447208 */ /* 0x000fe20002800000 */
[----:B------:R-:W-:Y:S01]  /*2b50*/  FFMA.FTZ R65, R65, R87, R90 ;  /* 0x0000005741417223 */ /* 0x000fe2000001005a */
[----:B------:R-:W-:Y:S01]  /*2b60*/  LOP3.LUT P2, RZ, R103, 0xff00, RZ, 0xc0, !PT ;  /* 0x0000ff0067ff7812 */ /* 0x000fe2000784c0ff */
[----:B------:R-:W-:Y:S01]  /*2b70*/  HADD2.F32 R53, -RZ, R38.H1_H1 ;  /* 0x30000026ff357230 */ /* 0x000fe20000004100 */
[----:B------:R-:W-:Y:S01]  /*2b80*/  FSEL R103, R54, RZ, P1 ;  /* 0x000000ff36677208 */ /* 0x000fe20000800000 */
[----:B------:R-:W-:Y:S01]  /*2b90*/  FADD.FTZ R67, R60, -R67 ;  /* 0x800000433c437221 */ /* 0x000fe20000010000 */
[----:B------:R-:W-:Y:S01]  /*2ba0*/  FSEL R64, R52, RZ, P4 ;  /* 0x000000ff34407208 */ /* 0x000fe20002000000 */
[----:B------:R-:W-:Y:S01]  /*2bb0*/  FADD.FTZ R213, R70, -R213 ;  /* 0x800000d546d57221 */ /* 0x000fe20000010000 */
[----:B------:R-:W-:Y:S01]  /*2bc0*/  FADD.FTZ R69, R69, -R0 ;  /* 0x8000000045457221 */ /* 0x000fe20000010000 */
[----:B------:R-:W-:-:S02]  /*2bd0*/  HADD2.F32 R54, -RZ, R37.H0_H0 ;  /* 0x20000025ff367230 */ /* 0x000fc40000004100 */
[----:B------:R-:W-:Y:S01]  /*2be0*/  FADD.FTZ R71, R62, -R71 ;  /* 0x800000473e477221 */ /* 0x000fe20000010000 */
[----:B------:R-:W-:Y:S02]  /*2bf0*/  HADD2.F32 R60, -RZ, R37.H1_H1 ;  /* 0x30000025ff3c7230 */ /* 0x000fe40000004100 */
[----:B------:R-:W-:Y:S01]  /*2c00*/  FADD.FTZ R65, R66, -R65 ;  /* 0x8000004142417221 */ /* 0x000fe20000010000 */
[--C-:B------:R-:W-:Y:S02]  /*2c10*/  HADD2.F32 R0, -RZ, R36.reuse.H0_H0 ;  /* 0x20000024ff007230 */ /* 0x100fe40000004100 */
[C---:B------:R-:W-:Y:S01]  /*2c20*/  FFMA.FTZ R62, R186.reuse, R213, R53 ;  /* 0x000000d5ba3e7223 */ /* 0x040fe20000010035 */
[----:B------:R-:W-:Y:S02]  /*2c30*/  HADD2.F32 R52, -RZ, R36.H1_H1 ;  /* 0x30000024ff347230 */ /* 0x000fe40000004100 */
[C---:B------:R-:W-:Y:S01]  /*2c40*/  FFMA.FTZ R53, R186.reuse, R67, R54 ;  /* 0x00000043ba357223 */ /* 0x040fe20000010036 */
[C---:B------:R-:W-:Y:S01]  /*2c50*/  FFMA.FTZ R60, R186.reuse, R65, R60 ;  /* 0x00000041ba3c7223 */ /* 0x040fe2000001003c */
[----:B------:R-:W-:Y:S01]  /*2c60*/  FFMA.FTZ R0, R186, R69, R0 ;  /* 0x00000045ba007223 */ /* 0x000fe20000010000 */
[----:B------:R-:W-:Y:S01]  /*2c70*/  F2FP.F16.F32.PACK_AB R54, R62, R63 ;  /* 0x0000003f3e36723e */ /* 0x000fe200000000ff */
[----:B------:R-:W-:Y:S01]  /*2c80*/  FFMA.FTZ R71, R186, R71, R52 ;  /* 0x00000047ba477223 */ /* 0x000fe20000010034 */
[----:B------:R-:W-:Y:S01]  /*2c90*/  FMUL.FTZ R63, R62, UR6 ;  /* 0x000000063e3f7c20 */ /* 0x000fe20008410000 */
[----:B0-----:R-:W-:Y:S01]  /*2ca0*/  FMUL.FTZ R61, R53, UR6 ;  /* 0x00000006353d7c20 */ /* 0x001fe20008410000 */
[C---:B------:R-:W-:Y:S01]  /*2cb0*/  F2FP.F16.F32.PACK_AB R53, R60.reuse, R53 ;  /* 0x000000353c35723e */ /* 0x040fe200000000ff */
[----:B------:R-:W-:Y:S01]  /*2cc0*/  FMUL.FTZ R62, R60, UR6 ;  /* 0x000000063c3e7c20 */ /* 0x000fe20008410000 */
        /* <DEDUP_REMOVED lines=18> */
.L_x_3170:
        /* <DEDUP_REMOVED lines=11> */
[--C-:B------:R-:W-:Y:S01]  /*2ea0*/  FFMA.FTZ R63, R63, R87, R90.reuse ;  /* 0x000000573f3f7223 */ /* 0x100fe2000001005a */
        /* <DEDUP_REMOVED lines=11> */
[-CC-:B------:R-:W-:Y:S01]  /*2f60*/  FFMA.FTZ R65, R65, R87.reuse, R90.reuse ;  /* 0x0000005741417223 */ /* 0x180fe2000001005a */
[--C-:B------:R-:W-:Y:S01]  /*2f70*/  FFMA.FTZ R71, R71, R87, R90.reuse ;  /* 0x0000005747477223 */ /* 0x100fe2000001005a */
[----:B------:R-:W-:Y:S01]  /*2f80*/  FMUL.FTZ R217, R217, UR6 ;  /* 0x00000006d9d97c20 */ /* 0x000fe20008410000 */
[----:B------:R-:W-:Y:S01]  /*2f90*/  FMUL.FTZ R63, R186, R63 ;  /* 0x0000003fba3f7220 */ /* 0x000fe20000410000 */
[----:B------:R-:W-:Y:S01]  /*2fa0*/  FSEL R64, R215, RZ, P2 ;  /* 0x000000ffd7407208 */ /* 0x000fe20001000000 */
[----:B------:R-:W-:Y:S01]  /*2fb0*/  FMUL.FTZ R213, R213, UR6 ;  /* 0x00000006d5d57c20 */ /* 0x000fe20008410000 */
[C---:B------:R-:W-:Y:S01]  /*2fc0*/  ISETP.GE.U32.AND.EX P5, PT, R103.reuse, 0x1000000, PT, P1 ;  /* 0x010000006700780c */ /* 0x040fe20003fa6110 */
[----:B------:R-:W-:Y:S01]  /*2fd0*/  FADD.FTZ R67, R60, -R67 ;  /* 0x800000433c437221 */ /* 0x000fe20000010000 */
[----:B------:R-:W-:Y:S01]  /*2fe0*/  LOP3.LUT P2, RZ, R103, 0xff00, RZ, 0xc0, !PT ;  /* 0x0000ff0067ff7812 */ /* 0x000fe2000784c0ff */
[----:B------:R-:W-:Y:S01]  /*2ff0*/  FADD.FTZ R65, R66, -R65 ;  /* 0x8000004142417221 */ /* 0x000fe20000010000 */
[----:B------:R-:W-:Y:S01]  /*3000*/  ISETP.GE.U32.AND P1, PT, R164, RZ, PT ;  /* 0x000000ffa400720c */ /* 0x000fe20003f26070 */
[----:B------:R-:W-:Y:S01]  /*3010*/  FFMA.FTZ R0, R0, R87, R90 ;  /* 0x0000005700007223 */ /* 0x000fe2000001005a */
[----:B------:R-:W-:Y:S01]  /*3020*/  FMUL.FTZ R63, R63, UR6 ;  /* 0x000000063f3f7c20 */ /* 0x000fe20008410000 */
[----:B------:R-:W-:Y:S01]  /*3030*/  FADD.FTZ R71, R62, -R71 ;  /* 0x800000473e477221 */ /* 0x000fe20000010000 */
[----:B------:R-:W-:Y:S01]  /*3040*/  LOP3.LUT P6, RZ, R165, 0xff0000, RZ, 0xc0, !PT ;  /* 0x00ff0000a5ff7812 */ /* 0x000fe200078cc0ff */
[C---:B------:R-:W-:Y:S01]  /*3050*/  FMUL.FTZ R67, R186.reuse, R67 ;  /* 0x00000043ba437220 */ /* 0x040fe20000410000 */
[----:B------:R-:W-:Y:S01]  /*3060*/  LOP3.LUT P4, RZ, R103, 0xff, RZ, 0xc0, !PT ;  /* 0x000000ff67ff7812 */ /* 0x000fe2000788c0ff */
[C---:B------:R-:W-:Y:S01]  /*3070*/  FMUL.FTZ R65, R186.reuse, R65 ;  /* 0x00000041ba417220 */ /* 0x040fe20000410000 */
[----:B0-----:R-:W-:Y:S01]  /*3080*/  FSEL R219, R217, RZ, P5 ;  /* 0x000000ffd9db7208 */ /* 0x001fe20002800000 */
[----:B------:R-:W-:Y:S01]  /*3090*/  FADD.FTZ R69, R69, -R0 ;  /* 0x8000000045457221 */ /* 0x000fe20000010000 */
[----:B------:R-:W-:Y:S01]  /*30a0*/  FSEL R62, R213, RZ, P2 ;  /* 0x000000ffd53e7208 */ /* 0x000fe20001000000 */
[----:B------:R-:W-:Y:S01]  /*30b0*/  FMUL.FTZ R67, R67, UR6 ;  /* 0x0000000643437c20 */ /* 0x000fe20008410000 */
[----:B------:R-:W-:Y:S01]  /*30c0*/  LOP3.LUT P5, RZ, R165, 0xff, RZ, 0xc0, !PT ;  /* 0x000000ffa5ff7812 */ /* 0x000fe200078ac0ff */
[----:B------:R-:W-:Y:S01]  /*30d0*/  FMUL.FTZ R65, R65, UR6 ;  /* 0x0000000641417c20 */ /* 0x000fe20008410000 */
[C---:B------:R-:W-:Y:S01]  /*30e0*/  ISETP.GE.U32.AND.EX P1, PT, R165.reuse, 0x1000000, PT, P1 ;  /* 0x01000000a500780c */ /* 0x040fe20003f26110 */
        /* <DEDUP_REMOVED lines=8> */
[----:B------:R-:W-:Y:S02]  /*3170*/  FSEL R56, R217, RZ, P1 ;  /* 0x000000ffd9387208 */ /* 0x000fe40000800000 */
[----:B------:R-:W-:Y:S02]  /*3180*/  FSEL R58, R63, RZ, P5 ;  /* 0x000000ff3f3a7208 */ /* 0x000fe40002800000 */
[----:B------:R-:W-:Y:S02]  /*3190*/  FSEL R57, R213, RZ, P2 ;  /* 0x000000ffd5397208 */ /* 0x000fe40001000000 */
[----:B------:R-:W-:Y:S02]  /*31a0*/  LOP3.LUT P1, RZ, R102, 0xff000000, RZ, 0xc0, !PT ;  /* 0xff00000066ff7812 */ /* 0x000fe4000782c0ff */
[----:B------:R-:W-:Y:S02]  /*31b0*/  LOP3.LUT P2, RZ, R164, 0xff0000, RZ, 0xc0, !PT ;  /* 0x00ff0000a4ff7812 */ /* 0x000fe4000784c0ff */
[----:B------:R-:W-:-:S02]  /*31c0*/  F2FP.F16.F32.PACK_AB R62, R62, R61 ;  /* 0x0000003d3e3e723e */ /* 0x000fc400000000ff */
[----:B------:R-:W-:Y:S02]  /*31d0*/  F2FP.F16.F32.PACK_AB R63, R219, R64 ;  /* 0x00000040db3f723e */ /* 0x000fe400000000ff */
[----:B------:R-:W-:Y:S02]  /*31e0*/  F2FP.F16.F32.PACK_AB R58, R57, R58 ;  /* 0x0000003a393a723e */ /* 0x000fe400000000ff */
[C---:B------:R-:W-:Y:S02]  /*31f0*/  FSEL R61, R67.reuse, RZ, P6 ;  /* 0x000000ff433d7208 */ /* 0x040fe40003000000 */
[----:B------:R-:W-:Y:S02]  /*3200*/  LOP3.LUT P6, RZ, R164, 0xff000000, RZ, 0xc0, !PT ;  /* 0xff000000a4ff7812 */ /* 0x000fe400078cc0ff */
[----:B------:R-:W-:Y:S02]  /*3210*/  FSEL R57, R67, RZ, P2 ;  /* 0x000000ff43397208 */ /* 0x000fe40001000000 */
[----:B------:R-:W-:-:S02]  /*3220*/  FSEL R64, R65, RZ, P1 ;  /* 0x000000ff41407208 */ /* 0x000fc40000800000 */
[C---:B------:R-:W-:Y:S02]  /*3230*/  LOP3.LUT P4, RZ, R102.reuse, 0xff00, RZ, 0xc0, !PT ;  /* 0x0000ff0066ff7812 */ /* 0x040fe4000788c0ff */
[----:B------:R-:W-:Y:S02]  /*3240*/  LOP3.LUT P5, RZ, R102, 0xff, RZ, 0xc0, !PT ;  /* 0x000000ff66ff7812 */ /* 0x000fe400078ac0ff */
[C---:B------:R-:W-:Y:S02]  /*3250*/  LOP3.LUT P2, RZ, R164.reuse, 0xff00, RZ, 0xc0, !PT ;  /* 0x0000ff00a4ff7812 */ /* 0x040fe4000784c0ff */
[----:B------:R-:W-:Y:S02]  /*3260*/  LOP3.LUT P1, RZ, R164, 0xff, RZ, 0xc0, !PT ;  /* 0x000000ffa4ff7812 */ /* 0x000fe4000782c0ff */
[----:B------:R-:W-:Y:S02]  /*3270*/  F2FP.F16.F32.PACK_AB R59, R56, R59 ;  /* 0x0000003b383b723e */ /* 0x000fe400000000ff */
[----:B------:R-:W-:-:S02]  /*3280*/  FSEL R0, R65, RZ, P6 ;  /* 0x000000ff41007208 */ /* 0x000fc40003000000 */
[C---:B------:R-:W-:Y:S02]  /*3290*/  FSEL R67, R71.reuse, RZ, P4 ;  /* 0x000000ff47437208 */ /* 0x040fe40002000000 */
[----:B------:R-:W-:Y:S02]  /*32a0*/  FSEL R65, R71, RZ, P2 ;  /* 0x000000ff47417208 */ /* 0x000fe40001000000 */
[C---:B------:R-:W-:Y:S02]  /*32b0*/  FSEL R56, R69.reuse, RZ, P1 ;  /* 0x000000ff45387208 */ /* 0x040fe40000800000 */
[----:B------:R-:W-:Y:S02]  /*32c0*/  FSEL R60, R69, RZ, P5 ;  /* 0x000000ff453c7208 */ /* 0x000fe40002800000 */
[----:B------:R-:W-:Y:S02]  /*32d0*/  F2FP.F16.F32.PACK_AB R57, R0, R57 ;  /* 0x000000390039723e */ /* 0x000fe400000000ff */
[----:B------:R-:W-:-:S02]  /*32e0*/  F2FP.F16.F32.PACK_AB R61, R64, R61 ;  /* 0x0000003d403d723e */ /* 0x000fc400000000ff */
[----:B------:R-:W-:Y:S02]  /*32f0*/  F2FP.F16.F32.PACK_AB R56, R65, R56 ;  /* 0x000000384138723e */ /* 0x000fe400000000ff */
[----:B------:R-:W-:Y:S01]  /*3300*/  F2FP.F16.F32.PACK_AB R60, R67, R60 ;  /* 0x0000003c433c723e */ /* 0x000fe200000000ff */
[----:B------:R-:W-:Y:S06]  /*3310*/  BRA `(.L_x_3173) ;  /* 0x0000000c00ec7947 */ /* 0x000fec0003800000 */
.L_x_3176:
[-CC-:B------:R-:W-:Y:S01]  /*3320*/  FFMA.FTZ R215, R215, R87.reuse, R90.reuse ;  /* 0x00000057d7d77223 */ /* 0x180fe2000001005a */
[-CC-:B------:R-:W-:Y:S01]  /*3330*/  FFMA.FTZ R63, R63, R87.reuse, R90.reuse ;  /* 0x000000573f3f7223 */ /* 0x180fe2000001005a */
[-CC-:B------:R-:W-:Y:S01]  /*3340*/  FFMA.FTZ R213, R213, R87.reuse, R90.reuse ;  /* 0x00000057d5d57223 */ /* 0x180fe2000001005a */
[----:B-----5:R-:W-:Y:S01]  /*3350*/  LOP3.LUT P6, RZ, R103, 0xff0000, RZ, 0xc0, !PT ;  /* 0x00ff000067ff7812 */ /* 0x020fe200078cc0ff */
[----:B------:R-:W-:Y:S01]  /*3360*/  FADD.FTZ R215, R204, -R215 ;  /* 0x800000d7ccd77221 */ /* 0x000fe20000010000 */
[----:B------:R-:W-:Y:S01]  /*3370*/  FADD.FTZ R63, R68, -R63 ;  /* 0x8000003f443f7221 */ /* 0x000fe20000010000 */
[----:B------:R-:W-:Y:S01]  /*3380*/  LOP3.LUT P4, RZ, R165, 0xff0000, RZ, 0xc0, !PT ;  /* 0x00ff0000a5ff7812 */ /* 0x000fe2000788c0ff */
[--C-:B------:R-:W-:Y:S01]  /*3390*/  FFMA.FTZ R217, R217, R87, R90.reuse ;  /* 0x00000057d9d97223 */ /* 0x100fe2000001005a */
[C---:B------:R-:W-:Y:S01]  /*33a0*/  FMUL.FTZ R55, R186.reuse, R215 ;  /* 0x000000d7ba377220 */ /* 0x040fe20000410000 */
[----:B------:R-:W-:Y:S01]  /*33b0*/  FMUL.FTZ R54, R186, R63 ;  /* 0x0000003fba367220 */ /* 0x000fe20000410000 */
[----:B------:R-:W-:Y:S01]  /*33c0*/  FADD.FTZ R213, R70, -R213 ;  /* 0x800000d546d57221 */ /* 0x000fe20000010000 */
        /* <DEDUP_REMOVED lines=19> */
[C---:B------:R-:W-:Y:S01]  /*3500*/  LOP3.LUT P4, RZ, R103.reuse, 0xff00, RZ, 0xc0, !PT ;  /* 0x0000ff0067ff7812 */ /* 0x040fe2000788c0ff */
[----:B------:R-:W-:Y:S01]  /*3510*/  FADD.FTZ R65, R66, -R65 ;  /* 0x8000004142417221 */ /* 0x000fe20000010000 */
[----:B------:R-:W-:Y:S01]  /*3520*/  ISETP.GE.U32.AND.EX P1, PT, R103, 0x1000000, PT, P1 ;  /* 0x010000006700780c */ /* 0x000fe20003f26110 */
[----:B------:R-:W-:Y:S01]  /*3530*/  FFMA.FTZ R0, R0, R87, R90 ;  /* 0x0000005700007223 */ /* 0x000fe2000001005a */
[----:B------:R-:W-:Y:S01]  /*3540*/  ISETP.GE.U32.AND.EX P2, PT, R165, 0x1000000, PT, P2 ;  /* 0x01000000a500780c */ /* 0x000fe20003f46120 */
[----:B------:R-:W-:Y:S01]  /*3550*/  FADD.FTZ R71, R62, -R71 ;  /* 0x800000473e477221 */ /* 0x000fe20000010000 */
[----:B------:R-:W-:Y:S01]  /*3560*/  FSEL R57, R52, RZ, P4 ;  /* 0x000000ff34397208 */ /* 0x000fe20002000000 */
[----:B------:R-:W-:Y:S01]  /*3570*/  FADD.FTZ R69, R69, -R0 ;  /* 0x8000000045457221 */ /* 0x000fe20000010000 */
[----:B------:R-:W-:-:S02]  /*3580*/  FSEL R63, R53, RZ, P1 ;  /* 0x000000ff353f7208 */ /* 0x000fc40000800000 */
[----:B------:R-:W-:Y:S01]  /*3590*/  FSEL R70, R53, RZ, P2 ;  /* 0x000000ff35467208 */ /* 0x000fe20001000000 */
[C---:B------:R-:W-:Y:S01]  /*35a0*/  FMUL.FTZ R53, R186.reuse, R67 ;  /* 0x00000043ba357220 */ /* 0x040fe20000410000 */
[----:B------:R-:W-:Y:S01]  /*35b0*/  LOP3.LUT P4, RZ, R165, 0xff00, RZ, 0xc0, !PT ;  /* 0x0000ff00a5ff7812 */ /* 0x000fe2000788c0ff */
[C---:B------:R-:W-:Y:S01]  /*35c0*/  FMUL.FTZ R69, R186.reuse, R69 ;  /* 0x00000045ba457220 */ /* 0x040fe20000410000 */
[----:B------:R-:W-:Y:S01]  /*35d0*/  F2FP.F16.F32.PACK_AB R62, R57, R56 ;  /* 0x00000038393e723e */ /* 0x000fe200000000ff */
[----:B------:R-:W-:Y:S01]  /*35e0*/  FMUL.FTZ R56, R186, R65 ;  /* 0x00000041ba387220 */ /* 0x000fe20000410000 */
[----:B0-----:R-:W-:Y:S01]  /*35f0*/  FSEL R61, R52, RZ, P4 ;  /* 0x000000ff343d7208 */ /* 0x001fe20002000000 */
[----:B------:R-:W-:Y:S01]  /*3600*/  FMUL.FTZ R0, R53, UR6 ;  /* 0x0000000635007c20 */ /* 0x000fe20008410000 */
[----:B------:R-:W-:Y:S01]  /*3610*/  LOP3.LUT P1, RZ, R102, 0xff0000, RZ, 0xc0, !PT ;  /* 0x00ff000066ff7812 */ /* 0x000fe2000782c0ff */
[----:B------:R-:W-:Y:S01]  /*3620*/  FMUL.FTZ R52, R186, R71 ;  /* 0x00000047ba347220 */ /* 0x000fe20000410000 */
[----:B------:R-:W-:-:S02]  /*3630*/  LOP3.LUT P4, RZ, R164, 0xff0000, RZ, 0xc0, !PT ;  /* 0x00ff0000a4ff7812 */ /* 0x000fc4000788c0ff */
[C---:B------:R-:W-:Y:S01]  /*3640*/  F2FP.F16.F32.PACK_AB R53, R56.reuse, R53 ;  /* 0x000000353835723e */ /* 0x040fe200000000ff */
[----:B------:R-:W-:Y:S01]  /*3650*/  FMUL.FTZ R56, R56, UR6 ;  /* 0x0000000638387c20 */ /* 0x000fe20008410000 */
[----:B------:R-:W-:Y:S02]  /*3660*/  LOP3.LUT P2, RZ, R102, 0xff000000, RZ, 0xc0, !PT ;  /* 0xff00000066ff7812 */ /* 0x000fe4000784c0ff */
[----:B------:R-:W-:Y:S02]  /*3670*/  F2FP.F16.F32.PACK_AB R58, R61, R58 ;  /* 0x0000003a3d3a723e */ /* 0x000fe400000000ff */
[C---:B------:R-:W-:Y:S02]  /*3680*/  FSEL R61, R0.reuse, RZ, P1 ;  /* 0x000000ff003d7208 */ /* 0x040fe40000800000 */
[----:B------:R-:W-:Y:S01]  /*3690*/  FSEL R57, R0, RZ, P4 ;  /* 0x000000ff00397208 */ /* 0x000fe20002000000 */
[----:B------:R-:W-:Y:S01]  /*36a0*/  FMUL.FTZ R0, R52, UR6 ;  /* 0x0000000634007c20 */ /* 0x000fe20008410000 */
[----:B------:R-:W-:-:S02]  /*36b0*/  F2FP.F16.F32.PACK_AB R63, R63, R64 ;  /* 0x000000403f3f723e */ /* 0x000fc400000000ff */
[----:B------:R-:W-:Y:S01]  /*36c0*/  F2FP.F16.F32.PACK_AB R52, R52, R69 ;  /* 0x000000453434723e */ /* 0x000fe200000000ff */
[----:B------:R-:W-:Y:S01]  /*36d0*/  FMUL.FTZ R69, R69, UR6 ;  /* 0x0000000645457c20 */ /* 0x000fe20008410000 */
[----:B------:R-:W-:Y:S02]  /*36e0*/  LOP3.LUT P1, RZ, R164, 0xff000000, RZ, 0xc0, !PT ;  /* 0xff000000a4ff7812 */ /* 0x000fe4000782c0ff */
[----:B------:R-:W-:Y:S02]  /*36f0*/  FSEL R64, R56, RZ, P2 ;  /* 0x000000ff38407208 */ /* 0x000fe40001000000 */
[C---:B------:R-:W-:Y:S02]  /*3700*/  LOP3.LUT P5, RZ, R102.reuse, 0xff00, RZ, 0xc0, !PT ;  /* 0x0000ff0066ff7812 */ /* 0x040fe400078ac0ff */
[----:B------:R-:W-:Y:S02]  /*3710*/  LOP3.LUT P6, RZ, R102, 0xff, RZ, 0xc0, !PT ;  /* 0x000000ff66ff7812 */ /* 0x000fe400078cc0ff */
[----:B------:R-:W-:-:S02]  /*3720*/  LOP3.LUT P4, RZ, R164, 0xff00, RZ, 0xc0, !PT ;  /* 0x0000ff00a4ff7812 */ /* 0x000fc4000788c0ff */
[----:B------:R-:W-:Y:S02]  /*3730*/  LOP3.LUT P2, RZ, R164, 0xff, RZ, 0xc0, !PT ;  /* 0x000000ffa4ff7812 */ /* 0x000fe4000784c0ff */
[----:B------:R-:W-:Y:S02]  /*3740*/  FSEL R66, R56, RZ, P1 ;  /* 0x000000ff38427208 */ /* 0x000fe40000800000 */
[C---:B------:R-:W-:Y:S02]  /*3750*/  FSEL R65, R0.reuse, RZ, P5 ;  /* 0x000000ff00417208 */ /* 0x040fe40002800000 */
        /* <DEDUP_REMOVED lines=8> */
[----:B------:R-:W-:-:S02]  /*37e0*/  F2FP.F16.F32.PACK_AB R56, R67, R56 ;  /* 0x000000384338723e */ /* 0x000fc400000000ff */
[----:B------:R-:W-:Y:S01]  /*37f0*/  F2FP.F16.F32.PACK_AB R60, R65, R60 ;  /* 0x0000003c413c723e */ /* 0x000fe200000000ff */
[----:B------:R-:W-:Y:S06]  /*3800*/  BRA `(.L_x_3173) ;  /* 0x0000000800b07947 */ /* 0x000fec0003800000 */
.L_x_3175:
[----:B------:R-:W-:-:S04]  /*3810*/  UISETP.NE.U32.AND UP0, UPT, UR4, URZ, UPT ;  /* 0x000000ff0400728c */ /* 0x000fc8000bf05070 */
[----:B------:R-:W-:-:S09]  /*3820*/  UISETP.NE.AND.EX UP0, UPT, UR5, URZ, UPT, UP0 ;  /* 0x000000ff0500728c */ /* 0x000fd2000bf05300 */
[----:B------:R-:W-:Y:S05]  /*3830*/  BRA.U UP0, `(.L_x_3177) ;  /* 0x00000005004c7547 */ /* 0x000fea000b800000 */
[-CC-:B------:R-:W-:Y:S01]  /*3840*/  FFMA.FTZ R215, R215, R87.reuse, R90.reuse ;  /* 0x00000057d7d77223 */ /* 0x180fe2000001005a */
[--C-:B-----5:R-:W-:Y:S02]  /*3850*/  HADD2.F32 R57, -RZ, R39.reuse.H0_H0 ;  /* 0x20000027ff397230 */ /* 0x120fe40000004100 */
[--C-:B------:R-:W-:Y:S01]  /*3860*/  FFMA.FTZ R63, R63, R87, R90.reuse ;  /* 0x000000573f3f7223 */ /* 0x100fe2000001005a */
[----:B------:R-:W-:Y:S02]  /*3870*/  HADD2.F32 R56, -RZ, R38.H0_H0 ;  /* 0x20000026ff387230 */ /* 0x000fe40000004100 */
[----:B------:R-:W-:Y:S01]  /*3880*/  FADD.FTZ R215, R204, -R215 ;  /* 0x800000d7ccd77221 */ /* 0x000fe20000010000 */
[----:B------:R-:W-:Y:S01]  /*3890*/  LOP3.LUT P6, RZ, R103, 0xff0000, RZ, 0xc0, !PT ;  /* 0x00ff000067ff7812 */ /* 0x000fe200078cc0ff */
[----:B------:R-:W-:Y:S01]  /*38a0*/  FADD.FTZ R63, R68, -R63 ;  /* 0x8000003f443f7221 */ /* 0x000fe20000010000 */
[----:B------:R-:W-:Y:S01]  /*38b0*/  LOP3.LUT P4, RZ, R165, 0xff0000, RZ, 0xc0, !PT ;  /* 0x00ff0000a5ff7812 */ /* 0x000fe2000788c0ff */
[C---:B------:R-:W-:Y:S01]  /*38c0*/  FFMA.FTZ R57, R186.reuse, R215, R57 ;  /* 0x000000d7ba397223 */ /* 0x040fe20000010039 */
[----:B------:R-:W-:Y:S01]  /*38d0*/  FFMA.FTZ R213, R213, R87, R90 ;  /* 0x00000057d5d57223 */ /* 0x000fe2000001005a */
[----:B------:R-:W-:Y:S01]  /*38e0*/  FFMA.FTZ R56, R186, R63, R56 ;  /* 0x0000003fba387223 */ /* 0x000fe20000010038 */
[----:B------:R-:W-:Y:S01]  /*38f0*/  FFMA.FTZ R217, R217, R87, R90 ;  /* 0x00000057d9d97223 */ /* 0x000fe2000001005a */
[----:B------:R-:W-:Y:S01]  /*3900*/  FMUL.FTZ R57, R57, UR6 ;  /* 0x0000000639397c20 */ /* 0x000fe20008410000 */
[----:B------:R-:W-:Y:S01]  /*3910*/  FADD.FTZ R213, R70, -R213 ;  /* 0x800000d546d57221 */ /* 0x000fe20000010000 */
[----:B------:R-:W-:-:S02]  /*3920*/  HADD2.F32 R58, -RZ, R39.H1_H1 ;  /* 0x30000027ff3a7230 */ /* 0x000fc40000004100 */
[----:B------:R-:W-:Y:S01]  /*3930*/  FADD.FTZ R217, R206, -R217 ;  /* 0x800000d9ced97221 */ /* 0x000fe20000010000 */
[-CC-:B------:R-:W-:Y:S01]  /*3940*/  FFMA.FTZ R67, R67, R87.reuse, R90.reuse ;  /* 0x0000005743437223 */ /* 0x180fe2000001005a */
[----:B------:R-:W-:Y:S01]  /*3950*/  FSEL R63, R57, RZ, P6 ;  /* 0x000000ff393f7208 */ /* 0x000fe20003000000 */
[----:B------:R-:W-:Y:S01]  /*3960*/  FFMA.FTZ R65, R65, R87, R90 ;  /* 0x0000005741417223 */ /* 0x000fe2000001005a */
[----:B------:R-:W-:Y:S01]  /*3970*/  FSEL R59, R57, RZ, P4 ;  /* 0x000000ff393b7208 */ /* 0x000fe20002000000 */
[----:B------:R-:W-:Y:S02]  /*3980*/  HADD2.F32 R57, -RZ, R38.H1_H1 ;  /* 0x30000026ff397230 */ /* 0x000fe40000004100 */
[----:B------:R-:W-:Y:S01]  /*3990*/  FFMA.FTZ R58, R186, R217, R58 ;  /* 0x000000d9ba3a7223 */ /* 0x000fe2000001003a */
[----:B------:R-:W-:Y:S01]  /*39a0*/  FADD.FTZ R67, R60, -R67 ;  /* 0x800000433c437221 */ /* 0x000fe20000010000 */
[----:B------:R-:W-:Y:S01]  /*39b0*/  ISETP.GE.U32.AND P2, PT, R164, RZ, PT ;  /* 0x000000ffa400720c */ /* 0x000fe20003f46070 */
[--C-:B------:R-:W-:Y:S01]  /*39c0*/  FFMA.FTZ R71, R71, R87, R90.reuse ;  /* 0x0000005747477223 */ /* 0x100fe2000001005a */
[----:B------:R-:W-:Y:S01]  /*39d0*/  FFMA.FTZ R213, R186, R213, R57 ;  /* 0x000000d5bad57223 */ /* 0x000fe20000010039 */
[--C-:B------:R-:W-:Y:S01]  /*39e0*/  HADD2.F32 R57, -RZ, R37.reuse.H0_H0 ;  /* 0x20000025ff397230 */ /* 0x100fe20000004100 */
[----:B------:R-:W-:Y:S01]  /*39f0*/  ISETP.GE.U32.AND P1, PT, R102, RZ, PT ;  /* 0x000000ff6600720c */ /* 0x000fe20003f26070 */
[----:B0-----:R-:W-:Y:S01]  /*3a00*/  FMUL.FTZ R61, R58, UR6 ;  /* 0x000000063a3d7c20 */ /* 0x001fe20008410000 */
[----:B------:R-:W-:Y:S01]  /*3a10*/  ISETP.GE.U32.AND.EX P2, PT, R165, 0x1000000, PT, P2 ;  /* 0x01000000a500780c */ /* 0x000fe20003f46120 */
[----:B------:R-:W-:Y:S01]  /*3a20*/  FFMA.FTZ R0, R0, R87, R90 ;  /* 0x0000005700007223 */ /* 0x000fe2000001005a */
[----:B------:R-:W-:Y:S01]  /*3a30*/  FFMA.FTZ R67, R186, R67, R57 ;  /* 0x00000043ba437223 */ /* 0x000fe20000010039 */
[----:B------:R-:W-:Y:S01]  /*3a40*/  FMUL.FTZ R213, R213, UR6 ;  /* 0x00000006d5d57c20 */ /* 0x000fe20008410000 */
[----:B------:R-:W-:Y:S01]  /*3a50*/  HADD2.F32 R57, -RZ, R37.H1_H1 ;  /* 0x30000025ff397230 */ /* 0x000fe20000004100 */
[C---:B------:R-:W-:Y:S01]  /*3a60*/  LOP3.LUT P4, RZ, R103.reuse, 0xff00, RZ, 0xc0, !PT ;  /* 0x0000ff0067ff7812 */ /* 0x040fe2000788c0ff */
[----:B------:R-:W-:Y:S01]  /*3a70*/  FADD.FTZ R65, R66, -R65 ;  /* 0x8000004142417221 */ /* 0x000fe20000010000 */
[C---:B------:R-:W-:Y:S01]  /*3a80*/  ISETP.GE.U32.AND.EX P1, PT, R103.reuse, 0x1000000, PT, P1 ;  /* 0x010000006700780c */ /* 0x040fe20003f26110 */
[----:B------:R-:W-:Y:S01]  /*3a90*/  FMUL.FTZ R58, R56, UR6 ;  /* 0x00000006383a7c20 */ /* 0x000fe20008410000 */
[----:B------:R-:W-:Y:S01]  /*3aa0*/  LOP3.LUT P5, RZ, R103, 0xff, RZ, 0xc0, !PT ;  /* 0x000000ff67ff7812 */ /* 0x000fe200078ac0ff */
[----:B------:R-:W-:Y:S01]  /*3ab0*/  FADD.FTZ R71, R62, -R71 ;  /* 0x800000473e477221 */ /* 0x000fe20000010000 */
[----:B------:R-:W-:Y:S01]  /*3ac0*/  FSEL R56, R61, RZ, P2 ;  /* 0x000000ff3d387208 */ /* 0x000fe20001000000 */
[----:B------:R-:W-:Y:S01]  /*3ad0*/  FADD.FTZ R69, R69, -R0 ;  /* 0x8000000045457221 */ /* 0x000fe20000010000 */
[--C-:B------:R-:W-:Y:S01]  /*3ae0*/  HADD2.F32 R60, -RZ, R36.reuse.H1_H1 ;  /* 0x30000024ff3c7230 */ /* 0x100fe20000004100 */
[----:B------:R-:W-:Y:S01]  /*3af0*/  FSEL R62, R213, RZ, P4 ;  /* 0x000000ffd53e7208 */ /* 0x000fe20002000000 */
[----:B------:R-:W-:-:S02]  /*3b00*/  HADD2.F32 R0, -RZ, R36.H0_H0 ;  /* 0x20000024ff007230 */ /* 0x000fc40000004100 */
[C---:B------:R-:W-:Y:S01]  /*3b10*/  FFMA.FTZ R65, R186.reuse, R65, R57 ;  /* 0x00000041ba417223 */ /* 0x040fe20000010039 */
[----:B------:R-:W-:Y:S01]  /*3b20*/  LOP3.LUT P6, RZ, R165, 0xff, RZ, 0xc0, !PT ;  /* 0x000000ffa5ff7812 */ /* 0x000fe200078cc0ff */
[----:B------:R-:W-:Y:S01]  /*3b30*/  FMUL.FTZ R67, R67, UR6 ;  /* 0x0000000643437c20 */ /* 0x000fe20008410000 */
[----:B------:R-:W-:Y:S01]  /*3b40*/  LOP3.LUT P4, RZ, R165, 0xff00, RZ, 0xc0, !PT ;  /* 0x0000ff00a5ff7812 */ /* 0x000fe2000788c0ff */
[C---:B------:R-:W-:Y:S01]  /*3b50*/  FFMA.FTZ R60, R186.reuse, R71, R60 ;  /* 0x00000047ba3c7223 */ /* 0x040fe2000001003c */
[----:B------:R-:W-:Y:S01]  /*3b60*/  FSEL R64, R61, RZ, P1 ;  /* 0x000000ff3d407208 */ /* 0x000fe20000800000 */
[----:B------:R-:W-:Y:S01]  /*3b70*/  FFMA.FTZ R0, R186, R69, R0 ;  /* 0x00000045ba007223 */ /* 0x000fe20000010000 */
[----:B------:R-:W-:Y:S02]  /*3b80*/  FSEL R61, R58, RZ, P5 ;  /* 0x000000ff3a3d7208 */ /* 0x000fe40002800000 */
[----:B------:R-:W-:Y:S01]  /*3b90*/  F2FP.F16.F32.PACK_AB R59, R56, R59 ;  /* 0x0000003b383b723e */ /* 0x000fe200000000ff */
[----:B------:R-:W-:Y:S01]  /*3ba0*/  FMUL.FTZ R56, R65, UR6 ;  /* 0x0000000641387c20 */ /* 0x000fe20008410000 */
[----:B------:R-:W-:Y:S01]  /*3bb0*/  LOP3.LUT P1, RZ, R102, 0xff0000, RZ, 0xc0, !PT ;  /* 0x00ff000066ff7812 */ /* 0x000fe2000782c0ff */
[----:B------:R-:W-:Y:S01]  /*3bc0*/  FMUL.FTZ R65, R60, UR6 ;  /* 0x000000063c417c20 */ /* 0x000fe20008410000 */
[----:B------:R-:W-:Y:S01]  /*3bd0*/  LOP3.LUT P2, RZ, R102, 0xff000000, RZ, 0xc0, !PT ;  /* 0xff00000066ff7812 */ /* 0x000fe2000784c0ff */
[----:B------:R-:W-:Y:S01]  /*3be0*/  FMUL.FTZ R60, R0, UR6 ;  /* 0x00000006003c7c20 */ /* 0x000fe20008410000 */
[----:B------:R-:W-:-:S02]  /*3bf0*/  FSEL R58, R58, RZ, P6 ;  /* 0x000000ff3a3a7208 */ /* 0x000fc40003000000 */
[----:B------:R-:W-:Y:S02]  /*3c00*/  FSEL R57, R213, RZ, P4 ;  /* 0x000000ffd5397208 */ /* 0x000fe40002000000 */
[----:B------:R-:W-:Y:S02]  /*3c10*/  LOP3.LUT P4, RZ, R164, 0xff0000, RZ, 0xc0, !PT ;  /* 0x00ff0000a4ff7812 */ /* 0x000fe4000788c0ff */
[----:B------:R-:W-:Y:S02]  /*3c20*/  F2FP.F16.F32.PACK_AB R62, R62, R61 ;  /* 0x0000003d3e3e723e */ /* 0x000fe400000000ff */
[----:B------:R-:W-:Y:S02]  /*3c30*/  F2FP.F16.F32.PACK_AB R63, R64, R63 ;  /* 0x0000003f403f723e */ /* 0x000fe400000000ff */
[----:B------:R-:W-:Y:S02]  /*3c40*/  FSEL R61, R67, RZ, P1 ;  /* 0x000000ff433d7208 */ /* 0x000fe40000800000 */
[----:B------:R-:W-:-:S02]  /*3c50*/  F2FP.F16.F32.PACK_AB R58, R57, R58 ;  /* 0x0000003a393a723e */ /* 0x000fc400000000ff */
[----:B------:R-:W-:Y:S02]  /*3c60*/  LOP3.LUT P1, RZ, R164, 0xff000000, RZ, 0xc0, !PT ;  /* 0xff000000a4ff7812 */ /* 0x000fe4000782c0ff */
[----:B------:R-:W-:Y:S02]  /*3c70*/  FSEL R64, R56, RZ, P2 ;  /* 0x000000ff38407208 */ /* 0x000fe40001000000 */
[----:B------:R-:W-:Y:S02]  /*3c80*/  LOP3.LUT P5, RZ, R102, 0xff00, RZ, 0xc0, !PT ;  /* 0x0000ff0066ff7812 */ /* 0x000fe400078ac0ff */
[----:B------:R-:W-:Y:S02]  /*3c90*/  FSEL R57, R67, RZ, P4 ;  /* 0x000000ff43397208 */ /* 0x000fe40002000000 */
[----:B------:R-:W-:Y:S02]  /*3ca0*/  LOP3.LUT P2, RZ, R164, 0xff, RZ, 0xc0, !PT ;  /* 0x000000ffa4ff7812 */ /* 0x000fe4000784c0ff */
[----:B------:R-:W-:-:S02]  /*3cb0*/  LOP3.LUT P6, RZ, R102, 0xff, RZ, 0xc0, !PT ;  /* 0x000000ff66ff7812 */ /* 0x000fc400078cc0ff */
[----:B------:R-:W-:Y:S02]  /*3cc0*/  LOP3.LUT P4, RZ, R164, 0xff00, RZ, 0xc0, !PT ;  /* 0x0000ff00a4ff7812 */ /* 0x000fe4000788c0ff */
[----:B------:R-:W-:Y:S02]  /*3cd0*/  FSEL R0, R56, RZ, P1 ;  /* 0x000000ff38007208 */ /* 0x000fe40000800000 */
[C---:B------:R-:W-:Y:S02]  /*3ce0*/  FSEL R67, R65.reuse, RZ, P5 ;  /* 0x000000ff41437208 */ /* 0x040fe40002800000 */
[C---:B------:R-:W-:Y:S02]  /*3cf0*/  FSEL R56, R60.reuse, RZ, P2 ;  /* 0x000000ff3c387208 */ /* 0x040fe40001000000 */
[----:B------:R-:W-:Y:S02]  /*3d00*/  FSEL R65, R65, RZ, P4 ;  /* 0x000000ff41417208 */ /* 0x000fe40002000000 */
[----:B------:R-:W-:-:S02]  /*3d10*/  FSEL R60, R60, RZ, P6 ;  /* 0x000000ff3c3c7208 */ /* 0x000fc40003000000 */
[----:B------:R-:W-:Y:S02]  /*3d20*/  F2FP.F16.F32.PACK_AB R57, R0, R57 ;  /* 0x000000390039723e */ /* 0x000fe400000000ff */
[----:B------:R-:W-:Y:S02]  /*3d30*/  F2FP.F16.F32.PACK_AB R61, R64, R61 ;  /* 0x0000003d403d723e */ /* 0x000fe400000000ff */
[----:B------:R-:W-:Y:S02]  /*3d40*/  F2FP.F16.F32.PACK_AB R56, R65, R56 ;  /* 0x000000384138723e */ /* 0x000fe400000000ff */
[----:B------:R-:W-:Y:S01]  /*3d50*/  F2FP.F16.F32.PACK_AB R60, R67, R60 ;  /* 0x0000003c433c723e */ /* 0x000fe200000000ff */
[----:B------:R-:W-:Y:S06]  /*3d60*/  BRA `(.L_x_3173) ;  /* 0x0000000400587947 */ /* 0x000fec0003800000 */
.L_x_3177:
        /* <DEDUP_REMOVED lines=13> */
[----:B------:R-:W-:Y:S01]  /*3e40*/  ISETP.GE.U32.AND P2, PT, R164, RZ, PT ;  /* 0x000000ffa400720c */ /* 0x000fe20003f46070 */
[----:B------:R-:W-:Y:S01]  /*3e50*/  FMUL.FTZ R52, R55, UR6 ;  /* 0x0000000637347c20 */ /* 0x000fe20008410000 */
[----:B------:R-:W-:Y:S01]  /*3e60*/  LOP3.LUT P4, RZ, R165, 0xff0000, RZ, 0xc0, !PT ;  /* 0x00ff0000a5ff7812 */ /* 0x000fe2000788c0ff */
[----:B------:R-:W-:Y:S01]  /*3e70*/  FMUL.FTZ R53, R204, UR6 ;  /* 0x00000006cc357c20 */ /* 0x000fe20008410000 */
[----:B------:R-:W-:Y:S01]  /*3e80*/  ISETP.GE.U32.AND.EX P1, PT, R103, 0x1000000, PT, P1 ;  /* 0x010000006700780c */ /* 0x000fe20003f26110 */
[-CC-:B------:R-:W-:Y:S01]  /*3e90*/  FFMA.FTZ R213, R213, R87.reuse, R90.reuse ;  /* 0x00000057d5d57223 */ /* 0x180fe2000001005a */
[----:B------:R-:W-:Y:S01]  /*3ea0*/  ISETP.GE.U32.AND.EX P2, PT, R165, 0x1000000, PT, P2 ;  /* 0x01000000a500780c */ /* 0x000fe20003f46120 */
[-CC-:B------:R-:W-:Y:S01]  /*3eb0*/  FFMA.FTZ R67, R67, R87.reuse, R90.reuse ;  /* 0x0000005743437223 */ /* 0x180fe2000001005a */
[----:B------:R-:W-:Y:S01]  /*3ec0*/  FSEL R68, R52, RZ, P4 ;  /* 0x000000ff34447208 */ /* 0x000fe20002000000 */
[----:B------:R-:W-:Y:S01]  /*3ed0*/  FADD.FTZ R213, R70, -R213 ;  /* 0x800000d546d57221 */ /* 0x000fe20000010000 */
[C---:B------:R-:W-:Y:S01]  /*3ee0*/  LOP3.LUT P6, RZ, R103.reuse, 0xff0000, RZ, 0xc0, !PT ;  /* 0x00ff000067ff7812 */ /* 0x040fe200078cc0ff */
[----:B------:R-:W-:Y:S01]  /*3ef0*/  FADD.FTZ R67, R60, -R67 ;  /* 0x800000433c437221 */ /* 0x000fe20000010000 */
[----:B------:R-:W-:Y:S01]  /*3f00*/  LOP3.LUT P5, RZ, R103, 0xff, RZ, 0xc0, !PT ;  /* 0x000000ff67ff7812 */ /* 0x000fe200078ac0ff */
[-CC-:B------:R-:W-:Y:S01]  /*3f10*/  FFMA.FTZ R71, R71, R87.reuse, R90.reuse ;  /* 0x0000005747477223 */ /* 0x180fe2000001005a */
[----:B------:R-:W-:Y:S01]  /*3f20*/  LOP3.LUT P4, RZ, R103, 0xff00, RZ, 0xc0, !PT ;  /* 0x0000ff0067ff7812 */ /* 0x000fe2000788c0ff */
[-CC-:B------:R-:W-:Y:S01]  /*3f30*/  FFMA.FTZ R65, R65, R87.reuse, R90.reuse ;  /* 0x0000005741417223 */ /* 0x180fe2000001005a */
[C---:B------:R-:W-:Y:S01]  /*3f40*/  FSEL R103, R53.reuse, RZ, P1 ;  /* 0x000000ff35677208 */ /* 0x040fe20000800000 */
[----:B------:R-:W-:Y:S01]  /*3f50*/  FFMA.FTZ R0, R0, R87, R90 ;  /* 0x0000005700007223 */ /* 0x000fe2000001005a */
[----:B------:R-:W-:Y:S01]  /*3f60*/  FSEL R215, R53, RZ, P2 ;  /* 0x000000ff35d77208 */ /* 0x000fe20001000000 */
[----:B------:R-:W-:Y:S01]  /*3f70*/  HADD2.F32 R53, -RZ, R38.H1_H1 ;  /* 0x30000026ff357230 */ /* 0x000fe20000004100 */
[----:B------:R-:W-:Y:S01]  /*3f80*/  FSEL R64, R52, RZ, P6 ;  /* 0x000000ff34407208 */ /* 0x000fe20003000000 */
[----:B------:R-:W-:Y:S01]  /*3f90*/  FMUL.FTZ R52, R63, UR6 ;  /* 0x000000063f347c20 */ /* 0x000fe20008410000 */
[----:B------:R-:W-:Y:S01]  /*3fa0*/  LOP3.LUT P6, RZ, R165, 0xff, RZ, 0xc0, !PT ;  /* 0x000000ffa5ff7812 */ /* 0x000fe200078cc0ff */
[----:B------:R-:W-:-:S02]  /*3fb0*/  HADD2.F32 R54, -RZ, R37.H1_H1 ;  /* 0x30000025ff367230 */ /* 0x000fc40000004100 */
[----:B------:R-:W-:Y:S01]  /*3fc0*/  FFMA.FTZ R60, R186, R213, R53 ;  /* 0x000000d5ba3c7223 */ /* 0x000fe20000010035 */
[----:B------:R-:W-:Y:S01]  /*3fd0*/  HADD2.F32 R53, -RZ, R37.H0_H0 ;  /* 0x20000025ff357230 */ /* 0x000fe20000004100 */
[----:B------:R-:W-:Y:S01]  /*3fe0*/  FSEL R57, R52, RZ, P5 ;  /* 0x000000ff34397208 */ /* 0x000fe20002800000 */
[----:B------:R-:W-:Y:S01]  /*3ff0*/  FADD.FTZ R71, R62, -R71 ;  /* 0x800000473e477221 */ /* 0x000fe20000010000 */
[----:B------:R-:W-:Y:S01]  /*4000*/  FMUL.FTZ R59, R60, UR6 ;  /* 0x000000063c3b7c20 */ /* 0x000fe20008410000 */
[----:B------:R-:W-:Y:S01]  /*4010*/  FSEL R58, R52, RZ, P6 ;  /* 0x000000ff343a7208 */ /* 0x000fe20003000000 */
[----:B------:R-:W-:Y:S01]  /*4020*/  FADD.FTZ R65, R66, -R65 ;  /* 0x8000004142417221 */ /* 0x000fe20000010000 */
[--C-:B------:R-:W-:Y:S02]  /*4030*/  HADD2.F32 R52, -RZ, R36.reuse.H1_H1 ;  /* 0x30000024ff347230 */ /* 0x100fe40000004100 */
[----:B------:R-:W-:Y:S01]  /*4040*/  FADD.FTZ R69, R69, -R0 ;  /* 0x8000000045457221 */ /* 0x000fe20000010000 */
[----:B------:R-:W-:Y:S01]  /*4050*/  FSEL R62, R59, RZ, P4 ;  /* 0x000000ff3b3e7208 */ /* 0x000fe20002000000 */
[----:B------:R-:W-:-:S02]  /*4060*/  HADD2.F32 R0, -RZ, R36.H0_H0 ;  /* 0x20000024ff007230 */ /* 0x000fc40000004100 */
[C---:B------:R-:W-:Y:S01]  /*4070*/  FFMA.FTZ R53, R186.reuse, R67, R53 ;  /* 0x00000043ba357223 */ /* 0x040fe20000010035 */
[----:B------:R-:W-:Y:S01]  /*4080*/  LOP3.LUT P4, RZ, R165, 0xff00, RZ, 0xc0, !PT ;  /* 0x0000ff00a5ff7812 */ /* 0x000fe2000788c0ff */
[C---:B------:R-:W-:Y:S01]  /*4090*/  FFMA.FTZ R56, R186.reuse, R65, R54 ;  /* 0x00000041ba387223 */ /* 0x040fe20000010036 */
[C---:B------:R-:W-:Y:S01]  /*40a0*/  FFMA.FTZ R71, R186.reuse, R71, R52 ;  /* 0x00000047ba477223 */ /* 0x040fe20000010034 */
[----:B------:R-:W-:Y:S01]  /*40b0*/  FMUL.FTZ R52, R53, UR6 ;  /* 0x0000000635347c20 */ /* 0x000fe20008410000 */
[----:B0-----:R-:W-:Y:S01]  /*40c0*/  FSEL R61, R59, RZ, P4 ;  /* 0x000000ff3b3d7208 */ /* 0x001fe20002000000 */
[----:B------:R-:W-:Y:S01]  /*40d0*/  FFMA.FTZ R0, R186, R69, R0 ;  /* 0x00000045ba007223 */ /* 0x000fe20000010000 */
[----:B------:R-:W-:Y:S02]  /*40e0*/  LOP3.LUT P1, RZ, R102, 0xff0000, RZ, 0xc0, !PT ;  /* 0x00ff000066ff7812 */ /* 0x000fe4000782c0ff */
[----:B------:R-:W-:Y:S01]  /*40f0*/  F2FP.F16.F32.PACK_AB R54, R60, R63 ;  /* 0x0000003f3c36723e */ /* 0x000fe200000000ff */
[----:B------:R-:W-:Y:S01]  /*4100*/  FMUL.FTZ R60, R56, UR6 ;  /* 0x00000006383c7c20 */ /* 0x000fe20008410000 */
[----:B------:R-:W-:-:S02]  /*4110*/  LOP3.LUT P4, RZ, R164, 0xff0000, RZ, 0xc0, !PT ;  /* 0x00ff0000a4ff7812 */ /* 0x000fc4000788c0ff */
[----:B------:R-:W-:Y:S02]  /*4120*/  LOP3.LUT P2, RZ, R102, 0xff000000, RZ, 0xc0, !PT ;  /* 0xff00000066ff7812 */ /* 0x000fe4000784c0ff */
[----:B------:R-:W-:Y:S02]  /*4130*/  F2FP.F16.F32.PACK_AB R58, R61, R58 ;  /* 0x0000003a3d3a723e */ /* 0x000fe400000000ff */
[----:B------:R-:W-:Y:S02]  /*4140*/  F2FP.F16.F32.PACK_AB R62, R62, R57 ;  /* 0x000000393e3e723e */ /* 0x000fe400000000ff */
[----:B------:R-:W-:Y:S02]  /*4150*/  FSEL R61, R52, RZ, P1 ;  /* 0x000000ff343d7208 */ /* 0x000fe40000800000 */
[----:B------:R-:W-:Y:S01]  /*4160*/  F2FP.F16.F32.PACK_AB R53, R56, R53 ;  /* 0x000000353835723e */ /* 0x000fe200000000ff */
[----:B------:R-:W-:Y:S01]  /*4170*/  FMUL.FTZ R56, R71, UR6 ;  /* 0x0000000647387c20 */ /* 0x000fe20008410000 */
[----:B------:R-:W-:-:S02]  /*4180*/  FSEL R57, R52, RZ, P4 ;  /* 0x000000ff34397208 */ /* 0x000fc40002000000 */
[----:B------:R-:W-:Y:S02]  /*4190*/  F2FP.F16.F32.PACK_AB R63, R103, R64 ;  /* 0x00000040673f723e */ /* 0x000fe400000000ff */
        /* <DEDUP_REMOVED lines=8> */
[----:B------:R-:W-:Y:S02]  /*4220*/  FSEL R66, R60, RZ, P1 ;  /* 0x000000ff3c427208 */ /* 0x000fe40000800000 */
[C---:B------:R-:W-:Y:S02]  /*4230*/  FSEL R65, R56.reuse, RZ, P5 ;  /* 0x000000ff38417208 */ /* 0x040fe40002800000 */
[----:B------:R-:W-:Y:S02]  /*4240*/  FSEL R67, R56, RZ, P4 ;  /* 0x000000ff38437208 */ /* 0x000fe40002000000 */
[----:B------:R-:W-:-:S02]  /*4250*/  FSEL R56, R0, RZ, P2 ;  /* 0x000000ff00387208 */ /* 0x000fc40001000000 */
[----:B------:R-:W-:Y:S02]  /*4260*/  FSEL R60, R0, RZ, P6 ;  /* 0x000000ff003c7208 */ /* 0x000fe40003000000 */
[----:B------:R-:W-:Y:S02]  /*4270*/  F2FP.F16.F32.PACK_AB R55, R204, R55 ;  /* 0x00000037cc37723e */ /* 0x000fe400000000ff */
[----:B------:R-:W-:Y:S02]  /*4280*/  F2FP.F16.F32.PACK_AB R59, R215, R68 ;  /* 0x00000044d73b723e */ /* 0x000fe400000000ff */
[----:B------:R-:W-:Y:S02]  /*4290*/  F2FP.F16.F32.PACK_AB R57, R66, R57 ;  /* 0x000000394239723e */ /* 0x000fe400000000ff */
[----:B------:R-:W-:Y:S02]  /*42a0*/  F2FP.F16.F32.PACK_AB R61, R64, R61 ;  /* 0x0000003d403d723e */ /* 0x000fe400000000ff */
[----:B------:R-:W-:-:S02]  /*42b0*/  F2FP.F16.F32.PACK_AB R56, R67, R56 ;  /* 0x000000384338723e */ /* 0x000fc400000000ff */
[----:B------:R-:W-:-:S07]  /*42c0*/  F2FP.F16.F32.PACK_AB R60, R65, R60 ;  /* 0x0000003c413c723e */ /* 0x000fce00000000ff */
.L_x_3173:
        /* <DEDUP_REMOVED lines=22> */
[----:B------:R-:W-:Y:S01]  /*4430*/  FFMA.FTZ R203, R203, R87, R90 ;  /* 0x00000057cbcb7223 */ /* 0x000fe2000001005a */
[----:B------:R-:W-:Y:S02]  /*4440*/  HADD2.F32 R0, -RZ, R41.H0_H0 ;  /* 0x20000029ff007230 */ /* 0x000fe40000004100 */
[----:B------:R-:W-:Y:S01]  /*4450*/  FADD.FTZ R207, R194, -R207 ;  /* 0x800000cfc2cf7221 */ /* 0x000fe20000010000 */
[----:B------:R-:W-:-:S02]  /*4460*/  HADD2.F32 R54, -RZ, R43.H1_H1 ;  /* 0x3000002bff367230 */ /* 0x000fc40000004100 */
[----:B------:R-:W-:Y:S01]  /*4470*/  FFMA.FTZ R55, R186, R199, R53 ;  /* 0x000000c7ba377223 */ /* 0x000fe20000010035 */
[----:B------:R-:W-:Y:S01]  /*4480*/  FADD.FTZ R197, R202, -R197 ;  /* 0x800000c5cac57221 */ /* 0x000fe20000010000 */
[--C-:B------:R-:W-:Y:S02]  /*4490*/  HADD2.F32 R52, -RZ, R42.reuse.H0_H0 ;  /* 0x2000002aff347230 */ /* 0x100fe40000004100 */
[----:B------:R-:W-:Y:S01]  /*44a0*/  FADD.FTZ R203, R190, -R203 ;  /* 0x800000cbbecb7221 */ /* 0x000fe20000010000 */
[----:B------:R-:W-:Y:S01]  /*44b0*/  FFMA.FTZ R201, R201, R87, R90 ;  /* 0x00000057c9c97223 */ /* 0x000fe2000001005a */
[C---:B------:R-:W-:Y:S01]  /*44c0*/  FFMA.FTZ R207, R186.reuse, R207, R0 ;  /* 0x000000cfbacf7223 */ /* 0x040fe20000010000 */
[----:B------:R-:W-:Y:S01]  /*44d0*/  FFMA.FTZ R205, R205, R87, R90 ;  /* 0x00000057cdcd7223 */ /* 0x000fe2000001005a */
[----:B------:R-:W-:Y:S01]  /*44e0*/  FMUL.FTZ R0, R55, UR6 ;  /* 0x0000000637007c20 */ /* 0x000fe20008410000 */
[----:B------:R-:W-:Y:S01]  /*44f0*/  FFMA.FTZ R60, R186, R197, R54 ;  /* 0x000000c5ba3c7223 */ /* 0x000fe20000010036 */
[----:B------:R-:W-:Y:S01]  /*4500*/  LOP3.LUT P5, RZ, R101, 0xff0000, RZ, 0xc0, !PT ;  /* 0x00ff000065ff7812 */ /* 0x000fe200078ac0ff */
[----:B------:R-:W-:-:S02]  /*4510*/  HADD2.F32 R56, -RZ, R42.H1_H1 ;  /* 0x3000002aff387230 */ /* 0x000fc40000004100 */
[----:B------:R-:W-:Y:S01]  /*4520*/  FFMA.FTZ R54, R186, R203, R52 ;  /* 0x000000cbba367223 */ /* 0x000fe20000010034 */
[----:B------:R-:W-:Y:S01]  /*4530*/  FADD.FTZ R201, R188, -R201 ;  /* 0x800000c9bcc97221 */ /* 0x000fe20000010000 */
[----:B------:R-:W-:Y:S02]  /*4540*/  HADD2.F32 R52, -RZ, R41.H1_H1 ;  /* 0x30000029ff347230 */ /* 0x000fe40000004100 */
[----:B------:R-:W-:Y:S01]  /*4550*/  FADD.FTZ R205, R192, -R205 ;  /* 0x800000cdc0cd7221 */ /* 0x000fe20000010000 */
[----:B------:R-:W-:Y:S01]  /*4560*/  FSEL R63, R0, RZ, P5 ;  /* 0x000000ff003f7208 */ /* 0x000fe20002800000 */
        /* <DEDUP_REMOVED lines=10> */
[----:B------:R-:W-:Y:S01]  /*4610*/  FFMA.FTZ R211, R211, R87, R90 ;  /* 0x00000057d3d37223 */ /* 0x000fe2000001005a */
[----:B------:R-:W-:Y:S01]  /*4620*/  FSEL R59, R0, RZ, P6 ;  /* 0x000000ff003b7208 */ /* 0x000fe20003000000 */
[----:B------:R-:W-:Y:S01]  /*4630*/  FMUL.FTZ R0, R54, UR6 ;  /* 0x0000000636007c20 */ /* 0x000fe20008410000 */
[----:B------:R-:W-:Y:S01]  /*4640*/  FSEL R68, R52, RZ, P2 ;  /* 0x000000ff34447208 */ /* 0x000fe20001000000 */
[----:B------:R-:W-:Y:S01]  /*4650*/  FADD.FTZ R209, R196, -R209 ;  /* 0x800000d1c4d17221 */ /* 0x000fe20000010000 */
[----:B------:R-:W-:Y:S01]  /*4660*/  FSEL R70, R52, RZ, P5 ;  /* 0x000000ff34467208 */ /* 0x000fe20002800000 */
[----:B------:R-:W-:Y:S01]  /*4670*/  FMUL.FTZ R52, R207, UR6 ;  /* 0x00000006cf347c20 */ /* 0x000fe20008410000 */
[----:B------:R-:W-:Y:S01]  /*4680*/  LOP3.LUT P6, RZ, R101, 0xff, RZ, 0xc0, !PT ;  /* 0x000000ff65ff7812 */ /* 0x000fe200078cc0ff */
[----:B------:R-:W-:Y:S01]  /*4690*/  FADD.FTZ R211, R198, -R211 ;  /* 0x800000d3c6d37221 */ /* 0x000fe20000010000 */
[----:B------:R-:W-:-:S02]  /*46a0*/  LOP3.LUT P2, RZ, R3, 0xff, RZ, 0xc0, !PT ;  /* 0x000000ff03ff7812 */ /* 0x000fc4000784c0ff */
[----:B------:R-:W-:Y:S02]  /*46b0*/  LOP3.LUT P5, RZ, R101, 0xff00, RZ, 0xc0, !PT ;  /* 0x0000ff0065ff7812 */ /* 0x000fe400078ac0ff */
[C---:B------:R-:W-:Y:S02]  /*46c0*/  FSEL R62, R0.reuse, RZ, P6 ;  /* 0x000000ff003e7208 */ /* 0x040fe40003000000 */
[----:B------:R-:W-:Y:S01]  /*46d0*/  FSEL R58, R0, RZ, P2 ;  /* 0x000000ff003a7208 */ /* 0x000fe20001000000 */
[----:B------:R-:W-:Y:S01]  /*46e0*/  HADD2.F32 R0, -RZ, R40.H1_H1 ;  /* 0x30000028ff007230 */ /* 0x000fe20000004100 */
[----:B------:R-:W-:Y:S02]  /*46f0*/  FSEL R69, R53, RZ, P5 ;  /* 0x000000ff35457208 */ /* 0x000fe40002800000 */
[----:B------:R-:W-:Y:S02]  /*4700*/  LOP3.LUT P6, RZ, R3, 0xff00, RZ, 0xc0, !PT ;  /* 0x0000ff0003ff7812 */ /* 0x000fe400078cc0ff */
[----:B------:R-:W-:Y:S01]  /*4710*/  LOP3.LUT P2, RZ, R100, 0xff0000, RZ, 0xc0, !PT ;  /* 0x00ff000064ff7812 */ /* 0x000fe2000784c0ff */
[----:B------:R-:W-:Y:S01]  /*4720*/  FFMA.FTZ R0, R186, R209, R0 ;  /* 0x000000d1ba007223 */ /* 0x000fe20000010000 */
[----:B------:R-:W-:-:S02]  /*4730*/  LOP3.LUT P5, RZ, R2, 0xff0000, RZ, 0xc0, !PT ;  /* 0x00ff000002ff7812 */ /* 0x000fc400078ac0ff */
[----:B------:R-:W-:Y:S01]  /*4740*/  FSEL R71, R53, RZ, P6 ;  /* 0x000000ff35477208 */ /* 0x000fe20003000000 */
[----:B------:R-:W-:Y:S01]  /*4750*/  HADD2.F32 R53, -RZ, R40.H0_H0 ;  /* 0x20000028ff357230 */ /* 0x000fe20000004100 */
[C---:B------:R-:W-:Y:S02]  /*4760*/  FSEL R61, R52.reuse, RZ, P2 ;  /* 0x000000ff343d7208 */ /* 0x040fe40001000000 */
[----:B------:R-:W-:Y:S01]  /*4770*/  FSEL R57, R52, RZ, P5 ;  /* 0x000000ff34397208 */ /* 0x000fe20002800000 */
[----:B------:R-:W-:Y:S01]  /*4780*/  FMUL.FTZ R52, R56, UR6 ;  /* 0x0000000638347c20 */ /* 0x000fe20008410000 */
[----:B------:R-:W-:Y:S01]  /*4790*/  LOP3.LUT P6, RZ, R100, 0xff000000, RZ, 0xc0, !PT ;  /* 0xff00000064ff7812 */ /* 0x000fe200078cc0ff */
[----:B------:R-:W-:Y:S01]  /*47a0*/  FFMA.FTZ R211, R186, R211, R53 ;  /* 0x000000d3bad37223 */ /* 0x000fe20000010035 */
        /* <DEDUP_REMOVED lines=23> */
[----:B------:R-:W-:Y:S02]  /*4920*/  F2FP.F16.F32.PACK_AB R56, R69, R56 ;  /* 0x000000384538723e */ /* 0x000fe400000000ff */
[----:B------:R-:W-:Y:S01]  /*4930*/  F2FP.F16.F32.PACK_AB R60, R67, R60 ;  /* 0x0000003c433c723e */ /* 0x000fe200000000ff */
[----:B------:R-:W-:Y:S06]  /*4940*/  BRA `(.L_x_3181) ;  /* 0x0000001c008c7947 */ /* 0x000fec0003800000 */
.L_x_3180:
[-CC-:B------:R-:W-:Y:S01]  /*4950*/  FFMA.FTZ R199, R199, R87.reuse, R90.reuse ;  /* 0x00000057c7c77223 */ /* 0x180fe2000001005a */
[--C-:B0-----:R-:W-:Y:S02]  /*4960*/  HADD2.F32 R57, -RZ, R43.reuse.H0_H0 ;  /* 0x2000002bff397230 */ /* 0x101fe40000004100 */
[-CC-:B------:R-:W-:Y:S01]  /*4970*/  FFMA.FTZ R197, R197, R87.reuse, R90.reuse ;  /* 0x00000057c5c57223 */ /* 0x180fe2000001005a */
[--C-:B------:R-:W-:Y:S01]  /*4980*/  FFMA.FTZ R203, R203, R87, R90.reuse ;  /* 0x00000057cbcb7223 */ /* 0x100fe2000001005a */
[----:B------:R-:W-:Y:S01]  /*4990*/  FADD.FTZ R199, R200, -R199 ;  /* 0x800000c7c8c77221 */ /* 0x000fe20000010000 */
[----:B------:R-:W-:Y:S02]  /*49a0*/  HADD2.F32 R60, -RZ, R43.H1_H1 ;  /* 0x3000002bff3c7230 */ /* 0x000fe40000004100 */
[----:B------:R-:W-:Y:S01]  /*49b0*/  FADD.FTZ R197, R202, -R197 ;  /* 0x800000c5cac57221 */ /* 0x000fe20000010000 */
[--C-:B------:R-:W-:Y:S02]  /*49c0*/  HADD2.F32 R56, -RZ, R42.reuse.H0_H0 ;  /* 0x2000002aff387230 */ /* 0x100fe40000004100 */
[----:B------:R-:W-:Y:S01]  /*49d0*/  FFMA.FTZ R57, R186, R199, R57 ;  /* 0x000000c7ba397223 */ /* 0x000fe20000010039 */
[----:B------:R-:W-:Y:S01]  /*49e0*/  FADD.FTZ R203, R190, -R203 ;  /* 0x800000cbbecb7221 */ /* 0x000fe20000010000 */
[----:B------:R-:W-:Y:S01]  /*49f0*/  LOP3.LUT P5, RZ, R101, 0xff0000, RZ, 0xc0, !PT ;  /* 0x00ff000065ff7812 */ /* 0x000fe200078ac0ff */
[-CC-:B------:R-:W-:Y:S01]  /*4a00*/  FFMA.FTZ R207, R207, R87.reuse, R90.reuse ;  /* 0x00000057cfcf7223 */ /* 0x180fe2000001005a */
[----:B------:R-:W-:Y:S01]  /*4a10*/  FMUL.FTZ R57, R57, UR6 ;  /* 0x0000000639397c20 */ /* 0x000fe20008410000 */
[----:B------:R-:W-:Y:S01]  /*4a20*/  FFMA.FTZ R201, R201, R87, R90 ;  /* 0x00000057c9c97223 */ /* 0x000fe2000001005a */
[----:B------:R-:W-:Y:S01]  /*4a30*/  FFMA.FTZ R60, R186, R197, R60 ;  /* 0x000000c5ba3c7223 */ /* 0x000fe2000001003c */
[----:B------:R-:W-:Y:S01]  /*4a40*/  FFMA.FTZ R205, R205, R87, R90 ;  /* 0x00000057cdcd7223 */ /* 0x000fe2000001005a */
[----:B------:R-:W-:-:S02]  /*4a50*/  HADD2.F32 R58, -RZ, R42.H1_H1 ;  /* 0x3000002aff3a7230 */ /* 0x000fc40000004100 */
[----:B------:R-:W-:Y:S01]  /*4a60*/  FFMA.FTZ R203, R186, R203, R56 ;  /* 0x000000cbbacb7223 */ /* 0x000fe20000010038 */
[--C-:B------:R-:W-:Y:S01]  /*4a70*/  HADD2.F32 R0, -RZ, R41.reuse.H0_H0 ;  /* 0x20000029ff007230 */ /* 0x100fe20000004100 */
[----:B------:R-:W-:Y:S01]  /*4a80*/  ISETP.GE.U32.AND P2, PT, R100, RZ, PT ;  /* 0x000000ff6400720c */ /* 0x000fe20003f46070 */
[----:B------:R-:W-:Y:S01]  /*4a90*/  FADD.FTZ R207, R194, -R207 ;  /* 0x800000cfc2cf7221 */ /* 0x000fe20000010000 */
[----:B------:R-:W-:Y:S01]  /*4aa0*/  LOP3.LUT P6, RZ, R3, 0xff0000, RZ, 0xc0, !PT ;  /* 0x00ff000003ff7812 */ /* 0x000fe200078cc0ff */
[----:B------:R-:W-:Y:S01]  /*4ab0*/  FADD.FTZ R201, R188, -R201 ;  /* 0x800000c9bcc97221 */ /* 0x000fe20000010000 */
[----:B------:R-:W-:Y:S01]  /*4ac0*/  FSEL R63, R57, RZ, P5 ;  /* 0x000000ff393f7208 */ /* 0x000fe20002800000 */
[----:B------:R-:W-:Y:S01]  /*4ad0*/  HADD2.F32 R56, -RZ, R41.H1_H1 ;  /* 0x30000029ff387230 */ /* 0x000fe20000004100 */
[----:B------:R-:W-:Y:S01]  /*4ae0*/  ISETP.GE.U32.AND P5, PT, R2, RZ, PT ;  /* 0x000000ff0200720c */ /* 0x000fe20003fa6070 */
[----:B------:R-:W-:Y:S01]  /*4af0*/  FMUL.FTZ R60, R60, UR6 ;  /* 0x000000063c3c7c20 */ /* 0x000fe20008410000 */
[----:B------:R-:W-:Y:S01]  /*4b00*/  FADD.FTZ R205, R192, -R205 ;  /* 0x800000cdc0cd7221 */ /* 0x000fe20000010000 */
[----:B------:R-:W-:Y:S01]  /*4b10*/  ISETP.GE.U32.AND.EX P2, PT, R101, 0x1000000, PT, P2 ;  /* 0x010000006500780c */ /* 0x000fe20003f46120 */
[----:B------:R-:W-:Y:S01]  /*4b20*/  FMUL.FTZ R203, R203, UR6 ;  /* 0x00000006cbcb7c20 */ /* 0x000fe20008410000 */
[----:B------:R-:W-:Y:S01]  /*4b30*/  FSEL R59, R57, RZ, P6 ;  /* 0x000000ff393b7208 */ /* 0x000fe20003000000 */
[C---:B------:R-:W-:Y:S01]  /*4b40*/  FFMA.FTZ R58, R186.reuse, R201, R58 ;  /* 0x000000c9ba3a7223 */ /* 0x040fe2000001003a */
[C---:B------:R-:W-:Y:S01]  /*4b50*/  FFMA.FTZ R0, R186.reuse, R207, R0 ;  /* 0x000000cfba007223 */ /* 0x040fe20000010000 */
[----:B------:R-:W-:Y:S01]  /*4b60*/  LOP3.LUT P6, RZ, R101, 0xff, RZ, 0xc0, !PT ;  /* 0x000000ff65ff7812 */ /* 0x000fe200078cc0ff */
[----:B------:R-:W-:Y:S01]  /*4b70*/  FFMA.FTZ R209, R209, R87, R90 ;  /* 0x00000057d1d17223 */ /* 0x000fe2000001005a */
[----:B------:R-:W-:Y:S01]  /*4b80*/  ISETP.GE.U32.AND.EX P5, PT, R3, 0x1000000, PT, P5 ;  /* 0x010000000300780c */ /* 0x000fe20003fa6150 */
[----:B------:R-:W-:Y:S01]  /*4b90*/  FFMA.FTZ R205, R186, R205, R56 ;  /* 0x000000cdbacd7223 */ /* 0x000fe20000010038 */
[----:B------:R-:W-:Y:S01]  /*4ba0*/  FSEL R70, R60, RZ, P2 ;  /* 0x000000ff3c467208 */ /* 0x000fe20001000000 */
[----:B------:R-:W-:Y:S01]  /*4bb0*/  FMUL.FTZ R57, R58, UR6 ;  /* 0x000000063a397c20 */ /* 0x000fe20008410000 */
[----:B------:R-:W-:Y:S01]  /*4bc0*/  FSEL R60, R60, RZ, P5 ;  /* 0x000000ff3c3c7208 */ /* 0x000fe20002800000 */
[----:B------:R-:W-:Y:S01]  /*4bd0*/  FMUL.FTZ R56, R0, UR6 ;  /* 0x0000000600387c20 */ /* 0x000fe20008410000 */
[----:B------:R-:W-:Y:S01]  /*4be0*/  FSEL R62, R203, RZ, P6 ;  /* 0x000000ffcb3e7208 */ /* 0x000fe20003000000 */
[--C-:B------:R-:W-:Y:S01]  /*4bf0*/  HADD2.F32 R0, -RZ, R40.reuse.H1_H1 ;  /* 0x30000028ff007230 */ /* 0x100fe20000004100 */
[----:B------:R-:W-:Y:S01]  /*4c00*/  LOP3.LUT P2, RZ, R3, 0xff, RZ, 0xc0, !PT ;  /* 0x000000ff03ff7812 */ /* 0x000fe2000784c0ff */
[----:B------:R-:W-:Y:S01]  /*4c10*/  FADD.FTZ R209, R196, -R209 ;  /* 0x800000d1c4d17221 */ /* 0x000fe20000010000 */
[----:B------:R-:W-:Y:S01]  /*4c20*/  LOP3.LUT P5, RZ, R101, 0xff00, RZ, 0xc0, !PT ;  /* 0x0000ff0065ff7812 */ /* 0x000fe200078ac0ff */
[----:B------:R-:W-:Y:S01]  /*4c30*/  FFMA.FTZ R211, R211, R87, R90 ;  /* 0x00000057d3d37223 */ /* 0x000fe2000001005a */
[----:B------:R-:W-:Y:S01]  /*4c40*/  LOP3.LUT P6, RZ, R3, 0xff00, RZ, 0xc0, !PT ;  /* 0x0000ff0003ff7812 */ /* 0x000fe200078cc0ff */
[----:B------:R-:W-:Y:S01]  /*4c50*/  FMUL.FTZ R205, R205, UR6 ;  /* 0x00000006cdcd7c20 */ /* 0x000fe20008410000 */
[----:B------:R-:W-:Y:S01]  /*4c60*/  FSEL R58, R203, RZ, P2 ;  /* 0x000000ffcb3a7208 */ /* 0x000fe20001000000 */
[----:B------:R-:W-:Y:S01]  /*4c70*/  FFMA.FTZ R0, R186, R209, R0 ;  /* 0x000000d1ba007223 */ /* 0x000fe20000010000 */
[C---:B------:R-:W-:Y:S01]  /*4c80*/  FSEL R69, R57.reuse, RZ, P5 ;  /* 0x000000ff39457208 */ /* 0x040fe20002800000 */
[----:B------:R-:W-:Y:S01]  /*4c90*/  FADD.FTZ R211, R198, -R211 ;  /* 0x800000d3c6d37221 */ /* 0x000fe20000010000 */
[----:B------:R-:W-:Y:S01]  /*4ca0*/  FSEL R71, R57, RZ, P6 ;  /* 0x000000ff39477208 */ /* 0x000fe20003000000 */
[----:B------:R-:W-:Y:S01]  /*4cb0*/  HADD2.F32 R57, -RZ, R40.H0_H0 ;  /* 0x20000028ff397230 */ /* 0x000fe20000004100 */
[----:B------:R-:W-:Y:S01]  /*4cc0*/  LOP3.LUT P2, RZ, R100, 0xff0000, RZ, 0xc0, !PT ;  /* 0x00ff000064ff7812 */ /* 0x000fe2000784c0ff */
[----:B------:R-:W-:Y:S01]  /*4cd0*/  FMUL.FTZ R0, R0, UR6 ;  /* 0x0000000600007c20 */ /* 0x000fe20008410000 */
[----:B------:R-:W-:-:S02]  /*4ce0*/  LOP3.LUT P6, RZ, R100, 0xff000000, RZ, 0xc0, !PT ;  /* 0xff00000064ff7812 */ /* 0x000fc400078cc0ff */
        /* <DEDUP_REMOVED lines=25> */
.L_x_3179:
[----:B------:R-:W-:Y:S05]  /*4e80*/  @!P1 BRA `(.L_x_3182) ;  /* 0x00000004003c9947 */ /* 0x000fea0003800000 */
[-CC-:B------:R-:W-:Y:S01]  /*4e90*/  FFMA.FTZ R199, R199, R87.reuse, R90.reuse ;  /* 0x00000057c7c77223 */ /* 0x180fe2000001005a */
[-CC-:B------:R-:W-:Y:S01]  /*4ea0*/  FFMA.FTZ R197, R197, R87.reuse, R90.reuse ;  /* 0x00000057c5c57223 */ /* 0x180fe2000001005a */
[----:B------:R-:W-:Y:S01]  /*4eb0*/  LOP3.LUT P5, RZ, R101, 0xff0000, RZ, 0xc0, !PT ;  /* 0x00ff000065ff7812 */ /* 0x000fe200078ac0ff */
[-CC-:B------:R-:W-:Y:S01]  /*4ec0*/  FFMA.FTZ R203, R203, R87.reuse, R90.reuse ;  /* 0x00000057cbcb7223 */ /* 0x180fe2000001005a */
[----:B0-----:R-:W-:Y:S01]  /*4ed0*/  FADD.FTZ R55, R200, -R199 ;  /* 0x800000c7c8377221 */ /* 0x001fe20000010000 */
[----:B------:R-:W-:Y:S01]  /*4ee0*/  FADD.FTZ R197, R202, -R197 ;  /* 0x800000c5cac57221 */ /* 0x000fe20000010000 */
[--C-:B------:R-:W-:Y:S01]  /*4ef0*/  FFMA.FTZ R201, R201, R87, R90.reuse ;  /* 0x00000057c9c97223 */ /* 0x100fe2000001005a */
[----:B------:R-:W-:Y:S01]  /*4f00*/  FADD.FTZ R203, R190, -R203 ;  /* 0x800000cbbecb7221 */ /* 0x000fe20000010000 */
[C---:B------:R-:W-:Y:S01]  /*4f10*/  FMUL.FTZ R55, R186.reuse, R55 ;  /* 0x00000037ba377220 */ /* 0x040fe20000410000 */
[----:B------:R-:W-:Y:S01]  /*4f20*/  FMUL.FTZ R56, R186, R197 ;  /* 0x000000c5ba387220 */ /* 0x000fe20000410000 */
[----:B------:R-:W-:Y:S01]  /*4f30*/  ISETP.GE.U32.AND P2, PT, R100, RZ, PT ;  /* 0x000000ff6400720c */ /* 0x000fe20003f46070 */
[----:B------:R-:W-:Y:S01]  /*4f40*/  FADD.FTZ R57, R188, -R201 ;  /* 0x800000c9bc397221 */ /* 0x000fe20000010000 */
[----:B------:R-:W-:Y:S01]  /*4f50*/  FMUL.FTZ R0, R55, UR6 ;  /* 0x0000000637007c20 */ /* 0x000fe20008410000 */
[--C-:B------:R-:W-:Y:S01]  /*4f60*/  FFMA.FTZ R207, R207, R87, R90.reuse ;  /* 0x00000057cfcf7223 */ /* 0x100fe2000001005a */
        /* <DEDUP_REMOVED lines=12> */
[C---:B------:R-:W-:Y:S01]  /*5030*/  FSEL R60, R52.reuse, RZ, P2 ;  /* 0x000000ff343c7208 */ /* 0x040fe20001000000 */
        /* <DEDUP_REMOVED lines=24> */
[----:B------:R-:W-:Y:S01]  /*51c0*/  F2FP.F16.F32.PACK_AB R54, R57, R54 ;  /* 0x000000363936723e */ /* 0x000fe200000000ff */
[----:B------:R-:W-:Y:S01]  /*51d0*/  FMUL.FTZ R57, R186, R209 ;  /* 0x000000d1ba397220 */ /* 0x000fe20000410000 */
[----:B------:R-:W-:-:S02]  /*51e0*/  F2FP.F16.F32.PACK_AB R59, R68, R59 ;  /* 0x0000003b443b723e */ /* 0x000fc400000000ff */
[----:B------:R-:W-:Y:S01]  /*51f0*/  F2FP.F16.F32.PACK_AB R53, R0, R53 ;  /* 0x000000350035723e */ /* 0x000fe200000000ff */
[----:B------:R-:W-:Y:S01]  /*5200*/  FMUL.FTZ R0, R186, R211 ;  /* 0x000000d3ba007220 */ /* 0x000fe20000410000 */
[----:B------:R-:W-:Y:S02]  /*5210*/  FSEL R68, R52, RZ, P6 ;  /* 0x000000ff34447208 */ /* 0x000fe40003000000 */
[----:B------:R-:W-:Y:S01]  /*5220*/  F2FP.F16.F32.PACK_AB R55, R56, R55 ;  /* 0x000000373837723e */ /* 0x000fe200000000ff */
[----:B------:R-:W-:Y:S01]  /*5230*/  FMUL.FTZ R56, R57, UR6 ;  /* 0x0000000639387c20 */ /* 0x000fe20008410000 */
[----:B------:R-:W-:Y:S02]  /*5240*/  LOP3.LUT P6, RZ, R2, 0xff000000, RZ, 0xc0, !PT ;  /* 0xff00000002ff7812 */ /* 0x000fe400078cc0ff */
[----:B------:R-:W-:Y:S02]  /*5250*/  LOP3.LUT P2, RZ, R100, 0xff00, RZ, 0xc0, !PT ;  /* 0x0000ff0064ff7812 */ /* 0x000fe4000784c0ff */
[----:B------:R-:W-:-:S02]  /*5260*/  FSEL R71, R52, RZ, P6 ;  /* 0x000000ff34477208 */ /* 0x000fc40003000000 */
[----:B------:R-:W-:Y:S01]  /*5270*/  F2FP.F16.F32.PACK_AB R52, R57, R0 ;  /* 0x000000003934723e */ /* 0x000fe200000000ff */
[----:B------:R-:W-:Y:S01]  /*5280*/  FMUL.FTZ R0, R0, UR6 ;  /* 0x0000000600007c20 */ /* 0x000fe20008410000 */
        /* <DEDUP_REMOVED lines=15> */
.L_x_3182:
[-CC-:B------:R-:W-:Y:S01]  /*5380*/  FFMA.FTZ R197, R197, R87.reuse, R90.reuse ;  /* 0x00000057c5c57223 */ /* 0x180fe2000001005a */
[-CC-:B------:R-:W-:Y:S01]  /*5390*/  FFMA.FTZ R199, R199, R87.reuse, R90.reuse ;  /* 0x00000057c7c77223 */ /* 0x180fe2000001005a */
[----:B------:R-:W-:Y:S01]  /*53a0*/  ISETP.GE.U32.AND P2, PT, R100, RZ, PT ;  /* 0x000000ff6400720c */ /* 0x000fe20003f46070 */
[--C-:B------:R-:W-:Y:S01]  /*53b0*/  FFMA.FTZ R203, R203, R87, R90.reuse ;  /* 0x00000057cbcb7223 */ /* 0x100fe2000001005a */
[----:B------:R-:W-:Y:S01]  /*53c0*/  FADD.FTZ R197, R202, -R197 ;  /* 0x800000c5cac57221 */ /* 0x000fe20000010000 */
[----:B------:R-:W-:Y:S01]  /*53d0*/  FADD.FTZ R199, R200, -R199 ;  /* 0x800000c7c8c77221 */ /* 0x000fe20000010000 */
[----:B------:R-:W-:Y:S01]  /*53e0*/  ISETP.GE.U32.AND.EX P2, PT, R101, 0x1000000, PT, P2 ;  /* 0x010000006500780c */ /* 0x000fe20003f46120 */
[----:B------:R-:W-:Y:S01]  /*53f0*/  FADD.FTZ R203, R190, -R203 ;  /* 0x800000cbbecb7221 */ /* 0x000fe20000010000 */
[C---:B------:R-:W-:Y:S01]  /*5400*/  FMUL.FTZ R197, R186.reuse, R197 ;  /* 0x000000c5bac57220 */ /* 0x040fe20000410000 */
[----:B------:R-:W-:Y:S01]  /*5410*/  FMUL.FTZ R199, R186, R199 ;  /* 0x000000c7bac77220 */ /* 0x000fe20000410000 */
[--C-:B------:R-:W-:Y:S01]  /*5420*/  FFMA.FTZ R201, R201, R87, R90.reuse ;  /* 0x00000057c9c97223 */ /* 0x100fe2000001005a */
[----:B------:R-:W-:Y:S01]  /*5430*/  LOP3.LUT P5, RZ, R101, 0xff0000, RZ, 0xc0, !PT ;  /* 0x00ff000065ff7812 */ /* 0x000fe200078ac0ff */
[----:B------:R-:W-:Y:S01]  /*5440*/  FMUL.FTZ R197, R197, UR6 ;  /* 0x00000006c5c57c20 */ /* 0x000fe20008410000 */
[----:B------:R-:W-:Y:S01]  /*5450*/  FMUL.FTZ R199, R199, UR6 ;  /* 0x00000006c7c77c20 */ /* 0x000fe20008410000 */
[----:B------:R-:W-:Y:S01]  /*5460*/  FADD.FTZ R201, R188, -R201 ;  /* 0x800000c9bcc97221 */ /* 0x000fe20000010000 */
[----:B------:R-:W-:Y:S01]  /*5470*/  FMUL.FTZ R203, R186, R203 ;  /* 0x000000cbbacb7220 */ /* 0x000fe20000410000 */
[-CC-:B------:R-:W-:Y:S01]  /*5480*/  FFMA.FTZ R207, R207, R87.reuse, R90.reuse ;  /* 0x00000057cfcf7223 */ /* 0x180fe2000001005a */
[----:B0-----:R-:W-:Y:S01]  /*5490*/  FSEL R56, R197, RZ, P2 ;  /* 0x000000ffc5387208 */ /* 0x001fe20001000000 */
[--C-:B------:R-:W-:Y:S01]  /*54a0*/  FFMA.FTZ R205, R205, R87, R90.reuse ;  /* 0x00000057cdcd7223 */ /* 0x100fe2000001005a */
        /* <DEDUP_REMOVED lines=9> */
[--C-:B------:R-:W-:Y:S01]  /*5540*/  FFMA.FTZ R209, R209, R87, R90.reuse ;  /* 0x00000057d1d17223 */ /* 0x100fe2000001005a */
        /* <DEDUP_REMOVED lines=22> */
[----:B------:R-:W-:-:S02]  /*56b0*/  F2FP.F16.F32.PACK_AB R59, R0, R59 ;  /* 0x0000003b003b723e */ /* 0x000fc400000000ff */
        /* <DEDUP_REMOVED lines=23> */
.L_x_3178:
[----:B------:R-:W-:-:S04]  /*5830*/  UISETP.NE.U32.AND UP0, UPT, UR7, URZ, UPT ;  /* 0x000000ff0700728c */ /* 0x000fc8000bf05070 */
[----:B------:R-:W-:-:S06]  /*5840*/  UISETP.NE.AND.EX UP0, UPT, UR8, URZ, UPT, UP0 ;  /* 0x000000ff0800728c */ /* 0x000fcc000bf05300 */
[----:B------:R-:W-:-:S13]  /*5850*/  PLOP3.LUT P4, PT, PT, PT, UP0, 0x80, 0x8 ;  /* 0x000000000008781c */ /* 0x000fda0003f8f008 */
        /* <DEDUP_REMOVED lines=9> */
[----:B------:R-:W-:Y:S01]  /*58f0*/  FFMA.FTZ R199, R199, R87, R90 ;  /* 0x00000057c7c77223 */ /* 0x000fe2000001005a */
        /* <DEDUP_REMOVED lines=18> */
[----:B------:R-:W-:Y:S01]  /*5a20*/  LOP3.LUT P6, RZ, R101, 0xff, RZ, 0xc0, !PT ;  /* 0x000000ff65ff7812 */ /* 0x000fe200078cc0ff */
[----:B------:R-:W-:Y:S01]  /*5a30*/  FMUL.FTZ R54, R199, UR6 ;  /* 0x00000006c7367c20 */ /* 0x000fe20008410000 */
[----:B------:R-:W-:Y:S01]  /*5a40*/  LOP3.LUT P2, RZ, R101, 0xff00, RZ, 0xc0, !PT ;  /* 0x0000ff0065ff7812 */ /* 0x000fe2000784c0ff */
[-CC-:B------:R-:W-:Y:S01]  /*5a50*/  FFMA.FTZ R209, R209, R87.reuse, R90.reuse ;  /* 0x00000057d1d17223 */ /* 0x180fe2000001005a */
[-CC-:B------:R-:W-:Y:S01]  /*5a60*/  FFMA.FTZ R205, R205, R87.reuse, R90.reuse ;  /* 0x00000057cdcd7223 */ /* 0x180fe2000001005a */
        /* <DEDUP_REMOVED lines=35> */
.L_x_3184:
        /* <DEDUP_REMOVED lines=62> */
.L_x_3183:
[----:B------:R-:W-:Y:S05]  /*6080*/  @!P1 BRA `(.L_x_3185) ;  /* 0x0000000000e89947 */ /* 0x000fea0003800000 */
[-CC-:B------:R-:W-:Y:S01]  /*6090*/  FFMA.FTZ R197, R197, R87.reuse, R90.reuse ;  /* 0x00000057c5c57223 */ /* 0x180fe2000001005a */
[-CC-:B------:R-:W-:Y:S01]  /*60a0*/  FFMA.FTZ R199, R199, R87.reuse, R90.reuse ;  /* 0x00000057c7c77223 */ /* 0x180fe2000001005a */
[-CC-:B------:R-:W-:Y:S01]  /*60b0*/  FFMA.FTZ R203, R203, R87.reuse, R90.reuse ;  /* 0x00000057cbcb7223 */ /* 0x180fe2000001005a */
[-CC-:B------:R-:W-:Y:S01]  /*60c0*/  FFMA.FTZ R201, R201, R87.reuse, R90.reuse ;  /* 0x00000057c9c97223 */ /* 0x180fe2000001005a */
[----:B------:R-:W-:Y:S01]  /*60d0*/  FADD.FTZ R197, R202, -R197 ;  /* 0x800000c5cac57221 */ /* 0x000fe20000010000 */
[----:B------:R-:W-:Y:S01]  /*60e0*/  FADD.FTZ R199, R200, -R199 ;  /* 0x800000c7c8c77221 */ /* 0x000fe20000010000 */
[----:B------:R-:W-:Y:S01]  /*60f0*/  ISETP.GE.U32.AND P2, PT, R100, RZ, PT ;  /* 0x000000ff6400720c */ /* 0x000fe20003f46070 */
[--C-:B------:R-:W-:Y:S01]  /*6100*/  FFMA.FTZ R207, R207, R87, R90.reuse ;  /* 0x00000057cfcf7223 */ /* 0x100fe2000001005a */
[----:B0-----:R-:W-:Y:S01]  /*6110*/  FMUL.FTZ R60, R186, R197 ;  /* 0x000000c5ba3c7220 */ /* 0x001fe20000410000 */
[----:B------:R-:W-:Y:S01]  /*6120*/  FADD.FTZ R203, R190, -R203 ;  /* 0x800000cbbecb7221 */ /* 0x000fe20000010000 */
[----:B------:R-:W-:Y:S01]  /*6130*/  FMUL.FTZ R199, R186, R199 ;  /* 0x000000c7bac77220 */ /* 0x000fe20000410000 */
[----:B------:R-:W-:Y:S01]  /*6140*/  FADD.FTZ R201, R188, -R201 ;  /* 0x800000c9bcc97221 */ /* 0x000fe20000010000 */
[----:B------:R-:W-:Y:S01]  /*6150*/  FMUL.FTZ R52, R60, UR6 ;  /* 0x000000063c347c20 */ /* 0x000fe20008410000 */
[----:B------:R-:W-:Y:S01]  /*6160*/  ISETP.GE.U32.AND.EX P2, PT, R101, 0x1000000, PT, P2 ;  /* 0x010000006500780c */ /* 0x000fe20003f46120 */
[----:B------:R-:W-:Y:S01]  /*6170*/  FADD.FTZ R207, R194, -R207 ;  /* 0x800000cfc2cf7221 */ /* 0x000fe20000010000 */
[C---:B------:R-:W-:Y:S01]  /*6180*/  FMUL.FTZ R54, R186.reuse, R203 ;  /* 0x000000cbba367220 */ /* 0x040fe20000410000 */
        /* <DEDUP_REMOVED lines=26> */
[----:B------:R-:W-:Y:S01]  /*6330*/  F2FP.F16.F32.PACK_AB R55, R60, R199 ;  /* 0x000000c73c37723e */ /* 0x000fe200000000ff */
        /* <DEDUP_REMOVED lines=15> */
.L_x_3185:
[-CC-:B------:R-:W-:Y:S01]  /*6430*/  FFMA.FTZ R197, R197, R87.reuse, R90.reuse ;  /* 0x00000057c5c57223 */ /* 0x180fe2000001005a */
[-CC-:B------:R-:W-:Y:S01]  /*6440*/  FFMA.FTZ R199, R199, R87.reuse, R90.reuse ;  /* 0x00000057c7c77223 */ /* 0x180fe2000001005a */
[-CC-:B------:R-:W-:Y:S01]  /*6450*/  FFMA.FTZ R207, R207, R87.reuse, R90.reuse ;  /* 0x00000057cfcf7223 */ /* 0x180fe2000001005a */
[-CC-:B------:R-:W-:Y:S01]  /*6460*/  FFMA.FTZ R203, R203, R87.reuse, R90.reuse ;  /* 0x00000057cbcb7223 */ /* 0x180fe2000001005a */
[----:B------:R-:W-:Y:S01]  /*6470*/  FADD.FTZ R197, R202, -R197 ;  /* 0x800000c5cac57221 */ /* 0x000fe20000010000 */
[----:B------:R-:W-:Y:S01]  /*6480*/  FADD.FTZ R199, R200, -R199 ;  /* 0x800000c7c8c77221 */ /* 0x000fe20000010000 */
[--C-:B------:R-:W-:Y:S01]  /*6490*/  FFMA.FTZ R201, R201, R87, R90.reuse ;  /* 0x00000057c9c97223 */ /* 0x100fe2000001005a */
        /* <DEDUP_REMOVED lines=46> */
.L_x_3181:
        /* <DEDUP_REMOVED lines=14> */
[----:B0-----:R-:W-:Y:S02]  /*6860*/  HADD2.F32 R53, -RZ, R47.H0_H0 ;  /* 0x2000002fff357230 */ /* 0x001fe40000004100 */
[----:B------:R-:W-:Y:S01]  /*6870*/  FADD.FTZ R105, R104, -R105 ;  /* 0x8000006968697221 */ /* 0x000fe20000010000 */
[----:B------:R-:W-:Y:S01]  /*6880*/  FADD.FTZ R89, R89, -R0 ;  /* 0x8000000059597221 */ /* 0x000fe20000010000 */
[----:B------:R-:W-:Y:S01]  /*6890*/  FFMA.FTZ R109, R109, R87, R90 ;  /* 0x000000576d6d7223 */ /* 0x000fe2000001005a */
[----:B------:R-:W-:Y:S02]  /*68a0*/  HADD2.F32 R0, -RZ, R45.H0_H0 ;  /* 0x2000002dff007230 */ /* 0x000fe40000004100 */
[----:B------:R-:W-:Y:S01]  /*68b0*/  FADD.FTZ R113, R112, -R113 ;  /* 0x8000007170717221 */ /* 0x000fe20000010000 */
[----:B------:R-:W-:-:S02]  /*68c0*/  HADD2.F32 R54, -RZ, R47.H1_H1 ;  /* 0x3000002fff367230 */ /* 0x000fc40000004100 */
[----:B------:R-:W-:Y:S01]  /*68d0*/  FFMA.FTZ R55, R186, R105, R53 ;  /* 0x00000069ba377223 */ /* 0x000fe20000010035 */
        /* <DEDUP_REMOVED lines=76> */
.L_x_3188:
[-CC-:B------:R-:W-:Y:S01]  /*6da0*/  FFMA.FTZ R105, R105, R87.reuse, R90.reuse ;  /* 0x0000005769697223 */ /* 0x180fe2000001005a */
[--C-:B0-----:R-:W-:Y:S02]  /*6db0*/  HADD2.F32 R57, -RZ, R47.reuse.H0_H0 ;  /* 0x2000002fff397230 */ /* 0x101fe40000004100 */
[-CC-:B------:R-:W-:Y:S01]  /*6dc0*/  FFMA.FTZ R0, R91, R87.reuse, R90.reuse ;  /* 0x000000575b007223 */ /* 0x180fe2000001005a */
[----:B------:R-:W-:Y:S01]  /*6dd0*/  FFMA.FTZ R109, R109, R87, R90 ;  /* 0x000000576d6d7223 */ /* 0x000fe2000001005a */
        /* <DEDUP_REMOVED lines=79> */
.L_x_3187:
[----:B------:R-:W-:Y:S05]  /*72d0*/  @!P1 BRA `(.L_x_3190) ;  /* 0x00000004003c9947 */ /* 0x000fea0003800000 */
[-CC-:B------:R-:W-:Y:S01]  /*72e0*/  FFMA.FTZ R105, R105, R87.reuse, R90.reuse ;  /* 0x0000005769697223 */ /* 0x180fe2000001005a */
[-CC-:B------:R-:W-:Y:S01]  /*72f0*/  FFMA.FTZ R0, R91, R87.reuse, R90.reuse ;  /* 0x000000575b007223 */ /* 0x180fe2000001005a */
[----:B------:R-:W-:Y:S01]  /*7300*/  LOP3.LUT P5, RZ, R99, 0xff0000, RZ, 0xc0, !PT ;  /* 0x00ff000063ff7812 */ /* 0x000fe200078ac0ff */
[-C--:B------:R-:W-:Y:S01]  /*7310*/  FFMA.FTZ R109, R109, R87.reuse, R90 ;  /* 0x000000576d6d7223 */ /* 0x080fe2000001005a */
        /* <DEDUP_REMOVED lines=75> */
.L_x_3190:
[-CC-:B------:R-:W-:Y:S01]  /*77d0*/  FFMA.FTZ R0, R91, R87.reuse, R90.reuse ;  /* 0x000000575b007223 */ /* 0x180fe2000001005a */
[-CC-:B------:R-:W-:Y:S01]  /*77e0*/  FFMA.FTZ R105, R105, R87.reuse, R90.reuse ;  /* 0x0000005769697223 */ /* 0x180fe2000001005a */
[----:B------:R-:W-:Y:S01]  /*77f0*/  ISETP.GE.U32.AND P2, PT, R98, RZ, PT ;  /* 0x000000ff6200720c */ /* 0x000fe20003f46070 */
[----:B------:R-:W-:Y:S01]  /*7800*/  FFMA.FTZ R109, R109, R87, R90 ;  /* 0x000000576d6d7223 */ /* 0x000fe2000001005a */
        /* <DEDUP_REMOVED lines=71> */
.L_x_3186:
[----:B------:R-:W-:Y:S05]  /*7c80*/  @!P4 BRA `(.L_x_3191) ;  /* 0x000000080004c947 */ /* 0x000fea0003800000 */
[----:B------:R-:W-:Y:S05]  /*7c90*/  @!P1 BRA `(.L_x_3192) ;  /* 0x0000000400089947 */ /* 0x000fea0003800000 */
[-CC-:B------:R-:W-:Y:S01]  /*7ca0*/  FFMA.FTZ R0, R91, R87.reuse, R90.reuse ;  /* 0x000000575b007223 */ /* 0x180fe2000001005a */
[-CC-:B------:R-:W-:Y:S01]  /*7cb0*/  FFMA.FTZ R109, R109, R87.reuse, R90.reuse ;  /* 0x000000576d6d7223 */ /* 0x180fe2000001005a */
[--C-:B0-----:R-:W-:Y:S02]  /*7cc0*/  HADD2.F32 R60, -RZ, R47.reuse.H1_H1 ;  /* 0x3000002fff3c7230 */ /* 0x101fe40000004100 */
[-C--:B------:R-:W-:Y:S01]  /*7cd0*/  FFMA.FTZ R107, R107, R87.reuse, R90 ;  /* 0x000000576b6b7223 */ /* 0x080fe2000001005a */
        /* <DEDUP_REMOVED lines=62> */
.L_x_3192:
[-CC-:B------:R-:W-:Y:S01]  /*80c0*/  FFMA.FTZ R0, R91, R87.reuse, R90.reuse ;  /* 0x000000575b007223 */ /* 0x180fe2000001005a */
[-CC-:B------:R-:W-:Y:S01]  /*80d0*/  FFMA.FTZ R105, R105, R87.reuse, R90.reuse ;  /* 0x0000005769697223 */ /* 0x180fe2000001005a */
[--C-:B0-----:R-:W-:Y:S02]  /*80e0*/  HADD2.F32 R61, -RZ, R47.reuse.H1_H1 ;  /* 0x3000002fff3d7230 */ /* 0x101fe40000004100 */
[-C--:B------:R-:W-:Y:S01]  /*80f0*/  FFMA.FTZ R109, R109, R87.reuse, R90 ;  /* 0x000000576d6d7223 */ /* 0x080fe2000001005a */
        /* <DEDUP_REMOVED lines=58> */
.L_x_3191:
        /* <DEDUP_REMOVED lines=59> */
.L_x_3193:
[-CC-:B------:R-:W-:Y:S01]  /*8850*/  FFMA.FTZ R0, R91, R87.reuse, R90.reuse ;  /* 0x000000575b007223 */ /* 0x180fe2000001005a */
[-CC-:B------:R-:W-:Y:S01]  /*8860*/  FFMA.FTZ R105, R105, R87.reuse, R90.reuse ;  /* 0x0000005769697223 */ /* 0x180fe2000001005a */
[-CC-:B------:R-:W-:Y:S01]  /*8870*/  FFMA.FTZ R113, R113, R87.reuse, R90.reuse ;  /* 0x0000005771717223 */ /* 0x180fe2000001005a */
[-C--:B------:R-:W-:Y:S01]  /*8880*/  FFMA.FTZ R109, R109, R87.reuse, R90 ;  /* 0x000000576d6d7223 */ /* 0x080fe2000001005a */
        /* <DEDUP_REMOVED lines=49> */
.L_x_3189:
        /* <DEDUP_REMOVED lines=14> */
[-C--:B------:R-:W-:Y:S01]  /*8c80*/  FFMA.FTZ R73, R73, R87.reuse, R90 ;  /* 0x0000005749497223 */ /* 0x080fe2000001005a */
[----:B------:R-:W-:Y:S01]  /*8c90*/  FADD.FTZ R85, R84, -R85 ;  /* 0x8000005554557221 */ /* 0x000fe20000010000 */
[----:B------:R-:W-:Y:S01]  /*8ca0*/  FADD.FTZ R75, R75, -R0 ;  /* 0x800000004b4b7221 */ /* 0x000fe20000010000 */
[----:B------:R-:W-:Y:S02]  /*8cb0*/  HADD2.F32 R0, -RZ, R49.H0_H0 ;  /* 0x20000031ff007230 */ /* 0x000fe40000004100 */
[----:B------:R-:W-:Y:S01]  /*8cc0*/  FFMA.FTZ R53, R80, R87, R90 ;  /* 0x0000005750357223 */ /* 0x000fe2000001005a */
[----:B------:R-:W-:Y:S01]  /*8cd0*/  FFMA.FTZ R85, R186, R85, R54 ;  /* 0x00000055ba557223 */ /* 0x000fe20000010036 */
[----:B------:R-:W-:Y:S01]  /*8ce0*/  FFMA.FTZ R59, R88, R87, R90 ;  /* 0x00000057583b7223 */ /* 0x000fe2000001005a */
[----:B------:R-:W-:-:S02]  /*8cf0*/  HADD2.F32 R52, -RZ, R50.H0_H0 ;  /* 0x20000032ff347230 */ /* 0x000fc40000004100 */
[----:B------:R-:W-:Y:S01]  /*8d00*/  FADD.FTZ R73, R72, -R73 ;  /* 0x8000004948497221 */ /* 0x000fe20000010000 */
[----:B------:R-:W-:Y:S01]  /*8d10*/  FFMA.FTZ R82, R82, R87, R90 ;  /* 0x0000005752527223 */ /* 0x000fe2000001005a */
[----:B------:R-:W-:Y:S01]  /*8d20*/  FADD.FTZ R55, R78, -R53 ;  /* 0x800000354e377221 */ /* 0x000fe20000010000 */
[----:B------:R-:W-:Y:S01]  /*8d30*/  FFMA.FTZ R75, R186, R75, R0 ;  /* 0x0000004bba4b7223 */ /* 0x000fe20000010000 */
[----:B------:R-:W-:Y:S01]  /*8d40*/  FFMA.FTZ R57, R76, R87, R90 ;  /* 0x000000574c397223 */ /* 0x000fe2000001005a */
[----:B------:R-:W-:Y:S02]  /*8d50*/  HADD2.F32 R53, -RZ, R51.H1_H1 ;  /* 0x30000033ff357230 */ /* 0x000fe40000004100 */
[----:B------:R-:W-:Y:S01]  /*8d60*/  FMUL.FTZ R0, R85, UR6 ;  /* 0x0000000655007c20 */ /* 0x000fe20008410000 */
[----:B------:R-:W-:Y:S01]  /*8d70*/  FADD.FTZ R59, R86, -R59 ;  /* 0x8000003b563b7221 */ /* 0x000fe20000010000 */
[----:B------:R-:W-:Y:S01]  /*8d80*/  LOP3.LUT P5, RZ, R97, 0xff0000, RZ, 0xc0, !PT ;  /* 0x00ff000061ff7812 */ /* 0x000fe200078ac0ff */
[----:B------:R-:W-:-:S02]  /*8d90*/  HADD2.F32 R56, -RZ, R50.H1_H1 ;  /* 0x30000032ff387230 */ /* 0x000fc40000004100 */
[----:B------:R-:W-:Y:S01]  /*8da0*/  FFMA.FTZ R54, R186, R73, R52 ;  /* 0x00000049ba367223 */ /* 0x000fe20000010034 */
[----:B------:R-:W-:Y:S01]  /*8db0*/  FADD.FTZ R83, R83, -R82 ;  /* 0x8000005253537221 */ /* 0x000fe20000010000 */
[----:B------:R-:W-:Y:S02]  /*8dc0*/  HADD2.F32 R52, -RZ, R49.H1_H1 ;  /* 0x30000031ff347230 */ /* 0x000fe40000004100 */
[----:B------:R-:W-:Y:S01]  /*8dd0*/  FADD.FTZ R57, R74, -R57 ;  /* 0x800000394a397221 */ /* 0x000fe20000010000 */
[----:B------:R-:W-:Y:S01]  /*8de0*/  FFMA.FTZ R60, R186, R59, R53 ;  /* 0x0000003bba3c7223 */ /* 0x000fe20000010035 */
        /* <DEDUP_REMOVED lines=9> */
[----:B------:R-:W-:Y:S01]  /*8e80*/  FFMA.FTZ R90, R81, R87, R90 ;  /* 0x00000057515a7223 */ /* 0x000fe2000001005a */
[----:B------:R-:W-:-:S02]  /*8e90*/  ISETP.GE.U32.AND.EX P5, PT, R95, 0x1000000, PT, P5 ;  /* 0x010000005f00780c */ /* 0x000fc40003fa6150 */
[----:B------:R-:W-:Y:S01]  /*8ea0*/  FSEL R59, R0, RZ, P6 ;  /* 0x000000ff003b7208 */ /* 0x000fe20003000000 */
[----:B------:R-:W-:Y:S01]  /*8eb0*/  FMUL.FTZ R0, R54, UR6 ;  /* 0x0000000636007c20 */ /* 0x000fe20008410000 */
[C---:B------:R-:W-:Y:S01]  /*8ec0*/  FSEL R68, R52.reuse, RZ, P2 ;  /* 0x000000ff34447208 */ /* 0x040fe20001000000 */
[----:B------:R-:W-:Y:S01]  /*8ed0*/  FADD.FTZ R79, R79, -R90 ;  /* 0x8000005a4f4f7221 */ /* 0x000fe20000010000 */
[----:B------:R-:W-:Y:S01]  /*8ee0*/  FSEL R70, R52, RZ, P5 ;  /* 0x000000ff34467208 */ /* 0x000fe20002800000 */
[----:B------:R-:W-:Y:S01]  /*8ef0*/  FMUL.FTZ R52, R75, UR6 ;  /* 0x000000064b347c20 */ /* 0x000fe20008410000 */
[----:B------:R-:W-:Y:S02]  /*8f00*/  LOP3.LUT P6, RZ, R97, 0xff, RZ, 0xc0, !PT ;  /* 0x000000ff61ff7812 */ /* 0x000fe400078cc0ff */
[----:B------:R-:W-:Y:S02]  /*8f10*/  LOP3.LUT P2, RZ, R95, 0xff, RZ, 0xc0, !PT ;  /* 0x000000ff5fff7812 */ /* 0x000fe4000784c0ff */
[----:B------:R-:W-:-:S02]  /*8f20*/  LOP3.LUT P5, RZ, R97, 0xff00, RZ, 0xc0, !PT ;  /* 0x0000ff0061ff7812 */ /* 0x000fc400078ac0ff */
        /* <DEDUP_REMOVED lines=41> */
.L_x_3196:
[-CC-:B0-----:R-:W-:Y:S01]  /*91c0*/  FFMA.FTZ R57, R80, R87.reuse, R90.reuse ;  /* 0x0000005750397223 */ /* 0x181fe2000001005a */
[-CC-:B------:R-:W-:Y:S01]  /*91d0*/  FFMA.FTZ R0, R77, R87.reuse, R90.reuse ;  /* 0x000000574d007223 */ /* 0x180fe2000001005a */
[-CC-:B------:R-:W-:Y:S01]  /*91e0*/  FFMA.FTZ R85, R85, R87.reuse, R90.reuse ;  /* 0x0000005755557223 */ /* 0x180fe2000001005a */
[-C--:B------:R-:W-:Y:S01]  /*91f0*/  FFMA.FTZ R63, R88, R87.reuse, R90 ;  /* 0x00000057583f7223 */ /* 0x080fe2000001005a */
[----:B------:R-:W-:Y:S01]  /*9200*/  FADD.FTZ R59, R78, -R57 ;  /* 0x800000394e3b7221 */ /* 0x000fe20000010000 */
[----:B------:R-:W-:Y:S01]  /*9210*/  FADD.FTZ R75, R75, -R0 ;  /* 0x800000004b4b7221 */ /* 0x000fe20000010000 */
[--C-:B------:R-:W-:Y:S02]  /*9220*/  HADD2.F32 R57, -RZ, R51.reuse.H1_H1 ;  /* 0x30000033ff397230 */ /* 0x100fe40000004100 */
[----:B------:R-:W-:Y:S01]  /*9230*/  FADD.FTZ R63, R86, -R63 ;  /* 0x8000003f563f7221 */ /* 0x000fe20000010000 */
[----:B------:R-:W-:Y:S02]  /*9240*/  HADD2.F32 R0, -RZ, R51.H0_H0 ;  /* 0x20000033ff007230 */ /* 0x000fe40000004100 */
[----:B------:R-:W-:Y:S01]  /*9250*/  FADD.FTZ R85, R84, -R85 ;  /* 0x8000005554557221 */ /* 0x000fe20000010000 */
[----:B------:R-:W-:Y:S01]  /*9260*/  FFMA.FTZ R73, R73, R87, R90 ;  /* 0x0000005749497223 */ /* 0x000fe2000001005a */
[----:B------:R-:W-:Y:S01]  /*9270*/  FFMA.FTZ R57, R186, R63, R57 ;  /* 0x0000003fba397223 */ /* 0x000fe20000010039 */
[----:B------:R-:W-:-:S02]  /*9280*/  HADD2.F32 R58, -RZ, R50.H0_H0 ;  /* 0x20000032ff3a7230 */ /* 0x000fc40000004100 */
[----:B------:R-:W-:Y:S01]  /*9290*/  FFMA.FTZ R85, R186, R85, R0 ;  /* 0x00000055ba557223 */ /* 0x000fe20000010000 */
[----:B------:R-:W-:Y:S01]  /*92a0*/  ISETP.GE.U32.AND P2, PT, R96, RZ, PT ;  /* 0x000000ff6000720c */ /* 0x000fe20003f46070 */
[-CC-:B------:R-:W-:Y:S01]  /*92b0*/  FFMA.FTZ R82, R82, R87.reuse, R90.reuse ;  /* 0x0000005752527223 */ /* 0x180fe2000001005a */
[----:B------:R-:W-:Y:S01]  /*92c0*/  FADD.FTZ R73, R72, -R73 ;  /* 0x8000004948497221 */ /* 0x000fe20000010000 */
[----:B------:R-:W-:Y:S02]  /*92d0*/  HADD2.F32 R60, -RZ, R50.H1_H1 ;  /* 0x30000032ff3c7230 */ /* 0x000fe40000004100 */
[----:B------:R-:W-:Y:S01]  /*92e0*/  FMUL.FTZ R57, R57, UR6 ;  /* 0x0000000639397c20 */ /* 0x000fe20008410000 */
[----:B------:R-:W-:Y:S01]  /*92f0*/  ISETP.GE.U32.AND.EX P6, PT, R97, 0x1000000, PT, P2 ;  /* 0x010000006100780c */ /* 0x000fe20003fc6120 */
[----:B------:R-:W-:Y:S01]  /*9300*/  FMUL.FTZ R85, R85, UR6 ;  /* 0x0000000655557c20 */ /* 0x000fe20008410000 */
[----:B------:R-:W-:Y:S01]  /*9310*/  FFMA.FTZ R61, R76, R87, R90 ;  /* 0x000000574c3d7223 */ /* 0x000fe2000001005a */
[----:B------:R-:W-:Y:S01]  /*9320*/  FADD.FTZ R83, R83, -R82 ;  /* 0x8000005253537221 */ /* 0x000fe20000010000 */
[----:B------:R-:W-:-:S02]  /*9330*/  HADD2.F32 R0, -RZ, R49.H0_H0 ;  /* 0x20000031ff007230 */ /* 0x000fc40000004100 */
[----:B------:R-:W-:Y:S01]  /*9340*/  FFMA.FTZ R73, R186, R73, R58 ;  /* 0x00000049ba497223 */ /* 0x000fe2000001003a */
[----:B------:R-:W-:Y:S01]  /*9350*/  LOP3.LUT P5, RZ, R97, 0xff0000, RZ, 0xc0, !PT ;  /* 0x00ff000061ff7812 */ /* 0x000fe200078ac0ff */
[----:B------:R-:W-:Y:S01]  /*9360*/  HADD2.F32 R56, -RZ, R49.H1_H1 ;  /* 0x30000031ff387230 */ /* 0x000fe20000004100 */
[----:B------:R-:W-:Y:S01]  /*9370*/  ISETP.GE.U32.AND P2, PT, R94, RZ, PT ;  /* 0x000000ff5e00720c */ /* 0x000fe20003f46070 */
[----:B------:R-:W-:Y:S01]  /*9380*/  FADD.FTZ R61, R74, -R61 ;  /* 0x8000003d4a3d7221 */ /* 0x000fe20000010000 */
[C---:B------:R-:W-:Y:S01]  /*9390*/  FFMA.FTZ R60, R186.reuse, R83, R60 ;  /* 0x00000053ba3c7223 */ /* 0x040fe2000001003c */
[----:B------:R-:W-:Y:S01]  /*93a0*/  FSEL R70, R57, RZ, P6 ;  /* 0x000000ff39467208 */ /* 0x000fe20003000000 */
[----:B------:R-:W-:Y:S01]  /*93b0*/  FMUL.FTZ R73, R73, UR6 ;  /* 0x0000000649497c20 */ /* 0x000fe20008410000 */
[----:B------:R-:W-:Y:S01]  /*93c0*/  FSEL R63, R85, RZ, P5 ;  /* 0x000000ff553f7208 */ /* 0x000fe20002800000 */
[C---:B------:R-:W-:Y:S01]  /*93d0*/  FFMA.FTZ R0, R186.reuse, R75, R0 ;  /* 0x0000004bba007223 */ /* 0x040fe20000010000 */
[C---:B------:R-:W-:Y:S01]  /*93e0*/  ISETP.GE.U32.AND.EX P2, PT, R95.reuse, 0x1000000, PT, P2 ;  /* 0x010000005f00780c */ /* 0x040fe20003f46120 */
[----:B------:R-:W-:Y:S01]  /*93f0*/  FFMA.FTZ R58, R186, R61, R56 ;  /* 0x0000003dba3a7223 */ /* 0x000fe20000010038 */
[----:B------:R-:W-:Y:S01]  /*9400*/  LOP3.LUT P6, RZ, R95, 0xff0000, RZ, 0xc0, !PT ;  /* 0x00ff00005fff7812 */ /* 0x000fe200078cc0ff */
[----:B------:R-:W-:Y:S01]  /*9410*/  FMUL.FTZ R60, R60, UR6 ;  /* 0x000000063c3c7c20 */ /* 0x000fe20008410000 */
[----:B------:R-:W-:Y:S01]  /*9420*/  LOP3.LUT P5, RZ, R97, 0xff, RZ, 0xc0, !PT ;  /* 0x000000ff61ff7812 */ /* 0x000fe200078ac0ff */
[----:B------:R-:W-:Y:S01]  /*9430*/  FMUL.FTZ R56, R0, UR6 ;  /* 0x0000000600387c20 */ /* 0x000fe20008410000 */
[----:B------:R-:W-:Y:S01]  /*9440*/  FSEL R72, R57, RZ, P2 ;  /* 0x000000ff39487208 */ /* 0x000fe20001000000 */
[--C-:B------:R-:W-:Y:S01]  /*9450*/  HADD2.F32 R0, -RZ, R48.reuse.H1_H1 ;  /* 0x30000030ff007230 */ /* 0x100fe20000004100 */
[----:B------:R-:W-:Y:S01]  /*9460*/  FSEL R85, R85, RZ, P6 ;  /* 0x000000ff55557208 */ /* 0x000fe20003000000 */
[----:B------:R-:W-:Y:S01]  /*9470*/  FFMA.FTZ R90, R81, R87, R90 ;  /* 0x00000057515a7223 */ /* 0x000fe2000001005a */
[----:B------:R-:W-:Y:S01]  /*9480*/  LOP3.LUT P2, RZ, R97, 0xff00, RZ, 0xc0, !PT ;  /* 0x0000ff0061ff7812 */ /* 0x000fe2000784c0ff */
[----:B------:R-:W-:Y:S01]  /*9490*/  FMUL.FTZ R58, R58, UR6 ;  /* 0x000000063a3a7c20 */ /* 0x000fe20008410000 */
[----:B------:R-:W-:Y:S01]  /*94a0*/  FSEL R62, R73, RZ, P5 ;  /* 0x000000ff493e7208 */ /* 0x000fe20002800000 */
[----:B------:R-:W-:Y:S01]  /*94b0*/  HADD2.F32 R57, -RZ, R48.H0_H0 ;  /* 0x20000030ff397230 */ /* 0x000fe20000004100 */
[C---:B------:R-:W-:Y:S01]  /*94c0*/  LOP3.LUT P6, RZ, R95.reuse, 0xff, RZ, 0xc0, !PT ;  /* 0x000000ff5fff7812 */ /* 0x040fe200078cc0ff */
[----:B------:R-:W-:Y:S01]  /*94d0*/  FFMA.FTZ R0, R186, R59, R0 ;  /* 0x0000003bba007223 */ /* 0x000fe20000010000 */
[----:B------:R-:W-:Y:S01]  /*94e0*/  LOP3.LUT P5, RZ, R95, 0xff00, RZ, 0xc0, !PT ;  /* 0x0000ff005fff7812 */ /* 0x000fe200078ac0ff */
[----:B------:R-:W-:Y:S01]  /*94f0*/  FADD.FTZ R79, R79, -R90 ;  /* 0x8000005a4f4f7221 */ /* 0x000fe20000010000 */
[----:B------:R-:W-:Y:S01]  /*9500*/  FSEL R69, R60, RZ, P2 ;  /* 0x000000ff3c457208 */ /* 0x000fe20001000000 */
[----:B------:R-:W-:Y:S01]  /*9510*/  FMUL.FTZ R0, R0, UR6 ;  /* 0x0000000600007c20 */ /* 0x000fe20008410000 */
[----:B------:R-:W-:Y:S01]  /*9520*/  FSEL R73, R73, RZ, P6 ;  /* 0x000000ff49497208 */ /* 0x000fe20003000000 */
[----:B------:R-:W-:Y:S01]  /*9530*/  FFMA.FTZ R57, R186, R79, R57 ;  /* 0x0000004fba397223 */ /* 0x000fe20000010039 */
[----:B------:R-:W-:-:S02]  /*9540*/  FSEL R60, R60, RZ, P5 ;  /* 0x000000ff3c3c7208 */ /* 0x000fc40002800000 */
[C---:B------:R-:W-:Y:S01]  /*9550*/  LOP3.LUT P6, RZ, R96.reuse, 0xff0000, RZ, 0xc0, !PT ;  /* 0x00ff000060ff7812 */ /* 0x040fe200078cc0ff */
[----:B------:R-:W-:Y:S01]  /*9560*/  FMUL.FTZ R57, R57, UR6 ;  /* 0x0000000639397c20 */ /* 0x000fe20008410000 */
[----:B------:R-:W-:Y:S02]  /*9570*/  LOP3.LUT P5, RZ, R96, 0xff000000, RZ, 0xc0, !PT ;  /* 0xff00000060ff7812 */ /* 0x000fe400078ac0ff */
        /* <DEDUP_REMOVED lines=23> */
.L_x_3195:
[----:B------:R-:W-:Y:S05]  /*96f0*/  @!P1 BRA `(.L_x_3198) ;  /* 0x00000004003c9947 */ /* 0x000fea0003800000 */
[-CC-:B------:R-:W-:Y:S01]  /*9700*/  FFMA.FTZ R85, R85, R87.reuse, R90.reuse ;  /* 0x0000005755557223 */ /* 0x180fe2000001005a */
[-CC-:B0-----:R-:W-:Y:S01]  /*9710*/  FFMA.FTZ R55, R76, R87.reuse, R90.reuse ;  /* 0x000000574c377223 */ /* 0x181fe2000001005a */
[-CC-:B------:R-:W-:Y:S01]  /*9720*/  FFMA.FTZ R53, R80, R87.reuse, R90.reuse ;  /* 0x0000005750357223 */ /* 0x180fe2000001005a */
[-CC-:B------:R-:W-:Y:S01]  /*9730*/  FFMA.FTZ R0, R77, R87.reuse, R90.reuse ;  /* 0x000000574d007223 */ /* 0x180fe2000001005a */
[----:B------:R-:W-:Y:S01]  /*9740*/  FADD.FTZ R85, R84, -R85 ;  /* 0x8000005554557221 */ /* 0x000fe20000010000 */
[----:B------:R-:W-:Y:S01]  /*9750*/  FADD.FTZ R71, R74, -R55 ;  /* 0x800000374a477221 */ /* 0x000fe20000010000 */
[-CC-:B------:R-:W-:Y:S01]  /*9760*/  FFMA.FTZ R61, R88, R87.reuse, R90.reuse ;  /* 0x00000057583d7223 */ /* 0x180fe2000001005a */
[----:B------:R-:W-:Y:S01]  /*9770*/  FFMA.FTZ R73, R73, R87, R90 ;  /* 0x0000005749497223 */ /* 0x000fe2000001005a */
[----:B------:R-:W-:Y:S01]  /*9780*/  FMUL.FTZ R55, R186, R85 ;  /* 0x00000055ba377220 */ /* 0x000fe20000410000 */
[----:B------:R-:W-:Y:S01]  /*9790*/  FADD.FTZ R57, R78, -R53 ;  /* 0x800000354e397221 */ /* 0x000fe20000010000 */
[----:B------:R-:W-:Y:S01]  /*97a0*/  FADD.FTZ R53, R75, -R0 ;  /* 0x800000004b357221 */ /* 0x000fe20000010000 */
[----:B------:R-:W-:Y:S01]  /*97b0*/  FADD.FTZ R61, R86, -R61 ;  /* 0x8000003d563d7221 */ /* 0x000fe20000010000 */
[----:B------:R-:W-:Y:S01]  /*97c0*/  FMUL.FTZ R0, R55, UR6 ;  /* 0x0000000637007c20 */ /* 0x000fe20008410000 */
[----:B------:R-:W-:Y:S01]  /*97d0*/  LOP3.LUT P5, RZ, R97, 0xff0000, RZ, 0xc0, !PT ;  /* 0x00ff000061ff7812 */ /* 0x000fe200078ac0ff */
[----:B------:R-:W-:Y:S01]  /*97e0*/  FADD.FTZ R73, R72, -R73 ;  /* 0x8000004948497221 */ /* 0x000fe20000010000 */
[----:B------:R-:W-:Y:S01]  /*97f0*/  FFMA.FTZ R82, R82, R87, R90 ;  /* 0x0000005752527223 */ /* 0x000fe2000001005a */
[----:B------:R-:W-:Y:S01]  /*9800*/  LOP3.LUT P6, RZ, R95, 0xff0000, RZ, 0xc0, !PT ;  /* 0x00ff00005fff7812 */ /* 0x000fe200078cc0ff */
[----:B------:R-:W-:Y:S01]  /*9810*/  FMUL.FTZ R68, R186, R61 ;  /* 0x0000003dba447220 */ /* 0x000fe20000410000 */
[----:B------:R-:W-:Y:S01]  /*9820*/  FSEL R63, R0, RZ, P5 ;  /* 0x000000ff003f7208 */ /* 0x000fe20002800000 */
[----:B------:R-:W-:Y:S01]  /*9830*/  FMUL.FTZ R54, R186, R73 ;  /* 0x00000049ba367220 */ /* 0x000fe20000410000 */
[----:B------:R-:W-:Y:S01]  /*9840*/  ISETP.GE.U32.AND P2, PT, R96, RZ, PT ;  /* 0x000000ff6000720c */ /* 0x000fe20003f46070 */
[----:B------:R-:W-:Y:S01]  /*9850*/  FADD.FTZ R59, R83, -R82 ;  /* 0x80000052533b7221 */ /* 0x000fe20000010000 */
[----:B------:R-:W-:Y:S01]  /*9860*/  ISETP.GE.U32.AND P5, PT, R94, RZ, PT ;  /* 0x000000ff5e00720c */ /* 0x000fe20003fa6070 */
[----:B------:R-:W-:Y:S01]  /*9870*/  FMUL.FTZ R52, R68, UR6 ;  /* 0x0000000644347c20 */ /* 0x000fe20008410000 */
[----:B------:R-:W-:Y:S01]  /*9880*/  FSEL R60, R0, RZ, P6 ;  /* 0x000000ff003c7208 */ /* 0x000fe20003000000 */
[----:B------:R-:W-:Y:S01]  /*9890*/  FMUL.FTZ R0, R54, UR6 ;  /* 0x0000000636007c20 */ /* 0x000fe20008410000 */
[----:B------:R-:W-:Y:S01]  /*98a0*/  ISETP.GE.U32.AND.EX P2, PT, R97, 0x1000000, PT, P2 ;  /* 0x010000006100780c */ /* 0x000fe20003f46120 */
[C---:B------:R-:W-:Y:S01]  /*98b0*/  FMUL.FTZ R59, R186.reuse, R59 ;  /* 0x0000003bba3b7220 */ /* 0x040fe20000410000 */
[----:B------:R-:W-:Y:S01]  /*98c0*/  ISETP.GE.U32.AND.EX P5, PT, R95, 0x1000000, PT, P5 ;  /* 0x010000005f00780c */ /* 0x000fe20003fa6150 */
[----:B------:R-:W-:Y:S01]  /*98d0*/  FMUL.FTZ R53, R186, R53 ;  /* 0x00000035ba357220 */ /* 0x000fe20000410000 */
[----:B------:R-:W-:Y:S01]  /*98e0*/  LOP3.LUT P6, RZ, R97, 0xff, RZ, 0xc0, !PT ;  /* 0x000000ff61ff7812 */ /* 0x000fe200078cc0ff */
[----:B------:R-:W-:Y:S01]  /*98f0*/  FFMA.FTZ R90, R81, R87, R90 ;  /* 0x00000057515a7223 */ /* 0x000fe2000001005a */
[----:B------:R-:W-:Y:S01]  /*9900*/  FSEL R70, R52, RZ, P2 ;  /* 0x000000ff34467208 */ /* 0x000fe20001000000 */
[----:B------:R-:W-:Y:S01]  /*9910*/  FMUL.FTZ R57, R186, R57 ;  /* 0x00000039ba397220 */ /* 0x000fe20000410000 */
[----:B------:R-:W-:Y:S01]  /*9920*/  FSEL R67, R52, RZ, P5 ;  /* 0x000000ff34437208 */ /* 0x000fe20002800000 */
[----:B------:R-:W-:Y:S01]  /*9930*/  FMUL.FTZ R52, R59, UR6 ;  /* 0x000000063b347c20 */ /* 0x000fe20008410000 */
[----:B------:R-:W-:Y:S01]  /*9940*/  FSEL R62, R0, RZ, P6 ;  /* 0x000000ff003e7208 */ /* 0x000fe20003000000 */
[----:B------:R-:W-:Y:S01]  /*9950*/  FADD.FTZ R79, R79, -R90 ;  /* 0x8000005a4f4f7221 */ /* 0x000fe20000010000 */
[----:B------:R-:W-:-:S02]  /*9960*/  LOP3.LUT P5, RZ, R97, 0xff00, RZ, 0xc0, !PT ;  /* 0x0000ff0061ff7812 */ /* 0x000fc400078ac0ff */
[C---:B------:R-:W-:Y:S02]  /*9970*/  LOP3.LUT P6, RZ, R95.reuse, 0xff00, RZ, 0xc0, !PT ;  /* 0x0000ff005fff7812 */ /* 0x040fe400078cc0ff */
[----:B------:R-:W-:Y:S02]  /*9980*/  LOP3.LUT P2, RZ, R95, 0xff, RZ, 0xc0, !PT ;  /* 0x000000ff5fff7812 */ /* 0x000fe4000784c0ff */
[C---:B------:R-:W-:Y:S02]  /*9990*/  FSEL R69, R52.reuse, RZ, P5 ;  /* 0x000000ff34457208 */ /* 0x040fe40002800000 */
        /* <DEDUP_REMOVED lines=12> */
[----:B------:R-:W-:Y:S02]  /*9a60*/  F2FP.F16.F32.PACK_AB R55, R68, R55 ;  /* 0x000000374437723e */ /* 0x000fe400000000ff */
[----:B------:R-:W-:Y:S02]  /*9a70*/  FSEL R68, R56, RZ, P6 ;  /* 0x000000ff38447208 */ /* 0x000fe40003000000 */
[----:B------:R-:W-:Y:S02]  /*9a80*/  LOP3.LUT P2, RZ, R96, 0xff00, RZ, 0xc0, !PT ;  /* 0x0000ff0060ff7812 */ /* 0x000fe4000784c0ff */
[----:B------:R-:W-:-:S02]  /*9a90*/  LOP3.LUT P6, RZ, R94, 0xff000000, RZ, 0xc0, !PT ;  /* 0xff0000005eff7812 */ /* 0x000fc400078cc0ff */
[----:B------:R-:W-:Y:S02]  /*9aa0*/  F2FP.F16.F32.PACK_AB R54, R59, R54 ;  /* 0x000000363b36723e */ /* 0x000fe400000000ff */
[----:B------:R-:W-:Y:S02]  /*9ab0*/  F2FP.F16.F32.PACK_AB R53, R52, R53 ;  /* 0x000000353435723e */ /* 0x000fe400000000ff */
[----:B------:R-:W-:Y:S02]  /*9ac0*/  F2FP.F16.F32.PACK_AB R59, R67, R60 ;  /* 0x0000003c433b723e */ /* 0x000fe400000000ff */
[----:B------:R-:W-:Y:S01]  /*9ad0*/  F2FP.F16.F32.PACK_AB R52, R57, R186 ;  /* 0x000000ba3934723e */ /* 0x000fe200000000ff */
[----:B------:R-:W-:Y:S01]  /*9ae0*/  FMUL.FTZ R186, R186, UR6 ;  /* 0x00000006baba7c20 */ /* 0x000fe20008410000 */
[----:B------:R-:W-:Y:S02]  /*9af0*/  FSEL R71, R56, RZ, P6 ;  /* 0x000000ff38477208 */ /* 0x000fe40003000000 */
[----:B------:R-:W-:-:S02]  /*9b00*/  FSEL R67, R0, RZ, P2 ;  /* 0x000000ff00437208 */ /* 0x000fc40001000000 */
[----:B------:R-:W-:Y:S02]  /*9b10*/  LOP3.LUT P5, RZ, R96, 0xff, RZ, 0xc0, !PT ;  /* 0x000000ff60ff7812 */ /* 0x000fe400078ac0ff */
[C---:B------:R-:W-:Y:S02]  /*9b20*/  LOP3.LUT P6, RZ, R94.reuse, 0xff00, RZ, 0xc0, !PT ;  /* 0x0000ff005eff7812 */ /* 0x040fe400078cc0ff */
        /* <DEDUP_REMOVED lines=12> */
.L_x_3198:
[-CC-:B------:R-:W-:Y:S01]  /*9bf0*/  FFMA.FTZ R85, R85, R87.reuse, R90.reuse ;  /* 0x0000005755557223 */ /* 0x180fe2000001005a */
[-CC-:B0-----:R-:W-:Y:S01]  /*9c00*/  FFMA.FTZ R61, R88, R87.reuse, R90.reuse ;  /* 0x00000057583d7223 */ /* 0x181fe2000001005a */
[-CC-:B------:R-:W-:Y:S01]  /*9c10*/  FFMA.FTZ R73, R73, R87.reuse, R90.reuse ;  /* 0x0000005749497223 */ /* 0x180fe2000001005a */
[----:B------:R-:W-:Y:S01]  /*9c20*/  ISETP.GE.U32.AND P2, PT, R96, RZ, PT ;  /* 0x000000ff6000720c */ /* 0x000fe20003f46070 */
[----:B------:R-:W-:Y:S01]  /*9c30*/  FADD.FTZ R85, R84, -R85 ;  /* 0x8000005554557221 */ /* 0x000fe20000010000 */
[----:B------:R-:W-:Y:S01]  /*9c40*/  FADD.FTZ R61, R86, -R61 ;  /* 0x8000003d563d7221 */ /* 0x000fe20000010000 */
[----:B------:R-:W-:Y:S01]  /*9c50*/  FFMA.FTZ R82, R82, R87, R90 ;  /* 0x0000005752527223 */ /* 0x000fe2000001005a */
        /* <DEDUP_REMOVED lines=11> */
[----:B------:R-:W-:Y:S01]  /*9d10*/  FFMA.FTZ R59, R76, R87, R90 ;  /* 0x000000574c3b7223 */ /* 0x000fe2000001005a */
        /* <DEDUP_REMOVED lines=56> */
.L_x_3194:
[----:B------:R-:W-:Y:S05]  /*a0a0*/  @!P4 BRA `(.L_x_3199) ;  /* 0x000000080004c947 */ /* 0x000fea0003800000 */
[----:B------:R-:W-:Y:S05]  /*a0b0*/  @!P1 BRA `(.L_x_3200) ;  /* 0x0000000400089947 */ /* 0x000fea0003800000 */
[-CC-:B0-----:R-:W-:Y:S01]  /*a0c0*/  FFMA.FTZ R61, R88, R87.reuse, R90.reuse ;  /* 0x00000057583d7223 */ /* 0x181fe2000001005a */
[-CC-:B------:R-:W-:Y:S01]  /*a0d0*/  FFMA.FTZ R73, R73, R87.reuse, R90.reuse ;  /* 0x0000005749497223 */ /* 0x180fe2000001005a */
[--C-:B------:R-:W-:Y:S02]  /*a0e0*/  HADD2.F32 R63, -RZ, R51.reuse.H1_H1 ;  /* 0x30000033ff3f7230 */ /* 0x100fe40000004100 */
[-CC-:B------:R-:W-:Y:S01]  /*a0f0*/  FFMA.FTZ R85, R85, R87.reuse, R90.reuse ;  /* 0x0000005755557223 */ /* 0x180fe2000001005a */
[----:B------:R-:W-:Y:S01]  /*a100*/  FADD.FTZ R61, R86, -R61 ;  /* 0x8000003d563d7221 */ /* 0x000fe20000010000 */
[-CC-:B------:R-:W-:Y:S01]  /*a110*/  FFMA.FTZ R82, R82, R87.reuse, R90.reuse ;  /* 0x0000005752527223 */ /* 0x180fe2000001005a */
[----:B------:R-:W-:Y:S02]  /*a120*/  HADD2.F32 R52, -RZ, R50.H0_H0 ;  /* 0x20000032ff347230 */ /* 0x000fe40000004100 */
[----:B------:R-:W-:Y:S01]  /*a130*/  FFMA.FTZ R0, R77, R87, R90 ;  /* 0x000000574d007223 */ /* 0x000fe2000001005a */
[----:B------:R-:W-:Y:S01]  /*a140*/  FADD.FTZ R73, R72, -R73 ;  /* 0x8000004948497221 */ /* 0x000fe20000010000 */
[----:B------:R-:W-:-:S02]  /*a150*/  HADD2.F32 R60, -RZ, R51.H0_H0 ;  /* 0x20000033ff3c7230 */ /* 0x000fc40000004100 */
[----:B------:R-:W-:Y:S01]  /*a160*/  FFMA.FTZ R62, R186, R61, R63 ;  /* 0x0000003dba3e7223 */ /* 0x000fe2000001003f */
[----:B------:R-:W-:Y:S01]  /*a170*/  FADD.FTZ R85, R84, -R85 ;  /* 0x8000005554557221 */ /* 0x000fe20000010000 */
[----:B------:R-:W-:Y:S01]  /*a180*/  HADD2.F32 R54, -RZ, R50.H1_H1 ;  /* 0x30000032ff367230 */ /* 0x000fe20000004100 */
[----:B------:R-:W-:Y:S01]  /*a190*/  ISETP.GE.U32.AND P2, PT, R96, RZ, PT ;  /* 0x000000ff6000720c */ /* 0x000fe20003f46070 */
[----:B------:R-:W-:Y:S01]  /*a1a0*/  FADD.FTZ R83, R83, -R82 ;  /* 0x8000005253537221 */ /* 0x000fe20000010000 */
[----:B------:R-:W-:Y:S01]  /*a1b0*/  FADD.FTZ R75, R75, -R0 ;  /* 0x800000004b4b7221 */ /* 0x000fe20000010000 */
[----:B------:R-:W-:Y:S01]  /*a1c0*/  FFMA.FTZ R73, R186, R73, R52 ;  /* 0x00000049ba497223 */ /* 0x000fe20000010034 */
[--C-:B------:R-:W-:Y:S02]  /*a1d0*/  HADD2.F32 R0, -RZ, R49.reuse.H0_H0 ;  /* 0x20000031ff007230 */ /* 0x100fe40000004100 */
[----:B------:R-:W-:Y:S01]  /*a1e0*/  FMUL.FTZ R52, R62, UR6 ;  /* 0x000000063e347c20 */ /* 0x000fe20008410000 */
[C---:B------:R-:W-:Y:S01]  /*a1f0*/  FFMA.FTZ R85, R186.reuse, R85, R60 ;  /* 0x00000055ba557223 */ /* 0x040fe2000001003c */
[----:B------:R-:W-:Y:S01]  /*a200*/  ISETP.GE.U32.AND.EX P2, PT, R97, 0x1000000, PT, P2 ;  /* 0x010000006100780c */ /* 0x000fe20003f46120 */
[C---:B------:R-:W-:Y:S01]  /*a210*/  FFMA.FTZ R60, R186.reuse, R83, R54 ;  /* 0x00000053ba3c7223 */ /* 0x040fe20000010036 */
[----:B------:R-:W-:Y:S01]  /*a220*/  FFMA.FTZ R75, R186, R75, R0 ;  /* 0x0000004bba4b7223 */ /* 0x000fe20000010000 */
[----:B------:R-:W-:Y:S01]  /*a230*/  FMUL.FTZ R0, R73, UR6 ;  /* 0x0000000649007c20 */ /* 0x000fe20008410000 */
[----:B------:R-:W-:Y:S01]  /*a240*/  FSEL R72, R52, RZ, P2 ;  /* 0x000000ff34487208 */ /* 0x000fe20001000000 */
[----:B------:R-:W-:Y:S01]  /*a250*/  FMUL.FTZ R52, R60, UR6 ;  /* 0x000000063c347c20 */ /* 0x000fe20008410000 */
[C---:B------:R-:W-:Y:S01]  /*a260*/  LOP3.LUT P6, RZ, R97.reuse, 0xff, RZ, 0xc0, !PT ;  /* 0x000000ff61ff7812 */ /* 0x040fe200078cc0ff */
[-CC-:B------:R-:W-:Y:S01]  /*a270*/  FFMA.FTZ R53, R80, R87.reuse, R90.reuse ;  /* 0x0000005750357223 */ /* 0x180fe2000001005a */
[----:B------:R-:W-:Y:S01]  /*a280*/  LOP3.LUT P2, RZ, R97, 0xff00, RZ, 0xc0, !PT ;  /* 0x0000ff0061ff7812 */ /* 0x000fe2000784c0ff */
[-CC-:B------:R-:W-:Y:S01]  /*a290*/  FFMA.FTZ R55, R76, R87.reuse, R90.reuse ;  /* 0x000000574c377223 */ /* 0x180fe2000001005a */
[----:B------:R-:W-:Y:S01]  /*a2a0*/  FMUL.FTZ R54, R85, UR6 ;  /* 0x0000000655367c20 */ /* 0x000fe20008410000 */
[----:B------:R-:W-:Y:S01]  /*a2b0*/  FFMA.FTZ R90, R81, R87, R90 ;  /* 0x00000057515a7223 */ /* 0x000fe2000001005a */
[----:B------:R-:W-:Y:S01]  /*a2c0*/  LOP3.LUT P5, RZ, R97, 0xff0000, RZ, 0xc0, !PT ;  /* 0x00ff000061ff7812 */ /* 0x000fe200078ac0ff */
[----:B------:R-:W-:Y:S01]  /*a2d0*/  HADD2.F32 R61, -RZ, R49.H1_H1 ;  /* 0x30000031ff3d7230 */ /* 0x000fe20000004100 */
[----:B------:R-:W-:Y:S01]  /*a2e0*/  FSEL R69, R0, RZ, P6 ;  /* 0x000000ff00457208 */ /* 0x000fe20003000000 */
[----:B------:R-:W-:Y:S01]  /*a2f0*/  FADD.FTZ R55, R74, -R55 ;  /* 0x800000374a377221 */ /* 0x000fe20000010000 */
[----:B------:R-:W-:Y:S01]  /*a300*/  FSEL R70, R52, RZ, P2 ;  /* 0x000000ff34467208 */ /* 0x000fe20001000000 */
[----:B------:R-:W-:-:S02]  /*a310*/  HADD2.F32 R0, -RZ, R48.H0_H0 ;  /* 0x20000030ff007230 */ /* 0x000fc40000004100 */
[----:B------:R-:W-:Y:S01]  /*a320*/  FADD.FTZ R53, R78, -R53 ;  /* 0x800000354e357221 */ /* 0x000fe20000010000 */
[----:B------:R-:W-:Y:S02]  /*a330*/  HADD2.F32 R52, -RZ, R48.H1_H1 ;  /* 0x30000030ff347230 */ /* 0x000fe40000004100 */
        /* <DEDUP_REMOVED lines=26> */
.L_x_3200:
[-CC-:B0-----:R-:W-:Y:S01]  /*a4e0*/  FFMA.FTZ R67, R88, R87.reuse, R90.reuse ;  /* 0x0000005758437223 */ /* 0x181fe2000001005a */
[-CC-:B------:R-:W-:Y:S01]  /*a4f0*/  FFMA.FTZ R85, R85, R87.reuse, R90.reuse ;  /* 0x0000005755557223 */ /* 0x180fe2000001005a */
[-CC-:B------:R-:W-:Y:S01]  /*a500*/  FFMA.FTZ R0, R77, R87.reuse, R90.reuse ;  /* 0x000000574d007223 */ /* 0x180fe2000001005a */
[--C-:B------:R-:W-:Y:S02]  /*a510*/  HADD2.F32 R69, -RZ, R51.reuse.H1_H1 ;  /* 0x30000033ff457230 */ /* 0x100fe40000004100 */
[----:B------:R-:W-:Y:S01]  /*a520*/  FADD.FTZ R67, R86, -R67 ;  /* 0x8000004356437221 */ /* 0x000fe20000010000 */
[----:B------:R-:W-:Y:S02]  /*a530*/  HADD2.F32 R60, -RZ, R51.H0_H0 ;  /* 0x20000033ff3c7230 */ /* 0x000fe40000004100 */
[-CC-:B------:R-:W-:Y:S01]  /*a540*/  FFMA.FTZ R73, R73, R87.reuse, R90.reuse ;  /* 0x0000005749497223 */ /* 0x180fe2000001005a */
[----:B------:R-:W-:Y:S01]  /*a550*/  FADD.FTZ R85, R84, -R85 ;  /* 0x8000005554557221 */ /* 0x000fe20000010000 */
[----:B------:R-:W-:Y:S01]  /*a560*/  FFMA.FTZ R82, R82, R87, R90 ;  /* 0x0000005752527223 */ /* 0x000fe2000001005a */
[----:B------:R-:W-:Y:S01]  /*a570*/  FADD.FTZ R75, R75, -R0 ;  /* 0x800000004b4b7221 */ /* 0x000fe20000010000 */
[----:B------:R-:W-:-:S02]  /*a580*/  HADD2.F32 R0, -RZ, R50.H0_H0 ;  /* 0x20000032ff007230 */ /* 0x000fc40000004100 */
[----:B------:R-:W-:Y:S01]  /*a590*/  FFMA.FTZ R69, R186, R67, R69 ;  /* 0x00000043ba457223 */ /* 0x000fe20000010045 */
[----:B------:R-:W-:Y:S01]  /*a5a0*/  FADD.FTZ R73, R72, -R73 ;  /* 0x8000004948497221 */ /* 0x000fe20000010000 */
[----:B------:R-:W-:Y:S01]  /*a5b0*/  FFMA.FTZ R85, R186, R85, R60 ;  /* 0x00000055ba557223 */ /* 0x000fe2000001003c */
[----:B------:R-:W-:Y:S02]  /*a5c0*/  HADD2.F32 R67, -RZ, R50.H1_H1 ;  /* 0x30000032ff437230 */ /* 0x000fe40000004100 */
[-CC-:B------:R-:W-:Y:S01]  /*a5d0*/  FFMA.FTZ R61, R80, R87.reuse, R90.reuse ;  /* 0x00000057503d7223 */ /* 0x180fe2000001005a */
[--C-:B------:R-:W-:Y:S02]  /*a5e0*/  HADD2.F32 R62, -RZ, R49.reuse.H0_H0 ;  /* 0x20000031ff3e7230 */ /* 0x100fe40000004100 */
[-C--:B------:R-:W-:Y:S01]  /*a5f0*/  FFMA.FTZ R63, R76, R87.reuse, R90 ;  /* 0x000000574c3f7223 */ /* 0x080fe2000001005a */
[----:B------:R-:W-:Y:S01]  /*a600*/  FADD.FTZ R83, R83, -R82 ;  /* 0x8000005253537221 */ /* 0x000fe20000010000 */
[----:B------:R-:W-:Y:S01]  /*a610*/  ISETP.GE.U32.AND P2, PT, R96, RZ, PT ;  /* 0x000000ff6000720c */ /* 0x000fe20003f46070 */
        /* <DEDUP_REMOVED lines=19> */
[C---:B------:R-:W-:Y:S01]  /*a750*/  FFMA.FTZ R63, R186.reuse, R63, R66 ;  /* 0x0000003fba3f7223 */ /* 0x040fe20000010042 */
        /* <DEDUP_REMOVED lines=22> */
.L_x_3199:
[----:B------:R-:W-:Y:S05]  /*a8c0*/  @!P1 BRA `(.L_x_3201) ;  /* 0x0000000000e89947 */ /* 0x000fea0003800000 */
[-CC-:B0-----:R-:W-:Y:S01]  /*a8d0*/  FFMA.FTZ R61, R88, R87.reuse, R90.reuse ;  /* 0x00000057583d7223 */ /* 0x181fe2000001005a */
[-CC-:B------:R-:W-:Y:S01]  /*a8e0*/  FFMA.FTZ R73, R73, R87.reuse, R90.reuse ;  /* 0x0000005749497223 */ /* 0x180fe2000001005a */
[-CC-:B------:R-:W-:Y:S01]  /*a8f0*/  FFMA.FTZ R85, R85, R87.reuse, R90.reuse ;  /* 0x0000005755557223 */ /* 0x180fe2000001005a */
[----:B------:R-:W-:Y:S01]  /*a900*/  ISETP.GE.U32.AND P2, PT, R96, RZ, PT ;  /* 0x000000ff6000720c */ /* 0x000fe20003f46070 */
[----:B------:R-:W-:Y:S01]  /*a910*/  FADD.FTZ R61, R86, -R61 ;  /* 0x8000003d563d7221 */ /* 0x000fe20000010000 */
[----:B------:R-:W-:Y:S01]  /*a920*/  FADD.FTZ R73, R72, -R73 ;  /* 0x8000004948497221 */ /* 0x000fe20000010000 */
[----:B------:R-:W-:Y:S01]  /*a930*/  FADD.FTZ R85, R84, -R85 ;  /* 0x8000005554557221 */ /* 0x000fe20000010000 */
[--C-:B------:R-:W-:Y:S01]  /*a940*/  FFMA.FTZ R0, R77, R87, R90.reuse ;  /* 0x000000574d007223 */ /* 0x100fe2000001005a */
[----:B------:R-:W-:Y:S01]  /*a950*/  FMUL.FTZ R72, R186, R61 ;  /* 0x0000003dba487220 */ /* 0x000fe20000410000 */
[----:B------:R-:W-:Y:S01]  /*a960*/  FFMA.FTZ R82, R82, R87, R90 ;  /* 0x0000005752527223 */ /* 0x000fe2000001005a */
[----:B------:R-:W-:Y:S01]  /*a970*/  FMUL.FTZ R85, R186, R85 ;  /* 0x00000055ba557220 */ /* 0x000fe20000410000 */
[----:B------:R-:W-:Y:S01]  /*a980*/  ISETP.GE.U32.AND.EX P2, PT, R97, 0x1000000, PT, P2 ;  /* 0x010000006100780c */ /* 0x000fe20003f46120 */
[----:B------:R-:W-:Y:S01]  /*a990*/  FMUL.FTZ R52, R72, UR6 ;  /* 0x0000000648347c20 */ /* 0x000fe20008410000 */
[----:B------:R-:W-:Y:S01]  /*a9a0*/  FADD.FTZ R75, R75, -R0 ;  /* 0x800000004b4b7221 */ /* 0x000fe20000010000 */
        /* <DEDUP_REMOVED lines=44> */
.L_x_3201:
[-CC-:B------:R-:W-:Y:S01]  /*ac70*/  FFMA.FTZ R85, R85, R87.reuse, R90.reuse ;  /* 0x0000005755557223 */ /* 0x180fe2000001005a */
[-CC-:B0-----:R-:W-:Y:S01]  /*ac80*/  FFMA.FTZ R67, R88, R87.reuse, R90.reuse ;  /* 0x0000005758437223 */ /* 0x181fe2000001005a */
[-CC-:B------:R-:W-:Y:S01]  /*ac90*/  FFMA.FTZ R0, R77, R87.reuse, R90.reuse ;  /* 0x000000574d007223 */ /* 0x180fe2000001005a */
[-CC-:B------:R-:W-:Y:S01]  /*aca0*/  FFMA.FTZ R73, R73, R87.reuse, R90.reuse ;  /* 0x0000005749497223 */ /* 0x180fe2000001005a */
[----:B------:R-:W-:Y:S01]  /*acb0*/  FADD.FTZ R85, R84, -R85 ;  /* 0x8000005554557221 */ /* 0x000fe20000010000 */
[----:B------:R-:W-:Y:S01]  /*acc0*/  FADD.FTZ R67, R86, -R67 ;  /* 0x8000004356437221 */ /* 0x000fe20000010000 */
[-CC-:B------:R-:W-:Y:S01]  /*acd0*/  FFMA.FTZ R82, R82, R87.reuse, R90.reuse ;  /* 0x0000005752527223 */ /* 0x180fe2000001005a */
[--C-:B------:R-:W-:Y:S01]  /*ace0*/  FFMA.FTZ R61, R80, R87, R90.reuse ;  /* 0x00000057503d7223 */ /* 0x100fe2000001005a */
        /* <DEDUP_REMOVED lines=45> */
.L_x_3197:
        /* <DEDUP_REMOVED lines=13> */
.L_x_3168:
        /* <DEDUP_REMOVED lines=60> */
.L_x_3167:
[----:B------:R-:W-:Y:S05]  /*b450*/  BSYNC B0 ;  /* 0x0000000000007941 */ /* 0x000fea0003800000 */
.L_x_3166:
        /* <DEDUP_REMOVED lines=60> */
[----:B------:R-:W-:Y:S01]  /*b820*/  FADD.FTZ R3, R3, R14 ;  /* 0x0000000e03037221 */ /* 0x000fe20000010000 */
[----:B-----5:R-:W-:Y:S01]  /*b830*/  FADD.FTZ R8, RZ, R8 ;  /* 0x00000008ff087221 */ /* 0x020fe20000010000 */
[----:B------:R-:W5:Y:S01]  /*b840*/  LDC R14, c[0x0][0x388] ;  /* 0x0000e200ff0e7b82 */ /* 0x000f620000000800 */
[----:B------:R-:W2:Y:S01]  /*b850*/  LDS R43, [R53+0x3600] ;  /* 0x00360000352b7984 */ /* 0x000ea20000000800 */
[----:B------:R-:W-:Y:S01]  /*b860*/  FADD.FTZ R9, RZ, R9 ;  /* 0x00000009ff097221 */ /* 0x000fe20000010000 */
[----:B------:R-:W-:-:S02]  /*b870*/  FADD.FTZ R8, R8, R17 ;  /* 0x0000001108087221 */ /* 0x000fc40000010000 */
[----:B------:R-:W-:Y:S01]  /*b880*/  LDS R42, [R53+0x3800] ;  /* 0x00380000352a7984 */ /* 0x000fe20000000800 */
[----:B------:R-:W-:Y:S01]  /*b890*/  FADD.FTZ R10, RZ, R10 ;  /* 0x0000000aff0a7221 */ /* 0x000fe20000010000 */
[----:B------:R-:W-:Y:S02]  /*b8a0*/  FADD.FTZ R9, R9, R16 ;  /* 0x0000001009097221 */ /* 0x000fe40000010000 */
[----:B------:R-:W2:Y:S01]  /*b8b0*/  LDS R45, [R53+0x3a00] ;  /* 0x003a0000352d7984 */ /* 0x000ea20000000800 */
[----:B------:R-:W-:Y:S01]  /*b8c0*/  FADD.FTZ R10, R10, R19 ;  /* 0x000000130a0a7221 */ /* 0x000fe20000010000 */
[----:B------:R-:W-:Y:S02]  /*b8d0*/  FADD.FTZ R2, R2, R23 ;  /* 0x0000001702027221 */ /* 0x000fe40000010000 */
[----:B------:R-:W2:Y:S01]  /*b8e0*/  LDS R44, [R53+0x3c00] ;  /* 0x003c0000352c7984 */ /* 0x000ea20000000800 */
[----:B------:R-:W-:-:S03]  /*b8f0*/  FADD.FTZ R3, R3, R22 ;  /* 0x0000001603037221 */ /* 0x000fc60000010000 */
[----:B------:R-:W2:Y:S01]  /*b900*/  LDS R47, [R53+0x3e00] ;  /* 0x003e0000352f7984 */ /* 0x000ea20000000800 */
[----:B------:R-:W-:Y:S01]  /*b910*/  FADD.FTZ R8, R8, R37 ;  /* 0x0000002508087221 */ /* 0x000fe20000010000 */
[----:B------:R-:W-:Y:S01]  /*b920*/  BAR.SYNC.DEFER_BLOCKING 0x0 ;  /* 0x0000000000007b1d */ /* 0x000fe20000010000 */
[----:B0-----:R-:W-:Y:S01]  /*b930*/  FADD.FTZ R9, R9, R36 ;  /* 0x0000002409097221 */ /* 0x001fe20000010000 */
[----:B-----5:R-:W-:Y:S02]  /*b940*/  IMAD R19, R14, UR9, RZ ;  /* 0x000000090e137c24 */ /* 0x020fe4000f8e02ff */
[----:B-1----:R-:W-:-:S03]  /*b950*/  FADD.FTZ R10, R10, R39 ;  /* 0x000000270a0a7221 */ /* 0x002fc60000010000 */
[----:B------:R-:W-:Y:S01]  /*b960*/  IADD3 R22, P0, PT, R19, R54, RZ ;  /* 0x0000003613167210 */ /* 0x000fe20007f1e0ff */
[----:B---3--:R-:W-:Y:S01]  /*b970*/  FADD.FTZ R11, R11, R38 ;  /* 0x000000260b0b7221 */ /* 0x008fe20000010000 */
[----:B----4-:R-:W-:Y:S02]  /*b980*/  FADD.FTZ R41, R12, R41 ;  /* 0x000000290c297221 */ /* 0x010fe40000010000 */
[----:B------:R-:W-:Y:S02]  /*b990*/  IADD3.X R37, PT, PT, RZ, RZ, RZ, P0, !PT ;  /* 0x000000ffff257210 */ /* 0x000fe400007fe4ff */
[C---:B------:R-:W-:Y:S01]  /*b9a0*/  SHF.L.U32 R20, R22.reuse, 0x2, RZ ;  /* 0x0000000216147819 */ /* 0x040fe200000006ff */
[----:B--2---:R-:W-:Y:S01]  /*b9b0*/  FADD.FTZ R13, R13, R40 ;  /* 0x000000280d0d7221 */ /* 0x004fe20000010000 */
[----:B------:R-:W-:Y:S01]  /*b9c0*/  SHF.L.U64.HI R22, R22, 0x2, R37 ;  /* 0x0000000216167819 */ /* 0x000fe20000010225 */
[----:B------:R-:W-:Y:S01]  /*b9d0*/  FADD.FTZ R43, R2, R43 ;  /* 0x0000002b022b7221 */ /* 0x000fe20000010000 */
[----:B------:R-:W-:Y:S01]  /*b9e0*/  IADD3 R2, P0, PT, R20, UR22, RZ ;  /* 0x0000001614027c10 */ /* 0x000fe2000ff1e0ff */
[----:B------:R0:W-:Y:S04]  /*b9f0*/  STS.128 [R0], R4 ;  /* 0x0000000400007388 */ /* 0x0001e80000000c00 */
[----:B------:R-:W-:Y:S01]  /*ba00*/  STS.128 [R0+0x10], R176 ;  /* 0x000010b000007388 */ /* 0x000fe20000000c00 */
[----:B------:R-:W-:-:S03]  /*ba10*/  FADD.FTZ R45, R8, R45 ;  /* 0x0000002d082d7221 */ /* 0x000fc60000010000 */
[----:B------:R-:W-:Y:S01]  /*ba20*/  STS.128 [R0+0x400], R172 ;  /* 0x000400ac00007388 */ /* 0x000fe20000000c00 */
[----:B------:R-:W-:-:S03]  /*ba30*/  FADD.FTZ R9, R9, R44 ;  /* 0x0000002c09097221 */ /* 0x000fc60000010000 */
[----:B------:R-:W-:Y:S01]  /*ba40*/  STS.128 [R0+0x410], R164 ;  /* 0x000410a400007388 */ /* 0x000fe20000000c00 */
[----:B------:R-:W-:-:S03]  /*ba50*/  FADD.FTZ R47, R10, R47 ;  /* 0x0000002f0a2f7221 */ /* 0x000fc60000010000 */
[----:B------:R-:W-:Y:S01]  /*ba60*/  STS.128 [R0+0x800], R24 ;  /* 0x0008001800007388 */ /* 0x000fe20000000c00 */
[----:B0-----:R-:W-:-:S03]  /*ba70*/  FADD.FTZ R7, R3, R42 ;  /* 0x0000002a03077221 */ /* 0x001fc60000010000 */
        /* <DEDUP_REMOVED lines=22> */
[----:B----4-:R-:W-:-:S03]  /*bbe0*/  FADD.FTZ R48, RZ, R48 ;  /* 0x00000030ff307221 */ /* 0x010fc60000010000 */
[----:B------:R-:W4:Y:S01]  /*bbf0*/  LDS R17, [R53+0x1800] ;  /* 0x0018000035117984 */ /* 0x000f220000000800 */
[----:B-----5:R-:W-:-:S03]  /*bc00*/  FADD.FTZ R4, R4, R25 ;  /* 0x0000001904047221 */ /* 0x020fc60000010000 */
        /* <DEDUP_REMOVED lines=8> */
[----:B------:R-:W-:Y:S02]  /*bc90*/  FADD.FTZ R27, R48, R27 ;  /* 0x0000001b301b7221 */ /* 0x000fe40000010000 */
[----:B------:R-:W5:Y:S01]  /*bca0*/  LDS R12, [R53+0xe00] ;  /* 0x000e0000350c7984 */ /* 0x000f620000000800 */
[----:B------:R-:W-:-:S03]  /*bcb0*/  IADD3.X R3, PT, PT, R22, UR23, RZ, P0, !PT ;  /* 0x0000001716037c10 */ /* 0x000fc600087fe4ff */
        /* <DEDUP_REMOVED lines=52> */
.L_x_3169:
        /* <DEDUP_REMOVED lines=8> */
.L_x_3204:
[----:B------:R-:W-:Y:S05]  /*c080*/  BSYNC B2 ;  /* 0x0000000000027941 */ /* 0x000fea0003800000 */
.L_x_3203:
        /* <DEDUP_REMOVED lines=8> */
.L_x_3205:
[----:B------:R-:W-:-:S05]  /*c110*/  FADD.FTZ R64, R219, R64 ;  /* 0x00000040db407221 */ /* 0x000fca0000010000 */
[----:B------:R-:W-:Y:S01]  /*c120*/  MOV R223, R64 ;  /* 0x0000004000df7202 */ /* 0x000fe20000000f00 */
[----:B------:R-:W-:Y:S01]  /*c130*/  HFMA2 R216, -RZ, RZ, 0, 1.1920928955078125e-07 ;  /* 0x00000002ffd87431 */ /* 0x000fe200000001ff */
[----:B------:R-:W-:-:S07]  /*c140*/  MOV R90, R214 ;  /* 0x000000d6005a7202 */ /* 0x000fce0000000f00 */
[----:B------:R-:W-:Y:S05]  /*c150*/  WARPSYNC.COLLECTIVE R212, `(.L_x_3206) ;  /* 0x00000000d4087348 */ /* 0x000fea0003c00000 */
[----:B------:R0:W1:Y:S02]  /*c160*/  SHFL.BFLY P2, R214, R223, R216, R225 ;  /* 0x0c0000d8dfd67389 */ /* 0x00006400000400e1 */
[----:B01----:R-:W-:Y:S05]  /*c170*/  ENDCOLLECTIVE ;  /* 0x000000000000791b */ /* 0x003fea0003800000 */
.L_x_3206:
[----:B------:R-:W-:-:S05]  /*c180*/  FADD.FTZ R90, R61, R90 ;  /* 0x0000005a3d5a7221 */ /* 0x000fca0000010000 */
[----:B------:R-:W-:Y:S02]  /*c190*/  MOV R223, R90 ;  /* 0x0000005a00df7202 */ /* 0x000fe40000000f00 */
[----:B------:R-:W-:-:S07]  /*c1a0*/  MOV R87, R214 ;  /* 0x000000d600577202 */ /* 0x000fce0000000f00 */
[----:B------:R-:W-:Y:S05]  /*c1b0*/  WARPSYNC.COLLECTIVE R212, `(.L_x_3207) ;  /* 0x00000000d4087348 */ /* 0x000fea0003c00000 */
[----:B------:R0:W1:Y:S02]  /*c1c0*/  SHFL.BFLY P2, R214, R223, R216, R225 ;  /* 0x0c0000d8dfd67389 */ /* 0x00006400000400e1 */
[----:B01----:R-:W-:Y:S05]  /*c1d0*/  ENDCOLLECTIVE ;  /* 0x000000000000791b */ /* 0x003fea0003800000 */
.L_x_3207:
[----:B------:R-:W-:-:S05]  /*c1e0*/  FADD.FTZ R87, R64, R87 ;  /* 0x0000005740577221 */ /* 0x000fca0000010000 */
[----:B------:R-:W-:Y:S01]  /*c1f0*/  MOV R223, R87 ;  /* 0x0000005700df7202 */ /* 0x000fe20000000f00 */
[----:B------:R-:W-:Y:S01]  /*c200*/  HFMA2 R216, -RZ, RZ, 0, 2.384185791015625e-07 ;  /* 0x00000004ffd87431 */ /* 0x000fe200000001ff */
[----:B------:R-:W-:-:S07]  /*c210*/  MOV R221, R214 ;  /* 0x000000d600dd7202 */ /* 0x000fce0000000f00 */
[----:B------:R-:W-:Y:S05]  /*c220*/  WARPSYNC.COLLECTIVE R212, `(.L_x_3208) ;  /* 0x00000000d4087348 */ /* 0x000fea0003c00000 */
[----:B------:R0:W1:Y:S02]  /*c230*/  SHFL.BFLY P2, R214, R223, R216, R225 ;  /* 0x0c0000d8dfd67389 */ /* 0x00006400000400e1 */
[----:B01----:R-:W-:Y:S05]  /*c240*/  ENDCOLLECTIVE ;  /* 0x000000000000791b */ /* 0x003fea0003800000 */
.L_x_3208:
[----:B------:R-:W-:-:S05]  /*c250*/  FADD.FTZ R221, R90, R221 ;  /* 0x000000dd5add7221 */ /* 0x000fca0000010000 */
[----:B------:R-:W-:Y:S02]  /*c260*/  MOV R223, R221 ;  /* 0x000000dd00df7202 */ /* 0x000fe40000000f00 */
[----:B------:R-:W-:-:S07]  /*c270*/  MOV R208, R214 ;  /* 0x000000d600d07202 */ /* 0x000fce0000000f00 */
[----:B------:R-:W-:Y:S05]  /*c280*/  WARPSYNC.COLLECTIVE R212, `(.L_x_3209) ;  /* 0x00000000d4087348 */ /* 0x000fea0003c00000 */
[----:B------:R0:W1:Y:S02]  /*c290*/  SHFL.BFLY P2, R214, R223, R216, R225 ;  /* 0x0c0000d8dfd67389 */ /* 0x00006400000400e1 */
[----:B01----:R-:W-:Y:S05]  /*c2a0*/  ENDCOLLECTIVE ;  /* 0x000000000000791b */ /* 0x003fea0003800000 */
.L_x_3209:
[----:B------:R-:W-:-:S05]  /*c2b0*/  FADD.FTZ R208, R87, R208 ;  /* 0x000000d057d07221 */ /* 0x000fca0000010000 */
[----:B------:R-:W-:Y:S01]  /*c2c0*/  MOV R223, R208 ;  /* 0x000000d000df7202 */ /* 0x000fe20000000f00 */
[----:B------:R-:W-:Y:S01]  /*c2d0*/  HFMA2 R216, -RZ, RZ, 0, 4.76837158203125e-07 ;  /* 0x00000008ffd87431 */ /* 0x000fe200000001ff */
[----:B------:R-:W-:-:S07]  /*c2e0*/  MOV R210, R214 ;  /* 0x000000d600d27202 */ /* 0x000fce0000000f00 */
[----:B------:R-:W-:Y:S05]  /*c2f0*/  WARPSYNC.COLLECTIVE R212, `(.L_x_3210) ;  /* 0x00000000d4087348 */ /* 0x000fea0003c00000 */
[----:B------:R0:W1:Y:S02]  /*c300*/  SHFL.BFLY P2, R214, R223, R216, R225 ;  /* 0x0c0000d8dfd67389 */ /* 0x00006400000400e1 */
[----:B01----:R-:W-:Y:S05]  /*c310*/  ENDCOLLECTIVE ;  /* 0x000000000000791b */ /* 0x003fea0003800000 */
.L_x_3210:
[----:B------:R-:W-:-:S05]  /*c320*/  FADD.FTZ R210, R221, R210 ;  /* 0x000000d2ddd27221 */ /* 0x000fca0000010000 */
[----:B------:R-:W-:Y:S02]  /*c330*/  MOV R223, R210 ;  /* 0x000000d200df7202 */ /* 0x000fe40000000f00 */
[----:B------:R-:W-:-:S07]  /*c340*/  MOV R61, R214 ;  /* 0x000000d6003d7202 */ /* 0x000fce0000000f00 */
[----:B------:R-:W-:Y:S05]  /*c350*/  WARPSYNC.COLLECTIVE R212, `(.L_x_3211) ;  /* 0x00000000d4087348 */ /* 0x000fea0003c00000 */
[----:B------:R0:W1:Y:S02]  /*c360*/  SHFL.BFLY P2, R214, R223, R216, R225 ;  /* 0x0c0000d8dfd67389 */ /* 0x00006400000400e1 */
[----:B01----:R-:W-:Y:S05]  /*c370*/  ENDCOLLECTIVE ;  /* 0x000000000000791b */ /* 0x003fea0003800000 */
.L_x_3211:
[----:B------:R-:W-:-:S05]  /*c380*/  FADD.FTZ R61, R208, R61 ;  /* 0x0000003dd03d7221 */ /* 0x000fca0000010000 */
[----:B------:R-:W-:Y:S01]  /*c390*/  MOV R223, R61 ;  /* 0x0000003d00df7202 */ /* 0x000fe20000000f00 */
[----:B------:R-:W-:Y:S01]  /*c3a0*/  HFMA2 R216, -RZ, RZ, 0, 9.5367431640625e-07 ;  /* 0x00000010ffd87431 */ /* 0x000fe200000001ff */
[----:B------:R-:W-:-:S07]  /*c3b0*/  MOV R219, R214 ;  /* 0x000000d600db7202 */ /* 0x000fce0000000f00 */
[----:B------:R-:W-:Y:S05]  /*c3c0*/  WARPSYNC.COLLECTIVE R212, `(.L_x_3212) ;  /* 0x00000000d4087348 */ /* 0x000fea0003c00000 */
[----:B------:R0:W1:Y:S02]  /*c3d0*/  SHFL.BFLY P2, R214, R223, R216, R225 ;  /* 0x0c0000d8dfd67389 */ /* 0x00006400000400e1 */
[----:B01----:R-:W-:Y:S05]  /*c3e0*/  ENDCOLLECTIVE ;  /* 0x000000000000791b */ /* 0x003fea0003800000 */
.L_x_3212:
[----:B------:R-:W-:-:S05]  /*c3f0*/  FADD.FTZ R219, R210, R219 ;  /* 0x000000dbd2db7221 */ /* 0x000fca0000010000 */
[----:B------:R-:W-:Y:S02]  /*c400*/  MOV R223, R219 ;  /* 0x000000db00df7202 */ /* 0x000fe40000000f00 */
[----:B------:R-:W-:-:S07]  /*c410*/  MOV R64, R214 ;  /* 0x000000d600407202 */ /* 0x000fce0000000f00 */
[----:B------:R-:W-:Y:S05]  /*c420*/  WARPSYNC.COLLECTIVE R212, `(.L_x_3213) ;  /* 0x00000000d4087348 */ /* 0x000fea0003c00000 */
[----:B------:R0:W1:Y:S02]  /*c430*/  SHFL.BFLY P2, R214, R223, R216, R225 ;  /* 0x0c0000d8dfd67389 */ /* 0x00006400000400e1 */
[----:B01----:R-:W-:Y:S05]  /*c440*/  ENDCOLLECTIVE ;  /* 0x000000000000791b */ /* 0x003fea0003800000 */
.L_x_3213:
[----:B------:R-:W-:Y:S01]  /*c450*/  MOV R90, R214 ;  /* 0x000000d6005a7202 */ /* 0x000fe20000000f00 */
[----:B------:R-:W-:Y:S06]  /*c460*/  BRA `(.L_x_3214) ;  /* 0xffffff58005c7947 */ /* 0x000fec000383ffff */
.L_x_3215:
        /* <DEDUP_REMOVED lines=9> */
.L_x_6081:


//--------------------- .text._ZN10layer_norm31ln_parallel_residual_bwd_kernelINS_13Kernel_traitsI6__halfS2_fS2_fjLj1024ELj1ELj4ELj1ELj16ENS_18Kernel_traits_baseILj1024ES2_S2_fS2_fjLj128EEEEELb0ELb0ELb0EEEvNS_9BwdParamsE --------------------------
	.section	.text._ZN10layer_norm31ln_parallel_residual_bwd_kernelINS_13Kernel_traitsI6__halfS2_fS2_fjLj1024ELj1ELj4ELj1ELj16ENS_18Kernel_traits_baseILj1024ES2_S2_fS2_fjLj128EEEEELb0ELb0ELb0EEEvNS_9BwdParamsE,"ax",@progbits
	.align	128
        .global         _ZN10layer_norm31ln_parallel_residual_bwd_kernelINS_13Kernel_traitsI6__halfS2_fS2_fjLj1024ELj1ELj4ELj1ELj16ENS_18Kernel_traits_baseILj1024ES2_S2_fS2_fjLj128EEEEELb0ELb0ELb0EEEvNS_9BwdParamsE
        .type           _ZN10layer_norm31ln_parallel_residual_bwd_kernelINS_13Kernel_traitsI6__halfS2_fS2_fjLj1024ELj1ELj4ELj1ELj16ENS_18Kernel_traits_baseILj1024ES2_S2_fS2_fjLj128EEEEELb0ELb0ELb0EEEvNS_9BwdParamsE,@function
        .size           _ZN10layer_norm31ln_parallel_residual_bwd_kernelINS_13Kernel_traitsI6__halfS2_fS2_fjLj1024ELj1ELj4ELj1ELj16ENS_18Kernel_traits_baseILj1024ES2_S2_fS2_fjLj128EEEEELb0ELb0ELb0EEEvNS_9BwdParamsE,(.L_x_6082 - _ZN10layer_norm31ln_parallel_residual_bwd_kernelINS_13Kernel_traitsI6__halfS2_fS2_fjLj1024ELj1ELj4ELj1ELj16ENS_18Kernel_traits_baseILj1024ES2_S2_fS2_fjLj128EEEEELb0ELb0ELb0EEEvNS_9BwdParamsE)
        .other          _ZN10layer_norm31ln_parallel_residual_bwd_kernelINS_13Kernel_traitsI6__halfS2_fS2_fjLj1024ELj1ELj4ELj1ELj16ENS_18Kernel_traits_baseILj1024ES2_S2_fS2_fjLj128EEEEELb0ELb0ELb0EEEvNS_9BwdParamsE,@"STO_CUDA_ENTRY STV_DEFAULT"
_ZN10layer_norm31ln_parallel_residual_bwd_kernelINS_13Kernel_traitsI6__halfS2_fS2_fjLj1024ELj1ELj4ELj1ELj16ENS_18Kernel_traits_baseILj1024ES2_S2_fS2_fjLj128EEEEELb0ELb0ELb0EEEvNS_9BwdParamsE:
.text._ZN10layer_norm31ln_parallel_residual_bwd_kernelINS_13Kernel_traitsI6__halfS2_fS2_fjLj1024ELj1ELj4ELj1ELj16ENS_18Kernel_traits_baseILj1024ES2_S2_fS2_fjLj128EEEEELb0ELb0ELb0EEEvNS_9BwdParamsE:
        /* <DEDUP_REMOVED lines=200> */
[----:B------:R-:W-:-:S02]  /*0c80*/  PLOP3.LUT P2, PT, PT, PT, UP0, 0x80, 0x8 ;  /* 0x000000000008781c */ /* 0x000fc40003f4f008 */
[----:B------:R-:W-:Y:S01]  /*0c90*/  CS2R R46, SRZ ;  /* 0x00000000002e7805 */ /* 0x000fe2000001ff00 */
[----:B------:R0:W-:Y:S01]  /*0ca0*/  STL [R1+0x6c], RZ ;  /* 0x00006cff01007387 */ /* 0x0001e20000100800 */
[----:B------:R-:W-:Y:S02]  /*0cb0*/  CS2R R40, SRZ ;  /* 0x0000000000287805 */ /* 0x000fe4000001ff00 */
        /* <DEDUP_REMOVED lines=25> */
.L_x_3267:
        /* <DEDUP_REMOVED lines=29> */
[----:B------:R-:W3:Y:S04]  /*1020*/  LDL.LU R218, [R1+0x18] ;  /* 0x0000180001da7983 */ /* 0x000ee80000300800 */
[----:B------:R-:W3:Y:S01]  /*1030*/  LDL.LU R30, [R1+0x98] ;  /* 0x00009800011e7983 */ /* 0x000ee20000300800 */
[----:B-1----:R-:W-:-:S03]  /*1040*/  IMAD.WIDE.U32 R152, R2, 0x10, R152 ;  /* 0x0000001002987825 */ /* 0x002fc600078e0098 */
[----:B------:R-:W3:Y:S04]  /*1050*/  LDL.LU R180, [R1+0x1c] ;  /* 0x00001c0001b47983 */ /* 0x000ee80000300800 */
[----:B------:R-:W3:Y:S01]  /*1060*/  LDL.LU R179, [R1+0x9c] ;  /* 0x00009c0001b37983 */ /* 0x000ee20000300800 */
[----:B----4-:R-:W-:-:S03]  /*1070*/  IMAD.WIDE.U32 R20, R2, 0x20, R20 ;  /* 0x0000002002147825 */ /* 0x010fc600078e0014 */
[----:B------:R-:W4:Y:S04]  /*1080*/  LDG.E.128 R152, desc[UR10][R152.64] ;  /* 0x0000000a98987981 */ /* 0x000f28000c1e1d00 */
[----:B------:R-:W2:Y:S01]  /*1090*/  LDG.E.128 R164, desc[UR10][R20.64] ;  /* 0x0000000a14a47981 */ /* 0x000ea2000c1e1d00 */
[----:B0-----:R-:W-:Y:S01]  /*10a0*/  IMAD.WIDE.U32 R156, R2, 0x10, R156 ;  /* 0x00000010029c7825 */ /* 0x001fe200078e009c */
[----:B------:R-:W-:Y:S02]  /*10b0*/  ISETP.NE.U32.AND P0, PT, RZ, UR12, PT ;  /* 0x0000000cff007c0c */ /* 0x000fe4000bf05070 */
[----:B------:R0:W3:Y:S04]  /*10c0*/  LDG.E.128 R160, desc[UR10][R20.64+0x10] ;  /* 0x0000100a14a07981 */ /* 0x0000e8000c1e1d00 */
[----:B------:R-:W3:Y:S01]  /*10d0*/  LDG.E.128 R156, desc[UR10][R156.64] ;  /* 0x0000000a9c9c7981 */ /* 0x000ee2000c1e1d00 */
[----:B------:R-:W-:Y:S01]  /*10e0*/  ISETP.NE.AND.EX P0, PT, RZ, UR13, PT, P0 ;  /* 0x0000000dff007c0c */ /* 0x000fe2000bf05300 */
[----:B------:R-:W-:-:S02]  /*10f0*/  HADD2.F32 R3, -RZ, R108.H0_H0 ;  /* 0x2000006cff037230 */ /* 0x000fc40000004100 */
[----:B------:R-:W-:Y:S01]  /*1100*/  HADD2.F32 R19, -RZ, R112.H0_H0 ;  /* 0x20000070ff137230 */ /* 0x000fe20000004100 */
[----:B------:R-:W3:Y:S04]  /*1110*/  LDL.LU R190, [R1] ;  /* 0x0000000001be7983 */ /* 0x000ee80000300800 */
[----:B------:R-:W3:Y:S04]  /*1120*/  LDL.LU R189, [R1+0x80] ;  /* 0x0000800001bd7983 */ /* 0x000ee80000300800 */
[----:B------:R-:W3:Y:S01]  /*1130*/  LDL.LU R196, [R1+0x4] ;  /* 0x0000040001c47983 */ /* 0x000ee20000300800 */
[----:B0-----:R-:W0:Y:S03]  /*1140*/  @P0 LDC.64 R20, c[0x0][0x438] ;  /* 0x00010e00ff140b82 */ /* 0x001e260000000a00 */
[----:B------:R-:W3:Y:S01]  /*1150*/  LDL.LU R197, [R1+0x84] ;  /* 0x0000840001c57983 */ /* 0x000ee20000300800 */
[----:B0-----:R-:W-:-:S05]  /*1160*/  @P0 IMAD.WIDE.U32 R20, R2, 0x20, R20 ;  /* 0x0000002002140825 */ /* 0x001fca00078e0014 */
[----:B------:R-:W5:Y:S04]  /*1170*/  @P0 LDG.E.128 R36, desc[UR10][R20.64] ;  /* 0x0000000a14240981 */ /* 0x000f68000c1e1d00 */
[----:B------:R0:W5:Y:S02]  /*1180*/  @P0 LDG.E.128 R32, desc[UR10][R20.64+0x10] ;  /* 0x0000100a14200981 */ /* 0x000164000c1e1d00 */
[----:B0-----:R-:W-:Y:S02]  /*1190*/  HADD2.F32 R21, -RZ, R112.H1_H1 ;  /* 0x30000070ff157230 */ /* 0x001fe40000004100 */
[----:B----4-:R-:W-:Y:S02]  /*11a0*/  HADD2.F32 R13, -RZ, R152.H0_H0 ;  /* 0x20000098ff0d7230 */ /* 0x010fe40000004100 */
[----:B--2---:R-:W-:-:S03]  /*11b0*/  FADD.FTZ R0, -R195, R164 ;  /* 0x000000a4c3007221 */ /* 0x004fc60000010100 */
[-C--:B------:R-:W-:Y:S01]  /*11c0*/  FMUL.FTZ R3, R3, R13.reuse ;  /* 0x0000000d03037220 */ /* 0x080fe20000410000 */
[----:B-----5:R-:W-:Y:S01]  /*11d0*/  FMUL.FTZ R0, R5, R0 ;  /* 0x0000000005007220 */ /* 0x020fe20000410000 */
[----:B---3--:R-:W-:Y:S02]  /*11e0*/  HADD2.F32 R14, -RZ, R156.H0_H0 ;  /* 0x2000009cff0e7230 */ /* 0x008fe40000004100 */
[----:B------:R-:W-:Y:S01]  /*11f0*/  FADD.FTZ R68, R68, R13 ;  /* 0x0000000d44447221 */ /* 0x000fe20000010000 */
        /* <DEDUP_REMOVED lines=8> */
[-C--:B------:R-:W-:Y:S01]  /*1280*/  FMUL.FTZ R13, R13, R19.reuse ;  /* 0x000000130d0d7220 */ /* 0x080fe20000410000 */
[----:B------:R-:W-:Y:S02]  /*1290*/  FMUL.FTZ R14, R5, R14 ;  /* 0x0000000e050e7220 */ /* 0x000fe40000410000 */
[----:B------:R-:W-:Y:S01]  /*12a0*/  FADD.FTZ R22, R22, R20 ;  /* 0x0000001416167221 */ /* 0x000fe20000010000 */
[----:B------:R-:W-:Y:S01]  /*12b0*/  STL [R1+0x10], R216 ;  /* 0x000010d801007387 */ /* 0x000fe20000100800 */
[-C--:B------:R-:W-:Y:S01]  /*12c0*/  FFMA.FTZ R13, R21, R20.reuse, R13 ;  /* 0x00000014150d7223 */ /* 0x080fe2000001000d */
[C---:B------:R-:W-:Y:S01]  /*12d0*/  FFMA.FTZ R29, R14.reuse, R20, R29 ;  /* 0x000000140e1d7223 */ /* 0x040fe2000001001d */
[----:B------:R-:W-:Y:S01]  /*12e0*/  FADD.FTZ R20, -R195, R166 ;  /* 0x000000a6c3147221 */ /* 0x000fe20000010100 */
[----:B------:R-:W-:Y:S01]  /*12f0*/  STL [R1+0x90], R217 ;  /* 0x000090d901007387 */ /* 0x000fe20000100800 */
[----:B------:R-:W-:Y:S01]  /*1300*/  FADD.FTZ R69, R69, R19 ;  /* 0x0000001345457221 */ /* 0x000fe20000010000 */
[----:B------:R-:W-:-:S02]  /*1310*/  FFMA.FTZ R225, R14, R19, R225 ;  /* 0x000000130ee17223 */ /* 0x000fc400000100e1 */
[----:B------:R0:W-:Y:S01]  /*1320*/  STL [R1+0x14], R22 ;  /* 0x0000141601007387 */ /* 0x0001e20000100800 */
[----:B------:R-:W-:Y:S02]  /*1330*/  HADD2.F32 R19, -RZ, R109.H0_H0 ;  /* 0x2000006dff137230 */ /* 0x000fe40000004100 */
[----:B------:R-:W-:Y:S01]  /*1340*/  FMUL.FTZ R20, R5, R20 ;  /* 0x0000001405147220 */ /* 0x000fe20000410000 */
[----:B------:R-:W-:Y:S01]  /*1350*/  HADD2.F32 R21, -RZ, R153.H0_H0 ;  /* 0x20000099ff157230 */ /* 0x000fe20000004100 */
[----:B------:R1:W-:Y:S01]  /*1360*/  STL [R1+0x94], R29 ;  /* 0x0000941d01007387 */ /* 0x0003e20000100800 */
[----:B0-----:R-:W-:-:S03]  /*1370*/  HADD2.F32 R22, -RZ, R157.H0_H0 ;  /* 0x2000009dff167230 */ /* 0x001fc60000004100 */
[----:B------:R-:W-:Y:S01]  /*1380*/  FMUL.FTZ R19, R19, R21 ;  /* 0x0000001513137220 */ /* 0x000fe20000410000 */
[----:B-1----:R-:W-:Y:S02]  /*1390*/  HADD2.F32 R29, -RZ, R113.H0_H0 ;  /* 0x20000071ff1d7230 */ /* 0x002fe40000004100 */
[----:B------:R-:W-:Y:S01]  /*13a0*/  FADD.FTZ R218, R218, R22 ;  /* 0x00000016dada7221 */ /* 0x000fe20000010000 */
[-C--:B------:R-:W-:Y:S02]  /*13b0*/  FFMA.FTZ R30, R20, R22.reuse, R30 ;  /* 0x00000016141e7223 */ /* 0x080fe4000001001e */
[----:B------:R-:W-:Y:S02]  /*13c0*/  FFMA.FTZ R19, R29, R22, R19 ;  /* 0x000000161d137223 */ /* 0x000fe40000010013 */
[----:B------:R-:W-:Y:S01]  /*13d0*/  STL [R1+0x18], R218 ;  /* 0x000018da01007387 */ /* 0x000fe20000100800 */
[----:B------:R-:W-:-:S03]  /*13e0*/  FADD.FTZ R22, -R195, R167 ;  /* 0x000000a7c3167221 */ /* 0x000fc60000010100 */
[----:B------:R0:W-:Y:S01]  /*13f0*/  STL [R1+0x98], R30 ;  /* 0x0000981e01007387 */ /* 0x0001e20000100800 */
[----:B------:R-:W-:-:S03]  /*1400*/  FMUL.FTZ R22, R5, R22 ;  /* 0x0000001605167220 */ /* 0x000fc60000410000 */
[----:B------:R-:W2:Y:S04]  /*1410*/  LDL.LU R167, [R1+0x8] ;  /* 0x0000080001a77983 */ /* 0x000ea80000300800 */
[----:B------:R-:W3:Y:S01]  /*1420*/  LDL.LU R166, [R1+0x88] ;  /* 0x0000880001a67983 */ /* 0x000ee20000300800 */
[----:B0-----:R-:W-:-:S05]  /*1430*/  HADD2.F32 R30, -RZ, R157.H1_H1 ;  /* 0x3000009dff1e7230 */ /* 0x001fca0000004100 */
[----:B------:R-:W-:Y:S01]  /*1440*/  FADD.FTZ R180, R180, R30 ;  /* 0x0000001eb4b47221 */ /* 0x000fe20000010000 */
[----:B------:R-:W-:-:S04]  /*1450*/  FFMA.FTZ R179, R22, R30, R179 ;  /* 0x0000001e16b37223 */ /* 0x000fc800000100b3 */
[----:B------:R0:W-:Y:S04]  /*1460*/  STL [R1+0x1c], R180 ;  /* 0x00001cb401007387 */ /* 0x0001e80000100800 */
[----:B------:R-:W4:Y:S04]  /*1470*/  LDL.LU R165, [R1+0xc] ;  /* 0x00000c0001a57983 */ /* 0x000f280000300800 */
[----:B------:R1:W-:Y:S04]  /*1480*/  STL [R1+0x9c], R179 ;  /* 0x00009cb301007387 */ /* 0x0003e80000100800 */
[----:B------:R-:W4:Y:S01]  /*1490*/  LDL.LU R164, [R1+0x8c] ;  /* 0x00008c0001a47983 */ /* 0x000f220000300800 */
[----:B------:R-:W-:Y:S01]  /*14a0*/  FADD.FTZ R70, R70, R21 ;  /* 0x0000001546467221 */ /* 0x000fe20000010000 */
[----:B------:R-:W-:Y:S01]  /*14b0*/  FFMA.FTZ R226, R20, R21, R226 ;  /* 0x0000001514e27223 */ /* 0x000fe200000100e2 */
[----:B------:R-:W-:-:S02]  /*14c0*/  HADD2.F32 R29, -RZ, R153.H1_H1 ;  /* 0x30000099ff1d7230 */ /* 0x000fc40000004100 */
[----:B------:R-:W-:Y:S02]  /*14d0*/  HADD2.F32 R21, -RZ, R109.H1_H1 ;  /* 0x3000006dff157230 */ /* 0x000fe40000004100 */
[----:B------:R-:W-:-:S03]  /*14e0*/  HADD2.F32 R152, -RZ, R113.H1_H1 ;  /* 0x30000071ff987230 */ /* 0x000fc60000004100 */
[-C--:B------:R-:W-:Y:S01]  /*14f0*/  FMUL.FTZ R21, R21, R29.reuse ;  /* 0x0000001d15157220 */ /* 0x080fe20000410000 */
[----:B------:R-:W-:Y:S01]  /*1500*/  FADD.FTZ R71, R71, R29 ;  /* 0x0000001d47477221 */ /* 0x000fe20000010000 */
[----:B------:R-:W-:Y:S01]  /*1510*/  FFMA.FTZ R227, R22, R29, R227 ;  /* 0x0000001d16e37223 */ /* 0x000fe200000100e3 */
[----:B------:R-:W-:Y:S02]  /*1520*/  HADD2.F32 R29, -RZ, R110.H0_H0 ;  /* 0x2000006eff1d7230 */ /* 0x000fe40000004100 */
[----:B------:R-:W-:Y:S01]  /*1530*/  FFMA.FTZ R21, R152, R30, R21 ;  /* 0x0000001e98157223 */ /* 0x000fe20000010015 */
[----:B------:R-:W-:Y:S02]  /*1540*/  HADD2.F32 R152, -RZ, R154.H0_H0 ;  /* 0x2000009aff987230 */ /* 0x000fe40000004100 */
[----:B------:R-:W-:Y:S01]  /*1550*/  FADD.FTZ R30, -R195, R160 ;  /* 0x000000a0c31e7221 */ /* 0x000fe20000010100 */
[----:B------:R-:W-:Y:S02]  /*1560*/  HADD2.F32 R156, -RZ, R114.H0_H0 ;  /* 0x20000072ff9c7230 */ /* 0x000fe40000004100 */
[----:B------:R-:W-:-:S02]  /*1570*/  HADD2.F32 R153, -RZ, R158.H0_H0 ;  /* 0x2000009eff997230 */ /* 0x000fc40000004100 */
[----:B------:R-:W-:Y:S01]  /*1580*/  FMUL.FTZ R29, R29, R152 ;  /* 0x000000981d1d7220 */ /* 0x000fe20000410000 */
[----:B------:R-:W-:Y:S01]  /*1590*/  FMUL.FTZ R30, R5, R30 ;  /* 0x0000001e051e7220 */ /* 0x000fe20000410000 */
[----:B------:R-:W-:Y:S02]  /*15a0*/  HADD2.F32 R154, -RZ, R154.H1_H1 ;  /* 0x3000009aff9a7230 */ /* 0x000fe40000004100 */
[-C--:B------:R-:W-:Y:S01]  /*15b0*/  FFMA.FTZ R29, R156, R153.reuse, R29 ;  /* 0x000000999c1d7223 */ /* 0x080fe2000001001d */
[----:B------:R-:W-:Y:S01]  /*15c0*/  FADD.FTZ R190, R190, R153 ;  /* 0x00000099bebe7221 */ /* 0x000fe20000010000 */
[----:B------:R-:W-:Y:S01]  /*15d0*/  FFMA.FTZ R189, R30, R153, R189 ;  /* 0x000000991ebd7223 */ /* 0x000fe200000100bd */
[----:B------:R-:W-:Y:S02]  /*15e0*/  HADD2.F32 R153, -RZ, R110.H1_H1 ;  /* 0x3000006eff997230 */ /* 0x000fe40000004100 */
[----:B------:R-:W-:Y:S01]  /*15f0*/  FADD.FTZ R156, -R195, R161 ;  /* 0x000000a1c39c7221 */ /* 0x000fe20000010100 */
[----:B------:R-:W-:Y:S01]  /*1600*/  FADD.FTZ R64, R64, R152 ;  /* 0x0000009840407221 */ /* 0x000fe20000010000 */
[----:B------:R-:W-:Y:S01]  /*1610*/  FFMA.FTZ R220, R30, R152, R220 ;  /* 0x000000981edc7223 */ /* 0x000fe200000100dc */
[----:B------:R-:W-:-:S02]  /*1620*/  HADD2.F32 R152, -RZ, R158.H1_H1 ;  /* 0x3000009eff987230 */ /* 0x000fc40000004100 */
        /* <DEDUP_REMOVED lines=8> */
[----:B------:R-:W-:Y:S02]  /*16b0*/  HADD2.F32 R154, -RZ, R111.H0_H0 ;  /* 0x2000006fff9a7230 */ /* 0x000fe40000004100 */
[----:B------:R-:W-:Y:S01]  /*16c0*/  FADD.FTZ R157, -R195, R162 ;  /* 0x000000a2c39d7221 */ /* 0x000fe20000010100 */
[----:B------:R-:W-:Y:S01]  /*16d0*/  HADD2.F32 R152, -RZ, R155.H0_H0 ;  /* 0x2000009bff987230 */ /* 0x000fe20000004100 */
[----:B------:R0:W-:Y:S01]  /*16e0*/  STL [R1], R190 ;  /* 0x000000be01007387 */ /* 0x0001e20000100800 */
[----:B------:R-:W-:-:S02]  /*16f0*/  HADD2.F32 R156, -RZ, R115.H0_H0 ;  /* 0x20000073ff9c7230 */ /* 0x000fc40000004100 */
[----:B------:R-:W-:Y:S02]  /*1700*/  HADD2.F32 R153, -RZ, R159.H0_H0 ;  /* 0x2000009fff997230 */ /* 0x000fe40000004100 */
[-C--:B------:R-:W-:Y:S01]  /*1710*/  FMUL.FTZ R154, R154, R152.reuse ;  /* 0x000000989a9a7220 */ /* 0x080fe20000410000 */
[----:B------:R1:W-:Y:S01]  /*1720*/  STL [R1+0x80], R189 ;  /* 0x000080bd01007387 */ /* 0x0003e20000100800 */
[----:B0-----:R-:W-:Y:S01]  /*1730*/  FMUL.FTZ R190, R5, R157 ;  /* 0x0000009d05be7220 */ /* 0x001fe20000410000 */
[----:B------:R-:W-:Y:S02]  /*1740*/  HADD2.F32 R155, -RZ, R155.H1_H1 ;  /* 0x3000009bff9b7230 */ /* 0x000fe40000004100 */
[----:B-1----:R-:W-:Y:S01]  /*1750*/  FFMA.FTZ R189, R156, R153, R154 ;  /* 0x000000999cbd7223 */ /* 0x002fe2000001009a */
[----:B------:R-:W-:Y:S01]  /*1760*/  FADD.FTZ R154, -R195, R163 ;  /* 0x000000a3c39a7221 */ /* 0x000fe20000010100 */
[----:B------:R-:W-:Y:S01]  /*1770*/  FADD.FTZ R66, R66, R152 ;  /* 0x0000009842427221 */ /* 0x000fe20000010000 */
[----:B------:R-:W-:Y:S01]  /*1780*/  FFMA.FTZ R222, R190, R152, R222 ;  /* 0x00000098bede7223 */ /* 0x000fe200000100de */
[----:B------:R0:W-:Y:S01]  /*1790*/  STL [R1+0x4], R196 ;  /* 0x000004c401007387 */ /* 0x0001e20000100800 */
[----:B------:R-:W-:-:S02]  /*17a0*/  HADD2.F32 R152, -RZ, R159.H1_H1 ;  /* 0x3000009fff987230 */ /* 0x000fc40000004100 */
[----:B------:R-:W-:Y:S01]  /*17b0*/  HADD2.F32 R156, -RZ, R115.H1_H1 ;  /* 0x30000073ff9c7230 */ /* 0x000fe20000004100 */
[----:B------:R1:W-:Y:S01]  /*17c0*/  STL [R1+0x84], R197 ;  /* 0x000084c501007387 */ /* 0x0003e20000100800 */
[----:B0-----:R-:W-:Y:S01]  /*17d0*/  FMUL.FTZ R196, R5, R154 ;  /* 0x0000009a05c47220 */ /* 0x001fe20000410000 */
[----:B------:R-:W-:Y:S01]  /*17e0*/  FADD.FTZ R67, R67, R155 ;  /* 0x0000009b43437221 */ /* 0x000fe20000010000 */
[----:B------:R-:W-:Y:S02]  /*17f0*/  IADD3 R218, PT, PT, R2, 0x20, RZ ;  /* 0x0000002002da7810 */ /* 0x000fe40007ffe0ff */
[----:B------:R-:W-:Y:S01]  /*1800*/  FFMA.FTZ R223, R196, R155, R223 ;  /* 0x0000009bc4df7223 */ /* 0x000fe200000100df */
[----:B--2---:R-:W-:Y:S01]  /*1810*/  FADD.FTZ R167, R167, R153 ;  /* 0x00000099a7a77221 */ /* 0x004fe20000010000 */
[----:B---3--:R-:W-:Y:S01]  /*1820*/  FFMA.FTZ R166, R190, R153, R166 ;  /* 0x00000099bea67223 */ /* 0x008fe200000100a6 */
[----:B------:R-:W-:-:S05]  /*1830*/  HADD2.F32 R153, -RZ, R111.H1_H1 ;  /* 0x3000006fff997230 */ /* 0x000fca0000004100 */
[----:B------:R-:W-:-:S04]  /*1840*/  FMUL.FTZ R153, R153, R155 ;  /* 0x0000009b99997220 */ /* 0x000fc80000410000 */
[----:B-1----:R-:W-:Y:S01]  /*1850*/  FFMA.FTZ R197, R156, R152, R153 ;  /* 0x000000989cc57223 */ /* 0x002fe20000010099 */
[----:B------:R-:W-:Y:S01]  /*1860*/  FADD.FTZ R153, RZ, R3 ;  /* 0x00000003ff997221 */ /* 0x000fe20000010000 */
[----:B----4-:R-:W-:-:S03]  /*1870*/  FADD.FTZ R165, R165, R152 ;  /* 0x00000098a5a57221 */ /* 0x010fc60000010000 */
[----:B------:R-:W-:Y:S01]  /*1880*/  FADD.FTZ R153, R153, R13 ;  /* 0x0000000d99997221 */ /* 0x000fe20000010000 */
[----:B------:R1:W-:Y:S01]  /*1890*/  STL [R1+0x8], R167 ;  /* 0x000008a701007387 */ /* 0x0003e20000100800 */
[----:B------:R-:W-:Y:S01]  /*18a0*/  FFMA.FTZ R164, R196, R152, R164 ;  /* 0x00000098c4a47223 */ /* 0x000fe200000100a4 */
[----:B------:R-:W-:Y:S02]  /*18b0*/  FFMA.FTZ R152, R0, R3, RZ ;  /* 0x0000000300987223 */ /* 0x000fe400000100ff */
[----:B------:R1:W-:Y:S02]  /*18c0*/  STL [R1+0x88], R166 ;  /* 0x000088a601007387 */ /* 0x0003e40000100800 */
[----:B------:R-:W-:Y:S02]  /*18d0*/  FFMA.FTZ R152, R14, R13, R152 ;  /* 0x0000000d0e987223 */ /* 0x000fe40000010098 */
[----:B------:R1:W-:Y:S01]  /*18e0*/  STL [R1+0xc], R165 ;  /* 0x00000ca501007387 */ /* 0x0003e20000100800 */
[----:B------:R-:W-:Y:S01]  /*18f0*/  FADD.FTZ R153, R153, R19 ;  /* 0x0000001399997221 */ /* 0x000fe20000010000 */
[----:B------:R-:W-:-:S02]  /*1900*/  FFMA.FTZ R152, R20, R19, R152 ;  /* 0x0000001314987223 */ /* 0x000fc40000010098 */
        /* <DEDUP_REMOVED lines=10> */
[----:B-1----:R-:W-:-:S07]  /*19b0*/  FFMA.FTZ R217, R196, R197, R152 ;  /* 0x000000c5c4d97223 */ /* 0x002fce0000010098 */
.L_x_3219:
[----:B------:R-:W-:Y:S05]  /*19c0*/  BSYNC.RECONVERGENT B1 ;  /* 0x0000000000017941 */ /* 0x000fea0003800200 */
.L_x_3218:
[----:B------:R-:W-:Y:S04]  /*19d0*/  BSSY.RECONVERGENT B1, `(.L_x_3220) ;  /* 0x0000093000017945 */ /* 0x000fe80003800200 */
[----:B------:R-:W-:Y:S05]  /*19e0*/  @!P5 BRA `(.L_x_3221) ;  /* 0x000000080044d947 */ /* 0x000fea0003800000 */
[----:B------:R-:W1:Y:S01]  /*19f0*/  LDC.64 R152, c[0x0][0x430] ;  /* 0x00010c00ff987b82 */ /* 0x000e620000000a00 */
[----:B------:R-:W2:Y:S04]  /*1a00*/  LDL.LU R28, [R1+0x70] ;  /* 0x00007000011c7983 */ /* 0x000ea80000300800 */
[----:B------:R-:W3:Y:S03]  /*1a10*/  LDL.LU R27, [R1+0x74] ;  /* 0x00007400011b7983 */ /* 0x000ee60000300800 */
[----:B------:R-:W4:Y:S01]  /*1a20*/  LDC.64 R160, c[0x0][0x3a8] ;  /* 0x0000ea00ffa07b82 */ /* 0x000f220000000a00 */
[----:B------:R-:W3:Y:S07]  /*1a30*/  LDL.LU R178, [R1+0x78] ;  /* 0x0000780001b27983 */ /* 0x000eee0000300800 */
[----:B------:R-:W0:Y:S01]  /*1a40*/  LDC.64 R156, c[0x0][0x428] ;  /* 0x00010a00ff9c7b82 */ /* 0x000e220000000a00 */
[----:B------:R-:W-:Y:S01]  /*1a50*/  HADD2.F32 R6, -RZ, R100.H0_H0 ;  /* 0x20000064ff067230 */ /* 0x000fe20000004100 */
[----:B------:R-:W3:Y:S01]  /*1a60*/  LDL.LU R177, [R1+0x7c] ;  /* 0x00007c0001b17983 */ /* 0x000ee20000300800 */
[----:B------:R-:W-:-:S03]  /*1a70*/  HADD2.F32 R11, -RZ, R104.H0_H0 ;  /* 0x20000068ff0b7230 */ /* 0x000fc60000004100 */
[----:B------:R-:W3:Y:S01]  /*1a80*/  LDL.LU R188, [R1+0x60] ;  /* 0x0000600001bc7983 */ /* 0x000ee20000300800 */
[----:B-1----:R-:W-:-:S03]  /*1a90*/  IMAD.WIDE.U32 R152, R218, 0x10, R152 ;  /* 0x00000010da987825 */ /* 0x002fc600078e0098 */
[----:B------:R-:W3:Y:S04]  /*1aa0*/  LDL.LU R187, [R1+0x64] ;  /* 0x0000640001bb7983 */ /* 0x000ee80000300800 */
[----:B------:R-:W2:Y:S01]  /*1ab0*/  LDG.E.128 R152, desc[UR10][R152.64] ;  /* 0x0000000a98987981 */ /* 0x000ea2000c1e1d00 */
[----:B----4-:R-:W-:-:S05]  /*1ac0*/  IMAD.WIDE.U32 R160, R218, 0x20, R160 ;  /* 0x00000020daa07825 */ /* 0x010fca00078e00a0 */
[----:B------:R-:W4:Y:S01]  /*1ad0*/  LDG.E.128 R164, desc[UR10][R160.64] ;  /* 0x0000000aa0a47981 */ /* 0x000f22000c1e1d00 */
[----:B0-----:R-:W-:-:S06]  /*1ae0*/  IMAD.WIDE.U32 R156, R218, 0x10, R156 ;  /* 0x00000010da9c7825 */ /* 0x001fcc00078e009c */
[----:B------:R-:W3:Y:S04]  /*1af0*/  LDG.E.128 R156, desc[UR10][R156.64] ;  /* 0x0000000a9c9c7981 */ /* 0x000ee8000c1e1d00 */
[----:B------:R-:W3:Y:S01]  /*1b00*/  LDG.E.128 R160, desc[UR10][R160.64+0x10] ;  /* 0x0000100aa0a07981 */ /* 0x000ee2000c1e1d00 */
[----:B--2---:R-:W-:Y:S02]  /*1b10*/  HADD2.F32 R17, -RZ, R152.H0_H0 ;  /* 0x20000098ff117230 */ /* 0x004fe40000004100 */
[----:B----4-:R-:W-:-:S03]  /*1b20*/  FADD.FTZ R4, -R195, R164 ;  /* 0x000000a4c3047221 */ /* 0x010fc60000010100 */
[----:B------:R-:W-:Y:S01]  /*1b30*/  FMUL.FTZ R6, R6, R17 ;  /* 0x0000001106067220 */ /* 0x000fe20000410000 */
[----:B-----5:R-:W-:Y:S01]  /*1b40*/  FMUL.FTZ R4, R5, R4 ;  /* 0x0000000405047220 */ /* 0x020fe20000410000 */
[----:B---3--:R-:W-:Y:S02]  /*1b50*/  HADD2.F32 R12, -RZ, R156.H0_H0 ;  /* 0x2000009cff0c7230 */ /* 0x008fe40000004100 */
[----:B------:R-:W-:-:S03]  /*1b60*/  HADD2.F32 R23, -RZ, R152.H1_H1 ;  /* 0x30000098ff177230 */ /* 0x000fc60000004100 */
[-C--:B------:R-:W-:Y:S01]  /*1b70*/  FFMA.FTZ R6, R11, R12.reuse, R6 ;  /* 0x0000000c0b067223 */ /* 0x080fe20000010006 */
[----:B------:R-:W-:Y:S01]  /*1b80*/  FADD.FTZ R248, R248, R12 ;  /* 0x0000000cf8f87221 */ /* 0x000fe20000010000 */
[----:B------:R-:W-:Y:S01]  /*1b90*/  FFMA.FTZ R28, R4, R12, R28 ;  /* 0x0000000c041c7223 */ /* 0x000fe2000001001c */
[----:B------:R-:W-:Y:S02]  /*1ba0*/  HADD2.F32 R11, -RZ, R100.H1_H1 ;  /* 0x30000064ff0b7230 */ /* 0x000fe40000004100 */
[----:B------:R-:W-:Y:S01]  /*1bb0*/  FADD.FTZ R12, -R195, R165 ;  /* 0x000000a5c30c7221 */ /* 0x000fe20000010100 */
[----:B------:R-:W-:Y:S01]  /*1bc0*/  FADD.FTZ R60, R60, R17 ;  /* 0x000000113c3c7221 */ /* 0x000fe20000010000 */
[----:B------:R-:W-:Y:S01]  /*1bd0*/  FFMA.FTZ R212, R4, R17, R212 ;  /* 0x0000001104d47223 */ /* 0x000fe200000100d4 */
[----:B------:R-:W-:Y:S02]  /*1be0*/  HADD2.F32 R18, -RZ, R156.H1_H1 ;  /* 0x3000009cff127230 */ /* 0x000fe40000004100 */
[----:B------:R-:W-:Y:S01]  /*1bf0*/  FMUL.FTZ R11, R11, R23 ;  /* 0x000000170b0b7220 */ /* 0x000fe20000410000 */
[----:B------:R-:W-:-:S02]  /*1c00*/  HADD2.F32 R17, -RZ, R104.H1_H1 ;  /* 0x30000068ff117230 */ /* 0x000fc40000004100 */
[----:B------:R-:W-:Y:S01]  /*1c10*/  FMUL.FTZ R12, R5, R12 ;  /* 0x0000000c050c7220 */ /* 0x000fe20000410000 */
[----:B------:R-:W-:Y:S02]  /*1c20*/  FADD.FTZ R249, R249, R18 ;  /* 0x00000012f9f97221 */ /* 0x000fe40000010000 */
[-C--:B------:R-:W-:Y:S01]  /*1c30*/  FFMA.FTZ R11, R17, R18.reuse, R11 ;  /* 0x00000012110b7223 */ /* 0x080fe2000001000b */
[----:B------:R-:W-:Y:S01]  /*1c40*/  FFMA.FTZ R27, R12, R18, R27 ;  /* 0x000000120c1b7223 */ /* 0x000fe2000001001b */
[----:B------:R-:W-:Y:S01]  /*1c50*/  FADD.FTZ R18, -R195, R166 ;  /* 0x000000a6c3127221 */ /* 0x000fe20000010100 */
[----:B------:R-:W-:-:S03]  /*1c60*/  HADD2.F32 R24, -RZ, R157.H0_H0 ;  /* 0x2000009dff187230 */ /* 0x000fc60000004100 */
[----:B------:R-:W-:Y:S01]  /*1c70*/  FMUL.FTZ R18, R5, R18 ;  /* 0x0000001205127220 */ /* 0x000fe20000410000 */
[----:B------:R-:W-:Y:S03]  /*1c80*/  STL [R1+0x70], R28 ;  /* 0x0000701c01007387 */ /* 0x000fe60000100800 */
[----:B------:R-:W-:Y:S01]  /*1c90*/  FFMA.FTZ R178, R18, R24, R178 ;  /* 0x0000001812b27223 */ /* 0x000fe200000100b2 */
[----:B------:R0:W-:Y:S04]  /*1ca0*/  STL [R1+0x74], R27 ;  /* 0x0000741b01007387 */ /* 0x0001e80000100800 */
[----:B------:R1:W-:Y:S04]  /*1cb0*/  STL [R1+0x78], R178 ;  /* 0x000078b201007387 */ /* 0x0003e80000100800 */
[----:B------:R-:W2:Y:S04]  /*1cc0*/  LDL.LU R165, [R1+0x68] ;  /* 0x0000680001a57983 */ /* 0x000ea80000300800 */
[----:B------:R-:W3:Y:S01]  /*1cd0*/  LDL.LU R164, [R1+0x6c] ;  /* 0x00006c0001a47983 */ /* 0x000ee20000300800 */
[----:B------:R-:W-:-:S02]  /*1ce0*/  HADD2.F32 R17, -RZ, R101.H0_H0 ;  /* 0x20000065ff117230 */ /* 0x000fc40000004100 */
[----:B0-----:R-:W-:Y:S02]  /*1cf0*/  HADD2.F32 R27, -RZ, R153.H0_H0 ;  /* 0x20000099ff1b7230 */ /* 0x001fe40000004100 */
[----:B------:R-:W-:Y:S01]  /*1d00*/  FADD.FTZ R61, R61, R23 ;  /* 0x000000173d3d7221 */ /* 0x000fe20000010000 */
[----:B------:R-:W-:Y:S01]  /*1d10*/  FFMA.FTZ R213, R12, R23, R213 ;  /* 0x000000170cd57223 */ /* 0x000fe200000100d5 */
[----:B------:R-:W-:Y:S02]  /*1d20*/  HADD2.F32 R23, -RZ, R105.H0_H0 ;  /* 0x20000069ff177230 */ /* 0x000fe40000004100 */
[----:B------:R-:W-:Y:S01]  /*1d30*/  FMUL.FTZ R17, R17, R27 ;  /* 0x0000001b11117220 */ /* 0x000fe20000410000 */
[----:B------:R-:W-:-:S03]  /*1d40*/  HADD2.F32 R153, -RZ, R153.H1_H1 ;  /* 0x30000099ff997230 */ /* 0x000fc60000004100 */
[----:B------:R-:W-:Y:S01]  /*1d50*/  FFMA.FTZ R17, R23, R24, R17 ;  /* 0x0000001817117223 */ /* 0x000fe20000010011 */
[----:B------:R-:W-:Y:S01]  /*1d60*/  HADD2.F32 R23, -RZ, R101.H1_H1 ;  /* 0x30000065ff177230 */ /* 0x000fe20000004100 */
[----:B------:R-:W-:Y:S01]  /*1d70*/  ISETP.NE.U32.AND P0, PT, RZ, UR12, PT ;  /* 0x0000000cff007c0c */ /* 0x000fe2000bf05070 */
[----:B------:R-:W-:Y:S01]  /*1d80*/  FADD.FTZ R62, R62, R27 ;  /* 0x0000001b3e3e7221 */ /* 0x000fe20000010000 */
[----:B------:R-:W-:Y:S01]  /*1d90*/  FFMA.FTZ R214, R18, R27, R214 ;  /* 0x0000001b12d67223 */ /* 0x000fe200000100d6 */
[----:B------:R-:W-:Y:S01]  /*1da0*/  FADD.FTZ R250, R250, R24 ;  /* 0x00000018fafa7221 */ /* 0x000fe20000010000 */
[----:B------:R-:W-:Y:S02]  /*1db0*/  HADD2.F32 R152, -RZ, R157.H1_H1 ;  /* 0x3000009dff987230 */ /* 0x000fe40000004100 */
[----:B------:R-:W-:Y:S01]  /*1dc0*/  FADD.FTZ R28, -R195, R167 ;  /* 0x000000a7c31c7221 */ /* 0x000fe20000010100 */
[----:B------:R-:W-:Y:S02]  /*1dd0*/  HADD2.F32 R27, -RZ, R105.H1_H1 ;  /* 0x30000069ff1b7230 */ /* 0x000fe40000004100 */
[----:B------:R-:W-:Y:S01]  /*1de0*/  FMUL.FTZ R24, R23, R153 ;  /* 0x0000009917187220 */ /* 0x000fe20000410000 */
[----:B------:R-:W-:Y:S01]  /*1df0*/  ISETP.NE.AND.EX P0, PT, RZ, UR13, PT, P0 ;  /* 0x0000000dff007c0c */ /* 0x000fe2000bf05300 */
[----:B------:R-:W-:Y:S01]  /*1e00*/  FMUL.FTZ R23, R5, R28 ;  /* 0x0000001c05177220 */ /* 0x000fe20000410000 */
[----:B------:R-:W-:-:S02]  /*1e10*/  HADD2.F32 R156, -RZ, R154.H0_H0 ;  /* 0x2000009aff9c7230 */ /* 0x000fc40000004100 */
[-C--:B------:R-:W-:Y:S01]  /*1e20*/  FFMA.FTZ R24, R27, R152.reuse, R24 ;  /* 0x000000981b187223 */ /* 0x080fe20000010018 */
[----:B------:R-:W-:Y:S02]  /*1e30*/  HADD2.F32 R27, -RZ, R102.H0_H0 ;  /* 0x20000066ff1b7230 */ /* 0x000fe40000004100 */
[----:B------:R-:W-:Y:S01]  /*1e40*/  FADD.FTZ R28, -R195, R160 ;  /* 0x000000a0c31c7221 */ /* 0x000fe20000010100 */
[----:B------:R-:W-:Y:S01]  /*1e50*/  FADD.FTZ R251, R251, R152 ;  /* 0x00000098fbfb7221 */ /* 0x000fe20000010000 */
[----:B------:R-:W-:Y:S01]  /*1e60*/  FFMA.FTZ R177, R23, R152, R177 ;  /* 0x0000009817b17223 */ /* 0x000fe200000100b1 */
[----:B------:R-:W-:Y:S01]  /*1e70*/  FADD.FTZ R63, R63, R153 ;  /* 0x000000993f3f7221 */ /* 0x000fe20000010000 */
[----:B------:R-:W-:Y:S01]  /*1e80*/  FFMA.FTZ R215, R23, R153, R215 ;  /* 0x0000009917d77223 */ /* 0x000fe200000100d7 */
[----:B------:R-:W-:Y:S02]  /*1e90*/  HADD2.F32 R152, -RZ, R106.H0_H0 ;  /* 0x2000006aff987230 */ /* 0x000fe40000004100 */
[----:B------:R-:W-:Y:S01]  /*1ea0*/  FMUL.FTZ R27, R27, R156 ;  /* 0x0000009c1b1b7220 */ /* 0x000fe20000410000 */
[----:B------:R-:W-:-:S02]  /*1eb0*/  HADD2.F32 R153, -RZ, R158.H0_H0 ;  /* 0x2000009eff997230 */ /* 0x000fc40000004100 */
[----:B------:R-:W-:Y:S01]  /*1ec0*/  FMUL.FTZ R28, R5, R28 ;  /* 0x0000001c051c7220 */ /* 0x000fe20000410000 */
[----:B------:R-:W0:Y:S01]  /*1ed0*/  @P0 LDC.64 R198, c[0x0][0x438] ;  /* 0x00010e00ffc60b82 */ /* 0x000e220000000a00 */
[----:B------:R-:W-:Y:S01]  /*1ee0*/  FADD.FTZ R56, R56, R156 ;  /* 0x0000009c38387221 */ /* 0x000fe20000010000 */
[-C--:B------:R-:W-:Y:S01]  /*1ef0*/  FFMA.FTZ R27, R152, R153.reuse, R27 ;  /* 0x00000099981b7223 */ /* 0x080fe2000001001b */
[----:B------:R-:W-:Y:S01]  /*1f00*/  FFMA.FTZ R208, R28, R156, R208 ;  /* 0x0000009c1cd07223 */ /* 0x000fe200000100d0 */
[----:B------:R-:W-:Y:S02]  /*1f10*/  HADD2.F32 R156, -RZ, R154.H1_H1 ;  /* 0x3000009aff9c7230 */ /* 0x000fe40000004100 */
[----:B------:R-:W-:Y:S02]  /*1f20*/  HADD2.F32 R152, -RZ, R102.H1_H1 ;  /* 0x30000066ff987230 */ /* 0x000fe40000004100 */
[----:B------:R-:W-:Y:S01]  /*1f30*/  FADD.FTZ R244, R244, R153 ;  /* 0x00000099f4f47221 */ /* 0x000fe20000010000 */
[----:B------:R-:W-:Y:S01]  /*1f40*/  FFMA.FTZ R188, R28, R153, R188 ;  /* 0x000000991cbc7223 */ /* 0x000fe200000100bc */
[----:B------:R-:W-:-:S02]  /*1f50*/  HADD2.F32 R158, -RZ, R158.H1_H1 ;  /* 0x3000009eff9e7230 */ /* 0x000fc40000004100 */
[----:B------:R-:W-:Y:S01]  /*1f60*/  FADD.FTZ R154, -R195, R161 ;  /* 0x000000a1c39a7221 */ /* 0x000fe20000010100 */
[----:B------:R-:W-:Y:S02]  /*1f70*/  HADD2.F32 R153, -RZ, R106.H1_H1 ;  /* 0x3000006aff997230 */ /* 0x000fe40000004100 */
[----:B------:R-:W-:Y:S01]  /*1f80*/  FMUL.FTZ R152, R152, R156 ;  /* 0x0000009c98987220 */ /* 0x000fe20000410000 */
[----:B------:R4:W-:Y:S01]  /*1f90*/  STL [R1+0x7c], R177 ;  /* 0x00007cb101007387 */ /* 0x0009e20000100800 */
[----:B-1----:R-:W-:Y:S01]  /*1fa0*/  FMUL.FTZ R178, R5, R154 ;  /* 0x0000009a05b27220 */ /* 0x002fe20000410000 */
[----:B------:R-:W-:Y:S02]  /*1fb0*/  HADD2.F32 R157, -RZ, R155.H0_H0 ;  /* 0x2000009bff9d7230 */ /* 0x000fe40000004100 */
[----:B------:R-:W-:Y:S01]  /*1fc0*/  FADD.FTZ R154, -R195, R162 ;  /* 0x000000a2c39a7221 */ /* 0x000fe20000010100 */
[----:B------:R-:W-:Y:S01]  /*1fd0*/  FADD.FTZ R57, R57, R156 ;  /* 0x0000009c39397221 */ /* 0x000fe20000010000 */
[C---:B------:R-:W-:Y:S01]  /*1fe0*/  FFMA.FTZ R187, R178.reuse, R158, R187 ;  /* 0x0000009eb2bb7223 */ /* 0x040fe200000100bb */
[----:B------:R-:W-:Y:S01]  /*1ff0*/  FFMA.FTZ R209, R178, R156, R209 ;  /* 0x0000009cb2d17223 */ /* 0x000fe200000100d1 */
[----:B----4-:R-:W-:Y:S01]  /*2000*/  FFMA.FTZ R177, R153, R158, R152 ;  /* 0x0000009e99b17223 */ /* 0x010fe20000010098 */
[----:B------:R-:W-:Y:S01]  /*2010*/  HADD2.F32 R152, -RZ, R103.H0_H0 ;  /* 0x20000067ff987230 */ /* 0x000fe20000004100 */
[----:B------:R1:W-:Y:S01]  /*2020*/  STL [R1+0x60], R188 ;  /* 0x000060bc01007387 */ /* 0x0003e20000100800 */
[----:B------:R-:W-:-:S02]  /*2030*/  HADD2.F32 R153, -RZ, R107.H0_H0 ;  /* 0x2000006bff997230 */ /* 0x000fc40000004100 */
[----:B------:R-:W-:Y:S02]  /*2040*/  HADD2.F32 R156, -RZ, R159.H0_H0 ;  /* 0x2000009fff9c7230 */ /* 0x000fe40000004100 */
[----:B------:R-:W-:Y:S01]  /*2050*/  FMUL.FTZ R152, R152, R157 ;  /* 0x0000009d98987220 */ /* 0x000fe20000410000 */
[----:B------:R4:W-:Y:S01]  /*2060*/  STL [R1+0x64], R187 ;  /* 0x000064bb01007387 */ /* 0x0009e20000100800 */
[----:B-1----:R-:W-:Y:S01]  /*2070*/  FMUL.FTZ R188, R5, R154 ;  /* 0x0000009a05bc7220 */ /* 0x002fe20000410000 */
[----:B------:R-:W-:Y:S01]  /*2080*/  FADD.FTZ R246, R246, R156 ;  /* 0x0000009cf6f67221 */ /* 0x000fe20000010000 */
[----:B----4-:R-:W-:Y:S01]  /*2090*/  FFMA.FTZ R187, R153, R156, R152 ;  /* 0x0000009c99bb7223 */ /* 0x010fe20000010098 */
[----:B------:R-:W-:Y:S02]  /*20a0*/  HADD2.F32 R152, -RZ, R103.H1_H1 ;  /* 0x30000067ff987230 */ /* 0x000fe40000004100 */
[----:B0-----:R-:W-:-:S04]  /*20b0*/  @P0 IMAD.WIDE.U32 R198, R218, 0x20, R198 ;  /* 0x00000020dac60825 */ /* 0x001fc800078e00c6 */
[----:B------:R-:W-:Y:S01]  /*20c0*/  FADD.FTZ R154, -R195, R163 ;  /* 0x000000a3c39a7221 */ /* 0x000fe20000010100 */
[----:B------:R-:W-:Y:S01]  /*20d0*/  HADD2.F32 R153, -RZ, R107.H1_H1 ;  /* 0x3000006bff997230 */ /* 0x000fe20000004100 */
[----:B------:R-:W5:Y:S04]  /*20e0*/  @P0 LDG.E.128 R116, desc[UR10][R198.64] ;  /* 0x0000000ac6740981 */ /* 0x000f68000c1e1d00 */
[----:B------:R0:W5:Y:S02]  /*20f0*/  @P0 LDG.E.128 R120, desc[UR10][R198.64+0x10] ;  /* 0x0000100ac6780981 */ /* 0x000164000c1e1d00 */
[----:B0-----:R-:W-:Y:S01]  /*2100*/  FMUL.FTZ R198, R5, R154 ;  /* 0x0000009a05c67220 */ /* 0x001fe20000410000 */
[----:B------:R-:W-:Y:S01]  /*2110*/  FADD.FTZ R245, R245, R158 ;  /* 0x0000009ef5f57221 */ /* 0x000fe20000010000 */
[----:B------:R-:W-:Y:S01]  /*2120*/  FADD.FTZ R58, R58, R157 ;  /* 0x0000009d3a3a7221 */ /* 0x000fe20000010000 */
[----:B------:R-:W-:Y:S01]  /*2130*/  FFMA.FTZ R210, R188, R157, R210 ;  /* 0x0000009dbcd27223 */ /* 0x000fe200000100d2 */
[----:B------:R-:W-:Y:S01]  /*2140*/  IADD3 R218, PT, PT, R218, 0x20, RZ ;  /* 0x00000020dada7810 */ /* 0x000fe20007ffe0ff */
[----:B--2---:R-:W-:Y:S01]  /*2150*/  FFMA.FTZ R165, R188, R156, R165 ;  /* 0x0000009cbca57223 */ /* 0x004fe200000100a5 */
[----:B------:R-:W-:-:S02]  /*2160*/  HADD2.F32 R156, -RZ, R155.H1_H1 ;  /* 0x3000009bff9c7230 */ /* 0x000fc40000004100 */
[----:B------:R-:W-:-:S03]  /*2170*/  HADD2.F32 R155, -RZ, R159.H1_H1 ;  /* 0x3000009fff9b7230 */ /* 0x000fc60000004100 */
[----:B------:R-:W-:-:S04]  /*2180*/  FMUL.FTZ R152, R152, R156 ;  /* 0x0000009c98987220 */ /* 0x000fc80000410000 */
[-C--:B------:R-:W-:Y:S01]  /*2190*/  FFMA.FTZ R199, R153, R155.reuse, R152 ;  /* 0x0000009b99c77223 */ /* 0x080fe20000010098 */
[----:B------:R-:W-:Y:S01]  /*21a0*/  FADD.FTZ R152, R216, R6 ;  /* 0x00000006d8987221 */ /* 0x000fe20000010000 */
[----:B------:R-:W-:Y:S01]  /*21b0*/  FFMA.FTZ R153, R4, R6, R217 ;  /* 0x0000000604997223 */ /* 0x000fe200000100d9 */
[----:B---3--:R-:W-:Y:S02]  /*21c0*/  FFMA.FTZ R164, R198, R155, R164 ;  /* 0x0000009bc6a47223 */ /* 0x008fe400000100a4 */
        /* <DEDUP_REMOVED lines=16> */
[----:B------:R-:W-:Y:S01]  /*22d0*/  FFMA.FTZ R211, R198, R156, R211 ;  /* 0x0000009cc6d37223 */ /* 0x000fe200000100d3 */
[----:B------:R-:W-:Y:S01]  /*22e0*/  FADD.FTZ R216, R152, R199 ;  /* 0x000000c798d87221 */ /* 0x000fe20000010000 */
[----:B-1----:R-:W-:-:S07]  /*22f0*/  FFMA.FTZ R217, R198, R199, R153 ;  /* 0x000000c7c6d97223 */ /* 0x002fce0000010099 */
.L_x_3221:
[----:B------:R-:W-:Y:S05]  /*2300*/  BSYNC.RECONVERGENT B1 ;  /* 0x0000000000017941 */ /* 0x000fea0003800200 */
.L_x_3220:
        /* <DEDUP_REMOVED lines=8> */
[----:B------:R-:W-:Y:S01]  /*2390*/  ISETP.NE.U32.AND P0, PT, RZ, UR12, PT ;  /* 0x0000000cff007c0c */ /* 0x000fe2000bf05070 */
[----:B------:R-:W3:Y:S01]  /*23a0*/  LDL.LU R185, [R1+0x5c] ;  /* 0x00005c0001b97983 */ /* 0x000ee20000300800 */
[----:B-1----:R-:W-:-:S04]  /*23b0*/  IMAD.WIDE.U32 R152, R218, 0x10, R152 ;  /* 0x00000010da987825 */ /* 0x002fc800078e0098 */
[C---:B----4-:R-:W-:Y:S02]  /*23c0*/  IMAD.WIDE.U32 R8, R218.reuse, 0x20, R8 ;  /* 0x00000020da087825 */ /* 0x050fe400078e0008 */
[----:B------:R-:W4:Y:S04]  /*23d0*/  LDG.E.128 R152, desc[UR10][R152.64] ;  /* 0x0000000a98987981 */ /* 0x000f28000c1e1d00 */
[----:B------:R-:W2:Y:S01]  /*23e0*/  LDG.E.128 R164, desc[UR10][R8.64] ;  /* 0x0000000a08a47981 */ /* 0x000ea2000c1e1d00 */
[C---:B0-----:R-:W-:Y:S01]  /*23f0*/  IMAD.WIDE.U32 R156, R218.reuse, 0x10, R156 ;  /* 0x00000010da9c7825 */ /* 0x041fe200078e009c */
[----:B------:R-:W-:Y:S02]  /*2400*/  ISETP.NE.AND.EX P0, PT, RZ, UR13, PT, P0 ;  /* 0x0000000dff007c0c */ /* 0x000fe4000bf05300 */
[----:B------:R0:W3:Y:S04]  /*2410*/  LDG.E.128 R160, desc[UR10][R8.64+0x10] ;  /* 0x0000100a08a07981 */ /* 0x0000e8000c1e1d00 */
[----:B------:R-:W3:Y:S04]  /*2420*/  LDG.E.128 R156, desc[UR10][R156.64] ;  /* 0x0000000a9c9c7981 */ /* 0x000ee8000c1e1d00 */
[----:B------:R-:W3:Y:S03]  /*2430*/  LDL.LU R200, [R1+0x40] ;  /* 0x0000400001c87983 */ /* 0x000ee60000300800 */
[----:B0-----:R-:W0:Y:S01]  /*2440*/  @P0 LDC.64 R8, c[0x0][0x438] ;  /* 0x00010e00ff080b82 */ /* 0x001e220000000a00 */
[----:B------:R-:W3:Y:S01]  /*2450*/  LDL.LU R201, [R1+0x44] ;  /* 0x0000440001c97983 */ /* 0x000ee20000300800 */
[----:B0-----:R-:W-:-:S05]  /*2460*/  @P0 IMAD.WIDE.U32 R8, R218, 0x20, R8 ;  /* 0x00000020da080825 */ /* 0x001fca00078e0008 */
[----:B------:R-:W5:Y:S04]  /*2470*/  @P0 LDG.E.128 R124, desc[UR10][R8.64] ;  /* 0x0000000a087c0981 */ /* 0x000f68000c1e1d00 */
[----:B------:R0:W5:Y:S02]  /*2480*/  @P0 LDG.E.128 R128, desc[UR10][R8.64+0x10] ;  /* 0x0000100a08800981 */ /* 0x000164000c1e1d00 */
[----:B0-----:R-:W-:Y:S02]  /*2490*/  HADD2.F32 R8, -RZ, R92.H0_H0 ;  /* 0x2000005cff087230 */ /* 0x001fe40000004100 */
[----:B------:R-:W-:Y:S02]  /*24a0*/  HADD2.F32 R9, -RZ, R96.H0_H0 ;  /* 0x20000060ff097230 */ /* 0x000fe40000004100 */
[----:B----4-:R-:W-:-:S02]  /*24b0*/  HADD2.F32 R15, -RZ, R152.H0_H0 ;  /* 0x20000098ff0f7230 */ /* 0x010fc40000004100 */
[----:B--2---:R-:W-:-:S03]  /*24c0*/  FADD.FTZ R7, -R195, R164 ;  /* 0x000000a4c3077221 */ /* 0x004fc60000010100 */
        /* <DEDUP_REMOVED lines=21> */
[----:B------:R0:W-:Y:S03]  /*2620*/  STL [R1+0x50], R176 ;  /* 0x000050b001007387 */ /* 0x0001e60000100800 */
[----:B------:R-:W-:Y:S01]  /*2630*/  FFMA.FTZ R186, R16, R26, R186 ;  /* 0x0000001a10ba7223 */ /* 0x000fe200000100ba */
[----:B------:R1:W-:Y:S04]  /*2640*/  STL [R1+0x54], R175 ;  /* 0x000054af01007387 */ /* 0x0003e80000100800 */
[----:B------:R2:W-:Y:S04]  /*2650*/  STL [R1+0x58], R186 ;  /* 0x000058ba01007387 */ /* 0x0005e80000100800 */
[----:B------:R-:W3:Y:S04]  /*2660*/  LDL.LU R166, [R1+0x48] ;  /* 0x0000480001a67983 */ /* 0x000ee80000300800 */
[----:B------:R-:W4:Y:S01]  /*2670*/  LDL.LU R165, [R1+0x4c] ;  /* 0x00004c0001a57983 */ /* 0x000f220000300800 */
[----:B------:R-:W-:-:S02]  /*2680*/  HADD2.F32 R15, -RZ, R93.H0_H0 ;  /* 0x2000005dff0f7230 */ /* 0x000fc40000004100 */
[----:B------:R-:W-:Y:S02]  /*2690*/  HADD2.F32 R152, -RZ, R153.H0_H0 ;  /* 0x20000099ff987230 */ /* 0x000fe40000004100 */
[----:B------:R-:W-:Y:S01]  /*26a0*/  FADD.FTZ R53, R53, R25 ;  /* 0x0000001935357221 */ /* 0x000fe20000010000 */
[----:B------:R-:W-:Y:S01]  /*26b0*/  FFMA.FTZ R205, R10, R25, R205 ;  /* 0x000000190acd7223 */ /* 0x000fe200000100cd */
[----:B------:R-:W-:Y:S02]  /*26c0*/  HADD2.F32 R25, -RZ, R97.H0_H0 ;  /* 0x20000061ff197230 */ /* 0x000fe40000004100 */
[----:B------:R-:W-:Y:S01]  /*26d0*/  FMUL.FTZ R15, R15, R152 ;  /* 0x000000980f0f7220 */ /* 0x000fe20000410000 */
[----:B------:R-:W-:-:S03]  /*26e0*/  HADD2.F32 R156, -RZ, R153.H1_H1 ;  /* 0x30000099ff9c7230 */ /* 0x000fc60000004100 */
[----:B------:R-:W-:Y:S01]  /*26f0*/  FFMA.FTZ R15, R25, R26, R15 ;  /* 0x0000001a190f7223 */ /* 0x000fe2000001000f */
[----:B------:R-:W-:Y:S02]  /*2700*/  HADD2.F32 R25, -RZ, R93.H1_H1 ;  /* 0x3000005dff197230 */ /* 0x000fe40000004100 */
[----:B------:R-:W-:Y:S01]  /*2710*/  FADD.FTZ R54, R54, R152 ;  /* 0x0000009836367221 */ /* 0x000fe20000010000 */
[----:B------:R-:W-:Y:S01]  /*2720*/  FFMA.FTZ R206, R16, R152, R206 ;  /* 0x0000009810ce7223 */ /* 0x000fe200000100ce */
[----:B------:R-:W-:Y:S01]  /*2730*/  FADD.FTZ R242, R242, R26 ;  /* 0x0000001af2f27221 */ /* 0x000fe20000010000 */
[----:B------:R-:W-:Y:S02]  /*2740*/  HADD2.F32 R157, -RZ, R157.H1_H1 ;  /* 0x3000009dff9d7230 */ /* 0x000fe40000004100 */
[----:B------:R-:W-:Y:S01]  /*2750*/  FADD.FTZ R153, -R195, R167 ;  /* 0x000000a7c3997221 */ /* 0x000fe20000010100 */
[----:B------:R-:W-:Y:S02]  /*2760*/  HADD2.F32 R152, -RZ, R97.H1_H1 ;  /* 0x30000061ff987230 */ /* 0x000fe40000004100 */
[----:B------:R-:W-:Y:S01]  /*2770*/  FMUL.FTZ R26, R25, R156 ;  /* 0x0000009c191a7220 */ /* 0x000fe20000410000 */
[----:B------:R-:W-:-:S02]  /*2780*/  HADD2.F32 R164, -RZ, R154.H0_H0 ;  /* 0x2000009affa47230 */ /* 0x000fc40000004100 */
[----:B------:R-:W-:Y:S01]  /*2790*/  FMUL.FTZ R25, R5, R153 ;  /* 0x0000009905197220 */ /* 0x000fe20000410000 */
[-C--:B------:R-:W-:Y:S01]  /*27a0*/  FFMA.FTZ R26, R152, R157.reuse, R26 ;  /* 0x0000009d981a7223 */ /* 0x080fe2000001001a */
[----:B------:R-:W-:Y:S02]  /*27b0*/  HADD2.F32 R152, -RZ, R94.H0_H0 ;  /* 0x2000005eff987230 */ /* 0x000fe40000004100 */
[----:B------:R-:W-:Y:S01]  /*27c0*/  FADD.FTZ R243, R243, R157 ;  /* 0x0000009df3f37221 */ /* 0x000fe20000010000 */
[----:B------:R-:W-:Y:S01]  /*27d0*/  FFMA.FTZ R185, R25, R157, R185 ;  /* 0x0000009d19b97223 */ /* 0x000fe200000100b9 */
[----:B------:R-:W-:Y:S01]  /*27e0*/  FADD.FTZ R55, R55, R156 ;  /* 0x0000009c37377221 */ /* 0x000fe20000010000 */
[----:B------:R-:W-:Y:S01]  /*27f0*/  FFMA.FTZ R207, R25, R156, R207 ;  /* 0x0000009c19cf7223 */ /* 0x000fe200000100cf */
[----:B------:R-:W-:Y:S02]  /*2800*/  HADD2.F32 R156, -RZ, R98.H0_H0 ;  /* 0x20000062ff9c7230 */ /* 0x000fe40000004100 */
[----:B------:R-:W-:Y:S01]  /*2810*/  FMUL.FTZ R152, R152, R164 ;  /* 0x000000a498987220 */ /* 0x000fe20000410000 */
[----:B------:R-:W-:-:S02]  /*2820*/  HADD2.F32 R157, -RZ, R158.H0_H0 ;  /* 0x2000009eff9d7230 */ /* 0x000fc40000004100 */
[----:B------:R-:W-:-:S03]  /*2830*/  FADD.FTZ R153, -R195, R160 ;  /* 0x000000a0c3997221 */ /* 0x000fc60000010100 */
[----:B------:R-:W-:Y:S01]  /*2840*/  FFMA.FTZ R170, R156, R157, R152 ;  /* 0x0000009d9caa7223 */ /* 0x000fe20000010098 */
[----:B------:R-:W-:Y:S02]  /*2850*/  HADD2.F32 R156, -RZ, R154.H1_H1 ;  /* 0x3000009aff9c7230 */ /* 0x000fe40000004100 */
[----:B------:R-:W-:Y:S02]  /*2860*/  HADD2.F32 R152, -RZ, R94.H1_H1 ;  /* 0x3000005eff987230 */ /* 0x000fe40000004100 */
[----:B------:R-:W-:Y:S01]  /*2870*/  FMUL.FTZ R169, R5, R153 ;  /* 0x0000009905a97220 */ /* 0x000fe20000410000 */
[----:B------:R-:W-:Y:S02]  /*2880*/  HADD2.F32 R158, -RZ, R158.H1_H1 ;  /* 0x3000009eff9e7230 */ /* 0x000fe40000004100 */
[----:B------:R-:W-:Y:S01]  /*2890*/  FADD.FTZ R153, -R195, R161 ;  /* 0x000000a1c3997221 */ /* 0x000fe20000010100 */
[----:B------:R-:W-:Y:S02]  /*28a0*/  HADD2.F32 R154, -RZ, R98.H1_H1 ;  /* 0x30000062ff9a7230 */ /* 0x000fe40000004100 */
[----:B------:R-:W-:Y:S01]  /*28b0*/  FMUL.FTZ R152, R152, R156 ;  /* 0x0000009c98987220 */ /* 0x000fe20000410000 */
[----:B------:R-:W-:Y:S01]  /*28c0*/  FADD.FTZ R236, R236, R157 ;  /* 0x0000009decec7221 */ /* 0x000fe20000010000 */
[----:B------:R-:W-:Y:S01]  /*28d0*/  FFMA.FTZ R200, R169, R157, R200 ;  /* 0x0000009da9c87223 */ /* 0x000fe200000100c8 */
[----:B0-----:R-:W-:Y:S01]  /*28e0*/  FMUL.FTZ R176, R5, R153 ;  /* 0x0000009905b07220 */ /* 0x001fe20000410000 */
[----:B-1----:R-:W-:Y:S01]  /*28f0*/  FFMA.FTZ R175, R154, R158, R152 ;  /* 0x0000009e9aaf7223 */ /* 0x002fe20000010098 */
[----:B------:R-:W-:-:S02]  /*2900*/  HADD2.F32 R152, -RZ, R95.H0_H0 ;  /* 0x2000005fff987230 */ /* 0x000fc40000004100 */
[----:B------:R-:W-:Y:S01]  /*2910*/  FADD.FTZ R153, -R195, R162 ;  /* 0x000000a2c3997221 */ /* 0x000fe20000010100 */
[----:B------:R-:W-:Y:S02]  /*2920*/  HADD2.F32 R157, -RZ, R155.H0_H0 ;  /* 0x2000009bff9d7230 */ /* 0x000fe40000004100 */
[----:B------:R-:W-:Y:S01]  /*2930*/  FADD.FTZ R49, R49, R156 ;  /* 0x0000009c31317221 */ /* 0x000fe20000010000 */
[----:B------:R-:W-:Y:S01]  /*2940*/  FFMA.FTZ R81, R176, R156, R81 ;  /* 0x0000009cb0517223 */ /* 0x000fe20000010051 */
[----:B------:R-:W-:Y:S02]  /*2950*/  HADD2.F32 R154, -RZ, R99.H0_H0 ;  /* 0x20000063ff9a7230 */ /* 0x000fe40000004100 */
[----:B--2---:R-:W-:Y:S01]  /*2960*/  FMUL.FTZ R186, R5, R153 ;  /* 0x0000009905ba7220 */ /* 0x004fe20000410000 */
[----:B------:R-:W-:Y:S02]  /*2970*/  HADD2.F32 R156, -RZ, R159.H0_H0 ;  /* 0x2000009fff9c7230 */ /* 0x000fe40000004100 */
[----:B------:R-:W-:Y:S01]  /*2980*/  FMUL.FTZ R152, R152, R157 ;  /* 0x0000009d98987220 */ /* 0x000fe20000410000 */
[----:B------:R0:W-:Y:S02]  /*2990*/  STL [R1+0x5c], R185 ;  /* 0x00005cb901007387 */ /* 0x0001e40000100800 */
[----:B------:R-:W-:Y:S01]  /*29a0*/  FADD.FTZ R238, R238, R156 ;  /* 0x0000009ceeee7221 */ /* 0x000fe20000010000 */
[----:B------:R-:W-:Y:S01]  /*29b0*/  FFMA.FTZ R201, R176, R158, R201 ;  /* 0x0000009eb0c97223 */ /* 0x000fe200000100c9 */
[----:B0-----:R-:W-:Y:S01]  /*29c0*/  FFMA.FTZ R185, R154, R156, R152 ;  /* 0x0000009c9ab97223 */ /* 0x001fe20000010098 */
[----:B------:R-:W-:-:S02]  /*29d0*/  HADD2.F32 R152, -RZ, R95.H1_H1 ;  /* 0x3000005fff987230 */ /* 0x000fc40000004100 */
[----:B------:R-:W-:Y:S01]  /*29e0*/  FADD.FTZ R153, -R195, R163 ;  /* 0x000000a3c3997221 */ /* 0x000fe20000010100 */
[----:B------:R-:W-:Y:S01]  /*29f0*/  HADD2.F32 R154, -RZ, R99.H1_H1 ;  /* 0x30000063ff9a7230 */ /* 0x000fe20000004100 */
[----:B------:R0:W-:Y:S04]  /*2a00*/  STL [R1+0x40], R200 ;  /* 0x000040c801007387 */ /* 0x0001e80000100800 */
[----:B------:R1:W-:Y:S01]  /*2a10*/  STL [R1+0x44], R201 ;  /* 0x000044c901007387 */ /* 0x0003e20000100800 */
[----:B0-----:R-:W-:Y:S01]  /*2a20*/  FMUL.FTZ R200, R5, R153 ;  /* 0x0000009905c87220 */ /* 0x001fe20000410000 */
        /* <DEDUP_REMOVED lines=11> */
[----:B------:R-:W-:Y:S01]  /*2ae0*/  FFMA.FTZ R82, R186, R157, R82 ;  /* 0x0000009dba527223 */ /* 0x000fe20000010052 */
[----:B------:R-:W-:Y:S01]  /*2af0*/  IADD3 R218, PT, PT, R218, 0x20, RZ ;  /* 0x00000020dada7810 */ /* 0x000fe20007ffe0ff */
[----:B---3--:R-:W-:Y:S01]  /*2b00*/  FFMA.FTZ R166, R186, R156, R166 ;  /* 0x0000009cbaa67223 */ /* 0x008fe200000100a6 */
[----:B------:R-:W-:Y:S02]  /*2b10*/  HADD2.F32 R156, -RZ, R155.H1_H1 ;  /* 0x3000009bff9c7230 */ /* 0x000fe40000004100 */
[----:B------:R-:W-:-:S03]  /*2b20*/  HADD2.F32 R155, -RZ, R159.H1_H1 ;  /* 0x3000009fff9b7230 */ /* 0x000fc60000004100 */
[----:B------:R-:W-:-:S04]  /*2b30*/  FMUL.FTZ R152, R152, R156 ;  /* 0x0000009c98987220 */ /* 0x000fc80000410000 */
[-C--:B-1----:R-:W-:Y:S01]  /*2b40*/  FFMA.FTZ R201, R154, R155.reuse, R152 ;  /* 0x0000009b9ac97223 */ /* 0x082fe20000010098 */
[----:B------:R-:W-:Y:S01]  /*2b50*/  FADD.FTZ R152, R216, R8 ;  /* 0x00000008d8987221 */ /* 0x000fe20000010000 */
[----:B----4-:R-:W-:-:S03]  /*2b60*/  FFMA.FTZ R165, R200, R155, R165 ;  /* 0x0000009bc8a57223 */ /* 0x010fc600000100a5 */
        /* <DEDUP_REMOVED lines=8> */
[----:B------:R-:W-:Y:S01]  /*2bf0*/  FADD.FTZ R239, R239, R155 ;  /* 0x0000009befef7221 */ /* 0x000fe20000010000 */
[----:B------:R-:W-:Y:S01]  /*2c00*/  FADD.FTZ R51, R51, R156 ;  /* 0x0000009c33337221 */ /* 0x000fe20000010000 */
[----:B------:R-:W-:Y:S01]  /*2c10*/  FFMA.FTZ R83, R200, R156, R83 ;  /* 0x0000009cc8537223 */ /* 0x000fe20000010053 */
[----:B------:R-:W-:Y:S01]  /*2c20*/  FADD.FTZ R216, R152, R201 ;  /* 0x000000c998d87221 */ /* 0x000fe20000010000 */
[----:B-1----:R-:W-:-:S07]  /*2c30*/  FFMA.FTZ R217, R200, R201, R153 ;  /* 0x000000c9c8d97223 */ /* 0x002fce0000010099 */
.L_x_3223:
[----:B------:R-:W-:Y:S05]  /*2c40*/  BSYNC.RECONVERGENT B1 ;  /* 0x0000000000017941 */ /* 0x000fea0003800200 */
.L_x_3222:
        /* <DEDUP_REMOVED lines=11> */
[C---:B----4-:R-:W-:Y:S01]  /*2d00*/  IMAD.WIDE.U32 R160, R218.reuse, 0x10, R160 ;  /* 0x00000010daa07825 */ /* 0x050fe200078e00a0 */
[----:B------:R-:W4:Y:S03]  /*2d10*/  LDG.E.128 R152, desc[UR10][R156.64] ;  /* 0x0000000a9c987981 */ /* 0x000f26000c1e1d00 */
[----:B0-----:R-:W-:Y:S02]  /*2d20*/  IMAD.WIDE.U32 R164, R218, 0x10, R164 ;  /* 0x00000010daa47825 */ /* 0x001fe400078e00a4 */
[----:B------:R-:W2:Y:S04]  /*2d30*/  LDG.E.128 R160, desc[UR10][R160.64] ;  /* 0x0000000aa0a07981 */ /* 0x000ea8000c1e1d00 */
[----:B------:R-:W3:Y:S04]  /*2d40*/  LDG.E.128 R156, desc[UR10][R156.64+0x10] ;  /* 0x0000100a9c9c7981 */ /* 0x000ee8000c1e1d00 */
[----:B------:R-:W3:Y:S01]  /*2d50*/  LDG.E.128 R164, desc[UR10][R164.64] ;  /* 0x0000000aa4a47981 */ /* 0x000ee2000c1e1d00 */
[----:B------:R-:W-:Y:S01]  /*2d60*/  ISETP.NE.AND.EX P0, PT, RZ, UR13, PT, P0 ;  /* 0x0000000dff007c0c */ /* 0x000fe2000bf05300 */
[----:B------:R-:W-:-:S02]  /*2d70*/  HADD2.F32 R168, -RZ, R88.H0_H0 ;  /* 0x20000058ffa87230 */ /* 0x000fc40000004100 */
[----:B------:R-:W3:Y:S04]  /*2d80*/  LDL.LU R202, [R1+0x20] ;  /* 0x0000200001ca7983 */ /* 0x000ee80000300800 */
[----:B------:R-:W3:Y:S06]  /*2d90*/  LDL.LU R203, [R1+0x24] ;  /* 0x0000240001cb7983 */ /* 0x000eec0000300800 */
[----:B------:R-:W0:Y:S02]  /*2da0*/  @P0 LDC.64 R172, c[0x0][0x438] ;  /* 0x00010e00ffac0b82 */ /* 0x000e240000000a00 */
[----:B0-----:R-:W-:-:S05]  /*2db0*/  @P0 IMAD.WIDE.U32 R172, R218, 0x20, R172 ;  /* 0x00000020daac0825 */ /* 0x001fca00078e00ac */
[----:B------:R-:W5:Y:S04]  /*2dc0*/  @P0 LDG.E.128 R132, desc[UR10][R172.64] ;  /* 0x0000000aac840981 */ /* 0x000f68000c1e1d00 */
[----:B------:R0:W5:Y:S01]  /*2dd0*/  @P0 LDG.E.128 R136, desc[UR10][R172.64+0x10] ;  /* 0x0000100aac880981 */ /* 0x000162000c1e1d00 */
[C---:B----4-:R-:W-:Y:S01]  /*2de0*/  FADD.FTZ R31, -R195.reuse, R152 ;  /* 0x00000098c31f7221 */ /* 0x050fe20000010100 */
[----:B--2---:R-:W-:Y:S02]  /*2df0*/  HADD2.F32 R171, -RZ, R160.H0_H0 ;  /* 0x200000a0ffab7230 */ /* 0x004fe40000004100 */
[----:B---3--:R-:W-:Y:S01]  /*2e00*/  FADD.FTZ R152, -R195, R156 ;  /* 0x0000009cc3987221 */ /* 0x008fe20000010100 */
[----:B------:R-:W-:Y:S02]  /*2e10*/  HADD2.F32 R156, -RZ, R84.H0_H0 ;  /* 0x20000054ff9c7230 */ /* 0x000fe40000004100 */
[----:B0-----:R-:W-:-:S03]  /*2e20*/  HADD2.F32 R172, -RZ, R164.H0_H0 ;  /* 0x200000a4ffac7230 */ /* 0x001fc60000004100 */
[----:B------:R-:W-:Y:S01]  /*2e30*/  FMUL.FTZ R156, R156, R171 ;  /* 0x000000ab9c9c7220 */ /* 0x000fe20000410000 */
[----:B------:R-:W-:Y:S02]  /*2e40*/  HADD2.F32 R173, -RZ, R160.H1_H1 ;  /* 0x300000a0ffad7230 */ /* 0x000fe40000004100 */
[----:B-----5:R-:W-:Y:S01]  /*2e50*/  FMUL.FTZ R31, R5, R31 ;  /* 0x0000001f051f7220 */ /* 0x020fe20000410000 */
[----:B------:R-:W-:Y:S02]  /*2e60*/  HADD2.F32 R160, -RZ, R84.H1_H1 ;  /* 0x30000054ffa07230 */ /* 0x000fe40000004100 */
[----:B------:R-:W-:Y:S01]  /*2e70*/  FADD.FTZ R153, -R195, R153 ;  /* 0x00000099c3997221 */ /* 0x000fe20000010100 */
[----:B------:R-:W-:Y:S01]  /*2e80*/  FFMA.FTZ R168, R168, R172, R156 ;  /* 0x000000aca8a87223 */ /* 0x000fe2000001009c */
[----:B------:R-:W-:Y:S02]  /*2e90*/  HADD2.F32 R156, -RZ, R164.H1_H1 ;  /* 0x300000a4ff9c7230 */ /* 0x000fe40000004100 */
[----:B------:R-:W-:Y:S01]  /*2ea0*/  FADD.FTZ R44, R44, R171 ;  /* 0x000000ab2c2c7221 */ /* 0x000fe20000010000 */
[----:B------:R-:W-:-:S02]  /*2eb0*/  HADD2.F32 R164, -RZ, R88.H1_H1 ;  /* 0x30000058ffa47230 */ /* 0x000fc40000004100 */
[----:B------:R-:W-:Y:S01]  /*2ec0*/  FFMA.FTZ R76, R31, R171, R76 ;  /* 0x000000ab1f4c7223 */ /* 0x000fe2000001004c */
[----:B------:R-:W-:Y:S01]  /*2ed0*/  FMUL.FTZ R160, R160, R173 ;  /* 0x000000ada0a07220 */ /* 0x000fe20000410000 */
[----:B------:R-:W-:Y:S01]  /*2ee0*/  FMUL.FTZ R171, R5, R153 ;  /* 0x0000009905ab7220 */ /* 0x000fe20000410000 */
[----:B------:R-:W-:Y:S01]  /*2ef0*/  FADD.FTZ R154, -R195, R154 ;  /* 0x0000009ac39a7221 */ /* 0x000fe20000010100 */
[----:B------:R-:W-:Y:S01]  /*2f00*/  FADD.FTZ R232, R232, R172 ;  /* 0x000000ace8e87221 */ /* 0x000fe20000010000 */
[----:B------:R-:W-:Y:S01]  /*2f10*/  FFMA.FTZ R194, R31, R172, R194 ;  /* 0x000000ac1fc27223 */ /* 0x000fe200000100c2 */
[----:B------:R-:W-:Y:S01]  /*2f20*/  FFMA.FTZ R172, R164, R156, R160 ;  /* 0x0000009ca4ac7223 */ /* 0x000fe200000100a0 */
[----:B------:R-:W-:Y:S01]  /*2f30*/  FADD.FTZ R45, R45, R173 ;  /* 0x000000ad2d2d7221 */ /* 0x000fe20000010000 */
[----:B------:R-:W-:Y:S01]  /*2f40*/  FFMA.FTZ R77, R171, R173, R77 ;  /* 0x000000adab4d7223 */ /* 0x000fe2000001004d */
[----:B------:R-:W-:Y:S02]  /*2f50*/  HADD2.F32 R153, -RZ, R85.H0_H0 ;  /* 0x20000055ff997230 */ /* 0x000fe40000004100 */
[----:B------:R-:W-:Y:S01]  /*2f60*/  FMUL.FTZ R173, R5, R154 ;  /* 0x0000009a05ad7220 */ /* 0x000fe20000410000 */
[----:B------:R-:W-:-:S02]  /*2f70*/  HADD2.F32 R164, -RZ, R161.H0_H0 ;  /* 0x200000a1ffa47230 */ /* 0x000fc40000004100 */
[----:B------:R-:W-:Y:S02]  /*2f80*/  HADD2.F32 R160, -RZ, R165.H0_H0 ;  /* 0x200000a5ffa07230 */ /* 0x000fe40000004100 */
[----:B------:R-:W-:Y:S01]  /*2f90*/  FADD.FTZ R233, R233, R156 ;  /* 0x0000009ce9e97221 */ /* 0x000fe20000010000 */
[----:B------:R-:W-:Y:S01]  /*2fa0*/  FFMA.FTZ R193, R171, R156, R193 ;  /* 0x0000009cabc17223 */ /* 0x000fe200000100c1 */
[----:B------:R-:W-:Y:S02]  /*2fb0*/  HADD2.F32 R156, -RZ, R89.H0_H0 ;  /* 0x20000059ff9c7230 */ /* 0x000fe40000004100 */
[----:B------:R-:W-:Y:S01]  /*2fc0*/  FMUL.FTZ R153, R153, R164 ;  /* 0x000000a499997220 */ /* 0x000fe20000410000 */
[-C--:B------:R-:W-:Y:S01]  /*2fd0*/  FFMA.FTZ R192, R173, R160.reuse, R192 ;  /* 0x000000a0adc07223 */ /* 0x080fe200000100c0 */
[----:B------:R0:W-:Y:S02]  /*2fe0*/  STL [R1+0x30], R194 ;  /* 0x000030c201007387 */ /* 0x0001e40000100800 */
[----:B------:R-:W-:Y:S01]  /*2ff0*/  FFMA.FTZ R174, R156, R160, R153 ;  /* 0x000000a09cae7223 */ /* 0x000fe20000010099 */
[----:B------:R-:W-:Y:S01]  /*3000*/  HADD2.F32 R153, -RZ, R165.H1_H1 ;  /* 0x300000a5ff997230 */ /* 0x000fe20000004100 */
[----:B------:R1:W-:Y:S04]  /*3010*/  STL [R1+0x34], R193 ;  /* 0x000034c101007387 */ /* 0x0003e80000100800 */
[----:B------:R2:W-:Y:S04]  /*3020*/  STL [R1+0x38], R192 ;  /* 0x000038c001007387 */ /* 0x0005e80000100800 */
[----:B------:R-:W3:Y:S01]  /*3030*/  LDL.LU R165, [R1+0x28] ;  /* 0x0000280001a57983 */ /* 0x000ee20000300800 */
[----:B------:R-:W-:-:S03]  /*3040*/  FADD.FTZ R234, R234, R160 ;  /* 0x000000a0eaea7221 */ /* 0x000fc60000010000 */
[----:B------:R-:W4:Y:S01]  /*3050*/  LDL.LU R160, [R1+0x2c] ;  /* 0x00002c0001a07983 */ /* 0x000f220000300800 */
[----:B------:R-:W-:Y:S02]  /*3060*/  HADD2.F32 R161, -RZ, R161.H1_H1 ;  /* 0x300000a1ffa17230 */ /* 0x000fe40000004100 */
[----:B------:R-:W-:Y:S01]  /*3070*/  FADD.FTZ R155, -R195, R155 ;  /* 0x0000009bc39b7221 */ /* 0x000fe20000010100 */
[----:B------:R-:W-:Y:S02]  /*3080*/  HADD2.F32 R154, -RZ, R85.H1_H1 ;  /* 0x30000055ff9a7230 */ /* 0x000fe40000004100 */
[----:B------:R-:W-:Y:S02]  /*3090*/  HADD2.F32 R156, -RZ, R89.H1_H1 ;  /* 0x30000059ff9c7230 */ /* 0x000fe40000004100 */
[----:B------:R-:W-:Y:S01]  /*30a0*/  FMUL.FTZ R181, R5, R155 ;  /* 0x0000009b05b57220 */ /* 0x000fe20000410000 */
[----:B------:R-:W-:Y:S01]  /*30b0*/  FMUL.FTZ R154, R154, R161 ;  /* 0x000000a19a9a7220 */ /* 0x000fe20000410000 */
[----:B------:R-:W-:-:S02]  /*30c0*/  FADD.FTZ R235, R235, R153 ;  /* 0x00000099ebeb7221 */ /* 0x000fc40000010000 */
[-C--:B------:R-:W-:Y:S01]  /*30d0*/  FFMA.FTZ R191, R181, R153.reuse, R191 ;  /* 0x00000099b5bf7223 */ /* 0x080fe200000100bf */
[----:B------:R-:W-:Y:S02]  /*30e0*/  HADD2.F32 R155, -RZ, R162.H0_H0 ;  /* 0x200000a2ff9b7230 */ /* 0x000fe40000004100 */
[----:B------:R-:W-:Y:S01]  /*30f0*/  FFMA.FTZ R182, R156, R153, R154 ;  /* 0x000000999cb67223 */ /* 0x000fe2000001009a */
[----:B------:R-:W-:Y:S02]  /*3100*/  HADD2.F32 R153, -RZ, R86.H0_H0 ;  /* 0x20000056ff997230 */ /* 0x000fe40000004100 */
[----:B------:R-:W-:Y:S01]  /*3110*/  FMUL.FTZ R183, R5, R152 ;  /* 0x0000009805b77220 */ /* 0x000fe20000410000 */
[----:B------:R-:W-:Y:S02]  /*3120*/  HADD2.F32 R154, -RZ, R90.H0_H0 ;  /* 0x2000005aff9a7230 */ /* 0x000fe40000004100 */
        /* <DEDUP_REMOVED lines=9> */
[----:B------:R-:W-:Y:S02]  /*31c0*/  HADD2.F32 R154, -RZ, R90.H1_H1 ;  /* 0x3000005aff9a7230 */ /* 0x000fe40000004100 */
[----:B------:R-:W-:Y:S01]  /*31d0*/  FMUL.FTZ R153, R153, R155 ;  /* 0x0000009b99997220 */ /* 0x000fe20000410000 */
[----:B0-----:R-:W-:Y:S01]  /*31e0*/  FMUL.FTZ R194, R5, R157 ;  /* 0x0000009d05c27220 */ /* 0x001fe20000410000 */
[----:B------:R-:W-:-:S02]  /*31f0*/  FADD.FTZ R229, R229, R152 ;  /* 0x00000098e5e57221 */ /* 0x000fc40000010000 */
[-C--:B-1----:R-:W-:Y:S01]  /*3200*/  FFMA.FTZ R193, R154, R152.reuse, R153 ;  /* 0x000000989ac17223 */ /* 0x082fe20000010099 */
[C---:B------:R-:W-:Y:S01]  /*3210*/  FFMA.FTZ R203, R194.reuse, R152, R203 ;  /* 0x00000098c2cb7223 */ /* 0x040fe200000100cb */
[----:B------:R-:W-:Y:S02]  /*3220*/  HADD2.F32 R152, -RZ, R87.H0_H0 ;  /* 0x20000057ff987230 */ /* 0x000fe40000004100 */
[----:B------:R-:W-:Y:S01]  /*3230*/  FADD.FTZ R158, -R195, R158 ;  /* 0x0000009ec39e7221 */ /* 0x000fe20000010100 */
[----:B------:R-:W-:Y:S02]  /*3240*/  HADD2.F32 R154, -RZ, R163.H0_H0 ;  /* 0x200000a3ff9a7230 */ /* 0x000fe40000004100 */
[----:B------:R-:W-:Y:S01]  /*3250*/  FADD.FTZ R41, R41, R155 ;  /* 0x0000009b29297221 */ /* 0x000fe20000010000 */
[----:B------:R-:W-:Y:S01]  /*3260*/  FFMA.FTZ R73, R194, R155, R73 ;  /* 0x0000009bc2497223 */ /* 0x000fe20000010049 */
[----:B------:R-:W-:Y:S02]  /*3270*/  HADD2.F32 R153, -RZ, R91.H0_H0 ;  /* 0x2000005bff997230 */ /* 0x000fe40000004100 */
[----:B--2---:R-:W-:Y:S01]  /*3280*/  FMUL.FTZ R192, R5, R158 ;  /* 0x0000009e05c07220 */ /* 0x004fe20000410000 */
[----:B------:R-:W-:-:S02]  /*3290*/  HADD2.F32 R155, -RZ, R167.H0_H0 ;  /* 0x200000a7ff9b7230 */ /* 0x000fc40000004100 */
[----:B------:R-:W-:Y:S01]  /*32a0*/  FMUL.FTZ R152, R152, R154 ;  /* 0x0000009a98987220 */ /* 0x000fe20000410000 */
[----:B------:R0:W-:Y:S01]  /*32b0*/  STL [R1+0x3c], R191 ;  /* 0x00003cbf01007387 */ /* 0x0001e20000100800 */
[----:B------:R-:W-:Y:S01]  /*32c0*/  FFMA.FTZ R202, R183, R156, R202 ;  /* 0x0000009cb7ca7223 */ /* 0x000fe200000100ca */
[----:B------:R-:W-:Y:S01]  /*32d0*/  FADD.FTZ R230, R230, R155 ;  /* 0x0000009be6e67221 */ /* 0x000fe20000010000 */
[----:B------:R-:W-:Y:S01]  /*32e0*/  FADD.FTZ R159, -R195, R159 ;  /* 0x0000009fc39f7221 */ /* 0x000fe20000010100 */
[----:B------:R-:W-:Y:S01]  /*32f0*/  FADD.FTZ R42, R42, R154 ;  /* 0x0000009a2a2a7221 */ /* 0x000fe20000010000 */
[----:B------:R-:W-:Y:S01]  /*3300*/  FFMA.FTZ R74, R192, R154, R74 ;  /* 0x0000009ac04a7223 */ /* 0x000fe2000001004a */
[----:B0-----:R-:W-:Y:S01]  /*3310*/  FFMA.FTZ R191, R153, R155, R152 ;  /* 0x0000009b99bf7223 */ /* 0x001fe20000010098 */
[----:B------:R-:W-:Y:S01]  /*3320*/  HADD2.F32 R153, -RZ, R87.H1_H1 ;  /* 0x30000057ff997230 */ /* 0x000fe20000004100 */
[----:B------:R0:W-:Y:S01]  /*3330*/  STL [R1+0x20], R202 ;  /* 0x000020ca01007387 */ /* 0x0001e20000100800 */
[----:B------:R-:W-:-:S02]  /*3340*/  HADD2.F32 R152, -RZ, R167.H1_H1 ;  /* 0x300000a7ff987230 */ /* 0x000fc40000004100 */
[----:B------:R-:W-:Y:S01]  /*3350*/  HADD2.F32 R154, -RZ, R91.H1_H1 ;  /* 0x3000005bff9a7230 */ /* 0x000fe20000004100 */
[----:B------:R1:W-:Y:S02]  /*3360*/  STL [R1+0x24], R203 ;  /* 0x000024cb01007387 */ /* 0x0003e40000100800 */
[----:B------:R-:W-:Y:S01]  /*3370*/  FADD.FTZ R231, R231, R152 ;  /* 0x00000098e7e77221 */ /* 0x000fe20000010000 */
[----:B0-----:R-:W-:Y:S01]  /*3380*/  FMUL.FTZ R202, R5, R159 ;  /* 0x0000009f05ca7220 */ /* 0x001fe20000410000 */
[----:B------:R-:W-:Y:S01]  /*3390*/  FADD.FTZ R46, R46, R164 ;  /* 0x000000a42e2e7221 */ /* 0x000fe20000010000 */
[----:B------:R-:W-:Y:S01]  /*33a0*/  FFMA.FTZ R78, R173, R164, R78 ;  /* 0x000000a4ad4e7223 */ /* 0x000fe2000001004e */
[----:B------:R-:W-:Y:S01]  /*33b0*/  FADD.FTZ R47, R47, R161 ;  /* 0x000000a12f2f7221 */ /* 0x000fe20000010000 */
[----:B------:R-:W-:Y:S01]  /*33c0*/  FFMA.FTZ R79, R181, R161, R79 ;  /* 0x000000a1b54f7223 */ /* 0x000fe2000001004f */
[----:B------:R-:W-:Y:S01]  /*33d0*/  FADD.FTZ R228, R228, R156 ;  /* 0x0000009ce4e47221 */ /* 0x000fe20000010000 */
[----:B---3--:R-:W-:Y:S01]  /*33e0*/  FFMA.FTZ R165, R192, R155, R165 ;  /* 0x0000009bc0a57223 */ /* 0x008fe200000100a5 */
[----:B------:R-:W-:-:S05]  /*33f0*/  HADD2.F32 R155, -RZ, R163.H1_H1 ;  /* 0x300000a3ff9b7230 */ /* 0x000fca0000004100 */
[----:B------:R-:W-:Y:S01]  /*3400*/  FMUL.FTZ R153, R153, R155 ;  /* 0x0000009b99997220 */ /* 0x000fe20000410000 */
[----:B----4-:R-:W-:-:S03]  /*3410*/  FFMA.FTZ R160, R202, R152, R160 ;  /* 0x00000098caa07223 */ /* 0x010fc600000100a0 */
[----:B-1----:R-:W-:Y:S01]  /*3420*/  FFMA.FTZ R203, R154, R152, R153 ;  /* 0x000000989acb7223 */ /* 0x002fe20000010099 */
        /* <DEDUP_REMOVED lines=20> */
.L_x_3225:
[----:B------:R-:W-:Y:S05]  /*3570*/  BSYNC.RECONVERGENT B1 ;  /* 0x0000000000017941 */ /* 0x000fea0003800200 */
.L_x_3224:
        /* <DEDUP_REMOVED lines=23> */
.L_x_3293:
        /* <DEDUP_REMOVED lines=47> */
.L_x_3231:
        /* <DEDUP_REMOVED lines=33> */
.L_x_3230:
        /* <DEDUP_REMOVED lines=32> */
.L_x_3233:
        /* <DEDUP_REMOVED lines=33> */
.L_x_3229:
        /* <DEDUP_REMOVED lines=21> */
[----:B------:R-:W-:Y:S01]  /*4150*/  F2FP.F16.F32.PACK_AB R152, R152, R153 ;  /* 0x000000999898723e */ /* 0x000fe200000000ff */
[----:B------:R-:W-:Y:S01]  /*4160*/  FFMA.FTZ R153, R20, R157, R159 ;  /* 0x0000009d14997223 */ /* 0x000fe2000001009f */
[----:B------:R-:W-:-:S03]  /*4170*/  FADD.FTZ R156, R189, -R156 ;  /* 0x8000009cbd9c7221 */ /* 0x000fc60000010000 */
[----:B------:R-:W-:Y:S01]  /*4180*/  FADD.FTZ R153, R19, -R153 ;  /* 0x8000009913997221 */ /* 0x000fe20000010000 */
[----:B------:R-:W-:-:S03]  /*4190*/  FFMA.FTZ R156, R5, R156, R34 ;  /* 0x0000009c059c7223 */ /* 0x000fc60000010022 */
[----:B------:R-:W-:-:S05]  /*41a0*/  FFMA.FTZ R153, R5, R153, R38 ;  /* 0x0000009905997223 */ /* 0x000fca0000010026 */
[----:B------:R-:W-:Y:S01]  /*41b0*/  F2FP.F16.F32.PACK_AB R153, R154, R153 ;  /* 0x000000999a99723e */ /* 0x000fe200000000ff */
[----:B------:R-:W-:-:S04]  /*41c0*/  FFMA.FTZ R154, R180, R157, R159 ;  /* 0x0000009db49a7223 */ /* 0x000fc8000001009f */
[----:B------:R-:W-:-:S04]  /*41d0*/  FADD.FTZ R154, R179, -R154 ;  /* 0x8000009ab39a7221 */ /* 0x000fc80000010000 */
[----:B------:R-:W-:-:S05]  /*41e0*/  FFMA.FTZ R154, R5, R154, R33 ;  /* 0x0000009a059a7223 */ /* 0x000fca0000010021 */
[----:B------:R-:W-:Y:S01]  /*41f0*/  F2FP.F16.F32.PACK_AB R154, R154, R155 ;  /* 0x0000009b9a9a723e */ /* 0x000fe200000000ff */
[----:B------:R-:W-:-:S04]  /*4200*/  FFMA.FTZ R155, R196, R157, R159 ;  /* 0x0000009dc49b7223 */ /* 0x000fc8000001009f */
[----:B------:R-:W-:-:S04]  /*4210*/  FADD.FTZ R155, R197, -R155 ;  /* 0x8000009bc59b7221 */ /* 0x000fc80000010000 */
[----:B------:R-:W-:-:S05]  /*4220*/  FFMA.FTZ R155, R5, R155, R35 ;  /* 0x0000009b059b7223 */ /* 0x000fca0000010023 */
[----:B------:R-:W-:Y:S01]  /*4230*/  F2FP.F16.F32.PACK_AB R155, R155, R156 ;  /* 0x0000009c9b9b723e */ /* 0x000fe200000000ff */
[----:B------:R-:W-:Y:S06]  /*4240*/  BRA `(.L_x_3232) ;  /* 0x0000000400847947 */ /* 0x000fec0003800000 */
.L_x_3235:
        /* <DEDUP_REMOVED lines=12> */
[----:B------:R-:W-:Y:S01]  /*4310*/  F2FP.F16.F32.PACK_AB R153, R140, R141 ;  /* 0x0000008d8c99723e */ /* 0x000fe200000000ff */
[-CC-:B------:R-:W-:Y:S01]  /*4320*/  FFMA.FTZ R140, R190, R157.reuse, R159.reuse ;  /* 0x0000009dbe8c7223 */ /* 0x180fe2000001009f */
[----:B------:R-:W-:Y:S01]  /*4330*/  FFMA.FTZ R141, R196, R157, R159 ;  /* 0x0000009dc48d7223 */ /* 0x000fe2000001009f */
[----:B------:R-:W-:Y:S02]  /*4340*/  F2FP.F16.F32.PACK_AB R154, R143, R142 ;  /* 0x0000008e8f9a723e */ /* 0x000fe400000000ff */
[----:B------:R-:W-:Y:S01]  /*4350*/  FADD.FTZ R140, R189, -R140 ;  /* 0x8000008cbd8c7221 */ /* 0x000fe20000010000 */
[----:B------:R-:W-:Y:S01]  /*4360*/  FADD.FTZ R141, R197, -R141 ;  /* 0x8000008dc58d7221 */ /* 0x000fe20000010000 */
[----:B------:R-:W-:Y:S02]  /*4370*/  MOV R142, R154 ;  /* 0x0000009a008e7202 */ /* 0x000fe40000000f00 */
[C---:B------:R-:W-:Y:S01]  /*4380*/  FFMA.FTZ R140, R5.reuse, R140, R34 ;  /* 0x0000008c058c7223 */ /* 0x040fe20000010022 */
[----:B------:R-:W-:-:S05]  /*4390*/  FFMA.FTZ R141, R5, R141, R35 ;  /* 0x0000008d058d7223 */ /* 0x000fca0000010023 */
[----:B------:R-:W-:Y:S01]  /*43a0*/  F2FP.F16.F32.PACK_AB R155, R141, R140 ;  /* 0x0000008c8d9b723e */ /* 0x000fe200000000ff */
[-CC-:B------:R-:W-:Y:S01]  /*43b0*/  FFMA.FTZ R141, R0, R157.reuse, R159.reuse ;  /* 0x0000009d008d7223 */ /* 0x180fe2000001009f */
[----:B------:R-:W-:Y:S02]  /*43c0*/  FFMA.FTZ R140, R14, R157, R159 ;  /* 0x0000009d0e8c7223 */ /* 0x000fe4000001009f */
[----:B------:R-:W-:Y:S01]  /*43d0*/  MOV R143, R155 ;  /* 0x0000009b008f7202 */ /* 0x000fe20000000f00 */
[----:B------:R-:W-:Y:S01]  /*43e0*/  FADD.FTZ R141, R3, -R141 ;  /* 0x8000008d038d7221 */ /* 0x000fe20000010000 */
[----:B------:R-:W-:-:S03]  /*43f0*/  FADD.FTZ R140, R13, -R140 ;  /* 0x8000008c0d8c7221 */ /* 0x000fc60000010000 */
[C---:B------:R-:W-:Y:S01]  /*4400*/  FFMA.FTZ R141, R5.reuse, R141, R36 ;  /* 0x0000008d058d7223 */ /* 0x040fe20000010024 */
[----:B------:R-:W-:-:S05]  /*4410*/  FFMA.FTZ R140, R5, R140, R37 ;  /* 0x0000008c058c7223 */ /* 0x000fca0000010025 */
[----:B------:R-:W-:Y:S02]  /*4420*/  F2FP.F16.F32.PACK_AB R152, R140, R141 ;  /* 0x0000008d8c98723e */ /* 0x000fe400000000ff */
[----:B------:R-:W-:Y:S02]  /*4430*/  MOV R141, R153 ;  /* 0x00000099008d7202 */ /* 0x000fe40000000f00 */
[----:B------:R-:W-:Y:S01]  /*4440*/  MOV R140, R152 ;  /* 0x00000098008c7202 */ /* 0x000fe20000000f00 */
[----:B------:R-:W-:Y:S06]  /*4450*/  BRA `(.L_x_3232) ;  /* 0x0000000400007947 */ /* 0x000fec0003800000 */
.L_x_3234:
        /* <DEDUP_REMOVED lines=30> */
[----:B------:R-:W-:Y:S01]  /*4640*/  F2FP.F16.F32.PACK_AB R152, R149, R148 ;  /* 0x000000949598723e */ /* 0x000fe200000000ff */
[----:B------:R-:W-:Y:S06]  /*4650*/  BRA `(.L_x_3232) ;  /* 0x0000000000807947 */ /* 0x000fec0003800000 */
.L_x_3236:
        /* <DEDUP_REMOVED lines=31> */
[----:B------:R-:W-:-:S07]  /*4850*/  MOV R140, R152 ;  /* 0x00000098008c7202 */ /* 0x000fce0000000f00 */
.L_x_3232:
        /* <DEDUP_REMOVED lines=15> */
.L_x_3228:
[----:B------:R-:W-:Y:S05]  /*4950*/  BSYNC.RECONVERGENT B1 ;  /* 0x0000000000017941 */ /* 0x000fea0003800200 */
.L_x_3227:
        /* <DEDUP_REMOVED lines=46> */
.L_x_3241:
        /* <DEDUP_REMOVED lines=26> */
[----:B-1----:R-:W-:Y:S02]  /*4de0*/  F2FP.F16.F32.PACK_AB R153, R151, R150 ;  /* 0x000000969799723e */ /* 0x002fe400000000ff */
[----:B------:R-:W-:Y:S01]  /*4df0*/  F2FP.F16.F32.PACK_AB R152, R149, R148 ;  /* 0x000000949598723e */ /* 0x000fe200000000ff */
[----:B------:R-:W-:Y:S06]  /*4e00*/  BRA `(.L_x_3242) ;  /* 0x0000000c00247947 */ /* 0x000fec0003800000 */
.L_x_3240:
        /* <DEDUP_REMOVED lines=37> */
.L_x_3243:
        /* <DEDUP_REMOVED lines=29> */
.L_x_3239:
        /* <DEDUP_REMOVED lines=41> */
.L_x_3245:
        /* <DEDUP_REMOVED lines=29> */
.L_x_3244:
[----:B------:R-:W1:Y:S02]  /*5690*/  LDC.64 R152, c[0x0][0x470] ;  /* 0x00011c00ff987b82 */ /* 0x000e640000000a00 */
        /* <DEDUP_REMOVED lines=36> */
.L_x_3246:
        /* <DEDUP_REMOVED lines=28> */
.L_x_3242:
        /* <DEDUP_REMOVED lines=11> */
.L_x_3238:
[----:B------:R-:W-:Y:S05]  /*5b50*/  BSYNC.RECONVERGENT B1 ;  /* 0x0000000000017941 */ /* 0x000fea0003800200 */
.L_x_3237:
        /* <DEDUP_REMOVED lines=13> */
[-CC-:B-12---:R-:W-:Y:S01]  /*5c30*/  FFMA.FTZ R141, R7, R157.reuse, R159.reuse ;  /* 0x0000009d078d7223 */ /* 0x186fe2000001009f */
        /* <DEDUP_REMOVED lines=32> */
.L_x_3251:
        /* <DEDUP_REMOVED lines=26> */
[----:B-12---:R-:W-:Y:S02]  /*5fe0*/  F2FP.F16.F32.PACK_AB R153, R151, R150 ;  /* 0x000000969799723e */ /* 0x006fe400000000ff */
[----:B------:R-:W-:Y:S01]  /*5ff0*/  F2FP.F16.F32.PACK_AB R152, R149, R148 ;  /* 0x000000949598723e */ /* 0x000fe200000000ff */
[----:B------:R-:W-:Y:S06]  /*6000*/  BRA `(.L_x_3252) ;  /* 0x0000000c00247947 */ /* 0x000fec0003800000 */
.L_x_3250:
        /* <DEDUP_REMOVED lines=37> */
.L_x_3253:
        /* <DEDUP_REMOVED lines=29> */
.L_x_3249:
[----:B-12---:R-:W1:Y:S02]  /*6430*/  LDC.64 R152, c[0x0][0x478] ;  /* 0x00011e00ff987b82 */ /* 0x006e640000000a00 */
        /* <DEDUP_REMOVED lines=40> */
.L_x_3255:
        /* <DEDUP_REMOVED lines=29> */
.L_x_3254:
        /* <DEDUP_REMOVED lines=37> */
.L_x_3256:
        /* <DEDUP_REMOVED lines=28> */
.L_x_3252:
        /* <DEDUP_REMOVED lines=11> */
.L_x_3248:
[----:B------:R-:W-:Y:S05]  /*6d50*/  BSYNC.RECONVERGENT B1 ;  /* 0x0000000000017941 */ /* 0x000fea0003800200 */
.L_x_3247:
        /* <DEDUP_REMOVED lines=15> */
[-CC-:B-123--:R-:W-:Y:S01]  /*6e50*/  FFMA.FTZ R143, R183, R157.reuse, R159.reuse ;  /* 0x0000009db78f7223 */ /* 0x18efe2000001009f */
        /* <DEDUP_REMOVED lines=30> */
.L_x_3261:
        /* <DEDUP_REMOVED lines=24> */
[----:B-123--:R-:W-:-:S02]  /*71c0*/  F2FP.F16.F32.PACK_AB R152, R149, R148 ;  /* 0x000000949598723e */ /* 0x00efc400000000ff */
[----:B------:R-:W-:Y:S02]  /*71d0*/  F2FP.F16.F32.PACK_AB R153, R151, R150 ;  /* 0x000000969799723e */ /* 0x000fe400000000ff */
[----:B------:R-:W-:Y:S02]  /*71e0*/  F2FP.F16.F32.PACK_AB R155, R147, R146 ;  /* 0x00000092939b723e */ /* 0x000fe400000000ff */
[----:B------:R-:W-:Y:S01]  /*71f0*/  F2FP.F16.F32.PACK_AB R154, R145, R144 ;  /* 0x00000090919a723e */ /* 0x000fe200000000ff */
[----:B------:R-:W-:Y:S06]  /*7200*/  BRA `(.L_x_3262) ;  /* 0x0000000c00247947 */ /* 0x000fec0003800000 */
.L_x_3260:
[----:B-123--:R-:W1:Y:S02]  /*7210*/  LDC.64 R152, c[0x0][0x470] ;  /* 0x00011c00ff987b82 */ /* 0x00ee640000000a00 */
[----:B-1----:R-:W-:-:S04]  /*7220*/  ISETP.NE.U32.AND P1, PT, R152, RZ, PT ;  /* 0x000000ff9800720c */ /* 0x002fc80003f25070 */
        /* <DEDUP_REMOVED lines=8> */
[----:B------:R-:W-:Y:S01]  /*72b0*/  F2FP.F16.F32.PACK_AB R152, R140, R141 ;  /* 0x0000008d8c98723e */ /* 0x000fe200000000ff */
[-CC-:B------:R-:W-:Y:S01]  /*72c0*/  FFMA.FTZ R140, R173, R157.reuse, R159.reuse ;  /* 0x0000009dad8c7223 */ /* 0x180fe2000001009f */
[----:B------:R-:W-:-:S03]  /*72d0*/  FFMA.FTZ R141, R181, R157, R159 ;  /* 0x0000009db58d7223 */ /* 0x000fc6000001009f */
[----:B------:R-:W-:Y:S01]  /*72e0*/  FADD.FTZ R140, R174, -R140 ;  /* 0x8000008cae8c7221 */ /* 0x000fe20000010000 */
[----:B------:R-:W-:-:S03]  /*72f0*/  FADD.FTZ R141, R182, -R141 ;  /* 0x8000008db68d7221 */ /* 0x000fc60000010000 */
[C---:B------:R-:W-:Y:S01]  /*7300*/  FFMA.FTZ R140, R5.reuse, R140, R134 ;  /* 0x0000008c058c7223 */ /* 0x040fe20000010086 */
        /* <DEDUP_REMOVED lines=17> */
[----:B------:R-:W-:Y:S02]  /*7420*/  F2FP.F16.F32.PACK_AB R155, R140, R5 ;  /* 0x000000058c9b723e */ /* 0x000fe400000000ff */
[----:B------:R-:W-:Y:S02]  /*7430*/  MOV R140, R152 ;  /* 0x00000098008c7202 */ /* 0x000fe40000000f00 */
[----:B------:R-:W-:Y:S01]  /*7440*/  MOV R143, R155 ;  /* 0x0000009b008f7202 */ /* 0x000fe20000000f00 */
[----:B------:R-:W-:Y:S06]  /*7450*/  BRA `(.L_x_3262) ;  /* 0x0000000800907947 */ /* 0x000fec0003800000 */
.L_x_3263:
        /* <DEDUP_REMOVED lines=28> */
[----:B------:R-:W-:Y:S06]  /*7620*/  BRA `(.L_x_3262) ;  /* 0x00000008001c7947 */ /* 0x000fec0003800000 */
.L_x_3259:
[----:B-123--:R-:W1:Y:S02]  /*7630*/  LDC.64 R152, c[0x0][0x478] ;  /* 0x00011e00ff987b82 */ /* 0x00ee640000000a00 */
        /* <DEDUP_REMOVED lines=40> */
.L_x_3265:
        /* <DEDUP_REMOVED lines=29> */
.L_x_3264:
[----:B------:R-:W1:Y:S02]  /*7a90*/  LDC.64 R152, c[0x0][0x470] ;  /* 0x00011c00ff987b82 */ /* 0x000e640000000a00 */
[----:B-1----:R-:W-:-:S04]  /*7aa0*/  ISETP.NE.U32.AND P1, PT, R152, RZ, PT ;  /* 0x000000ff9800720c */ /* 0x002fc80003f25070 */
        /* <DEDUP_REMOVED lines=35> */
.L_x_3266:
        /* <DEDUP_REMOVED lines=28> */
.L_x_3262:
        /* <DEDUP_REMOVED lines=10> */
.L_x_3258:
[----:B------:R-:W-:Y:S05]  /*7f40*/  BSYNC.RECONVERGENT B1 ;  /* 0x0000000000017941 */ /* 0x000fea0003800200 */
.L_x_3257:
[----:B-1234-:R-:W1:Y:S02]  /*7f50*/  LDC.64 R152, c[0x0][0x380] ;  /* 0x0000e000ff987b82 */ /* 0x01ee640000000a00 */
[----:B-1----:R-:W-:-:S04]  /*7f60*/  LEA R219, R152, R219, 0x2 ;  /* 0x000000db98db7211 */ /* 0x002fc800078e10ff */
[----:B------:R-:W-:-:S13]  /*7f70*/  ISETP.GE.AND P0, PT, R219, R153, PT ;  /* 0x00000099db00720c */ /* 0x000fda0003f06270 */
[----:B------:R-:W-:Y:S05]  /*7f80*/  @!P0 BRA `(.L_x_3267) ;  /* 0xffffff8c00b08947 */ /* 0x000fea000383ffff */
.L_x_3217:
[----:B------:R-:W-:Y:S05]  /*7f90*/  BSYNC B0 ;  /* 0x0000000000007941 */ /* 0x000fea0003800000 */
.L_x_3216:
[----:B------:R-:W2:Y:S04]  /*7fa0*/  LDL.LU R153, [R1+0x80] ;  /* 0x0000800001997983 */ /* 0x000ea80000300800 */
[----:B------:R-:W3:Y:S04]  /*7fb0*/  LDL.LU R195, [R1+0x74] ;  /* 0x0000740001c37983 */ /* 0x000ee80000300800 */
[----:B------:R-:W4:Y:S04]  /*7fc0*/  LDL.LU R155, [R1+0x78] ;  /* 0x00007800019b7983 */ /* 0x000f280000300800 */
[----:B------:R-:W2:Y:S04]  /*7fd0*/  LDL.LU R154, [R1+0x7c] ;  /* 0x00007c00019a7983 */ /* 0x000ea80000300800 */
[----:B------:R-:W2:Y:S04]  /*7fe0*/  LDL.LU R216, [R1+0x70] ;  /* 0x0000700001d87983 */ /* 0x000ea80000300800 */
[----:B------:R-:W2:Y:S04]  /*7ff0*/  LDL.LU R149, [R1+0x64] ;  /* 0x0000640001957983 */ /* 0x000ea80000300800 */
[----:B------:R-:W3:Y:S04]  /*8000*/  LDL.LU R218, [R1+0x68] ;  /* 0x0000680001da7983 */ /* 0x000ee80000300800 */
[----:B------:R-:W4:Y:S04]  /*8010*/  LDL.LU R217, [R1+0x6c] ;  /* 0x00006c0001d97983 */ /* 0x000f280000300800 */
[----:B------:R-:W2:Y:S04]  /*8020*/  LDL.LU R151, [R1+0x60] ;  /* 0x0000600001977983 */ /* 0x000ea80000300800 */
[----:B------:R-:W3:Y:S04]  /*8030*/  LDL.LU R136, [R1+0x10] ;  /* 0x0000100001887983 */ /* 0x000ee80000300800 */
[----:B------:R-:W3:Y:S04]  /*8040*/  LDL.LU R137, [R1+0x14] ;  /* 0x0000140001897983 */ /* 0x000ee80000300800 */
[----:B------:R-:W3:Y:S04]  /*8050*/  LDL.LU R138, [R1+0x18] ;  /* 0x00001800018a7983 */ /* 0x000ee80000300800 */
[----:B------:R-:W3:Y:S04]  /*8060*/  LDL.LU R139, [R1+0x1c] ;  /* 0x00001c00018b7983 */ /* 0x000ee80000300800 */
[----:B------:R-:W4:Y:S04]  /*8070*/  LDL.LU R141, [R1] ;  /* 0x00000000018d7983 */ /* 0x000f280000300800 */
[----:B------:R-:W2:Y:S04]  /*8080*/  LDL.LU R140, [R1+0x4] ;  /* 0x00000400018c7983 */ /* 0x000ea80000300800 */
[----:B------:R-:W2:Y:S04]  /*8090*/  LDL.LU R148, [R1+0x8] ;  /* 0x0000080001947983 */ /* 0x000ea80000300800 */
[----:B------:R-:W2:Y:S01]  /*80a0*/  LDL.LU R150, [R1+0xc] ;  /* 0x00000c0001967983 */ /* 0x000ea20000300800 */
[----:B------:R-:W1:Y:S01]  /*80b0*/  S2R R4, SR_TID.X ;  /* 0x0000000000047919 */ /* 0x000e620000002100 */
[----:B------:R-:W0:Y:S01]  /*80c0*/  S2R R6, SR_CgaCtaId ;  /* 0x0000000000067919 */ /* 0x000e220000008800 */
[----:B-----5:R-:W-:Y:S01]  /*80d0*/  MOV R5, 0x400 ;  /* 0x0000040000057802 */ /* 0x020fe20000000f00 */
[----:B------:R-:W2:Y:S04]  /*80e0*/  LDL.LU R152, [R1+0xa0] ;  /* 0x0000a00001987983 */ /* 0x000ea80000300800 */
[----:B------:R-:W2:Y:S04]  /*80f0*/  LDL.LU R156, [R1+0x20] ;  /* 0x00002000019c7983 */ /* 0x000ea80000300800 */
[----:B------:R-:W2:Y:S04]  /*8100*/  LDL.LU R157, [R1+0x24] ;  /* 0x00002400019d7983 */ /* 0x000ea80000300800 */
[----:B------:R-:W2:Y:S04]  /*8110*/  LDL.LU R158, [R1+0x28] ;  /* 0x00002800019e7983 */ /* 0x000ea80000300800 */
[----:B------:R-:W2:Y:S04]  /*8120*/  LDL.LU R159, [R1+0x2c] ;  /* 0x00002c00019f7983 */ /* 0x000ea80000300800 */
[----:B------:R-:W2:Y:S01]  /*8130*/  LDL.LU R160, [R1+0x30] ;  /* 0x0000300001a07983 */ /* 0x000ea20000300800 */
[----:B-1----:R-:W-:-:S03]  /*8140*/  SHF.L.U32 R2, R4, 0x7, RZ ;  /* 0x0000000704027819 */ /* 0x002fc600000006ff */
[----:B------:R-:W2:Y:S01]  /*8150*/  LDL.LU R161, [R1+0x34] ;  /* 0x0000340001a17983 */ /* 0x000ea20000300800 */
[----:B------:R-:W-:Y:S02]  /*8160*/  SHF.L.U32 R0, R4, 0x5, RZ ;  /* 0x0000000504007819 */ /* 0x000fe400000006ff */
[----:B------:R-:W-:Y:S01]  /*8170*/  LOP3.LUT R3, R2, 0x3000, RZ, 0xc0, !PT ;  /* 0x0000300002037812 */ /* 0x000fe200078ec0ff */
[----:B------:R-:W2:Y:S01]  /*8180*/  LDL.LU R162, [R1+0x38] ;  /* 0x0000380001a27983 */ /* 0x000ea20000300800 */
[----:B0-----:R-:W-:Y:S02]  /*8190*/  LEA R5, R6, R5, 0x18 ;  /* 0x0000000506057211 */ /* 0x001fe400078ec0ff */
[----:B------:R-:W-:Y:S01]  /*81a0*/  LOP3.LUT R0, R3, 0x3e0, R0, 0xf8, !PT ;  /* 0x000003e003007812 */ /* 0x000fe200078ef800 */
[----:B------:R-:W2:Y:S03]  /*81b0*/  LDL.LU R163, [R1+0x3c] ;  /* 0x00003c0001a37983 */ /* 0x000ea60000300800 */
[----:B------:R-:W-:Y:S01]  /*81c0*/  IADD3 R6, PT, PT, R0, R5, RZ ;  /* 0x0000000500067210 */ /* 0x000fe20007ffe0ff */
[----:B------:R-:W2:Y:S04]  /*81d0*/  LDL.LU R164, [R1+0x40] ;  /* 0x0000400001a47983 */ /* 0x000ea80000300800 */
[----:B------:R-:W2:Y:S04]  /*81e0*/  LDL.LU R165, [R1+0x44] ;  /* 0x0000440001a57983 */ /* 0x000ea80000300800 */
[----:B------:R-:W2:Y:S04]  /*81f0*/  LDL.LU R166, [R1+0x48] ;  /* 0x0000480001a67983 */ /* 0x000ea80000300800 */
[----:B------:R-:W2:Y:S04]  /*8200*/  LDL.LU R167, [R1+0x4c] ;  /* 0x00004c0001a77983 */ /* 0x000ea80000300800 */
[----:B------:R-:W2:Y:S04]  /*8210*/  LDL.LU R144, [R1+0x50] ;  /* 0x0000500001907983 */ /* 0x000ea80000300800 */
[----:B------:R-:W2:Y:S04]  /*8220*/  LDL.LU R145, [R1+0x54] ;  /* 0x0000540001917983 */ /* 0x000ea80000300800 */
[----:B------:R-:W2:Y:S04]  /*8230*/  LDL.LU R146, [R1+0x58] ;  /* 0x0000580001927983 */ /* 0x000ea80000300800 */
[----:B------:R-:W2:Y:S04]  /*8240*/  LDL.LU R147, [R1+0x5c] ;  /* 0x00005c0001937983 */ /* 0x000ea80000300800 */
[----:B---3--:R4:W-:Y:S02]  /*8250*/  STS.128 [R6], R136 ;  /* 0x0000008806007388 */ /* 0x0089e40000000c00 */
[----:B----4-:R-:W-:-:S02]  /*8260*/  MOV R136, R141 ;  /* 0x0000008d00887202 */ /* 0x010fc40000000f00 */
[----:B--2---:R-:W-:Y:S02]  /*8270*/  MOV R138, R148 ;  /* 0x00000094008a7202 */ /* 0x004fe40000000f00 */
[----:B------:R-:W-:Y:S02]  /*8280*/  MOV R139, R150 ;  /* 0x00000096008b7202 */ /* 0x000fe40000000f00 */
[----:B------:R-:W-:Y:S02]  /*8290*/  MOV R148, R151 ;  /* 0x0000009700947202 */ /* 0x000fe40000000f00 */
[----:B------:R-:W-:Y:S02]  /*82a0*/  MOV R150, R218 ;  /* 0x000000da00967202 */ /* 0x000fe40000000f00 */
[----:B------:R-:W-:Y:S02]  /*82b0*/  MOV R141, R195 ;  /* 0x000000c3008d7202 */ /* 0x000fe40000000f00 */
[----:B------:R-:W-:Y:S01]  /*82c0*/  MOV R137, R140 ;  /* 0x0000008c00897202 */ /* 0x000fe20000000f00 */
[----:B------:R-:W2:Y:S01]  /*82d0*/  LDL.LU R195, [R1+0x84] ;  /* 0x0000840001c37983 */ /* 0x000ea20000300800 */
[----:B------:R-:W-:-:S02]  /*82e0*/  MOV R151, R217 ;  /* 0x000000d900977202 */ /* 0x000fc40000000f00 */
[----:B------:R-:W-:Y:S02]  /*82f0*/  MOV R218, R155 ;  /* 0x0000009b00da7202 */ /* 0x000fe40000000f00 */
[----:B------:R-:W-:Y:S01]  /*8300*/  MOV R140, R216 ;  /* 0x000000d8008c7202 */ /* 0x000fe20000000f00 */
[----:B------:R-:W3:Y:S01]  /*8310*/  LDL.LU R155, [R1+0x88] ;  /* 0x00008800019b7983 */ /* 0x000ee20000300800 */
[----:B------:R-:W-:Y:S02]  /*8320*/  MOV R217, R154 ;  /* 0x0000009a00d97202 */ /* 0x000fe40000000f00 */
[----:B------:R-:W-:Y:S01]  /*8330*/  MOV R216, R153 ;  /* 0x0000009900d87202 */ /* 0x000fe20000000f00 */
[----:B------:R-:W4:Y:S04]  /*8340*/  LDL.LU R154, [R1+0x8c] ;  /* 0x00008c00019a7983 */ /* 0x000f280000300800 */
[----:B------:R-:W4:Y:S04]  /*8350*/  LDL.LU R153, [R1+0x90] ;  /* 0x0000900001997983 */ /* 0x000f280000300800 */
[----:B------:R0:W-:Y:S04]  /*8360*/  STS.128 [R6+0x10], R136 ;  /* 0x0000108806007388 */ /* 0x0001e80000000c00 */
[----:B0-----:R-:W4:Y:S04]  /*8370*/  LDL.LU R137, [R1+0x94] ;  /* 0x0000940001897983 */ /* 0x001f280000300800 */
[----:B------:R-:W4:Y:S04]  /*8380*/  LDL.LU R138, [R1+0x98] ;  /* 0x00009800018a7983 */ /* 0x000f280000300800 */
[----:B------:R-:W4:Y:S01]  /*8390*/  LDL.LU R139, [R1+0x9c] ;  /* 0x00009c00018b7983 */ /* 0x000f220000300800 */
[----:B------:R-:W-:Y:S05]  /*83a0*/  WARPSYNC.ALL ;  /* 0x0000000000007948 */ /* 0x000fea0003800000 */
[----:B------:R-:W-:Y:S04]  /*83b0*/  STS.128 [R6+0x400], R248 ;  /* 0x000400f806007388 */ /* 0x000fe80000000c00 */
[----:B------:R-:W-:Y:S04]  /*83c0*/  STS.128 [R6+0x410], R244 ;  /* 0x000410f406007388 */ /* 0x000fe80000000c00 */
[----:B------:R-:W-:Y:S04]  /*83d0*/  STS.128 [R6+0x800], R240 ;  /* 0x000800f006007388 */ /* 0x000fe80000000c00 */
[----:B------:R-:W-:Y:S04]  /*83e0*/  STS.128 [R6+0x810], R236 ;  /* 0x000810ec06007388 */ /* 0x000fe80000000c00 */
[----:B------:R-:W-:Y:S04]  /*83f0*/  STS.128 [R6+0xc00], R232 ;  /* 0x000c00e806007388 */ /* 0x000fe80000000c00 */
[----:B------:R-:W-:Y:S01]  /*8400*/  STS.128 [R6+0xc10], R228 ;  /* 0x000c10e406007388 */ /* 0x000fe20000000c00 */
[----:B------:R-:W-:Y:S01]  /*8410*/  LEA R0, R4, R5, 0x2 ;  /* 0x0000000504007211 */ /* 0x000fe200078e10ff */
[----:B------:R-:W0:Y:S01]  /*8420*/  LDCU.128 UR16, c[0x0][0x440] ;  /* 0x00008800ff1077ac */ /* 0x000e220008000c00 */
[----:B------:R-:W-:Y:S01]  /*8430*/  BAR.SYNC.DEFER_BLOCKING 0x0 ;  /* 0x0000000000007b1d */ /* 0x000fe20000010000 */
[----:B------:R-:W-:-:S02]  /*8440*/  MOV R142, R218 ;  /* 0x000000da008e7202 */ /* 0x000fc40000000f00 */
[----:B------:R-:W-:Y:S02]  /*8450*/  MOV R143, R217 ;  /* 0x000000d9008f7202 */ /* 0x000fe40000000f00 */
[----:B------:R-:W-:Y:S01]  /*8460*/  MOV R192, R216 ;  /* 0x000000d800c07202 */ /* 0x000fe20000000f00 */
[----:B------:R-:W1:Y:S01]  /*8470*/  LDCU.128 UR20, c[0x0][0x450] ;  /* 0x00008a00ff1477ac */ /* 0x000e620008000c00 */
        /* <DEDUP_REMOVED lines=33> */
[----:B------:R-:W-:Y:S04]  /*8690*/  STS.128 [R6+0x400], R140 ;  /* 0x0004008c06007388 */ /* 0x000fe80000000c00 */
[----:B------:R-:W-:Y:S04]  /*86a0*/  STS.128 [R6+0x410], R148 ;  /* 0x0004109406007388 */ /* 0x000fe80000000c00 */
[----:B------:R-:W-:Y:S04]  /*86b0*/  STS.128 [R6+0x800], R144 ;  /* 0x0008009006007388 */ /* 0x000fe80000000c00 */
[----:B------:R-:W-:Y:S04]  /*86c0*/  STS.128 [R6+0x810], R164 ;  /* 0x000810a406007388 */ /* 0x000fe80000000c00 */
[----:B------:R-:W-:Y:S04]  /*86d0*/  STS.128 [R6+0xc00], R160 ;  /* 0x000c00a006007388 */ /* 0x000fe80000000c00 */
[----:B------:R-:W-:Y:S01]  /*86e0*/  STS.128 [R6+0xc10], R156 ;  /* 0x000c109c06007388 */ /* 0x000fe20000000c00 */
[----:B--2---:R-:W-:-:S02]  /*86f0*/  MOV R193, R195 ;  /* 0x000000c300c17202 */ /* 0x004fc40000000f00 */
[----:B---3--:R-:W-:Y:S02]  /*8700*/  MOV R194, R155 ;  /* 0x0000009b00c27202 */ /* 0x008fe40000000f00 */
[----:B----4-:R-:W-:Y:S02]  /*8710*/  MOV R195, R154 ;  /* 0x0000009a00c37202 */ /* 0x010fe40000000f00 */
[----:B------:R-:W-:-:S03]  /*8720*/  MOV R136, R153 ;  /* 0x0000009900887202 */ /* 0x000fc60000000f00 */
        /* <DEDUP_REMOVED lines=44> */
[----:B------:R-:W-:Y:S08]  /*89f0*/  BAR.SYNC.DEFER_BLOCKING 0x0 ;  /* 0x0000000000007b1d */ /* 0x000ff00000010000 */
[----:B------:R-:W3:Y:S08]  /*8a00*/  S2UR UR4, SR_CTAID.X ;  /* 0x00000000000479c3 */ /* 0x000ef00000002500 */
[----:B--2---:R-:W3:Y:S01]  /*8a10*/  LDC R43, c[0x0][0x388] ;  /* 0x0000e200ff2b7b82 */ /* 0x004ee20000000800 */
        /* <DEDUP_REMOVED lines=41> */
[----:B------:R-:W-:Y:S06]  /*8cb0*/  BAR.SYNC.DEFER_BLOCKING 0x0 ;  /* 0x0000000000007b1d */ /* 0x000fec0000010000 */
[----:B------:R-:W4:Y:S04]  /*8cc0*/  LDS R17, [R0] ;  /* 0x0000000000117984 */ /* 0x000f280000000800 */
[----:B------:R-:W4:Y:S04]  /*8cd0*/  LDS R44, [R0+0x1000] ;  /* 0x00100000002c7984 */ /* 0x000f280000000800 */
[----:B------:R-:W4:Y:S04]  /*8ce0*/  LDS R62, [R0+0x2000] ;  /* 0x00200000003e7984 */ /* 0x000f280000000800 */
[----:B------:R-:W4:Y:S01]  /*8cf0*/  LDS R64, [R0+0x3000] ;  /* 0x0030000000407984 */ /* 0x000f220000000800 */
[----:B0-----:R-:W-:-:S04]  /*8d00*/  FADD.FTZ R5, RZ, R5 ;  /* 0x00000005ff057221 */ /* 0x001fc80000010000 */
[----:B-1----:R-:W-:Y:S01]  /*8d10*/  FADD.FTZ R5, R5, R12 ;  /* 0x0000000c05057221 */ /* 0x002fe20000010000 */
[----:B---3--:R-:W-:-:S03]  /*8d20*/  IMAD R43, R43, UR4, RZ ;  /* 0x000000042b2b7c24 */ /* 0x008fc6000f8e02ff */
[----:B------:R-:W-:-:S04]  /*8d30*/  FADD.FTZ R5, R5, R16 ;  /* 0x0000001005057221 */ /* 0x000fc80000010000 */
[----:B------:R-:W-:Y:S01]  /*8d40*/  FADD.FTZ R47, R5, R106 ;  /* 0x0000006a052f7221 */ /* 0x000fe20000010000 */
[----:B------:R-:W-:Y:S02]  /*8d50*/  IADD3 R5, P0, PT, R43, R4, RZ ;  /* 0x000000042b057210 */ /* 0x000fe40007f1e0ff */
[----:B------:R-:W-:Y:S02]  /*8d60*/  LOP3.LUT R41, R4, 0x7f, RZ, 0x3c, !PT ;  /* 0x0000007f04297812 */ /* 0x000fe400078e3cff */
[----:B--2---:R-:W-:Y:S02]  /*8d70*/  IADD3.X R6, PT, PT, RZ, RZ, RZ, P0, !PT ;  /* 0x000000ffff067210 */ /* 0x004fe400007fe4ff */
[----:B------:R-:W-:Y:S01]  /*8d80*/  SHF.L.U32 R4, R5, 0x2, RZ ;  /* 0x0000000205047819 */ /* 0x000fe200000006ff */
[----:B----4-:R-:W-:-:S04]  /*8d90*/  FADD.FTZ R17, RZ, R17 ;  /* 0x00000011ff117221 */ /* 0x010fc80000010000 */
        /* <DEDUP_REMOVED lines=46> */
.L_x_3269:
[----:B------:R-:W-:Y:S05]  /*9080*/  BSYNC.RECONVERGENT B0 ;  /* 0x0000000000007941 */ /* 0x000fea0003800200 */
.L_x_3268:
        /* <DEDUP_REMOVED lines=33> */
[----:B------:R-:W-:Y:S01]  /*92a0*/  FADD.FTZ R109, RZ, R109 ;  /* 0x0000006dff6d7221 */ /* 0x000fe20000010000 */
[----:B------:R-:W-:Y:S01]  /*92b0*/  FADD.FTZ R111, RZ, R111 ;  /* 0x0000006fff6f7221 */ /* 0x000fe20000010000 */
[----:B------:R-:W1:Y:S01]  /*92c0*/  LDS R2, [R0+0x200] ;  /* 0x0002000000027984 */ /* 0x000e620000000800 */
[----:B------:R-:W-:Y:S01]  /*92d0*/  FADD.FTZ R112, RZ, R112 ;  /* 0x00000070ff707221 */ /* 0x000fe20000010000 */
        /* <DEDUP_REMOVED lines=130> */
.L_x_3271:
[----:B------:R-:W-:Y:S05]  /*9b00*/  BSYNC.RECONVERGENT B0 ;  /* 0x0000000000007941 */ /* 0x000fea0003800200 */
.L_x_3270:
        /* <DEDUP_REMOVED lines=22> */
.L_x_3273:
[----:B------:R-:W-:Y:S05]  /*9c70*/  BSYNC.RECONVERGENT B0 ;  /* 0x0000000000007941 */ /* 0x000fea0003800200 */
.L_x_3272:
        /* <DEDUP_REMOVED lines=22> */
.L_x_3275:
[----:B------:R-:W-:Y:S05]  /*9de0*/  BSYNC.RECONVERGENT B0 ;  /* 0x0000000000007941 */ /* 0x000fea0003800200 */
.L_x_3274:
        /* <DEDUP_REMOVED lines=22> */
.L_x_3277:
[----:B------:R-:W-:Y:S05]  /*9f50*/  BSYNC.RECONVERGENT B0 ;  /* 0x0000000000007941 */ /* 0x000fea0003800200 */
.L_x_3276:
        /* <DEDUP_REMOVED lines=22> */
.L_x_3279:
[----:B------:R-:W-:Y:S05]  /*a0c0*/  BSYNC.RECONVERGENT B0 ;  /* 0x0000000000007941 */ /* 0x000fea0003800200 */
.L_x_3278:
        /* <DEDUP_REMOVED lines=22> */
.L_x_3281:
[----:B------:R-:W-:Y:S05]  /*a230*/  BSYNC.RECONVERGENT B0 ;  /* 0x0000000000007941 */ /* 0x000fea0003800200 */
.L_x_3280:
[----:B------:R-:W-:Y:S05]  /*a240*/  @!P4 EXIT ;  /* 0x000000000000c94d */ /* 0x000fea0003800000 */
[----:B------:R-:W-:Y:S04]  /*a250*/  STG.E desc[UR10][R16.64], R25 ;  /* 0x0000001910007986 */ /* 0x000fe8000c10190a */
[----:B------:R-:W-:Y:S04]  /*a260*/  STG.E desc[UR10][R12.64], R41 ;  /* 0x000000290c007986 */ /* 0x000fe8000c10190a */
[----:B------:R-:W-:Y:S04]  /*a270*/  STG.E desc[UR10][R6.64], R91 ;  /* 0x0000005b06007986 */ /* 0x000fe8000c10190a */
[----:B------:R-:W-:Y:S01]  /*a280*/  STG.E desc[UR10][R4.64], R27 ;  /* 0x0000001b04007986 */ /* 0x000fe2000c10190a */
[----:B------:R-:W-:Y:S05]  /*a290*/  EXIT ;  /* 0x000000000000794d */ /* 0x000fea0003800000 */
.L_x_3226:
        /* <DEDUP_REMOVED lines=8> */
.L_x_3283:
[----:B------:R-:W-:Y:S05]  /*a320*/  BSYNC B1 ;  /* 0x0000000000017941 */ /* 0x000fea0003800000 */
.L_x_3282:
        /* <DEDUP_REMOVED lines=9> */
.L_x_3284:
        /* <DEDUP_REMOVED lines=8> */
.L_x_3285:
[----:B------:R-:W-:Y:S02]  /*a440*/  MOV R155, R157 ;  /* 0x0000009d009b7202 */ /* 0x000fe40000000f00 */
[----:B------:R-:W-:-:S05]  /*a450*/  MOV R152, R158 ;  /* 0x0000009e00987202 */ /* 0x000fca0000000f00 */
[----:B------:R-:W-:Y:S01]  /*a460*/  FADD.FTZ R156, R156, R152 ;  /* 0x000000989c9c7221 */ /* 0x000fe20000010000 */
[----:B------:R-:W-:-:S07]  /*a470*/  MOV R152, 0xffffffff ;  /* 0xffffffff00987802 */ /* 0x000fce0000000f00 */
[----:B------:R-:W-:Y:S05]  /*a480*/  WARPSYNC.COLLECTIVE R152, `(.L_x_3286) ;  /* 0x0000000098087348 */ /* 0x000fea0003c00000 */
[----:B------:R0:W1:Y:S02]  /*a490*/  SHFL.BFLY P0, R158, R155, R154, R153 ;  /* 0x0c00009a9b9e7389 */ /* 0x0000640000000099 */
[----:B01----:R-:W-:Y:S05]  /*a4a0*/  ENDCOLLECTIVE ;  /* 0x000000000000791b */ /* 0x003fea0003800000 */
.L_x_3286:
        /* <DEDUP_REMOVED lines=8> */
.L_x_3287:
[----:B------:R-:W-:Y:S02]  /*a530*/  MOV R155, R157 ;  /* 0x0000009d009b7202 */ /* 0x000fe40000000f00 */
[----:B------:R-:W-:-:S05]  /*a540*/  MOV R152, R158 ;  /* 0x0000009e00987202 */ /* 0x000fca0000000f00 */
[----:B------:R-:W-:Y:S01]  /*a550*/  FADD.FTZ R156, R156, R152 ;  /* 0x000000989c9c7221 */ /* 0x000fe20000010000 */
[----:B------:R-:W-:-:S07]  /*a560*/  MOV R152, 0xffffffff ;  /* 0xffffffff00987802 */ /* 0x000fce0000000f00 */
[----:B------:R-:W-:Y:S05]  /*a570*/  WARPSYNC.COLLECTIVE R152, `(.L_x_3288) ;  /* 0x0000000098087348 */ /* 0x000fea0003c00000 */
[----:B------:R0:W1:Y:S02]  /*a580*/  SHFL.BFLY P0, R158, R155, R154, R153 ;  /* 0x0c00009a9b9e7389 */ /* 0x0000640000000099 */
[----:B01----:R-:W-:Y:S05]  /*a590*/  ENDCOLLECTIVE ;  /* 0x000000000000791b */ /* 0x003fea0003800000 */
.L_x_3288:
        /* <DEDUP_REMOVED lines=8> */
.L_x_3289:
[----:B------:R-:W-:Y:S02]  /*a620*/  MOV R155, R157 ;  /* 0x0000009d009b7202 */ /* 0x000fe40000000f00 */
[----:B------:R-:W-:-:S05]  /*a630*/  MOV R152, R158 ;  /* 0x0000009e00987202 */ /* 0x000fca0000000f00 */
[----:B------:R-:W-:Y:S01]  /*a640*/  FADD.FTZ R156, R156, R152 ;  /* 0x000000989c9c7221 */ /* 0x000fe20000010000 */
[----:B------:R-:W-:-:S07]  /*a650*/  MOV R152, 0xffffffff ;  /* 0xffffffff00987802 */ /* 0x000fce0000000f00 */
[----:B------:R-:W-:Y:S05]  /*a660*/  WARPSYNC.COLLECTIVE R152, `(.L_x_3290) ;  /* 0x0000000098087348 */ /* 0x000fea0003c00000 */
[----:B------:R0:W1:Y:S02]  /*a670*/  SHFL.BFLY P0, R158, R155, R154, R153 ;  /* 0x0c00009a9b9e7389 */ /* 0x0000640000000099 */
[----:B01----:R-:W-:Y:S05]  /*a680*/  ENDCOLLECTIVE ;  /* 0x000000000000791b */ /* 0x003fea0003800000 */
.L_x_3290:
        /* <DEDUP_REMOVED lines=8> */
.L_x_3291:
[----:B------:R-:W-:Y:S02]  /*a710*/  MOV R155, R157 ;  /* 0x0000009d009b7202 */ /* 0x000fe40000000f00 */
[----:B------:R-:W-:-:S07]  /*a720*/  MOV R159, R158 ;  /* 0x0000009e009f7202 */ /* 0x000fce0000000f00 */
[----:B------:R-:W-:Y:S05]  /*a730*/  WARPSYNC.COLLECTIVE R152, `(.L_x_3292) ;  /* 0x0000000098087348 */ /* 0x000fea0003c00000 */
[----:B------:R0:W1:Y:S02]  /*a740*/  SHFL.BFLY P0, R158, R155, R154, R153 ;  /* 0x0c00009a9b9e7389 */ /* 0x0000640000000099 */
[----:B01----:R-:W-:Y:S05]  /*a750*/  ENDCOLLECTIVE ;  /* 0x000000000000791b */ /* 0x003fea0003800000 */
.L_x_3292:
[----:B------:R-:W-:Y:S01]  /*a760*/  MOV R152, R158 ;  /* 0x0000009e00987202 */ /* 0x000fe20000000f00 */
[----:B------:R-:W-:Y:S06]  /*a770*/  BRA `(.L_x_3293) ;  /* 0xffffff8c00dc7947 */ /* 0x000fec000383ffff */
.L_x_3294:
        /* <DEDUP_REMOVED lines=16> */
.L_x_6082:


//--------------------- .text._ZN10layer_norm31ln_parallel_residual_bwd_kernelINS_13Kernel_traitsI6__halfS2_fS2_fjLj1024ELj1ELj4ELj1ELj16ENS_18Kernel_traits_baseILj1024ES2_S2_fS2_fjLj128EEEEELb0ELb0ELb1EEEvNS_9BwdParamsE --------------------------
	.section	.text._ZN10layer_norm31ln_parallel_residual_bwd_kernelINS_13Kernel_traitsI6__halfS2_fS2_fjLj1024ELj1ELj4ELj1ELj16ENS_18Kernel_traits_baseILj1024ES2_S2_fS2_fjLj128EEEEELb0ELb0ELb1EEEvNS_9BwdParamsE,"ax",@progbits
	.align	128
        .global         _ZN10layer_norm31ln_parallel_residual_bwd_kernelINS_13Kernel_traitsI6__halfS2_fS2_fjLj1024ELj1ELj4ELj1ELj16ENS_18Kernel_traits_baseILj1024ES2_S2_fS2_fjLj128EEEEELb0ELb0ELb1EEEvNS_9BwdParamsE
        .type           _ZN10layer_norm31ln_parallel_residual_bwd_kernelINS_13Kernel_traitsI6__halfS2_fS2_fjLj1024ELj1ELj4ELj1ELj16ENS_18Kernel_traits_baseILj1024ES2_S2_fS2_fjLj128EEEEELb0ELb0ELb1EEEvNS_9BwdParamsE,@function
        .size           _ZN10layer_norm31ln_parallel_residual_bwd_kernelINS_13Kernel_traitsI6__halfS2_fS2_fjLj1024ELj1ELj4ELj1ELj16ENS_18Kernel_traits_baseILj1024ES2_S2_fS2_fjLj128EEEEELb0ELb0ELb1EEEvNS_9BwdParamsE,(.L_x_6083 - _ZN10layer_norm31ln_parallel_residual_bwd_kernelINS_13Kernel_traitsI6__halfS2_fS2_fjLj1024ELj1ELj4ELj1ELj16ENS_18Kernel_traits_baseILj1024ES2_S2_fS2_fjLj128EEEEELb0ELb0ELb1EEEvNS_9BwdParamsE)
        .other          _ZN10layer_norm31ln_parallel_residual_bwd_kernelINS_13Kernel_traitsI6__halfS2_fS2_fjLj1024ELj1ELj4ELj1ELj16ENS_18Kernel_traits_baseILj1024ES2_S2_fS2_fjLj128EEEEELb0ELb0ELb1EEEvNS_9BwdParamsE,@"STO_CUDA_ENTRY STV_DEFAULT"
_ZN10layer_norm31ln_parallel_residual_bwd_kernelINS_13Kernel_traitsI6__halfS2_fS2_fjLj1024ELj1ELj4ELj1ELj16ENS_18Kernel_traits_baseILj1024ES2_S2_fS2_fjLj128EEEEELb0ELb0ELb1EEEvNS_9BwdParamsE:
.text._ZN10layer_norm31ln_parallel_residual_bwd_kernelINS_13Kernel_traitsI6__halfS2_fS2_fjLj1024ELj1ELj4ELj1ELj16ENS_18Kernel_traits_baseILj1024ES2_S2_fS2_fjLj128EEEEELb0ELb0ELb1EEEvNS_9BwdParamsE:
        /* <DEDUP_REMOVED lines=142> */
[----:B0-----:R-:W-:Y:S01]  /*08e0*/  CS2R R12, SRZ ;  /* 0x00000000000c7805 */ /* 0x001fe2000001ff00 */
        /* <DEDUP_REMOVED lines=112> */
[----:B------:R1:W-:Y:S04]  /*0ff0*/  STL [R1], R2 ;  /* 0x0000000201007387 */ /* 0x0003e80000100800 */
        /* <DEDUP_REMOVED lines=11> */
[----:B------:R0:W-:Y:S04]  /*10b0*/  STL [R1+0xc], R2 ;  /* 0x00000c0201007387 */ /* 0x0001e80000100800 */
[----:B------:R1:W-:Y:S01]  /*10c0*/  STL [R1+0x4], R0 ;  /* 0x0000040001007387 */ /* 0x0003e20000100800 */
[----:B------:R-:W-:Y:S01]  /*10d0*/  HADD2.F32 R252, -RZ, R7.H1_H1 ;  /* 0x30000007fffc7230 */ /* 0x000fe20000004100 */
        /* <DEDUP_REMOVED lines=16> */
[----:B01----:R-:W-:-:S07]  /*11e0*/  CS2R R2, SRZ ;  /* 0x0000000000027805 */ /* 0x003fce000001ff00 */
.L_x_3331:
        /* <DEDUP_REMOVED lines=11> */
[----:B------:R-:W3:Y:S04]  /*12a0*/  LDL R213, [R1+0xe4] ;  /* 0x0000e40001d57983 */ /* 0x000ee80000100800 */
[----:B------:R-:W3:Y:S01]  /*12b0*/  LDL R212, [R1+0xe8] ;  /* 0x0000e80001d47983 */ /* 0x000ee20000100800 */
        /* <DEDUP_REMOVED lines=18> */
[----:B------:R-:W4:Y:S01]  /*13e0*/  LDG.E.128 R48, desc[UR10][R48.64+0x10] ;  /* 0x0000100a30307981 */ /* 0x000f22000c1e1d00 */
[----:B------:R-:W-:-:S03]  /*13f0*/  ISETP.NE.AND P2, PT, RZ, UR12, PT ;  /* 0x0000000cff007c0c */ /* 0x000fc6000bf45270 */
[----:B------:R-:W4:Y:S04]  /*1400*/  LDL R216, [R1+0xc4] ;  /* 0x0000c40001d87983 */ /* 0x000f280000100800 */
[----:B------:R-:W4:Y:S02]  /*1410*/  LDG.E.128 R44, desc[UR10][R44.64] ;  /* 0x0000000a2c2c7981 */ /* 0x000f24000c1e1d00 */
[----:B------:R-:W0:Y:S02]  /*1420*/  @P0 LDC.64 R52, c[0x0][0x438] ;  /* 0x00010e00ff340b82 */ /* 0x000e240000000a00 */
[----:B------:R-:W4:Y:S06]  /*1430*/  LDL R217, [R1+0xc0] ;  /* 0x0000c00001d97983 */ /* 0x000f2c0000100800 */
[----:B------:R-:W1:Y:S08]  /*1440*/  @P0 LDC.64 R126, c[0x0][0x438] ;  /* 0x00010e00ff7e0b82 */ /* 0x000e700000000a00 */
[----:B------:R-:W1:Y:S08]  /*1450*/  @P0 LDC.64 R122, c[0x0][0x438] ;  /* 0x00010e00ff7a0b82 */ /* 0x000e700000000a00 */
[----:B------:R-:W1:Y:S01]  /*1460*/  @P0 LDC.64 R118, c[0x0][0x438] ;  /* 0x00010e00ff760b82 */ /* 0x000e620000000a00 */
[C---:B0-----:R-:W-:Y:S01]  /*1470*/  @P0 IMAD.WIDE.U32 R52, R204.reuse, 0x20, R52 ;  /* 0x00000020cc340825 */ /* 0x041fe200078e0034 */
[----:B------:R-:W-:-:S04]  /*1480*/  IADD3 R203, PT, PT, R204, 0x40, RZ ;  /* 0x00000040cccb7810 */ /* 0x000fc80007ffe0ff */
[----:B-----5:R-:W5:Y:S04]  /*1490*/  @P0 LDG.E.128 R72, desc[UR10][R52.64] ;  /* 0x0000000a34480981 */ /* 0x020f68000c1e1d00 */
[----:B------:R1:W5:Y:S01]  /*14a0*/  @P0 LDG.E.128 R76, desc[UR10][R52.64+0x10] ;  /* 0x0000100a344c0981 */ /* 0x000362000c1e1d00 */
[----:B------:R-:W-:Y:S01]  /*14b0*/  IADD3 R205, PT, PT, R204, 0x60, RZ ;  /* 0x00000060cccd7810 */ /* 0x000fe20007ffe0ff */
[----:B-1----:R-:W-:-:S05]  /*14c0*/  @P0 IMAD.WIDE.U32 R52, R202, 0x20, R126 ;  /* 0x00000020ca340825 */ /* 0x002fca00078e007e */
[----:B------:R-:W5:Y:S04]  /*14d0*/  @P0 LDG.E.128 R80, desc[UR10][R52.64] ;  /* 0x0000000a34500981 */ /* 0x000f68000c1e1d00 */
[----:B------:R0:W5:Y:S02]  /*14e0*/  @P0 LDG.E.128 R84, desc[UR10][R52.64+0x10] ;  /* 0x0000100a34540981 */ /* 0x000164000c1e1d00 */
[----:B0-----:R-:W-:-:S05]  /*14f0*/  @P0 IMAD.WIDE.U32 R52, R203, 0x20, R122 ;  /* 0x00000020cb340825 */ /* 0x001fca00078e007a */
[----:B------:R-:W5:Y:S04]  /*1500*/  @P0 LDG.E.128 R88, desc[UR10][R52.64] ;  /* 0x0000000a34580981 */ /* 0x000f68000c1e1d00 */
[----:B------:R0:W5:Y:S02]  /*1510*/  @P0 LDG.E.128 R92, desc[UR10][R52.64+0x10] ;  /* 0x0000100a345c0981 */ /* 0x000164000c1e1d00 */
[----:B0-----:R-:W-:-:S05]  /*1520*/  @P0 IMAD.WIDE.U32 R52, R205, 0x20, R118 ;  /* 0x00000020cd340825 */ /* 0x001fca00078e0076 */
[----:B------:R-:W5:Y:S04]  /*1530*/  @P0 LDG.E.128 R96, desc[UR10][R52.64] ;  /* 0x0000000a34600981 */ /* 0x000f68000c1e1d00 */
[----:B------:R4:W5:Y:S01]  /*1540*/  @P0 LDG.E.128 R100, desc[UR10][R52.64+0x10] ;  /* 0x0000100a34640981 */ /* 0x000962000c1e1d00 */
[----:B--2---:R-:W-:-:S05]  /*1550*/  FSEL R206, R206, RZ, !P2 ;  /* 0x000000ffcece7208 */ /* 0x004fca0005000000 */
[----:B---3--:R-:W-:Y:S01]  /*1560*/  FADD.FTZ R0, -R206, R140 ;  /* 0x0000008cce007221 */ /* 0x008fe20000010100 */
[----:B----4-:R-:W-:-:S03]  /*1570*/  HADD2.F32 R52, -RZ, R40.H0_H0 ;  /* 0x20000028ff347230 */ /* 0x010fc60000004100 */
[----:B------:R-:W-:Y:S02]  /*1580*/  FMUL.FTZ R0, R201, R0 ;  /* 0x00000000c9007220 */ /* 0x000fe40000410000 */
[----:B------:R-:W-:Y:S02]  /*1590*/  FADD.FTZ R235, R52, R235 ;  /* 0x000000eb34eb7221 */ /* 0x000fe40000010000 */
[-C--:B------:R-:W-:Y:S01]  /*15a0*/  FFMA.FTZ R170, R0, R52.reuse, R170 ;  /* 0x0000003400aa7223 */ /* 0x080fe200000100aa */
[----:B------:R-:W-:Y:S01]  /*15b0*/  FMUL.FTZ R52, R211, R52 ;  /* 0x00000034d3347220 */ /* 0x000fe20000410000 */
[----:B------:R-:W-:Y:S02]  /*15c0*/  HADD2.F32 R207, -RZ, R44.H0_H0 ;  /* 0x2000002cffcf7230 */ /* 0x000fe40000004100 */
[----:B------:R-:W-:Y:S01]  /*15d0*/  FADD.FTZ R141, -R206, R141 ;  /* 0x0000008dce8d7221 */ /* 0x000fe20000010100 */
[----:B------:R-:W2:Y:S02]  /*15e0*/  LDL R211, [R1+0xdc] ;  /* 0x0000dc0001d37983 */ /* 0x000ea40000100800 */
[----:B------:R-:W-:Y:S01]  /*15f0*/  FADD.FTZ R34, R207, R34 ;  /* 0x00000022cf227221 */ /* 0x000fe20000010000 */
[-C--:B------:R-:W-:Y:S01]  /*1600*/  FFMA.FTZ R2, R0, R207.reuse, R2 ;  /* 0x000000cf00027223 */ /* 0x080fe20000010002 */
[----:B------:R-:W-:Y:S01]  /*1610*/  FFMA.FTZ R207, R210, R207, R52 ;  /* 0x000000cfd2cf7223 */ /* 0x000fe20000010034 */
[----:B------:R-:W-:Y:S01]  /*1620*/  HADD2.F32 R52, -RZ, R40.H1_H1 ;  /* 0x30000028ff347230 */ /* 0x000fe20000004100 */
[----:B------:R-:W3:Y:S01]  /*1630*/  LDL R210, [R1+0xe0] ;  /* 0x0000e00001d27983 */ /* 0x000ee20000100800 */
[----:B------:R-:W-:-:S02]  /*1640*/  HADD2.F32 R40, -RZ, R44.H1_H1 ;  /* 0x3000002cff287230 */ /* 0x000fc40000004100 */
[----:B------:R-:W-:Y:S01]  /*1650*/  FMUL.FTZ R44, R201, R141 ;  /* 0x0000008dc92c7220 */ /* 0x000fe20000410000 */
[----:B------:R-:W-:Y:S02]  /*1660*/  FMUL.FTZ R53, R209, R52 ;  /* 0x00000034d1357220 */ /* 0x000fe40000410000 */
[----:B------:R-:W-:Y:S01]  /*1670*/  FADD.FTZ R35, R40, R35 ;  /* 0x0000002328237221 */ /* 0x000fe20000010000 */
[-C--:B------:R-:W-:Y:S01]  /*1680*/  FFMA.FTZ R3, R44, R40.reuse, R3 ;  /* 0x000000282c037223 */ /* 0x080fe20000010003 */
[----:B------:R-:W-:Y:S01]  /*1690*/  FFMA.FTZ R40, R208, R40, R53 ;  /* 0x00000028d0287223 */ /* 0x000fe20000010035 */
[----:B------:R-:W-:Y:S01]  /*16a0*/  FADD.FTZ R208, -R206, R142 ;  /* 0x0000008eced07221 */ /* 0x000fe20000010100 */
[----:B------:R-:W-:-:S03]  /*16b0*/  HADD2.F32 R142, -RZ, R41.H0_H0 ;  /* 0x20000029ff8e7230 */ /* 0x000fc60000004100 */
[----:B------:R-:W-:Y:S01]  /*16c0*/  FMUL.FTZ R208, R201, R208 ;  /* 0x000000d0c9d07220 */ /* 0x000fe20000410000 */
[----:B------:R-:W-:Y:S02]  /*16d0*/  HADD2.F32 R209, -RZ, R45.H0_H0 ;  /* 0x2000002dffd17230 */ /* 0x000fe40000004100 */
[----:B------:R-:W-:Y:S01]  /*16e0*/  FADD.FTZ R233, R142, R233 ;  /* 0x000000e98ee97221 */ /* 0x000fe20000010000 */
[CC--:B------:R-:W-:Y:S01]  /*16f0*/  FFMA.FTZ R172, R208.reuse, R142.reuse, R172 ;  /* 0x0000008ed0ac7223 */ /* 0x0c0fe200000100ac */
[----:B------:R-:W-:Y:S01]  /*1700*/  FMUL.FTZ R142, R213, R142 ;  /* 0x0000008ed58e7220 */ /* 0x000fe20000410000 */
[----:B------:R-:W-:Y:S01]  /*1710*/  FADD.FTZ R36, R209, R36 ;  /* 0x00000024d1247221 */ /* 0x000fe20000010000 */
[-C--:B------:R-:W-:Y:S01]  /*1720*/  FFMA.FTZ R4, R208, R209.reuse, R4 ;  /* 0x000000d1d0047223 */ /* 0x080fe20000010004 */
[----:B------:R-:W4:Y:S01]  /*1730*/  LDL R213, [R1+0xd0] ;  /* 0x0000d00001d57983 */ /* 0x000f220000100800 */
[----:B------:R-:W-:-:S03]  /*1740*/  FFMA.FTZ R209, R212, R209, R142 ;  /* 0x000000d1d4d17223 */ /* 0x000fc6000001008e */
[----:B------:R-:W4:Y:S01]  /*1750*/  LDL R212, [R1+0xd8] ;  /* 0x0000d80001d47983 */ /* 0x000f220000100800 */
[----:B------:R-:W-:Y:S01]  /*1760*/  FADD.FTZ R143, -R206, R143 ;  /* 0x0000008fce8f7221 */ /* 0x000fe20000010100 */
[----:B------:R-:W-:Y:S02]  /*1770*/  HADD2.F32 R142, -RZ, R41.H1_H1 ;  /* 0x30000029ff8e7230 */ /* 0x000fe40000004100 */
[----:B------:R-:W-:Y:S02]  /*1780*/  HADD2.F32 R41, -RZ, R45.H1_H1 ;  /* 0x3000002dff297230 */ /* 0x000fe40000004100 */
[----:B------:R-:W-:-:S03]  /*1790*/  FMUL.FTZ R45, R201, R143 ;  /* 0x0000008fc92d7220 */ /* 0x000fc60000410000 */
[----:B------:R-:W-:Y:S01]  /*17a0*/  FADD.FTZ R37, R41, R37 ;  /* 0x0000002529257221 */ /* 0x000fe20000010000 */
[C---:B------:R-:W-:Y:S01]  /*17b0*/  FFMA.FTZ R5, R45.reuse, R41, R5 ;  /* 0x000000292d057223 */ /* 0x040fe20000010005 */
[----:B------:R-:W-:Y:S01]  /*17c0*/  FADD.FTZ R232, R142, R232 ;  /* 0x000000e88ee87221 */ /* 0x000fe20000010000 */
[----:B------:R-:W-:Y:S01]  /*17d0*/  FFMA.FTZ R173, R45, R142, R173 ;  /* 0x0000008e2dad7223 */ /* 0x000fe200000100ad */
[----:B------:R-:W-:Y:S01]  /*17e0*/  FADD.FTZ R49, -R206, R49 ;  /* 0x00000031ce317221 */ /* 0x000fe20000010100 */
[----:B------:R-:W-:-:S04]  /*17f0*/  IMAD.WIDE.U32 R108, R202, 0x20, R54 ;  /* 0x00000020ca6c7825 */ /* 0x000fc800078e0036 */
[----:B------:R-:W-:Y:S01]  /*1800*/  IMAD.WIDE.U32 R104, R202, 0x10, R124 ;  /* 0x00000010ca687825 */ /* 0x000fe200078e007c */
[----:B------:R-:W4:Y:S05]  /*1810*/  LDG.E.128 R68, desc[UR10][R108.64] ;  /* 0x0000000a6c447981 */ /* 0x000f2a000c1e1d00 */
[----:B------:R-:W4:Y:S01]  /*1820*/  LDG.E.128 R104, desc[UR10][R104.64] ;  /* 0x0000000a68687981 */ /* 0x000f22000c1e1d00 */
[----:B------:R-:W-:Y:S01]  /*1830*/  FADD.FTZ R50, -R206, R50 ;  /* 0x00000032ce327221 */ /* 0x000fe20000010100 */
[----:B------:R-:W-:-:S04]  /*1840*/  IMAD.WIDE.U32 R64, R202, 0x10, R120 ;  /* 0x00000010ca407825 */ /* 0x000fc800078e0078 */
[C---:B------:R-:W-:Y:S01]  /*1850*/  FADD.FTZ R51, -R206.reuse, R51 ;  /* 0x00000033ce337221 */ /* 0x040fe20000010100 */
[----:B------:R-:W4:Y:S04]  /*1860*/  LDG.E.128 R108, desc[UR10][R108.64+0x10] ;  /* 0x0000100a6c6c7981 */ /* 0x000f28000c1e1d00 */
[----:B------:R-:W4:Y:S01]  /*1870*/  LDG.E.128 R64, desc[UR10][R64.64] ;  /* 0x0000000a40407981 */ /* 0x000f22000c1e1d00 */
[----:B--2---:R-:W-:Y:S01]  /*1880*/  FMUL.FTZ R143, R211, R142 ;  /* 0x0000008ed38f7220 */ /* 0x004fe20000410000 */
[----:B------:R-:W-:Y:S01]  /*1890*/  FADD.FTZ R211, -R206, R48 ;  /* 0x00000030ced37221 */ /* 0x000fe20000010100 */
[----:B------:R-:W-:-:S03]  /*18a0*/  HADD2.F32 R48, -RZ, R42.H0_H0 ;  /* 0x2000002aff307230 */ /* 0x000fc60000004100 */
[----:B------:R-:W-:Y:S01]  /*18b0*/  FMUL.FTZ R211, R201, R211 ;  /* 0x000000d3c9d37220 */ /* 0x000fe20000410000 */
[----:B---3--:R-:W-:Y:S01]  /*18c0*/  FFMA.FTZ R41, R210, R41, R143 ;  /* 0x00000029d2297223 */ /* 0x008fe2000001008f */
[----:B------:R-:W-:Y:S02]  /*18d0*/  HADD2.F32 R210, -RZ, R46.H0_H0 ;  /* 0x2000002effd27230 */ /* 0x000fe40000004100 */
[-C--:B------:R-:W-:Y:S01]  /*18e0*/  FMUL.FTZ R142, R215, R48.reuse ;  /* 0x00000030d78e7220 */ /* 0x080fe20000410000 */
[----:B------:R-:W-:Y:S01]  /*18f0*/  FADD.FTZ R231, R48, R231 ;  /* 0x000000e730e77221 */ /* 0x000fe20000010000 */
[C---:B------:R-:W-:Y:S01]  /*1900*/  FFMA.FTZ R174, R211.reuse, R48, R174 ;  /* 0x00000030d3ae7223 */ /* 0x040fe200000100ae */
[----:B------:R-:W2:Y:S01]  /*1910*/  LDL R215, [R1+0xc8] ;  /* 0x0000c80001d77983 */ /* 0x000ea20000100800 */
[----:B------:R-:W-:Y:S01]  /*1920*/  FADD.FTZ R38, R210, R38 ;  /* 0x00000026d2267221 */ /* 0x000fe20000010000 */
[----:B------:R-:W-:Y:S01]  /*1930*/  FFMA.FTZ R6, R211, R210, R6 ;  /* 0x000000d2d3067223 */ /* 0x000fe20000010006 */
[----:B------:R-:W-:-:S02]  /*1940*/  HADD2.F32 R48, -RZ, R42.H1_H1 ;  /* 0x3000002aff307230 */ /* 0x000fc40000004100 */
[----:B------:R-:W-:-:S03]  /*1950*/  HADD2.F32 R42, -RZ, R46.H1_H1 ;  /* 0x3000002eff2a7230 */ /* 0x000fc60000004100 */
[----:B------:R-:W-:Y:S01]  /*1960*/  FMUL.FTZ R46, R214, R48 ;  /* 0x00000030d62e7220 */ /* 0x000fe20000410000 */
[----:B----4-:R-:W-:Y:S01]  /*1970*/  FFMA.FTZ R210, R212, R210, R142 ;  /* 0x000000d2d4d27223 */ /* 0x010fe2000001008e */
[----:B------:R-:W-:Y:S02]  /*1980*/  FMUL.FTZ R212, R201, R49 ;  /* 0x00000031c9d47220 */ /* 0x000fe40000410000 */
[----:B------:R-:W3:Y:S01]  /*1990*/  LDL R49, [R1+0xbc] ;  /* 0x0000bc0001317983 */ /* 0x000ee20000100800 */
[----:B------:R-:W-:Y:S01]  /*19a0*/  FADD.FTZ R39, R42, R39 ;  /* 0x000000272a277221 */ /* 0x000fe20000010000 */
[-C--:B------:R-:W-:Y:S01]  /*19b0*/  FFMA.FTZ R7, R212, R42.reuse, R7 ;  /* 0x0000002ad4077223 */ /* 0x080fe20000010007 */
[----:B------:R-:W-:Y:S01]  /*19c0*/  FFMA.FTZ R42, R213, R42, R46 ;  /* 0x0000002ad52a7223 */ /* 0x000fe2000001002e */
[----:B------:R-:W-:Y:S02]  /*19d0*/  HADD2.F32 R46, -RZ, R43.H0_H0 ;  /* 0x2000002bff2e7230 */ /* 0x000fe40000004100 */
[----:B------:R-:W-:Y:S01]  /*19e0*/  FADD.FTZ R230, R48, R230 ;  /* 0x000000e630e67221 */ /* 0x000fe20000010000 */
[----:B------:R-:W-:-:S02]  /*19f0*/  FFMA.FTZ R175, R212, R48, R175 ;  /* 0x00000030d4af7223 */ /* 0x000fc400000100af */
[----:B------:R-:W-:Y:S02]  /*1a00*/  FMUL.FTZ R48, R216, R46 ;  /* 0x0000002ed8307220 */ /* 0x000fe40000410000 */
[----:B------:R-:W4:Y:S01]  /*1a10*/  LDL R216, [R1+0xb4] ;  /* 0x0000b40001d87983 */ /* 0x000f220000100800 */
[----:B------:R-:W-:Y:S01]  /*1a20*/  FMUL.FTZ R214, R201, R50 ;  /* 0x00000032c9d67220 */ /* 0x000fe20000410000 */
[----:B------:R-:W-:Y:S01]  /*1a30*/  FADD.FTZ R229, R46, R229 ;  /* 0x000000e52ee57221 */ /* 0x000fe20000010000 */
[----:B------:R-:W-:Y:S01]  /*1a40*/  HADD2.F32 R213, -RZ, R47.H0_H0 ;  /* 0x2000002fffd57230 */ /* 0x000fe20000004100 */
[----:B------:R-:W4:Y:S01]  /*1a50*/  LDL R50, [R1+0xac] ;  /* 0x0000ac0001327983 */ /* 0x000f220000100800 */
[----:B------:R-:W-:Y:S01]  /*1a60*/  FFMA.FTZ R176, R214, R46, R176 ;  /* 0x0000002ed6b07223 */ /* 0x000fe200000100b0 */
[----:B------:R-:W-:Y:S02]  /*1a70*/  HADD2.F32 R46, -RZ, R43.H1_H1 ;  /* 0x3000002bff2e7230 */ /* 0x000fe40000004100 */
[----:B------:R-:W-:-:S02]  /*1a80*/  HADD2.F32 R43, -RZ, R47.H1_H1 ;  /* 0x3000002fff2b7230 */ /* 0x000fc40000004100 */
[----:B------:R-:W-:Y:S01]  /*1a90*/  FADD.FTZ R144, R213, R144 ;  /* 0x00000090d5907221 */ /* 0x000fe20000010000 */
[-C--:B------:R-:W-:Y:S02]  /*1aa0*/  FFMA.FTZ R8, R214, R213.reuse, R8 ;  /* 0x000000d5d6087223 */ /* 0x080fe40000010008 */
[----:B------:R-:W-:Y:S01]  /*1ab0*/  FADD.FTZ R145, R43, R145 ;  /* 0x000000912b917221 */ /* 0x000fe20000010000 */
[----:B--2---:R-:W-:Y:S01]  /*1ac0*/  FFMA.FTZ R213, R215, R213, R48 ;  /* 0x000000d5d7d57223 */ /* 0x004fe20000010030 */
[----:B------:R-:W-:Y:S02]  /*1ad0*/  FMUL.FTZ R215, R201, R51 ;  /* 0x00000033c9d77220 */ /* 0x000fe40000410000 */
[----:B------:R-:W2:Y:S02]  /*1ae0*/  LDL R51, [R1+0xb0] ;  /* 0x0000b00001337983 */ /* 0x000ea40000100800 */
[----:B------:R-:W-:Y:S01]  /*1af0*/  FFMA.FTZ R9, R215, R43, R9 ;  /* 0x0000002bd7097223 */ /* 0x000fe20000010009 */
[----:B------:R-:W-:-:S02]  /*1b00*/  HADD2.F32 R48, -RZ, R104.H0_H0 ;  /* 0x20000068ff307230 */ /* 0x000fc40000004100 */
[-C--:B---3--:R-:W-:Y:S02]  /*1b10*/  FMUL.FTZ R47, R49, R46.reuse ;  /* 0x0000002e312f7220 */ /* 0x088fe40000410000 */
[----:B------:R-:W3:Y:S02]  /*1b20*/  LDL R49, [R1+0xb8] ;  /* 0x0000b80001317983 */ /* 0x000ee40000100800 */
[----:B------:R-:W-:Y:S01]  /*1b30*/  FFMA.FTZ R43, R217, R43, R47 ;  /* 0x0000002bd92b7223 */ /* 0x000fe2000001002f */
[----:B------:R-:W-:Y:S01]  /*1b40*/  FADD.FTZ R47, -R206, R68 ;  /* 0x00000044ce2f7221 */ /* 0x000fe20000010100 */
[----:B------:R-:W-:Y:S01]  /*1b50*/  FADD.FTZ R227, R48, R227 ;  /* 0x000000e330e37221 */ /* 0x000fe20000010000 */
[----:B------:R-:W-:Y:S01]  /*1b60*/  FADD.FTZ R228, R46, R228 ;  /* 0x000000e42ee47221 */ /* 0x000fe20000010000 */
[----:B------:R-:W-:Y:S01]  /*1b70*/  FFMA.FTZ R177, R215, R46, R177 ;  /* 0x0000002ed7b17223 */ /* 0x000fe200000100b1 */
[----:B------:R-:W-:Y:S01]  /*1b80*/  FMUL.FTZ R47, R201, R47 ;  /* 0x0000002fc92f7220 */ /* 0x000fe20000410000 */
[----:B------:R-:W-:Y:S01]  /*1b90*/  HADD2.F32 R104, -RZ, R104.H1_H1 ;  /* 0x30000068ff687230 */ /* 0x000fe20000004100 */
[----:B------:R-:W2:Y:S02]  /*1ba0*/  LDL R68, [R1+0xa8] ;  /* 0x0000a80001447983 */ /* 0x000ea40000100800 */
[-C--:B------:R-:W-:Y:S01]  /*1bb0*/  FFMA.FTZ R178, R47, R48.reuse, R178 ;  /* 0x000000302fb27223 */ /* 0x080fe200000100b2 */
[----:B----4-:R-:W-:Y:S01]  /*1bc0*/  FMUL.FTZ R48, R216, R48 ;  /* 0x00000030d8307220 */ /* 0x010fe20000410000 */
[----:B------:R-:W4:Y:S04]  /*1bd0*/  LDL R217, [R1+0x94] ;  /* 0x0000940001d97983 */ /* 0x000f280000100800 */
[----:B------:R-:W4:Y:S01]  /*1be0*/  LDL R216, [R1+0xa4] ;  /* 0x0000a40001d87983 */ /* 0x000f220000100800 */
[----:B------:R-:W-:-:S05]  /*1bf0*/  HADD2.F32 R46, -RZ, R64.H0_H0 ;  /* 0x20000040ff2e7230 */ /* 0x000fca0000004100 */
[----:B------:R-:W-:Y:S01]  /*1c00*/  FADD.FTZ R146, R46, R146 ;  /* 0x000000922e927221 */ /* 0x000fe20000010000 */
[----:B------:R-:W-:Y:S01]  /*1c10*/  FFMA.FTZ R10, R47, R46, R10 ;  /* 0x0000002e2f0a7223 */ /* 0x000fe2000001000a */
[----:B------:R-:W-:Y:S01]  /*1c20*/  FMUL.FTZ R50, R50, R104 ;  /* 0x0000006832327220 */ /* 0x000fe20000410000 */
[----:B------:R-:W-:Y:S01]  /*1c30*/  FADD.FTZ R226, R104, R226 ;  /* 0x000000e268e27221 */ /* 0x000fe20000010000 */
[----:B---3--:R-:W-:Y:S01]  /*1c40*/  FFMA.FTZ R46, R49, R46, R48 ;  /* 0x0000002e312e7223 */ /* 0x008fe20000010030 */
[----:B------:R-:W-:Y:S01]  /*1c50*/  FADD.FTZ R48, -R206, R69 ;  /* 0x00000045ce307221 */ /* 0x000fe20000010100 */
[----:B------:R-:W-:Y:S01]  /*1c60*/  HADD2.F32 R49, -RZ, R64.H1_H1 ;  /* 0x30000040ff317230 */ /* 0x000fe20000004100 */
[----:B------:R-:W3:Y:S02]  /*1c70*/  LDL R69, [R1+0x9c] ;  /* 0x00009c0001457983 */ /* 0x000ee40000100800 */
[----:B------:R-:W-:Y:S02]  /*1c80*/  FMUL.FTZ R48, R201, R48 ;  /* 0x00000030c9307220 */ /* 0x000fe40000410000 */
[----:B------:R-:W-:-:S02]  /*1c90*/  FADD.FTZ R147, R49, R147 ;  /* 0x0000009331937221 */ /* 0x000fc40000010000 */
[-C--:B------:R-:W-:Y:S01]  /*1ca0*/  FFMA.FTZ R11, R48, R49.reuse, R11 ;  /* 0x00000031300b7223 */ /* 0x080fe2000001000b */
[----:B--2---:R-:W-:Y:S01]  /*1cb0*/  FFMA.FTZ R49, R51, R49, R50 ;  /* 0x0000003133317223 */ /* 0x004fe20000010032 */
[----:B------:R-:W-:Y:S01]  /*1cc0*/  FADD.FTZ R51, -R206, R70 ;  /* 0x00000046ce337221 */ /* 0x000fe20000010100 */
[----:B------:R-:W-:Y:S01]  /*1cd0*/  FFMA.FTZ R179, R48, R104, R179 ;  /* 0x0000006830b37223 */ /* 0x000fe200000100b3 */
[----:B------:R-:W-:Y:S01]  /*1ce0*/  HADD2.F32 R64, -RZ, R105.H0_H0 ;  /* 0x20000069ff407230 */ /* 0x000fe20000004100 */
[----:B------:R-:W2:Y:S01]  /*1cf0*/  LDL R104, [R1+0xa0] ;  /* 0x0000a00001687983 */ /* 0x000ea20000100800 */
[----:B------:R-:W-:-:S03]  /*1d00*/  FMUL.FTZ R51, R201, R51 ;  /* 0x00000033c9337220 */ /* 0x000fc60000410000 */
[----:B------:R-:W-:Y:S01]  /*1d10*/  FADD.FTZ R225, R64, R225 ;  /* 0x000000e140e17221 */ /* 0x000fe20000010000 */
[-C--:B------:R-:W-:Y:S01]  /*1d20*/  FFMA.FTZ R180, R51, R64.reuse, R180 ;  /* 0x0000004033b47223 */ /* 0x080fe200000100b4 */
[----:B----4-:R-:W-:Y:S02]  /*1d30*/  FMUL.FTZ R64, R216, R64 ;  /* 0x00000040d8407220 */ /* 0x010fe40000410000 */
[----:B------:R-:W4:Y:S01]  /*1d40*/  LDL R216, [R1+0x98] ;  /* 0x0000980001d87983 */ /* 0x000f220000100800 */
[----:B------:R-:W-:Y:S02]  /*1d50*/  HADD2.F32 R50, -RZ, R65.H0_H0 ;  /* 0x20000041ff327230 */ /* 0x000fe40000004100 */
[----:B------:R-:W-:-:S03]  /*1d60*/  HADD2.F32 R105, -RZ, R105.H1_H1 ;  /* 0x30000069ff697230 */ /* 0x000fc60000004100 */
[----:B------:R-:W-:Y:S01]  /*1d70*/  FADD.FTZ R148, R50, R148 ;  /* 0x0000009432947221 */ /* 0x000fe20000010000 */
[-C--:B------:R-:W-:Y:S01]  /*1d80*/  FFMA.FTZ R12, R51, R50.reuse, R12 ;  /* 0x00000032330c7223 */ /* 0x080fe2000001000c */
[----:B------:R-:W-:Y:S01]  /*1d90*/  FFMA.FTZ R50, R68, R50, R64 ;  /* 0x0000003244327223 */ /* 0x000fe20000010040 */
[C---:B------:R-:W-:Y:S01]  /*1da0*/  FADD.FTZ R68, -R206.reuse, R71 ;  /* 0x00000047ce447221 */ /* 0x040fe20000010100 */
[----:B------:R-:W-:Y:S02]  /*1db0*/  HADD2.F32 R65, -RZ, R65.H1_H1 ;  /* 0x30000041ff417230 */ /* 0x000fe40000004100 */
[----:B------:R-:W-:Y:S01]  /*1dc0*/  FADD.FTZ R71, -R206, R108 ;  /* 0x0000006cce477221 */ /* 0x000fe20000010100 */
[----:B------:R-:W-:Y:S02]  /*1dd0*/  HADD2.F32 R64, -RZ, R106.H0_H0 ;  /* 0x2000006aff407230 */ /* 0x000fe40000004100 */
[----:B------:R-:W-:Y:S01]  /*1de0*/  FMUL.FTZ R68, R201, R68 ;  /* 0x00000044c9447220 */ /* 0x000fe20000410000 */
[----:B------:R-:W-:Y:S01]  /*1df0*/  FADD.FTZ R224, R105, R224 ;  /* 0x000000e069e07221 */ /* 0x000fe20000010000 */
[----:B------:R-:W-:Y:S01]  /*1e00*/  FADD.FTZ R149, R65, R149 ;  /* 0x0000009541957221 */ /* 0x000fe20000010000 */
[----:B------:R-:W-:-:S02]  /*1e10*/  HADD2.F32 R70, -RZ, R66.H0_H0 ;  /* 0x20000042ff467230 */ /* 0x000fc40000004100 */
[C---:B------:R-:W-:Y:S01]  /*1e20*/  FFMA.FTZ R181, R68.reuse, R105, R181 ;  /* 0x0000006944b57223 */ /* 0x040fe200000100b5 */
[----:B------:R-:W-:Y:S01]  /*1e30*/  FFMA.FTZ R13, R68, R65, R13 ;  /* 0x00000041440d7223 */ /* 0x000fe2000001000d */
[----:B------:R-:W-:Y:S01]  /*1e40*/  FMUL.FTZ R71, R201, R71 ;  /* 0x00000047c9477220 */ /* 0x000fe20000410000 */
[----:B------:R-:W-:-:S03]  /*1e50*/  FADD.FTZ R150, R70, R150 ;  /* 0x0000009646967221 */ /* 0x000fc60000010000 */
[----:B------:R-:W-:Y:S01]  /*1e60*/  FFMA.FTZ R14, R71, R70, R14 ;  /* 0x00000046470e7223 */ /* 0x000fe2000001000e */
[----:B---3--:R-:W-:Y:S02]  /*1e70*/  FMUL.FTZ R69, R69, R105 ;  /* 0x0000006945457220 */ /* 0x008fe40000410000 */
[----:B------:R-:W3:Y:S02]  /*1e80*/  LDL R105, [R1+0x8c] ;  /* 0x00008c0001697983 */ /* 0x000ee40000100800 */
[----:B--2---:R-:W-:Y:S01]  /*1e90*/  FFMA.FTZ R69, R104, R65, R69 ;  /* 0x0000004168457223 */ /* 0x004fe20000010045 */
[----:B------:R-:W-:Y:S01]  /*1ea0*/  FMUL.FTZ R65, R217, R64 ;  /* 0x00000040d9417220 */ /* 0x000fe20000410000 */
[----:B------:R-:W2:Y:S04]  /*1eb0*/  LDL R104, [R1+0x90] ;  /* 0x0000900001687983 */ /* 0x000ea80000100800 */
[----:B------:R-:W2:Y:S01]  /*1ec0*/  LDL R217, [R1+0x88] ;  /* 0x0000880001d97983 */ /* 0x000ea20000100800 */
[----:B----4-:R-:W-:-:S03]  /*1ed0*/  FFMA.FTZ R70, R216, R70, R65 ;  /* 0x00000046d8467223 */ /* 0x010fc60000010041 */
[----:B------:R-:W4:Y:S01]  /*1ee0*/  LDL R65, [R1+0x84] ;  /* 0x0000840001417983 */ /* 0x000f220000100800 */
[----:B------:R-:W-:Y:S01]  /*1ef0*/  FADD.FTZ R223, R64, R223 ;  /* 0x000000df40df7221 */ /* 0x000fe20000010000 */
[----:B------:R-:W-:Y:S01]  /*1f00*/  FFMA.FTZ R182, R71, R64, R182 ;  /* 0x0000004047b67223 */ /* 0x000fe200000100b6 */
[----:B------:R-:W-:Y:S02]  /*1f10*/  HADD2.F32 R64, -RZ, R106.H1_H1 ;  /* 0x3000006aff407230 */ /* 0x000fe40000004100 */
[----:B------:R-:W-:Y:S01]  /*1f20*/  FADD.FTZ R106, -R206, R109 ;  /* 0x0000006dce6a7221 */ /* 0x000fe20000010100 */
[----:B------:R-:W-:Y:S01]  /*1f30*/  IMAD.WIDE.U32 R116, R203, 0x20, R54 ;  /* 0x00000020cb747825 */ /* 0x000fe200078e0036 */
[----:B------:R-:W4:Y:S03]  /*1f40*/  LDL R216, [R1+0x7c] ;  /* 0x00007c0001d87983 */ /* 0x000f260000100800 */
[----:B------:R-:W-:Y:S01]  /*1f50*/  FMUL.FTZ R106, R201, R106 ;  /* 0x0000006ac96a7220 */ /* 0x000fe20000410000 */
[----:B------:R-:W-:-:S02]  /*1f60*/  HADD2.F32 R66, -RZ, R66.H1_H1 ;  /* 0x30000042ff427230 */ /* 0x000fc40000004100 */
[----:B------:R-:W-:Y:S01]  /*1f70*/  FADD.FTZ R222, R64, R222 ;  /* 0x000000de40de7221 */ /* 0x000fe20000010000 */
[----:B------:R-:W-:-:S04]  /*1f80*/  IMAD.WIDE.U32 R112, R203, 0x10, R124 ;  /* 0x00000010cb707825 */ /* 0x000fc800078e007c */
[----:B------:R-:W-:Y:S01]  /*1f90*/  FFMA.FTZ R183, R106, R64, R183 ;  /* 0x000000406ab77223 */ /* 0x000fe200000100b7 */
[----:B------:R-:W-:Y:S01]  /*1fa0*/  FADD.FTZ R109, -R206, R110 ;  /* 0x0000006ece6d7221 */ /* 0x000fe20000010100 */
[----:B------:R-:W4:Y:S01]  /*1fb0*/  LDG.E.128 R60, desc[UR10][R116.64] ;  /* 0x0000000a743c7981 */ /* 0x000f22000c1e1d00 */
[----:B------:R-:W-:-:S04]  /*1fc0*/  IMAD.WIDE.U32 R56, R203, 0x10, R120 ;  /* 0x00000010cb387825 */ /* 0x000fc800078e0078 */
[----:B------:R-:W-:Y:S01]  /*1fd0*/  FADD.FTZ R111, -R206, R111 ;  /* 0x0000006fce6f7221 */ /* 0x000fe20000010100 */
[----:B------:R-:W-:Y:S01]  /*1fe0*/  FMUL.FTZ R109, R201, R109 ;  /* 0x0000006dc96d7220 */ /* 0x000fe20000410000 */
[----:B------:R-:W4:Y:S01]  /*1ff0*/  LDG.E.128 R112, desc[UR10][R112.64] ;  /* 0x0000000a70707981 */ /* 0x000f22000c1e1d00 */
[----:B------:R-:W-:-:S03]  /*2000*/  HADD2.F32 R108, -RZ, R67.H0_H0 ;  /* 0x20000043ff6c7230 */ /* 0x000fc60000004100 */
[----:B------:R-:W4:Y:S02]  /*2010*/  LDG.E.128 R56, desc[UR10][R56.64] ;  /* 0x0000000a38387981 */ /* 0x000f24000c1e1d00 */
[----:B------:R-:W-:Y:S01]  /*2020*/  FADD.FTZ R152, R108, R152 ;  /* 0x000000986c987221 */ /* 0x000fe20000010000 */
[----:B------:R-:W-:Y:S01]  /*2030*/  FFMA.FTZ R16, R109, R108, R16 ;  /* 0x0000006c6d107223 */ /* 0x000fe20000010010 */
[----:B------:R-:W4:Y:S01]  /*2040*/  LDL R110, [R1+0x78] ;  /* 0x00007800016e7983 */ /* 0x000f220000100800 */
[----:B---3--:R-:W-:Y:S01]  /*2050*/  FMUL.FTZ R105, R105, R64 ;  /* 0x0000004069697220 */ /* 0x008fe20000410000 */
[----:B------:R-:W-:Y:S02]  /*2060*/  HADD2.F32 R64, -RZ, R107.H0_H0 ;  /* 0x2000006bff407230 */ /* 0x000fe40000004100 */
[----:B------:R-:W-:Y:S01]  /*2070*/  FADD.FTZ R151, R66, R151 ;  /* 0x0000009742977221 */ /* 0x000fe20000010000 */
[-C--:B------:R-:W-:Y:S01]  /*2080*/  FFMA.FTZ R15, R106, R66.reuse, R15 ;  /* 0x000000426a0f7223 */ /* 0x080fe2000001000f */
[----:B------:R-:W3:Y:S01]  /*2090*/  LDG.E.128 R116, desc[UR10][R116.64+0x10] ;  /* 0x0000100a74747981 */ /* 0x000ee2000c1e1d00 */
[----:B--2---:R-:W-:-:S03]  /*20a0*/  FFMA.FTZ R105, R104, R66, R105 ;  /* 0x0000004268697223 */ /* 0x004fc60000010069 */
[----:B------:R-:W2:Y:S01]  /*20b0*/  LDL R104, [R1+0x80] ;  /* 0x0000800001687983 */ /* 0x000ea20000100800 */
[----:B------:R-:W-:Y:S02]  /*20c0*/  HADD2.F32 R107, -RZ, R107.H1_H1 ;  /* 0x3000006bff6b7230 */ /* 0x000fe40000004100 */
[----:B------:R-:W-:Y:S02]  /*20d0*/  HADD2.F32 R67, -RZ, R67.H1_H1 ;  /* 0x30000043ff437230 */ /* 0x000fe40000004100 */
[----:B------:R-:W-:Y:S01]  /*20e0*/  FADD.FTZ R221, R64, R221 ;  /* 0x000000dd40dd7221 */ /* 0x000fe20000010000 */
[-C--:B------:R-:W-:Y:S01]  /*20f0*/  FFMA.FTZ R218, R109, R64.reuse, R218 ;  /* 0x000000406dda7223 */ /* 0x080fe200000100da */
[----:B----4-:R-:W-:Y:S01]  /*2100*/  FMUL.FTZ R65, R65, R64 ;  /* 0x0000004041417220 */ /* 0x010fe20000410000 */
[----:B------:R-:W4:Y:S03]  /*2110*/  LDL R66, [R1+0x70] ;  /* 0x0000700001427983 */ /* 0x000f260000100800 */
[----:B------:R-:W-:Y:S01]  /*2120*/  FFMA.FTZ R108, R217, R108, R65 ;  /* 0x0000006cd96c7223 */ /* 0x000fe20000010041 */
[----:B------:R-:W-:-:S02]  /*2130*/  FMUL.FTZ R217, R201, R111 ;  /* 0x0000006fc9d97220 */ /* 0x000fc40000410000 */
[----:B------:R-:W3:Y:S01]  /*2140*/  LDL R111, [R1+0x74] ;  /* 0x00007400016f7983 */ /* 0x000ee20000100800 */
[----:B------:R-:W-:Y:S01]  /*2150*/  FMUL.FTZ R216, R216, R107 ;  /* 0x0000006bd8d87220 */ /* 0x000fe20000410000 */
[----:B------:R-:W-:Y:S01]  /*2160*/  FADD.FTZ R60, -R206, R60 ;  /* 0x0000003cce3c7221 */ /* 0x000fe20000010100 */
[----:B------:R-:W-:-:S03]  /*2170*/  HADD2.F32 R65, -RZ, R112.H0_H0 ;  /* 0x20000070ff417230 */ /* 0x000fc60000004100 */
[----:B------:R-:W-:Y:S01]  /*2180*/  FMUL.FTZ R60, R201, R60 ;  /* 0x0000003cc93c7220 */ /* 0x000fe20000410000 */
[----:B------:R-:W-:Y:S02]  /*2190*/  HADD2.F32 R64, -RZ, R56.H0_H0 ;  /* 0x20000038ff407230 */ /* 0x000fe40000004100 */
[----:B------:R-:W-:Y:S01]  /*21a0*/  FADD.FTZ R247, R65, R247 ;  /* 0x000000f741f77221 */ /* 0x000fe20000010000 */
[----:B------:R-:W-:Y:S02]  /*21b0*/  FFMA.FTZ R236, R60, R65, R236 ;  /* 0x000000413cec7223 */ /* 0x000fe400000100ec */
[----:B------:R-:W-:Y:S01]  /*21c0*/  FADD.FTZ R154, R64, R154 ;  /* 0x0000009a409a7221 */ /* 0x000fe20000010000 */
[----:B------:R-:W-:Y:S01]  /*21d0*/  FFMA.FTZ R18, R60, R64, R18 ;  /* 0x000000403c127223 */ /* 0x000fe20000010012 */
[----:B------:R-:W-:Y:S01]  /*21e0*/  FADD.FTZ R220, R107, R220 ;  /* 0x000000dc6bdc7221 */ /* 0x000fe20000010000 */
[----:B------:R-:W-:Y:S02]  /*21f0*/  FFMA.FTZ R219, R217, R107, R219 ;  /* 0x0000006bd9db7223 */ /* 0x000fe400000100db */
[----:B------:R-:W4:Y:S01]  /*2200*/  LDL R107, [R1+0x68] ;  /* 0x00006800016b7983 */ /* 0x000f220000100800 */
[----:B--2---:R-:W-:-:S03]  /*2210*/  FFMA.FTZ R216, R104, R67, R216 ;  /* 0x0000004368d87223 */ /* 0x004fc600000100d8 */
[----:B------:R-:W2:Y:S01]  /*2220*/  LDL R104, [R1+0x6c] ;  /* 0x00006c0001687983 */ /* 0x000ea20000100800 */
[----:B---3--:R-:W-:Y:S01]  /*2230*/  FMUL.FTZ R65, R111, R65 ;  /* 0x000000416f417220 */ /* 0x008fe20000410000 */
[C---:B------:R-:W-:Y:S01]  /*2240*/  FADD.FTZ R61, -R206.reuse, R61 ;  /* 0x0000003dce3d7221 */ /* 0x040fe20000010100 */
[----:B------:R-:W-:Y:S02]  /*2250*/  HADD2.F32 R112, -RZ, R112.H1_H1 ;  /* 0x30000070ff707230 */ /* 0x000fe40000004100 */
[----:B------:R-:W-:Y:S01]  /*2260*/  FADD.FTZ R62, -R206, R62 ;  /* 0x0000003ece3e7221 */ /* 0x000fe20000010100 */
[----:B------:R-:W-:Y:S01]  /*2270*/  FFMA.FTZ R64, R110, R64, R65 ;  /* 0x000000406e407223 */ /* 0x000fe20000010041 */
[----:B------:R-:W-:Y:S01]  /*2280*/  HADD2.F32 R56, -RZ, R56.H1_H1 ;  /* 0x30000038ff387230 */ /* 0x000fe20000004100 */
[----:B------:R-:W3:Y:S01]  /*2290*/  LDL R110, [R1+0x64] ;  /* 0x00006400016e7983 */ /* 0x000ee20000100800 */
[----:B------:R-:W-:-:S03]  /*22a0*/  FMUL.FTZ R61, R201, R61 ;  /* 0x0000003dc93d7220 */ /* 0x000fc60000410000 */
[----:B------:R-:W-:Y:S01]  /*22b0*/  FADD.FTZ R155, R56, R155 ;  /* 0x0000009b389b7221 */ /* 0x000fe20000010000 */
[----:B------:R-:W-:Y:S01]  /*22c0*/  FFMA.FTZ R19, R61, R56, R19 ;  /* 0x000000383d137223 */ /* 0x000fe20000010013 */
[----:B------:R-:W-:Y:S01]  /*22d0*/  FMUL.FTZ R62, R201, R62 ;  /* 0x0000003ec93e7220 */ /* 0x000fe20000410000 */
[----:B------:R-:W-:Y:S01]  /*22e0*/  FADD.FTZ R153, R67, R153 ;  /* 0x0000009943997221 */ /* 0x000fe20000010000 */
[----:B------:R-:W-:Y:S01]  /*22f0*/  FFMA.FTZ R17, R217, R67, R17 ;  /* 0x00000043d9117223 */ /* 0x000fe20000010011 */
[----:B------:R-:W3:Y:S04]  /*2300*/  LDL R111, [R1+0x58] ;  /* 0x00005800016f7983 */ /* 0x000ee80000100800 */
[----:B------:R-:W3:Y:S01]  /*2310*/  LDL R67, [R1+0x60] ;  /* 0x0000600001437983 */ /* 0x000ee20000100800 */
[----:B------:R-:W-:Y:S01]  /*2320*/  FADD.FTZ R246, R112, R246 ;  /* 0x000000f670f67221 */ /* 0x000fe20000010000 */
[-C--:B------:R-:W-:Y:S01]  /*2330*/  FFMA.FTZ R237, R61, R112.reuse, R237 ;  /* 0x000000703ded7223 */ /* 0x080fe200000100ed */
[----:B--2---:R-:W-:-:S02]  /*2340*/  FMUL.FTZ R65, R104, R112 ;  /* 0x0000007068417220 */ /* 0x004fc40000410000 */
[----:B------:R-:W2:Y:S02]  /*2350*/  LDL R104, [R1+0x5c] ;  /* 0x00005c0001687983 */ /* 0x000ea40000100800 */
[----:B----4-:R-:W-:Y:S01]  /*2360*/  FFMA.FTZ R56, R66, R56, R65 ;  /* 0x0000003842387223 */ /* 0x010fe20000010041 */
[----:B------:R-:W-:Y:S01]  /*2370*/  HADD2.F32 R66, -RZ, R113.H0_H0 ;  /* 0x20000071ff427230 */ /* 0x000fe20000004100 */
[----:B------:R-:W4:Y:S01]  /*2380*/  LDL R112, [R1+0x50] ;  /* 0x0000500001707983 */ /* 0x000f220000100800 */
[----:B------:R-:W-:-:S03]  /*2390*/  HADD2.F32 R65, -RZ, R57.H0_H0 ;  /* 0x20000039ff417230 */ /* 0x000fc60000004100 */
[----:B------:R-:W-:Y:S01]  /*23a0*/  FADD.FTZ R245, R66, R245 ;  /* 0x000000f542f57221 */ /* 0x000fe20000010000 */
[CC--:B------:R-:W-:Y:S01]  /*23b0*/  FFMA.FTZ R238, R62.reuse, R66.reuse, R238 ;  /* 0x000000423eee7223 */ /* 0x0c0fe200000100ee */
[----:B------:R-:W-:Y:S01]  /*23c0*/  FADD.FTZ R156, R65, R156 ;  /* 0x0000009c419c7221 */ /* 0x000fe20000010000 */
[-C--:B------:R-:W-:Y:S01]  /*23d0*/  FFMA.FTZ R20, R62, R65.reuse, R20 ;  /* 0x000000413e147223 */ /* 0x080fe20000010014 */
[----:B---3--:R-:W-:Y:S02]  /*23e0*/  FMUL.FTZ R66, R110, R66 ;  /* 0x000000426e427220 */ /* 0x008fe40000410000 */
[----:B------:R-:W3:Y:S02]  /*23f0*/  LDL R110, [R1+0x4c] ;  /* 0x00004c00016e7983 */ /* 0x000ee40000100800 */
[----:B------:R-:W-:Y:S02]  /*2400*/  FFMA.FTZ R65, R107, R65, R66 ;  /* 0x000000416b417223 */ /* 0x000fe40000010042 */
[----:B------:R-:W4:Y:S01]  /*2410*/  LDL R107, [R1+0x54] ;  /* 0x00005400016b7983 */ /* 0x000f220000100800 */
[----:B------:R-:W-:-:S02]  /*2420*/  HADD2.F32 R113, -RZ, R113.H1_H1 ;  /* 0x30000071ff717230 */ /* 0x000fc40000004100 */
[----:B------:R-:W-:Y:S01]  /*2430*/  FADD.FTZ R63, -R206, R63 ;  /* 0x0000003fce3f7221 */ /* 0x000fe20000010100 */
[----:B------:R-:W-:-:S03]  /*2440*/  HADD2.F32 R57, -RZ, R57.H1_H1 ;  /* 0x30000039ff397230 */ /* 0x000fc60000004100 */
[----:B------:R-:W-:Y:S02]  /*2450*/  FMUL.FTZ R63, R201, R63 ;  /* 0x0000003fc93f7220 */ /* 0x000fe40000410000 */
[----:B------:R-:W-:Y:S02]  /*2460*/  FADD.FTZ R157, R57, R157 ;  /* 0x0000009d399d7221 */ /* 0x000fe40000010000 */
[----:B------:R-:W-:Y:S01]  /*2470*/  FFMA.FTZ R21, R63, R57, R21 ;  /* 0x000000393f157223 */ /* 0x000fe20000010015 */
[----:B--2---:R-:W-:Y:S01]  /*2480*/  FMUL.FTZ R66, R104, R113 ;  /* 0x0000007168427220 */ /* 0x004fe20000410000 */
[----:B------:R-:W-:Y:S01]  /*2490*/  FADD.FTZ R104, -R206, R116 ;  /* 0x00000074ce687221 */ /* 0x000fe20000010100 */
[----:B------:R-:W-:-:S04]  /*24a0*/  IMAD.WIDE.U32 R140, R205, 0x20, R54 ;  /* 0x00000020cd8c7825 */ /* 0x000fc800078e0036 */
[----:B------:R-:W-:Y:S01]  /*24b0*/  FADD.FTZ R244, R113, R244 ;  /* 0x000000f471f47221 */ /* 0x000fe20000010000 */
[----:B------:R-:W-:Y:S01]  /*24c0*/  FFMA.FTZ R66, R67, R57, R66 ;  /* 0x0000003943427223 */ /* 0x000fe20000010042 */
[----:B------:R-:W-:Y:S01]  /*24d0*/  FFMA.FTZ R239, R63, R113, R239 ;  /* 0x000000713fef7223 */ /* 0x000fe200000100ef */
[----:B------:R-:W-:Y:S02]  /*24e0*/  HADD2.F32 R57, -RZ, R114.H0_H0 ;  /* 0x20000072ff397230 */ /* 0x000fe40000004100 */
[----:B------:R-:W-:Y:S01]  /*24f0*/  FMUL.FTZ R104, R201, R104 ;  /* 0x00000068c9687220 */ /* 0x000fe20000410000 */
[----:B------:R-:W-:Y:S01]  /*2500*/  HADD2.F32 R67, -RZ, R58.H0_H0 ;  /* 0x2000003aff437230 */ /* 0x000fe20000004100 */
[----:B------:R-:W2:Y:S01]  /*2510*/  LDL R116, [R1+0x3c] ;  /* 0x00003c0001747983 */ /* 0x000ea20000100800 */
[----:B------:R-:W-:-:S03]  /*2520*/  HADD2.F32 R114, -RZ, R114.H1_H1 ;  /* 0x30000072ff727230 */ /* 0x000fc60000004100 */
[----:B------:R-:W-:Y:S01]  /*2530*/  FADD.FTZ R158, R67, R158 ;  /* 0x0000009e439e7221 */ /* 0x000fe20000010000 */
[----:B------:R-:W-:Y:S01]  /*2540*/  FFMA.FTZ R22, R104, R67, R22 ;  /* 0x0000004368167223 */ /* 0x000fe20000010016 */
[----:B----4-:R-:W-:-:S04]  /*2550*/  FMUL.FTZ R107, R107, R57 ;  /* 0x000000396b6b7220 */ /* 0x010fc80000410000 */
[----:B------:R-:W-:Y:S01]  /*2560*/  FFMA.FTZ R67, R111, R67, R107 ;  /* 0x000000436f437223 */ /* 0x000fe2000001006b */
[----:B------:R-:W-:Y:S01]  /*2570*/  FADD.FTZ R111, -R206, R117 ;  /* 0x00000075ce6f7221 */ /* 0x000fe20000010100 */
[----:B------:R-:W-:Y:S02]  /*2580*/  HADD2.F32 R58, -RZ, R58.H1_H1 ;  /* 0x3000003aff3a7230 */ /* 0x000fe40000004100 */
[----:B---3--:R-:W-:Y:S01]  /*2590*/  FMUL.FTZ R110, R110, R114 ;  /* 0x000000726e6e7220 */ /* 0x008fe20000410000 */
[----:B------:R-:W3:Y:S01]  /*25a0*/  LDL R117, [R1+0x48] ;  /* 0x0000480001757983 */ /* 0x000ee20000100800 */
[----:B------:R-:W-:Y:S01]  /*25b0*/  FMUL.FTZ R111, R201, R111 ;  /* 0x0000006fc96f7220 */ /* 0x000fe20000410000 */
[----:B------:R-:W-:Y:S01]  /*25c0*/  FADD.FTZ R159, R58, R159 ;  /* 0x0000009f3a9f7221 */ /* 0x000fe20000010000 */
[-C--:B------:R-:W-:Y:S02]  /*25d0*/  FFMA.FTZ R110, R112, R58.reuse, R110 ;  /* 0x0000003a706e7223 */ /* 0x080fe4000001006e */
[----:B------:R-:W-:Y:S01]  /*25e0*/  FFMA.FTZ R23, R111, R58, R23 ;  /* 0x0000003a6f177223 */ /* 0x000fe20000010017 */
[----:B------:R-:W-:Y:S01]  /*25f0*/  IMAD.WIDE.U32 R124, R205, 0x10, R124 ;  /* 0x00000010cd7c7825 */ /* 0x000fe200078e007c */
[----:B------:R-:W4:Y:S03]  /*2600*/  LDL R58, [R1+0x44] ;  /* 0x00004400013a7983 */ /* 0x000f260000100800 */
[----:B------:R-:W-:Y:S01]  /*2610*/  FADD.FTZ R251, R57, R251 ;  /* 0x000000fb39fb7221 */ /* 0x000fe20000010000 */
[----:B------:R-:W-:Y:S01]  /*2620*/  FFMA.FTZ R240, R104, R57, R240 ;  /* 0x0000003968f07223 */ /* 0x000fe200000100f0 */
[----:B------:R-:W-:Y:S01]  /*2630*/  FADD.FTZ R113, -R206, R118 ;  /* 0x00000076ce717221 */ /* 0x000fe20000010100 */
[----:B------:R-:W-:-:S02]  /*2640*/  HADD2.F32 R57, -RZ, R115.H0_H0 ;  /* 0x20000073ff397230 */ /* 0x000fc40000004100 */
[----:B------:R-:W-:Y:S01]  /*2650*/  FADD.FTZ R234, R52, R234 ;  /* 0x000000ea34ea7221 */ /* 0x000fe20000010000 */
[----:B------:R-:W-:Y:S01]  /*2660*/  FFMA.FTZ R171, R44, R52, R171 ;  /* 0x000000342cab7223 */ /* 0x000fe200000100ab */
[----:B------:R-:W-:Y:S01]  /*2670*/  IMAD.WIDE.U32 R120, R205, 0x10, R120 ;  /* 0x00000010cd787825 */ /* 0x000fe200078e0078 */
[----:B------:R-:W2:Y:S03]  /*2680*/  LDG.E.128 R52, desc[UR10][R140.64] ;  /* 0x0000000a8c347981 */ /* 0x000ea6000c1e1d00 */
[----:B------:R-:W-:Y:S01]  /*2690*/  FMUL.FTZ R113, R201, R113 ;  /* 0x00000071c9717220 */ /* 0x000fe20000410000 */
[----:B------:R-:W-:Y:S01]  /*26a0*/  HADD2.F32 R112, -RZ, R59.H0_H0 ;  /* 0x2000003bff707230 */ /* 0x000fe20000004100 */
[----:B------:R-:W2:Y:S04]  /*26b0*/  LDL R107, [R1+0x40] ;  /* 0x00004000016b7983 */ /* 0x000ea80000100800 */
[----:B------:R-:W2:Y:S01]  /*26c0*/  LDG.E.128 R124, desc[UR10][R124.64] ;  /* 0x0000000a7c7c7981 */ /* 0x000ea2000c1e1d00 */
[----:B------:R-:W-:Y:S01]  /*26d0*/  FADD.FTZ R160, R112, R160 ;  /* 0x000000a070a07221 */ /* 0x000fe20000010000 */
[----:B------:R-:W-:-:S02]  /*26e0*/  FFMA.FTZ R24, R113, R112, R24 ;  /* 0x0000007071187223 */ /* 0x000fc40000010018 */
[----:B------:R-:W2:Y:S04]  /*26f0*/  LDG.E.128 R120, desc[UR10][R120.64] ;  /* 0x0000000a78787981 */ /* 0x000ea8000c1e1d00 */
[----:B------:R-:W2:Y:S01]  /*2700*/  LDL R118, [R1+0x38] ;  /* 0x0000380001767983 */ /* 0x000ea20000100800 */
[----:B------:R-:W-:Y:S01]  /*2710*/  FADD.FTZ R250, R114, R250 ;  /* 0x000000fa72fa7221 */ /* 0x000fe20000010000 */
[----:B------:R-:W-:Y:S02]  /*2720*/  FFMA.FTZ R241, R111, R114, R241 ;  /* 0x000000726ff17223 */ /* 0x000fe400000100f1 */
[----:B------:R-:W2:Y:S01]  /*2730*/  LDL R114, [R1+0x2c] ;  /* 0x00002c0001727983 */ /* 0x000ea20000100800 */
[----:B----4-:R-:W-:Y:S01]  /*2740*/  FMUL.FTZ R58, R58, R57 ;  /* 0x000000393a3a7220 */ /* 0x010fe20000410000 */
[----:B------:R-:W-:-:S02]  /*2750*/  HADD2.F32 R115, -RZ, R115.H1_H1 ;  /* 0x30000073ff737230 */ /* 0x000fc40000004100 */
[----:B------:R-:W-:Y:S01]  /*2760*/  FADD.FTZ R249, R57, R249 ;  /* 0x000000f939f97221 */ /* 0x000fe20000010000 */
[----:B------:R-:W4:Y:S01]  /*2770*/  LDG.E.128 R140, desc[UR10][R140.64+0x10] ;  /* 0x0000100a8c8c7981 */ /* 0x000f22000c1e1d00 */
[----:B---3--:R-:W-:Y:S01]  /*2780*/  FFMA.FTZ R112, R117, R112, R58 ;  /* 0x0000007075707223 */ /* 0x008fe2000001003a */
[----:B------:R-:W-:Y:S02]  /*2790*/  FADD.FTZ R117, -R206, R119 ;  /* 0x00000077ce757221 */ /* 0x000fe40000010100 */
[----:B------:R-:W3:Y:S01]  /*27a0*/  LDL R119, [R1+0x34] ;  /* 0x0000340001777983 */ /* 0x000ee20000100800 */
[----:B------:R-:W-:Y:S02]  /*27b0*/  HADD2.F32 R59, -RZ, R59.H1_H1 ;  /* 0x3000003bff3b7230 */ /* 0x000fe40000004100 */
[----:B--2---:R-:W-:Y:S01]  /*27c0*/  FMUL.FTZ R116, R116, R115 ;  /* 0x0000007374747220 */ /* 0x004fe20000410000 */
[----:B------:R-:W-:-:S03]  /*27d0*/  FADD.FTZ R52, -R206, R52 ;  /* 0x00000034ce347221 */ /* 0x000fc60000010100 */
[----:B------:R-:W-:Y:S01]  /*27e0*/  FFMA.FTZ R116, R107, R59, R116 ;  /* 0x0000003b6b747223 */ /* 0x000fe20000010074 */
[----:B------:R-:W-:Y:S01]  /*27f0*/  FMUL.FTZ R52, R201, R52 ;  /* 0x00000034c9347220 */ /* 0x000fe20000410000 */
[----:B------:R-:W2:Y:S01]  /*2800*/  LDL R107, [R1+0x30] ;  /* 0x00003000016b7983 */ /* 0x000ea20000100800 */
[----:B------:R-:W-:Y:S02]  /*2810*/  HADD2.F32 R58, -RZ, R124.H0_H0 ;  /* 0x2000007cff3a7230 */ /* 0x000fe40000004100 */
[----:B------:R-:W-:Y:S01]  /*2820*/  FFMA.FTZ R242, R113, R57, R242 ;  /* 0x0000003971f27223 */ /* 0x000fe200000100f2 */
[----:B------:R-:W-:Y:S02]  /*2830*/  HADD2.F32 R57, -RZ, R120.H0_H0 ;  /* 0x20000078ff397230 */ /* 0x000fe40000004100 */
[----:B------:R-:W-:Y:S01]  /*2840*/  FADD.FTZ R199, R58, R199 ;  /* 0x000000c73ac77221 */ /* 0x000fe20000010000 */
[C---:B------:R-:W-:Y:S01]  /*2850*/  FFMA.FTZ R184, R52.reuse, R58, R184 ;  /* 0x0000003a34b87223 */ /* 0x040fe200000100b8 */
[----:B------:R-:W-:Y:S01]  /*2860*/  FMUL.FTZ R117, R201, R117 ;  /* 0x00000075c9757220 */ /* 0x000fe20000410000 */
[----:B------:R-:W-:Y:S01]  /*2870*/  FADD.FTZ R162, R57, R162 ;  /* 0x000000a239a27221 */ /* 0x000fe20000010000 */
[----:B------:R-:W-:Y:S01]  /*2880*/  FFMA.FTZ R26, R52, R57, R26 ;  /* 0x00000039341a7223 */ /* 0x000fe2000001001a */
[----:B------:R-:W-:Y:S01]  /*2890*/  FADD.FTZ R248, R115, R248 ;  /* 0x000000f873f87221 */ /* 0x000fe20000010000 */
[----:B------:R-:W-:Y:S01]  /*28a0*/  FFMA.FTZ R243, R117, R115, R243 ;  /* 0x0000007375f37223 */ /* 0x000fe200000100f3 */
[----:B------:R-:W-:Y:S01]  /*28b0*/  HADD2.F32 R124, -RZ, R124.H1_H1 ;  /* 0x3000007cff7c7230 */ /* 0x000fe20000004100 */
[----:B------:R-:W4:Y:S01]  /*28c0*/  LDL R115, [R1+0x1c] ;  /* 0x00001c0001737983 */ /* 0x000f220000100800 */
[----:B------:R-:W-:Y:S01]  /*28d0*/  FADD.FTZ R161, R59, R161 ;  /* 0x000000a13ba17221 */ /* 0x000fe20000010000 */
[----:B------:R-:W-:-:S02]  /*28e0*/  FFMA.FTZ R25, R117, R59, R25 ;  /* 0x0000003b75197223 */ /* 0x000fc40000010019 */
[----:B------:R-:W-:Y:S02]  /*28f0*/  FMUL.FTZ R59, R114, R124 ;  /* 0x0000007c723b7220 */ /* 0x000fe40000410000 */
[----:B------:R-:W4:Y:S01]  /*2900*/  LDL R114, [R1+0x20] ;  /* 0x0000200001727983 */ /* 0x000f220000100800 */
[----:B---3--:R-:W-:-:S03]  /*2910*/  FMUL.FTZ R58, R119, R58 ;  /* 0x0000003a773a7220 */ /* 0x008fc60000410000 */
[----:B------:R-:W3:Y:S01]  /*2920*/  LDL R119, [R1+0x24] ;  /* 0x0000240001777983 */ /* 0x000ee20000100800 */
[----:B------:R-:W-:-:S03]  /*2930*/  FFMA.FTZ R57, R118, R57, R58 ;  /* 0x0000003976397223 */ /* 0x000fc6000001003a */
[----:B------:R-:W3:Y:S01]  /*2940*/  LDL R118, [R1+0x28] ;  /* 0x0000280001767983 */ /* 0x000ee20000100800 */
[C---:B------:R-:W-:Y:S01]  /*2950*/  FADD.FTZ R53, -R206.reuse, R53 ;  /* 0x00000035ce357221 */ /* 0x040fe20000010100 */
[----:B------:R-:W-:Y:S02]  /*2960*/  HADD2.F32 R58, -RZ, R120.H1_H1 ;  /* 0x30000078ff3a7230 */ /* 0x000fe40000004100 */
[C---:B------:R-:W-:Y:S01]  /*2970*/  FADD.FTZ R54, -R206.reuse, R54 ;  /* 0x00000036ce367221 */ /* 0x040fe20000010100 */
[----:B------:R-:W-:Y:S01]  /*2980*/  FADD.FTZ R55, -R206, R55 ;  /* 0x00000037ce377221 */ /* 0x000fe20000010100 */
[----:B------:R-:W-:Y:S01]  /*2990*/  FMUL.FTZ R53, R201, R53 ;  /* 0x00000035c9357220 */ /* 0x000fe20000410000 */
[----:B------:R-:W3:Y:S01]  /*29a0*/  LDL R120, [R1+0x14] ;  /* 0x0000140001787983 */ /* 0x000ee20000100800 */
[----:B------:R-:W-:Y:S02]  /*29b0*/  FADD.FTZ R163, R58, R163 ;  /* 0x000000a33aa37221 */ /* 0x000fe40000010000 */
[-C--:B------:R-:W-:Y:S01]  /*29c0*/  FFMA.FTZ R27, R53, R58.reuse, R27 ;  /* 0x0000003a351b7223 */ /* 0x080fe2000001001b */
[----:B--2---:R-:W-:Y:S01]  /*29d0*/  FFMA.FTZ R58, R107, R58, R59 ;  /* 0x0000003a6b3a7223 */ /* 0x004fe2000001003b */
[----:B------:R-:W-:-:S02]  /*29e0*/  HADD2.F32 R107, -RZ, R125.H0_H0 ;  /* 0x2000007dff6b7230 */ /* 0x000fc40000004100 */
[C---:B------:R-:W-:Y:S01]  /*29f0*/  FMUL.FTZ R59, R201.reuse, R54 ;  /* 0x00000036c93b7220 */ /* 0x040fe20000410000 */
[----:B------:R-:W-:Y:S02]  /*2a00*/  HADD2.F32 R54, -RZ, R121.H0_H0 ;  /* 0x20000079ff367230 */ /* 0x000fe40000004100 */
[----:B------:R-:W-:Y:S01]  /*2a10*/  FMUL.FTZ R55, R201, R55 ;  /* 0x00000037c9377220 */ /* 0x000fe20000410000 */
[----:B------:R-:W-:Y:S02]  /*2a20*/  HADD2.F32 R125, -RZ, R125.H1_H1 ;  /* 0x3000007dff7d7230 */ /* 0x000fe40000004100 */
[----:B------:R-:W-:Y:S01]  /*2a30*/  FADD.FTZ R197, R107, R197 ;  /* 0x000000c56bc57221 */ /* 0x000fe20000010000 */
[C---:B------:R-:W-:Y:S01]  /*2a40*/  FFMA.FTZ R186, R59.reuse, R107, R186 ;  /* 0x0000006b3bba7223 */ /* 0x040fe200000100ba */
[----:B------:R-:W-:Y:S01]  /*2a50*/  FADD.FTZ R164, R54, R164 ;  /* 0x000000a436a47221 */ /* 0x000fe20000010000 */
[----:B------:R-:W-:Y:S01]  /*2a60*/  FFMA.FTZ R28, R59, R54, R28 ;  /* 0x000000363b1c7223 */ /* 0x000fe2000001001c */
[----:B------:R-:W-:Y:S01]  /*2a70*/  FADD.FTZ R196, R125, R196 ;  /* 0x000000c47dc47221 */ /* 0x000fe20000010000 */
[-C--:B------:R-:W-:Y:S01]  /*2a80*/  FFMA.FTZ R187, R55, R125.reuse, R187 ;  /* 0x0000007d37bb7223 */ /* 0x080fe200000100bb */
[----:B----4-:R-:W-:Y:S01]  /*2a90*/  FMUL.FTZ R125, R115, R125 ;  /* 0x0000007d737d7220 */ /* 0x010fe20000410000 */
[----:B---3--:R-:W-:-:S04]  /*2aa0*/  FMUL.FTZ R107, R119, R107 ;  /* 0x0000006b776b7220 */ /* 0x008fc80000410000 */
[----:B------:R-:W-:Y:S01]  /*2ab0*/  FFMA.FTZ R54, R118, R54, R107 ;  /* 0x0000003676367223 */ /* 0x000fe2000001006b */
[----:B------:R-:W-:-:S05]  /*2ac0*/  HADD2.F32 R107, -RZ, R121.H1_H1 ;  /* 0x30000079ff6b7230 */ /* 0x000fca0000004100 */
[----:B------:R-:W-:Y:S01]  /*2ad0*/  FADD.FTZ R165, R107, R165 ;  /* 0x000000a56ba57221 */ /* 0x000fe20000010000 */
[-C--:B------:R-:W-:Y:S01]  /*2ae0*/  FFMA.FTZ R29, R55, R107.reuse, R29 ;  /* 0x0000006b371d7223 */ /* 0x080fe2000001001d */
[----:B------:R-:W-:Y:S02]  /*2af0*/  FFMA.FTZ R107, R114, R107, R125 ;  /* 0x0000006b726b7223 */ /* 0x000fe4000001007d */
[----:B------:R-:W2:Y:S01]  /*2b00*/  LDL R125, [R1+0x18] ;  /* 0x00001800017d7983 */ /* 0x000ea20000100800 */
[----:B------:R-:W-:-:S03]  /*2b10*/  FADD.FTZ R119, -R206, R142 ;  /* 0x0000008ece777221 */ /* 0x000fc60000010100 */
[----:B------:R-:W3:Y:S01]  /*2b20*/  LDL R142, [R1+0xc] ;  /* 0x00000c00018e7983 */ /* 0x000ee20000100800 */
[----:B------:R-:W-:Y:S01]  /*2b30*/  FADD.FTZ R121, -R206, R141 ;  /* 0x0000008dce797221 */ /* 0x000fe20000010100 */
[----:B------:R-:W-:Y:S02]  /*2b40*/  FADD.FTZ R198, R124, R198 ;  /* 0x000000c67cc67221 */ /* 0x000fe40000010000 */
[----:B------:R-:W4:Y:S01]  /*2b50*/  LDL R141, [R1+0x10] ;  /* 0x00001000018d7983 */ /* 0x000f220000100800 */
[----:B------:R-:W-:Y:S01]  /*2b60*/  FFMA.FTZ R185, R53, R124, R185 ;  /* 0x0000007c35b97223 */ /* 0x000fe200000100b9 */
[----:B------:R-:W-:Y:S01]  /*2b70*/  FADD.FTZ R115, -R206, R140 ;  /* 0x0000008cce737221 */ /* 0x000fe20000010100 */
[----:B------:R-:W-:Y:S01]  /*2b80*/  HADD2.F32 R118, -RZ, R126.H0_H0 ;  /* 0x2000007eff767230 */ /* 0x000fe20000004100 */
[----:B------:R-:W4:Y:S01]  /*2b90*/  LDL R124, [R1+0x4] ;  /* 0x00000400017c7983 */ /* 0x000f220000100800 */
[----:B------:R-:W-:Y:S02]  /*2ba0*/  HADD2.F32 R114, -RZ, R122.H0_H0 ;  /* 0x2000007aff727230 */ /* 0x000fe40000004100 */
[----:B------:R-:W-:Y:S01]  /*2bb0*/  FMUL.FTZ R115, R201, R115 ;  /* 0x00000073c9737220 */ /* 0x000fe20000410000 */
[----:B------:R-:W-:Y:S01]  /*2bc0*/  FMUL.FTZ R120, R120, R118 ;  /* 0x0000007678787220 */ /* 0x000fe20000410000 */
[----:B------:R-:W4:Y:S01]  /*2bd0*/  LDL R140, [R1+0x8] ;  /* 0x00000800018c7983 */ /* 0x000f220000100800 */
[----:B------:R-:W-:Y:S01]  /*2be0*/  FADD.FTZ R166, R114, R166 ;  /* 0x000000a672a67221 */ /* 0x000fe20000010000 */
[----:B------:R-:W-:Y:S01]  /*2bf0*/  FFMA.FTZ R30, R115, R114, R30 ;  /* 0x00000072731e7223 */ /* 0x000fe2000001001e */
[----:B------:R-:W-:-:S02]  /*2c00*/  HADD2.F32 R126, -RZ, R126.H1_H1 ;  /* 0x3000007eff7e7230 */ /* 0x000fc40000004100 */
[----:B--2---:R-:W-:Y:S02]  /*2c10*/  FFMA.FTZ R114, R125, R114, R120 ;  /* 0x000000727d727223 */ /* 0x004fe40000010078 */
[----:B------:R-:W2:Y:S01]  /*2c20*/  LDL R125, [R1] ;  /* 0x00000000017d7983 */ /* 0x000ea20000100800 */
[----:B------:R-:W-:Y:S02]  /*2c30*/  HADD2.F32 R120, -RZ, R122.H1_H1 ;  /* 0x3000007aff787230 */ /* 0x000fe40000004100 */
[----:B------:R-:W-:Y:S01]  /*2c40*/  FADD.FTZ R195, R118, R195 ;  /* 0x000000c376c37221 */ /* 0x000fe20000010000 */
[----:B------:R-:W-:Y:S01]  /*2c50*/  FFMA.FTZ R188, R115, R118, R188 ;  /* 0x0000007673bc7223 */ /* 0x000fe200000100bc */
[----:B------:R-:W-:Y:S01]  /*2c60*/  FMUL.FTZ R121, R201, R121 ;  /* 0x00000079c9797220 */ /* 0x000fe20000410000 */
[----:B---3--:R-:W-:Y:S01]  /*2c70*/  FMUL.FTZ R118, R142, R126 ;  /* 0x0000007e8e767220 */ /* 0x008fe20000410000 */
[----:B------:R-:W-:Y:S02]  /*2c80*/  HADD2.F32 R122, -RZ, R127.H0_H0 ;  /* 0x2000007fff7a7230 */ /* 0x000fe40000004100 */
[----:B------:R-:W-:Y:S01]  /*2c90*/  FADD.FTZ R167, R120, R167 ;  /* 0x000000a778a77221 */ /* 0x000fe20000010000 */
[-C--:B------:R-:W-:Y:S01]  /*2ca0*/  FFMA.FTZ R31, R121, R120.reuse, R31 ;  /* 0x00000078791f7223 */ /* 0x080fe2000001001f */
[----:B----4-:R-:W-:Y:S01]  /*2cb0*/  FFMA.FTZ R120, R141, R120, R118 ;  /* 0x000000788d787223 */ /* 0x010fe20000010076 */
[----:B------:R-:W-:-:S02]  /*2cc0*/  HADD2.F32 R118, -RZ, R123.H0_H0 ;  /* 0x2000007bff767230 */ /* 0x000fc40000004100 */
[----:B------:R-:W-:Y:S01]  /*2cd0*/  FMUL.FTZ R119, R201, R119 ;  /* 0x00000077c9777220 */ /* 0x000fe20000410000 */
[----:B------:R-:W-:Y:S01]  /*2ce0*/  FADD.FTZ R143, -R206, R143 ;  /* 0x0000008fce8f7221 */ /* 0x000fe20000010100 */
[----:B------:R-:W-:Y:S01]  /*2cf0*/  FMUL.FTZ R124, R124, R122 ;  /* 0x0000007a7c7c7220 */ /* 0x000fe20000410000 */
[----:B------:R-:W-:Y:S02]  /*2d00*/  HADD2.F32 R127, -RZ, R127.H1_H1 ;  /* 0x3000007fff7f7230 */ /* 0x000fe40000004100 */
[----:B------:R-:W-:Y:S01]  /*2d10*/  FADD.FTZ R168, R118, R168 ;  /* 0x000000a876a87221 */ /* 0x000fe20000010000 */
[C---:B------:R-:W-:Y:S01]  /*2d20*/  FFMA.FTZ R32, R119.reuse, R118, R32 ;  /* 0x0000007677207223 */ /* 0x040fe20000010020 */
[----:B------:R-:W-:Y:S01]  /*2d30*/  FADD.FTZ R193, R122, R193 ;  /* 0x000000c17ac17221 */ /* 0x000fe20000010000 */
[----:B------:R-:W-:Y:S01]  /*2d40*/  FFMA.FTZ R190, R119, R122, R190 ;  /* 0x0000007a77be7223 */ /* 0x000fe200000100be */
[----:B------:R-:W-:Y:S02]  /*2d50*/  HADD2.F32 R123, -RZ, R123.H1_H1 ;  /* 0x3000007bff7b7230 */ /* 0x000fe40000004100 */
[----:B------:R-:W-:Y:S01]  /*2d60*/  FFMA.FTZ R118, R140, R118, R124 ;  /* 0x000000768c767223 */ /* 0x000fe2000001007c */
[----:B------:R-:W-:Y:S01]  /*2d70*/  FMUL.FTZ R122, R201, R143 ;  /* 0x0000008fc97a7220 */ /* 0x000fe20000410000 */
[----:B------:R-:W-:Y:S01]  /*2d80*/  FMUL.FTZ R124, R252, R127 ;  /* 0x0000007ffc7c7220 */ /* 0x000fe20000410000 */
[----:B------:R-:W-:-:S02]  /*2d90*/  FADD.FTZ R169, R123, R169 ;  /* 0x000000a97ba97221 */ /* 0x000fc40000010000 */
[----:B------:R-:W-:Y:S01]  /*2da0*/  FFMA.FTZ R33, R122, R123, R33 ;  /* 0x0000007b7a217223 */ /* 0x000fe20000010021 */
[----:B------:R-:W-:Y:S01]  /*2db0*/  UMOV UR4, 0xffffffff ;  /* 0xffffffff00047882 */ /* 0x000fe20000000000 */
[----:B------:R-:W-:Y:S01]  /*2dc0*/  ISETP.NE.U32.AND P1, PT, RZ, UR14, PT ;  /* 0x0000000eff007c0c */ /* 0x000fe2000bf25070 */
[----:B------:R-:W-:Y:S01]  /*2dd0*/  FADD.FTZ R194, R126, R194 ;  /* 0x000000c27ec27221 */ /* 0x000fe20000010000 */
[----:B------:R-:W-:Y:S01]  /*2de0*/  FFMA.FTZ R189, R121, R126, R189 ;  /* 0x0000007e79bd7223 */ /* 0x000fe200000100bd */
[----:B------:R-:W-:Y:S01]  /*2df0*/  FADD.FTZ R192, R127, R192 ;  /* 0x000000c07fc07221 */ /* 0x000fe20000010000 */
[----:B------:R-:W-:Y:S01]  /*2e00*/  FFMA.FTZ R191, R122, R127, R191 ;  /* 0x0000007f7abf7223 */ /* 0x000fe200000100bf */
[----:B------:R-:W-:Y:S01]  /*2e10*/  ISETP.NE.AND.EX P1, PT, RZ, UR15, PT, P1 ;  /* 0x0000000fff007c0c */ /* 0x000fe2000bf25310 */
[----:B--2---:R-:W-:Y:S01]  /*2e20*/  FFMA.FTZ R123, R125, R123, R124 ;  /* 0x0000007b7d7b7223 */ /* 0x004fe2000001007c */
        /* <DEDUP_REMOVED lines=83> */
.L_x_3343:
        /* <DEDUP_REMOVED lines=43> */
.L_x_3301:
        /* <DEDUP_REMOVED lines=33> */
.L_x_3300:
        /* <DEDUP_REMOVED lines=32> */
.L_x_3303:
        /* <DEDUP_REMOVED lines=33> */
.L_x_3299:
        /* <DEDUP_REMOVED lines=37> */
.L_x_3305:
        /* <DEDUP_REMOVED lines=33> */
.L_x_3304:
        /* <DEDUP_REMOVED lines=32> */
.L_x_3306:
        /* <DEDUP_REMOVED lines=32> */
.L_x_3302:
        /* <DEDUP_REMOVED lines=43> */
[----:B0-----:R-:W-:Y:S02]  /*4740*/  F2FP.F16.F32.PACK_AB R41, R135, R134 ;  /* 0x000000868729723e */ /* 0x001fe400000000ff */
[----:B------:R-:W-:Y:S02]  /*4750*/  F2FP.F16.F32.PACK_AB R40, R133, R132 ;  /* 0x000000848528723e */ /* 0x000fe400000000ff */
[----:B------:R-:W-:Y:S02]  /*4760*/  MOV R131, R43 ;  /* 0x0000002b00837202 */ /* 0x000fe40000000f00 */
[----:B------:R-:W-:-:S02]  /*4770*/  MOV R130, R42 ;  /* 0x0000002a00827202 */ /* 0x000fc40000000f00 */
[----:B------:R-:W-:Y:S02]  /*4780*/  MOV R129, R41 ;  /* 0x0000002900817202 */ /* 0x000fe40000000f00 */
[----:B------:R-:W-:Y:S01]  /*4790*/  MOV R128, R40 ;  /* 0x0000002800807202 */ /* 0x000fe20000000f00 */
[----:B------:R-:W-:Y:S06]  /*47a0*/  BRA `(.L_x_3310) ;  /* 0x0000000c00687947 */ /* 0x000fec0003800000 */
.L_x_3309:
        /* <DEDUP_REMOVED lines=27> */
[----:B------:R-:W-:Y:S01]  /*4960*/  F2FP.F16.F32.PACK_AB R40, R133, R132 ;  /* 0x000000848528723e */ /* 0x000fe200000000ff */
[----:B------:R-:W-:Y:S06]  /*4970*/  BRA `(.L_x_3310) ;  /* 0x0000000800f47947 */ /* 0x000fec0003800000 */
.L_x_3308:
        /* <DEDUP_REMOVED lines=34> */
.L_x_3311:
        /* <DEDUP_REMOVED lines=29> */
.L_x_3307:
        /* <DEDUP_REMOVED lines=35> */
.L_x_3313:
        /* <DEDUP_REMOVED lines=27> */
[----:B------:R-:W-:Y:S01]  /*5150*/  F2FP.F16.F32.PACK_AB R40, R133, R132 ;  /* 0x000000848528723e */ /* 0x000fe200000000ff */
[----:B------:R-:W-:Y:S06]  /*5160*/  BRA `(.L_x_3310) ;  /* 0x0000000000f87947 */ /* 0x000fec0003800000 */
.L_x_3312:
        /* <DEDUP_REMOVED lines=34> */
.L_x_3314:
        /* <DEDUP_REMOVED lines=28> */
.L_x_3310:
        /* <DEDUP_REMOVED lines=45> */
.L_x_3317:
        /* <DEDUP_REMOVED lines=29> */
.L_x_3316:
        /* <DEDUP_REMOVED lines=34> */
.L_x_3319:
        /* <DEDUP_REMOVED lines=29> */
.L_x_3315:
        /* <DEDUP_REMOVED lines=35> */
.L_x_3321:
        /* <DEDUP_REMOVED lines=29> */
.L_x_3320:
        /* <DEDUP_REMOVED lines=34> */
.L_x_3322:
        /* <DEDUP_REMOVED lines=28> */
.L_x_3318:
        /* <DEDUP_REMOVED lines=45> */
.L_x_3325:
        /* <DEDUP_REMOVED lines=29> */
.L_x_3324:
        /* <DEDUP_REMOVED lines=34> */
.L_x_3327:
        /* <DEDUP_REMOVED lines=29> */
.L_x_3323:
        /* <DEDUP_REMOVED lines=35> */
.L_x_3329:
        /* <DEDUP_REMOVED lines=24> */
[----:B0-----:R-:W-:-:S02]  /*7200*/  F2FP.F16.F32.PACK_AB R40, R133, R132 ;  /* 0x000000848528723e */ /* 0x001fc400000000ff */
[----:B------:R-:W-:Y:S02]  /*7210*/  F2FP.F16.F32.PACK_AB R43, R139, R138 ;  /* 0x0000008a8b2b723e */ /* 0x000fe400000000ff */
[----:B------:R-:W-:Y:S02]  /*7220*/  F2FP.F16.F32.PACK_AB R42, R137, R136 ;  /* 0x00000088892a723e */ /* 0x000fe400000000ff */
[----:B------:R-:W-:Y:S01]  /*7230*/  F2FP.F16.F32.PACK_AB R41, R135, R134 ;  /* 0x000000868729723e */ /* 0x000fe200000000ff */
[----:B------:R-:W-:Y:S06]  /*7240*/  BRA `(.L_x_3326) ;  /* 0x0000000000f87947 */ /* 0x000fec0003800000 */
.L_x_3328:
        /* <DEDUP_REMOVED lines=34> */
.L_x_3330:
        /* <DEDUP_REMOVED lines=28> */
.L_x_3326:
        /* <DEDUP_REMOVED lines=14> */
.L_x_3297:
        /* <DEDUP_REMOVED lines=110> */
.L_x_3296:
[----:B------:R-:W-:Y:S05]  /*7df0*/  BSYNC B0 ;  /* 0x0000000000007941 */ /* 0x000fea0003800000 */
.L_x_3295:
        /* <DEDUP_REMOVED lines=27> */
[----:B------:R-:W4:Y:S04]  /*7fb0*/  LDS R55, [R3+0x1c00] ;  /* 0x001c000003377984 */ /* 0x000f280000000800 */
        /* <DEDUP_REMOVED lines=12> */
[----:B---3--:R-:W-:-:S03]  /*8080*/  FADD.FTZ R12, R12, R53 ;  /* 0x000000350c0c7221 */ /* 0x008fc60000010000 */
[----:B------:R-:W3:Y:S01]  /*8090*/  LDS R38, [R3+0x1600] ;  /* 0x0016000003267984 */ /* 0x000ee20000000800 */
[----:B----4-:R-:W-:-:S03]  /*80a0*/  FADD.FTZ R14, R14, R55 ;  /* 0x000000370e0e7221 */ /* 0x010fc60000010000 */
[----:B------:R-:W4:Y:S01]  /*80b0*/  LDS R52, [R3+0x1a00] ;  /* 0x001a000003347984 */ /* 0x000f220000000800 */
[----:B--2---:R-:W-:-:S03]  /*80c0*/  FADD.FTZ R15, R15, R54 ;  /* 0x000000360f0f7221 */ /* 0x004fc60000010000 */
        /* <DEDUP_REMOVED lines=23> */
[----:B------:R-:W2:Y:S01]  /*8240*/  LDS R12, [R3+0x3600] ;  /* 0x00360000030c7984 */ /* 0x000ea20000000800 */
[----:B------:R-:W-:-:S03]  /*8250*/  FADD.FTZ R78, R15, R78 ;  /* 0x0000004e0f4e7221 */ /* 0x000fc60000010000 */
[----:B------:R-:W3:Y:S04]  /*8260*/  LDS R14, [R3+0x3200] ;  /* 0x00320000030e7984 */ /* 0x000ee80000000800 */
        /* <DEDUP_REMOVED lines=8> */
[----:B-----5:R-:W-:-:S03]  /*82f0*/  FADD.FTZ R13, R13, R76 ;  /* 0x0000004c0d0d7221 */ /* 0x020fc60000010000 */
[----:B--2---:R-:W-:Y:S01]  /*8300*/  FADD.FTZ R12, R35, R12 ;  /* 0x0000000c230c7221 */ /* 0x004fe20000010000 */
[----:B------:R-:W-:Y:S01]  /*8310*/  STS.128 [R2], R96 ;  /* 0x0000006002007388 */ /* 0x000fe20000000c00 */
[----:B---3--:R-:W-:-:S03]  /*8320*/  FADD.FTZ R14, R33, R14 ;  /* 0x0000000e210e7221 */ /* 0x008fc60000010000 */
[----:B------:R-:W-:Y:S01]  /*8330*/  STS.128 [R2+0x10], R80 ;  /* 0x0000105002007388 */ /* 0x000fe20000000c00 */
[----:B----4-:R-:W-:-:S03]  /*8340*/  FADD.FTZ R15, R32, R15 ;  /* 0x0000000f200f7221 */ /* 0x010fc60000010000 */
        /* <DEDUP_REMOVED lines=15> */
[----:B------:R-:W3:Y:S04]  /*8440*/  LDS R53, [R3] ;  /* 0x0000000003357984 */ /* 0x000ee80000000800 */
        /* <DEDUP_REMOVED lines=153> */
[----:B------:R-:W-:Y:S02]  /*8de0*/  IADD3.X R5, PT, PT, RZ, RZ, RZ, P0, !PT ;  /* 0x000000ffff057210 */ /* 0x000fe400007fe4ff */
[----:B------:R-:W5:Y:S01]  /*8df0*/  LDS R63, [R3+0x2200] ;  /* 0x00220000033f7984 */ /* 0x000f620000000800 */
[----:B------:R-:W-:-:S03]  /*8e00*/  SHF.L.U32 R18, R2, 0x2, RZ ;  /* 0x0000000202127819 */ /* 0x000fc600000006ff */
[----:B------:R-:W5:Y:S01]  /*8e10*/  LDS R0, [R3+0x400] ;  /* 0x0004000003007984 */ /* 0x000f620000000800 */
[C---:B------:R-:W-:Y:S02]  /*8e20*/  IADD3 R4, P0, PT, R18.reuse, UR22, RZ ;  /* 0x0000001612047c10 */ /* 0x040fe4000ff1e0ff */
[----:B------:R-:W-:Y:S01]  /*8e30*/  IADD3 R6, P1, PT, R18, UR20, RZ ;  /* 0x0000001412067c10 */ /* 0x000fe2000ff3e0ff */
        /* <DEDUP_REMOVED lines=8> */
[----:B----4-:R-:W-:Y:S01]  /*8ec0*/  FADD.FTZ R65, R40, R19 ;  /* 0x0000001328417221 */ /* 0x010fe20000010000 */
[----:B------:R-:W-:Y:S02]  /*8ed0*/  SHF.L.U64.HI R19, R2, 0x2, R5 ;  /* 0x0000000202137819 */ /* 0x000fe40000010205 */
[----:B------:R-:W3:Y:S01]  /*8ee0*/  LDS R69, [R3+0x3400] ;  /* 0x0034000003457984 */ /* 0x000ee20000000800 */
[----:B0-----:R-:W-:Y:S01]  /*8ef0*/  FADD.FTZ R42, RZ, R42 ;  /* 0x0000002aff2a7221 */ /* 0x001fe20000010000 */
[C---:B------:R-:W-:Y:S02]  /*8f00*/  IADD3.X R5, PT, PT, R19.reuse, UR23, RZ, P0, !PT ;  /* 0x0000001713057c10 */ /* 0x040fe400087fe4ff */
[----:B------:R-:W0:Y:S01]  /*8f10*/  LDS R2, [R3+0x600] ;  /* 0x0006000003027984 */ /* 0x000e220000000800 */
[C---:B------:R-:W-:Y:S01]  /*8f20*/  IADD3.X R7, PT, PT, R19.reuse, UR21, RZ, P1, !PT ;  /* 0x0000001513077c10 */ /* 0x040fe20008ffe4ff */
[----:B-----5:R-:W-:Y:S01]  /*8f30*/  FADD.FTZ R42, R42, R51 ;  /* 0x000000332a2a7221 */ /* 0x020fe20000010000 */
[C---:B------:R-:W-:Y:S01]  /*8f40*/  IADD3 R16, P0, PT, R18.reuse, UR26, RZ ;  /* 0x0000001a12107c10 */ /* 0x040fe2000ff1e0ff */
[----:B------:R-:W4:Y:S01]  /*8f50*/  LDS R49, [R3+0x2600] ;  /* 0x0026000003317984 */ /* 0x000f220000000800 */
[----:B------:R-:W-:Y:S01]  /*8f60*/  IADD3 R18, P1, PT, R18, UR24, RZ ;  /* 0x0000001812127c10 */ /* 0x000fe2000ff3e0ff */
[----:B------:R-:W-:Y:S01]  /*8f70*/  FADD.FTZ R42, R42, R63 ;  /* 0x0000003f2a2a7221 */ /* 0x000fe20000010000 */
[C---:B------:R-:W-:Y:S01]  /*8f80*/  IADD3.X R17, PT, PT, R19.reuse, UR27, RZ, P0, !PT ;  /* 0x0000001b13117c10 */ /* 0x040fe200087fe4ff */
[----:B------:R-:W5:Y:S01]  /*8f90*/  LDS R35, [R3+0x1800] ;  /* 0x0018000003237984 */ /* 0x000f620000000800 */
[----:B------:R-:W-:Y:S01]  /*8fa0*/  IADD3.X R19, PT, PT, R19, UR25, RZ, P1, !PT ;  /* 0x0000001913137c10 */ /* 0x000fe20008ffe4ff */
[----:B------:R-:W-:-:S02]  /*8fb0*/  FADD.FTZ R0, RZ, R0 ;  /* 0x00000000ff007221 */ /* 0x000fc40000010000 */
[----:B------:R-:W5:Y:S02]  /*8fc0*/  LDS R22, [R3+0xa00] ;  /* 0x000a000003167984 */ /* 0x000f640000000800 */
[----:B------:R-:W-:Y:S02]  /*8fd0*/  FADD.FTZ R0, R0, R31 ;  /* 0x0000001f00007221 */ /* 0x000fe40000010000 */
[----:B------:R-:W5:Y:S01]  /*8fe0*/  LDS R73, [R3+0x3600] ;  /* 0x0036000003497984 */ /* 0x000f620000000800 */
[----:B------:R-:W-:-:S03]  /*8ff0*/  FADD.FTZ R67, R42, R67 ;  /* 0x000000432a437221 */ /* 0x000fc60000010000 */
[----:B------:R-:W5:Y:S01]  /*9000*/  LDS R51, [R3+0x2800] ;  /* 0x0028000003337984 */ /* 0x000f620000000800 */
[----:B-1----:R-:W-:-:S03]  /*9010*/  FADD.FTZ R0, R0, R45 ;  /* 0x0000002d00007221 */ /* 0x002fc60000010000 */
[----:B------:R-:W1:Y:S04]  /*9020*/  LDS R37, [R3+0x1a00] ;  /* 0x001a000003257984 */ /* 0x000e680000000800 */
[----:B------:R-:W1:Y:S01]  /*9030*/  LDS R24, [R3+0xc00] ;  /* 0x000c000003187984 */ /* 0x000e620000000800 */
[----:B--2---:R-:W-:-:S03]  /*9040*/  FADD.FTZ R20, RZ, R20 ;  /* 0x00000014ff147221 */ /* 0x004fc60000010000 */
[----:B------:R-:W2:Y:S04]  /*9050*/  LDS R75, [R3+0x3800] ;  /* 0x00380000034b7984 */ /* 0x000ea80000000800 */
        /* <DEDUP_REMOVED lines=8> */
[----:B-----5:R-:W-:Y:S02]  /*90e0*/  FADD.FTZ R20, R20, R35 ;  /* 0x0000002314147221 */ /* 0x020fe40000010000 */
[----:B------:R-:W-:Y:S01]  /*90f0*/  STG.E desc[UR10][R6.64], R15 ;  /* 0x0000000f06007986 */ /* 0x000fe2000c10190a */
[----:B------:R-:W-:-:S03]  /*9100*/  FADD.FTZ R22, RZ, R22 ;  /* 0x00000016ff167221 */ /* 0x000fc60000010000 */
[----:B------:R-:W4:Y:S01]  /*9110*/  LDS R71, [R3+0x3a00] ;  /* 0x003a000003477984 */ /* 0x000f220000000800 */
[----:B------:R-:W-:-:S03]  /*9120*/  FADD.FTZ R73, R2, R73 ;  /* 0x0000004902497221 */ /* 0x000fc60000010000 */
[----:B------:R-:W5:Y:S01]  /*9130*/  LDS R63, [R3+0x2c00] ;  /* 0x002c0000033f7984 */ /* 0x000f620000000800 */
[----:B------:R-:W-:-:S03]  /*9140*/  FADD.FTZ R20, R20, R51 ;  /* 0x0000003314147221 */ /* 0x000fc60000010000 */
[----:B------:R-:W5:Y:S01]  /*9150*/  LDS R15, [R3+0x1e00] ;  /* 0x001e0000030f7984 */ /* 0x000f620000000800 */
[----:B-1----:R-:W-:-:S03]  /*9160*/  FADD.FTZ R22, R22, R37 ;  /* 0x0000002516167221 */ /* 0x002fc60000010000 */
[----:B------:R-:W1:Y:S01]  /*9170*/  LDS R31, [R3+0x3c00] ;  /* 0x003c0000031f7984 */ /* 0x000e620000000800 */
[----:B------:R-:W-:-:S03]  /*9180*/  FADD.FTZ R24, RZ, R24 ;  /* 0x00000018ff187221 */ /* 0x000fc60000010000 */
[----:B------:R-:W1:Y:S01]  /*9190*/  LDS R28, [R3+0x2e00] ;  /* 0x002e0000031c7984 */ /* 0x000e620000000800 */
[----:B--2---:R-:W-:-:S03]  /*91a0*/  FADD.FTZ R75, R20, R75 ;  /* 0x0000004b144b7221 */ /* 0x004fc60000010000 */
[----:B------:R-:W2:Y:S01]  /*91b0*/  LDS R30, [R3+0x3e00] ;  /* 0x003e0000031e7984 */ /* 0x000ea20000000800 */
[----:B------:R-:W-:-:S03]  /*91c0*/  FADD.FTZ R22, R22, R61 ;  /* 0x0000003d16167221 */ /* 0x000fc60000010000 */
        /* <DEDUP_REMOVED lines=16> */
[----:B------:R-:W-:Y:S01]  /*92d0*/  STG.E desc[UR10][R18.64+0x400], R55 ;  /* 0x0004003712007986 */ /* 0x000fe2000c10190a */
[----:B--2---:R-:W-:-:S03]  /*92e0*/  FADD.FTZ R15, R15, R30 ;  /* 0x0000001e0f0f7221 */ /* 0x004fc60000010000 */
        /* <DEDUP_REMOVED lines=21> */
.L_x_3298:
        /* <DEDUP_REMOVED lines=8> */
.L_x_3333:
[----:B------:R-:W-:Y:S05]  /*94c0*/  BSYNC B2 ;  /* 0x0000000000027941 */ /* 0x000fea0003800000 */
.L_x_3332:
        /* <DEDUP_REMOVED lines=8> */
.L_x_3334:
[----:B------:R-:W-:Y:S01]  /*9550*/  MOV R126, R124 ;  /* 0x0000007c007e7202 */ /* 0x000fe20000000f00 */
[----:B------:R-:W-:Y:S02]  /*9560*/  HFMA2 R127, -RZ, RZ, 0, 1.1920928955078125e-07 ;  /* 0x00000002ff7f7431 */ /* 0x000fe400000001ff */
[----:B------:R-:W-:-:S07]  /*9570*/  FADD.FTZ R125, R125, R143 ;  /* 0x0000008f7d7d7221 */ /* 0x000fce0000010000 */
[----:B------:R-:W-:Y:S05]  /*9580*/  WARPSYNC.COLLECTIVE R141, `(.L_x_3335) ;  /* 0x000000008d087348 */ /* 0x000fea0003c00000 */
[----:B------:R0:W1:Y:S02]  /*9590*/  SHFL.BFLY P3, R143, R126, R127, R140 ;  /* 0x0c00007f7e8f7389 */ /* 0x000064000006008c */
[----:B01----:R-:W-:Y:S05]  /*95a0*/  ENDCOLLECTIVE ;  /* 0x000000000000791b */ /* 0x003fea0003800000 */
.L_x_3335:
[----:B------:R-:W-:Y:S01]  /*95b0*/  MOV R126, R125 ;  /* 0x0000007d007e7202 */ /* 0x000fe20000000f00 */
[----:B------:R-:W-:-:S07]  /*95c0*/  FADD.FTZ R124, R124, R143 ;  /* 0x0000008f7c7c7221 */ /* 0x000fce0000010000 */
[----:B------:R-:W-:Y:S05]  /*95d0*/  WARPSYNC.COLLECTIVE R141, `(.L_x_3336) ;  /* 0x000000008d087348 */ /* 0x000fea0003c00000 */
[----:B------:R0:W1:Y:S02]  /*95e0*/  SHFL.BFLY P3, R143, R126, R127, R140 ;  /* 0x0c00007f7e8f7389 */ /* 0x000064000006008c */
[----:B01----:R-:W-:Y:S05]  /*95f0*/  ENDCOLLECTIVE ;  /* 0x000000000000791b */ /* 0x003fea0003800000 */
.L_x_3336:
[----:B------:R-:W-:Y:S01]  /*9600*/  MOV R126, R124 ;  /* 0x0000007c007e7202 */ /* 0x000fe20000000f00 */
[----:B------:R-:W-:Y:S02]  /*9610*/  HFMA2 R127, -RZ, RZ, 0, 2.384185791015625e-07 ;  /* 0x00000004ff7f7431 */ /* 0x000fe400000001ff */
[----:B------:R-:W-:-:S07]  /*9620*/  FADD.FTZ R125, R125, R143 ;  /* 0x0000008f7d7d7221 */ /* 0x000fce0000010000 */
[----:B------:R-:W-:Y:S05]  /*9630*/  WARPSYNC.COLLECTIVE R141, `(.L_x_3337) ;  /* 0x000000008d087348 */ /* 0x000fea0003c00000 */
[----:B------:R0:W1:Y:S02]  /*9640*/  SHFL.BFLY P3, R143, R126, R127, R140 ;  /* 0x0c00007f7e8f7389 */ /* 0x000064000006008c */
[----:B01----:R-:W-:Y:S05]  /*9650*/  ENDCOLLECTIVE ;  /* 0x000000000000791b */ /* 0x003fea0003800000 */
.L_x_3337:
[----:B------:R-:W-:Y:S01]  /*9660*/  MOV R126, R125 ;  /* 0x0000007d007e7202 */ /* 0x000fe20000000f00 */
[----:B------:R-:W-:-:S07]  /*9670*/  FADD.FTZ R124, R124, R143 ;  /* 0x0000008f7c7c7221 */ /* 0x000fce0000010000 */
[----:B------:R-:W-:Y:S05]  /*9680*/  WARPSYNC.COLLECTIVE R141, `(.L_x_3338) ;  /* 0x000000008d087348 */ /* 0x000fea0003c00000 */
[----:B------:R0:W1:Y:S02]  /*9690*/  SHFL.BFLY P3, R143, R126, R127, R140 ;  /* 0x0c00007f7e8f7389 */ /* 0x000064000006008c */
[----:B01----:R-:W-:Y:S05]  /*96a0*/  ENDCOLLECTIVE ;  /* 0x000000000000791b */ /* 0x003fea0003800000 */
.L_x_3338:
[----:B------:R-:W-:Y:S01]  /*96b0*/  MOV R126, R124 ;  /* 0x0000007c007e7202 */ /* 0x000fe20000000f00 */
[----:B------:R-:W-:Y:S02]  /*96c0*/  HFMA2 R127, -RZ, RZ, 0, 4.76837158203125e-07 ;  /* 0x00000008ff7f7431 */ /* 0x000fe400000001ff */
[----:B------:R-:W-:-:S07]  /*96d0*/  FADD.FTZ R125, R125, R143 ;  /* 0x0000008f7d7d7221 */ /* 0x000fce0000010000 */
[----:B------:R-:W-:Y:S05]  /*96e0*/  WARPSYNC.COLLECTIVE R141, `(.L_x_3339) ;  /* 0x000000008d087348 */ /* 0x000fea0003c00000 */
[----:B------:R0:W1:Y:S02]  /*96f0*/  SHFL.BFLY P3, R143, R126, R127, R140 ;  /* 0x0c00007f7e8f7389 */ /* 0x000064000006008c */
[----:B01----:R-:W-:Y:S05]  /*9700*/  ENDCOLLECTIVE ;  /* 0x000000000000791b */ /* 0x003fea0003800000 */
.L_x_3339:
[----:B------:R-:W-:Y:S01]  /*9710*/  MOV R126, R125 ;  /* 0x0000007d007e7202 */ /* 0x000fe20000000f00 */
[----:B------:R-:W-:-:S07]  /*9720*/  FADD.FTZ R124, R124, R143 ;  /* 0x0000008f7c7c7221 */ /* 0x000fce0000010000 */
[----:B------:R-:W-:Y:S05]  /*9730*/  WARPSYNC.COLLECTIVE R141, `(.L_x_3340) ;  /* 0x000000008d087348 */ /* 0x000fea0003c00000 */
[----:B------:R0:W1:Y:S02]  /*9740*/  SHFL.BFLY P3, R143, R126, R127, R140 ;  /* 0x0c00007f7e8f7389 */ /* 0x000064000006008c */
[----:B01----:R-:W-:Y:S05]  /*9750*/  ENDCOLLECTIVE ;  /* 0x000000000000791b */ /* 0x003fea0003800000 */
.L_x_3340:
[----:B------:R-:W-:Y:S01]  /*9760*/  MOV R126, R124 ;  /* 0x0000007c007e7202 */ /* 0x000fe20000000f00 */
[----:B------:R-:W-:Y:S02]  /*9770*/  HFMA2 R127, -RZ, RZ, 0, 9.5367431640625e-07 ;  /* 0x00000010ff7f7431 */ /* 0x000fe400000001ff */
[----:B------:R-:W-:-:S07]  /*9780*/  FADD.FTZ R125, R125, R143 ;  /* 0x0000008f7d7d7221 */ /* 0x000fce0000010000 */
[----:B------:R-:W-:Y:S05]  /*9790*/  WARPSYNC.COLLECTIVE R141, `(.L_x_3341) ;  /* 0x000000008d087348 */ /* 0x000fea0003c00000 */
[----:B------:R0:W1:Y:S02]  /*97a0*/  SHFL.BFLY P3, R143, R126, R127, R140 ;  /* 0x0c00007f7e8f7389 */ /* 0x000064000006008c */
[----:B01----:R-:W-:Y:S05]  /*97b0*/  ENDCOLLECTIVE ;  /* 0x000000000000791b */ /* 0x003fea0003800000 */
.L_x_3341:
[----:B------:R-:W-:Y:S02]  /*97c0*/  MOV R126, R125 ;  /* 0x0000007d007e7202 */ /* 0x000fe40000000f00 */
[----:B------:R-:W-:-:S07]  /*97d0*/  MOV R142, R143 ;  /* 0x0000008f008e7202 */ /* 0x000fce0000000f00 */
[----:B------:R-:W-:Y:S05]  /*97e0*/  WARPSYNC.COLLECTIVE R141, `(.L_x_3342) ;  /* 0x000000008d087348 */ /* 0x000fea0003c00000 */
[----:B------:R0:W1:Y:S02]  /*97f0*/  SHFL.BFLY P3, R143, R126, R127, R140 ;  /* 0x0c00007f7e8f7389 */ /* 0x000064000006008c */
[----:B01----:R-:W-:Y:S05]  /*9800*/  ENDCOLLECTIVE ;  /* 0x000000000000791b */ /* 0x003fea0003800000 */
.L_x_3342:
[----:B------:R-:W-:Y:S01]  /*9810*/  MOV R126, R143 ;  /* 0x0000008f007e7202 */ /* 0x000fe20000000f00 */
[----:B------:R-:W-:Y:S06]  /*9820*/  BRA `(.L_x_3343) ;  /* 0xffffff9800cc7947 */ /* 0x000fec000383ffff */
.L_x_3344:
        /* <DEDUP_REMOVED lines=13> */
.L_x_6083:


//--------------------- .text._ZN10layer_norm31ln_parallel_residual_bwd_kernelINS_13Kernel_traitsI6__halfS2_fS2_fjLj1024ELj1ELj4ELj1ELj16ENS_18Kernel_traits_baseILj1024ES2_S2_fS2_fjLj128EEEEELb0ELb1ELb0EEEvNS_9BwdParamsE --------------------------
	.section	.text._ZN10layer_norm31ln_parallel_residual_bwd_kernelINS_13Kernel_traitsI6__halfS2_fS2_fjLj1024ELj1ELj4ELj1ELj16ENS_18Kernel_traits_baseILj1024ES2_S2_fS2_fjLj128EEEEELb0ELb1ELb0EEEvNS_9BwdParamsE,"ax",@progbits
	.align	128
        .global         _ZN10layer_norm31ln_parallel_residual_bwd_kernelINS_13Kernel_traitsI6__halfS2_fS2_fjLj1024ELj1ELj4ELj1ELj16ENS_18Kernel_traits_baseILj1024ES2_S2_fS2_fjLj128EEEEELb0ELb1ELb0EEEvNS_9BwdParamsE
        .type           _ZN10layer_norm31ln_parallel_residual_bwd_kernelINS_13Kernel_traitsI6__halfS2_fS2_fjLj1024ELj1ELj4ELj1ELj16ENS_18Kernel_traits_baseILj1024ES2_S2_fS2_fjLj128EEEEELb0ELb1ELb0EEEvNS_9BwdParamsE,@function
        .size           _ZN10layer_norm31ln_parallel_residual_bwd_kernelINS_13Kernel_traitsI6__halfS2_fS2_fjLj1024ELj1ELj4ELj1ELj16ENS_18Kernel_traits_baseILj1024ES2_S2_fS2_fjLj128EEEEELb0ELb1ELb0EEEvNS_9BwdParamsE,(.L_x_6084 - _ZN10layer_norm31ln_parallel_residual_bwd_kernelINS_13Kernel_traitsI6__halfS2_fS2_fjLj1024ELj1ELj4ELj1ELj16ENS_18Kernel_traits_baseILj1024ES2_S2_fS2_fjLj128EEEEELb0ELb1ELb0EEEvNS_9BwdParamsE)
        .other          _ZN10layer_norm31ln_parallel_residual_bwd_kernelINS_13Kernel_traitsI6__halfS2_fS2_fjLj1024ELj1ELj4ELj1ELj16ENS_18Kernel_traits_baseILj1024ES2_S2_fS2_fjLj128EEEEELb0ELb1ELb0EEEvNS_9BwdParamsE,@"STO_CUDA_ENTRY STV_DEFAULT"
_ZN10layer_norm31ln_parallel_residual_bwd_kernelINS_13Kernel_traitsI6__halfS2_fS2_fjLj1024ELj1ELj4ELj1ELj16ENS_18Kernel_traits_baseILj1024ES2_S2_fS2_fjLj128EEEEELb0ELb1ELb0EEEvNS_9BwdParamsE:
.text._ZN10layer_norm31ln_parallel_residual_bwd_kernelINS_13Kernel_traitsI6__halfS2_fS2_fjLj1024ELj1ELj4ELj1ELj16ENS_18Kernel_traits_baseILj1024ES2_S2_fS2_fjLj128EEEEELb0ELb1ELb0EEEvNS_9BwdParamsE:
        /* <DEDUP_REMOVED lines=111> */
.L_x_3396:
        /* <DEDUP_REMOVED lines=29> */
[--C-:B------:R-:W-:Y:S02]  /*08c0*/  HADD2.F32 R205, -RZ, R40.reuse.H0_H0 ;  /* 0x20000028ffcd7230 */ /* 0x100fe40000004100 */
[--C-:B------:R-:W-:Y:S02]  /*08d0*/  HADD2.F32 R201, -RZ, R41.reuse.H0_H0 ;  /* 0x20000029ffc97230 */ /* 0x100fe40000004100 */
[----:B------:R-:W-:Y:S02]  /*08e0*/  HADD2.F32 R202, -RZ, R40.H1_H1 ;  /* 0x30000028ffca7230 */ /* 0x000fe40000004100 */
[----:B------:R-:W-:Y:S02]  /*08f0*/  HADD2.F32 R199, -RZ, R41.H1_H1 ;  /* 0x30000029ffc77230 */ /* 0x000fe40000004100 */
[----:B0-----:R-:W-:-:S05]  /*0900*/  @P0 IMAD.WIDE.U32 R12, R4, 0x20, R12 ;  /* 0x00000020040c0825 */ /* 0x001fca00078e000c */
[----:B------:R-:W5:Y:S04]  /*0910*/  @P0 LDG.E.128 R120, desc[UR10][R12.64] ;  /* 0x0000000a0c780981 */ /* 0x000f68000c1e1d00 */
[----:B------:R0:W5:Y:S01]  /*0920*/  @P0 LDG.E.128 R124, desc[UR10][R12.64+0x10] ;  /* 0x0000100a0c7c0981 */ /* 0x000162000c1e1d00 */
[----:B------:R-:W-:Y:S01]  /*0930*/  IADD3 R211, PT, PT, R4, 0x20, RZ ;  /* 0x0000002004d37810 */ /* 0x000fe20007ffe0ff */
[C---:B--2---:R-:W-:Y:S01]  /*0940*/  FADD.FTZ R8, -R206.reuse, R8 ;  /* 0x00000008ce087221 */ /* 0x044fe20000010100 */
[C---:B------:R-:W-:Y:S01]  /*0950*/  FADD.FTZ R10, -R206.reuse, R10 ;  /* 0x0000000ace0a7221 */ /* 0x040fe20000010100 */
[C---:B------:R-:W-:Y:S02]  /*0960*/  FADD.FTZ R204, -R206.reuse, R9 ;  /* 0x00000009cecc7221 */ /* 0x040fe40000010100 */
[C---:B-----5:R-:W-:Y:S01]  /*0970*/  FMUL.FTZ R207, R7.reuse, R8 ;  /* 0x0000000807cf7220 */ /* 0x060fe20000410000 */
[----:B------:R-:W-:Y:S01]  /*0980*/  FMUL.FTZ R203, R7, R10 ;  /* 0x0000000a07cb7220 */ /* 0x000fe20000410000 */
[----:B---3--:R-:W-:Y:S01]  /*0990*/  FADD.FTZ R160, -R206, R160 ;  /* 0x000000a0cea07221 */ /* 0x008fe20000010100 */
[----:B----4-:R-:W-:-:S02]  /*09a0*/  HADD2.F32 R6, -RZ, R156.H0_H0 ;  /* 0x2000009cff067230 */ /* 0x010fc40000004100 */
[----:B------:R-:W-:Y:S02]  /*09b0*/  HADD2.F32 R9, -RZ, R157.H0_H0 ;  /* 0x2000009dff097230 */ /* 0x000fe40000004100 */
[----:B------:R-:W-:Y:S01]  /*09c0*/  FADD.FTZ R200, -R206, R11 ;  /* 0x0000000bcec87221 */ /* 0x000fe20000010100 */
[----:B------:R-:W-:Y:S02]  /*09d0*/  HADD2.F32 R11, -RZ, R158.H0_H0 ;  /* 0x2000009eff0b7230 */ /* 0x000fe40000004100 */
[-C--:B------:R-:W-:Y:S01]  /*09e0*/  FMUL.FTZ R205, R205, R6.reuse ;  /* 0x00000006cdcd7220 */ /* 0x080fe20000410000 */
[----:B------:R-:W-:Y:S01]  /*09f0*/  FADD.FTZ R88, R88, R6 ;  /* 0x0000000658587221 */ /* 0x000fe20000010000 */
[----:B------:R-:W-:Y:S01]  /*0a00*/  FFMA.FTZ R56, R207, R6, R56 ;  /* 0x00000006cf387223 */ /* 0x000fe20000010038 */
[-C--:B------:R-:W-:Y:S01]  /*0a10*/  FMUL.FTZ R201, R201, R9.reuse ;  /* 0x00000009c9c97220 */ /* 0x080fe20000410000 */
[----:B------:R-:W-:Y:S01]  /*0a20*/  FADD.FTZ R90, R90, R9 ;  /* 0x000000095a5a7221 */ /* 0x000fe20000010000 */
[----:B------:R-:W-:Y:S01]  /*0a30*/  FFMA.FTZ R58, R203, R9, R58 ;  /* 0x00000009cb3a7223 */ /* 0x000fe2000001003a */
[----:B------:R-:W-:-:S02]  /*0a40*/  HADD2.F32 R6, -RZ, R42.H0_H0 ;  /* 0x2000002aff067230 */ /* 0x000fc40000004100 */
[----:B------:R-:W-:Y:S01]  /*0a50*/  FMUL.FTZ R9, R7, R160 ;  /* 0x000000a007097220 */ /* 0x000fe20000410000 */
[----:B------:R-:W-:Y:S02]  /*0a60*/  HADD2.F32 R156, -RZ, R156.H1_H1 ;  /* 0x3000009cff9c7230 */ /* 0x000fe40000004100 */
[----:B0-----:R-:W-:Y:S01]  /*0a70*/  FADD.FTZ R12, -R206, R161 ;  /* 0x000000a1ce0c7221 */ /* 0x001fe20000010100 */
[----:B------:R-:W-:Y:S02]  /*0a80*/  HADD2.F32 R14, -RZ, R157.H1_H1 ;  /* 0x3000009dff0e7230 */ /* 0x000fe40000004100 */
[-C--:B------:R-:W-:Y:S01]  /*0a90*/  FMUL.FTZ R6, R6, R11.reuse ;  /* 0x0000000b06067220 */ /* 0x080fe20000410000 */
[----:B------:R-:W-:Y:S01]  /*0aa0*/  FADD.FTZ R92, R92, R11 ;  /* 0x0000000b5c5c7221 */ /* 0x000fe20000010000 */
[----:B------:R-:W-:Y:S01]  /*0ab0*/  FFMA.FTZ R60, R9, R11, R60 ;  /* 0x0000000b093c7223 */ /* 0x000fe2000001003c */
[----:B------:R-:W-:Y:S01]  /*0ac0*/  FMUL.FTZ R202, R202, R156 ;  /* 0x0000009ccaca7220 */ /* 0x000fe20000410000 */
[C---:B------:R-:W-:Y:S01]  /*0ad0*/  FMUL.FTZ R200, R7.reuse, R200 ;  /* 0x000000c807c87220 */ /* 0x040fe20000410000 */
[----:B------:R-:W-:Y:S01]  /*0ae0*/  FADD.FTZ R11, RZ, R205 ;  /* 0x000000cdff0b7221 */ /* 0x000fe20000010000 */
[----:B------:R-:W-:Y:S01]  /*0af0*/  FMUL.FTZ R204, R7, R204 ;  /* 0x000000cc07cc7220 */ /* 0x000fe20000410000 */
[----:B------:R-:W-:Y:S01]  /*0b00*/  FFMA.FTZ R13, R207, R205, RZ ;  /* 0x000000cdcf0d7223 */ /* 0x000fe200000100ff */
[----:B------:R-:W-:Y:S01]  /*0b10*/  FMUL.FTZ R10, R7, R12 ;  /* 0x0000000c070a7220 */ /* 0x000fe20000410000 */
[-C--:B------:R-:W-:Y:S01]  /*0b20*/  FMUL.FTZ R199, R199, R14.reuse ;  /* 0x0000000ec7c77220 */ /* 0x080fe20000410000 */
[----:B------:R-:W-:Y:S01]  /*0b30*/  FADD.FTZ R91, R91, R14 ;  /* 0x0000000e5b5b7221 */ /* 0x000fe20000010000 */
[----:B------:R-:W-:Y:S01]  /*0b40*/  FFMA.FTZ R59, R200, R14, R59 ;  /* 0x0000000ec83b7223 */ /* 0x000fe2000001003b */
[----:B------:R-:W-:Y:S01]  /*0b50*/  FADD.FTZ R12, R11, R202 ;  /* 0x000000ca0b0c7221 */ /* 0x000fe20000010000 */
[----:B------:R-:W-:-:S03]  /*0b60*/  FFMA.FTZ R14, R204, R202, R13 ;  /* 0x000000cacc0e7223 */ /* 0x000fc6000001000d */
[----:B------:R-:W-:Y:S01]  /*0b70*/  FADD.FTZ R12, R12, R201 ;  /* 0x000000c90c0c7221 */ /* 0x000fe20000010000 */
[----:B------:R-:W-:Y:S01]  /*0b80*/  FFMA.FTZ R13, R203, R201, R14 ;  /* 0x000000c9cb0d7223 */ /* 0x000fe2000001000e */
[----:B------:R-:W-:Y:S02]  /*0b90*/  HADD2.F32 R158, -RZ, R158.H1_H1 ;  /* 0x3000009eff9e7230 */ /* 0x000fe40000004100 */
[----:B------:R-:W-:Y:S02]  /*0ba0*/  HADD2.F32 R8, -RZ, R42.H1_H1 ;  /* 0x3000002aff087230 */ /* 0x000fe40000004100 */
[----:B------:R-:W-:Y:S01]  /*0bb0*/  FADD.FTZ R157, R12, R199 ;  /* 0x000000c70c9d7221 */ /* 0x000fe20000010000 */
[----:B------:R-:W-:Y:S01]  /*0bc0*/  FFMA.FTZ R12, R200, R199, R13 ;  /* 0x000000c7c80c7223 */ /* 0x000fe2000001000d */
[----:B------:R-:W-:Y:S01]  /*0bd0*/  FADD.FTZ R89, R89, R156 ;  /* 0x0000009c59597221 */ /* 0x000fe20000010000 */
[----:B------:R-:W-:Y:S01]  /*0be0*/  FFMA.FTZ R57, R204, R156, R57 ;  /* 0x0000009ccc397223 */ /* 0x000fe20000010039 */
[----:B------:R-:W-:-:S02]  /*0bf0*/  HADD2.F32 R165, -RZ, R159.H0_H0 ;  /* 0x2000009fffa57230 */ /* 0x000fc40000004100 */
[----:B------:R-:W-:Y:S02]  /*0c00*/  HADD2.F32 R156, -RZ, R43.H0_H0 ;  /* 0x2000002bff9c7230 */ /* 0x000fe40000004100 */
[----:B------:R-:W-:Y:S01]  /*0c10*/  FADD.FTZ R162, -R206, R162 ;  /* 0x000000a2cea27221 */ /* 0x000fe20000010100 */
[----:B------:R-:W-:Y:S02]  /*0c20*/  HADD2.F32 R166, -RZ, R159.H1_H1 ;  /* 0x3000009fffa67230 */ /* 0x000fe40000004100 */
[----:B------:R-:W-:Y:S01]  /*0c30*/  FMUL.FTZ R8, R8, R158 ;  /* 0x0000009e08087220 */ /* 0x000fe20000410000 */
[----:B------:R-:W-:Y:S01]  /*0c40*/  FADD.FTZ R157, R157, R6 ;  /* 0x000000069d9d7221 */ /* 0x000fe20000010000 */
[----:B------:R-:W-:Y:S01]  /*0c50*/  FFMA.FTZ R159, R9, R6, R12 ;  /* 0x00000006099f7223 */ /* 0x000fe2000001000c */
[----:B------:R-:W-:Y:S02]  /*0c60*/  HADD2.F32 R14, -RZ, R43.H1_H1 ;  /* 0x3000002bff0e7230 */ /* 0x000fe40000004100 */
[----:B------:R-:W-:Y:S01]  /*0c70*/  FADD.FTZ R93, R93, R158 ;  /* 0x0000009e5d5d7221 */ /* 0x000fe20000010000 */
[----:B------:R-:W-:Y:S01]  /*0c80*/  FFMA.FTZ R61, R10, R158, R61 ;  /* 0x0000009e0a3d7223 */ /* 0x000fe2000001003d */
[----:B------:R-:W-:Y:S01]  /*0c90*/  FMUL.FTZ R11, R156, R165 ;  /* 0x000000a59c0b7220 */ /* 0x000fe20000410000 */
[----:B------:R-:W-:Y:S01]  /*0ca0*/  FADD.FTZ R164, -R206, R163 ;  /* 0x000000a3cea47221 */ /* 0x000fe20000010100 */
        /* <DEDUP_REMOVED lines=13> */
.L_x_3348:
[----:B------:R-:W-:Y:S05]  /*0d80*/  BSYNC.RECONVERGENT B1 ;  /* 0x0000000000017941 */ /* 0x000fea0003800200 */
.L_x_3347:
        /* <DEDUP_REMOVED lines=19> */
[----:B------:R-:W-:Y:S02]  /*0ec0*/  HADD2.F32 R17, -RZ, R44.H0_H0 ;  /* 0x2000002cff117230 */ /* 0x000fe40000004100 */
[----:B------:R-:W-:Y:S01]  /*0ed0*/  FADD.FTZ R160, -R206, R19 ;  /* 0x00000013cea07221 */ /* 0x000fe20000010100 */
[----:B-----5:R-:W-:Y:S01]  /*0ee0*/  FMUL.FTZ R15, R7, R16 ;  /* 0x00000010070f7220 */ /* 0x020fe20000410000 */
[----:B----4-:R-:W-:-:S02]  /*0ef0*/  HADD2.F32 R18, -RZ, R20.H0_H0 ;  /* 0x20000014ff127230 */ /* 0x010fc40000004100 */
[----:B------:R-:W-:Y:S02]  /*0f00*/  HADD2.F32 R20, -RZ, R20.H1_H1 ;  /* 0x30000014ff147230 */ /* 0x000fe40000004100 */
[----:B------:R-:W-:Y:S02]  /*0f10*/  HADD2.F32 R19, -RZ, R44.H1_H1 ;  /* 0x3000002cff137230 */ /* 0x000fe40000004100 */
[-C--:B------:R-:W-:Y:S01]  /*0f20*/  FMUL.FTZ R16, R17, R18.reuse ;  /* 0x0000001211107220 */ /* 0x080fe20000410000 */
[--C-:B0-----:R-:W-:Y:S02]  /*0f30*/  HADD2.F32 R156, -RZ, R21.reuse.H0_H0 ;  /* 0x20000015ff9c7230 */ /* 0x101fe40000004100 */
[----:B------:R-:W-:Y:S01]  /*0f40*/  FADD.FTZ R96, R96, R18 ;  /* 0x0000001260607221 */ /* 0x000fe20000010000 */
[----:B------:R-:W-:Y:S02]  /*0f50*/  HADD2.F32 R162, -RZ, R21.H1_H1 ;  /* 0x30000015ffa27230 */ /* 0x000fe40000004100 */
[----:B------:R-:W-:Y:S01]  /*0f60*/  FFMA.FTZ R64, R15, R18, R64 ;  /* 0x000000120f407223 */ /* 0x000fe20000010040 */
[----:B------:R-:W-:Y:S01]  /*0f70*/  FMUL.FTZ R18, R7, R30 ;  /* 0x0000001e07127220 */ /* 0x000fe20000410000 */
[----:B------:R-:W-:-:S02]  /*0f80*/  HADD2.F32 R21, -RZ, R45.H0_H0 ;  /* 0x2000002dff157230 */ /* 0x000fc40000004100 */
[C---:B---3--:R-:W-:Y:S01]  /*0f90*/  FADD.FTZ R210, -R206.reuse, R27 ;  /* 0x0000001bced27221 */ /* 0x048fe20000010100 */
[--C-:B------:R-:W-:Y:S02]  /*0fa0*/  HADD2.F32 R161, -RZ, R23.reuse.H0_H0 ;  /* 0x20000017ffa17230 */ /* 0x100fe40000004100 */
[----:B------:R-:W-:Y:S01]  /*0fb0*/  FMUL.FTZ R17, R19, R20 ;  /* 0x0000001413117220 */ /* 0x000fe20000410000 */
[----:B------:R-:W-:Y:S02]  /*0fc0*/  HADD2.F32 R163, -RZ, R23.H1_H1 ;  /* 0x30000017ffa37230 */ /* 0x000fe40000004100 */
[----:B-1----:R-:W-:Y:S01]  /*0fd0*/  FADD.FTZ R28, R209, R16 ;  /* 0x00000010d11c7221 */ /* 0x002fe20000010000 */
[----:B------:R-:W-:Y:S02]  /*0fe0*/  HADD2.F32 R23, -RZ, R45.H1_H1 ;  /* 0x3000002dff177230 */ /* 0x000fe40000004100 */
[----:B------:R-:W-:Y:S01]  /*0ff0*/  FFMA.FTZ R27, R15, R16, R208 ;  /* 0x000000100f1b7223 */ /* 0x000fe200000100d0 */
[----:B------:R-:W-:Y:S01]  /*1000*/  FADD.FTZ R24, -R206, R24 ;  /* 0x00000018ce187221 */ /* 0x000fe20000010100 */
[----:B------:R-:W-:Y:S01]  /*1010*/  FADD.FTZ R97, R97, R20 ;  /* 0x0000001461617221 */ /* 0x000fe20000010000 */
[----:B------:R-:W-:Y:S01]  /*1020*/  FFMA.FTZ R65, R18, R20, R65 ;  /* 0x0000001412417223 */ /* 0x000fe20000010041 */
[----:B------:R-:W-:Y:S01]  /*1030*/  FMUL.FTZ R20, R21, R156 ;  /* 0x0000009c15147220 */ /* 0x000fe20000410000 */
[----:B------:R-:W-:Y:S01]  /*1040*/  FADD.FTZ R29, R28, R17 ;  /* 0x000000111c1d7221 */ /* 0x000fe20000010000 */
[----:B------:R-:W-:Y:S01]  /*1050*/  FADD.FTZ R164, -R206, R25 ;  /* 0x00000019cea47221 */ /* 0x000fe20000010100 */
[----:B------:R-:W-:Y:S01]  /*1060*/  FMUL.FTZ R19, R7, R158 ;  /* 0x0000009e07137220 */ /* 0x000fe20000410000 */
[----:B------:R-:W-:Y:S01]  /*1070*/  FFMA.FTZ R28, R18, R17, R27 ;  /* 0x00000011121c7223 */ /* 0x000fe2000001001b */
[----:B------:R-:W-:-:S02]  /*1080*/  HADD2.F32 R157, -RZ, R22.H0_H0 ;  /* 0x20000016ff9d7230 */ /* 0x000fc40000004100 */
[----:B------:R-:W-:Y:S01]  /*1090*/  FMUL.FTZ R21, R23, R162 ;  /* 0x000000a217157220 */ /* 0x000fe20000410000 */
[----:B------:R-:W-:Y:S02]  /*10a0*/  HADD2.F32 R25, -RZ, R46.H0_H0 ;  /* 0x2000002eff197230 */ /* 0x000fe40000004100 */
[----:B------:R-:W-:Y:S01]  /*10b0*/  FMUL.FTZ R23, R7, R24 ;  /* 0x0000001807177220 */ /* 0x000fe20000410000 */
[----:B------:R-:W-:Y:S02]  /*10c0*/  HADD2.F32 R159, -RZ, R22.H1_H1 ;  /* 0x30000016ff9f7230 */ /* 0x000fe40000004100 */
[----:B------:R-:W-:Y:S01]  /*10d0*/  FADD.FTZ R30, R29, R20 ;  /* 0x000000141d1e7221 */ /* 0x000fe20000010000 */
[----:B------:R-:W-:Y:S01]  /*10e0*/  FMUL.FTZ R22, R7, R160 ;  /* 0x000000a007167220 */ /* 0x000fe20000410000 */
[----:B------:R-:W-:Y:S01]  /*10f0*/  FFMA.FTZ R29, R19, R20, R28 ;  /* 0x00000014131d7223 */ /* 0x000fe2000001001c */
[----:B------:R-:W-:Y:S01]  /*1100*/  FADD.FTZ R166, -R206, R26 ;  /* 0x0000001acea67221 */ /* 0x000fe20000010100 */
[----:B------:R-:W-:-:S02]  /*1110*/  HADD2.F32 R26, -RZ, R46.H1_H1 ;  /* 0x3000002eff1a7230 */ /* 0x000fc40000004100 */
[-C--:B------:R-:W-:Y:S01]  /*1120*/  FMUL.FTZ R24, R25, R157.reuse ;  /* 0x0000009d19187220 */ /* 0x080fe20000410000 */
[----:B------:R-:W-:Y:S01]  /*1130*/  FADD.FTZ R100, R100, R157 ;  /* 0x0000009d64647221 */ /* 0x000fe20000010000 */
[----:B------:R-:W-:Y:S01]  /*1140*/  FFMA.FTZ R68, R23, R157, R68 ;  /* 0x0000009d17447223 */ /* 0x000fe20000010044 */
[----:B------:R-:W-:Y:S01]  /*1150*/  FADD.FTZ R157, R30, R21 ;  /* 0x000000151e9d7221 */ /* 0x000fe20000010000 */
[----:B------:R-:W-:Y:S01]  /*1160*/  FFMA.FTZ R28, R22, R21, R29 ;  /* 0x00000015161c7223 */ /* 0x000fe2000001001d */
[----:B------:R-:W-:Y:S01]  /*1170*/  FADD.FTZ R98, R98, R156 ;  /* 0x0000009c62627221 */ /* 0x000fe20000010000 */
[----:B------:R-:W-:Y:S01]  /*1180*/  FFMA.FTZ R66, R19, R156, R66 ;  /* 0x0000009c13427223 */ /* 0x000fe20000010042 */
[--C-:B------:R-:W-:Y:S02]  /*1190*/  HADD2.F32 R156, -RZ, R47.reuse.H0_H0 ;  /* 0x2000002fff9c7230 */ /* 0x100fe40000004100 */
[----:B------:R-:W-:Y:S01]  /*11a0*/  FMUL.FTZ R25, R26, R159 ;  /* 0x0000009f1a197220 */ /* 0x000fe20000410000 */
[----:B------:R-:W-:-:S02]  /*11b0*/  HADD2.F32 R158, -RZ, R47.H1_H1 ;  /* 0x3000002fff9e7230 */ /* 0x000fc40000004100 */
[----:B------:R-:W-:Y:S01]  /*11c0*/  FADD.FTZ R30, R157, R24 ;  /* 0x000000189d1e7221 */ /* 0x000fe20000010000 */
[----:B------:R-:W-:Y:S01]  /*11d0*/  FMUL.FTZ R26, R7, R164 ;  /* 0x000000a4071a7220 */ /* 0x000fe20000410000 */
[----:B------:R-:W-:Y:S01]  /*11e0*/  FFMA.FTZ R157, R23, R24, R28 ;  /* 0x00000018179d7223 */ /* 0x000fe2000001001c */
[----:B------:R-:W-:Y:S01]  /*11f0*/  FMUL.FTZ R27, R156, R161 ;  /* 0x000000a19c1b7220 */ /* 0x000fe20000410000 */
[----:B------:R-:W-:Y:S01]  /*1200*/  FMUL.FTZ R28, R158, R163 ;  /* 0x000000a39e1c7220 */ /* 0x000fe20000410000 */
[C---:B------:R-:W-:Y:S01]  /*1210*/  FMUL.FTZ R29, R7.reuse, R166 ;  /* 0x000000a6071d7220 */ /* 0x040fe20000410000 */
[----:B------:R-:W-:Y:S01]  /*1220*/  FADD.FTZ R156, R30, R25 ;  /* 0x000000191e9c7221 */ /* 0x000fe20000010000 */
[----:B------:R-:W-:Y:S01]  /*1230*/  FFMA.FTZ R158, R26, R25, R157 ;  /* 0x000000191a9e7223 */ /* 0x000fe2000001009d */
[----:B------:R-:W-:Y:S02]  /*1240*/  FMUL.FTZ R30, R7, R210 ;  /* 0x000000d2071e7220 */ /* 0x000fe40000410000 */
        /* <DEDUP_REMOVED lines=12> */
.L_x_3350:
[----:B------:R-:W-:Y:S05]  /*1310*/  BSYNC.RECONVERGENT B1 ;  /* 0x0000000000017941 */ /* 0x000fea0003800200 */
.L_x_3349:
        /* <DEDUP_REMOVED lines=12> */
[----:B------:R-:W-:Y:S02]  /*13e0*/  HADD2.F32 R173, -RZ, R49.H1_H1 ;  /* 0x30000031ffad7230 */ /* 0x000fe40000004100 */
[----:B0-----:R-:W-:-:S05]  /*13f0*/  @P0 IMAD.WIDE.U32 R168, R211, 0x20, R168 ;  /* 0x00000020d3a80825 */ /* 0x001fca00078e00a8 */
[----:B------:R-:W5:Y:S04]  /*1400*/  @P0 LDG.E.128 R136, desc[UR10][R168.64] ;  /* 0x0000000aa8880981 */ /* 0x000f68000c1e1d00 */
[----:B------:R0:W5:Y:S02]  /*1410*/  @P0 LDG.E.128 R140, desc[UR10][R168.64+0x10] ;  /* 0x0000100aa88c0981 */ /* 0x000164000c1e1d00 */
[--C-:B0-----:R-:W-:Y:S02]  /*1420*/  HADD2.F32 R168, -RZ, R48.reuse.H0_H0 ;  /* 0x20000030ffa87230 */ /* 0x101fe40000004100 */
[----:B------:R-:W-:Y:S02]  /*1430*/  HADD2.F32 R169, -RZ, R48.H1_H1 ;  /* 0x30000030ffa97230 */ /* 0x000fe40000004100 */
[----:B------:R-:W-:-:S02]  /*1440*/  HADD2.F32 R177, -RZ, R50.H1_H1 ;  /* 0x30000032ffb17230 */ /* 0x000fc40000004100 */
[----:B------:R-:W-:Y:S01]  /*1450*/  HADD2.F32 R179, -RZ, R51.H0_H0 ;  /* 0x20000033ffb37230 */ /* 0x000fe20000004100 */
[----:B------:R-:W-:Y:S01]  /*1460*/  IADD3 R211, PT, PT, R211, 0x20, RZ ;  /* 0x00000020d3d37810 */ /* 0x000fe20007ffe0ff */
[C---:B---3--:R-:W-:Y:S01]  /*1470*/  FADD.FTZ R174, -R206.reuse, R157 ;  /* 0x0000009dceae7221 */ /* 0x048fe20000010100 */
[C---:B------:R-:W-:Y:S01]  /*1480*/  FADD.FTZ R176, -R206.reuse, R159 ;  /* 0x0000009fceb07221 */ /* 0x040fe20000010100 */
[C---:B------:R-:W-:Y:S01]  /*1490*/  FADD.FTZ R172, -R206.reuse, R156 ;  /* 0x0000009cceac7221 */ /* 0x040fe20000010100 */
[--C-:B----4-:R-:W-:Y:S02]  /*14a0*/  HADD2.F32 R157, -RZ, R160.reuse.H0_H0 ;  /* 0x200000a0ff9d7230 */ /* 0x110fe40000004100 */
[----:B-----5:R-:W-:Y:S01]  /*14b0*/  FMUL.FTZ R170, R7, R174 ;  /* 0x000000ae07aa7220 */ /* 0x020fe20000410000 */
[----:B------:R-:W-:Y:S02]  /*14c0*/  HADD2.F32 R156, -RZ, R161.H1_H1 ;  /* 0x300000a1ff9c7230 */ /* 0x000fe40000004100 */
[----:B------:R-:W-:Y:S01]  /*14d0*/  FADD.FTZ R158, -R206, R158 ;  /* 0x0000009ece9e7221 */ /* 0x000fe20000010100 */
[----:B------:R-:W-:-:S02]  /*14e0*/  HADD2.F32 R160, -RZ, R160.H1_H1 ;  /* 0x300000a0ffa07230 */ /* 0x000fc40000004100 */
[C---:B------:R-:W-:Y:S01]  /*14f0*/  FMUL.FTZ R174, R7.reuse, R176 ;  /* 0x000000b007ae7220 */ /* 0x040fe20000410000 */
[C---:B------:R-:W-:Y:S01]  /*1500*/  FMUL.FTZ R31, R7.reuse, R172 ;  /* 0x000000ac071f7220 */ /* 0x040fe20000410000 */
[-C--:B------:R-:W-:Y:S01]  /*1510*/  FMUL.FTZ R168, R168, R157.reuse ;  /* 0x0000009da8a87220 */ /* 0x080fe20000410000 */
[----:B------:R-:W-:Y:S02]  /*1520*/  HADD2.F32 R159, -RZ, R161.H0_H0 ;  /* 0x200000a1ff9f7230 */ /* 0x000fe40000004100 */
[----:B------:R-:W-:Y:S01]  /*1530*/  FMUL.FTZ R171, R7, R158 ;  /* 0x0000009e07ab7220 */ /* 0x000fe20000410000 */
[----:B------:R-:W-:Y:S02]  /*1540*/  HADD2.F32 R172, -RZ, R49.H0_H0 ;  /* 0x20000031ffac7230 */ /* 0x000fe40000004100 */
[-C--:B------:R-:W-:Y:S01]  /*1550*/  FMUL.FTZ R173, R173, R156.reuse ;  /* 0x0000009cadad7220 */ /* 0x080fe20000410000 */
[----:B------:R-:W-:Y:S01]  /*1560*/  FADD.FTZ R107, R107, R156 ;  /* 0x0000009c6b6b7221 */ /* 0x000fe20000010000 */
[----:B------:R-:W-:Y:S01]  /*1570*/  FFMA.FTZ R75, R174, R156, R75 ;  /* 0x0000009cae4b7223 */ /* 0x000fe2000001004b */
        /* <DEDUP_REMOVED lines=8> */
[----:B------:R-:W-:Y:S01]  /*1600*/  FADD.FTZ R159, R156, R169 ;  /* 0x000000a99c9f7221 */ /* 0x000fe20000010000 */
[----:B------:R-:W-:Y:S01]  /*1610*/  FFMA.FTZ R156, R170, R169, R157 ;  /* 0x000000a9aa9c7223 */ /* 0x000fe2000001009d */
[----:B------:R-:W-:-:S02]  /*1620*/  HADD2.F32 R161, -RZ, R162.H0_H0 ;  /* 0x200000a2ffa17230 */ /* 0x000fc40000004100 */
[C---:B--2---:R-:W-:Y:S01]  /*1630*/  FADD.FTZ R164, -R206.reuse, R164 ;  /* 0x000000a4cea47221 */ /* 0x044fe20000010100 */
[----:B------:R-:W-:Y:S02]  /*1640*/  HADD2.F32 R176, -RZ, R50.H0_H0 ;  /* 0x20000032ffb07230 */ /* 0x000fe40000004100 */
[----:B------:R-:W-:Y:S01]  /*1650*/  FADD.FTZ R158, R159, R172 ;  /* 0x000000ac9f9e7221 */ /* 0x000fe20000010000 */
[----:B------:R-:W-:Y:S01]  /*1660*/  FFMA.FTZ R157, R171, R172, R156 ;  /* 0x000000acab9d7223 */ /* 0x000fe2000001009c */
[----:B------:R-:W-:Y:S02]  /*1670*/  HADD2.F32 R162, -RZ, R162.H1_H1 ;  /* 0x300000a2ffa27230 */ /* 0x000fe40000004100 */
[----:B------:R-:W-:Y:S01]  /*1680*/  FADD.FTZ R178, -R206, R165 ;  /* 0x000000a5ceb27221 */ /* 0x000fe20000010100 */
[----:B------:R-:W-:Y:S01]  /*1690*/  FMUL.FTZ R175, R7, R164 ;  /* 0x000000a407af7220 */ /* 0x000fe20000410000 */
[----:B------:R-:W-:Y:S01]  /*16a0*/  FMUL.FTZ R176, R176, R161 ;  /* 0x000000a1b0b07220 */ /* 0x000fe20000410000 */
[----:B------:R-:W-:Y:S01]  /*16b0*/  FADD.FTZ R159, R158, R173 ;  /* 0x000000ad9e9f7221 */ /* 0x000fe20000010000 */
[----:B------:R-:W-:Y:S01]  /*16c0*/  FFMA.FTZ R156, R174, R173, R157 ;  /* 0x000000adae9c7223 */ /* 0x000fe2000001009d */
[----:B------:R-:W-:-:S02]  /*16d0*/  HADD2.F32 R180, -RZ, R163.H0_H0 ;  /* 0x200000a3ffb47230 */ /* 0x000fc40000004100 */
[----:B------:R-:W-:Y:S01]  /*16e0*/  FADD.FTZ R166, -R206, R166 ;  /* 0x000000a6cea67221 */ /* 0x000fe20000010100 */
[----:B------:R-:W-:Y:S01]  /*16f0*/  FMUL.FTZ R177, R177, R162 ;  /* 0x000000a2b1b17220 */ /* 0x000fe20000410000 */
[----:B------:R-:W-:Y:S01]  /*1700*/  FMUL.FTZ R178, R7, R178 ;  /* 0x000000b207b27220 */ /* 0x000fe20000410000 */
[----:B------:R-:W-:Y:S01]  /*1710*/  FADD.FTZ R158, R159, R176 ;  /* 0x000000b09f9e7221 */ /* 0x000fe20000010000 */
[----:B------:R-:W-:Y:S01]  /*1720*/  FFMA.FTZ R157, R175, R176, R156 ;  /* 0x000000b0af9d7223 */ /* 0x000fe2000001009c */
[----:B------:R-:W-:Y:S01]  /*1730*/  FADD.FTZ R105, R105, R160 ;  /* 0x000000a069697221 */ /* 0x000fe20000010000 */
[----:B------:R-:W-:Y:S01]  /*1740*/  FFMA.FTZ R73, R170, R160, R73 ;  /* 0x000000a0aa497223 */ /* 0x000fe20000010049 */
[----:B------:R-:W-:Y:S02]  /*1750*/  HADD2.F32 R163, -RZ, R163.H1_H1 ;  /* 0x300000a3ffa37230 */ /* 0x000fe40000004100 */
[----:B------:R-:W-:Y:S01]  /*1760*/  FMUL.FTZ R181, R7, R166 ;  /* 0x000000a607b57220 */ /* 0x000fe20000410000 */
[----:B------:R-:W-:-:S02]  /*1770*/  HADD2.F32 R160, -RZ, R51.H1_H1 ;  /* 0x30000033ffa07230 */ /* 0x000fc40000004100 */
[----:B------:R-:W-:Y:S01]  /*1780*/  FADD.FTZ R182, -R206, R167 ;  /* 0x000000a7ceb67221 */ /* 0x000fe20000010100 */
[-C--:B------:R-:W-:Y:S01]  /*1790*/  FMUL.FTZ R179, R179, R180.reuse ;  /* 0x000000b4b3b37220 */ /* 0x080fe20000410000 */
        /* <DEDUP_REMOVED lines=16> */
.L_x_3352:
[----:B------:R-:W-:Y:S05]  /*18a0*/  BSYNC.RECONVERGENT B1 ;  /* 0x0000000000017941 */ /* 0x000fea0003800200 */
.L_x_3351:
        /* <DEDUP_REMOVED lines=15> */
[----:B------:R0:W5:Y:S01]  /*19a0*/  @P0 LDG.E.128 R32, desc[UR10][R184.64+0x10] ;  /* 0x0000100ab8200981 */ /* 0x000162000c1e1d00 */
[----:B------:R-:W-:Y:S02]  /*19b0*/  HADD2.F32 R193, -RZ, R54.H1_H1 ;  /* 0x30000036ffc17230 */ /* 0x000fe40000004100 */
[----:B------:R-:W-:Y:S02]  /*19c0*/  HADD2.F32 R197, -RZ, R55.H1_H1 ;  /* 0x30000037ffc57230 */ /* 0x000fe40000004100 */
[--C-:B0-----:R-:W-:Y:S02]  /*19d0*/  HADD2.F32 R185, -RZ, R52.reuse.H1_H1 ;  /* 0x30000034ffb97230 */ /* 0x101fe40000004100 */
[C---:B--2---:R-:W-:Y:S01]  /*19e0*/  FADD.FTZ R188, -R206.reuse, R157 ;  /* 0x0000009dcebc7221 */ /* 0x044fe20000010100 */
[----:B------:R-:W-:Y:S01]  /*19f0*/  FADD.FTZ R190, -R206, R158 ;  /* 0x0000009ecebe7221 */ /* 0x000fe20000010100 */
[----:B------:R-:W-:-:S02]  /*1a00*/  HADD2.F32 R157, -RZ, R52.H0_H0 ;  /* 0x20000034ff9d7230 */ /* 0x000fc40000004100 */
[C---:B------:R-:W-:Y:S01]  /*1a10*/  FADD.FTZ R156, -R206.reuse, R156 ;  /* 0x0000009cce9c7221 */ /* 0x040fe20000010100 */
[C---:B------:R-:W-:Y:S01]  /*1a20*/  FADD.FTZ R192, -R206.reuse, R159 ;  /* 0x0000009fcec07221 */ /* 0x040fe20000010100 */
[C---:B-----5:R-:W-:Y:S01]  /*1a30*/  FMUL.FTZ R186, R7.reuse, R188 ;  /* 0x000000bc07ba7220 */ /* 0x060fe20000410000 */
[----:B------:R-:W-:Y:S02]  /*1a40*/  HADD2.F32 R188, -RZ, R53.H0_H0 ;  /* 0x20000035ffbc7230 */ /* 0x000fe40000004100 */
[C---:B------:R-:W-:Y:S01]  /*1a50*/  FMUL.FTZ R183, R7.reuse, R156 ;  /* 0x0000009c07b77220 */ /* 0x040fe20000410000 */
[----:B------:R-:W-:Y:S01]  /*1a60*/  FMUL.FTZ R187, R7, R190 ;  /* 0x000000be07bb7220 */ /* 0x000fe20000410000 */
[--C-:B----4-:R-:W-:Y:S02]  /*1a70*/  HADD2.F32 R158, -RZ, R164.reuse.H0_H0 ;  /* 0x200000a4ff9e7230 */ /* 0x110fe40000004100 */
[----:B---3--:R-:W-:Y:S01]  /*1a80*/  FADD.FTZ R194, -R206, R160 ;  /* 0x000000a0cec27221 */ /* 0x008fe20000010100 */
[----:B------:R-:W-:-:S02]  /*1a90*/  HADD2.F32 R164, -RZ, R164.H1_H1 ;  /* 0x300000a4ffa47230 */ /* 0x000fc40000004100 */
[----:B------:R-:W-:Y:S01]  /*1aa0*/  FADD.FTZ R196, -R206, R161 ;  /* 0x000000a1cec47221 */ /* 0x000fe20000010100 */
[--C-:B------:R-:W-:Y:S02]  /*1ab0*/  HADD2.F32 R159, -RZ, R165.reuse.H0_H0 ;  /* 0x200000a5ff9f7230 */ /* 0x100fe40000004100 */
[----:B------:R-:W-:Y:S01]  /*1ac0*/  FMUL.FTZ R184, R157, R158 ;  /* 0x0000009e9db87220 */ /* 0x000fe20000410000 */
[----:B------:R-:W-:Y:S02]  /*1ad0*/  HADD2.F32 R160, -RZ, R165.H1_H1 ;  /* 0x300000a5ffa07230 */ /* 0x000fe40000004100 */
[----:B------:R-:W-:Y:S01]  /*1ae0*/  FMUL.FTZ R185, R185, R164 ;  /* 0x000000a4b9b97220 */ /* 0x000fe20000410000 */
        /* <DEDUP_REMOVED lines=9> */
[----:B------:R-:W-:Y:S01]  /*1b80*/  FADD.FTZ R144, R144, R158 ;  /* 0x0000009e90907221 */ /* 0x000fe20000010000 */
[----:B------:R-:W-:Y:S01]  /*1b90*/  FFMA.FTZ R112, R183, R158, R112 ;  /* 0x0000009eb7707223 */ /* 0x000fe20000010070 */
[----:B------:R-:W-:Y:S02]  /*1ba0*/  HADD2.F32 R192, -RZ, R54.H0_H0 ;  /* 0x20000036ffc07230 */ /* 0x000fe40000004100 */
[----:B------:R-:W-:Y:S01]  /*1bb0*/  FMUL.FTZ R189, R189, R160 ;  /* 0x000000a0bdbd7220 */ /* 0x000fe20000410000 */
[----:B------:R-:W-:Y:S01]  /*1bc0*/  FADD.FTZ R158, R159, R188 ;  /* 0x000000bc9f9e7221 */ /* 0x000fe20000010000 */
[----:B------:R-:W-:Y:S01]  /*1bd0*/  FFMA.FTZ R157, R187, R188, R156 ;  /* 0x000000bcbb9d7223 */ /* 0x000fe2000001009c */
[----:B------:R-:W-:Y:S02]  /*1be0*/  HADD2.F32 R166, -RZ, R166.H1_H1 ;  /* 0x300000a6ffa67230 */ /* 0x000fe40000004100 */
[C---:B------:R-:W-:Y:S01]  /*1bf0*/  FMUL.FTZ R191, R7.reuse, R194 ;  /* 0x000000c207bf7220 */ /* 0x040fe20000410000 */
[----:B------:R-:W-:Y:S01]  /*1c00*/  FMUL.FTZ R192, R192, R161 ;  /* 0x000000a1c0c07220 */ /* 0x000fe20000410000 */
[----:B------:R-:W-:Y:S01]  /*1c10*/  FADD.FTZ R159, R158, R189 ;  /* 0x000000bd9e9f7221 */ /* 0x000fe20000010000 */
[----:B------:R-:W-:Y:S01]  /*1c20*/  FFMA.FTZ R156, R190, R189, R157 ;  /* 0x000000bdbe9c7223 */ /* 0x000fe2000001009d */
[----:B------:R-:W-:Y:S01]  /*1c30*/  FADD.FTZ R198, -R206, R163 ;  /* 0x000000a3cec67221 */ /* 0x000fe20000010100 */
[----:B------:R-:W-:Y:S01]  /*1c40*/  FMUL.FTZ R194, R7, R196 ;  /* 0x000000c407c27220 */ /* 0x000fe20000410000 */
[----:B------:R-:W-:-:S02]  /*1c50*/  HADD2.F32 R163, -RZ, R167.H0_H0 ;  /* 0x200000a7ffa37230 */ /* 0x000fc40000004100 */
[----:B------:R-:W-:Y:S01]  /*1c60*/  FADD.FTZ R162, -R206, R162 ;  /* 0x000000a2cea27221 */ /* 0x000fe20000010100 */
        /* <DEDUP_REMOVED lines=27> */
.L_x_3354:
[----:B------:R-:W-:Y:S05]  /*1e20*/  BSYNC.RECONVERGENT B1 ;  /* 0x0000000000017941 */ /* 0x000fea0003800200 */
.L_x_3353:
        /* <DEDUP_REMOVED lines=23> */
.L_x_3408:
        /* <DEDUP_REMOVED lines=47> */
.L_x_3360:
        /* <DEDUP_REMOVED lines=33> */
.L_x_3359:
        /* <DEDUP_REMOVED lines=32> */
.L_x_3362:
        /* <DEDUP_REMOVED lines=33> */
.L_x_3358:
        /* <DEDUP_REMOVED lines=37> */
.L_x_3364:
        /* <DEDUP_REMOVED lines=33> */
.L_x_3363:
        /* <DEDUP_REMOVED lines=32> */
.L_x_3365:
        /* <DEDUP_REMOVED lines=32> */
.L_x_3361:
        /* <DEDUP_REMOVED lines=15> */
.L_x_3357:
[----:B------:R-:W-:Y:S05]  /*3200*/  BSYNC.RECONVERGENT B1 ;  /* 0x0000000000017941 */ /* 0x000fea0003800200 */
.L_x_3356:
        /* <DEDUP_REMOVED lines=46> */
.L_x_3370:
        /* <DEDUP_REMOVED lines=29> */
.L_x_3369:
        /* <DEDUP_REMOVED lines=37> */
.L_x_3372:
        /* <DEDUP_REMOVED lines=29> */
.L_x_3368:
        /* <DEDUP_REMOVED lines=41> */
.L_x_3374:
        /* <DEDUP_REMOVED lines=29> */
.L_x_3373:
        /* <DEDUP_REMOVED lines=37> */
.L_x_3375:
        /* <DEDUP_REMOVED lines=28> */
.L_x_3371:
        /* <DEDUP_REMOVED lines=11> */
.L_x_3367:
[----:B------:R-:W-:Y:S05]  /*4400*/  BSYNC.RECONVERGENT B1 ;  /* 0x0000000000017941 */ /* 0x000fea0003800200 */
.L_x_3366:
        /* <DEDUP_REMOVED lines=46> */
.L_x_3380:
        /* <DEDUP_REMOVED lines=29> */
.L_x_3379:
        /* <DEDUP_REMOVED lines=37> */
.L_x_3382:
        /* <DEDUP_REMOVED lines=29> */
.L_x_3378:
        /* <DEDUP_REMOVED lines=41> */
.L_x_3384:
        /* <DEDUP_REMOVED lines=29> */
.L_x_3383:
        /* <DEDUP_REMOVED lines=37> */
.L_x_3385:
        /* <DEDUP_REMOVED lines=28> */
.L_x_3381:
        /* <DEDUP_REMOVED lines=11> */
.L_x_3377:
[----:B------:R-:W-:Y:S05]  /*5600*/  BSYNC.RECONVERGENT B1 ;  /* 0x0000000000017941 */ /* 0x000fea0003800200 */
.L_x_3376:
        /* <DEDUP_REMOVED lines=46> */
.L_x_3390:
        /* <DEDUP_REMOVED lines=29> */
.L_x_3389:
        /* <DEDUP_REMOVED lines=37> */
.L_x_3392:
        /* <DEDUP_REMOVED lines=29> */
.L_x_3388:
        /* <DEDUP_REMOVED lines=41> */
.L_x_3394:
        /* <DEDUP_REMOVED lines=29> */
.L_x_3393:
        /* <DEDUP_REMOVED lines=37> */
.L_x_3395:
        /* <DEDUP_REMOVED lines=28> */
.L_x_3391:
        /* <DEDUP_REMOVED lines=10> */
.L_x_3387:
[----:B------:R-:W-:Y:S05]  /*67f0*/  BSYNC.RECONVERGENT B1 ;  /* 0x0000000000017941 */ /* 0x000fea0003800200 */
.L_x_3386:
[----:B-1-34-:R-:W1:Y:S02]  /*6800*/  LDC.64 R156, c[0x0][0x380] ;  /* 0x0000e000ff9c7b82 */ /* 0x01ae640000000a00 */
[----:B-1----:R-:W-:-:S04]  /*6810*/  LEA R5, R156, R5, 0x2 ;  /* 0x000000059c057211 */ /* 0x002fc800078e10ff */
[----:B------:R-:W-:-:S13]  /*6820*/  ISETP.GE.AND P0, PT, R5, R157, PT ;  /* 0x0000009d0500720c */ /* 0x000fda0003f06270 */
[----:B------:R-:W-:Y:S05]  /*6830*/  @!P0 BRA `(.L_x_3396) ;  /* 0xffffff9c00ac8947 */ /* 0x000fea000383ffff */
.L_x_3346:
[----:B------:R-:W-:Y:S05]  /*6840*/  BSYNC B0 ;  /* 0x0000000000007941 */ /* 0x000fea0003800000 */
.L_x_3345:
        /* <DEDUP_REMOVED lines=257> */
.L_x_3355:
        /* <DEDUP_REMOVED lines=8> */
.L_x_3398:
[----:B------:R-:W-:Y:S05]  /*78e0*/  BSYNC B1 ;  /* 0x0000000000017941 */ /* 0x000fea0003800000 */
.L_x_3397:
        /* <DEDUP_REMOVED lines=8> */
.L_x_3399:
[----:B------:R-:W-:-:S05]  /*7970*/  FADD.FTZ R156, R156, R209 ;  /* 0x000000d19c9c7221 */ /* 0x000fca0000010000 */
[----:B------:R-:W-:Y:S01]  /*7980*/  MOV R167, R156 ;  /* 0x0000009c00a77202 */ /* 0x000fe20000000f00 */
[----:B------:R-:W-:Y:S01]  /*7990*/  HFMA2 R166, -RZ, RZ, 0, 1.1920928955078125e-07 ;  /* 0x00000002ffa67431 */ /* 0x000fe200000001ff */
[----:B------:R-:W-:-:S07]  /*79a0*/  MOV R157, R165 ;  /* 0x000000a5009d7202 */ /* 0x000fce0000000f00 */
[----:B------:R-:W-:Y:S05]  /*79b0*/  WARPSYNC.COLLECTIVE R164, `(.L_x_3400) ;  /* 0x00000000a4087348 */ /* 0x000fea0003c00000 */
[----:B------:R0:W1:Y:S02]  /*79c0*/  SHFL.BFLY P0, R165, R167, R166, R211 ;  /* 0x0c0000a6a7a57389 */ /* 0x00006400000000d3 */
[----:B01----:R-:W-:Y:S05]  /*79d0*/  ENDCOLLECTIVE ;  /* 0x000000000000791b */ /* 0x003fea0003800000 */
.L_x_3400:
[----:B------:R-:W-:-:S05]  /*79e0*/  FADD.FTZ R157, R157, R208 ;  /* 0x000000d09d9d7221 */ /* 0x000fca0000010000 */
[----:B------:R-:W-:Y:S02]  /*79f0*/  MOV R167, R157 ;  /* 0x0000009d00a77202 */ /* 0x000fe40000000f00 */
[----:B------:R-:W-:-:S07]  /*7a00*/  MOV R159, R165 ;  /* 0x000000a5009f7202 */ /* 0x000fce0000000f00 */
[----:B------:R-:W-:Y:S05]  /*7a10*/  WARPSYNC.COLLECTIVE R164, `(.L_x_3401) ;  /* 0x00000000a4087348 */ /* 0x000fea0003c00000 */
[----:B------:R0:W1:Y:S02]  /*7a20*/  SHFL.BFLY P0, R165, R167, R166, R211 ;  /* 0x0c0000a6a7a57389 */ /* 0x00006400000000d3 */
[----:B01----:R-:W-:Y:S05]  /*7a30*/  ENDCOLLECTIVE ;  /* 0x000000000000791b */ /* 0x003fea0003800000 */
.L_x_3401:
[----:B------:R-:W-:-:S05]  /*7a40*/  FADD.FTZ R159, R156, R159 ;  /* 0x0000009f9c9f7221 */ /* 0x000fca0000010000 */
[----:B------:R-:W-:Y:S01]  /*7a50*/  MOV R167, R159 ;  /* 0x0000009f00a77202 */ /* 0x000fe20000000f00 */
[----:B------:R-:W-:Y:S01]  /*7a60*/  HFMA2 R166, -RZ, RZ, 0, 2.384185791015625e-07 ;  /* 0x00000004ffa67431 */ /* 0x000fe200000001ff */
[----:B------:R-:W-:-:S07]  /*7a70*/  MOV R158, R165 ;  /* 0x000000a5009e7202 */ /* 0x000fce0000000f00 */
[----:B------:R-:W-:Y:S05]  /*7a80*/  WARPSYNC.COLLECTIVE R164, `(.L_x_3402) ;  /* 0x00000000a4087348 */ /* 0x000fea0003c00000 */
[----:B------:R0:W1:Y:S02]  /*7a90*/  SHFL.BFLY P0, R165, R167, R166, R211 ;  /* 0x0c0000a6a7a57389 */ /* 0x00006400000000d3 */
[----:B01----:R-:W-:Y:S05]  /*7aa0*/  ENDCOLLECTIVE ;  /* 0x000000000000791b */ /* 0x003fea0003800000 */
.L_x_3402:
[----:B------:R-:W-:-:S05]  /*7ab0*/  FADD.FTZ R158, R157, R158 ;  /* 0x0000009e9d9e7221 */ /* 0x000fca0000010000 */
[----:B------:R-:W-:Y:S02]  /*7ac0*/  MOV R167, R158 ;  /* 0x0000009e00a77202 */ /* 0x000fe40000000f00 */
[----:B------:R-:W-:-:S07]  /*7ad0*/  MOV R160, R165 ;  /* 0x000000a500a07202 */ /* 0x000fce0000000f00 */
[----:B------:R-:W-:Y:S05]  /*7ae0*/  WARPSYNC.COLLECTIVE R164, `(.L_x_3403) ;  /* 0x00000000a4087348 */ /* 0x000fea0003c00000 */
[----:B------:R0:W1:Y:S02]  /*7af0*/  SHFL.BFLY P0, R165, R167, R166, R211 ;  /* 0x0c0000a6a7a57389 */ /* 0x00006400000000d3 */
[----:B01----:R-:W-:Y:S05]  /*7b00*/  ENDCOLLECTIVE ;  /* 0x000000000000791b */ /* 0x003fea0003800000 */
.L_x_3403:
[----:B------:R-:W-:-:S05]  /*7b10*/  FADD.FTZ R160, R159, R160 ;  /* 0x000000a09fa07221 */ /* 0x000fca0000010000 */
[----:B------:R-:W-:Y:S01]  /*7b20*/  MOV R167, R160 ;  /* 0x000000a000a77202 */ /* 0x000fe20000000f00 */
[----:B------:R-:W-:Y:S01]  /*7b30*/  HFMA2 R166, -RZ, RZ, 0, 4.76837158203125e-07 ;  /* 0x00000008ffa67431 */ /* 0x000fe200000001ff */
[----:B------:R-:W-:-:S07]  /*7b40*/  MOV R161, R165 ;  /* 0x000000a500a17202 */ /* 0x000fce0000000f00 */
[----:B------:R-:W-:Y:S05]  /*7b50*/  WARPSYNC.COLLECTIVE R164, `(.L_x_3404) ;  /* 0x00000000a4087348 */ /* 0x000fea0003c00000 */
[----:B------:R0:W1:Y:S02]  /*7b60*/  SHFL.BFLY P0, R165, R167, R166, R211 ;  /* 0x0c0000a6a7a57389 */ /* 0x00006400000000d3 */
[----:B01----:R-:W-:Y:S05]  /*7b70*/  ENDCOLLECTIVE ;  /* 0x000000000000791b */ /* 0x003fea0003800000 */
.L_x_3404:
[----:B------:R-:W-:-:S05]  /*7b80*/  FADD.FTZ R161, R158, R161 ;  /* 0x000000a19ea17221 */ /* 0x000fca0000010000 */
[----:B------:R-:W-:Y:S02]  /*7b90*/  MOV R167, R161 ;  /* 0x000000a100a77202 */ /* 0x000fe40000000f00 */
[----:B------:R-:W-:-:S07]  /*7ba0*/  MOV R163, R165 ;  /* 0x000000a500a37202 */ /* 0x000fce0000000f00 */
[----:B------:R-:W-:Y:S05]  /*7bb0*/  WARPSYNC.COLLECTIVE R164, `(.L_x_3405) ;  /* 0x00000000a4087348 */ /* 0x000fea0003c00000 */
[----:B------:R0:W1:Y:S02]  /*7bc0*/  SHFL.BFLY P0, R165, R167, R166, R211 ;  /* 0x0c0000a6a7a57389 */ /* 0x00006400000000d3 */
[----:B01----:R-:W-:Y:S05]  /*7bd0*/  ENDCOLLECTIVE ;  /* 0x000000000000791b */ /* 0x003fea0003800000 */
.L_x_3405:
[----:B------:R-:W-:-:S05]  /*7be0*/  FADD.FTZ R163, R160, R163 ;  /* 0x000000a3a0a37221 */ /* 0x000fca0000010000 */
[----:B------:R-:W-:Y:S01]  /*7bf0*/  MOV R167, R163 ;  /* 0x000000a300a77202 */ /* 0x000fe20000000f00 */
[----:B------:R-:W-:Y:S01]  /*7c00*/  HFMA2 R166, -RZ, RZ, 0, 9.5367431640625e-07 ;  /* 0x00000010ffa67431 */ /* 0x000fe200000001ff */
[----:B------:R-:W-:-:S07]  /*7c10*/  MOV R162, R165 ;  /* 0x000000a500a27202 */ /* 0x000fce0000000f00 */
[----:B------:R-:W-:Y:S05]  /*7c20*/  WARPSYNC.COLLECTIVE R164, `(.L_x_3406) ;  /* 0x00000000a4087348 */ /* 0x000fea0003c00000 */
[----:B------:R0:W1:Y:S02]  /*7c30*/  SHFL.BFLY P0, R165, R167, R166, R211 ;  /* 0x0c0000a6a7a57389 */ /* 0x00006400000000d3 */
[----:B01----:R-:W-:Y:S05]  /*7c40*/  ENDCOLLECTIVE ;  /* 0x000000000000791b */ /* 0x003fea0003800000 */
.L_x_3406:
[----:B------:R-:W-:-:S05]  /*7c50*/  FADD.FTZ R162, R161, R162 ;  /* 0x000000a2a1a27221 */ /* 0x000fca0000010000 */
[----:B------:R-:W-:Y:S02]  /*7c60*/  MOV R167, R162 ;  /* 0x000000a200a77202 */ /* 0x000fe40000000f00 */
[----:B------:R-:W-:-:S07]  /*7c70*/  MOV R156, R165 ;  /* 0x000000a5009c7202 */ /* 0x000fce0000000f00 */
[----:B------:R-:W-:Y:S05]  /*7c80*/  WARPSYNC.COLLECTIVE R164, `(.L_x_3407) ;  /* 0x00000000a4087348 */ /* 0x000fea0003c00000 */
[----:B------:R0:W1:Y:S02]  /*7c90*/  SHFL.BFLY P0, R165, R167, R166, R211 ;  /* 0x0c0000a6a7a57389 */ /* 0x00006400000000d3 */
[----:B01----:R-:W-:Y:S05]  /*7ca0*/  ENDCOLLECTIVE ;  /* 0x000000000000791b */ /* 0x003fea0003800000 */
.L_x_3407:
[----:B------:R-:W-:Y:S01]  /*7cb0*/  MOV R157, R165 ;  /* 0x000000a5009d7202 */ /* 0x000fe20000000f00 */
[----:B------:R-:W-:Y:S06]  /*7cc0*/  BRA `(.L_x_3408) ;  /* 0xffffffa000b47947 */ /* 0x000fec000383ffff */
.L_x_3409:
        /* <DEDUP_REMOVED lines=11> */
.L_x_6084:


//--------------------- .text._ZN10layer_norm31ln_parallel_residual_bwd_kernelINS_13Kernel_traitsI6__halfS2_fS2_fjLj1024ELj1ELj4ELj1ELj16ENS_18Kernel_traits_baseILj1024ES2_S2_fS2_fjLj128EEEEELb0ELb1ELb1EEEvNS_9BwdParamsE --------------------------
	.section	.text._ZN10layer_norm31ln_parallel_residual_bwd_kernelINS_13Kernel_traitsI6__halfS2_fS2_fjLj1024ELj1ELj4ELj1ELj16ENS_18Kernel_traits_baseILj1024ES2_S2_fS2_fjLj128EEEEELb0ELb1ELb1EEEvNS_9BwdParamsE,"ax",@progbits
	.align	128
        .global         _ZN10layer_norm31ln_parallel_residual_bwd_kernelINS_13Kernel_traitsI6__halfS2_fS2_fjLj1024ELj1ELj4ELj1ELj16ENS_18Kernel_traits_baseILj1024ES2_S2_fS2_fjLj128EEEEELb0ELb1ELb1EEEvNS_9BwdParamsE
        .type           _ZN10layer_norm31ln_parallel_residual_bwd_kernelINS_13Kernel_traitsI6__halfS2_fS2_fjLj1024ELj1ELj4ELj1ELj16ENS_18Kernel_traits_baseILj1024ES2_S2_fS2_fjLj128EEEEELb0ELb1ELb1EEEvNS_9BwdParamsE,@function
        .size           _ZN10layer_norm31ln_parallel_residual_bwd_kernelINS_13Kernel_traitsI6__halfS2_fS2_fjLj1024ELj1ELj4ELj1ELj16ENS_18Kernel_traits_baseILj1024ES2_S2_fS2_fjLj128EEEEELb0ELb1ELb1EEEvNS_9BwdParamsE,(.L_x_6085 - _ZN10layer_norm31ln_parallel_residual_bwd_kernelINS_13Kernel_traitsI6__halfS2_fS2_fjLj1024ELj1ELj4ELj1ELj16ENS_18Kernel_traits_baseILj1024ES2_S2_fS2_fjLj128EEEEELb0ELb1ELb1EEEvNS_9BwdParamsE)
        .other          _ZN10layer_norm31ln_parallel_residual_bwd_kernelINS_13Kernel_traitsI6__halfS2_fS2_fjLj1024ELj1ELj4ELj1ELj16ENS_18Kernel_traits_baseILj1024ES2_S2_fS2_fjLj128EEEEELb0ELb1ELb1EEEvNS_9BwdParamsE,@"STO_CUDA_ENTRY STV_DEFAULT"
_ZN10layer_norm31ln_parallel_residual_bwd_kernelINS_13Kernel_traitsI6__halfS2_fS2_fjLj1024ELj1ELj4ELj1ELj16ENS_18Kernel_traits_baseILj1024ES2_S2_fS2_fjLj128EEEEELb0ELb1ELb1EEEvNS_9BwdParamsE:
.text._ZN10layer_norm31ln_parallel_residual_bwd_kernelINS_13Kernel_traitsI6__halfS2_fS2_fjLj1024ELj1ELj4ELj1ELj16ENS_18Kernel_traits_baseILj1024ES2_S2_fS2_fjLj128EEEEELb0ELb1ELb1EEEvNS_9BwdParamsE:
        /* <DEDUP_REMOVED lines=81> */
[----:B------:R-:W-:Y:S01]  /*0510*/  MOV R202, RZ ;  /* 0x000000ff00ca7202 */ /* 0x000fe20000000f00 */
[--C-:B--2---:R-:W-:Y:S02]  /*0520*/  HADD2.F32 R157, -RZ, R16.reuse.H0_H0 ;  /* 0x20000010ff9d7230 */ /* 0x104fe40000004100 */
        /* <DEDUP_REMOVED lines=9> */
[----:B---3--:R-:W-:-:S02]  /*05c0*/  HADD2.F32 R165, -RZ, R12.H0_H0 ;  /* 0x2000000cffa57230 */ /* 0x008fc40000004100 */
[----:B------:R-:W-:Y:S02]  /*05d0*/  HADD2.F32 R166, -RZ, R12.H1_H1 ;  /* 0x3000000cffa67230 */ /* 0x000fe40000004100 */
[--C-:B------:R-:W-:Y:S02]  /*05e0*/  HADD2.F32 R167, -RZ, R13.reuse.H0_H0 ;  /* 0x2000000dffa77230 */ /* 0x100fe40000004100 */
[----:B------:R-:W-:Y:S01]  /*05f0*/  HADD2.F32 R176, -RZ, R13.H1_H1 ;  /* 0x3000000dffb07230 */ /* 0x000fe20000004100 */
[----:B------:R-:W-:Y:S01]  /*0600*/  CS2R R12, SRZ ;  /* 0x00000000000c7805 */ /* 0x000fe2000001ff00 */
[--C-:B------:R-:W-:Y:S02]  /*0610*/  HADD2.F32 R177, -RZ, R14.reuse.H0_H0 ;  /* 0x2000000effb17230 */ /* 0x100fe40000004100 */
[----:B------:R-:W-:Y:S02]  /*0620*/  HADD2.F32 R178, -RZ, R14.H1_H1 ;  /* 0x3000000effb27230 */ /* 0x000fe40000004100 */
[----:B------:R-:W-:-:S02]  /*0630*/  HADD2.F32 R179, -RZ, R15.H0_H0 ;  /* 0x2000000fffb37230 */ /* 0x000fc40000004100 */
[----:B------:R-:W-:Y:S01]  /*0640*/  HADD2.F32 R182, -RZ, R15.H1_H1 ;  /* 0x3000000fffb67230 */ /* 0x000fe20000004100 */
[----:B------:R-:W-:Y:S01]  /*0650*/  CS2R R14, SRZ ;  /* 0x00000000000e7805 */ /* 0x000fe2000001ff00 */
[--C-:B----4-:R-:W-:Y:S02]  /*0660*/  HADD2.F32 R183, -RZ, R8.reuse.H0_H0 ;  /* 0x20000008ffb77230 */ /* 0x110fe40000004100 */
[----:B------:R-:W-:Y:S02]  /*0670*/  HADD2.F32 R186, -RZ, R8.H1_H1 ;  /* 0x30000008ffba7230 */ /* 0x000fe40000004100 */
[--C-:B------:R-:W-:Y:S02]  /*0680*/  HADD2.F32 R187, -RZ, R9.reuse.H0_H0 ;  /* 0x20000009ffbb7230 */ /* 0x100fe40000004100 */
[----:B------:R-:W-:Y:S01]  /*0690*/  HADD2.F32 R188, -RZ, R9.H1_H1 ;  /* 0x30000009ffbc7230 */ /* 0x000fe20000004100 */
[----:B------:R-:W-:Y:S01]  /*06a0*/  CS2R R8, SRZ ;  /* 0x0000000000087805 */ /* 0x000fe2000001ff00 */
[----:B------:R-:W-:-:S02]  /*06b0*/  HADD2.F32 R189, -RZ, R10.H0_H0 ;  /* 0x2000000affbd7230 */ /* 0x000fc40000004100 */
[----:B------:R-:W-:Y:S02]  /*06c0*/  HADD2.F32 R190, -RZ, R10.H1_H1 ;  /* 0x3000000affbe7230 */ /* 0x000fe40000004100 */
[--C-:B------:R-:W-:Y:S02]  /*06d0*/  HADD2.F32 R191, -RZ, R11.reuse.H0_H0 ;  /* 0x2000000bffbf7230 */ /* 0x100fe40000004100 */
[----:B------:R-:W-:Y:S01]  /*06e0*/  HADD2.F32 R192, -RZ, R11.H1_H1 ;  /* 0x3000000bffc07230 */ /* 0x000fe20000004100 */
[----:B------:R-:W-:Y:S01]  /*06f0*/  CS2R R10, SRZ ;  /* 0x00000000000a7805 */ /* 0x000fe2000001ff00 */
[--C-:B-----5:R-:W-:Y:S02]  /*0700*/  HADD2.F32 R193, -RZ, R4.reuse.H0_H0 ;  /* 0x20000004ffc17230 */ /* 0x120fe40000004100 */
[----:B------:R-:W-:Y:S02]  /*0710*/  HADD2.F32 R194, -RZ, R4.H1_H1 ;  /* 0x30000004ffc27230 */ /* 0x000fe40000004100 */
[----:B------:R-:W-:-:S02]  /*0720*/  HADD2.F32 R195, -RZ, R5.H0_H0 ;  /* 0x20000005ffc37230 */ /* 0x000fc40000004100 */
[----:B------:R-:W-:Y:S01]  /*0730*/  HADD2.F32 R196, -RZ, R5.H1_H1 ;  /* 0x30000005ffc47230 */ /* 0x000fe20000004100 */
[----:B------:R-:W-:Y:S01]  /*0740*/  CS2R R4, SRZ ;  /* 0x0000000000047805 */ /* 0x000fe2000001ff00 */
[--C-:B------:R-:W-:Y:S02]  /*0750*/  HADD2.F32 R197, -RZ, R6.reuse.H0_H0 ;  /* 0x20000006ffc57230 */ /* 0x100fe40000004100 */
[----:B------:R-:W-:Y:S02]  /*0760*/  HADD2.F32 R198, -RZ, R6.H1_H1 ;  /* 0x30000006ffc67230 */ /* 0x000fe40000004100 */
[--C-:B------:R-:W-:Y:S02]  /*0770*/  HADD2.F32 R199, -RZ, R7.reuse.H0_H0 ;  /* 0x20000007ffc77230 */ /* 0x100fe40000004100 */
[----:B------:R-:W-:Y:S01]  /*0780*/  HADD2.F32 R200, -RZ, R7.H1_H1 ;  /* 0x30000007ffc87230 */ /* 0x000fe20000004100 */
[----:B------:R-:W-:-:S07]  /*0790*/  CS2R R6, SRZ ;  /* 0x0000000000067805 */ /* 0x000fce000001ff00 */
.L_x_3446:
        /* <DEDUP_REMOVED lines=9> */
[----:B------:R-:W-:-:S04]  /*0830*/  IADD3 R205, PT, PT, R209, 0x40, RZ ;  /* 0x00000040d1cd7810 */ /* 0x000fc80007ffe0ff */
[----:B------:R-:W4:Y:S01]  /*0840*/  LDG.E R204, desc[UR10][R104.64] ;  /* 0x0000000a68cc7981 */ /* 0x000f22000c1e1900 */
[----:B-1----:R-:W-:-:S04]  /*0850*/  IMAD.WIDE.U32 R116, R209, 0x20, R184 ;  /* 0x00000020d1747825 */ /* 0x002fc800078e00b8 */
[----:B------:R-:W-:Y:S01]  /*0860*/  IMAD.WIDE.U32 R170, R205, 0x20, R184 ;  /* 0x00000020cdaa7825 */ /* 0x000fe200078e00b8 */
[----:B------:R-:W4:Y:S03]  /*0870*/  LDG.E.128 R84, desc[UR10][R116.64] ;  /* 0x0000000a74547981 */ /* 0x000f26000c1e1d00 */
[----:B--2---:R-:W-:Y:S01]  /*0880*/  IMAD.WIDE.U32 R88, R209, 0x10, R128 ;  /* 0x00000010d1587825 */ /* 0x004fe200078e0080 */
[----:B------:R-:W2:Y:S03]  /*0890*/  LDG.E.128 R92, desc[UR10][R116.64+0x10] ;  /* 0x0000100a745c7981 */ /* 0x000ea6000c1e1d00 */
[----:B---3--:R-:W-:Y:S02]  /*08a0*/  IMAD.WIDE R180, R201, 0x4, R168 ;  /* 0x00000004c9b47825 */ /* 0x008fe400078e02a8 */
[----:B------:R-:W3:Y:S01]  /*08b0*/  LDG.E.128 R88, desc[UR10][R88.64] ;  /* 0x0000000a58587981 */ /* 0x000ee2000c1e1d00 */
[----:B------:R-:W-:-:S03]  /*08c0*/  IADD3 R207, PT, PT, R209, 0x20, RZ ;  /* 0x00000020d1cf7810 */ /* 0x000fc60007ffe0ff */
[----:B------:R-:W3:Y:S01]  /*08d0*/  LDG.E.128 R116, desc[UR10][R170.64+0x10] ;  /* 0x0000100aaa747981 */ /* 0x000ee2000c1e1d00 */
[----:B------:R-:W-:-:S03]  /*08e0*/  IADD3 R203, PT, PT, R209, 0x60, RZ ;  /* 0x00000060d1cb7810 */ /* 0x000fc60007ffe0ff */
[----:B------:R-:W3:Y:S01]  /*08f0*/  LDG.E R181, desc[UR10][R180.64] ;  /* 0x0000000ab4b57981 */ /* 0x000ee2000c1e1900 */
[----:B------:R-:W-:-:S03]  /*0900*/  IMAD.WIDE.U32 R130, R207, 0x20, R184 ;  /* 0x00000020cf827825 */ /* 0x000fc600078e00b8 */
[----:B------:R0:W3:Y:S01]  /*0910*/  LDG.E.128 R108, desc[UR10][R170.64] ;  /* 0x0000000aaa6c7981 */ /* 0x0000e2000c1e1d00 */
[----:B------:R-:W-:-:S03]  /*0920*/  IMAD.WIDE.U32 R184, R203, 0x20, R184 ;  /* 0x00000020cbb87825 */ /* 0x000fc600078e00b8 */
[----:B------:R-:W3:Y:S04]  /*0930*/  LDG.E.128 R96, desc[UR10][R130.64] ;  /* 0x0000000a82607981 */ /* 0x000ee8000c1e1d00 */
[----:B------:R-:W3:Y:S01]  /*0940*/  LDG.E.128 R120, desc[UR10][R184.64] ;  /* 0x0000000ab8787981 */ /* 0x000ee2000c1e1d00 */
[----:B------:R-:W-:-:S03]  /*0950*/  IMAD.WIDE.U32 R100, R207, 0x10, R128 ;  /* 0x00000010cf647825 */ /* 0x000fc600078e0080 */
[----:B------:R-:W3:Y:S01]  /*0960*/  LDG.E.128 R104, desc[UR10][R130.64+0x10] ;  /* 0x0000100a82687981 */ /* 0x000ee2000c1e1d00 */
[----:B------:R-:W-:-:S03]  /*0970*/  IMAD.WIDE.U32 R112, R205, 0x10, R128 ;  /* 0x00000010cd707825 */ /* 0x000fc600078e0080 */
[----:B------:R-:W3:Y:S04]  /*0980*/  LDG.E.128 R100, desc[UR10][R100.64] ;  /* 0x0000000a64647981 */ /* 0x000ee8000c1e1d00 */
[----:B------:R-:W3:Y:S04]  /*0990*/  LDG.E.128 R112, desc[UR10][R112.64] ;  /* 0x0000000a70707981 */ /* 0x000ee8000c1e1d00 */
[----:B------:R1:W3:Y:S01]  /*09a0*/  LDG.E.128 R124, desc[UR10][R184.64+0x10] ;  /* 0x0000100ab87c7981 */ /* 0x0002e2000c1e1d00 */
[----:B------:R-:W-:-:S06]  /*09b0*/  IMAD.WIDE.U32 R128, R203, 0x10, R128 ;  /* 0x00000010cb807825 */ /* 0x000fcc00078e0080 */
[----:B------:R-:W3:Y:S01]  /*09c0*/  LDG.E.128 R128, desc[UR10][R128.64] ;  /* 0x0000000a80807981 */ /* 0x000ee2000c1e1d00 */
[----:B------:R-:W-:-:S04]  /*09d0*/  ISETP.NE.U32.AND P0, PT, RZ, UR14, PT ;  /* 0x0000000eff007c0c */ /* 0x000fc8000bf05070 */
[----:B------:R-:W-:-:S13]  /*09e0*/  ISETP.NE.AND.EX P0, PT, RZ, UR15, PT, P0 ;  /* 0x0000000fff007c0c */ /* 0x000fda000bf05300 */
[----:B------:R-:W1:Y:S08]  /*09f0*/  @P0 LDC.64 R168, c[0x0][0x438] ;  /* 0x00010e00ffa80b82 */ /* 0x000e700000000a00 */
[----:B------:R-:W1:Y:S01]  /*0a00*/  @P0 LDC.64 R172, c[0x0][0x438] ;  /* 0x00010e00ffac0b82 */ /* 0x000e620000000a00 */
[----:B------:R-:W-:-:S07]  /*0a10*/  ISETP.NE.AND P2, PT, RZ, UR12, PT ;  /* 0x0000000cff007c0c */ /* 0x000fce000bf45270 */
[----:B0-----:R-:W0:Y:S08]  /*0a20*/  @P0 LDC.64 R170, c[0x0][0x438] ;  /* 0x00010e00ffaa0b82 */ /* 0x001e300000000a00 */
[----:B------:R-:W0:Y:S01]  /*0a30*/  @P0 LDC.64 R174, c[0x0][0x438] ;  /* 0x00010e00ffae0b82 */ /* 0x000e220000000a00 */
[----:B-1----:R-:W-:-:S05]  /*0a40*/  @P0 IMAD.WIDE.U32 R168, R209, 0x20, R168 ;  /* 0x00000020d1a80825 */ /* 0x002fca00078e00a8 */
[----:B-----5:R-:W5:Y:S01]  /*0a50*/  @P0 LDG.E.128 R40, desc[UR10][R168.64] ;  /* 0x0000000aa8280981 */ /* 0x020f62000c1e1d00 */
[----:B------:R-:W-:-:S03]  /*0a60*/  @P0 IMAD.WIDE.U32 R172, R205, 0x20, R172 ;  /* 0x00000020cdac0825 */ /* 0x000fc600078e00ac */
[----:B------:R-:W5:Y:S04]  /*0a70*/  @P0 LDG.E.128 R44, desc[UR10][R168.64+0x10] ;  /* 0x0000100aa82c0981 */ /* 0x000f68000c1e1d00 */
[----:B------:R-:W5:Y:S01]  /*0a80*/  @P0 LDG.E.128 R56, desc[UR10][R172.64] ;  /* 0x0000000aac380981 */ /* 0x000f62000c1e1d00 */
[----:B0-----:R-:W-:-:S03]  /*0a90*/  @P0 IMAD.WIDE.U32 R170, R203, 0x20, R170 ;  /* 0x00000020cbaa0825 */ /* 0x001fc600078e00aa */
[----:B------:R0:W5:Y:S04]  /*0aa0*/  @P0 LDG.E.128 R60, desc[UR10][R172.64+0x10] ;  /* 0x0000100aac3c0981 */ /* 0x000168000c1e1d00 */
[----:B------:R-:W5:Y:S04]  /*0ab0*/  @P0 LDG.E.128 R64, desc[UR10][R170.64] ;  /* 0x0000000aaa400981 */ /* 0x000f68000c1e1d00 */
[----:B------:R1:W5:Y:S01]  /*0ac0*/  @P0 LDG.E.128 R68, desc[UR10][R170.64+0x10] ;  /* 0x0000100aaa440981 */ /* 0x000362000c1e1d00 */
[----:B------:R-:W-:-:S05]  /*0ad0*/  @P0 IMAD.WIDE.U32 R174, R207, 0x20, R174 ;  /* 0x00000020cfae0825 */ /* 0x000fca00078e00ae */
[----:B------:R-:W5:Y:S04]  /*0ae0*/  @P0 LDG.E.128 R48, desc[UR10][R174.64] ;  /* 0x0000000aae300981 */ /* 0x000f68000c1e1d00 */
[----:B------:R1:W5:Y:S01]  /*0af0*/  @P0 LDG.E.128 R52, desc[UR10][R174.64+0x10] ;  /* 0x0000100aae340981 */ /* 0x000362000c1e1d00 */
[----:B------:R-:W-:Y:S01]  /*0b00*/  UMOV UR4, 0xffffffff ;  /* 0xffffffff00047882 */ /* 0x000fe20000000000 */
[----:B------:R-:W-:-:S04]  /*0b10*/  ISETP.NE.U32.AND P1, PT, RZ, UR14, PT ;  /* 0x0000000eff007c0c */ /* 0x000fc8000bf25070 */
[----:B------:R-:W-:Y:S02]  /*0b20*/  ISETP.NE.AND.EX P1, PT, RZ, UR15, PT, P1 ;  /* 0x0000000fff007c0c */ /* 0x000fe4000bf25310 */
[----:B----4-:R-:W-:-:S05]  /*0b30*/  FSEL R234, R204, RZ, !P2 ;  /* 0x000000ffccea7208 */ /* 0x010fca0005000000 */
[C---:B------:R-:W-:Y:S01]  /*0b40*/  FADD.FTZ R180, -R234.reuse, R84 ;  /* 0x00000054eab47221 */ /* 0x040fe20000010100 */
[C---:B------:R-:W-:Y:S01]  /*0b50*/  FADD.FTZ R84, -R234.reuse, R85 ;  /* 0x00000055ea547221 */ /* 0x040fe20000010100 */
[C---:B------:R-:W-:Y:S01]  /*0b60*/  FADD.FTZ R184, -R234.reuse, R87 ;  /* 0x00000057eab87221 */ /* 0x040fe20000010100 */
[C---:B--2---:R-:W-:Y:S01]  /*0b70*/  FADD.FTZ R92, -R234.reuse, R92 ;  /* 0x0000005cea5c7221 */ /* 0x044fe20000010100 */
[C---:B0-----:R-:W-:Y:S01]  /*0b80*/  FADD.FTZ R172, -R234.reuse, R93 ;  /* 0x0000005deaac7221 */ /* 0x041fe20000010100 */
[--C-:B---3--:R-:W-:Y:S02]  /*0b90*/  HADD2.F32 R87, -RZ, R88.reuse.H1_H1 ;  /* 0x30000058ff577230 */ /* 0x108fe40000004100 */
[----:B------:R-:W-:Y:S01]  /*0ba0*/  FADD.FTZ R224, -R234, R117 ;  /* 0x00000075eae07221 */ /* 0x000fe20000010100 */
[----:B------:R-:W-:Y:S02]  /*0bb0*/  HADD2.F32 R168, -RZ, R88.H0_H0 ;  /* 0x20000058ffa87230 */ /* 0x000fe40000004100 */
[----:B------:R-:W-:Y:S01]  /*0bc0*/  FMUL.FTZ R117, R181, R84 ;  /* 0x00000054b5757220 */ /* 0x000fe20000410000 */
[----:B------:R-:W-:-:S02]  /*0bd0*/  HADD2.F32 R88, -RZ, R89.H0_H0 ;  /* 0x20000059ff587230 */ /* 0x000fc40000004100 */
[----:B------:R-:W-:Y:S01]  /*0be0*/  FADD.FTZ R153, R87, R153 ;  /* 0x0000009957997221 */ /* 0x000fe20000010000 */
[----:B------:R-:W-:Y:S02]  /*0bf0*/  HADD2.F32 R169, -RZ, R89.H1_H1 ;  /* 0x30000059ffa97230 */ /* 0x000fe40000004100 */
[-C--:B------:R-:W-:Y:S01]  /*0c00*/  FFMA.FTZ R154, R117, R87.reuse, R154 ;  /* 0x00000057759a7223 */ /* 0x080fe2000001009a */
[--C-:B------:R-:W-:Y:S02]  /*0c10*/  HADD2.F32 R89, -RZ, R90.reuse.H0_H0 ;  /* 0x2000005aff597230 */ /* 0x100fe40000004100 */
[----:B------:R-:W-:Y:S01]  /*0c20*/  FMUL.FTZ R84, R158, R87 ;  /* 0x000000579e547220 */ /* 0x000fe20000410000 */
[C---:B------:R-:W-:Y:S01]  /*0c30*/  FMUL.FTZ R85, R181.reuse, R180 ;  /* 0x000000b4b5557220 */ /* 0x040fe20000410000 */
[----:B------:R-:W-:Y:S01]  /*0c40*/  FMUL.FTZ R87, R181, R92 ;  /* 0x0000005cb5577220 */ /* 0x000fe20000410000 */
[----:B------:R-:W-:Y:S01]  /*0c50*/  FADD.FTZ R94, -R234, R94 ;  /* 0x0000005eea5e7221 */ /* 0x000fe20000010100 */
[----:B------:R-:W-:-:S02]  /*0c60*/  HADD2.F32 R90, -RZ, R90.H1_H1 ;  /* 0x3000005aff5a7230 */ /* 0x000fc40000004100 */
[----:B------:R-:W-:Y:S01]  /*0c70*/  FADD.FTZ R86, -R234, R86 ;  /* 0x00000056ea567221 */ /* 0x000fe20000010100 */
[--C-:B-1----:R-:W-:Y:S02]  /*0c80*/  HADD2.F32 R171, -RZ, R91.reuse.H0_H0 ;  /* 0x2000005bffab7230 */ /* 0x102fe40000004100 */
[----:B------:R-:W-:Y:S01]  /*0c90*/  FADD.FTZ R155, R168, R155 ;  /* 0x0000009ba89b7221 */ /* 0x000fe20000010000 */
[----:B------:R-:W-:Y:S01]  /*0ca0*/  FFMA.FTZ R202, R85, R168, R202 ;  /* 0x000000a855ca7223 */ /* 0x000fe200000100ca */
[----:B------:R-:W-:Y:S01]  /*0cb0*/  FADD.FTZ R28, R89, R28 ;  /* 0x0000001c591c7221 */ /* 0x000fe20000010000 */
[----:B------:R-:W-:Y:S01]  /*0cc0*/  FMUL.FTZ R172, R181, R172 ;  /* 0x000000acb5ac7220 */ /* 0x000fe20000410000 */
[-C--:B------:R-:W-:Y:S01]  /*0cd0*/  FFMA.FTZ R148, R87, R89.reuse, R148 ;  /* 0x0000005957947223 */ /* 0x080fe20000010094 */
[----:B------:R-:W-:Y:S01]  /*0ce0*/  FMUL.FTZ R92, R161, R89 ;  /* 0x00000059a15c7220 */ /* 0x000fe20000410000 */
[----:B------:R-:W-:Y:S01]  /*0cf0*/  FMUL.FTZ R168, R157, R168 ;  /* 0x000000a89da87220 */ /* 0x000fe20000410000 */
[C---:B------:R-:W-:Y:S01]  /*0d00*/  FMUL.FTZ R89, R181.reuse, R94 ;  /* 0x0000005eb5597220 */ /* 0x040fe20000410000 */
[----:B------:R-:W-:Y:S01]  /*0d10*/  FADD.FTZ R228, -R234, R121 ;  /* 0x00000079eae47221 */ /* 0x000fe20000010100 */
[----:B------:R-:W-:Y:S01]  /*0d20*/  FMUL.FTZ R121, R181, R86 ;  /* 0x00000056b5797220 */ /* 0x000fe20000410000 */
[----:B------:R-:W-:Y:S01]  /*0d30*/  FADD.FTZ R27, R90, R27 ;  /* 0x0000001b5a1b7221 */ /* 0x000fe20000010000 */
[-C--:B------:R-:W-:Y:S01]  /*0d40*/  FFMA.FTZ R147, R172, R90.reuse, R147 ;  /* 0x0000005aac937223 */ /* 0x080fe20000010093 */
[----:B------:R-:W-:Y:S01]  /*0d50*/  FMUL.FTZ R185, R162, R90 ;  /* 0x0000005aa2b97220 */ /* 0x000fe20000410000 */
[----:B------:R-:W-:Y:S01]  /*0d60*/  FADD.FTZ R26, R171, R26 ;  /* 0x0000001aab1a7221 */ /* 0x000fe20000010000 */
[-C--:B------:R-:W-:Y:S01]  /*0d70*/  FFMA.FTZ R146, R89, R171.reuse, R146 ;  /* 0x000000ab59927223 */ /* 0x080fe20000010092 */
[----:B------:R-:W-:Y:S01]  /*0d80*/  FMUL.FTZ R90, R163, R171 ;  /* 0x000000aba35a7220 */ /* 0x000fe20000410000 */
[----:B------:R-:W-:Y:S01]  /*0d90*/  FFMA.FTZ R94, R85, R168, RZ ;  /* 0x000000a8555e7223 */ /* 0x000fe200000100ff */
[----:B------:R-:W-:Y:S01]  /*0da0*/  FADD.FTZ R171, RZ, R168 ;  /* 0x000000a8ffab7221 */ /* 0x000fe20000010000 */
[----:B------:R-:W-:Y:S01]  /*0db0*/  FADD.FTZ R151, R88, R151 ;  /* 0x0000009758977221 */ /* 0x000fe20000010000 */
[-C--:B------:R-:W-:Y:S01]  /*0dc0*/  FFMA.FTZ R152, R121, R88.reuse, R152 ;  /* 0x0000005879987223 */ /* 0x080fe20000010098 */
[----:B------:R-:W-:Y:S01]  /*0dd0*/  FMUL.FTZ R88, R159, R88 ;  /* 0x000000589f587220 */ /* 0x000fe20000410000 */
[----:B------:R-:W-:Y:S01]  /*0de0*/  FFMA.FTZ R94, R117, R84, R94 ;  /* 0x00000054755e7223 */ /* 0x000fe2000001005e */
[----:B------:R-:W-:Y:S01]  /*0df0*/  FADD.FTZ R171, R84, R171 ;  /* 0x000000ab54ab7221 */ /* 0x000fe20000010000 */
[C---:B------:R-:W-:Y:S01]  /*0e00*/  FADD.FTZ R96, -R234.reuse, R96 ;  /* 0x00000060ea607221 */ /* 0x040fe20000010100 */
[C---:B------:R-:W-:Y:S01]  /*0e10*/  FADD.FTZ R230, -R234.reuse, R123 ;  /* 0x0000007beae67221 */ /* 0x040fe20000010100 */
[----:B------:R-:W-:Y:S01]  /*0e20*/  FADD.FTZ R212, -R234, R105 ;  /* 0x00000069ead47221 */ /* 0x000fe20000010100 */
[----:B------:R-:W-:Y:S01]  /*0e30*/  FMUL.FTZ R123, R181, R184 ;  /* 0x000000b8b57b7220 */ /* 0x000fe20000410000 */
[----:B------:R-:W-:Y:S01]  /*0e40*/  FMUL.FTZ R86, R160, R169 ;  /* 0x000000a9a0567220 */ /* 0x000fe20000410000 */
[----:B------:R-:W-:Y:S01]  /*0e50*/  FFMA.FTZ R94, R121, R88, R94 ;  /* 0x00000058795e7223 */ /* 0x000fe2000001005e */
[----:B------:R-:W-:-:S02]  /*0e60*/  HADD2.F32 R170, -RZ, R91.H1_H1 ;  /* 0x3000005bffaa7230 */ /* 0x000fc40000004100 */
[----:B------:R-:W-:Y:S01]  /*0e70*/  FADD.FTZ R174, -R234, R95 ;  /* 0x0000005feaae7221 */ /* 0x000fe20000010100 */
[----:B------:R-:W-:Y:S01]  /*0e80*/  FADD.FTZ R171, R88, R171 ;  /* 0x000000ab58ab7221 */ /* 0x000fe20000010000 */
[----:B------:R-:W-:Y:S02]  /*0e90*/  HADD2.F32 R91, -RZ, R100.H0_H0 ;  /* 0x20000064ff5b7230 */ /* 0x000fe40000004100 */
[----:B------:R-:W-:Y:S01]  /*0ea0*/  FADD.FTZ R204, -R234, R97 ;  /* 0x00000061eacc7221 */ /* 0x000fe20000010100 */
[--C-:B------:R-:W-:Y:S02]  /*0eb0*/  HADD2.F32 R95, -RZ, R102.reuse.H0_H0 ;  /* 0x20000066ff5f7230 */ /* 0x100fe40000004100 */
[--C-:B------:R-:W-:Y:S02]  /*0ec0*/  HADD2.F32 R105, -RZ, R115.reuse.H0_H0 ;  /* 0x20000073ff697230 */ /* 0x100fe40000004100 */
[----:B------:R-:W-:Y:S02]  /*0ed0*/  HADD2.F32 R222, -RZ, R115.H1_H1 ;  /* 0x30000073ffde7230 */ /* 0x000fe40000004100 */
[----:B------:R-:W-:Y:S01]  /*0ee0*/  FMUL.FTZ R115, R181, R96 ;  /* 0x00000060b5737220 */ /* 0x000fe20000410000 */
[----:B------:R-:W-:-:S02]  /*0ef0*/  HADD2.F32 R102, -RZ, R102.H1_H1 ;  /* 0x30000066ff667230 */ /* 0x000fc40000004100 */
[----:B------:R-:W-:Y:S01]  /*0f00*/  FADD.FTZ R98, -R234, R98 ;  /* 0x00000062ea627221 */ /* 0x000fe20000010100 */
[----:B------:R-:W-:Y:S01]  /*0f10*/  FMUL.FTZ R212, R181, R212 ;  /* 0x000000d4b5d47220 */ /* 0x000fe20000410000 */
[----:B------:R-:W-:Y:S01]  /*0f20*/  FFMA.FTZ R94, R123, R86, R94 ;  /* 0x000000567b5e7223 */ /* 0x000fe2000001005e */
[----:B------:R-:W-:Y:S01]  /*0f30*/  FADD.FTZ R171, R86, R171 ;  /* 0x000000ab56ab7221 */ /* 0x000fe20000010000 */
[----:B------:R-:W-:Y:S02]  /*0f40*/  HADD2.F32 R100, -RZ, R100.H1_H1 ;  /* 0x30000064ff647230 */ /* 0x000fe40000004100 */
[----:B------:R-:W-:Y:S01]  /*0f50*/  FADD.FTZ R226, -R234, R119 ;  /* 0x00000077eae27221 */ /* 0x000fe20000010100 */
[----:B------:R-:W-:Y:S02]  /*0f60*/  HADD2.F32 R93, -RZ, R101.H0_H0 ;  /* 0x20000065ff5d7230 */ /* 0x000fe40000004100 */
[----:B------:R-:W-:Y:S01]  /*0f70*/  FMUL.FTZ R204, R181, R204 ;  /* 0x000000ccb5cc7220 */ /* 0x000fe20000410000 */
[----:B------:R-:W-:Y:S01]  /*0f80*/  FADD.FTZ R24, R91, R24 ;  /* 0x000000185b187221 */ /* 0x000fe20000010000 */
[-C--:B------:R-:W-:Y:S01]  /*0f90*/  FFMA.FTZ R144, R115, R91.reuse, R144 ;  /* 0x0000005b73907223 */ /* 0x080fe20000010090 */
[----:B------:R-:W-:Y:S01]  /*0fa0*/  FMUL.FTZ R96, R165, R91 ;  /* 0x0000005ba5607220 */ /* 0x000fe20000410000 */
[----:B------:R-:W-:Y:S01]  /*0fb0*/  FMUL.FTZ R119, R181, R98 ;  /* 0x00000062b5777220 */ /* 0x000fe20000410000 */
[----:B------:R-:W-:Y:S01]  /*0fc0*/  FADD.FTZ R19, R102, R19 ;  /* 0x0000001366137221 */ /* 0x000fe20000010000 */
[-C--:B------:R-:W-:Y:S01]  /*0fd0*/  FFMA.FTZ R139, R212, R102.reuse, R139 ;  /* 0x00000066d48b7223 */ /* 0x080fe2000001008b */
        /* <DEDUP_REMOVED lines=17> */
[----:B------:R-:W-:Y:S01]  /*10f0*/  FADD.FTZ R102, R92, R171 ;  /* 0x000000ab5c667221 */ /* 0x000fe20000010000 */
[----:B------:R-:W-:Y:S01]  /*1100*/  FADD.FTZ R234, -R234, R127 ;  /* 0x0000007feaea7221 */ /* 0x000fe20000010100 */
[----:B------:R-:W-:Y:S01]  /*1110*/  FADD.FTZ R23, R100, R23 ;  /* 0x0000001764177221 */ /* 0x000fe20000010000 */
[-C--:B------:R-:W-:Y:S01]  /*1120*/  FFMA.FTZ R143, R204, R100.reuse, R143 ;  /* 0x00000064cc8f7223 */ /* 0x080fe2000001008f */
[----:B------:R-:W-:Y:S01]  /*1130*/  FMUL.FTZ R127, R166, R100 ;  /* 0x00000064a67f7220 */ /* 0x000fe20000410000 */
[----:B------:R-:W-:Y:S01]  /*1140*/  FADD.FTZ R22, R93, R22 ;  /* 0x000000165d167221 */ /* 0x000fe20000010000 */
[-C--:B------:R-:W-:Y:S01]  /*1150*/  FFMA.FTZ R142, R119, R93.reuse, R142 ;  /* 0x0000005d778e7223 */ /* 0x080fe2000001008e */
[----:B------:R-:W-:Y:S01]  /*1160*/  FMUL.FTZ R100, R167, R93 ;  /* 0x0000005da7647220 */ /* 0x000fe20000410000 */
[----:B------:R-:W-:Y:S01]  /*1170*/  FFMA.FTZ R94, R172, R185, R91 ;  /* 0x000000b9ac5e7223 */ /* 0x000fe2000001005b */
[----:B------:R-:W-:Y:S01]  /*1180*/  FADD.FTZ R93, R185, R102 ;  /* 0x00000066b95d7221 */ /* 0x000fe20000010000 */
[C---:B------:R-:W-:Y:S01]  /*1190*/  FMUL.FTZ R174, R181.reuse, R174 ;  /* 0x000000aeb5ae7220 */ /* 0x040fe20000410000 */
[----:B------:R-:W-:Y:S01]  /*11a0*/  FMUL.FTZ R219, R164, R170 ;  /* 0x000000aaa4db7220 */ /* 0x000fe20000410000 */
[----:B------:R-:W-:Y:S01]  /*11b0*/  FMUL.FTZ R173, R181, R106 ;  /* 0x0000006ab5ad7220 */ /* 0x000fe20000410000 */
[----:B------:R-:W-:Y:S01]  /*11c0*/  FFMA.FTZ R91, R89, R90, R94 ;  /* 0x0000005a595b7223 */ /* 0x000fe2000001005e */
[----:B------:R-:W-:Y:S01]  /*11d0*/  FADD.FTZ R106, R90, R93 ;  /* 0x0000005d5a6a7221 */ /* 0x000fe20000010000 */
[----:B------:R-:W-:-:S02]  /*11e0*/  HADD2.F32 R97, -RZ, R103.H0_H0 ;  /* 0x20000067ff617230 */ /* 0x000fc40000004100 */
        /* <DEDUP_REMOVED lines=8> */
[----:B------:R-:W-:Y:S01]  /*1270*/  FFMA.FTZ R91, R115, R96, R94 ;  /* 0x00000060735b7223 */ /* 0x000fe2000001005e */
[----:B------:R-:W-:Y:S01]  /*1280*/  FADD.FTZ R108, R96, R93 ;  /* 0x0000005d606c7221 */ /* 0x000fe20000010000 */
[----:B------:R-:W-:-:S02]  /*1290*/  HADD2.F32 R208, -RZ, R101.H1_H1 ;  /* 0x30000065ffd07230 */ /* 0x000fc40000004100 */
[----:B------:R-:W-:Y:S01]  /*12a0*/  FFMA.FTZ R94, R204, R127, R91 ;  /* 0x0000007fcc5e7223 */ /* 0x000fe2000001005b */
[----:B------:R-:W-:Y:S01]  /*12b0*/  FADD.FTZ R93, R127, R108 ;  /* 0x0000006c7f5d7221 */ /* 0x000fe20000010000 */
[----:B------:R-:W-:Y:S01]  /*12c0*/  FADD.FTZ R149, R169, R149 ;  /* 0x00000095a9957221 */ /* 0x000fe20000010000 */
[----:B------:R-:W-:Y:S01]  /*12d0*/  FFMA.FTZ R150, R123, R169, R150 ;  /* 0x000000a97b967223 */ /* 0x000fe20000010096 */
[----:B------:R-:W-:Y:S01]  /*12e0*/  FMUL.FTZ R206, R181, R206 ;  /* 0x000000ceb5ce7220 */ /* 0x000fe20000410000 */
[----:B------:R-:W-:Y:S01]  /*12f0*/  FMUL.FTZ R169, R176, R208 ;  /* 0x000000d0b0a97220 */ /* 0x000fe20000410000 */
[----:B------:R-:W-:Y:S01]  /*1300*/  FFMA.FTZ R91, R119, R100, R94 ;  /* 0x00000064775b7223 */ /* 0x000fe2000001005e */
[----:B------:R-:W-:Y:S01]  /*1310*/  FADD.FTZ R108, R100, R93 ;  /* 0x0000005d646c7221 */ /* 0x000fe20000010000 */
[--C-:B------:R-:W-:Y:S02]  /*1320*/  HADD2.F32 R109, -RZ, R129.reuse.H0_H0 ;  /* 0x20000081ff6d7230 */ /* 0x100fe40000004100 */
[----:B------:R-:W-:-:S02]  /*1330*/  HADD2.F32 R236, -RZ, R129.H1_H1 ;  /* 0x30000081ffec7230 */ /* 0x000fc40000004100 */
[----:B------:R-:W-:Y:S01]  /*1340*/  FMUL.FTZ R129, R181, R104 ;  /* 0x00000068b5817220 */ /* 0x000fe20000410000 */
[----:B------:R-:W-:Y:S01]  /*1350*/  FMUL.FTZ R104, R177, R95 ;  /* 0x0000005fb1687220 */ /* 0x000fe20000410000 */
[----:B------:R-:W-:Y:S01]  /*1360*/  FFMA.FTZ R94, R206, R169, R91 ;  /* 0x000000a9ce5e7223 */ /* 0x000fe2000001005b */
[----:B------:R-:W-:Y:S01]  /*1370*/  FADD.FTZ R93, R169, R108 ;  /* 0x0000006ca95d7221 */ /* 0x000fe20000010000 */
[----:B------:R-:W-:Y:S02]  /*1380*/  FMUL.FTZ R125, R181, R110 ;  /* 0x0000006eb57d7220 */ /* 0x000fe40000410000 */
[----:B------:R-:W-:Y:S01]  /*1390*/  FFMA.FTZ R91, R129, R104, R94 ;  /* 0x00000068815b7223 */ /* 0x000fe2000001005e */
[----:B------:R-:W-:Y:S01]  /*13a0*/  FADD.FTZ R110, R104, R93 ;  /* 0x0000005d686e7221 */ /* 0x000fe20000010000 */
[----:B------:R-:W-:Y:S02]  /*13b0*/  HADD2.F32 R210, -RZ, R103.H1_H1 ;  /* 0x30000067ffd27230 */ /* 0x000fe40000004100 */
[----:B------:R-:W-:Y:S01]  /*13c0*/  FFMA.FTZ R94, R212, R175, R91 ;  /* 0x000000afd45e7223 */ /* 0x000fe2000001005b */
[----:B------:R-:W-:Y:S01]  /*13d0*/  FADD.FTZ R93, R175, R110 ;  /* 0x0000006eaf5d7221 */ /* 0x000fe20000010000 */
[----:B------:R-:W-:-:S02]  /*13e0*/  HADD2.F32 R99, -RZ, R112.H0_H0 ;  /* 0x20000070ff637230 */ /* 0x000fc40000004100 */
[----:B------:R-:W-:Y:S01]  /*13f0*/  FMUL.FTZ R214, R181, R214 ;  /* 0x000000d6b5d67220 */ /* 0x000fe20000410000 */
[----:B------:R-:W-:Y:S01]  /*1400*/  FMUL.FTZ R217, R182, R210 ;  /* 0x000000d2b6d97220 */ /* 0x000fe20000410000 */
[----:B------:R-:W-:Y:S01]  /*1410*/  FFMA.FTZ R91, R173, R170, R94 ;  /* 0x000000aaad5b7223 */ /* 0x000fe2000001005e */
[----:B------:R-:W-:Y:S01]  /*1420*/  FADD.FTZ R94, R170, R93 ;  /* 0x0000005daa5e7221 */ /* 0x000fe20000010000 */
[----:B------:R-:W-:Y:S02]  /*1430*/  HADD2.F32 R112, -RZ, R112.H1_H1 ;  /* 0x30000070ff707230 */ /* 0x000fe40000004100 */
[----:B------:R-:W-:Y:S01]  /*1440*/  FMUL.FTZ R98, R183, R99 ;  /* 0x00000063b7627220 */ /* 0x000fe20000410000 */
[----:B------:R-:W-:Y:S01]  /*1450*/  FFMA.FTZ R110, R214, R217, R91 ;  /* 0x000000d9d66e7223 */ /* 0x000fe2000001005b */
[----:B------:R-:W-:Y:S01]  /*1460*/  FADD.FTZ R93, R217, R94 ;  /* 0x0000005ed95d7221 */ /* 0x000fe20000010000 */
[--C-:B------:R-:W-:Y:S02]  /*1470*/  HADD2.F32 R101, -RZ, R113.reuse.H0_H0 ;  /* 0x20000071ff657230 */ /* 0x100fe40000004100 */
[----:B------:R-:W-:Y:S01]  /*1480*/  FADD.FTZ R16, R99, R16 ;  /* 0x0000001063107221 */ /* 0x000fe20000010000 */
[----:B------:R-:W-:Y:S01]  /*1490*/  FFMA.FTZ R136, R97, R99, R136 ;  /* 0x0000006361887223 */ /* 0x000fe20000010088 */
[----:B------:R-:W-:Y:S01]  /*14a0*/  FMUL.FTZ R216, R181, R216 ;  /* 0x000000d8b5d87220 */ /* 0x000fe20000410000 */
[----:B------:R-:W-:Y:S01]  /*14b0*/  FMUL.FTZ R99, R186, R112 ;  /* 0x00000070ba637220 */ /* 0x000fe20000410000 */
[----:B------:R-:W-:Y:S01]  /*14c0*/  FFMA.FTZ R91, R97, R98, R110 ;  /* 0x00000062615b7223 */ /* 0x000fe2000001006e */
[----:B------:R-:W-:Y:S01]  /*14d0*/  FADD.FTZ R110, R98, R93 ;  /* 0x0000005d626e7221 */ /* 0x000fe20000010000 */
[----:B------:R-:W-:-:S02]  /*14e0*/  HADD2.F32 R220, -RZ, R113.H1_H1 ;  /* 0x30000071ffdc7230 */ /* 0x000fc40000004100 */
        /* <DEDUP_REMOVED lines=12> */
[----:B------:R-:W-:Y:S01]  /*15b0*/  FMUL.FTZ R106, R189, R103 ;  /* 0x00000067bd6a7220 */ /* 0x000fe20000410000 */
        /* <DEDUP_REMOVED lines=12> */
[----:B------:R-:W-:-:S02]  /*1680*/  HADD2.F32 R107, -RZ, R128.H0_H0 ;  /* 0x20000080ff6b7230 */ /* 0x000fc40000004100 */
        /* <DEDUP_REMOVED lines=8> */
[----:B------:R-:W-:Y:S02]  /*1710*/  HADD2.F32 R128, -RZ, R128.H1_H1 ;  /* 0x30000080ff807230 */ /* 0x000fe40000004100 */
[----:B------:R-:W-:Y:S01]  /*1720*/  FMUL.FTZ R103, R181, R120 ;  /* 0x00000078b5677220 */ /* 0x000fe20000410000 */
[----:B------:R-:W-:Y:S01]  /*1730*/  FFMA.FTZ R114, R226, R223, R91 ;  /* 0x000000dfe2727223 */ /* 0x000fe2000001005b */
[-C--:B------:R-:W-:Y:S01]  /*1740*/  FMUL.FTZ R110, R193, R107.reuse ;  /* 0x0000006bc16e7220 */ /* 0x080fe20000410000 */
[----:B------:R-:W-:Y:S01]  /*1750*/  FADD.FTZ R91, R223, R94 ;  /* 0x0000005edf5b7221 */ /* 0x000fe20000010000 */
[----:B------:R-:W-:Y:S01]  /*1760*/  FADD.FTZ R8, R107, R8 ;  /* 0x000000086b087221 */ /* 0x000fe20000010000 */
[----:B------:R-:W-:Y:S01]  /*1770*/  FFMA.FTZ R36, R103, R107, R36 ;  /* 0x0000006b67247223 */ /* 0x000fe20000010024 */
        /* <DEDUP_REMOVED lines=10> */
[----:B------:R-:W-:-:S02]  /*1820*/  HADD2.F32 R111, -RZ, R130.H0_H0 ;  /* 0x20000082ff6f7230 */ /* 0x000fc40000004100 */
[----:B------:R-:W-:Y:S01]  /*1830*/  FADD.FTZ R6, R109, R6 ;  /* 0x000000066d067221 */ /* 0x000fe20000010000 */
[----:B------:R-:W-:Y:S01]  /*1840*/  FFMA.FTZ R34, R105, R109, R34 ;  /* 0x0000006d69227223 */ /* 0x000fe20000010022 */
[----:B------:R-:W-:Y:S01]  /*1850*/  FMUL.FTZ R230, R181, R230 ;  /* 0x000000e6b5e67220 */ /* 0x000fe20000410000 */
[----:B------:R-:W-:Y:S01]  /*1860*/  FMUL.FTZ R109, R196, R236 ;  /* 0x000000ecc46d7220 */ /* 0x000fe20000410000 */
[----:B------:R-:W-:Y:S01]  /*1870*/  FFMA.FTZ R93, R105, R112, R116 ;  /* 0x00000070695d7223 */ /* 0x000fe20000010074 */
[----:B------:R-:W-:Y:S01]  /*1880*/  FADD.FTZ R94, R91, R112 ;  /* 0x000000705b5e7221 */ /* 0x000fe20000010000 */
[----:B------:R-:W-:Y:S02]  /*1890*/  HADD2.F32 R130, -RZ, R130.H1_H1 ;  /* 0x30000082ff827230 */ /* 0x000fe40000004100 */
        /* <DEDUP_REMOVED lines=61> */
.L_x_3458:
[----:B-1----:R-:W-:Y:S01]  /*1c70*/  FADD.FTZ R91, R94, R91 ;  /* 0x0000005b5e5b7221 */ /* 0x002fe20000010000 */
[----:B0-2---:R-:W-:-:S03]  /*1c80*/  FADD.FTZ R118, R118, R93 ;  /* 0x0000005d76767221 */ /* 0x005fc60000010000 */
        /* <DEDUP_REMOVED lines=41> */
.L_x_3416:
        /* <DEDUP_REMOVED lines=33> */
.L_x_3415:
        /* <DEDUP_REMOVED lines=32> */
.L_x_3418:
        /* <DEDUP_REMOVED lines=33> */
.L_x_3414:
        /* <DEDUP_REMOVED lines=37> */
.L_x_3420:
        /* <DEDUP_REMOVED lines=33> */
.L_x_3419:
        /* <DEDUP_REMOVED lines=32> */
.L_x_3421:
        /* <DEDUP_REMOVED lines=32> */
.L_x_3417:
        /* <DEDUP_REMOVED lines=50> */
.L_x_3424:
        /* <DEDUP_REMOVED lines=29> */
.L_x_3423:
        /* <DEDUP_REMOVED lines=34> */
.L_x_3426:
        /* <DEDUP_REMOVED lines=29> */
.L_x_3422:
        /* <DEDUP_REMOVED lines=35> */
.L_x_3428:
        /* <DEDUP_REMOVED lines=29> */
.L_x_3427:
        /* <DEDUP_REMOVED lines=34> */
.L_x_3429:
        /* <DEDUP_REMOVED lines=28> */
.L_x_3425:
        /* <DEDUP_REMOVED lines=45> */
.L_x_3432:
        /* <DEDUP_REMOVED lines=29> */
.L_x_3431:
        /* <DEDUP_REMOVED lines=34> */
.L_x_3434:
        /* <DEDUP_REMOVED lines=29> */
.L_x_3430:
        /* <DEDUP_REMOVED lines=35> */
.L_x_3436:
        /* <DEDUP_REMOVED lines=29> */
.L_x_3435:
        /* <DEDUP_REMOVED lines=34> */
.L_x_3437:
        /* <DEDUP_REMOVED lines=28> */
.L_x_3433:
        /* <DEDUP_REMOVED lines=45> */
.L_x_3440:
        /* <DEDUP_REMOVED lines=29> */
.L_x_3439:
        /* <DEDUP_REMOVED lines=34> */
.L_x_3442:
        /* <DEDUP_REMOVED lines=29> */
.L_x_3438:
        /* <DEDUP_REMOVED lines=35> */
.L_x_3444:
        /* <DEDUP_REMOVED lines=29> */
.L_x_3443:
        /* <DEDUP_REMOVED lines=34> */
.L_x_3445:
        /* <DEDUP_REMOVED lines=28> */
.L_x_3441:
        /* <DEDUP_REMOVED lines=14> */
.L_x_3412:
        /* <DEDUP_REMOVED lines=51> */
.L_x_3411:
[----:B------:R-:W-:Y:S05]  /*6350*/  BSYNC B0 ;  /* 0x0000000000007941 */ /* 0x000fea0003800000 */
.L_x_3410:
        /* <DEDUP_REMOVED lines=187> */
.L_x_3413:
        /* <DEDUP_REMOVED lines=8> */
.L_x_3448:
[----:B------:R-:W-:Y:S05]  /*6f90*/  BSYNC B2 ;  /* 0x0000000000027941 */ /* 0x000fea0003800000 */
.L_x_3447:
        /* <DEDUP_REMOVED lines=8> */
.L_x_3449:
[----:B------:R-:W-:-:S05]  /*7020*/  FADD.FTZ R91, R94, R91 ;  /* 0x0000005b5e5b7221 */ /* 0x000fca0000010000 */
[----:B------:R-:W-:Y:S01]  /*7030*/  MOV R225, R91 ;  /* 0x0000005b00e17202 */ /* 0x000fe20000000f00 */
[----:B------:R-:W-:Y:S01]  /*7040*/  HFMA2 R128, -RZ, RZ, 0, 1.1920928955078125e-07 ;  /* 0x00000002ff807431 */ /* 0x000fe200000001ff */
[----:B------:R-:W-:-:S07]  /*7050*/  MOV R93, R126 ;  /* 0x0000007e005d7202 */ /* 0x000fce0000000f00 */
[----:B------:R-:W-:Y:S05]  /*7060*/  WARPSYNC.COLLECTIVE R124, `(.L_x_3450) ;  /* 0x000000007c087348 */ /* 0x000fea0003c00000 */
[----:B------:R0:W1:Y:S02]  /*7070*/  SHFL.BFLY P3, R126, R225, R128, R227 ;  /* 0x0c000080e17e7389 */ /* 0x00006400000600e3 */
[----:B01----:R-:W-:Y:S05]  /*7080*/  ENDCOLLECTIVE ;  /* 0x000000000000791b */ /* 0x003fea0003800000 */
.L_x_3450:
[----:B------:R-:W-:-:S05]  /*7090*/  FADD.FTZ R93, R118, R93 ;  /* 0x0000005d765d7221 */ /* 0x000fca0000010000 */
[----:B------:R-:W-:Y:S02]  /*70a0*/  MOV R225, R93 ;  /* 0x0000005d00e17202 */ /* 0x000fe40000000f00 */
[----:B------:R-:W-:-:S07]  /*70b0*/  MOV R120, R126 ;  /* 0x0000007e00787202 */ /* 0x000fce0000000f00 */
[----:B------:R-:W-:Y:S05]  /*70c0*/  WARPSYNC.COLLECTIVE R124, `(.L_x_3451) ;  /* 0x000000007c087348 */ /* 0x000fea0003c00000 */
[----:B------:R0:W1:Y:S02]  /*70d0*/  SHFL.BFLY P3, R126, R225, R128, R227 ;  /* 0x0c000080e17e7389 */ /* 0x00006400000600e3 */
[----:B01----:R-:W-:Y:S05]  /*70e0*/  ENDCOLLECTIVE ;  /* 0x000000000000791b */ /* 0x003fea0003800000 */
.L_x_3451:
[----:B------:R-:W-:-:S05]  /*70f0*/  FADD.FTZ R120, R91, R120 ;  /* 0x000000785b787221 */ /* 0x000fca0000010000 */
[----:B------:R-:W-:Y:S01]  /*7100*/  MOV R225, R120 ;  /* 0x0000007800e17202 */ /* 0x000fe20000000f00 */
[----:B------:R-:W-:Y:S01]  /*7110*/  HFMA2 R128, -RZ, RZ, 0, 2.384185791015625e-07 ;  /* 0x00000004ff807431 */ /* 0x000fe200000001ff */
[----:B------:R-:W-:-:S07]  /*7120*/  MOV R122, R126 ;  /* 0x0000007e007a7202 */ /* 0x000fce0000000f00 */
[----:B------:R-:W-:Y:S05]  /*7130*/  WARPSYNC.COLLECTIVE R124, `(.L_x_3452) ;  /* 0x000000007c087348 */ /* 0x000fea0003c00000 */
[----:B------:R0:W1:Y:S02]  /*7140*/  SHFL.BFLY P3, R126, R225, R128, R227 ;  /* 0x0c000080e17e7389 */ /* 0x00006400000600e3 */
[----:B01----:R-:W-:Y:S05]  /*7150*/  ENDCOLLECTIVE ;  /* 0x000000000000791b */ /* 0x003fea0003800000 */
.L_x_3452:
[----:B------:R-:W-:-:S05]  /*7160*/  FADD.FTZ R122, R93, R122 ;  /* 0x0000007a5d7a7221 */ /* 0x000fca0000010000 */
[----:B------:R-:W-:Y:S02]  /*7170*/  MOV R225, R122 ;  /* 0x0000007a00e17202 */ /* 0x000fe40000000f00 */
[----:B------:R-:W-:-:S07]  /*7180*/  MOV R95, R126 ;  /* 0x0000007e005f7202 */ /* 0x000fce0000000f00 */
[----:B------:R-:W-:Y:S05]  /*7190*/  WARPSYNC.COLLECTIVE R124, `(.L_x_3453) ;  /* 0x000000007c087348 */ /* 0x000fea0003c00000 */
[----:B------:R0:W1:Y:S02]  /*71a0*/  SHFL.BFLY P3, R126, R225, R128, R227 ;  /* 0x0c000080e17e7389 */ /* 0x00006400000600e3 */
[----:B01----:R-:W-:Y:S05]  /*71b0*/  ENDCOLLECTIVE ;  /* 0x000000000000791b */ /* 0x003fea0003800000 */
.L_x_3453:
[----:B------:R-:W-:-:S05]  /*71c0*/  FADD.FTZ R95, R120, R95 ;  /* 0x0000005f785f7221 */ /* 0x000fca0000010000 */
[----:B------:R-:W-:Y:S01]  /*71d0*/  MOV R225, R95 ;  /* 0x0000005f00e17202 */ /* 0x000fe20000000f00 */
[----:B------:R-:W-:Y:S01]  /*71e0*/  HFMA2 R128, -RZ, RZ, 0, 4.76837158203125e-07 ;  /* 0x00000008ff807431 */ /* 0x000fe200000001ff */
[----:B------:R-:W-:-:S07]  /*71f0*/  MOV R131, R126 ;  /* 0x0000007e00837202 */ /* 0x000fce0000000f00 */
[----:B------:R-:W-:Y:S05]  /*7200*/  WARPSYNC.COLLECTIVE R124, `(.L_x_3454) ;  /* 0x000000007c087348 */ /* 0x000fea0003c00000 */
[----:B------:R0:W1:Y:S02]  /*7210*/  SHFL.BFLY P3, R126, R225, R128, R227 ;  /* 0x0c000080e17e7389 */ /* 0x00006400000600e3 */
[----:B01----:R-:W-:Y:S05]  /*7220*/  ENDCOLLECTIVE ;  /* 0x000000000000791b */ /* 0x003fea0003800000 */
.L_x_3454:
[----:B------:R-:W-:-:S05]  /*7230*/  FADD.FTZ R131, R122, R131 ;  /* 0x000000837a837221 */ /* 0x000fca0000010000 */
[----:B------:R-:W-:Y:S02]  /*7240*/  MOV R225, R131 ;  /* 0x0000008300e17202 */ /* 0x000fe40000000f00 */
[----:B------:R-:W-:-:S07]  /*7250*/  MOV R94, R126 ;  /* 0x0000007e005e7202 */ /* 0x000fce0000000f00 */
[----:B------:R-:W-:Y:S05]  /*7260*/  WARPSYNC.COLLECTIVE R124, `(.L_x_3455) ;  /* 0x000000007c087348 */ /* 0x000fea0003c00000 */
[----:B------:R0:W1:Y:S02]  /*7270*/  SHFL.BFLY P3, R126, R225, R128, R227 ;  /* 0x0c000080e17e7389 */ /* 0x00006400000600e3 */
[----:B01----:R-:W-:Y:S05]  /*7280*/  ENDCOLLECTIVE ;  /* 0x000000000000791b */ /* 0x003fea0003800000 */
.L_x_3455:
[----:B------:R-:W-:-:S05]  /*7290*/  FADD.FTZ R94, R95, R94 ;  /* 0x0000005e5f5e7221 */ /* 0x000fca0000010000 */
[----:B------:R-:W-:Y:S01]  /*72a0*/  MOV R225, R94 ;  /* 0x0000005e00e17202 */ /* 0x000fe20000000f00 */
[----:B------:R-:W-:Y:S01]  /*72b0*/  HFMA2 R128, -RZ, RZ, 0, 9.5367431640625e-07 ;  /* 0x00000010ff807431 */ /* 0x000fe200000001ff */
[----:B------:R-:W-:-:S07]  /*72c0*/  MOV R118, R126 ;  /* 0x0000007e00767202 */ /* 0x000fce0000000f00 */
[----:B------:R-:W-:Y:S05]  /*72d0*/  WARPSYNC.COLLECTIVE R124, `(.L_x_3456) ;  /* 0x000000007c087348 */ /* 0x000fea0003c00000 */
[----:B------:R0:W1:Y:S02]  /*72e0*/  SHFL.BFLY P3, R126, R225, R128, R227 ;  /* 0x0c000080e17e7389 */ /* 0x00006400000600e3 */
[----:B01----:R-:W-:Y:S05]  /*72f0*/  ENDCOLLECTIVE ;  /* 0x000000000000791b */ /* 0x003fea0003800000 */
.L_x_3456:
[----:B------:R-:W-:-:S05]  /*7300*/  FADD.FTZ R118, R131, R118 ;  /* 0x0000007683767221 */ /* 0x000fca0000010000 */
[----:B------:R-:W-:Y:S02]  /*7310*/  MOV R225, R118 ;  /* 0x0000007600e17202 */ /* 0x000fe40000000f00 */
[----:B------:R-:W-:-:S07]  /*7320*/  MOV R91, R126 ;  /* 0x0000007e005b7202 */ /* 0x000fce0000000f00 */
[----:B------:R-:W-:Y:S05]  /*7330*/  WARPSYNC.COLLECTIVE R124, `(.L_x_3457) ;  /* 0x000000007c087348 */ /* 0x000fea0003c00000 */
[----:B------:R0:W1:Y:S02]  /*7340*/  SHFL.BFLY P3, R126, R225, R128, R227 ;  /* 0x0c000080e17e7389 */ /* 0x00006400000600e3 */
[----:B01----:R-:W-:Y:S05]  /*7350*/  ENDCOLLECTIVE ;  /* 0x000000000000791b */ /* 0x003fea0003800000 */
.L_x_3457:
[----:B------:R-:W-:Y:S01]  /*7360*/  MOV R93, R126 ;  /* 0x0000007e005d7202 */ /* 0x000fe20000000f00 */
[----:B------:R-:W-:Y:S06]  /*7370*/  BRA `(.L_x_3458) ;  /* 0xffffffa8003c7947 */ /* 0x000fec000383ffff */
.L_x_3459:
        /* <DEDUP_REMOVED lines=16> */
.L_x_6085:


//--------------------- .text._ZN10layer_norm31ln_parallel_residual_bwd_kernelINS_13Kernel_traitsI6__halfS2_fS2_fjLj1024ELj1ELj4ELj1ELj16ENS_18Kernel_traits_baseILj1024ES2_S2_fS2_fjLj128EEEEELb1ELb0ELb0EEEvNS_9BwdParamsE --------------------------
	.section	.text._ZN10layer_norm31ln_parallel_residual_bwd_kernelINS_13Kernel_traitsI6__halfS2_fS2_fjLj1024ELj1ELj4ELj1ELj16ENS_18Kernel_traits_baseILj1024ES2_S2_fS2_fjLj128EEEEELb1ELb0ELb0EEEvNS_9BwdParamsE,"ax",@progbits
	.align	128
        .global         _ZN10layer_norm31ln_parallel_residual_bwd_kernelINS_13Kernel_traitsI6__halfS2_fS2_fjLj1024ELj1ELj4ELj1ELj16ENS_18Kernel_traits_baseILj1024ES2_S2_fS2_fjLj128EEEEELb1ELb0ELb0EEEvNS_9BwdParamsE
        .type           _ZN10layer_norm31ln_parallel_residual_bwd_kernelINS_13Kernel_traitsI6__halfS2_fS2_fjLj1024ELj1ELj4ELj1ELj16ENS_18Kernel_traits_baseILj1024ES2_S2_fS2_fjLj128EEEEELb1ELb0ELb0EEEvNS_9BwdParamsE,@function
        .size           _ZN10layer_norm31ln_parallel_residual_bwd_kernelINS_13Kernel_traitsI6__halfS2_fS2_fjLj1024ELj1ELj4ELj1ELj16ENS_18Kernel_traits_baseILj1024ES2_S2_fS2_fjLj128EEEEELb1ELb0ELb0EEEvNS_9BwdParamsE,(.L_x_6086 - _ZN10layer_norm31ln_parallel_residual_bwd_kernelINS_13Kernel_traitsI6__halfS2_fS2_fjLj1024ELj1ELj4ELj1ELj16ENS_18Kernel_traits_baseILj1024ES2_S2_fS2_fjLj128EEEEELb1ELb0ELb0EEEvNS_9BwdParamsE)
        .other          _ZN10layer_norm31ln_parallel_residual_bwd_kernelINS_13Kernel_traitsI6__halfS2_fS2_fjLj1024ELj1ELj4ELj1ELj16ENS_18Kernel_traits_baseILj1024ES2_S2_fS2_fjLj128EEEEELb1ELb0ELb0EEEvNS_9BwdParamsE,@"STO_CUDA_ENTRY STV_DEFAULT"
_ZN10layer_norm31ln_parallel_residual_bwd_kernelINS_13Kernel_traitsI6__halfS2_fS2_fjLj1024ELj1ELj4ELj1ELj16ENS_18Kernel_traits_baseILj1024ES2_S2_fS2_fjLj128EEEEELb1ELb0ELb0EEEvNS_9BwdParamsE:
.text._ZN10layer_norm31ln_parallel_residual_bwd_kernelINS_13Kernel_traitsI6__halfS2_fS2_fjLj1024ELj1ELj4ELj1ELj16ENS_18Kernel_traits_baseILj1024ES2_S2_fS2_fjLj128EEEEELb1ELb0ELb0EEEvNS_9BwdParamsE:
        /* <DEDUP_REMOVED lines=246> */
.L_x_3511:
        /* <DEDUP_REMOVED lines=24> */
[----:B------:R-:W2:Y:S01]  /*10e0*/  LDL.LU R216, [R1+0x54] ;  /* 0x0000540001d87983 */ /* 0x000ea20000300800 */
[----:B------:R-:W-:Y:S02]  /*10f0*/  ISETP.NE.U32.AND P0, PT, RZ, UR24, PT ;  /* 0x00000018ff007c0c */ /* 0x000fe4000bf05070 */
[----:B------:R-:W-:Y:S01]  /*1100*/  ISETP.NE.AND.EX P2, PT, RZ, UR11, PT, P2 ;  /* 0x0000000bff007c0c */ /* 0x000fe2000bf45320 */
[----:B------:R-:W3:Y:S01]  /*1110*/  LDL.LU R22, [R1+0xd4] ;  /* 0x0000d40001167983 */ /* 0x000ee20000300800 */
[----:B------:R-:W-:Y:S01]  /*1120*/  ISETP.NE.AND.EX P0, PT, RZ, UR25, PT, P0 ;  /* 0x00000019ff007c0c */ /* 0x000fe2000bf05300 */
[----:B------:R-:W4:Y:S02]  /*1130*/  LDC.64 R144, c[0x0][0x430] ;  /* 0x00010c00ff907b82 */ /* 0x000f240000000a00 */
[----:B------:R-:W3:Y:S04]  /*1140*/  LDL.LU R217, [R1+0x58] ;  /* 0x0000580001d97983 */ /* 0x000ee80000300800 */
[----:B------:R-:W3:Y:S02]  /*1150*/  LDL.LU R218, [R1+0xd8] ;  /* 0x0000d80001da7983 */ /* 0x000ee40000300800 */
[----:B------:R-:W0:Y:S02]  /*1160*/  LDC.64 R148, c[0x0][0x428] ;  /* 0x00010a00ff947b82 */ /* 0x000e240000000a00 */
[----:B------:R-:W3:Y:S04]  /*1170*/  LDL.LU R168, [R1+0x5c] ;  /* 0x00005c0001a87983 */ /* 0x000ee80000300800 */
[----:B------:R-:W3:Y:S01]  /*1180*/  LDL.LU R167, [R1+0xdc] ;  /* 0x0000dc0001a77983 */ /* 0x000ee20000300800 */
[C---:B-1----:R-:W-:Y:S01]  /*1190*/  IMAD.WIDE.U32 R20, R2.reuse, 0x20, R20 ;  /* 0x0000002002147825 */ /* 0x042fe200078e0014 */
[----:B------:R-:W1:Y:S02]  /*11a0*/  @P0 LDC.64 R160, c[0x0][0x438] ;  /* 0x00010e00ffa00b82 */ /* 0x000e640000000a00 */
[----:B------:R-:W3:Y:S04]  /*11b0*/  LDL.LU R180, [R1+0x40] ;  /* 0x0000400001b47983 */ /* 0x000ee80000300800 */
[----:B------:R-:W2:Y:S02]  /*11c0*/  LDG.E.128 R156, desc[UR8][R20.64] ;  /* 0x00000008149c7981 */ /* 0x000ea4000c1e1d00 */
[----:B------:R-:W1:Y:S02]  /*11d0*/  LDC.64 R196, c[0x0][0x3b0] ;  /* 0x0000ec00ffc47b82 */ /* 0x000e640000000a00 */
[----:B------:R0:W3:Y:S01]  /*11e0*/  LDG.E.128 R152, desc[UR8][R20.64+0x10] ;  /* 0x0000100814987981 */ /* 0x0000e2000c1e1d00 */
[----:B----4-:R-:W-:-:S03]  /*11f0*/  IMAD.WIDE.U32 R144, R2, 0x10, R144 ;  /* 0x0000001002907825 */ /* 0x010fc600078e0090 */
[----:B------:R-:W4:Y:S01]  /*1200*/  LDL.LU R179, [R1+0xc0] ;  /* 0x0000c00001b37983 */ /* 0x000f220000300800 */
[----:B0-----:R-:W-:-:S03]  /*1210*/  IMAD.WIDE.U32 R148, R2, 0x10, R148 ;  /* 0x0000001002947825 */ /* 0x001fc600078e0094 */
[----:B------:R-:W3:Y:S01]  /*1220*/  LDG.E.128 R144, desc[UR8][R144.64] ;  /* 0x0000000890907981 */ /* 0x000ee2000c1e1d00 */
[----:B------:R-:W0:Y:S03]  /*1230*/  @P2 LDC.64 R20, c[0x0][0x3b8] ;  /* 0x0000ee00ff142b82 */ /* 0x000e260000000a00 */
[----:B------:R-:W4:Y:S04]  /*1240*/  LDG.E.128 R148, desc[UR8][R148.64] ;  /* 0x0000000894947981 */ /* 0x000f28000c1e1d00 */
[----:B------:R-:W4:Y:S04]  /*1250*/  LDL.LU R190, [R1+0x44] ;  /* 0x0000440001be7983 */ /* 0x000f280000300800 */
[----:B------:R-:W4:Y:S01]  /*1260*/  LDL.LU R189, [R1+0xc4] ;  /* 0x0000c40001bd7983 */ /* 0x000f220000300800 */
[----:B0-----:R-:W-:-:S05]  /*1270*/  @P2 IMAD.WIDE.U32 R20, R2, 0x8, R20 ;  /* 0x0000000802142825 */ /* 0x001fca00078e0014 */
[----:B------:R1:W5:Y:S02]  /*1280*/  @P2 LDG.E.64 R162, desc[UR8][R20.64] ;  /* 0x0000000814a22981 */ /* 0x000364000c1e1b00 */
[----:B-1----:R-:W-:-:S05]  /*1290*/  @P0 IMAD.WIDE.U32 R20, R2, 0x20, R160 ;  /* 0x0000002002140825 */ /* 0x002fca00078e00a0 */
[----:B------:R-:W5:Y:S04]  /*12a0*/  @P0 LDG.E.128 R116, desc[UR8][R20.64] ;  /* 0x0000000814740981 */ /* 0x000f68000c1e1d00 */
[----:B------:R0:W5:Y:S02]  /*12b0*/  @P0 LDG.E.128 R120, desc[UR8][R20.64+0x10] ;  /* 0x0000100814780981 */ /* 0x000164000c1e1d00 */
[----:B0-----:R-:W-:Y:S02]  /*12c0*/  IMAD.WIDE.U32 R20, R2, 0x8, R196 ;  /* 0x0000000802147825 */ /* 0x001fe400078e00c4 */
[----:B------:R-:W4:Y:S04]  /*12d0*/  LDL.LU R196, [R1+0x50] ;  /* 0x0000500001c47983 */ /* 0x000f280000300800 */
[----:B------:R-:W4:Y:S01]  /*12e0*/  LDL.LU R197, [R1+0xd0] ;  /* 0x0000d00001c57983 */ /* 0x000f220000300800 */
[----:B------:R-:W-:-:S02]  /*12f0*/  HADD2.F32 R3, -RZ, R56.H0_H0 ;  /* 0x20000038ff037230 */ /* 0x000fc40000004100 */
[--C-:B------:R-:W-:Y:S01]  /*1300*/  HADD2.F32 R19, -RZ, R52.reuse.H0_H0 ;  /* 0x20000034ff137230 */ /* 0x100fe20000004100 */
[----:B------:R0:W5:Y:S02]  /*1310*/  LDG.E.64 R160, desc[UR8][R20.64] ;  /* 0x0000000814a07981 */ /* 0x000164000c1e1b00 */
[----:B0-----:R-:W-:Y:S02]  /*1320*/  HADD2.F32 R21, -RZ, R52.H1_H1 ;  /* 0x30000034ff157230 */ /* 0x001fe40000004100 */
[----:B--2---:R-:W-:-:S04]  /*1330*/  FADD.FTZ R0, -R195, R156 ;  /* 0x0000009cc3007221 */ /* 0x004fc80000010100 */
[----:B-----5:R-:W-:Y:S01]  /*1340*/  FMUL.FTZ R0, R5, R0 ;  /* 0x0000000005007220 */ /* 0x020fe20000410000 */
[----:B---3--:R-:W-:Y:S02]  /*1350*/  HADD2.F32 R13, -RZ, R144.H0_H0 ;  /* 0x20000090ff0d7230 */ /* 0x008fe40000004100 */
[----:B----4-:R-:W-:-:S03]  /*1360*/  HADD2.F32 R14, -RZ, R148.H0_H0 ;  /* 0x20000094ff0e7230 */ /* 0x010fc60000004100 */
[-C--:B------:R-:W-:Y:S01]  /*1370*/  FMUL.FTZ R3, R3, R13.reuse ;  /* 0x0000000d03037220 */ /* 0x080fe20000410000 */
[----:B------:R-:W-:Y:S01]  /*1380*/  FADD.FTZ R204, R204, R13 ;  /* 0x0000000dcccc7221 */ /* 0x000fe20000010000 */
[----:B------:R-:W-:Y:S02]  /*1390*/  FFMA.FTZ R240, R0, R13, R240 ;  /* 0x0000000d00f07223 */ /* 0x000fe400000100f0 */
[----:B------:R-:W-:Y:S01]  /*13a0*/  FFMA.FTZ R3, R19, R14, R3 ;  /* 0x0000000e13037223 */ /* 0x000fe20000010003 */
[----:B------:R-:W-:Y:S02]  /*13b0*/  HADD2.F32 R19, -RZ, R144.H1_H1 ;  /* 0x30000090ff137230 */ /* 0x000fe40000004100 */
[----:B------:R-:W-:Y:S02]  /*13c0*/  HADD2.F32 R13, -RZ, R56.H1_H1 ;  /* 0x30000038ff0d7230 */ /* 0x000fe40000004100 */
[----:B------:R-:W-:-:S03]  /*13d0*/  HADD2.F32 R20, -RZ, R148.H1_H1 ;  /* 0x30000094ff147230 */ /* 0x000fc60000004100 */
[----:B------:R-:W-:Y:S02]  /*13e0*/  FMUL.FTZ R13, R13, R19 ;  /* 0x000000130d0d7220 */ /* 0x000fe40000410000 */
[----:B------:R-:W-:Y:S01]  /*13f0*/  FADD.FTZ R216, R216, R20 ;  /* 0x00000014d8d87221 */ /* 0x000fe20000010000 */
[----:B------:R-:W-:Y:S01]  /*1400*/  FADD.FTZ R205, R205, R19 ;  /* 0x00000013cdcd7221 */ /* 0x000fe20000010000 */
[----:B------:R-:W-:Y:S01]  /*1410*/  FFMA.FTZ R13, R21, R20, R13 ;  /* 0x00000014150d7223 */ /* 0x000fe2000001000d */
[----:B------:R-:W-:Y:S02]  /*1420*/  HADD2.F32 R21, -RZ, R145.H0_H0 ;  /* 0x20000091ff157230 */ /* 0x000fe40000004100 */
[----:B------:R-:W-:Y:S02]  /*1430*/  HADD2.F32 R144, -RZ, R53.H0_H0 ;  /* 0x20000035ff907230 */ /* 0x000fe40000004100 */
[----:B------:R-:W-:Y:S01]  /*1440*/  FADD.FTZ R196, R196, R14 ;  /* 0x0000000ec4c47221 */ /* 0x000fe20000010000 */
[----:B------:R-:W-:Y:S01]  /*1450*/  FFMA.FTZ R197, R0, R14, R197 ;  /* 0x0000000e00c57223 */ /* 0x000fe200000100c5 */
[----:B------:R-:W-:-:S04]  /*1460*/  FADD.FTZ R14, -R195, R157 ;  /* 0x0000009dc30e7221 */ /* 0x000fc80000010100 */
[----:B------:R-:W-:Y:S01]  /*1470*/  FMUL.FTZ R14, R5, R14 ;  /* 0x0000000e050e7220 */ /* 0x000fe20000410000 */
[----:B------:R-:W-:Y:S03]  /*1480*/  STL [R1+0x50], R196 ;  /* 0x000050c401007387 */ /* 0x000fe60000100800 */
[C---:B------:R-:W-:Y:S01]  /*1490*/  FFMA.FTZ R22, R14.reuse, R20, R22 ;  /* 0x000000140e167223 */ /* 0x040fe20000010016 */
[----:B------:R-:W-:Y:S01]  /*14a0*/  STL [R1+0xd0], R197 ;  /* 0x0000d0c501007387 */ /* 0x000fe20000100800 */
[----:B------:R-:W-:Y:S01]  /*14b0*/  FFMA.FTZ R241, R14, R19, R241 ;  /* 0x000000130ef17223 */ /* 0x000fe200000100f1 */
[----:B------:R-:W-:Y:S01]  /*14c0*/  FADD.FTZ R20, -R195, R158 ;  /* 0x0000009ec3147221 */ /* 0x000fe20000010100 */
[----:B------:R-:W-:Y:S01]  /*14d0*/  HADD2.F32 R19, -RZ, R57.H0_H0 ;  /* 0x20000039ff137230 */ /* 0x000fe20000004100 */
[----:B------:R-:W-:Y:S04]  /*14e0*/  STL [R1+0x54], R216 ;  /* 0x000054d801007387 */ /* 0x000fe80000100800 */
[----:B------:R0:W-:Y:S01]  /*14f0*/  STL [R1+0xd4], R22 ;  /* 0x0000d41601007387 */ /* 0x0001e20000100800 */
[----:B------:R-:W-:Y:S01]  /*1500*/  FMUL.FTZ R20, R5, R20 ;  /* 0x0000001405147220 */ /* 0x000fe20000410000 */
[----:B------:R-:W-:Y:S01]  /*1510*/  FMUL.FTZ R19, R19, R21 ;  /* 0x0000001513137220 */ /* 0x000fe20000410000 */
[----:B0-----:R-:W-:-:S05]  /*1520*/  HADD2.F32 R22, -RZ, R149.H0_H0 ;  /* 0x20000095ff167230 */ /* 0x001fca0000004100 */
[----:B------:R-:W-:Y:S01]  /*1530*/  FADD.FTZ R217, R217, R22 ;  /* 0x00000016d9d97221 */ /* 0x000fe20000010000 */
[-C--:B------:R-:W-:Y:S01]  /*1540*/  FFMA.FTZ R218, R20, R22.reuse, R218 ;  /* 0x0000001614da7223 */ /* 0x080fe200000100da */
[----:B------:R-:W-:Y:S01]  /*1550*/  FFMA.FTZ R19, R144, R22, R19 ;  /* 0x0000001690137223 */ /* 0x000fe20000010013 */
[----:B------:R-:W-:Y:S01]  /*1560*/  FADD.FTZ R22, -R195, R159 ;  /* 0x0000009fc3167221 */ /* 0x000fe20000010100 */
[----:B------:R-:W-:Y:S01]  /*1570*/  HADD2.F32 R144, -RZ, R149.H1_H1 ;  /* 0x30000095ff907230 */ /* 0x000fe20000004100 */
[----:B------:R-:W-:Y:S02]  /*1580*/  STL [R1+0x58], R217 ;  /* 0x000058d901007387 */ /* 0x000fe40000100800 */
[----:B------:R-:W-:Y:S02]  /*1590*/  FMUL.FTZ R22, R5, R22 ;  /* 0x0000001605167220 */ /* 0x000fe40000410000 */
[----:B------:R-:W-:Y:S01]  /*15a0*/  STL [R1+0xd8], R218 ;  /* 0x0000d8da01007387 */ /* 0x000fe20000100800 */
[----:B------:R-:W-:-:S03]  /*15b0*/  FADD.FTZ R168, R168, R144 ;  /* 0x00000090a8a87221 */ /* 0x000fc60000010000 */
[----:B------:R-:W2:Y:S04]  /*15c0*/  LDL.LU R159, [R1+0x48] ;  /* 0x00004800019f7983 */ /* 0x000ea80000300800 */
[----:B------:R-:W3:Y:S01]  /*15d0*/  LDL.LU R158, [R1+0xc8] ;  /* 0x0000c800019e7983 */ /* 0x000ee20000300800 */
[----:B------:R-:W-:-:S03]  /*15e0*/  FFMA.FTZ R167, R22, R144, R167 ;  /* 0x0000009016a77223 */ /* 0x000fc600000100a7 */
        /* <DEDUP_REMOVED lines=17> */
[----:B------:R-:W-:Y:S01]  /*1700*/  FMUL.FTZ R148, R145, R144 ;  /* 0x0000009091947220 */ /* 0x000fe20000410000 */
[----:B------:R-:W-:-:S02]  /*1710*/  HADD2.F32 R145, -RZ, R150.H0_H0 ;  /* 0x20000096ff917230 */ /* 0x000fc40000004100 */
[----:B0-----:R-:W-:Y:S01]  /*1720*/  FMUL.FTZ R168, R5, R152 ;  /* 0x0000009805a87220 */ /* 0x001fe20000410000 */
[----:B------:R-:W-:Y:S02]  /*1730*/  HADD2.F32 R146, -RZ, R146.H1_H1 ;  /* 0x30000092ff927230 */ /* 0x000fe40000004100 */
[-C--:B-1----:R-:W-:Y:S01]  /*1740*/  FFMA.FTZ R167, R149, R145.reuse, R148 ;  /* 0x0000009195a77223 */ /* 0x082fe20000010094 */
[----:B------:R-:W-:Y:S01]  /*1750*/  FADD.FTZ R180, R180, R145 ;  /* 0x00000091b4b47221 */ /* 0x000fe20000010000 */
[----:B------:R-:W-:Y:S01]  /*1760*/  FFMA.FTZ R179, R168, R145, R179 ;  /* 0x00000091a8b37223 */ /* 0x000fe200000100b3 */
[----:B------:R-:W-:Y:S02]  /*1770*/  HADD2.F32 R145, -RZ, R58.H1_H1 ;  /* 0x3000003aff917230 */ /* 0x000fe40000004100 */
[----:B------:R-:W-:Y:S01]  /*1780*/  FADD.FTZ R148, -R195, R153 ;  /* 0x00000099c3947221 */ /* 0x000fe20000010100 */
[----:B------:R-:W-:Y:S01]  /*1790*/  FADD.FTZ R92, R92, R144 ;  /* 0x000000905c5c7221 */ /* 0x000fe20000010000 */
[----:B------:R-:W-:Y:S01]  /*17a0*/  FFMA.FTZ R236, R168, R144, R236 ;  /* 0x00000090a8ec7223 */ /* 0x000fe200000100ec */
[----:B------:R0:W-:Y:S01]  /*17b0*/  STL [R1+0x40], R180 ;  /* 0x000040b401007387 */ /* 0x0001e20000100800 */
[----:B------:R-:W-:-:S02]  /*17c0*/  HADD2.F32 R144, -RZ, R150.H1_H1 ;  /* 0x30000096ff907230 */ /* 0x000fc40000004100 */
[----:B------:R-:W-:Y:S01]  /*17d0*/  FMUL.FTZ R145, R145, R146 ;  /* 0x0000009291917220 */ /* 0x000fe20000410000 */
[----:B------:R-:W-:Y:S01]  /*17e0*/  HADD2.F32 R149, -RZ, R54.H1_H1 ;  /* 0x30000036ff957230 */ /* 0x000fe20000004100 */
[----:B------:R1:W-:Y:S01]  /*17f0*/  STL [R1+0xc0], R179 ;  /* 0x0000c0b301007387 */ /* 0x0003e20000100800 */
[----:B------:R-:W-:Y:S01]  /*1800*/  FADD.FTZ R93, R93, R146 ;  /* 0x000000925d5d7221 */ /* 0x000fe20000010000 */
[----:B------:R-:W-:Y:S01]  /*1810*/  FADD.FTZ R190, R190, R144 ;  /* 0x00000090bebe7221 */ /* 0x000fe20000010000 */
[----:B0-----:R-:W-:Y:S01]  /*1820*/  FMUL.FTZ R180, R5, R148 ;  /* 0x0000009405b47220 */ /* 0x001fe20000410000 */
[----:B-1----:R-:W-:-:S03]  /*1830*/  FFMA.FTZ R179, R149, R144, R145 ;  /* 0x0000009095b37223 */ /* 0x002fc60000010091 */
[C---:B------:R-:W-:Y:S01]  /*1840*/  FFMA.FTZ R189, R180.reuse, R144, R189 ;  /* 0x00000090b4bd7223 */ /* 0x040fe200000100bd */
[----:B------:R-:W-:Y:S01]  /*1850*/  FFMA.FTZ R237, R180, R146, R237 ;  /* 0x00000092b4ed7223 */ /* 0x000fe200000100ed */
[----:B------:R-:W-:Y:S02]  /*1860*/  HADD2.F32 R146, -RZ, R59.H0_H0 ;  /* 0x2000003bff927230 */ /* 0x000fe40000004100 */
[----:B------:R-:W-:Y:S01]  /*1870*/  FADD.FTZ R149, -R195, R154 ;  /* 0x0000009ac3957221 */ /* 0x000fe20000010100 */
[----:B------:R-:W-:Y:S01]  /*1880*/  HADD2.F32 R144, -RZ, R147.H0_H0 ;  /* 0x20000093ff907230 */ /* 0x000fe20000004100 */
[----:B------:R0:W-:Y:S01]  /*1890*/  STL [R1+0x44], R190 ;  /* 0x000044be01007387 */ /* 0x0001e20000100800 */
[----:B------:R-:W-:Y:S02]  /*18a0*/  HADD2.F32 R148, -RZ, R55.H0_H0 ;  /* 0x20000037ff947230 */ /* 0x000fe40000004100 */
[----:B------:R-:W-:Y:S02]  /*18b0*/  HADD2.F32 R145, -RZ, R151.H0_H0 ;  /* 0x20000097ff917230 */ /* 0x000fe40000004100 */
[----:B------:R-:W-:Y:S01]  /*18c0*/  FMUL.FTZ R146, R146, R144 ;  /* 0x0000009092927220 */ /* 0x000fe20000410000 */
[----:B------:R1:W-:Y:S01]  /*18d0*/  STL [R1+0xc4], R189 ;  /* 0x0000c4bd01007387 */ /* 0x0003e20000100800 */
[----:B0-----:R-:W-:Y:S01]  /*18e0*/  FMUL.FTZ R190, R5, R149 ;  /* 0x0000009505be7220 */ /* 0x001fe20000410000 */
[----:B------:R-:W-:-:S02]  /*18f0*/  HADD2.F32 R147, -RZ, R147.H1_H1 ;  /* 0x30000093ff937230 */ /* 0x000fc40000004100 */
[----:B-1----:R-:W-:Y:S01]  /*1900*/  FFMA.FTZ R189, R148, R145, R146 ;  /* 0x0000009194bd7223 */ /* 0x002fe20000010092 */
[----:B------:R-:W-:Y:S01]  /*1910*/  FADD.FTZ R146, -R195, R155 ;  /* 0x0000009bc3927221 */ /* 0x000fe20000010100 */
[----:B------:R-:W-:Y:S01]  /*1920*/  FADD.FTZ R94, R94, R144 ;  /* 0x000000905e5e7221 */ /* 0x000fe20000010000 */
[----:B------:R-:W-:Y:S01]  /*1930*/  FFMA.FTZ R238, R190, R144, R238 ;  /* 0x00000090beee7223 */ /* 0x000fe200000100ee */
[----:B------:R-:W-:Y:S02]  /*1940*/  HADD2.F32 R144, -RZ, R151.H1_H1 ;  /* 0x30000097ff907230 */ /* 0x000fe40000004100 */
[----:B------:R-:W-:Y:S01]  /*1950*/  FMUL.FTZ R196, R5, R146 ;  /* 0x0000009205c47220 */ /* 0x000fe20000410000 */
[----:B------:R-:W-:Y:S02]  /*1960*/  HADD2.F32 R148, -RZ, R55.H1_H1 ;  /* 0x30000037ff947230 */ /* 0x000fe40000004100 */
[----:B------:R-:W-:Y:S01]  /*1970*/  FADD.FTZ R95, R95, R147 ;  /* 0x000000935f5f7221 */ /* 0x000fe20000010000 */
[----:B------:R-:W-:Y:S01]  /*1980*/  IADD3 R218, PT, PT, R2, 0x20, RZ ;  /* 0x0000002002da7810 */ /* 0x000fe20007ffe0ff */
[----:B------:R-:W-:Y:S01]  /*1990*/  FFMA.FTZ R239, R196, R147, R239 ;  /* 0x00000093c4ef7223 */ /* 0x000fe200000100ef */
[----:B--2---:R-:W-:Y:S01]  /*19a0*/  FADD.FTZ R159, R159, R145 ;  /* 0x000000919f9f7221 */ /* 0x004fe20000010000 */
[----:B---3--:R-:W-:Y:S01]  /*19b0*/  FFMA.FTZ R158, R190, R145, R158 ;  /* 0x00000091be9e7223 */ /* 0x008fe2000001009e */
[----:B------:R-:W-:-:S05]  /*19c0*/  HADD2.F32 R145, -RZ, R59.H1_H1 ;  /* 0x3000003bff917230 */ /* 0x000fca0000004100 */
[----:B------:R-:W-:Y:S01]  /*19d0*/  FMUL.FTZ R145, R145, R147 ;  /* 0x0000009391917220 */ /* 0x000fe20000410000 */
[----:B----4-:R-:W-:-:S03]  /*19e0*/  FADD.FTZ R157, R157, R144 ;  /* 0x000000909d9d7221 */ /* 0x010fc60000010000 */
[-C--:B------:R-:W-:Y:S01]  /*19f0*/  FFMA.FTZ R197, R148, R144.reuse, R145 ;  /* 0x0000009094c57223 */ /* 0x080fe20000010091 */
[----:B------:R-:W-:Y:S01]  /*1a00*/  FADD.FTZ R145, RZ, R3 ;  /* 0x00000003ff917221 */ /* 0x000fe20000010000 */
[----:B------:R-:W-:Y:S01]  /*1a10*/  FFMA.FTZ R156, R196, R144, R156 ;  /* 0x00000090c49c7223 */ /* 0x000fe2000001009c */
[----:B------:R-:W-:Y:S02]  /*1a20*/  FFMA.FTZ R144, R0, R3, RZ ;  /* 0x0000000300907223 */ /* 0x000fe400000100ff */
[----:B------:R-:W-:Y:S01]  /*1a30*/  FADD.FTZ R145, R145, R13 ;  /* 0x0000000d91917221 */ /* 0x000fe20000010000 */
[----:B------:R1:W-:Y:S01]  /*1a40*/  STL [R1+0x48], R159 ;  /* 0x0000489f01007387 */ /* 0x0003e20000100800 */
[----:B------:R-:W-:-:S03]  /*1a50*/  FFMA.FTZ R144, R14, R13, R144 ;  /* 0x0000000d0e907223 */ /* 0x000fc60000010090 */
[----:B------:R1:W-:Y:S01]  /*1a60*/  STL [R1+0xc8], R158 ;  /* 0x0000c89e01007387 */ /* 0x0003e20000100800 */
[----:B------:R-:W-:Y:S01]  /*1a70*/  FADD.FTZ R145, R145, R19 ;  /* 0x0000001391917221 */ /* 0x000fe20000010000 */
[----:B------:R-:W-:Y:S02]  /*1a80*/  FFMA.FTZ R144, R20, R19, R144 ;  /* 0x0000001314907223 */ /* 0x000fe40000010090 */
[----:B------:R1:W-:Y:S04]  /*1a90*/  STL [R1+0x4c], R157 ;  /* 0x00004c9d01007387 */ /* 0x0003e80000100800 */
        /* <DEDUP_REMOVED lines=11> */
.L_x_3463:
[----:B------:R-:W-:Y:S05]  /*1b50*/  BSYNC.RECONVERGENT B1 ;  /* 0x0000000000017941 */ /* 0x000fea0003800200 */
.L_x_3462:
        /* <DEDUP_REMOVED lines=17> */
[----:B0-----:R-:W-:-:S05]  /*1c70*/  IMAD.WIDE.U32 R36, R218, 0x20, R36 ;  /* 0x00000020da247825 */ /* 0x001fca00078e0024 */
[----:B------:R-:W3:Y:S01]  /*1c80*/  LDG.E.128 R156, desc[UR8][R36.64] ;  /* 0x00000008249c7981 */ /* 0x000ee2000c1e1d00 */
[----:B------:R-:W-:-:S03]  /*1c90*/  ISETP.NE.U32.AND P0, PT, RZ, UR10, PT ;  /* 0x0000000aff007c0c */ /* 0x000fc6000bf05070 */
[----:B------:R0:W3:Y:S01]  /*1ca0*/  LDG.E.128 R152, desc[UR8][R36.64+0x10] ;  /* 0x0000100824987981 */ /* 0x0000e2000c1e1d00 */
[----:B------:R-:W-:Y:S02]  /*1cb0*/  ISETP.NE.AND.EX P2, PT, RZ, UR11, PT, P0 ;  /* 0x0000000bff007c0c */ /* 0x000fe4000bf45300 */
[----:B------:R-:W-:-:S04]  /*1cc0*/  ISETP.NE.U32.AND P0, PT, RZ, UR24, PT ;  /* 0x00000018ff007c0c */ /* 0x000fc8000bf05070 */
[----:B------:R-:W-:-:S07]  /*1cd0*/  ISETP.NE.AND.EX P0, PT, RZ, UR25, PT, P0 ;  /* 0x00000019ff007c0c */ /* 0x000fce000bf05300 */
[----:B0-----:R-:W0:Y:S01]  /*1ce0*/  @P2 LDC.64 R36, c[0x0][0x3b8] ;  /* 0x0000ee00ff242b82 */ /* 0x001e220000000a00 */
[----:B------:R-:W-:Y:S02]  /*1cf0*/  HADD2.F32 R6, -RZ, R64.H0_H0 ;  /* 0x20000040ff067230 */ /* 0x000fe40000004100 */
[----:B------:R-:W-:-:S05]  /*1d00*/  HADD2.F32 R11, -RZ, R60.H0_H0 ;  /* 0x2000003cff0b7230 */ /* 0x000fca0000004100 */
[----:B------:R-:W1:Y:S01]  /*1d10*/  @P0 LDC.64 R198, c[0x0][0x438] ;  /* 0x00010e00ffc60b82 */ /* 0x000e620000000a00 */
        /* <DEDUP_REMOVED lines=8> */
[----:B----4-:R-:W-:Y:S02]  /*1da0*/  HADD2.F32 R12, -RZ, R148.H0_H0 ;  /* 0x20000094ff0c7230 */ /* 0x010fe40000004100 */
[----:B--2---:R-:W-:-:S03]  /*1db0*/  HADD2.F32 R17, -RZ, R144.H0_H0 ;  /* 0x20000090ff117230 */ /* 0x004fc60000004100 */
[----:B------:R-:W-:Y:S01]  /*1dc0*/  FADD.FTZ R23, R23, R12 ;  /* 0x0000000c17177221 */ /* 0x000fe20000010000 */
[----:B---3--:R-:W-:Y:S01]  /*1dd0*/  FADD.FTZ R4, -R195, R156 ;  /* 0x0000009cc3047221 */ /* 0x008fe20000010100 */
[----:B------:R-:W-:-:S03]  /*1de0*/  FMUL.FTZ R6, R6, R17 ;  /* 0x0000001106067220 */ /* 0x000fc60000410000 */
[----:B-----5:R-:W-:Y:S01]  /*1df0*/  FMUL.FTZ R4, R5, R4 ;  /* 0x0000000405047220 */ /* 0x020fe20000410000 */
[-C--:B------:R-:W-:Y:S01]  /*1e00*/  FFMA.FTZ R6, R11, R12.reuse, R6 ;  /* 0x0000000c0b067223 */ /* 0x080fe20000010006 */
[----:B------:R0:W-:Y:S01]  /*1e10*/  STL [R1+0x30], R23 ;  /* 0x0000301701007387 */ /* 0x0001e20000100800 */
[----:B------:R-:W-:Y:S02]  /*1e20*/  HADD2.F32 R11, -RZ, R64.H1_H1 ;  /* 0x30000040ff0b7230 */ /* 0x000fe40000004100 */
[----:B------:R-:W-:Y:S01]  /*1e30*/  FFMA.FTZ R188, R4, R12, R188 ;  /* 0x0000000c04bc7223 */ /* 0x000fe200000100bc */
[----:B------:R-:W-:Y:S02]  /*1e40*/  HADD2.F32 R18, -RZ, R148.H1_H1 ;  /* 0x30000094ff127230 */ /* 0x000fe40000004100 */
[----:B------:R-:W-:Y:S01]  /*1e50*/  FADD.FTZ R12, -R195, R157 ;  /* 0x0000009dc30c7221 */ /* 0x000fe20000010100 */
[----:B------:R-:W-:Y:S01]  /*1e60*/  FADD.FTZ R40, R40, R17 ;  /* 0x0000001128287221 */ /* 0x000fe20000010000 */
[----:B------:R-:W-:Y:S01]  /*1e70*/  FFMA.FTZ R232, R4, R17, R232 ;  /* 0x0000001104e87223 */ /* 0x000fe200000100e8 */
[----:B0-----:R-:W-:-:S02]  /*1e80*/  HADD2.F32 R23, -RZ, R144.H1_H1 ;  /* 0x30000090ff177230 */ /* 0x001fc40000004100 */
[----:B------:R-:W-:Y:S01]  /*1e90*/  FMUL.FTZ R12, R5, R12 ;  /* 0x0000000c050c7220 */ /* 0x000fe20000410000 */
[----:B------:R-:W-:Y:S02]  /*1ea0*/  HADD2.F32 R17, -RZ, R60.H1_H1 ;  /* 0x3000003cff117230 */ /* 0x000fe40000004100 */
[----:B------:R-:W-:Y:S01]  /*1eb0*/  FADD.FTZ R24, R24, R18 ;  /* 0x0000001218187221 */ /* 0x000fe20000010000 */
[----:B------:R-:W-:Y:S01]  /*1ec0*/  FMUL.FTZ R11, R11, R23 ;  /* 0x000000170b0b7220 */ /* 0x000fe20000410000 */
[-C--:B------:R-:W-:Y:S01]  /*1ed0*/  FFMA.FTZ R187, R12, R18.reuse, R187 ;  /* 0x000000120cbb7223 */ /* 0x080fe200000100bb */
[----:B------:R-:W-:Y:S02]  /*1ee0*/  STL [R1+0xb0], R188 ;  /* 0x0000b0bc01007387 */ /* 0x000fe40000100800 */
[----:B------:R-:W-:Y:S01]  /*1ef0*/  FFMA.FTZ R11, R17, R18, R11 ;  /* 0x00000012110b7223 */ /* 0x000fe2000001000b */
[----:B------:R-:W-:Y:S01]  /*1f00*/  FADD.FTZ R18, -R195, R158 ;  /* 0x0000009ec3127221 */ /* 0x000fe20000010100 */
[----:B------:R0:W-:Y:S01]  /*1f10*/  STL [R1+0x34], R24 ;  /* 0x0000341801007387 */ /* 0x0001e20000100800 */
[----:B------:R-:W-:-:S02]  /*1f20*/  HADD2.F32 R17, -RZ, R65.H0_H0 ;  /* 0x20000041ff117230 */ /* 0x000fc40000004100 */
[----:B------:R-:W-:Y:S01]  /*1f30*/  FMUL.FTZ R18, R5, R18 ;  /* 0x0000001205127220 */ /* 0x000fe20000410000 */
[----:B------:R-:W-:Y:S02]  /*1f40*/  HADD2.F32 R144, -RZ, R145.H0_H0 ;  /* 0x20000091ff907230 */ /* 0x000fe40000004100 */
[----:B0-----:R-:W-:Y:S02]  /*1f50*/  HADD2.F32 R24, -RZ, R149.H0_H0 ;  /* 0x20000095ff187230 */ /* 0x001fe40000004100 */
[----:B------:R-:W-:Y:S01]  /*1f60*/  FADD.FTZ R41, R41, R23 ;  /* 0x0000001729297221 */ /* 0x000fe20000010000 */
[----:B------:R-:W-:Y:S01]  /*1f70*/  FFMA.FTZ R233, R12, R23, R233 ;  /* 0x000000170ce97223 */ /* 0x000fe200000100e9 */
[----:B------:R-:W-:Y:S02]  /*1f80*/  HADD2.F32 R23, -RZ, R61.H0_H0 ;  /* 0x2000003dff177230 */ /* 0x000fe40000004100 */
[----:B------:R-:W-:Y:S01]  /*1f90*/  FADD.FTZ R178, R178, R24 ;  /* 0x00000018b2b27221 */ /* 0x000fe20000010000 */
[----:B------:R-:W-:Y:S01]  /*1fa0*/  FFMA.FTZ R177, R18, R24, R177 ;  /* 0x0000001812b17223 */ /* 0x000fe200000100b1 */
[----:B------:R-:W-:Y:S01]  /*1fb0*/  FMUL.FTZ R17, R17, R144 ;  /* 0x0000009011117220 */ /* 0x000fe20000410000 */
[----:B------:R-:W-:Y:S01]  /*1fc0*/  HADD2.F32 R149, -RZ, R149.H1_H1 ;  /* 0x30000095ff957230 */ /* 0x000fe20000004100 */
[----:B------:R-:W-:Y:S01]  /*1fd0*/  STL [R1+0xb4], R187 ;  /* 0x0000b4bb01007387 */ /* 0x000fe20000100800 */
[----:B------:R-:W-:-:S02]  /*1fe0*/  HADD2.F32 R148, -RZ, R145.H1_H1 ;  /* 0x30000091ff947230 */ /* 0x000fc40000004100 */
[----:B------:R-:W-:Y:S01]  /*1ff0*/  FFMA.FTZ R17, R23, R24, R17 ;  /* 0x0000001817117223 */ /* 0x000fe20000010011 */
[----:B------:R0:W-:Y:S01]  /*2000*/  STL [R1+0x38], R178 ;  /* 0x000038b201007387 */ /* 0x0001e20000100800 */
[----:B------:R-:W-:Y:S02]  /*2010*/  HADD2.F32 R23, -RZ, R65.H1_H1 ;  /* 0x30000041ff177230 */ /* 0x000fe40000004100 */
[----:B------:R-:W-:Y:S01]  /*2020*/  FADD.FTZ R166, R166, R149 ;  /* 0x00000095a6a67221 */ /* 0x000fe20000010000 */
[----:B------:R1:W-:Y:S01]  /*2030*/  STL [R1+0xb8], R177 ;  /* 0x0000b8b101007387 */ /* 0x0003e20000100800 */
[----:B------:R-:W-:-:S03]  /*2040*/  FADD.FTZ R145, -R195, R159 ;  /* 0x0000009fc3917221 */ /* 0x000fc60000010100 */
[----:B0-----:R-:W2:Y:S04]  /*2050*/  LDL.LU R178, [R1+0x20] ;  /* 0x0000200001b27983 */ /* 0x001ea80000300800 */
[----:B-1----:R-:W3:Y:S01]  /*2060*/  LDL.LU R177, [R1+0xa0] ;  /* 0x0000a00001b17983 */ /* 0x002ee20000300800 */
[----:B------:R-:W-:Y:S01]  /*2070*/  FMUL.FTZ R24, R23, R148 ;  /* 0x0000009417187220 */ /* 0x000fe20000410000 */
[----:B------:R-:W-:Y:S02]  /*2080*/  FMUL.FTZ R23, R5, R145 ;  /* 0x0000009105177220 */ /* 0x000fe40000410000 */
[----:B------:R0:W-:Y:S04]  /*2090*/  STL [R1+0x3c], R166 ;  /* 0x00003ca601007387 */ /* 0x0001e80000100800 */
[----:B------:R-:W4:Y:S01]  /*20a0*/  LDL.LU R188, [R1+0x24] ;  /* 0x0000240001bc7983 */ /* 0x000f220000300800 */
[----:B------:R-:W-:-:S03]  /*20b0*/  FFMA.FTZ R165, R23, R149, R165 ;  /* 0x0000009517a57223 */ /* 0x000fc600000100a5 */
[----:B------:R-:W4:Y:S04]  /*20c0*/  LDL.LU R187, [R1+0xa4] ;  /* 0x0000a40001bb7983 */ /* 0x000f280000300800 */
[----:B------:R-:W4:Y:S04]  /*20d0*/  LDL.LU R198, [R1+0x28] ;  /* 0x0000280001c67983 */ /* 0x000f280000300800 */
[----:B------:R1:W-:Y:S04]  /*20e0*/  STL [R1+0xbc], R165 ;  /* 0x0000bca501007387 */ /* 0x0003e80000100800 */
[----:B------:R-:W4:Y:S04]  /*20f0*/  LDL.LU R159, [R1+0xa8] ;  /* 0x0000a800019f7983 */ /* 0x000f280000300800 */
[----:B------:R-:W4:Y:S04]  /*2100*/  LDL.LU R158, [R1+0x2c] ;  /* 0x00002c00019e7983 */ /* 0x000f280000300800 */
[----:B------:R-:W4:Y:S01]  /*2110*/  LDL.LU R157, [R1+0xac] ;  /* 0x0000ac00019d7983 */ /* 0x000f220000300800 */
[----:B------:R-:W-:Y:S01]  /*2120*/  FADD.FTZ R42, R42, R144 ;  /* 0x000000902a2a7221 */ /* 0x000fe20000010000 */
[----:B------:R-:W-:Y:S01]  /*2130*/  FFMA.FTZ R234, R18, R144, R234 ;  /* 0x0000009012ea7223 */ /* 0x000fe200000100ea */
[----:B------:R-:W-:-:S02]  /*2140*/  HADD2.F32 R144, -RZ, R61.H1_H1 ;  /* 0x3000003dff907230 */ /* 0x000fc40000004100 */
[----:B------:R-:W-:-:S03]  /*2150*/  HADD2.F32 R156, -RZ, R146.H0_H0 ;  /* 0x20000092ff9c7230 */ /* 0x000fc60000004100 */
[----:B------:R-:W-:Y:S01]  /*2160*/  FFMA.FTZ R24, R144, R149, R24 ;  /* 0x0000009590187223 */ /* 0x000fe20000010018 */
[----:B------:R-:W-:Y:S02]  /*2170*/  HADD2.F32 R144, -RZ, R66.H0_H0 ;  /* 0x20000042ff907230 */ /* 0x000fe40000004100 */
[----:B------:R-:W-:Y:S01]  /*2180*/  FADD.FTZ R43, R43, R148 ;  /* 0x000000942b2b7221 */ /* 0x000fe20000010000 */
[----:B------:R-:W-:Y:S01]  /*2190*/  FFMA.FTZ R235, R23, R148, R235 ;  /* 0x0000009417eb7223 */ /* 0x000fe200000100eb */
[----:B------:R-:W-:Y:S02]  /*21a0*/  HADD2.F32 R145, -RZ, R62.H0_H0 ;  /* 0x2000003eff917230 */ /* 0x000fe40000004100 */
[----:B------:R-:W-:Y:S01]  /*21b0*/  FADD.FTZ R148, -R195, R152 ;  /* 0x00000098c3947221 */ /* 0x000fe20000010100 */
[----:B------:R-:W-:Y:S02]  /*21c0*/  HADD2.F32 R149, -RZ, R150.H0_H0 ;  /* 0x20000096ff957230 */ /* 0x000fe40000004100 */
[----:B------:R-:W-:Y:S01]  /*21d0*/  FMUL.FTZ R144, R144, R156 ;  /* 0x0000009c90907220 */ /* 0x000fe20000410000 */
[----:B0-----:R-:W-:Y:S01]  /*21e0*/  FMUL.FTZ R166, R5, R148 ;  /* 0x0000009405a67220 */ /* 0x001fe20000410000 */
[----:B------:R-:W-:-:S02]  /*21f0*/  HADD2.F32 R148, -RZ, R146.H1_H1 ;  /* 0x30000092ff947230 */ /* 0x000fc40000004100 */
[-C--:B-1----:R-:W-:Y:S01]  /*2200*/  FFMA.FTZ R165, R145, R149.reuse, R144 ;  /* 0x0000009591a57223 */ /* 0x082fe20000010090 */
[----:B------:R-:W-:Y:S02]  /*2210*/  HADD2.F32 R144, -RZ, R66.H1_H1 ;  /* 0x30000042ff907230 */ /* 0x000fe40000004100 */
[----:B------:R-:W-:Y:S01]  /*2220*/  FADD.FTZ R146, -R195, R153 ;  /* 0x00000099c3927221 */ /* 0x000fe20000010100 */
[----:B------:R-:W-:Y:S02]  /*2230*/  HADD2.F32 R150, -RZ, R150.H1_H1 ;  /* 0x30000096ff967230 */ /* 0x000fe40000004100 */
[----:B------:R-:W-:Y:S02]  /*2240*/  HADD2.F32 R145, -RZ, R62.H1_H1 ;  /* 0x3000003eff917230 */ /* 0x000fe40000004100 */
[----:B------:R-:W-:Y:S01]  /*2250*/  FMUL.FTZ R144, R144, R148 ;  /* 0x0000009490907220 */ /* 0x000fe20000410000 */
[----:B------:R-:W-:Y:S01]  /*2260*/  FADD.FTZ R85, R85, R148 ;  /* 0x0000009455557221 */ /* 0x000fe20000010000 */
[----:B------:R-:W-:Y:S01]  /*2270*/  FADD.FTZ R84, R84, R156 ;  /* 0x0000009c54547221 */ /* 0x000fe20000010000 */
[----:B------:R-:W-:Y:S01]  /*2280*/  FFMA.FTZ R228, R166, R156, R228 ;  /* 0x0000009ca6e47223 */ /* 0x000fe200000100e4 */
[----:B------:R-:W-:Y:S01]  /*2290*/  IADD3 R218, PT, PT, R218, 0x20, RZ ;  /* 0x00000020dada7810 */ /* 0x000fe20007ffe0ff */
[----:B--2---:R-:W-:Y:S01]  /*22a0*/  FADD.FTZ R178, R178, R149 ;  /* 0x00000095b2b27221 */ /* 0x004fe20000010000 */
[----:B---3--:R-:W-:-:S04]  /*22b0*/  FFMA.FTZ R177, R166, R149, R177 ;  /* 0x00000095a6b17223 */ /* 0x008fc800000100b1 */
[----:B------:R0:W-:Y:S01]  /*22c0*/  STL [R1+0x20], R178 ;  /* 0x000020b201007387 */ /* 0x0001e20000100800 */
[----:B------:R-:W-:-:S03]  /*22d0*/  HADD2.F32 R149, -RZ, R147.H0_H0 ;  /* 0x20000093ff957230 */ /* 0x000fc60000004100 */
[----:B------:R1:W-:Y:S01]  /*22e0*/  STL [R1+0xa0], R177 ;  /* 0x0000a0b101007387 */ /* 0x0003e20000100800 */
[----:B----4-:R-:W-:Y:S01]  /*22f0*/  FADD.FTZ R188, R188, R150 ;  /* 0x00000096bcbc7221 */ /* 0x010fe20000010000 */
[----:B0-----:R-:W-:Y:S01]  /*2300*/  FMUL.FTZ R178, R5, R146 ;  /* 0x0000009205b27220 */ /* 0x001fe20000410000 */
[----:B------:R-:W-:Y:S01]  /*2310*/  FADD.FTZ R146, -R195, R154 ;  /* 0x0000009ac3927221 */ /* 0x000fe20000010100 */
[-C--:B-1----:R-:W-:Y:S01]  /*2320*/  FFMA.FTZ R177, R145, R150.reuse, R144 ;  /* 0x0000009691b17223 */ /* 0x082fe20000010090 */
[----:B------:R-:W-:Y:S02]  /*2330*/  HADD2.F32 R144, -RZ, R67.H0_H0 ;  /* 0x20000043ff907230 */ /* 0x000fe40000004100 */
[C---:B------:R-:W-:Y:S01]  /*2340*/  FFMA.FTZ R187, R178.reuse, R150, R187 ;  /* 0x00000096b2bb7223 */ /* 0x040fe200000100bb */
[----:B------:R-:W-:Y:S01]  /*2350*/  FFMA.FTZ R229, R178, R148, R229 ;  /* 0x00000094b2e57223 */ /* 0x000fe200000100e5 */
[----:B------:R0:W-:Y:S01]  /*2360*/  STL [R1+0x24], R188 ;  /* 0x000024bc01007387 */ /* 0x0001e20000100800 */
[----:B------:R-:W-:-:S02]  /*2370*/  HADD2.F32 R145, -RZ, R63.H0_H0 ;  /* 0x2000003fff917230 */ /* 0x000fc40000004100 */
[----:B------:R-:W-:Y:S01]  /*2380*/  FMUL.FTZ R144, R144, R149 ;  /* 0x0000009590907220 */ /* 0x000fe20000410000 */
[----:B------:R-:W-:Y:S01]  /*2390*/  HADD2.F32 R148, -RZ, R151.H0_H0 ;  /* 0x20000097ff947230 */ /* 0x000fe20000004100 */
[----:B------:R1:W-:Y:S01]  /*23a0*/  STL [R1+0xa4], R187 ;  /* 0x0000a4bb01007387 */ /* 0x0003e20000100800 */
[----:B0-----:R-:W-:-:S03]  /*23b0*/  FMUL.FTZ R188, R5, R146 ;  /* 0x0000009205bc7220 */ /* 0x001fc60000410000 */
[----:B------:R-:W-:Y:S01]  /*23c0*/  FADD.FTZ R198, R198, R148 ;  /* 0x00000094c6c67221 */ /* 0x000fe20000010000 */
[-C--:B-1----:R-:W-:Y:S01]  /*23d0*/  FFMA.FTZ R187, R145, R148.reuse, R144 ;  /* 0x0000009491bb7223 */ /* 0x082fe20000010090 */
[----:B------:R-:W-:Y:S01]  /*23e0*/  FFMA.FTZ R159, R188, R148, R159 ;  /* 0x00000094bc9f7223 */ /* 0x000fe2000001009f */
[----:B------:R-:W-:Y:S02]  /*23f0*/  HADD2.F32 R148, -RZ, R147.H1_H1 ;  /* 0x30000093ff947230 */ /* 0x000fe40000004100 */
[----:B------:R-:W-:Y:S02]  /*2400*/  HADD2.F32 R144, -RZ, R67.H1_H1 ;  /* 0x30000043ff907230 */ /* 0x000fe40000004100 */
[----:B------:R-:W-:Y:S01]  /*2410*/  FADD.FTZ R146, -R195, R155 ;  /* 0x0000009bc3927221 */ /* 0x000fe20000010100 */
[----:B------:R-:W-:Y:S02]  /*2420*/  HADD2.F32 R147, -RZ, R151.H1_H1 ;  /* 0x30000097ff937230 */ /* 0x000fe40000004100 */
[----:B------:R-:W-:-:S02]  /*2430*/  HADD2.F32 R145, -RZ, R63.H1_H1 ;  /* 0x3000003fff917230 */ /* 0x000fc40000004100 */
[----:B------:R-:W-:Y:S01]  /*2440*/  FMUL.FTZ R144, R144, R148 ;  /* 0x0000009490907220 */ /* 0x000fe20000410000 */
[----:B------:R0:W-:Y:S03]  /*2450*/  STL [R1+0x28], R198 ;  /* 0x000028c601007387 */ /* 0x0001e60000100800 */
[----:B------:R-:W-:Y:S01]  /*2460*/  FFMA.FTZ R199, R145, R147, R144 ;  /* 0x0000009391c77223 */ /* 0x000fe20000010090 */
[----:B------:R-:W-:Y:S01]  /*2470*/  FADD.FTZ R144, R216, R6 ;  /* 0x00000006d8907221 */ /* 0x000fe20000010000 */
[----:B------:R-:W-:Y:S01]  /*2480*/  FFMA.FTZ R145, R4, R6, R217 ;  /* 0x0000000604917223 */ /* 0x000fe200000100d9 */
[----:B------:R-:W-:Y:S01]  /*2490*/  FADD.FTZ R158, R158, R147 ;  /* 0x000000939e9e7221 */ /* 0x000fe20000010000 */
[----:B0-----:R-:W-:Y:S01]  /*24a0*/  FMUL.FTZ R198, R5, R146 ;  /* 0x0000009205c67220 */ /* 0x001fe20000410000 */
[----:B------:R-:W-:Y:S01]  /*24b0*/  FADD.FTZ R144, R144, R11 ;  /* 0x0000000b90907221 */ /* 0x000fe20000010000 */
[----:B------:R-:W-:-:S02]  /*24c0*/  FFMA.FTZ R145, R12, R11, R145 ;  /* 0x0000000b0c917223 */ /* 0x000fc40000010091 */
[----:B------:R-:W-:Y:S01]  /*24d0*/  FFMA.FTZ R157, R198, R147, R157 ;  /* 0x00000093c69d7223 */ /* 0x000fe2000001009d */
        /* <DEDUP_REMOVED lines=16> */
[----:B------:R-:W-:Y:S01]  /*25e0*/  FFMA.FTZ R231, R198, R148, R231 ;  /* 0x00000094c6e77223 */ /* 0x000fe200000100e7 */
[----:B------:R-:W-:Y:S01]  /*25f0*/  FADD.FTZ R216, R144, R199 ;  /* 0x000000c790d87221 */ /* 0x000fe20000010000 */
[----:B-1----:R-:W-:-:S07]  /*2600*/  FFMA.FTZ R217, R198, R199, R145 ;  /* 0x000000c7c6d97223 */ /* 0x002fce0000010091 */
.L_x_3465:
[----:B------:R-:W-:Y:S05]  /*2610*/  BSYNC.RECONVERGENT B1 ;  /* 0x0000000000017941 */ /* 0x000fea0003800200 */
.L_x_3464:
        /* <DEDUP_REMOVED lines=12> */
[----:B------:R-:W3:Y:S01]  /*26e0*/  LDL.LU R186, [R1+0x1c] ;  /* 0x00001c0001ba7983 */ /* 0x000ee20000300800 */
[----:B------:R-:W-:Y:S01]  /*26f0*/  ISETP.NE.U32.AND P0, PT, RZ, UR10, PT ;  /* 0x0000000aff007c0c */ /* 0x000fe2000bf05070 */
[----:B------:R-:W1:Y:S02]  /*2700*/  LDC.64 R200, c[0x0][0x3b0] ;  /* 0x0000ec00ffc87b82 */ /* 0x000e640000000a00 */
[----:B------:R-:W3:Y:S01]  /*2710*/  LDL.LU R185, [R1+0x9c] ;  /* 0x00009c0001b97983 */ /* 0x000ee20000300800 */
[----:B----4-:R-:W-:-:S03]  /*2720*/  IMAD.WIDE.U32 R32, R218, 0x10, R32 ;  /* 0x00000010da207825 */ /* 0x010fc600078e0020 */
[----:B------:R-:W4:Y:S04]  /*2730*/  LDG.E.128 R148, desc[UR8][R148.64] ;  /* 0x0000000894947981 */ /* 0x000f28000c1e1d00 */
[----:B------:R-:W2:Y:S01]  /*2740*/  LDG.E.128 R144, desc[UR8][R32.64] ;  /* 0x0000000820907981 */ /* 0x000ea2000c1e1d00 */
[----:B0-----:R-:W-:-:S05]  /*2750*/  IMAD.WIDE.U32 R8, R218, 0x20, R8 ;  /* 0x00000020da087825 */ /* 0x001fca00078e0008 */
[----:B------:R-:W3:Y:S01]  /*2760*/  LDG.E.128 R156, desc[UR8][R8.64] ;  /* 0x00000008089c7981 */ /* 0x000ee2000c1e1d00 */
[----:B------:R-:W-:Y:S02]  /*2770*/  ISETP.NE.AND.EX P2, PT, RZ, UR11, PT, P0 ;  /* 0x0000000bff007c0c */ /* 0x000fe4000bf45300 */
[----:B------:R-:W-:Y:S01]  /*2780*/  ISETP.NE.U32.AND P0, PT, RZ, UR24, PT ;  /* 0x00000018ff007c0c */ /* 0x000fe2000bf05070 */
[----:B------:R0:W3:Y:S03]  /*2790*/  LDG.E.128 R152, desc[UR8][R8.64+0x10] ;  /* 0x0000100808987981 */ /* 0x0000e6000c1e1d00 */
[----:B------:R-:W-:-:S07]  /*27a0*/  ISETP.NE.AND.EX P0, PT, RZ, UR25, PT, P0 ;  /* 0x00000019ff007c0c */ /* 0x000fce000bf05300 */
[----:B0-----:R-:W0:Y:S08]  /*27b0*/  @P2 LDC.64 R8, c[0x0][0x3b8] ;  /* 0x0000ee00ff082b82 */ /* 0x001e300000000a00 */
[----:B------:R-:W1:Y:S01]  /*27c0*/  @P0 LDC.64 R32, c[0x0][0x438] ;  /* 0x00010e00ff200b82 */ /* 0x000e620000000a00 */
[----:B------:R-:W-:Y:S02]  /*27d0*/  HADD2.F32 R7, -RZ, R72.H0_H0 ;  /* 0x20000048ff077230 */ /* 0x000fe40000004100 */
[----:B0-----:R-:W-:-:S05]  /*27e0*/  @P2 IMAD.WIDE.U32 R8, R218, 0x8, R8 ;  /* 0x00000008da082825 */ /* 0x001fca00078e0008 */
[----:B------:R1:W5:Y:S02]  /*27f0*/  @P2 LDG.E.64 R34, desc[UR8][R8.64] ;  /* 0x0000000808222981 */ /* 0x000364000c1e1b00 */
[----:B-1----:R-:W-:-:S05]  /*2800*/  @P0 IMAD.WIDE.U32 R8, R218, 0x20, R32 ;  /* 0x00000020da080825 */ /* 0x002fca00078e0020 */
[----:B------:R-:W5:Y:S04]  /*2810*/  @P0 LDG.E.128 R128, desc[UR8][R8.64] ;  /* 0x0000000808800981 */ /* 0x000f68000c1e1d00 */
[----:B------:R0:W5:Y:S02]  /*2820*/  @P0 LDG.E.128 R132, desc[UR8][R8.64+0x10] ;  /* 0x0000100808840981 */ /* 0x000164000c1e1d00 */
[----:B0-----:R-:W-:-:S05]  /*2830*/  IMAD.WIDE.U32 R8, R218, 0x8, R200 ;  /* 0x00000008da087825 */ /* 0x001fca00078e00c8 */
[----:B------:R0:W5:Y:S02]  /*2840*/  LDG.E.64 R32, desc[UR8][R8.64] ;  /* 0x0000000808207981 */ /* 0x000164000c1e1b00 */
[----:B0-----:R-:W-:Y:S02]  /*2850*/  HADD2.F32 R9, -RZ, R68.H0_H0 ;  /* 0x20000044ff097230 */ /* 0x001fe40000004100 */
[----:B----4-:R-:W-:Y:S02]  /*2860*/  HADD2.F32 R15, -RZ, R148.H0_H0 ;  /* 0x20000094ff0f7230 */ /* 0x010fe40000004100 */
[----:B--2---:R-:W-:-:S03]  /*2870*/  HADD2.F32 R16, -RZ, R144.H0_H0 ;  /* 0x20000090ff107230 */ /* 0x004fc60000004100 */
[----:B------:R-:W-:Y:S02]  /*2880*/  FADD.FTZ R25, R25, R15 ;  /* 0x0000000f19197221 */ /* 0x000fe40000010000 */
[----:B------:R-:W-:Y:S01]  /*2890*/  FMUL.FTZ R8, R7, R16 ;  /* 0x0000001007087220 */ /* 0x000fe20000410000 */
[----:B---3--:R-:W-:-:S03]  /*28a0*/  FADD.FTZ R10, -R195, R156 ;  /* 0x0000009cc30a7221 */ /* 0x008fc60000010100 */
[-C--:B------:R-:W-:Y:S01]  /*28b0*/  FFMA.FTZ R8, R9, R15.reuse, R8 ;  /* 0x0000000f09087223 */ /* 0x080fe20000010008 */
[----:B------:R0:W-:Y:S01]  /*28c0*/  STL [R1+0x10], R25 ;  /* 0x0000101901007387 */ /* 0x0001e20000100800 */
[----:B------:R-:W-:Y:S02]  /*28d0*/  HADD2.F32 R9, -RZ, R72.H1_H1 ;  /* 0x30000048ff097230 */ /* 0x000fe40000004100 */
[----:B-----5:R-:W-:Y:S01]  /*28e0*/  FMUL.FTZ R7, R5, R10 ;  /* 0x0000000a05077220 */ /* 0x020fe20000410000 */
[----:B------:R-:W-:Y:S01]  /*28f0*/  FADD.FTZ R10, -R195, R157 ;  /* 0x0000009dc30a7221 */ /* 0x000fe20000010100 */
[----:B------:R-:W-:Y:S02]  /*2900*/  FADD.FTZ R96, R96, R16 ;  /* 0x0000001060607221 */ /* 0x000fe40000010000 */
[C---:B------:R-:W-:Y:S01]  /*2910*/  FFMA.FTZ R26, R7.reuse, R15, R26 ;  /* 0x0000000f071a7223 */ /* 0x040fe2000001001a */
[----:B------:R-:W-:Y:S01]  /*2920*/  FFMA.FTZ R224, R7, R16, R224 ;  /* 0x0000001007e07223 */ /* 0x000fe200000100e0 */
[----:B0-----:R-:W-:-:S02]  /*2930*/  HADD2.F32 R25, -RZ, R144.H1_H1 ;  /* 0x30000090ff197230 */ /* 0x001fc40000004100 */
[----:B------:R-:W-:Y:S02]  /*2940*/  HADD2.F32 R16, -RZ, R148.H1_H1 ;  /* 0x30000094ff107230 */ /* 0x000fe40000004100 */
[----:B------:R-:W-:Y:S02]  /*2950*/  HADD2.F32 R15, -RZ, R68.H1_H1 ;  /* 0x30000044ff0f7230 */ /* 0x000fe40000004100 */
[----:B------:R-:W-:Y:S01]  /*2960*/  FMUL.FTZ R9, R9, R25 ;  /* 0x0000001909097220 */ /* 0x000fe20000410000 */
[----:B------:R-:W-:Y:S01]  /*2970*/  FMUL.FTZ R10, R5, R10 ;  /* 0x0000000a050a7220 */ /* 0x000fe20000410000 */
[----:B------:R-:W-:Y:S01]  /*2980*/  FADD.FTZ R169, R169, R16 ;  /* 0x00000010a9a97221 */ /* 0x000fe20000010000 */
[----:B------:R-:W-:Y:S02]  /*2990*/  HADD2.F32 R144, -RZ, R145.H0_H0 ;  /* 0x20000091ff907230 */ /* 0x000fe40000004100 */
[-C--:B------:R-:W-:Y:S01]  /*29a0*/  FFMA.FTZ R9, R15, R16.reuse, R9 ;  /* 0x000000100f097223 */ /* 0x080fe20000010009 */
[----:B------:R-:W-:Y:S01]  /*29b0*/  FFMA.FTZ R170, R10, R16, R170 ;  /* 0x000000100aaa7223 */ /* 0x000fe200000100aa */
[----:B------:R-:W-:-:S02]  /*29c0*/  HADD2.F32 R15, -RZ, R73.H0_H0 ;  /* 0x20000049ff0f7230 */ /* 0x000fc40000004100 */
[----:B------:R-:W-:Y:S01]  /*29d0*/  FADD.FTZ R16, -R195, R158 ;  /* 0x0000009ec3107221 */ /* 0x000fe20000010100 */
[----:B------:R0:W-:Y:S01]  /*29e0*/  STL [R1+0x90], R26 ;  /* 0x0000901a01007387 */ /* 0x0001e20000100800 */
[----:B------:R-:W-:Y:S01]  /*29f0*/  FADD.FTZ R97, R97, R25 ;  /* 0x0000001961617221 */ /* 0x000fe20000010000 */
[----:B------:R-:W-:Y:S01]  /*2a00*/  FFMA.FTZ R225, R10, R25, R225 ;  /* 0x000000190ae17223 */ /* 0x000fe200000100e1 */
[----:B------:R-:W-:Y:S02]  /*2a10*/  HADD2.F32 R25, -RZ, R69.H0_H0 ;  /* 0x20000045ff197230 */ /* 0x000fe40000004100 */
[----:B------:R-:W-:Y:S01]  /*2a20*/  FMUL.FTZ R15, R15, R144 ;  /* 0x000000900f0f7220 */ /* 0x000fe20000410000 */
[----:B------:R-:W-:Y:S01]  /*2a30*/  FMUL.FTZ R16, R5, R16 ;  /* 0x0000001005107220 */ /* 0x000fe20000410000 */
[----:B0-----:R-:W-:Y:S01]  /*2a40*/  HADD2.F32 R26, -RZ, R149.H0_H0 ;  /* 0x20000095ff1a7230 */ /* 0x001fe20000004100 */
[----:B------:R-:W-:Y:S01]  /*2a50*/  STL [R1+0x14], R169 ;  /* 0x000014a901007387 */ /* 0x000fe20000100800 */
[----:B------:R-:W-:-:S03]  /*2a60*/  HADD2.F32 R148, -RZ, R145.H1_H1 ;  /* 0x30000091ff947230 */ /* 0x000fc60000004100 */
[----:B------:R-:W-:Y:S01]  /*2a70*/  FADD.FTZ R176, R176, R26 ;  /* 0x0000001ab0b07221 */ /* 0x000fe20000010000 */
[-C--:B------:R-:W-:Y:S01]  /*2a80*/  FFMA.FTZ R15, R25, R26.reuse, R15 ;  /* 0x0000001a190f7223 */ /* 0x080fe2000001000f */
[----:B------:R-:W-:Y:S01]  /*2a90*/  FFMA.FTZ R175, R16, R26, R175 ;  /* 0x0000001a10af7223 */ /* 0x000fe200000100af */
[----:B------:R-:W-:Y:S01]  /*2aa0*/  HADD2.F32 R25, -RZ, R73.H1_H1 ;  /* 0x30000049ff197230 */ /* 0x000fe20000004100 */
[----:B------:R-:W-:Y:S01]  /*2ab0*/  STL [R1+0x94], R170 ;  /* 0x000094aa01007387 */ /* 0x000fe20000100800 */
[----:B------:R-:W-:Y:S02]  /*2ac0*/  HADD2.F32 R149, -RZ, R149.H1_H1 ;  /* 0x30000095ff957230 */ /* 0x000fe40000004100 */
[----:B------:R-:W-:Y:S01]  /*2ad0*/  FADD.FTZ R145, -R195, R159 ;  /* 0x0000009fc3917221 */ /* 0x000fe20000010100 */
[----:B------:R0:W-:Y:S01]  /*2ae0*/  STL [R1+0x18], R176 ;  /* 0x000018b001007387 */ /* 0x0001e20000100800 */
[----:B------:R-:W-:Y:S02]  /*2af0*/  FMUL.FTZ R26, R25, R148 ;  /* 0x00000094191a7220 */ /* 0x000fe40000410000 */
[----:B------:R-:W-:Y:S01]  /*2b00*/  FMUL.FTZ R25, R5, R145 ;  /* 0x0000009105197220 */ /* 0x000fe20000410000 */
[----:B------:R1:W-:Y:S01]  /*2b10*/  STL [R1+0x98], R175 ;  /* 0x000098af01007387 */ /* 0x0003e20000100800 */
[----:B------:R-:W-:-:S03]  /*2b20*/  FADD.FTZ R186, R186, R149 ;  /* 0x00000095baba7221 */ /* 0x000fc60000010000 */
[----:B0-----:R-:W2:Y:S04]  /*2b30*/  LDL.LU R176, [R1] ;  /* 0x0000000001b07983 */ /* 0x001ea80000300800 */
[----:B-1----:R-:W3:Y:S01]  /*2b40*/  LDL.LU R175, [R1+0x80] ;  /* 0x0000800001af7983 */ /* 0x002ee20000300800 */
[----:B------:R-:W-:-:S03]  /*2b50*/  FFMA.FTZ R185, R25, R149, R185 ;  /* 0x0000009519b97223 */ /* 0x000fc600000100b9 */
[----:B------:R0:W-:Y:S04]  /*2b60*/  STL [R1+0x1c], R186 ;  /* 0x00001cba01007387 */ /* 0x0001e80000100800 */
[----:B0-----:R-:W4:Y:S04]  /*2b70*/  LDL.LU R186, [R1+0x4] ;  /* 0x0000040001ba7983 */ /* 0x001f280000300800 */
[----:B------:R0:W-:Y:S04]  /*2b80*/  STL [R1+0x9c], R185 ;  /* 0x00009cb901007387 */ /* 0x0001e80000100800 */
[----:B0-----:R-:W4:Y:S04]  /*2b90*/  LDL.LU R185, [R1+0x84] ;  /* 0x0000840001b97983 */ /* 0x001f280000300800 */
[----:B------:R-:W4:Y:S04]  /*2ba0*/  LDL.LU R200, [R1+0x8] ;  /* 0x0000080001c87983 */ /* 0x000f280000300800 */
        /* <DEDUP_REMOVED lines=15> */
[----:B------:R-:W-:Y:S01]  /*2ca0*/  FMUL.FTZ R169, R5, R148 ;  /* 0x0000009405a97220 */ /* 0x000fe20000410000 */
[----:B------:R-:W-:-:S02]  /*2cb0*/  HADD2.F32 R148, -RZ, R146.H1_H1 ;  /* 0x30000092ff947230 */ /* 0x000fc40000004100 */
[-C--:B------:R-:W-:Y:S01]  /*2cc0*/  FFMA.FTZ R170, R145, R149.reuse, R144 ;  /* 0x0000009591aa7223 */ /* 0x080fe20000010090 */
[----:B------:R-:W-:Y:S02]  /*2cd0*/  HADD2.F32 R144, -RZ, R74.H1_H1 ;  /* 0x3000004aff907230 */ /* 0x000fe40000004100 */
[----:B------:R-:W-:Y:S01]  /*2ce0*/  FADD.FTZ R146, -R195, R153 ;  /* 0x00000099c3927221 */ /* 0x000fe20000010100 */
[----:B------:R-:W-:Y:S02]  /*2cf0*/  HADD2.F32 R150, -RZ, R150.H1_H1 ;  /* 0x30000096ff967230 */ /* 0x000fe40000004100 */
[----:B------:R-:W-:Y:S02]  /*2d00*/  HADD2.F32 R145, -RZ, R70.H1_H1 ;  /* 0x30000046ff917230 */ /* 0x000fe40000004100 */
[----:B------:R-:W-:Y:S01]  /*2d10*/  FMUL.FTZ R144, R144, R148 ;  /* 0x0000009490907220 */ /* 0x000fe20000410000 */
[----:B------:R-:W-:Y:S01]  /*2d20*/  FADD.FTZ R101, R101, R148 ;  /* 0x0000009465657221 */ /* 0x000fe20000010000 */
[----:B------:R-:W-:Y:S01]  /*2d30*/  FADD.FTZ R100, R100, R156 ;  /* 0x0000009c64647221 */ /* 0x000fe20000010000 */
[C---:B------:R-:W-:Y:S01]  /*2d40*/  FFMA.FTZ R220, R169.reuse, R156, R220 ;  /* 0x0000009ca9dc7223 */ /* 0x040fe200000100dc */
[----:B------:R-:W-:Y:S01]  /*2d50*/  IADD3 R218, PT, PT, R218, 0x20, RZ ;  /* 0x00000020dada7810 */ /* 0x000fe20007ffe0ff */
[----:B--2---:R-:W-:Y:S01]  /*2d60*/  FADD.FTZ R176, R176, R149 ;  /* 0x00000095b0b07221 */ /* 0x004fe20000010000 */
[----:B---3--:R-:W-:-:S04]  /*2d70*/  FFMA.FTZ R175, R169, R149, R175 ;  /* 0x00000095a9af7223 */ /* 0x008fc800000100af */
[----:B------:R0:W-:Y:S01]  /*2d80*/  STL [R1], R176 ;  /* 0x000000b001007387 */ /* 0x0001e20000100800 */
[----:B------:R-:W-:-:S03]  /*2d90*/  HADD2.F32 R149, -RZ, R147.H0_H0 ;  /* 0x20000093ff957230 */ /* 0x000fc60000004100 */
[----:B------:R1:W-:Y:S01]  /*2da0*/  STL [R1+0x80], R175 ;  /* 0x000080af01007387 */ /* 0x0003e20000100800 */
[----:B0-----:R-:W-:Y:S01]  /*2db0*/  FMUL.FTZ R176, R5, R146 ;  /* 0x0000009205b07220 */ /* 0x001fe20000410000 */
[----:B------:R-:W-:Y:S01]  /*2dc0*/  FADD.FTZ R146, -R195, R154 ;  /* 0x0000009ac3927221 */ /* 0x000fe20000010100 */
[----:B----4-:R-:W-:Y:S01]  /*2dd0*/  FADD.FTZ R186, R186, R150 ;  /* 0x00000096baba7221 */ /* 0x010fe20000010000 */
[----:B-1----:R-:W-:Y:S01]  /*2de0*/  FFMA.FTZ R175, R145, R150, R144 ;  /* 0x0000009691af7223 */ /* 0x002fe20000010090 */
[----:B------:R-:W-:Y:S02]  /*2df0*/  HADD2.F32 R144, -RZ, R75.H0_H0 ;  /* 0x2000004bff907230 */ /* 0x000fe40000004100 */
[----:B------:R-:W-:Y:S01]  /*2e00*/  FFMA.FTZ R221, R176, R148, R221 ;  /* 0x00000094b0dd7223 */ /* 0x000fe200000100dd */
[----:B------:R-:W-:Y:S01]  /*2e10*/  HADD2.F32 R145, -RZ, R71.H0_H0 ;  /* 0x20000047ff917230 */ /* 0x000fe20000004100 */
[----:B------:R0:W-:Y:S01]  /*2e20*/  STL [R1+0x4], R186 ;  /* 0x000004ba01007387 */ /* 0x0001e20000100800 */
[----:B------:R-:W-:-:S02]  /*2e30*/  HADD2.F32 R148, -RZ, R151.H0_H0 ;  /* 0x20000097ff947230 */ /* 0x000fc40000004100 */
[----:B------:R-:W-:Y:S01]  /*2e40*/  FMUL.FTZ R144, R144, R149 ;  /* 0x0000009590907220 */ /* 0x000fe20000410000 */
[----:B------:R-:W-:Y:S01]  /*2e50*/  FFMA.FTZ R185, R176, R150, R185 ;  /* 0x00000096b0b97223 */ /* 0x000fe200000100b9 */
[----:B0-----:R-:W-:Y:S01]  /*2e60*/  FMUL.FTZ R186, R5, R146 ;  /* 0x0000009205ba7220 */ /* 0x001fe20000410000 */
[----:B------:R-:W-:-:S03]  /*2e70*/  FADD.FTZ R200, R200, R148 ;  /* 0x00000094c8c87221 */ /* 0x000fc60000010000 */
[----:B------:R0:W-:Y:S01]  /*2e80*/  STL [R1+0x84], R185 ;  /* 0x000084b901007387 */ /* 0x0001e20000100800 */
[-C--:B------:R-:W-:Y:S01]  /*2e90*/  FFMA.FTZ R159, R186, R148.reuse, R159 ;  /* 0x00000094ba9f7223 */ /* 0x080fe2000001009f */
[----:B------:R-:W-:Y:S01]  /*2ea0*/  FADD.FTZ R146, -R195, R155 ;  /* 0x0000009bc3927221 */ /* 0x000fe20000010100 */
[----:B0-----:R-:W-:Y:S01]  /*2eb0*/  FFMA.FTZ R185, R145, R148, R144 ;  /* 0x0000009491b97223 */ /* 0x001fe20000010090 */
[----:B------:R-:W-:Y:S02]  /*2ec0*/  HADD2.F32 R148, -RZ, R147.H1_H1 ;  /* 0x30000093ff947230 */ /* 0x000fe40000004100 */
[----:B------:R-:W-:Y:S02]  /*2ed0*/  HADD2.F32 R144, -RZ, R75.H1_H1 ;  /* 0x3000004bff907230 */ /* 0x000fe40000004100 */
        /* <DEDUP_REMOVED lines=31> */
.L_x_3467:
[----:B------:R-:W-:Y:S05]  /*30d0*/  BSYNC.RECONVERGENT B1 ;  /* 0x0000000000017941 */ /* 0x000fea0003800200 */
.L_x_3466:
        /* <DEDUP_REMOVED lines=10> */
[----:B-1----:R-:W-:-:S05]  /*3180*/  IMAD.WIDE.U32 R28, R218, 0x20, R28 ;  /* 0x00000020da1c7825 */ /* 0x002fca00078e001c */
[----:B------:R-:W1:Y:S01]  /*3190*/  LDC.64 R182, c[0x0][0x3b0] ;  /* 0x0000ec00ffb67b82 */ /* 0x000e620000000a00 */
[C---:B----4-:R-:W-:Y:S01]  /*31a0*/  IMAD.WIDE.U32 R144, R218.reuse, 0x10, R144 ;  /* 0x00000010da907825 */ /* 0x050fe200078e0090 */
[----:B------:R-:W4:Y:S04]  /*31b0*/  LDG.E.128 R152, desc[UR8][R28.64] ;  /* 0x000000081c987981 */ /* 0x000f28000c1e1d00 */
[----:B------:R0:W2:Y:S01]  /*31c0*/  LDG.E.128 R156, desc[UR8][R28.64+0x10] ;  /* 0x000010081c9c7981 */ /* 0x0000a2000c1e1d00 */
[----:B------:R-:W-:Y:S01]  /*31d0*/  ISETP.NE.AND.EX P2, PT, RZ, UR11, PT, P0 ;  /* 0x0000000bff007c0c */ /* 0x000fe2000bf45300 */
[----:B------:R-:W-:Y:S02]  /*31e0*/  HADD2.F32 R164, -RZ, R76.H0_H0 ;  /* 0x2000004cffa47230 */ /* 0x000fe40000004100 */
[----:B------:R-:W3:Y:S01]  /*31f0*/  LDL.LU R202, [R1+0x60] ;  /* 0x0000600001ca7983 */ /* 0x000ee20000300800 */
[----:B0-----:R-:W-:Y:S01]  /*3200*/  IMAD.WIDE.U32 R28, R218, 0x10, R146 ;  /* 0x00000010da1c7825 */ /* 0x001fe200078e0092 */
[----:B------:R-:W-:-:S02]  /*3210*/  ISETP.NE.U32.AND P0, PT, RZ, UR24, PT ;  /* 0x00000018ff007c0c */ /* 0x000fc4000bf05070 */
[----:B------:R-:W3:Y:S04]  /*3220*/  LDG.E.128 R144, desc[UR8][R144.64] ;  /* 0x0000000890907981 */ /* 0x000ee8000c1e1d00 */
[----:B------:R0:W3:Y:S01]  /*3230*/  LDG.E.128 R148, desc[UR8][R28.64] ;  /* 0x000000081c947981 */ /* 0x0000e2000c1e1d00 */
[----:B------:R-:W-:-:S03]  /*3240*/  ISETP.NE.AND.EX P0, PT, RZ, UR25, PT, P0 ;  /* 0x00000019ff007c0c */ /* 0x000fc6000bf05300 */
[----:B------:R-:W3:Y:S01]  /*3250*/  LDL.LU R203, [R1+0x64] ;  /* 0x0000640001cb7983 */ /* 0x000ee20000300800 */
[----:B0-----:R-:W0:Y:S09]  /*3260*/  @P2 LDC.64 R28, c[0x0][0x3b8] ;  /* 0x0000ee00ff1c2b82 */ /* 0x001e320000000a00 */
[----:B------:R-:W1:Y:S01]  /*3270*/  @P0 LDC.64 R172, c[0x0][0x438] ;  /* 0x00010e00ffac0b82 */ /* 0x000e620000000a00 */
[----:B0-----:R-:W-:-:S05]  /*3280*/  @P2 IMAD.WIDE.U32 R28, R218, 0x8, R28 ;  /* 0x00000008da1c2825 */ /* 0x001fca00078e001c */
[----:B------:R1:W5:Y:S02]  /*3290*/  @P2 LDG.E.64 R30, desc[UR8][R28.64] ;  /* 0x000000081c1e2981 */ /* 0x000364000c1e1b00 */
[----:B-1----:R-:W-:-:S04]  /*32a0*/  @P0 IMAD.WIDE.U32 R28, R218, 0x20, R172 ;  /* 0x00000020da1c0825 */ /* 0x002fc800078e00ac */
[----:B------:R-:W-:Y:S01]  /*32b0*/  IMAD.WIDE.U32 R172, R218, 0x8, R182 ;  /* 0x00000008daac7825 */ /* 0x000fe200078e00b6 */
[----:B------:R-:W5:Y:S04]  /*32c0*/  @P0 LDG.E.128 R136, desc[UR8][R28.64] ;  /* 0x000000081c880981 */ /* 0x000f68000c1e1d00 */
[----:B------:R-:W5:Y:S04]  /*32d0*/  @P0 LDG.E.128 R140, desc[UR8][R28.64+0x10] ;  /* 0x000010081c8c0981 */ /* 0x000f68000c1e1d00 */
[----:B------:R0:W5:Y:S01]  /*32e0*/  LDG.E.64 R28, desc[UR8][R172.64] ;  /* 0x00000008ac1c7981 */ /* 0x000162000c1e1b00 */
[C---:B----4-:R-:W-:Y:S01]  /*32f0*/  FADD.FTZ R27, -R195.reuse, R152 ;  /* 0x00000098c31b7221 */ /* 0x050fe20000010100 */
[----:B--2---:R-:W-:Y:S01]  /*3300*/  FADD.FTZ R152, -R195, R156 ;  /* 0x0000009cc3987221 */ /* 0x004fe20000010100 */
[----:B------:R-:W-:-:S02]  /*3310*/  HADD2.F32 R156, -RZ, R80.H0_H0 ;  /* 0x20000050ff9c7230 */ /* 0x000fc40000004100 */
[----:B---3--:R-:W-:Y:S02]  /*3320*/  HADD2.F32 R171, -RZ, R144.H0_H0 ;  /* 0x20000090ffab7230 */ /* 0x008fe40000004100 */
[----:B0-----:R-:W-:-:S03]  /*3330*/  HADD2.F32 R172, -RZ, R148.H0_H0 ;  /* 0x20000094ffac7230 */ /* 0x001fc60000004100 */
[----:B------:R-:W-:Y:S01]  /*3340*/  FMUL.FTZ R156, R156, R171 ;  /* 0x000000ab9c9c7220 */ /* 0x000fe20000410000 */
[----:B------:R-:W-:-:S03]  /*3350*/  HADD2.F32 R173, -RZ, R144.H1_H1 ;  /* 0x30000090ffad7230 */ /* 0x000fc60000004100 */
[-C--:B------:R-:W-:Y:S01]  /*3360*/  FFMA.FTZ R164, R164, R172.reuse, R156 ;  /* 0x000000aca4a47223 */ /* 0x080fe2000001009c */
[----:B------:R-:W-:Y:S02]  /*3370*/  HADD2.F32 R156, -RZ, R80.H1_H1 ;  /* 0x30000050ff9c7230 */ /* 0x000fe40000004100 */
[----:B-----5:R-:W-:Y:S01]  /*3380*/  FMUL.FTZ R27, R5, R27 ;  /* 0x0000001b051b7220 */ /* 0x020fe20000410000 */
[----:B------:R-:W-:Y:S01]  /*3390*/  FADD.FTZ R153, -R195, R153 ;  /* 0x00000099c3997221 */ /* 0x000fe20000010100 */
[----:B------:R-:W-:Y:S02]  /*33a0*/  HADD2.F32 R144, -RZ, R148.H1_H1 ;  /* 0x30000094ff907230 */ /* 0x000fe40000004100 */
[----:B------:R-:W-:Y:S01]  /*33b0*/  FMUL.FTZ R148, R156, R173 ;  /* 0x000000ad9c947220 */ /* 0x000fe20000410000 */
[----:B------:R-:W-:Y:S02]  /*33c0*/  HADD2.F32 R156, -RZ, R76.H1_H1 ;  /* 0x3000004cff9c7230 */ /* 0x000fe40000004100 */
[----:B------:R-:W-:Y:S01]  /*33d0*/  FADD.FTZ R104, R104, R171 ;  /* 0x000000ab68687221 */ /* 0x000fe20000010000 */
[----:B------:R-:W-:Y:S01]  /*33e0*/  FFMA.FTZ R212, R27, R171, R212 ;  /* 0x000000ab1bd47223 */ /* 0x000fe200000100d4 */
[----:B------:R-:W-:Y:S01]  /*33f0*/  FMUL.FTZ R171, R5, R153 ;  /* 0x0000009905ab7220 */ /* 0x000fe20000410000 */
[----:B------:R-:W-:Y:S01]  /*3400*/  FADD.FTZ R154, -R195, R154 ;  /* 0x0000009ac39a7221 */ /* 0x000fe20000010100 */
[----:B------:R-:W-:Y:S01]  /*3410*/  FADD.FTZ R248, R248, R172 ;  /* 0x000000acf8f87221 */ /* 0x000fe20000010000 */
[----:B------:R-:W-:Y:S01]  /*3420*/  FFMA.FTZ R194, R27, R172, R194 ;  /* 0x000000ac1bc27223 */ /* 0x000fe200000100c2 */
[----:B------:R-:W-:Y:S01]  /*3430*/  FFMA.FTZ R172, R156, R144, R148 ;  /* 0x000000909cac7223 */ /* 0x000fe20000010094 */
[----:B------:R-:W-:Y:S01]  /*3440*/  FADD.FTZ R105, R105, R173 ;  /* 0x000000ad69697221 */ /* 0x000fe20000010000 */
[----:B------:R-:W-:Y:S01]  /*3450*/  FFMA.FTZ R213, R171, R173, R213 ;  /* 0x000000adabd57223 */ /* 0x000fe200000100d5 */
[----:B------:R-:W-:-:S02]  /*3460*/  HADD2.F32 R156, -RZ, R149.H0_H0 ;  /* 0x20000095ff9c7230 */ /* 0x000fc40000004100 */
[----:B------:R-:W-:Y:S01]  /*3470*/  FMUL.FTZ R173, R5, R154 ;  /* 0x0000009a05ad7220 */ /* 0x000fe20000410000 */
[----:B------:R-:W-:Y:S01]  /*3480*/  FFMA.FTZ R193, R171, R144, R193 ;  /* 0x00000090abc17223 */ /* 0x000fe200000100c1 */
[----:B------:R-:W-:Y:S02]  /*3490*/  FADD.FTZ R155, -R195, R155 ;  /* 0x0000009bc39b7221 */ /* 0x000fe40000010100 */
[----:B------:R-:W-:Y:S01]  /*34a0*/  FFMA.FTZ R192, R173, R156, R192 ;  /* 0x0000009cadc07223 */ /* 0x000fe200000100c0 */
[----:B------:R0:W-:Y:S01]  /*34b0*/  STL [R1+0x70], R194 ;  /* 0x000070c201007387 */ /* 0x0001e20000100800 */
[----:B------:R-:W-:-:S03]  /*34c0*/  FMUL.FTZ R181, R5, R155 ;  /* 0x0000009b05b57220 */ /* 0x000fc60000410000 */
[----:B------:R1:W-:Y:S04]  /*34d0*/  STL [R1+0x74], R193 ;  /* 0x000074c101007387 */ /* 0x0003e80000100800 */
[----:B------:R2:W-:Y:S04]  /*34e0*/  STL [R1+0x78], R192 ;  /* 0x000078c001007387 */ /* 0x0005e80000100800 */
[----:B------:R-:W3:Y:S04]  /*34f0*/  LDL.LU R155, [R1+0x68] ;  /* 0x00006800019b7983 */ /* 0x000ee80000300800 */
[----:B------:R-:W4:Y:S01]  /*3500*/  LDL.LU R154, [R1+0x6c] ;  /* 0x00006c00019a7983 */ /* 0x000f220000300800 */
[----:B------:R-:W-:Y:S01]  /*3510*/  FADD.FTZ R249, R249, R144 ;  /* 0x00000090f9f97221 */ /* 0x000fe20000010000 */
[----:B------:R-:W-:-:S02]  /*3520*/  HADD2.F32 R144, -RZ, R81.H0_H0 ;  /* 0x20000051ff907230 */ /* 0x000fc40000004100 */
[----:B------:R-:W-:Y:S02]  /*3530*/  HADD2.F32 R153, -RZ, R145.H0_H0 ;  /* 0x20000091ff997230 */ /* 0x000fe40000004100 */
[----:B------:R-:W-:-:S03]  /*3540*/  HADD2.F32 R148, -RZ, R77.H0_H0 ;  /* 0x2000004dff947230 */ /* 0x000fc60000004100 */
[-C--:B------:R-:W-:Y:S01]  /*3550*/  FMUL.FTZ R144, R144, R153.reuse ;  /* 0x0000009990907220 */ /* 0x080fe20000410000 */
[----:B------:R-:W-:Y:S01]  /*3560*/  FADD.FTZ R106, R106, R153 ;  /* 0x000000996a6a7221 */ /* 0x000fe20000010000 */
[----:B------:R-:W-:Y:S01]  /*3570*/  FFMA.FTZ R214, R173, R153, R214 ;  /* 0x00000099add67223 */ /* 0x000fe200000100d6 */
[----:B------:R-:W-:Y:S02]  /*3580*/  HADD2.F32 R153, -RZ, R145.H1_H1 ;  /* 0x30000091ff997230 */ /* 0x000fe40000004100 */
[----:B------:R-:W-:Y:S02]  /*3590*/  HADD2.F32 R145, -RZ, R81.H1_H1 ;  /* 0x30000051ff917230 */ /* 0x000fe40000004100 */
[----:B------:R-:W-:Y:S01]  /*35a0*/  FFMA.FTZ R174, R148, R156, R144 ;  /* 0x0000009c94ae7223 */ /* 0x000fe20000010090 */
[----:B------:R-:W-:Y:S02]  /*35b0*/  HADD2.F32 R144, -RZ, R149.H1_H1 ;  /* 0x30000095ff907230 */ /* 0x000fe40000004100 */
[----:B------:R-:W-:-:S02]  /*35c0*/  HADD2.F32 R148, -RZ, R77.H1_H1 ;  /* 0x3000004dff947230 */ /* 0x000fc40000004100 */
[----:B------:R-:W-:Y:S01]  /*35d0*/  FMUL.FTZ R145, R145, R153 ;  /* 0x0000009991917220 */ /* 0x000fe20000410000 */
[----:B------:R-:W-:Y:S01]  /*35e0*/  FADD.FTZ R251, R251, R144 ;  /* 0x00000090fbfb7221 */ /* 0x000fe20000010000 */
[-C--:B------:R-:W-:Y:S02]  /*35f0*/  FFMA.FTZ R191, R181, R144.reuse, R191 ;  /* 0x00000090b5bf7223 */ /* 0x080fe400000100bf */
[----:B------:R-:W-:Y:S01]  /*3600*/  FFMA.FTZ R182, R148, R144, R145 ;  /* 0x0000009094b67223 */ /* 0x000fe20000010091 */
[----:B------:R-:W-:Y:S02]  /*3610*/  HADD2.F32 R144, -RZ, R82.H0_H0 ;  /* 0x20000052ff907230 */ /* 0x000fe40000004100 */
[----:B------:R-:W-:Y:S02]  /*3620*/  HADD2.F32 R148, -RZ, R146.H0_H0 ;  /* 0x20000092ff947230 */ /* 0x000fe40000004100 */
[----:B------:R-:W-:Y:S01]  /*3630*/  FMUL.FTZ R183, R5, R152 ;  /* 0x0000009805b77220 */ /* 0x000fe20000410000 */
[----:B------:R-:W-:-:S02]  /*3640*/  HADD2.F32 R145, -RZ, R78.H0_H0 ;  /* 0x2000004eff917230 */ /* 0x000fc40000004100 */
[----:B------:R-:W-:Y:S02]  /*3650*/  HADD2.F32 R149, -RZ, R150.H0_H0 ;  /* 0x20000096ff957230 */ /* 0x000fe40000004100 */
[-C--:B------:R-:W-:Y:S01]  /*3660*/  FMUL.FTZ R144, R144, R148.reuse ;  /* 0x0000009490907220 */ /* 0x080fe20000410000 */
[----:B------:R-:W-:Y:S01]  /*3670*/  FADD.FTZ R108, R108, R148 ;  /* 0x000000946c6c7221 */ /* 0x000fe20000010000 */
[----:B------:R-:W-:Y:S01]  /*3680*/  FFMA.FTZ R208, R183, R148, R208 ;  /* 0x00000094b7d07223 */ /* 0x000fe200000100d0 */
[----:B------:R-:W-:Y:S02]  /*3690*/  HADD2.F32 R148, -RZ, R146.H1_H1 ;  /* 0x30000092ff947230 */ /* 0x000fe40000004100 */
[----:B------:R-:W-:Y:S01]  /*36a0*/  FFMA.FTZ R184, R145, R149, R144 ;  /* 0x0000009591b87223 */ /* 0x000fe20000010090 */
[----:B------:R-:W-:Y:S02]  /*36b0*/  HADD2.F32 R145, -RZ, R82.H1_H1 ;  /* 0x30000052ff917230 */ /* 0x000fe40000004100 */
[----:B------:R-:W-:Y:S01]  /*36c0*/  FADD.FTZ R157, -R195, R157 ;  /* 0x0000009dc39d7221 */ /* 0x000fe20000010100 */
[----:B------:R-:W-:-:S02]  /*36d0*/  HADD2.F32 R144, -RZ, R150.H1_H1 ;  /* 0x30000096ff907230 */ /* 0x000fc40000004100 */
[----:B------:R-:W-:Y:S02]  /*36e0*/  HADD2.F32 R146, -RZ, R78.H1_H1 ;  /* 0x3000004eff927230 */ /* 0x000fe40000004100 */
[----:B------:R-:W-:Y:S01]  /*36f0*/  FMUL.FTZ R145, R145, R148 ;  /* 0x0000009491917220 */ /* 0x000fe20000410000 */
[----:B0-----:R-:W-:Y:S01]  /*3700*/  FMUL.FTZ R194, R5, R157 ;  /* 0x0000009d05c27220 */ /* 0x001fe20000410000 */
[----:B------:R-:W-:Y:S02]  /*3710*/  FADD.FTZ R245, R245, R144 ;  /* 0x00000090f5f57221 */ /* 0x000fe40000010000 */
[-C--:B-1----:R-:W-:Y:S01]  /*3720*/  FFMA.FTZ R193, R146, R144.reuse, R145 ;  /* 0x0000009092c17223 */ /* 0x082fe20000010091 */
[----:B------:R-:W-:Y:S01]  /*3730*/  FFMA.FTZ R203, R194, R144, R203 ;  /* 0x00000090c2cb7223 */ /* 0x000fe200000100cb */
[----:B------:R-:W-:Y:S02]  /*3740*/  HADD2.F32 R144, -RZ, R83.H0_H0 ;  /* 0x20000053ff907230 */ /* 0x000fe40000004100 */
[----:B------:R-:W-:-:S02]  /*3750*/  HADD2.F32 R146, -RZ, R147.H0_H0 ;  /* 0x20000093ff927230 */ /* 0x000fc40000004100 */
[----:B------:R-:W-:Y:S01]  /*3760*/  FADD.FTZ R109, R109, R148 ;  /* 0x000000946d6d7221 */ /* 0x000fe20000010000 */
[----:B------:R-:W-:Y:S01]  /*3770*/  FFMA.FTZ R209, R194, R148, R209 ;  /* 0x00000094c2d17223 */ /* 0x000fe200000100d1 */
[----:B------:R-:W-:Y:S02]  /*3780*/  HADD2.F32 R145, -RZ, R79.H0_H0 ;  /* 0x2000004fff917230 */ /* 0x000fe40000004100 */
[----:B------:R-:W-:Y:S01]  /*3790*/  FADD.FTZ R158, -R195, R158 ;  /* 0x0000009ec39e7221 */ /* 0x000fe20000010100 */
[----:B------:R-:W-:Y:S02]  /*37a0*/  HADD2.F32 R148, -RZ, R151.H0_H0 ;  /* 0x20000097ff947230 */ /* 0x000fe40000004100 */
[----:B------:R-:W-:Y:S01]  /*37b0*/  FMUL.FTZ R144, R144, R146 ;  /* 0x0000009290907220 */ /* 0x000fe20000410000 */
[----:B------:R0:W-:Y:S01]  /*37c0*/  STL [R1+0x7c], R191 ;  /* 0x00007cbf01007387 */ /* 0x0001e20000100800 */
[----:B------:R-:W-:Y:S01]  /*37d0*/  FFMA.FTZ R202, R183, R149, R202 ;  /* 0x00000095b7ca7223 */ /* 0x000fe200000100ca */
[----:B--2---:R-:W-:Y:S01]  /*37e0*/  FMUL.FTZ R192, R5, R158 ;  /* 0x0000009e05c07220 */ /* 0x004fe20000410000 */
[----:B------:R-:W-:-:S02]  /*37f0*/  HADD2.F32 R147, -RZ, R147.H1_H1 ;  /* 0x30000093ff937230 */ /* 0x000fc40000004100 */
[----:B------:R-:W-:Y:S01]  /*3800*/  FADD.FTZ R159, -R195, R159 ;  /* 0x0000009fc39f7221 */ /* 0x000fe20000010100 */
[----:B------:R-:W-:Y:S01]  /*3810*/  FADD.FTZ R110, R110, R146 ;  /* 0x000000926e6e7221 */ /* 0x000fe20000010000 */
[----:B------:R-:W-:Y:S01]  /*3820*/  FFMA.FTZ R210, R192, R146, R210 ;  /* 0x00000092c0d27223 */ /* 0x000fe200000100d2 */
[----:B0-----:R-:W-:Y:S01]  /*3830*/  FFMA.FTZ R191, R145, R148, R144 ;  /* 0x0000009491bf7223 */ /* 0x001fe20000010090 */
[----:B------:R-:W-:Y:S01]  /*3840*/  HADD2.F32 R145, -RZ, R83.H1_H1 ;  /* 0x30000053ff917230 */ /* 0x000fe20000004100 */
[----:B------:R0:W-:Y:S01]  /*3850*/  STL [R1+0x60], R202 ;  /* 0x000060ca01007387 */ /* 0x0001e20000100800 */
[----:B------:R-:W-:Y:S02]  /*3860*/  HADD2.F32 R144, -RZ, R151.H1_H1 ;  /* 0x30000097ff907230 */ /* 0x000fe40000004100 */
[----:B------:R-:W-:Y:S02]  /*3870*/  HADD2.F32 R146, -RZ, R79.H1_H1 ;  /* 0x3000004fff927230 */ /* 0x000fe40000004100 */
[----:B------:R-:W-:Y:S01]  /*3880*/  FMUL.FTZ R145, R145, R147 ;  /* 0x0000009391917220 */ /* 0x000fe20000410000 */
[----:B------:R1:W-:Y:S01]  /*3890*/  STL [R1+0x64], R203 ;  /* 0x000064cb01007387 */ /* 0x0003e20000100800 */
[----:B------:R-:W-:Y:S01]  /*38a0*/  FADD.FTZ R247, R247, R144 ;  /* 0x00000090f7f77221 */ /* 0x000fe20000010000 */
[----:B0-----:R-:W-:Y:S01]  /*38b0*/  FMUL.FTZ R202, R5, R159 ;  /* 0x0000009f05ca7220 */ /* 0x001fe20000410000 */
        /* <DEDUP_REMOVED lines=10> */
[----:B------:R-:W-:Y:S01]  /*3960*/  FFMA.FTZ R215, R181, R153, R215 ;  /* 0x00000099b5d77223 */ /* 0x000fe200000100d7 */
[----:B------:R-:W-:Y:S01]  /*3970*/  FADD.FTZ R244, R244, R149 ;  /* 0x00000095f4f47221 */ /* 0x000fe20000010000 */
[----:B------:R-:W-:Y:S01]  /*3980*/  FADD.FTZ R246, R246, R148 ;  /* 0x00000094f6f67221 */ /* 0x000fe20000010000 */
[----:B------:R-:W-:Y:S01]  /*3990*/  FADD.FTZ R111, R111, R147 ;  /* 0x000000936f6f7221 */ /* 0x000fe20000010000 */
[C---:B------:R-:W-:Y:S01]  /*39a0*/  FFMA.FTZ R211, R202.reuse, R147, R211 ;  /* 0x00000093cad37223 */ /* 0x040fe200000100d3 */
[----:B------:R-:W-:Y:S01]  /*39b0*/  FFMA.FTZ R217, R202, R203, R145 ;  /* 0x000000cbcad97223 */ /* 0x000fe20000010091 */
[----:B---3--:R-:W-:Y:S01]  /*39c0*/  FFMA.FTZ R155, R192, R148, R155 ;  /* 0x00000094c09b7223 */ /* 0x008fe2000001009b */
[----:B----4-:R-:W-:Y:S01]  /*39d0*/  FFMA.FTZ R154, R202, R144, R154 ;  /* 0x00000090ca9a7223 */ /* 0x010fe2000001009a */
[----:B------:R-:W-:-:S03]  /*39e0*/  FADD.FTZ R144, R216, R164 ;  /* 0x000000a4d8907221 */ /* 0x000fc60000010000 */
[----:B------:R1:W-:Y:S01]  /*39f0*/  STL [R1+0x68], R155 ;  /* 0x0000689b01007387 */ /* 0x0003e20000100800 */
[----:B------:R-:W-:-:S03]  /*3a00*/  FADD.FTZ R144, R144, R172 ;  /* 0x000000ac90907221 */ /* 0x000fc60000010000 */
[----:B------:R1:W-:Y:S01]  /*3a10*/  STL [R1+0x6c], R154 ;  /* 0x00006c9a01007387 */ /* 0x0003e20000100800 */
[----:B------:R-:W-:-:S04]  /*3a20*/  FADD.FTZ R144, R144, R174 ;  /* 0x000000ae90907221 */ /* 0x000fc80000010000 */
[----:B------:R-:W-:-:S04]  /*3a30*/  FADD.FTZ R144, R144, R182 ;  /* 0x000000b690907221 */ /* 0x000fc80000010000 */
[----:B------:R-:W-:-:S04]  /*3a40*/  FADD.FTZ R144, R144, R184 ;  /* 0x000000b890907221 */ /* 0x000fc80000010000 */
[----:B------:R-:W-:-:S04]  /*3a50*/  FADD.FTZ R144, R144, R193 ;  /* 0x000000c190907221 */ /* 0x000fc80000010000 */
[----:B------:R-:W-:-:S04]  /*3a60*/  FADD.FTZ R144, R144, R191 ;  /* 0x000000bf90907221 */ /* 0x000fc80000010000 */
[----:B-1----:R-:W-:-:S07]  /*3a70*/  FADD.FTZ R216, R144, R203 ;  /* 0x000000cb90d87221 */ /* 0x002fce0000010000 */
.L_x_3469:
[----:B------:R-:W-:Y:S05]  /*3a80*/  BSYNC.RECONVERGENT B1 ;  /* 0x0000000000017941 */ /* 0x000fea0003800200 */
.L_x_3468:
        /* <DEDUP_REMOVED lines=23> */
.L_x_3537:
        /* <DEDUP_REMOVED lines=60> */
[----:B------:R-:W-:Y:S01]  /*3fc0*/  F2FP.F16.F32.PACK_AB R145, R145, R144 ;  /* 0x000000909191723e */ /* 0x000fe200000000ff */
        /* <DEDUP_REMOVED lines=9> */
[----:B------:R-:W-:Y:S01]  /*4060*/  F2FP.F16.F32.PACK_AB R144, R144, R148 ;  /* 0x000000949090723e */ /* 0x000fe200000000ff */
[----:B------:R-:W-:Y:S06]  /*4070*/  BRA `(.L_x_3476) ;  /* 0x0000001c007c7947 */ /* 0x000fec0003800000 */
.L_x_3475:
        /* <DEDUP_REMOVED lines=25> */
[----:B------:R-:W-:Y:S01]  /*4210*/  F2FP.F16.F32.PACK_AB R147, R91, R90 ;  /* 0x0000005a5b93723e */ /* 0x000fe200000000ff */
[-CC-:B------:R-:W-:Y:S01]  /*4220*/  FFMA.FTZ R90, R20, R149.reuse, R151.reuse ;  /* 0x00000095145a7223 */ /* 0x180fe20000010097 */
[----:B------:R-:W-:Y:S01]  /*4230*/  F2FP.F16.F32.PACK_AB R146, R89, R88 ;  /* 0x000000585992723e */ /* 0x000fe200000000ff */
        /* <DEDUP_REMOVED lines=23> */
[----:B------:R-:W-:Y:S02]  /*43b0*/  F2FP.F16.F32.PACK_AB R145, R145, R148 ;  /* 0x000000949191723e */ /* 0x000fe400000000ff */
[----:B------:R-:W-:Y:S01]  /*43c0*/  F2FP.F16.F32.PACK_AB R144, R144, R150 ;  /* 0x000000969090723e */ /* 0x000fe200000000ff */
[----:B------:R-:W-:Y:S06]  /*43d0*/  BRA `(.L_x_3476) ;  /* 0x0000001800a47947 */ /* 0x000fec0003800000 */
.L_x_3474:
        /* <DEDUP_REMOVED lines=59> */
.L_x_3477:
        /* <DEDUP_REMOVED lines=54> */
.L_x_3473:
        /* <DEDUP_REMOVED lines=55> */
[C---:B------:R-:W-:Y:S02]  /*4e60*/  FSEL R145, R113.reuse, RZ, P6 ;  /* 0x000000ff71917208 */ /* 0x040fe40003000000 */
[----:B------:R-:W-:Y:S01]  /*4e70*/  LOP3.LUT P6, RZ, R162, 0xff000000, RZ, 0xc0, !PT ;  /* 0xff000000a2ff7812 */ /* 0x000fe200078cc0ff */
[----:B------:R-:W-:Y:S01]  /*4e80*/  FMUL.FTZ R112, R112, UR13 ;  /* 0x0000000d70707c20 */ /* 0x000fe20008410000 */
[----:B------:R-:W-:Y:S02]  /*4e90*/  FSEL R113, R113, RZ, P0 ;  /* 0x000000ff71717208 */ /* 0x000fe40000000000 */
[----:B------:R-:W-:Y:S02]  /*4ea0*/  LOP3.LUT P0, RZ, R160, 0xff000000, RZ, 0xc0, !PT ;  /* 0xff000000a0ff7812 */ /* 0x000fe4000780c0ff */
[C---:B------:R-:W-:Y:S02]  /*4eb0*/  FSEL R144, R112.reuse, RZ, P6 ;  /* 0x000000ff70907208 */ /* 0x040fe40003000000 */
[----:B------:R-:W-:-:S02]  /*4ec0*/  FSEL R112, R112, RZ, P0 ;  /* 0x000000ff70707208 */ /* 0x000fc40000000000 */
[----:B------:R-:W-:Y:S02]  /*4ed0*/  F2FP.F16.F32.PACK_AB R113, R144, R113 ;  /* 0x000000719071723e */ /* 0x000fe400000000ff */
[----:B------:R-:W-:Y:S01]  /*4ee0*/  F2FP.F16.F32.PACK_AB R145, R112, R145 ;  /* 0x000000917091723e */ /* 0x000fe200000000ff */
[----:B------:R-:W-:Y:S01]  /*4ef0*/  FFMA.FTZ R112, R14, R149, R151 ;  /* 0x000000950e707223 */ /* 0x000fe20000010097 */
[----:B------:R-:W-:Y:S02]  /*4f00*/  LOP3.LUT P0, RZ, R160, 0xff00, RZ, 0xc0, !PT ;  /* 0x0000ff00a0ff7812 */ /* 0x000fe4000780c0ff */
[----:B------:R-:W-:Y:S01]  /*4f10*/  LOP3.LUT P6, RZ, R162, 0xff00, RZ, 0xc0, !PT ;  /* 0x0000ff00a2ff7812 */ /* 0x000fe200078cc0ff */
        /* <DEDUP_REMOVED lines=15> */
[----:B------:R-:W-:Y:S06]  /*5010*/  BRA `(.L_x_3476) ;  /* 0x0000000c00947947 */ /* 0x000fec0003800000 */
.L_x_3479:
        /* <DEDUP_REMOVED lines=14> */
[----:B------:R-:W-:Y:S01]  /*5100*/  F2FP.F16.F32.PACK_AB R115, R91, R88 ;  /* 0x000000585b73723e */ /* 0x000fe200000000ff */
        /* <DEDUP_REMOVED lines=9> */
[----:B------:R-:W-:Y:S01]  /*51a0*/  F2FP.F16.F32.PACK_AB R147, R90, R89 ;  /* 0x000000595a93723e */ /* 0x000fe200000000ff */
        /* <DEDUP_REMOVED lines=16> */
[----:B------:R-:W-:Y:S02]  /*52b0*/  F2FP.F16.F32.PACK_AB R146, R89, R88 ;  /* 0x000000585992723e */ /* 0x000fe400000000ff */
        /* <DEDUP_REMOVED lines=10> */
[----:B------:R-:W-:Y:S01]  /*5360*/  F2FP.F16.F32.PACK_AB R113, R113, R89 ;  /* 0x000000597171723e */ /* 0x000fe200000000ff */
[----:B------:R-:W-:Y:S01]  /*5370*/  FFMA.FTZ R89, R14, R149, R151 ;  /* 0x000000950e597223 */ /* 0x000fe20000010097 */
[----:B------:R-:W-:-:S02]  /*5380*/  FSEL R88, R88, RZ, P0 ;  /* 0x000000ff58587208 */ /* 0x000fc40000000000 */
[----:B------:R-:W-:Y:S01]  /*5390*/  FSEL R112, R112, RZ, P6 ;  /* 0x000000ff70707208 */ /* 0x000fe20003000000 */
[----:B------:R-:W-:Y:S01]  /*53a0*/  FADD.FTZ R89, R13, -R89 ;  /* 0x800000590d597221 */ /* 0x000fe20000010000 */
[----:B------:R-:W-:Y:S02]  /*53b0*/  LOP3.LUT P0, RZ, R160, 0xff00, RZ, 0xc0, !PT ;  /* 0x0000ff00a0ff7812 */ /* 0x000fe4000780c0ff */
[----:B------:R-:W-:Y:S01]  /*53c0*/  F2FP.F16.F32.PACK_AB R145, R112, R88 ;  /* 0x000000587091723e */ /* 0x000fe200000000ff */
        /* <DEDUP_REMOVED lines=13> */
[----:B------:R-:W-:Y:S02]  /*54a0*/  F2FP.F16.F32.PACK_AB R112, R144, R148 ;  /* 0x000000949070723e */ /* 0x000fe400000000ff */
[----:B------:R-:W-:Y:S01]  /*54b0*/  F2FP.F16.F32.PACK_AB R144, R152, R150 ;  /* 0x000000969890723e */ /* 0x000fe200000000ff */
[----:B------:R-:W-:Y:S06]  /*54c0*/  BRA `(.L_x_3476) ;  /* 0x0000000800687947 */ /* 0x000fec0003800000 */
.L_x_3478:
        /* <DEDUP_REMOVED lines=11> */
[C---:B-----5:R-:W-:Y:S01]  /*5580*/  FFMA.FTZ R112, R5.reuse, R112, R122 ;  /* 0x0000007005707223 */ /* 0x060fe2000001007a */
[----:B------:R-:W-:-:S03]  /*5590*/  FFMA.FTZ R113, R5, R113, R123 ;  /* 0x0000007105717223 */ /* 0x000fc6000001007b */
        /* <DEDUP_REMOVED lines=18> */
[C---:B------:R-:W-:Y:S01]  /*56c0*/  FFMA.FTZ R113, R5.reuse, R113, R120 ;  /* 0x0000007105717223 */ /* 0x040fe20000010078 */
[----:B------:R-:W-:-:S03]  /*56d0*/  FFMA.FTZ R112, R5, R112, R121 ;  /* 0x0000007005707223 */ /* 0x000fc60000010079 */
        /* <DEDUP_REMOVED lines=47> */
.L_x_3480:
        /* <DEDUP_REMOVED lines=24> */
[----:B------:R-:W-:Y:S01]  /*5b50*/  F2FP.F16.F32.PACK_AB R147, R90, R89 ;  /* 0x000000595a93723e */ /* 0x000fe200000000ff */
        /* <DEDUP_REMOVED lines=48> */
[----:B------:R-:W-:-:S07]  /*5e60*/  F2FP.F16.F32.PACK_AB R144, R152, R150 ;  /* 0x000000969890723e */ /* 0x000fce00000000ff */
.L_x_3476:
        /* <DEDUP_REMOVED lines=15> */
.L_x_3472:
[----:B------:R-:W-:Y:S05]  /*5f60*/  BSYNC.RECONVERGENT B1 ;  /* 0x0000000000017941 */ /* 0x000fea0003800200 */
.L_x_3471:
        /* <DEDUP_REMOVED lines=28> */
[----:B-1----:R-:W-:Y:S01]  /*6130*/  F2FP.F16.F32.PACK_AB R115, R91, R88 ;  /* 0x000000585b73723e */ /* 0x002fe200000000ff */
[----:B------:R-:W-:Y:S01]  /*6140*/  FFMA.FTZ R88, R166, R149, R151 ;  /* 0x00000095a6587223 */ /* 0x000fe20000010097 */
[----:B------:R-:W-:-:S03]  /*6150*/  ISETP.GE.U32.AND.EX P6, PT, R37, 0x1000000, PT, P6 ;  /* 0x010000002500780c */ /* 0x000fc60003fc6160 */
[----:B------:R-:W-:Y:S01]  /*6160*/  FADD.FTZ R88, R165, -R88 ;  /* 0x80000058a5587221 */ /* 0x000fe20000010000 */
[----:B------:R-:W-:Y:S02]  /*6170*/  FSEL R90, R90, RZ, P6 ;  /* 0x000000ff5a5a7208 */ /* 0x000fe40003000000 */
[----:B------:R-:W-:Y:S01]  /*6180*/  LOP3.LUT P6, RZ, R39, 0xff, RZ, 0xc0, !PT ;  /* 0x000000ff27ff7812 */ /* 0x000fe200078cc0ff */
[----:B------:R-:W-:Y:S01]  /*6190*/  FFMA.FTZ R124, R5, R88, R44 ;  /* 0x00000058057c7223 */ /* 0x000fe2000001002c */
[----:B------:R-:W-:Y:S01]  /*61a0*/  F2FP.F16.F32.PACK_AB R147, R90, R89 ;  /* 0x000000595a93723e */ /* 0x000fe200000000ff */
        /* <DEDUP_REMOVED lines=9> */
[----:B------:R-:W-:Y:S01]  /*6240*/  F2FP.F16.F32.PACK_AB R114, R91, R90 ;  /* 0x0000005a5b72723e */ /* 0x000fe200000000ff */
        /* <DEDUP_REMOVED lines=10> */
[----:B------:R-:W-:Y:S01]  /*62f0*/  F2FP.F16.F32.PACK_AB R146, R89, R88 ;  /* 0x000000585992723e */ /* 0x000fe200000000ff */
[----:B------:R-:W-:-:S02]  /*6300*/  FMUL.FTZ R88, R90, UR13 ;  /* 0x0000000d5a587c20 */ /* 0x000fc40008410000 */
        /* <DEDUP_REMOVED lines=26> */
[----:B------:R-:W-:Y:S02]  /*64b0*/  F2FP.F16.F32.PACK_AB R112, R144, R112 ;  /* 0x000000709070723e */ /* 0x000fe400000000ff */
[----:B------:R-:W-:Y:S01]  /*64c0*/  F2FP.F16.F32.PACK_AB R144, R150, R148 ;  /* 0x000000949690723e */ /* 0x000fe200000000ff */
[----:B------:R-:W-:Y:S06]  /*64d0*/  BRA `(.L_x_3486) ;  /* 0x0000001c001c7947 */ /* 0x000fec0003800000 */
.L_x_3485:
[-CC-:B-1----:R-:W-:Y:S01]  /*64e0*/  FFMA.FTZ R112, R188, R149.reuse, R151.reuse ;  /* 0x00000095bc707223 */ /* 0x182fe20000010097 */
[-CC-:B------:R-:W-:Y:S01]  /*64f0*/  FFMA.FTZ R113, R198, R149.reuse, R151.reuse ;  /* 0x00000095c6717223 */ /* 0x180fe20000010097 */
[----:B------:R-:W-:Y:S01]  /*6500*/  LOP3.LUT P6, RZ, R39, 0xff0000, RZ, 0xc0, !PT ;  /* 0x00ff000027ff7812 */ /* 0x000fe200078cc0ff */
[----:B------:R-:W-:Y:S01]  /*6510*/  FFMA.FTZ R114, R178, R149, R151 ;  /* 0x00000095b2727223 */ /* 0x000fe20000010097 */
[----:B------:R-:W-:Y:S01]  /*6520*/  FADD.FTZ R112, R187, -R112 ;  /* 0x80000070bb707221 */ /* 0x000fe20000010000 */
[----:B------:R-:W-:Y:S02]  /*6530*/  FADD.FTZ R113, R199, -R113 ;  /* 0x80000071c7717221 */ /* 0x000fe40000010000 */
[----:B------:R-:W-:Y:S01]  /*6540*/  FADD.FTZ R114, R177, -R114 ;  /* 0x80000072b1727221 */ /* 0x000fe20000010000 */
[C---:B-----5:R-:W-:Y:S01]  /*6550*/  FFMA.FTZ R112, R5.reuse, R112, R46 ;  /* 0x0000007005707223 */ /* 0x060fe2000001002e */
        /* <DEDUP_REMOVED lines=16> */
[----:B------:R-:W-:-:S03]  /*6660*/  FFMA.FTZ R113, R5, R113, R44 ;  /* 0x0000007105717223 */ /* 0x000fc6000001002c */
        /* <DEDUP_REMOVED lines=16> */
[----:B------:R-:W-:Y:S01]  /*6770*/  FFMA.FTZ R113, R5, R112, R50 ;  /* 0x0000007005717223 */ /* 0x000fe20000010032 */
[----:B------:R-:W-:-:S03]  /*6780*/  FFMA.FTZ R112, R23, R149, R151 ;  /* 0x0000009517707223 */ /* 0x000fc60000010097 */
[----:B------:R-:W-:Y:S01]  /*6790*/  FMUL.FTZ R113, R113, UR13 ;  /* 0x0000000d71717c20 */ /* 0x000fe20008410000 */
[----:B------:R-:W-:-:S04]  /*67a0*/  FADD.FTZ R112, R24, -R112 ;  /* 0x8000007018707221 */ /* 0x000fc80000010000 */
[----:B------:R-:W-:Y:S01]  /*67b0*/  FSEL R145, R113, RZ, P6 ;  /* 0x000000ff71917208 */ /* 0x000fe20003000000 */
[----:B------:R-:W-:Y:S01]  /*67c0*/  FFMA.FTZ R112, R5, R112, R51 ;  /* 0x0000007005707223 */ /* 0x000fe20000010033 */
[----:B------:R-:W-:-:S03]  /*67d0*/  LOP3.LUT P6, RZ, R38, 0xff0000, RZ, 0xc0, !PT ;  /* 0x00ff000026ff7812 */ /* 0x000fc600078cc0ff */
[----:B------:R-:W-:Y:S01]  /*67e0*/  FMUL.FTZ R144, R112, UR13 ;  /* 0x0000000d70907c20 */ /* 0x000fe20008410000 */
        /* <DEDUP_REMOVED lines=9> */
[----:B------:R-:W-:-:S03]  /*6880*/  F2FP.F16.F32.PACK_AB R113, R144, R113 ;  /* 0x000000719071723e */ /* 0x000fc600000000ff */
[----:B------:R-:W-:Y:S01]  /*6890*/  FFMA.FTZ R144, R5, R112, R49 ;  /* 0x0000007005907223 */ /* 0x000fe20000010031 */
[----:B------:R-:W-:-:S03]  /*68a0*/  FFMA.FTZ R112, R4, R149, R151 ;  /* 0x0000009504707223 */ /* 0x000fc60000010097 */
        /* <DEDUP_REMOVED lines=9> */
[----:B------:R-:W-:-:S04]  /*6940*/  LOP3.LUT P6, RZ, R38, 0xff, RZ, 0xc0, !PT ;  /* 0x000000ff26ff7812 */ /* 0x000fc800078cc0ff */
[----:B------:R-:W-:-:S04]  /*6950*/  FSEL R144, R152, RZ, P6 ;  /* 0x000000ff98907208 */ /* 0x000fc80003000000 */
[----:B------:R-:W-:Y:S02]  /*6960*/  F2FP.F16.F32.PACK_AB R112, R112, R144 ;  /* 0x000000907070723e */ /* 0x000fe400000000ff */
[----:B------:R-:W-:Y:S01]  /*6970*/  F2FP.F16.F32.PACK_AB R144, R150, R148 ;  /* 0x000000949690723e */ /* 0x000fe200000000ff */
[----:B------:R-:W-:Y:S06]  /*6980*/  BRA `(.L_x_3486) ;  /* 0x0000001400f07947 */ /* 0x000fec0003800000 */
.L_x_3484:
        /* <DEDUP_REMOVED lines=20> */
[----:B------:R-:W-:Y:S01]  /*6ad0*/  F2FP.F16.F32.PACK_AB R115, R91, R88 ;  /* 0x000000585b73723e */ /* 0x000fe200000000ff */
[----:B------:R-:W-:Y:S01]  /*6ae0*/  FFMA.FTZ R88, R166, R149, R151 ;  /* 0x00000095a6587223 */ /* 0x000fe20000010097 */
[----:B------:R-:W-:-:S03]  /*6af0*/  ISETP.GE.U32.AND.EX P6, PT, R37, 0x1000000, PT, P6 ;  /* 0x010000002500780c */ /* 0x000fc60003fc6160 */
[----:B------:R-:W-:Y:S01]  /*6b00*/  FADD.FTZ R88, R165, -R88 ;  /* 0x80000058a5587221 */ /* 0x000fe20000010000 */
[----:B------:R-:W-:Y:S02]  /*6b10*/  FSEL R90, R90, RZ, P6 ;  /* 0x000000ff5a5a7208 */ /* 0x000fe40003000000 */
[----:B------:R-:W-:Y:S01]  /*6b20*/  LOP3.LUT P6, RZ, R39, 0xff, RZ, 0xc0, !PT ;  /* 0x000000ff27ff7812 */ /* 0x000fe200078cc0ff */
[----:B------:R-:W-:Y:S01]  /*6b30*/  FMUL.FTZ R124, R5, R88 ;  /* 0x00000058057c7220 */ /* 0x000fe20000410000 */
[----:B------:R-:W-:Y:S01]  /*6b40*/  F2FP.F16.F32.PACK_AB R147, R90, R89 ;  /* 0x000000595a93723e */ /* 0x000fe200000000ff */
        /* <DEDUP_REMOVED lines=51> */
.L_x_3487:
        /* <DEDUP_REMOVED lines=45> */
[----:B------:R-:W-:Y:S01]  /*7150*/  FSEL R145, R113, RZ, P6 ;  /* 0x000000ff71917208 */ /* 0x000fe20003000000 */
        /* <DEDUP_REMOVED lines=29> */
.L_x_3483:
        /* <DEDUP_REMOVED lines=53> */
[----:B------:R-:W-:Y:S02]  /*7680*/  F2FP.F16.F32.PACK_AB R145, R145, R148 ;  /* 0x000000949191723e */ /* 0x000fe400000000ff */
[----:B------:R-:W-:Y:S01]  /*7690*/  FSEL R146, R146, RZ, P6 ;  /* 0x000000ff92927208 */ /* 0x000fe20003000000 */
[----:B------:R-:W-:Y:S01]  /*76a0*/  FMUL.FTZ R144, R125, UR13 ;  /* 0x0000000d7d907c20 */ /* 0x000fe20008410000 */
[----:B------:R-:W-:-:S04]  /*76b0*/  LOP3.LUT P6, RZ, R37, 0xff00, RZ, 0xc0, !PT ;  /* 0x0000ff0025ff7812 */ /* 0x000fc800078cc0ff */
[----:B------:R-:W-:-:S04]  /*76c0*/  FSEL R144, R144, RZ, P6 ;  /* 0x000000ff90907208 */ /* 0x000fc80003000000 */
[----:B------:R-:W-:Y:S02]  /*76d0*/  F2FP.F16.F32.PACK_AB R146, R144, R146 ;  /* 0x000000929092723e */ /* 0x000fe400000000ff */
[----:B------:R-:W-:Y:S01]  /*76e0*/  F2FP.F16.F32.PACK_AB R144, R150, R152 ;  /* 0x000000989690723e */ /* 0x000fe200000000ff */
[----:B------:R-:W-:Y:S06]  /*76f0*/  BRA `(.L_x_3486) ;  /* 0x0000000800947947 */ /* 0x000fec0003800000 */
.L_x_3489:
        /* <DEDUP_REMOVED lines=43> */
[----:B------:R-:W-:Y:S01]  /*79b0*/  F2FP.F16.F32.PACK_AB R145, R145, R144 ;  /* 0x000000909191723e */ /* 0x000fe200000000ff */
        /* <DEDUP_REMOVED lines=10> */
.L_x_3488:
        /* <DEDUP_REMOVED lines=58> */
.L_x_3490:
        /* <DEDUP_REMOVED lines=53> */
.L_x_3486:
        /* <DEDUP_REMOVED lines=11> */
.L_x_3482:
[----:B------:R-:W-:Y:S05]  /*8200*/  BSYNC.RECONVERGENT B1 ;  /* 0x0000000000017941 */ /* 0x000fea0003800200 */
.L_x_3481:
        /* <DEDUP_REMOVED lines=26> */
[----:B-12---:R-:W-:Y:S01]  /*83b0*/  F2FP.F16.F32.PACK_AB R115, R91, R88 ;  /* 0x000000585b73723e */ /* 0x006fe200000000ff */
        /* <DEDUP_REMOVED lines=60> */
.L_x_3495:
[-CC-:B-12---:R-:W-:Y:S01]  /*8780*/  FFMA.FTZ R112, R186, R149.reuse, R151.reuse ;  /* 0x00000095ba707223 */ /* 0x186fe20000010097 */
        /* <DEDUP_REMOVED lines=74> */
.L_x_3494:
        /* <DEDUP_REMOVED lines=79> */
.L_x_3497:
        /* <DEDUP_REMOVED lines=75> */
.L_x_3493:
        /* <DEDUP_REMOVED lines=61> */
.L_x_3499:
        /* <DEDUP_REMOVED lines=52> */
[----:B------:R-:W-:Y:S01]  /*9ce0*/  F2FP.F16.F32.PACK_AB R144, R144, R148 ;  /* 0x000000949090723e */ /* 0x000fe200000000ff */
[----:B------:R-:W-:Y:S06]  /*9cf0*/  BRA `(.L_x_3496) ;  /* 0x0000000400bc7947 */ /* 0x000fec0003800000 */
.L_x_3498:
        /* <DEDUP_REMOVED lines=58> */
.L_x_3500:
        /* <DEDUP_REMOVED lines=52> */
[----:B------:R-:W-:-:S07]  /*a3e0*/  F2FP.F16.F32.PACK_AB R144, R144, R148 ;  /* 0x000000949090723e */ /* 0x000fce00000000ff */
.L_x_3496:
        /* <DEDUP_REMOVED lines=11> */
.L_x_3492:
[----:B------:R-:W-:Y:S05]  /*a4a0*/  BSYNC.RECONVERGENT B1 ;  /* 0x0000000000017941 */ /* 0x000fea0003800200 */
.L_x_3491:
        /* <DEDUP_REMOVED lines=22> */
[----:B------:R-:W-:Y:S01]  /*a610*/  FMUL.FTZ R89, R126, UR13 ;  /* 0x0000000d7e597c20 */ /* 0x000fe20008410000 */
[----:B------:R-:W-:-:S03]  /*a620*/  ISETP.GE.U32.AND P5, PT, R30, RZ, PT ;  /* 0x000000ff1e00720c */ /* 0x000fc60003fa6070 */
[----:B------:R-:W-:Y:S02]  /*a630*/  FSEL R88, R90, RZ, P4 ;  /* 0x000000ff5a587208 */ /* 0x000fe40002000000 */
[----:B------:R-:W-:Y:S02]  /*a640*/  LOP3.LUT P4, RZ, R29, 0xff0000, RZ, 0xc0, !PT ;  /* 0x00ff00001dff7812 */ /* 0x000fe4000788c0ff */
[C---:B------:R-:W-:Y:S02]  /*a650*/  FSEL R91, R89.reuse, RZ, P6 ;  /* 0x000000ff595b7208 */ /* 0x040fe40003000000 */
[----:B------:R-:W-:Y:S02]  /*a660*/  FSEL R89, R89, RZ, P4 ;  /* 0x000000ff59597208 */ /* 0x000fe40002000000 */
[----:B------:R-:W-:Y:S02]  /*a670*/  ISETP.GE.U32.AND.EX P5, PT, R31, 0x1000000, PT, P5 ;  /* 0x010000001f00780c */ /* 0x000fe40003fa6150 */
[----:B------:R-:W-:Y:S01]  /*a680*/  F2FP.F16.F32.PACK_AB R147, R88, R89 ;  /* 0x000000595893723e */ /* 0x000fe200000000ff */
[-CC-:B------:R-:W-:Y:S01]  /*a690*/  FFMA.FTZ R89, R183, R149.reuse, R151.reuse ;  /* 0x00000095b7597223 */ /* 0x180fe20000010097 */
[----:B------:R-:W-:Y:S01]  /*a6a0*/  FFMA.FTZ R88, R194, R149, R151 ;  /* 0x00000095c2587223 */ /* 0x000fe20000010097 */
[----:B------:R-:W-:-:S02]  /*a6b0*/  FSEL R90, R90, RZ, P5 ;  /* 0x000000ff5a5a7208 */ /* 0x000fc40002800000 */
[----:B------:R-:W-:Y:S01]  /*a6c0*/  FADD.FTZ R89, R184, -R89 ;  /* 0x80000059b8597221 */ /* 0x000fe20000010000 */
[----:B------:R-:W-:Y:S01]  /*a6d0*/  FADD.FTZ R88, R193, -R88 ;  /* 0x80000058c1587221 */ /* 0x000fe20000010000 */
[----:B-123--:R-:W-:Y:S02]  /*a6e0*/  F2FP.F16.F32.PACK_AB R115, R90, R91 ;  /* 0x0000005b5a73723e */ /* 0x00efe400000000ff */
[C---:B------:R-:W-:Y:S01]  /*a6f0*/  FFMA.FTZ R124, R5.reuse, R89, R140 ;  /* 0x00000059057c7223 */ /* 0x040fe2000001008c */
[----:B------:R-:W-:Y:S01]  /*a700*/  FFMA.FTZ R125, R5, R88, R141 ;  /* 0x00000058057d7223 */ /* 0x000fe2000001008d */
[----:B------:R-:W-:Y:S02]  /*a710*/  LOP3.LUT P6, RZ, R29, 0xff, RZ, 0xc0, !PT ;  /* 0x000000ff1dff7812 */ /* 0x000fe400078cc0ff */
[----:B------:R-:W-:Y:S01]  /*a720*/  FMUL.FTZ R90, R124, UR13 ;  /* 0x0000000d7c5a7c20 */ /* 0x000fe20008410000 */
[----:B------:R-:W-:Y:S01]  /*a730*/  FMUL.FTZ R89, R125, UR13 ;  /* 0x0000000d7d597c20 */ /* 0x000fe20008410000 */
[----:B------:R-:W-:-:S02]  /*a740*/  LOP3.LUT P5, RZ, R31, 0xff, RZ, 0xc0, !PT ;  /* 0x000000ff1fff7812 */ /* 0x000fc400078ac0ff */
[----:B------:R-:W-:Y:S02]  /*a750*/  LOP3.LUT P4, RZ, R31, 0xff00, RZ, 0xc0, !PT ;  /* 0x0000ff001fff7812 */ /* 0x000fe4000788c0ff */
[C---:B------:R-:W-:Y:S02]  /*a760*/  FSEL R88, R90.reuse, RZ, P6 ;  /* 0x000000ff5a587208 */ /* 0x040fe40003000000 */
        /* <DEDUP_REMOVED lines=12> */
[----:B------:R-:W-:Y:S02]  /*a830*/  F2FP.F16.F32.PACK_AB R146, R89, R88 ;  /* 0x000000585992723e */ /* 0x000fe400000000ff */
[----:B------:R-:W-:Y:S01]  /*a840*/  FMUL.FTZ R113, R90, UR13 ;  /* 0x0000000d5a717c20 */ /* 0x000fe20008410000 */
[----:B------:R-:W-:Y:S01]  /*a850*/  FMUL.FTZ R89, R91, UR13 ;  /* 0x0000000d5b597c20 */ /* 0x000fe20008410000 */
[----:B------:R-:W-:-:S02]  /*a860*/  LOP3.LUT P4, RZ, R30, 0xff000000, RZ, 0xc0, !PT ;  /* 0xff0000001eff7812 */ /* 0x000fc4000788c0ff */
[----:B------:R-:W-:Y:S02]  /*a870*/  LOP3.LUT P5, RZ, R30, 0xff0000, RZ, 0xc0, !PT ;  /* 0x00ff00001eff7812 */ /* 0x000fe400078ac0ff */
[----:B------:R-:W-:Y:S02]  /*a880*/  FSEL R88, R113, RZ, P6 ;  /* 0x000000ff71587208 */ /* 0x000fe40003000000 */
[----:B------:R-:W-:Y:S02]  /*a890*/  LOP3.LUT P6, RZ, R28, 0xff000000, RZ, 0xc0, !PT ;  /* 0xff0000001cff7812 */ /* 0x000fe400078cc0ff */
[C---:B------:R-:W-:Y:S02]  /*a8a0*/  FSEL R112, R89.reuse, RZ, P4 ;  /* 0x000000ff59707208 */ /* 0x040fe40002000000 */
[----:B------:R-:W-:Y:S02]  /*a8b0*/  FSEL R89, R89, RZ, P6 ;  /* 0x000000ff59597208 */ /* 0x000fe40003000000 */
[----:B------:R-:W-:-:S02]  /*a8c0*/  FSEL R113, R113, RZ, P5 ;  /* 0x000000ff71717208 */ /* 0x000fc40002800000 */
[----:B------:R-:W-:Y:S01]  /*a8d0*/  F2FP.F16.F32.PACK_AB R145, R89, R88 ;  /* 0x000000585991723e */ /* 0x000fe200000000ff */
[-CC-:B------:R-:W-:Y:S01]  /*a8e0*/  FFMA.FTZ R88, R171, R149.reuse, R151.reuse ;  /* 0x00000095ab587223 */ /* 0x180fe20000010097 */
[----:B------:R-:W-:Y:S01]  /*a8f0*/  FFMA.FTZ R89, R27, R149, R151 ;  /* 0x000000951b597223 */ /* 0x000fe20000010097 */
[----:B------:R-:W-:Y:S02]  /*a900*/  F2FP.F16.F32.PACK_AB R113, R112, R113 ;  /* 0x000000717071723e */ /* 0x000fe400000000ff */
[----:B------:R-:W-:Y:S01]  /*a910*/  FADD.FTZ R88, R172, -R88 ;  /* 0x80000058ac587221 */ /* 0x000fe20000010000 */
[----:B------:R-:W-:Y:S01]  /*a920*/  FADD.FTZ R112, R164, -R89 ;  /* 0x80000059a4707221 */ /* 0x000fe20000010000 */
[----:B------:R-:W-:Y:S02]  /*a930*/  LOP3.LUT P6, RZ, R28, 0xff00, RZ, 0xc0, !PT ;  /* 0x0000ff001cff7812 */ /* 0x000fe400078cc0ff */
[C---:B------:R-:W-:Y:S01]  /*a940*/  FFMA.FTZ R89, R5.reuse, R88, R137 ;  /* 0x0000005805597223 */ /* 0x040fe20000010089 */
[----:B------:R-:W-:Y:S01]  /*a950*/  FFMA.FTZ R88, R5, R112, R136 ;  /* 0x0000007005587223 */ /* 0x000fe20000010088 */
[----:B------:R-:W-:-:S02]  /*a960*/  LOP3.LUT P5, RZ, R30, 0xff, RZ, 0xc0, !PT ;  /* 0x000000ff1eff7812 */ /* 0x000fc400078ac0ff */
[----:B------:R-:W-:Y:S01]  /*a970*/  FMUL.FTZ R112, R89, UR13 ;  /* 0x0000000d59707c20 */ /* 0x000fe20008410000 */
[----:B------:R-:W-:Y:S01]  /*a980*/  FMUL.FTZ R144, R88, UR13 ;  /* 0x0000000d58907c20 */ /* 0x000fe20008410000 */
[----:B------:R-:W-:-:S03]  /*a990*/  LOP3.LUT P4, RZ, R30, 0xff00, RZ, 0xc0, !PT ;  /* 0x0000ff001eff7812 */ /* 0x000fc6000788c0ff */
        /* <DEDUP_REMOVED lines=8> */
.L_x_3505:
        /* <DEDUP_REMOVED lines=75> */
.L_x_3504:
        /* <DEDUP_REMOVED lines=65> */
[C---:B------:R-:W-:Y:S01]  /*b2e0*/  FMUL.FTZ R89, R5.reuse, R88 ;  /* 0x0000005805597220 */ /* 0x040fe20000410000 */
[----:B------:R-:W-:Y:S01]  /*b2f0*/  FMUL.FTZ R88, R5, R112 ;  /* 0x0000007005587220 */ /* 0x000fe20000410000 */
        /* <DEDUP_REMOVED lines=12> */
.L_x_3507:
        /* <DEDUP_REMOVED lines=75> */
.L_x_3503:
        /* <DEDUP_REMOVED lines=46> */
[----:B------:R-:W-:Y:S01]  /*bb50*/  F2FP.F16.F32.PACK_AB R146, R146, R5 ;  /* 0x000000059292723e */ /* 0x000fe200000000ff */
[----:B------:R-:W-:Y:S01]  /*bb60*/  FMUL.FTZ R5, R88, UR13 ;  /* 0x0000000d58057c20 */ /* 0x000fe20008410000 */
[----:B------:R-:W-:Y:S02]  /*bb70*/  LOP3.LUT P6, RZ, R28, 0xff, RZ, 0xc0, !PT ;  /* 0x000000ff1cff7812 */ /* 0x000fe400078cc0ff */
[----:B------:R-:W-:Y:S01]  /*bb80*/  F2FP.F16.F32.PACK_AB R147, R147, R144 ;  /* 0x000000909393723e */ /* 0x000fe200000000ff */
        /* <DEDUP_REMOVED lines=9> */
[----:B------:R-:W-:Y:S01]  /*bc20*/  F2FP.F16.F32.PACK_AB R144, R144, R5 ;  /* 0x000000059090723e */ /* 0x000fe200000000ff */
[----:B------:R-:W-:Y:S06]  /*bc30*/  BRA `(.L_x_3506) ;  /* 0x0000000800947947 */ /* 0x000fec0003800000 */
.L_x_3509:
        /* <DEDUP_REMOVED lines=54> */
.L_x_3508:
        /* <DEDUP_REMOVED lines=58> */
.L_x_3510:
        /* <DEDUP_REMOVED lines=53> */
.L_x_3506:
        /* <DEDUP_REMOVED lines=10> */
.L_x_3502:
[----:B------:R-:W-:Y:S05]  /*c730*/  BSYNC.RECONVERGENT B1 ;  /* 0x0000000000017941 */ /* 0x000fea0003800200 */
.L_x_3501:
[----:B-1234-:R-:W1:Y:S02]  /*c740*/  LDC.64 R144, c[0x0][0x380] ;  /* 0x0000e000ff907b82 */ /* 0x01ee640000000a00 */
[----:B-1----:R-:W-:-:S04]  /*c750*/  LEA R219, R144, R219, 0x2 ;  /* 0x000000db90db7211 */ /* 0x002fc800078e10ff */
[----:B------:R-:W-:-:S13]  /*c760*/  ISETP.GE.AND P0, PT, R219, R145, PT ;  /* 0x00000091db00720c */ /* 0x000fda0003f06270 */
[----:B------:R-:W-:Y:S05]  /*c770*/  @!P0 BRA `(.L_x_3511) ;  /* 0xffffff4400f88947 */ /* 0x000fea000383ffff */
.L_x_3461:
[----:B------:R-:W-:Y:S05]  /*c780*/  BSYNC B0 ;  /* 0x0000000000007941 */ /* 0x000fea0003800000 */
.L_x_3460:
[----:B------:R-:W2:Y:S04]  /*c790*/  LDL.LU R145, [R1+0x80] ;  /* 0x0000800001917983 */ /* 0x000ea80000300800 */
[----:B------:R-:W3:Y:S04]  /*c7a0*/  LDL.LU R153, [R1+0x74] ;  /* 0x0000740001997983 */ /* 0x000ee80000300800 */
[----:B------:R-:W4:Y:S04]  /*c7b0*/  LDL.LU R147, [R1+0x78] ;  /* 0x0000780001937983 */ /* 0x000f280000300800 */
[----:B------:R-:W3:Y:S04]  /*c7c0*/  LDL.LU R146, [R1+0x7c] ;  /* 0x00007c0001927983 */ /* 0x000ee80000300800 */
[----:B------:R-:W4:Y:S04]  /*c7d0*/  LDL.LU R152, [R1+0x70] ;  /* 0x0000700001987983 */ /* 0x000f280000300800 */
        /* <DEDUP_REMOVED lines=24> */
[----:B------:R-:W4:Y:S04]  /*c960*/  LDL.LU R157, [R1] ;  /* 0x00000000019d7983 */ /* 0x000f280000300800 */
[----:B------:R-:W4:Y:S04]  /*c970*/  LDL.LU R156, [R1+0x4] ;  /* 0x00000400019c7983 */ /* 0x000f280000300800 */
[----:B------:R-:W4:Y:S04]  /*c980*/  LDL.LU R155, [R1+0x8] ;  /* 0x00000800019b7983 */ /* 0x000f280000300800 */
[----:B------:R-:W4:Y:S01]  /*c990*/  LDL.LU R154, [R1+0xc] ;  /* 0x00000c00019a7983 */ /* 0x000f220000300800 */
[----:B------:R-:W1:Y:S01]  /*c9a0*/  S2R R4, SR_TID.X ;  /* 0x0000000000047919 */ /* 0x000e620000002100 */
[----:B------:R-:W0:Y:S01]  /*c9b0*/  S2R R6, SR_CgaCtaId ;  /* 0x0000000000067919 */ /* 0x000e220000008800 */
[----:B-----5:R-:W-:Y:S01]  /*c9c0*/  MOV R5, 0x400 ;  /* 0x0000040000057802 */ /* 0x020fe20000000f00 */
[----:B------:R-:W4:Y:S01]  /*c9d0*/  LDL.LU R144, [R1+0xe0] ;  /* 0x0000e00001907983 */ /* 0x000f220000300800 */
[----:B-1----:R-:W-:-:S02]  /*c9e0*/  SHF.L.U32 R2, R4, 0x7, RZ ;  /* 0x0000000704027819 */ /* 0x002fc400000006ff */
[----:B------:R-:W-:Y:S02]  /*c9f0*/  SHF.L.U32 R0, R4, 0x5, RZ ;  /* 0x0000000504007819 */ /* 0x000fe400000006ff */
[----:B------:R-:W-:Y:S02]  /*ca00*/  LOP3.LUT R3, R2, 0x3000, RZ, 0xc0, !PT ;  /* 0x0000300002037812 */ /* 0x000fe400078ec0ff */
[----:B0-----:R-:W-:Y:S02]  /*ca10*/  LEA R5, R6, R5, 0x18 ;  /* 0x0000000506057211 */ /* 0x001fe400078ec0ff */
[----:B------:R-:W-:-:S04]  /*ca20*/  LOP3.LUT R0, R3, 0x3e0, R0, 0xf8, !PT ;  /* 0x000003e003007812 */ /* 0x000fc800078ef800 */
[----:B------:R-:W-:-:S05]  /*ca30*/  IADD3 R6, PT, PT, R0, R5, RZ ;  /* 0x0000000500067210 */ /* 0x000fca0007ffe0ff */
[----:B--2---:R3:W-:Y:S02]  /*ca40*/  STS.128 [R6], R140 ;  /* 0x0000008c06007388 */ /* 0x0047e40000000c00 */
[----:B---3--:R-:W-:Y:S02]  /*ca50*/  MOV R140, R124 ;  /* 0x0000007c008c7202 */ /* 0x008fe40000000f00 */
[----:B----4-:R-:W-:Y:S02]  /*ca60*/  MOV R143, R90 ;  /* 0x0000005a008f7202 */ /* 0x010fe40000000f00 */
        /* <DEDUP_REMOVED lines=15> */
[----:B------:R-:W2:Y:S01]  /*cb60*/  LDL.LU R157, [R1+0x84] ;  /* 0x00008400019d7983 */ /* 0x000ea20000300800 */
[----:B------:R-:W-:Y:S02]  /*cb70*/  MOV R195, R156 ;  /* 0x0000009c00c37202 */ /* 0x000fe40000000f00 */
[----:B------:R-:W-:Y:S02]  /*cb80*/  MOV R156, R145 ;  /* 0x00000091009c7202 */ /* 0x000fe40000000f00 */
[----:B------:R-:W-:Y:S02]  /*cb90*/  MOV R159, R155 ;  /* 0x0000009b009f7202 */ /* 0x000fe40000000f00 */
[----:B------:R-:W-:Y:S02]  /*cba0*/  MOV R155, R146 ;  /* 0x00000092009b7202 */ /* 0x000fe40000000f00 */
[----:B------:R-:W-:Y:S02]  /*cbb0*/  MOV R158, R154 ;  /* 0x0000009a009e7202 */ /* 0x000fe40000000f00 */
[----:B------:R-:W-:-:S02]  /*cbc0*/  MOV R154, R147 ;  /* 0x00000093009a7202 */ /* 0x000fc40000000f00 */
[----:B------:R-:W3:Y:S04]  /*cbd0*/  LDL.LU R147, [R1+0x88] ;  /* 0x0000880001937983 */ /* 0x000ee80000300800 */
[----:B------:R-:W4:Y:S04]  /*cbe0*/  LDL.LU R146, [R1+0x8c] ;  /* 0x00008c0001927983 */ /* 0x000f280000300800 */
[----:B------:R-:W2:Y:S04]  /*cbf0*/  LDL.LU R145, [R1+0x90] ;  /* 0x0000900001917983 */ /* 0x000ea80000300800 */
[----:B------:R0:W-:Y:S02]  /*cc00*/  STS.128 [R6+0x10], R140 ;  /* 0x0000108c06007388 */ /* 0x0001e40000000c00 */
        /* <DEDUP_REMOVED lines=16> */
[----:B------:R-:W-:Y:S02]  /*cd10*/  MOV R113, R216 ;  /* 0x000000d800717202 */ /* 0x000fe40000000f00 */
[----:B---3--:R-:W-:Y:S02]  /*cd20*/  MOV R158, R147 ;  /* 0x00000093009e7202 */ /* 0x008fe40000000f00 */
[----:B------:R-:W3:Y:S01]  /*cd30*/  LDL.LU R147, [R1+0x98] ;  /* 0x0000980001937983 */ /* 0x000ee20000300800 */
[----:B----4-:R-:W-:-:S03]  /*cd40*/  MOV R159, R146 ;  /* 0x00000092009f7202 */ /* 0x010fc60000000f00 */
[----:B------:R-:W4:Y:S01]  /*cd50*/  LDL.LU R146, [R1+0x9c] ;  /* 0x00009c0001927983 */ /* 0x000f220000300800 */
[----:B--2---:R-:W-:-:S03]  /*cd60*/  MOV R216, R145 ;  /* 0x0000009100d87202 */ /* 0x004fc60000000f00 */
[----:B------:R-:W2:Y:S04]  /*cd70*/  LDL.LU R145, [R1+0xa0] ;  /* 0x0000a00001917983 */ /* 0x000ea80000300800 */
[----:B------:R0:W-:Y:S02]  /*cd80*/  STS.128 [R6+0x400], R140 ;  /* 0x0004008c06007388 */ /* 0x0001e40000000c00 */
[----:B0-----:R-:W-:Y:S02]  /*cd90*/  MOV R140, R124 ;  /* 0x0000007c008c7202 */ /* 0x001fe40000000f00 */
        /* <DEDUP_REMOVED lines=12> */
[----:B------:R-:W2:Y:S01]  /*ce60*/  LDL.LU R195, [R1+0xa4] ;  /* 0x0000a40001c37983 */ /* 0x000ea20000300800 */
[----:B------:R-:W-:Y:S02]  /*ce70*/  MOV R112, R216 ;  /* 0x000000d800707202 */ /* 0x000fe40000000f00 */
[----:B---3--:R-:W-:-:S02]  /*ce80*/  MOV R218, R147 ;  /* 0x0000009300da7202 */ /* 0x008fc40000000f00 */
        /* <DEDUP_REMOVED lines=18> */
[----:B------:R-:W2:Y:S01]  /*cfb0*/  LDL.LU R195, [R1+0xb4] ;  /* 0x0000b40001c37983 */ /* 0x000ea20000300800 */
[----:B---3--:R-:W-:-:S03]  /*cfc0*/  MOV R218, R147 ;  /* 0x0000009300da7202 */ /* 0x008fc60000000f00 */
        /* <DEDUP_REMOVED lines=13> */
[----:B------:R-:W-:Y:S01]  /*d0a0*/  MOV R124, R216 ;  /* 0x000000d8007c7202 */ /* 0x000fe20000000f00 */
[----:B------:R0:W-:Y:S01]  /*d0b0*/  STS.128 [R6+0x810], R140 ;  /* 0x0008108c06007388 */ /* 0x0001e20000000c00 */
[----:B------:R-:W-:-:S03]  /*d0c0*/  MOV R125, R195 ;  /* 0x000000c3007d7202 */ /* 0x000fc60000000f00 */
[----:B------:R-:W2:Y:S01]  /*d0d0*/  LDL.LU R195, [R1+0xc4] ;  /* 0x0000c40001c37983 */ /* 0x000ea20000300800 */
[----:B---3--:R-:W-:-:S03]  /*d0e0*/  MOV R218, R147 ;  /* 0x0000009300da7202 */ /* 0x008fc60000000f00 */
[----:B------:R-:W3:Y:S01]  /*d0f0*/  LDL.LU R147, [R1+0xc8] ;  /* 0x0000c80001937983 */ /* 0x000ee20000300800 */
[----:B----4-:R-:W-:-:S03]  /*d100*/  MOV R217, R146 ;  /* 0x0000009200d97202 */ /* 0x010fc60000000f00 */
[----:B------:R-:W4:Y:S01]  /*d110*/  LDL.LU R146, [R1+0xcc] ;  /* 0x0000cc0001927983 */ /* 0x000f220000300800 */
[----:B--2---:R-:W-:-:S03]  /*d120*/  MOV R216, R145 ;  /* 0x0000009100d87202 */ /* 0x004fc60000000f00 */
[----:B------:R-:W2:Y:S04]  /*d130*/  LDL.LU R145, [R1+0xd0] ;  /* 0x0000d00001917983 */ /* 0x000ea80000300800 */
[----:B0-----:R-:W2:Y:S04]  /*d140*/  LDL.LU R141, [R1+0xd4] ;  /* 0x0000d400018d7983 */ /* 0x001ea80000300800 */
[----:B------:R-:W2:Y:S04]  /*d150*/  LDL.LU R142, [R1+0xd8] ;  /* 0x0000d800018e7983 */ /* 0x000ea80000300800 */
[----:B------:R-:W2:Y:S01]  /*d160*/  LDL.LU R143, [R1+0xdc] ;  /* 0x0000dc00018f7983 */ /* 0x000ea20000300800 */
[----:B------:R-:W-:Y:S05]  /*d170*/  WARPSYNC.ALL ;  /* 0x0000000000007948 */ /* 0x000fea0003800000 */
        /* <DEDUP_REMOVED lines=41> */
[----:B------:R-:W-:Y:S01]  /*d410*/  BAR.SYNC.DEFER_BLOCKING 0x0 ;  /* 0x0000000000007b1d */ /* 0x000fe20000010000 */
[----:B------:R-:W-:-:S05]  /*d420*/  MOV R193, R195 ;  /* 0x000000c300c17202 */ /* 0x000fca0000000f00 */
[----:B------:R-:W-:Y:S04]  /*d430*/  STS.128 [R6+0x400], R124 ;  /* 0x0004007c06007388 */ /* 0x000fe80000000c00 */
[----:B------:R-:W-:Y:S04]  /*d440*/  STS.128 [R6+0x410], R88 ;  /* 0x0004105806007388 */ /* 0x000fe80000000c00 */
[----:B------:R-:W-:Y:S04]  /*d450*/  STS.128 [R6+0x800], R112 ;  /* 0x0008007006007388 */ /* 0x000fe80000000c00 */
[----:B------:R-:W-:Y:S04]  /*d460*/  STS.128 [R6+0x810], R156 ;  /* 0x0008109c06007388 */ /* 0x000fe80000000c00 */
[----:B------:R-:W-:Y:S04]  /*d470*/  STS.128 [R6+0xc00], R152 ;  /* 0x000c009806007388 */ /* 0x000fe80000000c00 */
[----:B------:R-:W-:Y:S01]  /*d480*/  STS.128 [R6+0xc10], R148 ;  /* 0x000c109406007388 */ /* 0x000fe20000000c00 */
[----:B---3--:R-:W-:-:S02]  /*d490*/  MOV R194, R147 ;  /* 0x0000009300c27202 */ /* 0x008fc40000000f00 */
[----:B----4-:R-:W-:Y:S02]  /*d4a0*/  MOV R195, R146 ;  /* 0x0000009200c37202 */ /* 0x010fe40000000f00 */
[----:B--2---:R-:W-:-:S03]  /*d4b0*/  MOV R140, R145 ;  /* 0x00000091008c7202 */ /* 0x004fc60000000f00 */
        /* <DEDUP_REMOVED lines=43> */
[----:B--2---:R-:W2:Y:S03]  /*d770*/  LDC R43, c[0x0][0x388] ;  /* 0x0000e200ff2b7b82 */ /* 0x004ea60000000800 */
[----:B------:R-:W-:Y:S05]  /*d780*/  STS.128 [R6+0xc10], R108 ;  /* 0x000c106c06007388 */ /* 0x000fea0000000c00 */
        /* <DEDUP_REMOVED lines=43> */
[----:B------:R-:W2:Y:S01]  /*da40*/  S2UR UR4, SR_CTAID.X ;  /* 0x00000000000479c3 */ /* 0x000ea20000002500 */
[----:B------:R-:W4:Y:S04]  /*da50*/  LDS R17, [R0] ;  /* 0x0000000000117984 */ /* 0x000f280000000800 */
[----:B------:R-:W4:Y:S04]  /*da60*/  LDS R102, [R0+0x1000] ;  /* 0x0010000000667984 */ /* 0x000f280000000800 */
[----:B------:R-:W4:Y:S04]  /*da70*/  LDS R104, [R0+0x2000] ;  /* 0x0020000000687984 */ /* 0x000f280000000800 */
[----:B------:R-:W4:Y:S01]  /*da80*/  LDS R106, [R0+0x3000] ;  /* 0x00300000006a7984 */ /* 0x000f220000000800 */
[----:B0-----:R-:W-:-:S04]  /*da90*/  FADD.FTZ R5, RZ, R5 ;  /* 0x00000005ff057221 */ /* 0x001fc80000010000 */
[----:B-1----:R-:W-:Y:S01]  /*daa0*/  FADD.FTZ R5, R5, R12 ;  /* 0x0000000c05057221 */ /* 0x002fe20000010000 */
[----:B--2---:R-:W-:-:S03]  /*dab0*/  IMAD R43, R43, UR4, RZ ;  /* 0x000000042b2b7c24 */ /* 0x004fc6000f8e02ff */
[----:B------:R-:W-:-:S04]  /*dac0*/  FADD.FTZ R5, R5, R16 ;  /* 0x0000001005057221 */ /* 0x000fc80000010000 */
[----:B------:R-:W-:Y:S01]  /*dad0*/  FADD.FTZ R67, R5, R52 ;  /* 0x0000003405437221 */ /* 0x000fe20000010000 */
[----:B------:R-:W-:Y:S02]  /*dae0*/  IADD3 R5, P0, PT, R43, R4, RZ ;  /* 0x000000042b057210 */ /* 0x000fe40007f1e0ff */
[----:B------:R-:W-:Y:S02]  /*daf0*/  LOP3.LUT R41, R4, 0x7f, RZ, 0x3c, !PT ;  /* 0x0000007f04297812 */ /* 0x000fe400078e3cff */
[----:B---3--:R-:W-:Y:S02]  /*db00*/  IADD3.X R6, PT, PT, RZ, RZ, RZ, P0, !PT ;  /* 0x000000ffff067210 */ /* 0x008fe400007fe4ff */
        /* <DEDUP_REMOVED lines=48> */
.L_x_3513:
[----:B------:R-:W-:Y:S05]  /*de10*/  BSYNC.RECONVERGENT B0 ;  /* 0x0000000000007941 */ /* 0x000fea0003800200 */
.L_x_3512:
        /* <DEDUP_REMOVED lines=39> */
[----:B------:R-:W-:Y:S01]  /*e090*/  FADD.FTZ R91, RZ, R91 ;  /* 0x0000005bff5b7221 */ /* 0x000fe20000010000 */
[----:B------:R-:W-:Y:S01]  /*e0a0*/  FADD.FTZ R48, R61, R48 ;  /* 0x000000303d307221 */ /* 0x000fe20000010000 */
[----:B------:R-:W1:Y:S01]  /*e0b0*/  LDS R30, [R0+0xe00] ;  /* 0x000e0000001e7984 */ /* 0x000e620000000800 */
[----:B------:R-:W-:Y:S01]  /*e0c0*/  FADD.FTZ R68, RZ, R68 ;  /* 0x00000044ff447221 */ /* 0x000fe20000010000 */
[----:B------:R-:W-:Y:S01]  /*e0d0*/  FADD.FTZ R70, RZ, R70 ;  /* 0x00000046ff467221 */ /* 0x000fe20000010000 */
[----:B------:R-:W-:Y:S01]  /*e0e0*/  FADD.FTZ R80, R80, R51 ;  /* 0x0000003350507221 */ /* 0x000fe20000010000 */
[----:B------:R-:W2:Y:S01]  /*e0f0*/  LDS R8, [R0+0x400] ;  /* 0x0004000000087984 */ /* 0x000ea20000000800 */
[----:B------:R-:W-:Y:S01]  /*e100*/  FADD.FTZ R82, R82, R47 ;  /* 0x0000002f52527221 */ /* 0x000fe20000010000 */
[----:B------:R-:W-:Y:S01]  /*e110*/  FADD.FTZ R74, R74, R45 ;  /* 0x0000002d4a4a7221 */ /* 0x000fe20000010000 */
[----:B------:R-:W-:Y:S01]  /*e120*/  FADD.FTZ R91, R91, R116 ;  /* 0x000000745b5b7221 */ /* 0x000fe20000010000 */
[----:B------:R-:W3:Y:S01]  /*e130*/  LDS R10, [R0+0x600] ;  /* 0x00060000000a7984 */ /* 0x000ee20000000800 */
[----:B------:R-:W-:Y:S01]  /*e140*/  FADD.FTZ R87, RZ, R87 ;  /* 0x00000057ff577221 */ /* 0x000fe20000010000 */
[----:B------:R-:W-:Y:S01]  /*e150*/  FADD.FTZ R93, RZ, R93 ;  /* 0x0000005dff5d7221 */ /* 0x000fe20000010000 */
[----:B------:R-:W-:Y:S01]  /*e160*/  FADD.FTZ R68, R68, R75 ;  /* 0x0000004b44447221 */ /* 0x000fe20000010000 */
[----:B------:R-:W4:Y:S01]  /*e170*/  LDS R22, [R0+0x800] ;  /* 0x0008000000167984 */ /* 0x000f220000000800 */
[----:B------:R-:W-:Y:S01]  /*e180*/  FADD.FTZ R70, R70, R77 ;  /* 0x0000004d46467221 */ /* 0x000fe20000010000 */
[----:B------:R-:W-:Y:S01]  /*e190*/  FADD.FTZ R90, R69, R90 ;  /* 0x0000005a455a7221 */ /* 0x000fe20000010000 */
        /* <DEDUP_REMOVED lines=111> */
.L_x_3515:
[----:B------:R-:W-:Y:S05]  /*e890*/  BSYNC.RECONVERGENT B0 ;  /* 0x0000000000007941 */ /* 0x000fea0003800200 */
.L_x_3514:
        /* <DEDUP_REMOVED lines=22> */
.L_x_3517:
[----:B------:R-:W-:Y:S05]  /*ea00*/  BSYNC.RECONVERGENT B0 ;  /* 0x0000000000007941 */ /* 0x000fea0003800200 */
.L_x_3516:
        /* <DEDUP_REMOVED lines=22> */
.L_x_3519:
[----:B------:R-:W-:Y:S05]  /*eb70*/  BSYNC.RECONVERGENT B0 ;  /* 0x0000000000007941 */ /* 0x000fea0003800200 */
.L_x_3518:
        /* <DEDUP_REMOVED lines=22> */
.L_x_3521:
[----:B------:R-:W-:Y:S05]  /*ece0*/  BSYNC.RECONVERGENT B0 ;  /* 0x0000000000007941 */ /* 0x000fea0003800200 */
.L_x_3520:
        /* <DEDUP_REMOVED lines=22> */
.L_x_3523:
[----:B------:R-:W-:Y:S05]  /*ee50*/  BSYNC.RECONVERGENT B0 ;  /* 0x0000000000007941 */ /* 0x000fea0003800200 */
.L_x_3522:
        /* <DEDUP_REMOVED lines=22> */
.L_x_3525:
[----:B------:R-:W-:Y:S05]  /*efc0*/  BSYNC.RECONVERGENT B0 ;  /* 0x0000000000007941 */ /* 0x000fea0003800200 */
.L_x_3524:
[----:B------:R-:W-:Y:S05]  /*efd0*/  @!P4 EXIT ;  /* 0x000000000000c94d */ /* 0x000fea0003800000 */
[----:B------:R-:W-:Y:S04]  /*efe0*/  STG.E desc[UR8][R16.64], R25 ;  /* 0x0000001910007986 */ /* 0x000fe8000c101908 */
[----:B------:R-:W-:Y:S04]  /*eff0*/  STG.E desc[UR8][R12.64], R41 ;  /* 0x000000290c007986 */ /* 0x000fe8000c101908 */
[----:B------:R-:W-:Y:S04]  /*f000*/  STG.E desc[UR8][R6.64], R95 ;  /* 0x0000005f06007986 */ /* 0x000fe8000c101908 */
[----:B------:R-:W-:Y:S01]  /*f010*/  STG.E desc[UR8][R4.64], R27 ;  /* 0x0000001b04007986 */ /* 0x000fe2000c101908 */
[----:B------:R-:W-:Y:S05]  /*f020*/  EXIT ;  /* 0x000000000000794d */ /* 0x000fea0003800000 */
.L_x_3470:
        /* <DEDUP_REMOVED lines=8> */
.L_x_3527:
[----:B------:R-:W-:Y:S05]  /*f0b0*/  BSYNC B1 ;  /* 0x0000000000017941 */ /* 0x000fea0003800000 */
.L_x_3526:
        /* <DEDUP_REMOVED lines=9> */
.L_x_3528:
        /* <DEDUP_REMOVED lines=8> */
.L_x_3529:
[----:B------:R-:W-:Y:S02]  /*f1d0*/  MOV R147, R149 ;  /* 0x0000009500937202 */ /* 0x000fe40000000f00 */
[----:B------:R-:W-:-:S05]  /*f1e0*/  MOV R144, R150 ;  /* 0x0000009600907202 */ /* 0x000fca0000000f00 */
[----:B------:R-:W-:Y:S01]  /*f1f0*/  FADD.FTZ R148, R148, R144 ;  /* 0x0000009094947221 */ /* 0x000fe20000010000 */
[----:B------:R-:W-:-:S07]  /*f200*/  MOV R144, 0xffffffff ;  /* 0xffffffff00907802 */ /* 0x000fce0000000f00 */
[----:B------:R-:W-:Y:S05]  /*f210*/  WARPSYNC.COLLECTIVE R144, `(.L_x_3530) ;  /* 0x0000000090087348 */ /* 0x000fea0003c00000 */
[----:B------:R0:W1:Y:S02]  /*f220*/  SHFL.BFLY P0, R150, R147, R146, R145 ;  /* 0x0c00009293967389 */ /* 0x0000640000000091 */
[----:B01----:R-:W-:Y:S05]  /*f230*/  ENDCOLLECTIVE ;  /* 0x000000000000791b */ /* 0x003fea0003800000 */
.L_x_3530:
        /* <DEDUP_REMOVED lines=8> */
.L_x_3531:
[----:B------:R-:W-:Y:S02]  /*f2c0*/  MOV R147, R149 ;  /* 0x0000009500937202 */ /* 0x000fe40000000f00 */
[----:B------:R-:W-:-:S05]  /*f2d0*/  MOV R144, R150 ;  /* 0x0000009600907202 */ /* 0x000fca0000000f00 */
[----:B------:R-:W-:Y:S01]  /*f2e0*/  FADD.FTZ R148, R148, R144 ;  /* 0x0000009094947221 */ /* 0x000fe20000010000 */
[----:B------:R-:W-:-:S07]  /*f2f0*/  MOV R144, 0xffffffff ;  /* 0xffffffff00907802 */ /* 0x000fce0000000f00 */
[----:B------:R-:W-:Y:S05]  /*f300*/  WARPSYNC.COLLECTIVE R144, `(.L_x_3532) ;  /* 0x0000000090087348 */ /* 0x000fea0003c00000 */
[----:B------:R0:W1:Y:S02]  /*f310*/  SHFL.BFLY P0, R150, R147, R146, R145 ;  /* 0x0c00009293967389 */ /* 0x0000640000000091 */
[----:B01----:R-:W-:Y:S05]  /*f320*/  ENDCOLLECTIVE ;  /* 0x000000000000791b */ /* 0x003fea0003800000 */
.L_x_3532:
        /* <DEDUP_REMOVED lines=8> */
.L_x_3533:
[----:B------:R-:W-:Y:S02]  /*f3b0*/  MOV R147, R149 ;  /* 0x0000009500937202 */ /* 0x000fe40000000f00 */
[----:B------:R-:W-:-:S05]  /*f3c0*/  MOV R144, R150 ;  /* 0x0000009600907202 */ /* 0x000fca0000000f00 */
[----:B------:R-:W-:Y:S01]  /*f3d0*/  FADD.FTZ R148, R148, R144 ;  /* 0x0000009094947221 */ /* 0x000fe20000010000 */
[----:B------:R-:W-:-:S07]  /*f3e0*/  MOV R144, 0xffffffff ;  /* 0xffffffff00907802 */ /* 0x000fce0000000f00 */
[----:B------:R-:W-:Y:S05]  /*f3f0*/  WARPSYNC.COLLECTIVE R144, `(.L_x_3534) ;  /* 0x0000000090087348 */ /* 0x000fea0003c00000 */
[----:B------:R0:W1:Y:S02]  /*f400*/  SHFL.BFLY P0, R150, R147, R146, R145 ;  /* 0x0c00009293967389 */ /* 0x0000640000000091 */
[----:B01----:R-:W-:Y:S05]  /*f410*/  ENDCOLLECTIVE ;  /* 0x000000000000791b */ /* 0x003fea0003800000 */
.L_x_3534:
        /* <DEDUP_REMOVED lines=8> */
.L_x_3535:
[----:B------:R-:W-:Y:S02]  /*f4a0*/  MOV R147, R149 ;  /* 0x0000009500937202 */ /* 0x000fe40000000f00 */
[----:B------:R-:W-:-:S07]  /*f4b0*/  MOV R151, R150 ;  /* 0x0000009600977202 */ /* 0x000fce0000000f00 */
[----:B------:R-:W-:Y:S05]  /*f4c0*/  WARPSYNC.COLLECTIVE R144, `(.L_x_3536) ;  /* 0x0000000090087348 */ /* 0x000fea0003c00000 */
[----:B------:R0:W1:Y:S02]  /*f4d0*/  SHFL.BFLY P0, R150, R147, R146, R145 ;  /* 0x0c00009293967389 */ /* 0x0000640000000091 */
[----:B01----:R-:W-:Y:S05]  /*f4e0*/  ENDCOLLECTIVE ;  /* 0x000000000000791b */ /* 0x003fea0003800000 */
.L_x_3536:
[----:B------:R-:W-:Y:S01]  /*f4f0*/  MOV R144, R150 ;  /* 0x0000009600907202 */ /* 0x000fe20000000f00 */
[----:B------:R-:W-:Y:S06]  /*f500*/  BRA `(.L_x_3537) ;  /* 0xffffff4400bc7947 */ /* 0x000fec000383ffff */
.L_x_3538:
        /* <DEDUP_REMOVED lines=15> */
.L_x_6086:


//--------------------- .text._ZN10layer_norm31ln_parallel_residual_bwd_kernelINS_13Kernel_traitsI6__halfS2_fS2_fjLj1024ELj1ELj4ELj1ELj16ENS_18Kernel_traits_baseILj1024ES2_S2_fS2_fjLj128EEEEELb1ELb0ELb1EEEvNS_9BwdParamsE --------------------------
	.section	.text._ZN10layer_norm31ln_parallel_residual_bwd_kernelINS_13Kernel_traitsI6__halfS2_fS2_fjLj1024ELj1ELj4ELj1ELj16ENS_18Kernel_traits_baseILj1024ES2_S2_fS2_fjLj128EEEEELb1ELb0ELb1EEEvNS_9BwdParamsE,"ax",@progbits
	.align	128
        .global         _ZN10layer_norm31ln_parallel_residual_bwd_kernelINS_13Kernel_traitsI6__halfS2_fS2_fjLj1024ELj1ELj4ELj1ELj16ENS_18Kernel_traits_baseILj1024ES2_S2_fS2_fjLj128EEEEELb1ELb0ELb1EEEvNS_9BwdParamsE
        .type           _ZN10layer_norm31ln_parallel_residual_bwd_kernelINS_13Kernel_traitsI6__halfS2_fS2_fjLj1024ELj1ELj4ELj1ELj16ENS_18Kernel_traits_baseILj1024ES2_S2_fS2_fjLj128EEEEELb1ELb0ELb1EEEvNS_9BwdParamsE,@function
        .size           _ZN10layer_norm31ln_parallel_residual_bwd_kernelINS_13Kernel_traitsI6__halfS2_fS2_fjLj1024ELj1ELj4ELj1ELj16ENS_18Kernel_traits_baseILj1024ES2_S2_fS2_fjLj128EEEEELb1ELb0ELb1EEEvNS_9BwdParamsE,(.L_x_6087 - _ZN10layer_norm31ln_parallel_residual_bwd_kernelINS_13Kernel_traitsI6__halfS2_fS2_fjLj1024ELj1ELj4ELj1ELj16ENS_18Kernel_traits_baseILj1024ES2_S2_fS2_fjLj128EEEEELb1ELb0ELb1EEEvNS_9BwdParamsE)
        .other          _ZN10layer_norm31ln_parallel_residual_bwd_kernelINS_13Kernel_traitsI6__halfS2_fS2_fjLj1024ELj1ELj4ELj1ELj16ENS_18Kernel_traits_baseILj1024ES2_S2_fS2_fjLj128EEEEELb1ELb0ELb1EEEvNS_9BwdParamsE,@"STO_CUDA_ENTRY STV_DEFAULT"
_ZN10layer_norm31ln_parallel_residual_bwd_kernelINS_13Kernel_traitsI6__halfS2_fS2_fjLj1024ELj1ELj4ELj1ELj16ENS_18Kernel_traits_baseILj1024ES2_S2_fS2_fjLj128EEEEELb1ELb0ELb1EEEvNS_9BwdParamsE:
.text._ZN10layer_norm31ln_parallel_residual_bwd_kernelINS_13Kernel_traitsI6__halfS2_fS2_fjLj1024ELj1ELj4ELj1ELj16ENS_18Kernel_traits_baseILj1024ES2_S2_fS2_fjLj128EEEEELb1ELb0ELb1EEEvNS_9BwdParamsE:
        /* <DEDUP_REMOVED lines=136> */
[----:B------:R-:W-:Y:S01]  /*0880*/  CS2R R14, SRZ ;  /* 0x00000000000e7805 */ /* 0x000fe2000001ff00 */
[--C-:B--2---:R-:W-:Y:S02]  /*0890*/  HADD2.F32 R2, -RZ, R36.reuse.H0_H0 ;  /* 0x20000024ff027230 */ /* 0x104fe40000004100 */
[----:B0-----:R-:W-:Y:S02]  /*08a0*/  HADD2.F32 R12, -RZ, R36.H1_H1 ;  /* 0x30000024ff0c7230 */ /* 0x001fe40000004100 */
[--C-:B------:R-:W-:Y:S01]  /*08b0*/  HADD2.F32 R3, -RZ, R37.reuse.H0_H0 ;  /* 0x20000025ff037230 */ /* 0x100fe20000004100 */
[----:B------:R0:W-:Y:S04]  /*08c0*/  STL [R1+0x13c], R2 ;  /* 0x00013c0201007387 */ /* 0x0001e80000100800 */
[----:B------:R1:W-:Y:S01]  /*08d0*/  STL [R1+0x134], R12 ;  /* 0x0001340c01007387 */ /* 0x0003e20000100800 */
[----:B0-----:R-:W-:-:S03]  /*08e0*/  HADD2.F32 R2, -RZ, R37.H1_H1 ;  /* 0x30000025ff027230 */ /* 0x001fc60000004100 */
[----:B------:R0:W-:Y:S01]  /*08f0*/  STL [R1+0x12c], R3 ;  /* 0x00012c0301007387 */ /* 0x0001e20000100800 */
[----:B-1----:R-:W-:-:S03]  /*0900*/  HADD2.F32 R12, -RZ, R38.H0_H0 ;  /* 0x20000026ff0c7230 */ /* 0x002fc60000004100 */
[----:B------:R1:W-:Y:S01]  /*0910*/  STL [R1+0x124], R2 ;  /* 0x0001240201007387 */ /* 0x0003e20000100800 */
[----:B0-----:R-:W-:-:S03]  /*0920*/  HADD2.F32 R3, -RZ, R38.H1_H1 ;  /* 0x30000026ff037230 */ /* 0x001fc60000004100 */
[----:B------:R0:W-:Y:S01]  /*0930*/  STL [R1+0x11c], R12 ;  /* 0x00011c0c01007387 */ /* 0x0001e20000100800 */
[----:B-1----:R-:W-:-:S03]  /*0940*/  HADD2.F32 R2, -RZ, R39.H0_H0 ;  /* 0x20000027ff027230 */ /* 0x002fc60000004100 */
[----:B------:R4:W-:Y:S04]  /*0950*/  STL [R1+0x114], R3 ;  /* 0x0001140301007387 */ /* 0x0009e80000100800 */
[----:B------:R1:W-:Y:S01]  /*0960*/  STL [R1+0x10c], R2 ;  /* 0x00010c0201007387 */ /* 0x0003e20000100800 */
[----:B0-----:R-:W-:Y:S02]  /*0970*/  HADD2.F32 R12, -RZ, R39.H1_H1 ;  /* 0x30000027ff0c7230 */ /* 0x001fe40000004100 */
[----:B----4-:R-:W-:-:S03]  /*0980*/  HADD2.F32 R3, -RZ, R32.H0_H0 ;  /* 0x20000020ff037230 */ /* 0x010fc60000004100 */
        /* <DEDUP_REMOVED lines=16> */
[--C-:B---3--:R-:W-:Y:S02]  /*0a90*/  HADD2.F32 R12, -RZ, R28.reuse.H0_H0 ;  /* 0x2000001cff0c7230 */ /* 0x108fe40000004100 */
        /* <DEDUP_REMOVED lines=14> */
[----:B-----5:R-:W-:-:S03]  /*0b80*/  HADD2.F32 R2, -RZ, R24.H0_H0 ;  /* 0x20000018ff027230 */ /* 0x020fc60000004100 */
        /* <DEDUP_REMOVED lines=64> */
[----:B------:R-:W-:Y:S01]  /*0f90*/  STL [R1+0x44], R8 ;  /* 0x0000440801007387 */ /* 0x000fe20000100800 */
[----:B--2---:R-:W-:-:S03]  /*0fa0*/  HADD2.F32 R2, -RZ, R4.H1_H1 ;  /* 0x30000004ff027230 */ /* 0x004fc60000004100 */
[----:B------:R0:W-:Y:S01]  /*0fb0*/  STL [R1+0x78], R3 ;  /* 0x0000780301007387 */ /* 0x0001e20000100800 */
[----:B------:R-:W-:-:S03]  /*0fc0*/  HADD2.F32 R4, -RZ, R5.H0_H0 ;  /* 0x20000005ff047230 */ /* 0x000fc60000004100 */
        /* <DEDUP_REMOVED lines=8> */
[----:B------:R-:W-:Y:S01]  /*1050*/  STL [R1+0x50], R4 ;  /* 0x0000500401007387 */ /* 0x000fe20000100800 */
[----:B--2---:R-:W-:-:S03]  /*1060*/  HADD2.F32 R2, -RZ, R7.H1_H1 ;  /* 0x30000007ff027230 */ /* 0x004fc60000004100 */
[----:B------:R-:W-:Y:S04]  /*1070*/  STL [R1+0x48], R3 ;  /* 0x0000480301007387 */ /* 0x000fe80000100800 */
[----:B------:R0:W-:Y:S04]  /*1080*/  STL [R1+0x40], R2 ;  /* 0x0000400201007387 */ /* 0x0001e80000100800 */
        /* <DEDUP_REMOVED lines=15> */
[----:B------:R1:W-:Y:S01]  /*1180*/  STL [R1+0x18], RZ ;  /* 0x000018ff01007387 */ /* 0x0003e20000100800 */
        /* <DEDUP_REMOVED lines=17> */
[----:B-1----:R-:W-:-:S07]  /*12a0*/  CS2R R34, SRZ ;  /* 0x0000000000227805 */ /* 0x002fce000001ff00 */
.L_x_3575:
        /* <DEDUP_REMOVED lines=8> */
[----:B------:R4:W-:Y:S04]  /*1330*/  STL [R1+0x140], R72 ;  /* 0x0001404801007387 */ /* 0x0009e80000100800 */
[----:B------:R-:W3:Y:S01]  /*1340*/  LDL R200, [R1+0x138] ;  /* 0x0001380001c87983 */ /* 0x000ee20000100800 */
[----:B------:R-:W3:Y:S03]  /*1350*/  LDC.64 R204, c[0x0][0x430] ;  /* 0x00010c00ffcc7b82 */ /* 0x000ee60000000a00 */
[----:B------:R-:W3:Y:S04]  /*1360*/  LDL R199, [R1+0x130] ;  /* 0x0001300001c77983 */ /* 0x000ee80000100800 */
[----:B--2---:R-:W2:Y:S01]  /*1370*/  LDL R73, [R1+0x134] ;  /* 0x0001340001497983 */ /* 0x004ea20000100800 */
[----:B------:R-:W3:Y:S01]  /*1380*/  LDC.64 R190, c[0x0][0x3c8] ;  /* 0x0000f200ffbe7b82 */ /* 0x000ee20000000a00 */
[----:B-1----:R-:W-:-:S02]  /*1390*/  IMAD.WIDE R84, R0, 0x4, R86 ;  /* 0x0000000400547825 */ /* 0x002fc400078e0256 */
[----:B------:R-:W2:Y:S01]  /*13a0*/  LDL R198, [R1+0x13c] ;  /* 0x00013c0001c67983 */ /* 0x000ea20000100800 */
[----:B0-----:R-:W-:-:S04]  /*13b0*/  LOP3.LUT R88, R88, 0x1f, RZ, 0xc0, !PT ;  /* 0x0000001f58587812 */ /* 0x001fc800078ec0ff */
[----:B------:R-:W0:Y:S01]  /*13c0*/  LDC.64 R206, c[0x0][0x428] ;  /* 0x00010a00ffce7b82 */ /* 0x000e220000000a00 */
[----:B------:R1:W2:Y:S01]  /*13d0*/  LDG.E R196, desc[UR10][R84.64] ;  /* 0x0000000a54c47981 */ /* 0x0002a2000c1e1900 */
[----:B------:R-:W-:-:S03]  /*13e0*/  LEA.HI.SX32 R193, R193, R88, 0x1d ;  /* 0x00000058c1c17211 */ /* 0x000fc600078feaff */
[----:B----4-:R-:W4:Y:S02]  /*13f0*/  LDL R72, [R1+0x128] ;  /* 0x0001280001487983 */ /* 0x010f240000100800 */
[C---:B---3--:R-:W-:Y:S01]  /*1400*/  IMAD.WIDE.U32 R92, R193.reuse, 0x20, R180 ;  /* 0x00000020c15c7825 */ /* 0x048fe200078e00b4 */
[----:B------:R-:W-:Y:S01]  /*1410*/  ISETP.NE.AND P3, PT, RZ, UR7, PT ;  /* 0x00000007ff007c0c */ /* 0x000fe2000bf65270 */
[----:B------:R-:W3:Y:S01]  /*1420*/  LDL R74, [R1+0x12c] ;  /* 0x00012c00014a7983 */ /* 0x000ee20000100800 */
[----:B------:R-:W3:Y:S01]  /*1430*/  LDC.64 R176, c[0x0][0x438] ;  /* 0x00010e00ffb07b82 */ /* 0x000ee20000000a00 */
[----:B-1----:R-:W-:Y:S02]  /*1440*/  IMAD.WIDE.U32 R84, R193, 0x10, R204 ;  /* 0x00000010c1547825 */ /* 0x002fe400078e00cc */
[----:B------:R-:W4:Y:S02]  /*1450*/  LDG.E.128 R128, desc[UR10][R92.64] ;  /* 0x0000000a5c807981 */ /* 0x000f24000c1e1d00 */
[----:B------:R-:W-:-:S02]  /*1460*/  IMAD.WIDE R190, R0, 0x4, R190 ;  /* 0x0000000400be7825 */ /* 0x000fc400078e02be */
[----:B------:R-:W3:Y:S04]  /*1470*/  LDG.E.128 R84, desc[UR10][R84.64] ;  /* 0x0000000a54547981 */ /* 0x000ee8000c1e1d00 */
[----:B------:R-:W3:Y:S01]  /*1480*/  LDG.E R190, desc[UR10][R190.64] ;  /* 0x0000000abebe7981 */ /* 0x000ee2000c1e1900 */
[----:B0-----:R-:W-:-:S03]  /*1490*/  IMAD.WIDE.U32 R88, R193, 0x10, R206 ;  /* 0x00000010c1587825 */ /* 0x001fc600078e00ce */
[----:B------:R-:W3:Y:S04]  /*14a0*/  LDL R203, [R1+0x120] ;  /* 0x0001200001cb7983 */ /* 0x000ee80000100800 */
[----:B------:R-:W3:Y:S04]  /*14b0*/  LDG.E.128 R88, desc[UR10][R88.64] ;  /* 0x0000000a58587981 */ /* 0x000ee8000c1e1d00 */
[----:B------:R-:W3:Y:S04]  /*14c0*/  LDG.E.128 R92, desc[UR10][R92.64+0x10] ;  /* 0x0000100a5c5c7981 */ /* 0x000ee8000c1e1d00 */
[----:B------:R-:W3:Y:S04]  /*14d0*/  LDL R209, [R1+0x118] ;  /* 0x0001180001d17983 */ /* 0x000ee80000100800 */
[----:B------:R-:W3:Y:S01]  /*14e0*/  LDL R208, [R1+0x110] ;  /* 0x0001100001d07983 */ /* 0x000ee20000100800 */
[----:B--2---:R-:W-:-:S05]  /*14f0*/  FSEL R196, R196, RZ, !P3 ;  /* 0x000000ffc4c47208 */ /* 0x004fca0005800000 */
[----:B----4-:R-:W-:Y:S01]  /*1500*/  FADD.FTZ R195, -R196, R128 ;  /* 0x00000080c4c37221 */ /* 0x010fe20000010100 */
[--C-:B---3--:R-:W-:Y:S02]  /*1510*/  HADD2.F32 R128, -RZ, R84.reuse.H0_H0 ;  /* 0x20000054ff807230 */ /* 0x108fe40000004100 */
[----:B------:R-:W-:Y:S02]  /*1520*/  HADD2.F32 R84, -RZ, R84.H1_H1 ;  /* 0x30000054ff547230 */ /* 0x000fe40000004100 */
[----:B------:R-:W-:Y:S01]  /*1530*/  FMUL.FTZ R195, R190, R195 ;  /* 0x000000c3bec37220 */ /* 0x000fe20000410000 */
[----:B------:R-:W-:-:S03]  /*1540*/  FADD.FTZ R221, R128, R221 ;  /* 0x000000dd80dd7221 */ /* 0x000fc60000010000 */
[-C--:B------:R-:W-:Y:S01]  /*1550*/  FFMA.FTZ R7, R195, R128.reuse, R7 ;  /* 0x00000080c3077223 */ /* 0x080fe20000010007 */
[----:B------:R-:W-:Y:S01]  /*1560*/  FMUL.FTZ R128, R200, R128 ;  /* 0x00000080c8807220 */ /* 0x000fe20000410000 */
[----:B------:R-:W-:Y:S01]  /*1570*/  FMUL.FTZ R200, R199, R84 ;  /* 0x00000054c7c87220 */ /* 0x000fe20000410000 */
[--C-:B------:R-:W-:Y:S02]  /*1580*/  HADD2.F32 R197, -RZ, R88.reuse.H0_H0 ;  /* 0x20000058ffc57230 */ /* 0x100fe40000004100 */
[----:B------:R-:W-:-:S05]  /*1590*/  HADD2.F32 R88, -RZ, R88.H1_H1 ;  /* 0x30000058ff587230 */ /* 0x000fca0000004100 */
[-C--:B------:R-:W-:Y:S02]  /*15a0*/  FFMA.FTZ R200, R73, R88.reuse, R200 ;  /* 0x0000005849c87223 */ /* 0x080fe400000100c8 */
[----:B------:R-:W2:Y:S01]  /*15b0*/  LDL R73, [R1+0x124] ;  /* 0x0001240001497983 */ /* 0x000ea20000100800 */
[----:B------:R-:W-:Y:S01]  /*15c0*/  FADD.FTZ R129, -R196, R129 ;  /* 0x00000081c4817221 */ /* 0x000fe20000010100 */
[----:B------:R-:W-:Y:S01]  /*15d0*/  FADD.FTZ R147, R197, R147 ;  /* 0x00000093c5937221 */ /* 0x000fe20000010000 */
[-C--:B------:R-:W-:Y:S01]  /*15e0*/  FFMA.FTZ R35, R195, R197.reuse, R35 ;  /* 0x000000c5c3237223 */ /* 0x080fe20000010023 */
[----:B------:R-:W-:Y:S01]  /*15f0*/  FFMA.FTZ R197, R198, R197, R128 ;  /* 0x000000c5c6c57223 */ /* 0x000fe20000010080 */
[----:B------:R-:W-:Y:S01]  /*1600*/  FMUL.FTZ R198, R190, R129 ;  /* 0x00000081bec67220 */ /* 0x000fe20000410000 */
[----:B------:R-:W-:Y:S01]  /*1610*/  FADD.FTZ R130, -R196, R130 ;  /* 0x00000082c4827221 */ /* 0x000fe20000010100 */
[----:B------:R-:W-:Y:S02]  /*1620*/  FADD.FTZ R156, R88, R156 ;  /* 0x0000009c589c7221 */ /* 0x000fe40000010000 */
[----:B------:R-:W-:Y:S01]  /*1630*/  FFMA.FTZ R34, R198, R88, R34 ;  /* 0x00000058c6227223 */ /* 0x000fe20000010022 */
[----:B------:R-:W-:-:S02]  /*1640*/  HADD2.F32 R88, -RZ, R85.H0_H0 ;  /* 0x20000055ff587230 */ /* 0x000fc40000004100 */
[----:B------:R-:W-:-:S03]  /*1650*/  FMUL.FTZ R199, R190, R130 ;  /* 0x00000082bec77220 */ /* 0x000fc60000410000 */
[----:B------:R-:W-:Y:S01]  /*1660*/  FADD.FTZ R223, R88, R223 ;  /* 0x000000df58df7221 */ /* 0x000fe20000010000 */
[-C--:B------:R-:W-:Y:S01]  /*1670*/  FFMA.FTZ R5, R199, R88.reuse, R5 ;  /* 0x00000058c7057223 */ /* 0x080fe20000010005 */
[----:B------:R-:W-:Y:S02]  /*1680*/  FMUL.FTZ R88, R72, R88 ;  /* 0x0000005848587220 */ /* 0x000fe40000410000 */
[----:B------:R-:W3:Y:S01]  /*1690*/  LDL R72, [R1+0x11c] ;  /* 0x00011c0001487983 */ /* 0x000ee20000100800 */
[----:B------:R-:W-:-:S05]  /*16a0*/  HADD2.F32 R201, -RZ, R89.H0_H0 ;  /* 0x20000059ffc97230 */ /* 0x000fca0000004100 */
[----:B------:R-:W-:Y:S01]  /*16b0*/  FADD.FTZ R8, R201, R8 ;  /* 0x00000008c9087221 */ /* 0x000fe20000010000 */
[-C--:B------:R-:W-:Y:S01]  /*16c0*/  FFMA.FTZ R33, R199, R201.reuse, R33 ;  /* 0x000000c9c7217223 */ /* 0x080fe20000010021 */
[----:B------:R-:W-:Y:S02]  /*16d0*/  FFMA.FTZ R201, R74, R201, R88 ;  /* 0x000000c94ac97223 */ /* 0x000fe40000010058 */
[----:B------:R-:W4:Y:S01]  /*16e0*/  LDL R74, [R1+0x114] ;  /* 0x00011400014a7983 */ /* 0x000f220000100800 */
[----:B------:R-:W-:Y:S02]  /*16f0*/  HADD2.F32 R85, -RZ, R85.H1_H1 ;  /* 0x30000055ff557230 */ /* 0x000fe40000004100 */
[----:B------:R-:W-:Y:S01]  /*1700*/  HADD2.F32 R89, -RZ, R89.H1_H1 ;  /* 0x30000059ff597230 */ /* 0x000fe20000004100 */
[----:B------:R-:W4:Y:S02]  /*1710*/  LDL R88, [R1+0x108] ;  /* 0x0001080001587983 */ /* 0x000f240000100800 */
[----:B------:R-:W-:Y:S01]  /*1720*/  FMUL.FTZ R203, R203, R85 ;  /* 0x00000055cbcb7220 */ /* 0x000fe20000410000 */
[----:B------:R-:W-:-:S02]  /*1730*/  ISETP.NE.U32.AND P0, PT, RZ, UR14, PT ;  /* 0x0000000eff007c0c */ /* 0x000fc4000bf05070 */
[----:B------:R-:W-:Y:S02]  /*1740*/  ISETP.NE.U32.AND P2, PT, R176, RZ, PT ;  /* 0x000000ffb000720c */ /* 0x000fe40003f45070 */
[----:B------:R-:W-:Y:S02]  /*1750*/  ISETP.NE.AND.EX P0, PT, RZ, UR15, PT, P0 ;  /* 0x0000000fff007c0c */ /* 0x000fe4000bf05300 */
[----:B------:R-:W-:-:S11]  /*1760*/  ISETP.NE.AND.EX P2, PT, R177, RZ, PT, P2 ;  /* 0x000000ffb100720c */ /* 0x000fd60003f45320 */
[----:B------:R-:W0:Y:S08]  /*1770*/  @P0 LDC.64 R132, c[0x0][0x3b8] ;  /* 0x0000ee00ff840b82 */ /* 0x000e300000000a00 */
[----:B------:R-:W1:Y:S01]  /*1780*/  @P2 LDC.64 R138, c[0x0][0x438] ;  /* 0x00010e00ff8a2b82 */ /* 0x000e620000000a00 */
[----:B------:R-:W-:-:S07]  /*1790*/  IADD3 R192, PT, PT, R193, 0x20, RZ ;  /* 0x00000020c1c07810 */ /* 0x000fce0007ffe0ff */
[----:B------:R-:W1:Y:S01]  /*17a0*/  @P2 LDC.64 R136, c[0x0][0x438] ;  /* 0x00010e00ff882b82 */ /* 0x000e620000000a00 */
[----:B0-----:R-:W-:Y:S01]  /*17b0*/  @P0 IMAD.WIDE.U32 R132, R192, 0x8, R132 ;  /* 0x00000008c0840825 */ /* 0x001fe200078e0084 */
[----:B------:R-:W-:-:S03]  /*17c0*/  IADD3 R194, PT, PT, R193, 0x60, RZ ;  /* 0x00000060c1c27810 */ /* 0x000fc60007ffe0ff */
[----:B------:R-:W-:Y:S01]  /*17d0*/  FADD.FTZ R202, -R196, R131 ;  /* 0x00000083c4ca7221 */ /* 0x000fe20000010100 */
[----:B------:R-:W-:Y:S01]  /*17e0*/  IADD3 R191, PT, PT, R193, 0x40, RZ ;  /* 0x00000040c1bf7810 */ /* 0x000fe20007ffe0ff */
[----:B------:R-:W-:Y:S01]  /*17f0*/  FADD.FTZ R222, R84, R222 ;  /* 0x000000de54de7221 */ /* 0x000fe20000010000 */
[----:B------:R1:W5:Y:S01]  /*1800*/  @P0 LDG.E.64 R162, desc[UR10][R132.64] ;  /* 0x0000000a84a20981 */ /* 0x000362000c1e1b00 */
[----:B------:R-:W-:Y:S01]  /*1810*/  FFMA.FTZ R6, R198, R84, R6 ;  /* 0x00000054c6067223 */ /* 0x000fe20000010006 */
[C---:B------:R-:W-:Y:S01]  /*1820*/  FADD.FTZ R92, -R196.reuse, R92 ;  /* 0x0000005cc45c7221 */ /* 0x040fe20000010100 */
[----:B------:R-:W-:Y:S01]  /*1830*/  FADD.FTZ R224, R85, R224 ;  /* 0x000000e055e07221 */ /* 0x000fe20000010000 */
[C---:B------:R-:W-:Y:S01]  /*1840*/  FADD.FTZ R93, -R196.reuse, R93 ;  /* 0x0000005dc45d7221 */ /* 0x040fe20000010100 */
[C---:B------:R-:W-:Y:S01]  /*1850*/  FADD.FTZ R94, -R196.reuse, R94 ;  /* 0x0000005ec45e7221 */ /* 0x040fe20000010100 */
[----:B------:R-:W-:Y:S01]  /*1860*/  FADD.FTZ R146, R89, R146 ;  /* 0x0000009259927221 */ /* 0x000fe20000010000 */
[----:B------:R-:W-:Y:S01]  /*1870*/  FADD.FTZ R95, -R196, R95 ;  /* 0x0000005fc45f7221 */ /* 0x000fe20000010100 */
[----:B------:R-:W0:Y:S01]  /*1880*/  @P0 LDC.64 R126, c[0x0][0x3b8] ;  /* 0x0000ee00ff7e0b82 */ /* 0x000e220000000a00 */
[----:B--2---:R-:W-:-:S07]  /*1890*/  FFMA.FTZ R203, R73, R89, R203 ;  /* 0x0000005949cb7223 */ /* 0x004fce00000100cb */
[----:B------:R-:W2:Y:S01]  /*18a0*/  @P0 LDC.64 R134, c[0x0][0x3b8] ;  /* 0x0000ee00ff860b82 */ /* 0x000ea20000000a00 */
[----:B------:R-:W2:Y:S01]  /*18b0*/  LDL R73, [R1+0x10c] ;  /* 0x00010c0001497983 */ /* 0x000ea20000100800 */
[----:B-1----:R-:W-:-:S05]  /*18c0*/  @P2 IMAD.WIDE.U32 R132, R193, 0x20, R138 ;  /* 0x00000020c1842825 */ /* 0x002fca00078e008a */
[----:B------:R-:W5:Y:S04]  /*18d0*/  @P2 LDG.E.128 R40, desc[UR10][R132.64] ;  /* 0x0000000a84282981 */ /* 0x000f68000c1e1d00 */
[----:B------:R1:W5:Y:S02]  /*18e0*/  @P2 LDG.E.128 R44, desc[UR10][R132.64+0x10] ;  /* 0x0000100a842c2981 */ /* 0x000364000c1e1d00 */
[----:B-1----:R-:W-:-:S05]  /*18f0*/  @P2 IMAD.WIDE.U32 R132, R192, 0x20, R136 ;  /* 0x00000020c0842825 */ /* 0x002fca00078e0088 */
[----:B------:R-:W5:Y:S04]  /*1900*/  @P2 LDG.E.128 R48, desc[UR10][R132.64] ;  /* 0x0000000a84302981 */ /* 0x000f68000c1e1d00 */
[----:B------:R1:W5:Y:S02]  /*1910*/  @P2 LDG.E.128 R52, desc[UR10][R132.64+0x10] ;  /* 0x0000100a84342981 */ /* 0x000364000c1e1d00 */
[----:B-1----:R-:W1:Y:S01]  /*1920*/  @P2 LDC.64 R132, c[0x0][0x438] ;  /* 0x00010e00ff842b82 */ /* 0x002e620000000a00 */
[----:B------:R-:W-:Y:S01]  /*1930*/  FMUL.FTZ R202, R190, R202 ;  /* 0x000000cabeca7220 */ /* 0x000fe20000410000 */
[----:B------:R-:W-:Y:S02]  /*1940*/  HADD2.F32 R84, -RZ, R86.H0_H0 ;  /* 0x20000056ff547230 */ /* 0x000fe40000004100 */
[----:B------:R-:W-:-:S04]  /*1950*/  IMAD.WIDE.U32 R100, R192, 0x10, R204 ;  /* 0x00000010c0647825 */ /* 0x000fc800078e00cc */
[----:B------:R-:W-:Y:S01]  /*1960*/  FFMA.FTZ R4, R202, R85, R4 ;  /* 0x00000055ca047223 */ /* 0x000fe20000010004 */
[----:B------:R-:W-:-:S04]  /*1970*/  IMAD.WIDE.U32 R116, R191, 0x10, R204 ;  /* 0x00000010bf747825 */ /* 0x000fc800078e00cc */
[----:B------:R-:W-:Y:S01]  /*1980*/  FMUL.FTZ R85, R209, R84 ;  /* 0x00000054d1557220 */ /* 0x000fe20000410000 */
[----:B------:R-:W2:Y:S01]  /*1990*/  LDG.E.128 R100, desc[UR10][R100.64] ;  /* 0x0000000a64647981 */ /* 0x000ea2000c1e1d00 */
[----:B------:R-:W-:-:S04]  /*19a0*/  IMAD.WIDE.U32 R108, R192, 0x20, R180 ;  /* 0x00000020c06c7825 */ /* 0x000fc800078e00b4 */
[C---:B-1----:R-:W-:Y:S01]  /*19b0*/  @P2 IMAD.WIDE.U32 R128, R194.reuse, 0x20, R132 ;  /* 0x00000020c2802825 */ /* 0x042fe200078e0084 */
[----:B------:R-:W2:Y:S03]  /*19c0*/  LDG.E.128 R96, desc[UR10][R108.64] ;  /* 0x0000000a6c607981 */ /* 0x000ea6000c1e1d00 */
[----:B------:R-:W-:-:S04]  /*19d0*/  IMAD.WIDE.U32 R132, R194, 0x10, R204 ;  /* 0x00000010c2847825 */ /* 0x000fc800078e00cc */
[----:B------:R-:W-:Y:S01]  /*19e0*/  FMUL.FTZ R205, R190, R92 ;  /* 0x0000005cbecd7220 */ /* 0x000fe20000410000 */
[----:B------:R-:W-:Y:S01]  /*19f0*/  IMAD.WIDE.U32 R104, R192, 0x10, R206 ;  /* 0x00000010c0687825 */ /* 0x000fe200078e00ce */
[----:B------:R-:W2:Y:S03]  /*1a00*/  LDL R92, [R1+0x100] ;  /* 0x00010000015c7983 */ /* 0x000ea60000100800 */
[----:B------:R-:W-:Y:S02]  /*1a10*/  HADD2.F32 R204, -RZ, R90.H0_H0 ;  /* 0x2000005affcc7230 */ /* 0x000fe40000004100 */
[----:B------:R-:W-:Y:S01]  /*1a20*/  HADD2.F32 R86, -RZ, R86.H1_H1 ;  /* 0x30000056ff567230 */ /* 0x000fe20000004100 */
[----:B------:R-:W2:Y:S02]  /*1a30*/  LDG.E.128 R104, desc[UR10][R104.64] ;  /* 0x0000000a68687981 */ /* 0x000ea4000c1e1d00 */
[----:B------:R-:W-:Y:S01]  /*1a40*/  FADD.FTZ R145, R204, R145 ;  /* 0x00000091cc917221 */ /* 0x000fe20000010000 */
[-C--:B------:R-:W-:Y:S01]  /*1a50*/  FFMA.FTZ R31, R205, R204.reuse, R31 ;  /* 0x000000cccd1f7223 */ /* 0x080fe2000001001f */
[----:B---3--:R-:W-:Y:S01]  /*1a60*/  FFMA.FTZ R204, R72, R204, R85 ;  /* 0x000000cc48cc7223 */ /* 0x008fe20000010055 */
[--C-:B------:R-:W-:Y:S01]  /*1a70*/  IMAD.WIDE.U32 R120, R191, 0x10, R206.reuse ;  /* 0x00000010bf787825 */ /* 0x100fe200078e00ce */
[----:B------:R-:W3:Y:S03]  /*1a80*/  LDL R72, [R1+0x104] ;  /* 0x0001040001487983 */ /* 0x000ee60000100800 */
[----:B------:R-:W-:-:S04]  /*1a90*/  IMAD.WIDE.U32 R136, R194, 0x10, R206 ;  /* 0x00000010c2887825 */ /* 0x000fc800078e00ce */
[----:B------:R-:W-:Y:S01]  /*1aa0*/  FMUL.FTZ R207, R190, R93 ;  /* 0x0000005dbecf7220 */ /* 0x000fe20000410000 */
[----:B------:R-:W-:Y:S01]  /*1ab0*/  FMUL.FTZ R206, R208, R86 ;  /* 0x00000056d0ce7220 */ /* 0x000fe20000410000 */
[----:B------:R-:W3:Y:S01]  /*1ac0*/  LDL R93, [R1+0xf8] ;  /* 0x0000f800015d7983 */ /* 0x000ee20000100800 */
[----:B------:R-:W-:Y:S02]  /*1ad0*/  HADD2.F32 R90, -RZ, R90.H1_H1 ;  /* 0x3000005aff5a7230 */ /* 0x000fe40000004100 */
[----:B------:R-:W-:Y:S01]  /*1ae0*/  FADD.FTZ R232, R84, R232 ;  /* 0x000000e854e87221 */ /* 0x000fe20000010000 */
[----:B------:R-:W-:Y:S01]  /*1af0*/  FFMA.FTZ R2, R205, R84, R2 ;  /* 0x00000054cd027223 */ /* 0x000fe20000010002 */
[----:B------:R-:W-:Y:S01]  /*1b00*/  FMUL.FTZ R209, R190, R94 ;  /* 0x0000005ebed17220 */ /* 0x000fe20000410000 */
[----:B------:R-:W-:Y:S01]  /*1b10*/  FFMA.FTZ R32, R202, R89, R32 ;  /* 0x00000059ca207223 */ /* 0x000fe20000010020 */
[----:B----4-:R-:W-:Y:S01]  /*1b20*/  FFMA.FTZ R206, R74, R90, R206 ;  /* 0x0000005a4ace7223 */ /* 0x010fe200000100ce */
[----:B------:R-:W-:Y:S01]  /*1b30*/  HADD2.F32 R84, -RZ, R87.H0_H0 ;  /* 0x20000057ff547230 */ /* 0x000fe20000004100 */
[----:B------:R-:W4:Y:S01]  /*1b40*/  LDL R74, [R1+0xfc] ;  /* 0x0000fc00014a7983 */ /* 0x000f220000100800 */
[----:B------:R-:W-:-:S03]  /*1b50*/  HADD2.F32 R208, -RZ, R91.H0_H0 ;  /* 0x2000005bffd07230 */ /* 0x000fc60000004100 */
[----:B------:R-:W-:Y:S01]  /*1b60*/  FMUL.FTZ R85, R88, R84 ;  /* 0x0000005458557220 */ /* 0x000fe20000410000 */
[----:B------:R-:W4:Y:S01]  /*1b70*/  LDL R89, [R1+0xf0] ;  /* 0x0000f00001597983 */ /* 0x000f220000100800 */
[----:B------:R-:W-:Y:S01]  /*1b80*/  FADD.FTZ R143, R208, R143 ;  /* 0x0000008fd08f7221 */ /* 0x000fe20000010000 */
[----:B------:R-:W-:Y:S01]  /*1b90*/  FFMA.FTZ R29, R209, R208, R29 ;  /* 0x000000d0d11d7223 */ /* 0x000fe2000001001d */
[----:B------:R-:W-:-:S04]  /*1ba0*/  IMAD.WIDE.U32 R124, R191, 0x20, R180 ;  /* 0x00000020bf7c7825 */ /* 0x000fc800078e00b4 */
[----:B------:R-:W-:Y:S01]  /*1bb0*/  FMUL.FTZ R211, R190, R95 ;  /* 0x0000005fbed37220 */ /* 0x000fe20000410000 */
[----:B------:R-:W5:Y:S01]  /*1bc0*/  @P2 LDG.E.128 R64, desc[UR10][R128.64] ;  /* 0x0000000a80402981 */ /* 0x000f62000c1e1d00 */
[----:B------:R-:W-:-:S03]  /*1bd0*/  FADD.FTZ R231, R86, R231 ;  /* 0x000000e756e77221 */ /* 0x000fc60000010000 */
[----:B------:R-:W5:Y:S04]  /*1be0*/  @P2 LDG.E.128 R68, desc[UR10][R128.64+0x10] ;  /* 0x0000100a80442981 */ /* 0x000f68000c1e1d00 */
[----:B------:R-:W4:Y:S04]  /*1bf0*/  LDG.E.128 R108, desc[UR10][R108.64+0x10] ;  /* 0x0000100a6c6c7981 */ /* 0x000f28000c1e1d00 */
[----:B------:R-:W4:Y:S04]  /*1c00*/  LDG.E.128 R116, desc[UR10][R116.64] ;  /* 0x0000000a74747981 */ /* 0x000f28000c1e1d00 */
[----:B------:R-:W4:Y:S01]  /*1c10*/  LDG.E.128 R120, desc[UR10][R120.64] ;  /* 0x0000000a78787981 */ /* 0x000f22000c1e1d00 */
[----:B0-----:R-:W-:-:S04]  /*1c20*/  @P0 IMAD.WIDE.U32 R126, R193, 0x8, R126 ;  /* 0x00000008c17e0825 */ /* 0x001fc800078e007e */
[----:B------:R-:W-:Y:S01]  /*1c30*/  FADD.FTZ R144, R90, R144 ;  /* 0x000000905a907221 */ /* 0x000fe20000010000 */
[C---:B------:R-:W-:Y:S01]  /*1c40*/  FFMA.FTZ R30, R207.reuse, R90, R30 ;  /* 0x0000005acf1e7223 */ /* 0x040fe2000001001e */
[----:B------:R-:W-:Y:S01]  /*1c50*/  FFMA.FTZ R3, R207, R86, R3 ;  /* 0x00000056cf037223 */ /* 0x000fe20000010003 */
[----:B--2---:R-:W-:-:S04]  /*1c60*/  @P0 IMAD.WIDE.U32 R134, R191, 0x8, R134 ;  /* 0x00000008bf860825 */ /* 0x004fc800078e0086 */
[----:B------:R-:W-:Y:S01]  /*1c70*/  FADD.FTZ R230, R84, R230 ;  /* 0x000000e654e67221 */ /* 0x000fe20000010000 */
[----:B------:R-:W-:Y:S01]  /*1c80*/  FFMA.FTZ R214, R209, R84, R214 ;  /* 0x00000054d1d67223 */ /* 0x000fe200000100d6 */
[----:B------:R-:W2:Y:S04]  /*1c90*/  LDL R90, [R1+0xe0] ;  /* 0x0000e000015a7983 */ /* 0x000ea80000100800 */
[----:B------:R-:W2:Y:S01]  /*1ca0*/  LDG.E.128 R136, desc[UR10][R136.64] ;  /* 0x0000000a88887981 */ /* 0x000ea2000c1e1d00 */
[----:B------:R-:W-:Y:S01]  /*1cb0*/  FFMA.FTZ R208, R73, R208, R85 ;  /* 0x000000d049d07223 */ /* 0x000fe20000010055 */
[----:B------:R-:W-:Y:S02]  /*1cc0*/  HADD2.F32 R88, -RZ, R87.H1_H1 ;  /* 0x30000057ff587230 */ /* 0x000fe40000004100 */
[----:B------:R-:W2:Y:S01]  /*1cd0*/  LDL R73, [R1+0xf4] ;  /* 0x0000f40001497983 */ /* 0x000ea20000100800 */
[----:B------:R-:W-:-:S02]  /*1ce0*/  HADD2.F32 R91, -RZ, R91.H1_H1 ;  /* 0x3000005bff5b7230 */ /* 0x000fc40000004100 */
[----:B------:R-:W-:-:S04]  /*1cf0*/  IMAD.WIDE.U32 R180, R194, 0x20, R180 ;  /* 0x00000020c2b47825 */ /* 0x000fc800078e00b4 */
[----:B------:R-:W-:Y:S01]  /*1d00*/  FADD.FTZ R229, R88, R229 ;  /* 0x000000e558e57221 */ /* 0x000fe20000010000 */
[-C--:B------:R-:W-:Y:S01]  /*1d10*/  FFMA.FTZ R216, R211, R88.reuse, R216 ;  /* 0x00000058d3d87223 */ /* 0x080fe200000100d8 */
[----:B------:R-:W2:Y:S04]  /*1d20*/  LDG.E.128 R112, desc[UR10][R124.64] ;  /* 0x0000000a7c707981 */ /* 0x000ea8000c1e1d00 */
[----:B------:R-:W2:Y:S04]  /*1d30*/  LDG.E.128 R128, desc[UR10][R180.64] ;  /* 0x0000000ab4807981 */ /* 0x000ea8000c1e1d00 */
[----:B------:R-:W2:Y:S04]  /*1d40*/  LDG.E.128 R84, desc[UR10][R180.64+0x10] ;  /* 0x0000100ab4547981 */ /* 0x000ea8000c1e1d00 */
[----:B------:R0:W5:Y:S04]  /*1d50*/  @P0 LDG.E.64 R160, desc[UR10][R126.64] ;  /* 0x0000000a7ea00981 */ /* 0x000168000c1e1b00 */
[----:B------:R1:W5:Y:S01]  /*1d60*/  @P0 LDG.E.64 R164, desc[UR10][R134.64] ;  /* 0x0000000a86a40981 */ /* 0x000362000c1e1b00 */
[----:B------:R-:W-:Y:S01]  /*1d70*/  FMUL.FTZ R210, R92, R88 ;  /* 0x000000585cd27220 */ /* 0x000fe20000410000 */
[----:B------:R-:W-:-:S02]  /*1d80*/  FADD.FTZ R96, -R196, R96 ;  /* 0x00000060c4607221 */ /* 0x000fc40000010100 */
[----:B------:R-:W2:Y:S01]  /*1d90*/  LDL R92, [R1+0xec] ;  /* 0x0000ec00015c7983 */ /* 0x000ea20000100800 */
[C---:B------:R-:W-:Y:S01]  /*1da0*/  FADD.FTZ R97, -R196.reuse, R97 ;  /* 0x00000061c4617221 */ /* 0x040fe20000010100 */
[C---:B------:R-:W-:Y:S01]  /*1db0*/  FADD.FTZ R98, -R196.reuse, R98 ;  /* 0x00000062c4627221 */ /* 0x040fe20000010100 */
[----:B------:R-:W-:Y:S01]  /*1dc0*/  FADD.FTZ R99, -R196, R99 ;  /* 0x00000063c4637221 */ /* 0x000fe20000010100 */
[----:B------:R-:W-:Y:S01]  /*1dd0*/  FADD.FTZ R142, R91, R142 ;  /* 0x0000008e5b8e7221 */ /* 0x000fe20000010000 */
[-C--:B------:R-:W-:Y:S01]  /*1de0*/  FFMA.FTZ R28, R211, R91.reuse, R28 ;  /* 0x0000005bd31c7223 */ /* 0x080fe2000001001c */
[----:B0-----:R-:W0:Y:S01]  /*1df0*/  @P0 LDC.64 R126, c[0x0][0x3b8] ;  /* 0x0000ee00ff7e0b82 */ /* 0x001e220000000a00 */
[----:B---3--:R-:W-:Y:S02]  /*1e00*/  FFMA.FTZ R210, R72, R91, R210 ;  /* 0x0000005b48d27223 */ /* 0x008fe400000100d2 */
[----:B------:R-:W3:Y:S01]  /*1e10*/  LDL R72, [R1+0xe8] ;  /* 0x0000e80001487983 */ /* 0x000ee20000100800 */
[----:B------:R-:W-:-:S02]  /*1e20*/  HADD2.F32 R88, -RZ, R100.H0_H0 ;  /* 0x20000064ff587230 */ /* 0x000fc40000004100 */
[----:B------:R-:W-:Y:S01]  /*1e30*/  FMUL.FTZ R180, R190, R96 ;  /* 0x00000060beb47220 */ /* 0x000fe20000410000 */
[----:B------:R-:W-:Y:S01]  /*1e40*/  HADD2.F32 R96, -RZ, R104.H0_H0 ;  /* 0x20000068ff607230 */ /* 0x000fe20000004100 */
[----:B------:R-:W3:Y:S01]  /*1e50*/  LDL R91, [R1+0xd4] ;  /* 0x0000d400015b7983 */ /* 0x000ee20000100800 */
[----:B-1----:R-:W1:Y:S01]  /*1e60*/  @P2 LDC.64 R134, c[0x0][0x438] ;  /* 0x00010e00ff862b82 */ /* 0x002e620000000a00 */
[----:B------:R-:W-:Y:S01]  /*1e70*/  FADD.FTZ R228, R88, R228 ;  /* 0x000000e458e47221 */ /* 0x000fe20000010000 */
[-C--:B------:R-:W-:Y:S01]  /*1e80*/  FFMA.FTZ R217, R180, R88.reuse, R217 ;  /* 0x00000058b4d97223 */ /* 0x080fe200000100d9 */
[----:B------:R-:W-:Y:S01]  /*1e90*/  FMUL.FTZ R88, R93, R88 ;  /* 0x000000585d587220 */ /* 0x000fe20000410000 */
[----:B------:R-:W-:Y:S01]  /*1ea0*/  FADD.FTZ R141, R96, R141 ;  /* 0x0000008d608d7221 */ /* 0x000fe20000010000 */
[-C--:B------:R-:W-:Y:S02]  /*1eb0*/  FFMA.FTZ R27, R180, R96.reuse, R27 ;  /* 0x00000060b41b7223 */ /* 0x080fe4000001001b */
[----:B----4-:R-:W-:-:S02]  /*1ec0*/  FFMA.FTZ R96, R74, R96, R88 ;  /* 0x000000604a607223 */ /* 0x010fc40000010058 */
[----:B------:R-:W4:Y:S01]  /*1ed0*/  LDL R74, [R1+0xe4] ;  /* 0x0000e400014a7983 */ /* 0x000f220000100800 */
[----:B------:R-:W-:Y:S02]  /*1ee0*/  HADD2.F32 R88, -RZ, R100.H1_H1 ;  /* 0x30000064ff587230 */ /* 0x000fe40000004100 */
[----:B------:R-:W-:Y:S01]  /*1ef0*/  FMUL.FTZ R100, R190, R97 ;  /* 0x00000061be647220 */ /* 0x000fe20000410000 */
[----:B------:R-:W-:Y:S02]  /*1f00*/  HADD2.F32 R104, -RZ, R104.H1_H1 ;  /* 0x30000068ff687230 */ /* 0x000fe40000004100 */
[----:B------:R-:W-:Y:S02]  /*1f10*/  FMUL.FTZ R97, R89, R88 ;  /* 0x0000005859617220 */ /* 0x000fe40000410000 */
[----:B------:R-:W4:Y:S02]  /*1f20*/  LDL R89, [R1+0xd8] ;  /* 0x0000d80001597983 */ /* 0x000f240000100800 */
[----:B--2---:R-:W-:-:S02]  /*1f30*/  FFMA.FTZ R97, R73, R104, R97 ;  /* 0x0000006849617223 */ /* 0x004fc40000010061 */
[----:B------:R-:W2:Y:S01]  /*1f40*/  LDL R73, [R1+0xdc] ;  /* 0x0000dc0001497983 */ /* 0x000ea20000100800 */
[----:B------:R-:W-:Y:S01]  /*1f50*/  FADD.FTZ R227, R88, R227 ;  /* 0x000000e358e37221 */ /* 0x000fe20000010000 */
[----:B------:R-:W-:Y:S01]  /*1f60*/  FFMA.FTZ R218, R100, R88, R218 ;  /* 0x0000005864da7223 */ /* 0x000fe200000100da */
[----:B------:R-:W-:Y:S01]  /*1f70*/  FADD.FTZ R140, R104, R140 ;  /* 0x0000008c688c7221 */ /* 0x000fe20000010000 */
[----:B------:R-:W-:Y:S01]  /*1f80*/  FFMA.FTZ R26, R100, R104, R26 ;  /* 0x00000068641a7223 */ /* 0x000fe2000001001a */
[----:B------:R-:W-:Y:S02]  /*1f90*/  HADD2.F32 R88, -RZ, R101.H0_H0 ;  /* 0x20000065ff587230 */ /* 0x000fe40000004100 */
[----:B------:R-:W-:-:S03]  /*1fa0*/  FMUL.FTZ R104, R190, R98 ;  /* 0x00000062be687220 */ /* 0x000fc60000410000 */
[----:B------:R-:W-:Y:S01]  /*1fb0*/  FADD.FTZ R226, R88, R226 ;  /* 0x000000e258e27221 */ /* 0x000fe20000010000 */
[----:B------:R-:W-:Y:S01]  /*1fc0*/  FFMA.FTZ R219, R104, R88, R219 ;  /* 0x0000005868db7223 */ /* 0x000fe200000100db */
[----:B------:R-:W-:Y:S02]  /*1fd0*/  HADD2.F32 R101, -RZ, R101.H1_H1 ;  /* 0x30000065ff657230 */ /* 0x000fe40000004100 */
[----:B------:R-:W-:-:S03]  /*1fe0*/  FMUL.FTZ R99, R190, R99 ;  /* 0x00000063be637220 */ /* 0x000fc60000410000 */
[----:B------:R-:W-:Y:S01]  /*1ff0*/  FADD.FTZ R225, R101, R225 ;  /* 0x000000e165e17221 */ /* 0x000fe20000010000 */
[-C--:B------:R-:W-:Y:S01]  /*2000*/  FFMA.FTZ R220, R99, R101.reuse, R220 ;  /* 0x0000006563dc7223 */ /* 0x080fe200000100dc */
[----:B------:R-:W-:Y:S02]  /*2010*/  FMUL.FTZ R101, R90, R101 ;  /* 0x000000655a657220 */ /* 0x000fe40000410000 */
[----:B------:R-:W2:Y:S01]  /*2020*/  LDL R90, [R1+0xc8] ;  /* 0x0000c800015a7983 */ /* 0x000ea20000100800 */
[--C-:B------:R-:W-:Y:S02]  /*2030*/  HADD2.F32 R98, -RZ, R105.reuse.H0_H0 ;  /* 0x20000069ff627230 */ /* 0x100fe40000004100 */
[----:B------:R-:W-:Y:S02]  /*2040*/  HADD2.F32 R105, -RZ, R105.H1_H1 ;  /* 0x30000069ff697230 */ /* 0x000fe40000004100 */
[----:B------:R-:W-:Y:S01]  /*2050*/  FADD.FTZ R108, -R196, R108 ;  /* 0x0000006cc46c7221 */ /* 0x000fe20000010100 */
[----:B------:R-:W-:Y:S01]  /*2060*/  FADD.FTZ R39, R98, R39 ;  /* 0x0000002762277221 */ /* 0x000fe20000010000 */
[----:B------:R-:W-:Y:S01]  /*2070*/  FFMA.FTZ R25, R104, R98, R25 ;  /* 0x0000006268197223 */ /* 0x000fe20000010019 */
[----:B------:R-:W-:Y:S01]  /*2080*/  FADD.FTZ R38, R105, R38 ;  /* 0x0000002669267221 */ /* 0x000fe20000010000 */
[----:B------:R-:W-:Y:S01]  /*2090*/  FFMA.FTZ R24, R99, R105, R24 ;  /* 0x0000006963187223 */ /* 0x000fe20000010018 */
[----:B------:R-:W-:Y:S01]  /*20a0*/  FMUL.FTZ R108, R190, R108 ;  /* 0x0000006cbe6c7220 */ /* 0x000fe20000410000 */
[----:B---3--:R-:W-:-:S02]  /*20b0*/  FMUL.FTZ R88, R72, R88 ;  /* 0x0000005848587220 */ /* 0x008fc40000410000 */
[----:B------:R-:W3:Y:S02]  /*20c0*/  LDL R72, [R1+0xd0] ;  /* 0x0000d00001487983 */ /* 0x000ee40000100800 */
[----:B------:R-:W-:Y:S01]  /*20d0*/  FFMA.FTZ R98, R92, R98, R88 ;  /* 0x000000625c627223 */ /* 0x000fe20000010058 */
[----:B------:R-:W-:Y:S02]  /*20e0*/  HADD2.F32 R88, -RZ, R102.H0_H0 ;  /* 0x20000066ff587230 */ /* 0x000fe40000004100 */
[----:B----4-:R-:W-:Y:S02]  /*20f0*/  FFMA.FTZ R101, R74, R105, R101 ;  /* 0x000000694a657223 */ /* 0x010fe40000010065 */
[----:B------:R-:W4:Y:S01]  /*2100*/  LDL R74, [R1+0xcc] ;  /* 0x0000cc00014a7983 */ /* 0x000f220000100800 */
[----:B------:R-:W-:Y:S02]  /*2110*/  HADD2.F32 R105, -RZ, R106.H0_H0 ;  /* 0x2000006aff697230 */ /* 0x000fe40000004100 */
[----:B------:R-:W-:-:S03]  /*2120*/  FMUL.FTZ R89, R89, R88 ;  /* 0x0000005859597220 */ /* 0x000fc60000410000 */
[----:B------:R-:W-:Y:S01]  /*2130*/  FADD.FTZ R37, R105, R37 ;  /* 0x0000002569257221 */ /* 0x000fe20000010000 */
[-C--:B------:R-:W-:Y:S01]  /*2140*/  FFMA.FTZ R23, R108, R105.reuse, R23 ;  /* 0x000000696c177223 */ /* 0x080fe20000010017 */
[----:B--2---:R-:W-:Y:S02]  /*2150*/  FFMA.FTZ R105, R73, R105, R89 ;  /* 0x0000006949697223 */ /* 0x004fe40000010059 */
[----:B------:R-:W2:Y:S01]  /*2160*/  LDL R73, [R1+0xc0] ;  /* 0x0000c00001497983 */ /* 0x000ea20000100800 */
[----:B------:R-:W-:Y:S02]  /*2170*/  HADD2.F32 R102, -RZ, R102.H1_H1 ;  /* 0x30000066ff667230 */ /* 0x000fe40000004100 */
[----:B------:R-:W-:Y:S01]  /*2180*/  FADD.FTZ R109, -R196, R109 ;  /* 0x0000006dc46d7221 */ /* 0x000fe20000010100 */
[----:B------:R-:W-:Y:S02]  /*2190*/  HADD2.F32 R106, -RZ, R106.H1_H1 ;  /* 0x3000006aff6a7230 */ /* 0x000fe40000004100 */
[----:B------:R-:W-:Y:S01]  /*21a0*/  FADD.FTZ R246, R88, R246 ;  /* 0x000000f658f67221 */ /* 0x000fe20000010000 */
[----:B------:R-:W-:Y:S01]  /*21b0*/  FFMA.FTZ R238, R108, R88, R238 ;  /* 0x000000586cee7223 */ /* 0x000fe200000100ee */
[----:B------:R-:W-:Y:S01]  /*21c0*/  FMUL.FTZ R109, R190, R109 ;  /* 0x0000006dbe6d7220 */ /* 0x000fe20000410000 */
[----:B------:R-:W-:-:S03]  /*21d0*/  FADD.FTZ R36, R106, R36 ;  /* 0x000000246a247221 */ /* 0x000fc60000010000 */
[----:B------:R-:W-:Y:S01]  /*21e0*/  FFMA.FTZ R22, R109, R106, R22 ;  /* 0x0000006a6d167223 */ /* 0x000fe20000010016 */
[----:B------:R-:W-:Y:S01]  /*21f0*/  FADD.FTZ R181, -R196, R110 ;  /* 0x0000006ec4b57221 */ /* 0x000fe20000010100 */
[----:B------:R-:W-:-:S03]  /*2200*/  HADD2.F32 R110, -RZ, R107.H0_H0 ;  /* 0x2000006bff6e7230 */ /* 0x000fc60000004100 */
[----:B------:R-:W-:Y:S02]  /*2210*/  FMUL.FTZ R181, R190, R181 ;  /* 0x000000b5beb57220 */ /* 0x000fe40000410000 */
[----:B------:R-:W-:Y:S02]  /*2220*/  FADD.FTZ R233, R110, R233 ;  /* 0x000000e96ee97221 */ /* 0x000fe40000010000 */
[----:B------:R-:W-:Y:S01]  /*2230*/  FFMA.FTZ R21, R181, R110, R21 ;  /* 0x0000006eb5157223 */ /* 0x000fe20000010015 */
[----:B---3--:R-:W-:Y:S02]  /*2240*/  FMUL.FTZ R88, R72, R102 ;  /* 0x0000006648587220 */ /* 0x008fe40000410000 */
[----:B------:R-:W3:Y:S02]  /*2250*/  LDL R72, [R1+0xc4] ;  /* 0x0000c40001487983 */ /* 0x000ee40000100800 */
[----:B------:R-:W-:Y:S01]  /*2260*/  FFMA.FTZ R106, R91, R106, R88 ;  /* 0x0000006a5b6a7223 */ /* 0x000fe20000010058 */
[----:B------:R-:W-:Y:S01]  /*2270*/  HADD2.F32 R88, -RZ, R103.H0_H0 ;  /* 0x20000067ff587230 */ /* 0x000fe20000004100 */
[----:B------:R-:W3:Y:S04]  /*2280*/  LDL.LU R95, [R1+0x14] ;  /* 0x00001400015f7983 */ /* 0x000ee80000300800 */
[----:B------:R-:W3:Y:S01]  /*2290*/  LDL R91, [R1+0xb8] ;  /* 0x0000b800015b7983 */ /* 0x000ee20000100800 */
[----:B------:R-:W-:-:S03]  /*22a0*/  FMUL.FTZ R89, R90, R88 ;  /* 0x000000585a597220 */ /* 0x000fc60000410000 */
[----:B------:R-:W3:Y:S04]  /*22b0*/  LDL R90, [R1+0xbc] ;  /* 0x0000bc00015a7983 */ /* 0x000ee80000100800 */
[----:B------:R-:W3:Y:S04]  /*22c0*/  LDL R94, [R1+0xb0] ;  /* 0x0000b000015e7983 */ /* 0x000ee80000100800 */
[----:B------:R-:W3:Y:S04]  /*22d0*/  LDL R93, [R1+0xb4] ;  /* 0x0000b400015d7983 */ /* 0x000ee80000100800 */
[----:B------:R-:W3:Y:S01]  /*22e0*/  LDL.LU R92, [R1+0x10] ;  /* 0x00001000015c7983 */ /* 0x000ee20000300800 */
[----:B----4-:R-:W-:-:S03]  /*22f0*/  FFMA.FTZ R110, R74, R110, R89 ;  /* 0x0000006e4a6e7223 */ /* 0x010fc60000010059 */
[----:B------:R-:W4:Y:S01]  /*2300*/  LDL.LU R74, [R1+0xc] ;  /* 0x00000c00014a7983 */ /* 0x000f220000300800 */
[----:B------:R-:W-:-:S03]  /*2310*/  HADD2.F32 R103, -RZ, R103.H1_H1 ;  /* 0x30000067ff677230 */ /* 0x000fc60000004100 */
[----:B------:R-:W4:Y:S02]  /*2320*/  LDL.LU R89, [R1] ;  /* 0x0000000001597983 */ /* 0x000f240000300800 */
[----:B--2---:R-:W-:Y:S02]  /*2330*/  FMUL.FTZ R212, R73, R103 ;  /* 0x0000006749d47220 */ /* 0x004fe40000410000 */
[----:B------:R-:W2:Y:S01]  /*2340*/  LDL R73, [R1+0xa8] ;  /* 0x0000a80001497983 */ /* 0x000ea20000100800 */
[----:B------:R-:W-:Y:S01]  /*2350*/  FADD.FTZ R111, -R196, R111 ;  /* 0x0000006fc46f7221 */ /* 0x000fe20000010100 */
[----:B------:R-:W-:Y:S01]  /*2360*/  FADD.FTZ R245, R102, R245 ;  /* 0x000000f566f57221 */ /* 0x000fe20000010000 */
[----:B------:R-:W-:Y:S01]  /*2370*/  FFMA.FTZ R239, R109, R102, R239 ;  /* 0x000000666def7223 */ /* 0x000fe200000100ef */
[----:B------:R-:W-:Y:S01]  /*2380*/  FADD.FTZ R102, -R196, R112 ;  /* 0x00000070c4667221 */ /* 0x000fe20000010100 */
[----:B------:R-:W-:Y:S01]  /*2390*/  FADD.FTZ R244, R88, R244 ;  /* 0x000000f458f47221 */ /* 0x000fe20000010000 */
[----:B------:R-:W-:Y:S01]  /*23a0*/  FFMA.FTZ R241, R181, R88, R241 ;  /* 0x00000058b5f17223 */ /* 0x000fe200000100f1 */
[----:B------:R-:W-:Y:S01]  /*23b0*/  FMUL.FTZ R213, R190, R111 ;  /* 0x0000006fbed57220 */ /* 0x000fe20000410000 */
[----:B------:R-:W-:-:S02]  /*23c0*/  HADD2.F32 R107, -RZ, R107.H1_H1 ;  /* 0x3000006bff6b7230 */ /* 0x000fc40000004100 */
[----:B------:R-:W-:Y:S01]  /*23d0*/  FMUL.FTZ R102, R190, R102 ;  /* 0x00000066be667220 */ /* 0x000fe20000410000 */
[----:B------:R-:W-:Y:S02]  /*23e0*/  HADD2.F32 R88, -RZ, R116.H0_H0 ;  /* 0x20000074ff587230 */ /* 0x000fe40000004100 */
[----:B------:R-:W-:Y:S01]  /*23f0*/  FADD.FTZ R243, R103, R243 ;  /* 0x000000f367f37221 */ /* 0x000fe20000010000 */
[----:B------:R-:W-:Y:S01]  /*2400*/  FFMA.FTZ R242, R213, R103, R242 ;  /* 0x00000067d5f27223 */ /* 0x000fe200000100f2 */
[----:B------:R-:W-:Y:S02]  /*2410*/  HADD2.F32 R103, -RZ, R120.H0_H0 ;  /* 0x20000078ff677230 */ /* 0x000fe40000004100 */
[----:B------:R-:W-:Y:S01]  /*2420*/  FADD.FTZ R234, R107, R234 ;  /* 0x000000ea6bea7221 */ /* 0x000fe20000010000 */
[----:B------:R-:W-:Y:S01]  /*2430*/  FFMA.FTZ R20, R213, R107, R20 ;  /* 0x0000006bd5147223 */ /* 0x000fe20000010014 */
[----:B------:R-:W-:Y:S01]  /*2440*/  FFMA.FTZ R251, R102, R88, R251 ;  /* 0x0000005866fb7223 */ /* 0x000fe200000100fb */
[----:B------:R-:W-:-:S02]  /*2450*/  HADD2.F32 R116, -RZ, R116.H1_H1 ;  /* 0x30000074ff747230 */ /* 0x000fc40000004100 */
[----:B------:R-:W-:Y:S01]  /*2460*/  FADD.FTZ R235, R103, R235 ;  /* 0x000000eb67eb7221 */ /* 0x000fe20000010000 */
[----:B------:R-:W-:Y:S01]  /*2470*/  FFMA.FTZ R19, R102, R103, R19 ;  /* 0x0000006766137223 */ /* 0x000fe20000010013 */
[----:B------:R-:W-:-:S05]  /*2480*/  HADD2.F32 R111, -RZ, R120.H1_H1 ;  /* 0x30000078ff6f7230 */ /* 0x000fca0000004100 */
[----:B------:R-:W-:Y:S01]  /*2490*/  FADD.FTZ R237, R111, R237 ;  /* 0x000000ed6fed7221 */ /* 0x000fe20000010000 */
[----:B------:R-:W-:-:S04]  /*24a0*/  FADD.FTZ R112, -R196, R114 ;  /* 0x00000072c4707221 */ /* 0x000fc80000010100 */
[----:B------:R-:W-:Y:S01]  /*24b0*/  FMUL.FTZ R112, R190, R112 ;  /* 0x00000070be707220 */ /* 0x000fe20000410000 */
[----:B---3--:R-:W-:Y:S01]  /*24c0*/  FFMA.FTZ R212, R72, R107, R212 ;  /* 0x0000006b48d47223 */ /* 0x008fe200000100d4 */
[----:B------:R-:W-:Y:S01]  /*24d0*/  FADD.FTZ R107, -R196, R113 ;  /* 0x00000071c46b7221 */ /* 0x000fe20000010100 */
[----:B------:R-:W3:Y:S01]  /*24e0*/  LDL R72, [R1+0xac] ;  /* 0x0000ac0001487983 */ /* 0x000ee20000100800 */
[----:B------:R-:W-:Y:S01]  /*24f0*/  FADD.FTZ R95, R88, R95 ;  /* 0x0000005f585f7221 */ /* 0x000fe20000010000 */
[----:B------:R-:W-:Y:S01]  /*2500*/  FMUL.FTZ R88, R91, R88 ;  /* 0x000000585b587220 */ /* 0x000fe20000410000 */
[----:B------:R-:W-:-:S03]  /*2510*/  FMUL.FTZ R107, R190, R107 ;  /* 0x0000006bbe6b7220 */ /* 0x000fc60000410000 */
[----:B------:R-:W-:Y:S01]  /*2520*/  FFMA.FTZ R103, R90, R103, R88 ;  /* 0x000000675a677223 */ /* 0x000fe20000010058 */
[C---:B------:R-:W-:Y:S01]  /*2530*/  FFMA.FTZ R18, R107.reuse, R111, R18 ;  /* 0x0000006f6b127223 */ /* 0x040fe20000010012 */
[----:B------:R-:W-:Y:S01]  /*2540*/  STL [R1+0x14], R95 ;  /* 0x0000145f01007387 */ /* 0x000fe20000100800 */
[-C--:B------:R-:W-:Y:S01]  /*2550*/  FFMA.FTZ R252, R107, R116.reuse, R252 ;  /* 0x000000746bfc7223 */ /* 0x080fe200000100fc */
[----:B------:R-:W-:Y:S01]  /*2560*/  FMUL.FTZ R88, R94, R116 ;  /* 0x000000745e587220 */ /* 0x000fe20000410000 */
[----:B------:R-:W-:-:S03]  /*2570*/  FADD.FTZ R92, R116, R92 ;  /* 0x0000005c745c7221 */ /* 0x000fc60000010000 */
[----:B------:R-:W-:Y:S01]  /*2580*/  FFMA.FTZ R111, R93, R111, R88 ;  /* 0x0000006f5d6f7223 */ /* 0x000fe20000010058 */
[----:B------:R-:W-:Y:S02]  /*2590*/  HADD2.F32 R88, -RZ, R117.H0_H0 ;  /* 0x20000075ff587230 */ /* 0x000fe40000004100 */
[----:B------:R-:W-:Y:S01]  /*25a0*/  FADD.FTZ R114, -R196, R115 ;  /* 0x00000073c4727221 */ /* 0x000fe20000010100 */
[----:B0-----:R-:W-:Y:S01]  /*25b0*/  @P0 IMAD.WIDE.U32 R126, R194, 0x8, R126 ;  /* 0x00000008c27e0825 */ /* 0x001fe200078e007e */
[----:B------:R-:W-:Y:S03]  /*25c0*/  STL [R1+0x10], R92 ;  /* 0x0000105c01007387 */ /* 0x000fe60000100800 */
[----:B------:R-:W-:Y:S01]  /*25d0*/  FADD.FTZ R85, -R196, R85 ;  /* 0x00000055c4557221 */ /* 0x000fe20000010100 */
[----:B----4-:R-:W-:Y:S01]  /*25e0*/  FADD.FTZ R74, R88, R74 ;  /* 0x0000004a584a7221 */ /* 0x010fe20000010000 */
[----:B------:R-:W-:Y:S01]  /*25f0*/  HADD2.F32 R113, -RZ, R121.H0_H0 ;  /* 0x20000079ff717230 */ /* 0x000fe20000004100 */
[----:B------:R-:W4:Y:S01]  /*2600*/  LDL.LU R120, [R1+0x8] ;  /* 0x0000080001787983 */ /* 0x000f220000300800 */
[----:B-1----:R-:W-:-:S04]  /*2610*/  @P2 IMAD.WIDE.U32 R134, R191, 0x20, R134 ;  /* 0x00000020bf862825 */ /* 0x002fc800078e0086 */
[C---:B------:R-:W-:Y:S01]  /*2620*/  FADD.FTZ R86, -R196.reuse, R86 ;  /* 0x00000056c4567221 */ /* 0x040fe20000010100 */
[----:B------:R-:W-:Y:S01]  /*2630*/  FADD.FTZ R87, -R196, R87 ;  /* 0x00000057c4577221 */ /* 0x000fe20000010100 */
[----:B------:R-:W4:Y:S01]  /*2640*/  LDL.LU R116, [R1+0x4] ;  /* 0x0000040001747983 */ /* 0x000f220000300800 */
[----:B------:R-:W0:Y:S03]  /*2650*/  LDC.64 R90, c[0x0][0x3b0] ;  /* 0x0000ec00ff5a7b82 */ /* 0x000e260000000a00 */
[----:B------:R1:W-:Y:S01]  /*2660*/  STL [R1+0xc], R74 ;  /* 0x00000c4a01007387 */ /* 0x0003e20000100800 */
[----:B------:R-:W-:Y:S01]  /*2670*/  FFMA.FTZ R89, R112, R88, R89 ;  /* 0x0000005870597223 */ /* 0x000fe20000010059 */
[----:B------:R-:W-:Y:S02]  /*2680*/  HADD2.F32 R117, -RZ, R117.H1_H1 ;  /* 0x30000075ff757230 */ /* 0x000fe40000004100 */
[----:B------:R-:W-:Y:S01]  /*2690*/  FMUL.FTZ R114, R190, R114 ;  /* 0x00000072be727220 */ /* 0x000fe20000410000 */
[----:B------:R0:W5:Y:S01]  /*26a0*/  @P0 LDG.E.64 R166, desc[UR10][R126.64] ;  /* 0x0000000a7ea60981 */ /* 0x000162000c1e1b00 */
[----:B------:R-:W-:Y:S01]  /*26b0*/  FADD.FTZ R247, R113, R247 ;  /* 0x000000f771f77221 */ /* 0x000fe20000010000 */
[----:B------:R-:W-:Y:S01]  /*26c0*/  FFMA.FTZ R17, R112, R113, R17 ;  /* 0x0000007170117223 */ /* 0x000fe20000010011 */
[----:B------:R-:W-:Y:S01]  /*26d0*/  HADD2.F32 R115, -RZ, R121.H1_H1 ;  /* 0x30000079ff737230 */ /* 0x000fe20000004100 */
[----:B------:R-:W5:Y:S04]  /*26e0*/  @P2 LDG.E.128 R56, desc[UR10][R134.64] ;  /* 0x0000000a86382981 */ /* 0x000f68000c1e1d00 */
[----:B-1----:R-:W4:Y:S04]  /*26f0*/  LDL R74, [R1+0xa0] ;  /* 0x0000a000014a7983 */ /* 0x002f280000100800 */
[----:B------:R-:W-:Y:S04]  /*2700*/  STL [R1], R89 ;  /* 0x0000005901007387 */ /* 0x000fe80000100800 */
[----:B------:R-:W4:Y:S04]  /*2710*/  LDG.E.128 R124, desc[UR10][R124.64+0x10] ;  /* 0x0000100a7c7c7981 */ /* 0x000f28000c1e1d00 */
[----:B------:R-:W4:Y:S04]  /*2720*/  LDL R236, [R1+0x9c] ;  /* 0x00009c0001ec7983 */ /* 0x000f280000100800 */
[----:B------:R1:W5:Y:S01]  /*2730*/  @P2 LDG.E.128 R60, desc[UR10][R134.64+0x10] ;  /* 0x0000100a863c2981 */ /* 0x000362000c1e1d00 */
[----:B--2---:R-:W-:Y:S01]  /*2740*/  FMUL.FTZ R88, R73, R88 ;  /* 0x0000005849587220 */ /* 0x004fe20000410000 */
[----:B------:R-:W-:-:S02]  /*2750*/  FADD.FTZ R248, R115, R248 ;  /* 0x000000f873f87221 */ /* 0x000fc40000010000 */
[----:B------:R-:W2:Y:S01]  /*2760*/  LDL R73, [R1+0xa4] ;  /* 0x0000a40001497983 */ /* 0x000ea20000100800 */
[----:B------:R-:W-:-:S03]  /*2770*/  FFMA.FTZ R16, R114, R115, R16 ;  /* 0x0000007372107223 */ /* 0x000fc60000010010 */
[----:B------:R-:W2:Y:S01]  /*2780*/  LDG.E.128 R132, desc[UR10][R132.64] ;  /* 0x0000000a84847981 */ /* 0x000ea2000c1e1d00 */
[----:B---3--:R-:W-:-:S03]  /*2790*/  FFMA.FTZ R113, R72, R113, R88 ;  /* 0x0000007148717223 */ /* 0x008fc60000010058 */
[----:B------:R-:W3:Y:S01]  /*27a0*/  LDL R72, [R1+0x98] ;  /* 0x0000980001487983 */ /* 0x000ee20000100800 */
[----:B----4-:R-:W-:Y:S01]  /*27b0*/  FADD.FTZ R120, R117, R120 ;  /* 0x0000007875787221 */ /* 0x010fe20000010000 */
[----:B------:R-:W-:-:S04]  /*27c0*/  FFMA.FTZ R116, R114, R117, R116 ;  /* 0x0000007572747223 */ /* 0x000fc80000010074 */
[----:B------:R4:W-:Y:S04]  /*27d0*/  STL [R1+0x8], R120 ;  /* 0x0000087801007387 */ /* 0x0009e80000100800 */
[----:B------:R-:W3:Y:S04]  /*27e0*/  LDL.LU R215, [R1+0x34] ;  /* 0x0000340001d77983 */ /* 0x000ee80000300800 */
[----:B------:R1:W-:Y:S01]  /*27f0*/  STL [R1+0x4], R116 ;  /* 0x0000047401007387 */ /* 0x0003e20000100800 */
[----:B------:R-:W-:-:S03]  /*2800*/  FMUL.FTZ R117, R74, R117 ;  /* 0x000000754a757220 */ /* 0x000fc60000410000 */
[----:B------:R-:W3:Y:S01]  /*2810*/  LDL.LU R74, [R1+0x20] ;  /* 0x00002000014a7983 */ /* 0x000ee20000300800 */
[----:B----4-:R-:W-:-:S03]  /*2820*/  HADD2.F32 R120, -RZ, R118.H0_H0 ;  /* 0x20000076ff787230 */ /* 0x010fc60000004100 */
[----:B------:R-:W4:Y:S01]  /*2830*/  LDL R240, [R1+0x94] ;  /* 0x0000940001f07983 */ /* 0x000f220000100800 */
[----:B--2---:R-:W-:-:S03]  /*2840*/  FFMA.FTZ R115, R73, R115, R117 ;  /* 0x0000007349737223 */ /* 0x004fc60000010075 */
[----:B------:R-:W2:Y:S01]  /*2850*/  LDL R73, [R1+0x90] ;  /* 0x0000900001497983 */ /* 0x000ea20000100800 */
[----:B------:R-:W-:-:S03]  /*2860*/  FADD.FTZ R117, -R196, R124 ;  /* 0x0000007cc4757221 */ /* 0x000fc60000010100 */
[----:B------:R-:W4:Y:S01]  /*2870*/  LDL.LU R124, [R1+0x30] ;  /* 0x00003000017c7983 */ /* 0x000f220000300800 */
[----:B------:R-:W-:Y:S01]  /*2880*/  FMUL.FTZ R117, R190, R117 ;  /* 0x00000075be757220 */ /* 0x000fe20000410000 */
[----:B-1----:R-:W-:-:S05]  /*2890*/  HADD2.F32 R116, -RZ, R122.H0_H0 ;  /* 0x2000007aff747230 */ /* 0x002fca0000004100 */
[----:B------:R-:W-:Y:S01]  /*28a0*/  FADD.FTZ R249, R116, R249 ;  /* 0x000000f974f97221 */ /* 0x000fe20000010000 */
[----:B------:R-:W-:Y:S01]  /*28b0*/  FFMA.FTZ R15, R117, R116, R15 ;  /* 0x00000074750f7223 */ /* 0x000fe2000001000f */
[----:B---3--:R-:W-:Y:S02]  /*28c0*/  FMUL.FTZ R121, R72, R120 ;  /* 0x0000007848797220 */ /* 0x008fe40000410000 */
[----:B------:R-:W3:Y:S02]  /*28d0*/  LDL.LU R72, [R1+0x24] ;  /* 0x0000240001487983 */ /* 0x000ee40000300800 */
[----:B------:R-:W-:Y:S01]  /*28e0*/  FFMA.FTZ R116, R236, R116, R121 ;  /* 0x00000074ec747223 */ /* 0x000fe20000010079 */
[----:B------:R-:W-:Y:S02]  /*28f0*/  HADD2.F32 R121, -RZ, R118.H1_H1 ;  /* 0x30000076ff797230 */ /* 0x000fe40000004100 */
[----:B------:R-:W-:Y:S02]  /*2900*/  HADD2.F32 R118, -RZ, R122.H1_H1 ;  /* 0x3000007aff767230 */ /* 0x000fe40000004100 */
[----:B------:R-:W-:-:S05]  /*2910*/  FADD.FTZ R215, R120, R215 ;  /* 0x000000d778d77221 */ /* 0x000fca0000010000 */
[----:B------:R1:W-:Y:S01]  /*2920*/  STL [R1+0x34], R215 ;  /* 0x000034d701007387 */ /* 0x0003e20000100800 */
[----:B------:R-:W-:-:S03]  /*2930*/  FFMA.FTZ R74, R117, R120, R74 ;  /* 0x00000078754a7223 */ /* 0x000fc6000001004a */
[----:B-1----:R-:W3:Y:S04]  /*2940*/  LDL R215, [R1+0x88] ;  /* 0x0000880001d77983 */ /* 0x002ee80000100800 */
[----:B------:R1:W-:Y:S04]  /*2950*/  STL [R1+0x20], R74 ;  /* 0x0000204a01007387 */ /* 0x0003e80000100800 */
[----:B-1----:R-:W3:Y:S01]  /*2960*/  LDL.LU R74, [R1+0x18] ;  /* 0x00001800014a7983 */ /* 0x002ee20000300800 */
[----:B--2---:R-:W-:-:S03]  /*2970*/  FMUL.FTZ R122, R73, R121 ;  /* 0x00000079497a7220 */ /* 0x004fc60000410000 */
[----:B------:R-:W2:Y:S01]  /*2980*/  LDL R73, [R1+0x8c] ;  /* 0x00008c0001497983 */ /* 0x000ea20000100800 */
[----:B------:R-:W-:Y:S01]  /*2990*/  FADD.FTZ R120, -R196, R125 ;  /* 0x0000007dc4787221 */ /* 0x000fe20000010100 */
[----:B----4-:R-:W-:Y:S01]  /*29a0*/  FADD.FTZ R124, R121, R124 ;  /* 0x0000007c797c7221 */ /* 0x010fe20000010000 */
[----:B------:R-:W-:Y:S01]  /*29b0*/  FADD.FTZ R250, R118, R250 ;  /* 0x000000fa76fa7221 */ /* 0x000fe20000010000 */
[----:B------:R-:W4:Y:S01]  /*29c0*/  LDL.LU R236, [R1+0x28] ;  /* 0x0000280001ec7983 */ /* 0x000f220000300800 */
[----:B------:R-:W-:-:S04]  /*29d0*/  FMUL.FTZ R120, R190, R120 ;  /* 0x00000078be787220 */ /* 0x000fc80000410000 */
[-C--:B------:R-:W-:Y:S01]  /*29e0*/  FFMA.FTZ R14, R120, R118.reuse, R14 ;  /* 0x00000076780e7223 */ /* 0x080fe2000001000e */
[----:B------:R-:W-:Y:S01]  /*29f0*/  FFMA.FTZ R118, R240, R118, R122 ;  /* 0x00000076f0767223 */ /* 0x000fe2000001007a */
[----:B------:R-:W-:Y:S02]  /*2a00*/  HADD2.F32 R122, -RZ, R123.H0_H0 ;  /* 0x2000007bff7a7230 */ /* 0x000fe40000004100 */
[----:B---3--:R-:W-:Y:S01]  /*2a10*/  FFMA.FTZ R72, R120, R121, R72 ;  /* 0x0000007978487223 */ /* 0x008fe20000010048 */
[----:B------:R-:W-:-:S04]  /*2a20*/  HADD2.F32 R121, -RZ, R119.H0_H0 ;  /* 0x20000077ff797230 */ /* 0x000fc80000004100 */
[----:B------:R1:W-:Y:S04]  /*2a30*/  STL [R1+0x24], R72 ;  /* 0x0000244801007387 */ /* 0x0003e80000100800 */
[----:B-1----:R-:W3:Y:S04]  /*2a40*/  LDL.LU R72, [R1+0x1c] ;  /* 0x00001c0001487983 */ /* 0x002ee80000300800 */
[----:B------:R1:W-:Y:S02]  /*2a50*/  STL [R1+0x30], R124 ;  /* 0x0000307c01007387 */ /* 0x0003e40000100800 */
[----:B-1----:R-:W-:-:S02]  /*2a60*/  FADD.FTZ R124, -R196, R126 ;  /* 0x0000007ec47c7221 */ /* 0x002fc40000010100 */
[----:B------:R-:W3:Y:S02]  /*2a70*/  LDL R126, [R1+0x80] ;  /* 0x00008000017e7983 */ /* 0x000ee40000100800 */
[----:B------:R-:W-:Y:S02]  /*2a80*/  FMUL.FTZ R124, R190, R124 ;  /* 0x0000007cbe7c7220 */ /* 0x000fe40000410000 */
[----:B------:R-:W3:Y:S02]  /*2a90*/  LDL.LU R240, [R1+0x3c] ;  /* 0x00003c0001f07983 */ /* 0x000ee40000300800 */
[----:B------:R-:W-:Y:S01]  /*2aa0*/  FFMA.FTZ R13, R124, R122, R13 ;  /* 0x0000007a7c0d7223 */ /* 0x000fe2000001000d */
[----:B------:R-:W-:Y:S02]  /*2ab0*/  FMUL.FTZ R125, R215, R121 ;  /* 0x00000079d77d7220 */ /* 0x000fe40000410000 */
[----:B------:R-:W3:Y:S01]  /*2ac0*/  LDL.LU R215, [R1+0x38] ;  /* 0x0000380001d77983 */ /* 0x000ee20000300800 */
[----:B------:R-:W-:-:S05]  /*2ad0*/  FADD.FTZ R74, R122, R74 ;  /* 0x0000004a7a4a7221 */ /* 0x000fca0000010000 */
[----:B------:R1:W-:Y:S04]  /*2ae0*/  STL [R1+0x18], R74 ;  /* 0x0000184a01007387 */ /* 0x0003e80000100800 */
[----:B-1----:R1:W5:Y:S01]  /*2af0*/  LDL.LU R74, [R1+0x148] ;  /* 0x00014800014a7983 */ /* 0x0023620000300800 */
[----:B--2---:R-:W-:-:S03]  /*2b00*/  FFMA.FTZ R122, R73, R122, R125 ;  /* 0x0000007a497a7223 */ /* 0x004fc6000001007d */
[----:B------:R1:W5:Y:S04]  /*2b10*/  LDL.LU R73, [R1+0x144] ;  /* 0x0001440001497983 */ /* 0x0003680000300800 */
[----:B------:R-:W2:Y:S01]  /*2b20*/  LDL.LU R125, [R1+0x2c] ;  /* 0x00002c00017d7983 */ /* 0x000ea20000300800 */
[----:B----4-:R-:W-:Y:S01]  /*2b30*/  FFMA.FTZ R236, R124, R121, R236 ;  /* 0x000000797cec7223 */ /* 0x010fe200000100ec */
[----:B------:R-:W-:Y:S02]  /*2b40*/  HADD2.F32 R123, -RZ, R123.H1_H1 ;  /* 0x3000007bff7b7230 */ /* 0x000fe40000004100 */
[----:B0-----:R-:W-:Y:S01]  /*2b50*/  FADD.FTZ R127, -R196, R127 ;  /* 0x0000007fc47f7221 */ /* 0x001fe20000010100 */
[----:B------:R-:W-:-:S03]  /*2b60*/  HADD2.F32 R119, -RZ, R119.H1_H1 ;  /* 0x30000077ff777230 */ /* 0x000fc60000004100 */
[----:B------:R-:W-:Y:S01]  /*2b70*/  FMUL.FTZ R127, R190, R127 ;  /* 0x0000007fbe7f7220 */ /* 0x000fe20000410000 */
[----:B---3--:R-:W-:Y:S01]  /*2b80*/  FADD.FTZ R72, R123, R72 ;  /* 0x000000487b487221 */ /* 0x008fe20000010000 */
[----:B------:R-:W-:Y:S02]  /*2b90*/  FADD.FTZ R240, R119, R240 ;  /* 0x000000f077f07221 */ /* 0x000fe40000010000 */
[-C--:B------:R-:W-:Y:S01]  /*2ba0*/  FFMA.FTZ R215, R127, R119.reuse, R215 ;  /* 0x000000777fd77223 */ /* 0x080fe200000100d7 */
[----:B--2---:R-:W-:Y:S02]  /*2bb0*/  FADD.FTZ R125, R121, R125 ;  /* 0x0000007d797d7221 */ /* 0x004fe40000010000 */
[----:B------:R-:W2:Y:S04]  /*2bc0*/  LDL R121, [R1+0x84] ;  /* 0x0000840001797983 */ /* 0x000ea80000100800 */
[----:B------:R0:W-:Y:S04]  /*2bd0*/  STL [R1+0x28], R236 ;  /* 0x000028ec01007387 */ /* 0x0001e80000100800 */
[----:B------:R3:W-:Y:S04]  /*2be0*/  STL [R1+0x2c], R125 ;  /* 0x00002c7d01007387 */ /* 0x0007e80000100800 */
[----:B0-----:R-:W4:Y:S04]  /*2bf0*/  LDL R236, [R1+0x78] ;  /* 0x0000780001ec7983 */ /* 0x001f280000100800 */
[----:B---3--:R-:W3:Y:S04]  /*2c00*/  LDL R125, [R1+0x7c] ;  /* 0x00007c00017d7983 */ /* 0x008ee80000100800 */
[----:B------:R0:W-:Y:S04]  /*2c10*/  STL [R1+0x1c], R72 ;  /* 0x00001c4801007387 */ /* 0x0001e80000100800 */
[----:B0-----:R1:W5:Y:S04]  /*2c20*/  LDL.LU R72, [R1+0x140] ;  /* 0x0001400001487983 */ /* 0x0013680000300800 */
[----:B------:R0:W-:Y:S04]  /*2c30*/  STL [R1+0x3c], R240 ;  /* 0x00003cf001007387 */ /* 0x0001e80000100800 */
[----:B0-----:R-:W3:Y:S04]  /*2c40*/  LDL R240, [R1+0x70] ;  /* 0x0000700001f07983 */ /* 0x001ee80000100800 */
[----:B------:R0:W-:Y:S04]  /*2c50*/  STL [R1+0x38], R215 ;  /* 0x000038d701007387 */ /* 0x0001e80000100800 */
[----:B0-----:R-:W3:Y:S01]  /*2c60*/  LDL R215, [R1+0x74] ;  /* 0x0000740001d77983 */ /* 0x001ee20000100800 */
[----:B------:R-:W-:Y:S01]  /*2c70*/  FMUL.FTZ R126, R126, R119 ;  /* 0x000000777e7e7220 */ /* 0x000fe20000410000 */
[----:B------:R-:W-:Y:S01]  /*2c80*/  FFMA.FTZ R12, R127, R123, R12 ;  /* 0x0000007b7f0c7223 */ /* 0x000fe2000001000c */
[----:B------:R-:W-:-:S05]  /*2c90*/  HADD2.F32 R119, -RZ, R136.H0_H0 ;  /* 0x20000088ff777230 */ /* 0x000fca0000004100 */
[----:B------:R-:W-:Y:S01]  /*2ca0*/  FADD.FTZ R158, R119, R158 ;  /* 0x0000009e779e7221 */ /* 0x000fe20000010000 */
[----:B--2---:R-:W-:Y:S01]  /*2cb0*/  FFMA.FTZ R126, R121, R123, R126 ;  /* 0x0000007b797e7223 */ /* 0x004fe2000001007e */
[----:B------:R-:W-:Y:S01]  /*2cc0*/  FADD.FTZ R121, -R196, R128 ;  /* 0x00000080c4797221 */ /* 0x000fe20000010100 */
[----:B------:R-:W-:-:S03]  /*2cd0*/  HADD2.F32 R123, -RZ, R132.H0_H0 ;  /* 0x20000084ff7b7230 */ /* 0x000fc60000004100 */
[----:B------:R-:W-:Y:S02]  /*2ce0*/  FMUL.FTZ R121, R190, R121 ;  /* 0x00000079be797220 */ /* 0x000fe40000410000 */
[----:B------:R-:W-:Y:S02]  /*2cf0*/  FADD.FTZ R154, R123, R154 ;  /* 0x0000009a7b9a7221 */ /* 0x000fe40000010000 */
[C---:B------:R-:W-:Y:S01]  /*2d00*/  FFMA.FTZ R155, R121.reuse, R123, R155 ;  /* 0x0000007b799b7223 */ /* 0x040fe2000001009b */
[----:B------:R-:W-:Y:S01]  /*2d10*/  FFMA.FTZ R157, R121, R119, R157 ;  /* 0x00000077799d7223 */ /* 0x000fe2000001009d */
[----:B----4-:R-:W-:Y:S02]  /*2d20*/  FMUL.FTZ R123, R236, R123 ;  /* 0x0000007bec7b7220 */ /* 0x010fe40000410000 */
[----:B------:R-:W2:Y:S02]  /*2d30*/  LDL R236, [R1+0x68] ;  /* 0x0000680001ec7983 */ /* 0x000ea40000100800 */
[----:B---3--:R-:W-:Y:S01]  /*2d40*/  FFMA.FTZ R119, R125, R119, R123 ;  /* 0x000000777d777223 */ /* 0x008fe2000001007b */
[----:B------:R-:W-:-:S02]  /*2d50*/  HADD2.F32 R125, -RZ, R136.H1_H1 ;  /* 0x30000088ff7d7230 */ /* 0x000fc40000004100 */
[----:B------:R-:W3:Y:S01]  /*2d60*/  LDL R136, [R1+0x6c] ;  /* 0x00006c0001887983 */ /* 0x000ee20000100800 */
[----:B------:R-:W-:Y:S01]  /*2d70*/  FADD.FTZ R123, -R196, R129 ;  /* 0x00000081c47b7221 */ /* 0x000fe20000010100 */
[----:B------:R-:W-:-:S03]  /*2d80*/  HADD2.F32 R132, -RZ, R132.H1_H1 ;  /* 0x30000084ff847230 */ /* 0x000fc60000004100 */
[----:B------:R-:W-:Y:S01]  /*2d90*/  FMUL.FTZ R123, R190, R123 ;  /* 0x0000007bbe7b7220 */ /* 0x000fe20000410000 */
[----:B------:R-:W-:-:S03]  /*2da0*/  FADD.FTZ R168, R125, R168 ;  /* 0x000000a87da87221 */ /* 0x000fc60000010000 */
[-C--:B------:R-:W-:Y:S01]  /*2db0*/  FFMA.FTZ R159, R123, R125.reuse, R159 ;  /* 0x0000007d7b9f7223 */ /* 0x080fe2000001009f */
[----:B------:R-:W-:Y:S02]  /*2dc0*/  FMUL.FTZ R128, R240, R132 ;  /* 0x00000084f0807220 */ /* 0x000fe40000410000 */
[----:B------:R-:W4:Y:S02]  /*2dd0*/  LDL R240, [R1+0x60] ;  /* 0x0000600001f07983 */ /* 0x000f240000100800 */
[----:B------:R-:W-:Y:S02]  /*2de0*/  FFMA.FTZ R125, R215, R125, R128 ;  /* 0x0000007dd77d7223 */ /* 0x000fe40000010080 */
[----:B------:R-:W4:Y:S01]  /*2df0*/  LDL R215, [R1+0x64] ;  /* 0x0000640001d77983 */ /* 0x000f220000100800 */
[----:B------:R-:W-:Y:S01]  /*2e00*/  FADD.FTZ R128, -R196, R130 ;  /* 0x00000082c4807221 */ /* 0x000fe20000010100 */
[----:B------:R-:W-:-:S03]  /*2e10*/  HADD2.F32 R130, -RZ, R133.H0_H0 ;  /* 0x20000085ff827230 */ /* 0x000fc60000004100 */
[----:B------:R-:W-:Y:S01]  /*2e20*/  FMUL.FTZ R128, R190, R128 ;  /* 0x00000080be807220 */ /* 0x000fe20000410000 */
[----:B------:R-:W-:Y:S02]  /*2e30*/  HADD2.F32 R129, -RZ, R137.H0_H0 ;  /* 0x20000089ff817230 */ /* 0x000fe40000004100 */
[----:B------:R-:W-:Y:S01]  /*2e40*/  FADD.FTZ R172, R130, R172 ;  /* 0x000000ac82ac7221 */ /* 0x000fe20000010000 */
[C---:B------:R-:W-:Y:S02]  /*2e50*/  FFMA.FTZ R173, R128.reuse, R130, R173 ;  /* 0x0000008280ad7223 */ /* 0x040fe400000100ad */
[----:B------:R-:W-:Y:S01]  /*2e60*/  FADD.FTZ R178, R129, R178 ;  /* 0x000000b281b27221 */ /* 0x000fe20000010000 */
[----:B------:R-:W-:Y:S01]  /*2e70*/  FFMA.FTZ R175, R128, R129, R175 ;  /* 0x0000008180af7223 */ /* 0x000fe200000100af */
[----:B------:R-:W-:-:S05]  /*2e80*/  HADD2.F32 R133, -RZ, R133.H1_H1 ;  /* 0x30000085ff857230 */ /* 0x000fca0000004100 */
[----:B------:R-:W-:Y:S01]  /*2e90*/  FADD.FTZ R174, R133, R174 ;  /* 0x000000ae85ae7221 */ /* 0x000fe20000010000 */
[----:B--2---:R-:W-:Y:S02]  /*2ea0*/  FMUL.FTZ R130, R236, R130 ;  /* 0x00000082ec827220 */ /* 0x004fe40000410000 */
[----:B------:R-:W2:Y:S02]  /*2eb0*/  LDL R236, [R1+0x5c] ;  /* 0x00005c0001ec7983 */ /* 0x000ea40000100800 */
[----:B---3--:R-:W-:Y:S01]  /*2ec0*/  FFMA.FTZ R129, R136, R129, R130 ;  /* 0x0000008188817223 */ /* 0x008fe20000010082 */
[----:B------:R-:W-:Y:S01]  /*2ed0*/  FADD.FTZ R130, -R196, R131 ;  /* 0x00000083c4827221 */ /* 0x000fe20000010100 */
[----:B------:R-:W-:Y:S01]  /*2ee0*/  HADD2.F32 R131, -RZ, R137.H1_H1 ;  /* 0x30000089ff837230 */ /* 0x000fe20000004100 */
[----:B------:R-:W3:Y:S02]  /*2ef0*/  LDL R136, [R1+0x58] ;  /* 0x0000580001887983 */ /* 0x000ee40000100800 */
[----:B------:R-:W-:Y:S01]  /*2f00*/  FMUL.FTZ R130, R190, R130 ;  /* 0x00000082be827220 */ /* 0x000fe20000410000 */
[----:B------:R-:W-:Y:S01]  /*2f10*/  FADD.FTZ R169, R132, R169 ;  /* 0x000000a984a97221 */ /* 0x000fe20000010000 */
[----:B------:R-:W-:Y:S01]  /*2f20*/  FFMA.FTZ R170, R123, R132, R170 ;  /* 0x000000847baa7223 */ /* 0x000fe200000100aa */
[----:B------:R-:W2:Y:S01]  /*2f30*/  LDL R137, [R1+0x54] ;  /* 0x0000540001897983 */ /* 0x000ea20000100800 */
[C---:B------:R-:W-:Y:S01]  /*2f40*/  FFMA.FTZ R183, R130.reuse, R133, R183 ;  /* 0x0000008582b77223 */ /* 0x040fe200000100b7 */
[----:B------:R-:W-:Y:S01]  /*2f50*/  FADD.FTZ R185, R131, R185 ;  /* 0x000000b983b97221 */ /* 0x000fe20000010000 */
[----:B------:R-:W-:Y:S01]  /*2f60*/  FFMA.FTZ R184, R130, R131, R184 ;  /* 0x0000008382b87223 */ /* 0x000fe200000100b8 */
[----:B----4-:R-:W-:Y:S01]  /*2f70*/  FMUL.FTZ R133, R240, R133 ;  /* 0x00000085f0857220 */ /* 0x010fe20000410000 */
[----:B------:R-:W-:Y:S01]  /*2f80*/  FADD.FTZ R132, -R196, R84 ;  /* 0x00000054c4847221 */ /* 0x000fe20000010100 */
[----:B------:R-:W4:Y:S02]  /*2f90*/  LDL R240, [R1+0x48] ;  /* 0x0000480001f07983 */ /* 0x000f240000100800 */
[----:B------:R-:W-:-:S02]  /*2fa0*/  FFMA.FTZ R131, R215, R131, R133 ;  /* 0x00000083d7837223 */ /* 0x000fc40000010085 */
[----:B------:R-:W4:Y:S04]  /*2fb0*/  LDL R196, [R1+0x44] ;  /* 0x0000440001c47983 */ /* 0x000f280000100800 */
[----:B------:R-:W4:Y:S01]  /*2fc0*/  LDL R215, [R1+0x50] ;  /* 0x0000500001d77983 */ /* 0x000f220000100800 */
[----:B------:R-:W-:Y:S02]  /*2fd0*/  HADD2.F32 R84, -RZ, R134.H0_H0 ;  /* 0x20000086ff547230 */ /* 0x000fe40000004100 */
[----:B------:R-:W-:Y:S01]  /*2fe0*/  FMUL.FTZ R132, R190, R132 ;  /* 0x00000084be847220 */ /* 0x000fe20000410000 */
[----:B------:R-:W-:Y:S02]  /*2ff0*/  HADD2.F32 R133, -RZ, R138.H0_H0 ;  /* 0x2000008aff857230 */ /* 0x000fe40000004100 */
[----:B------:R-:W-:Y:S01]  /*3000*/  FADD.FTZ R188, R84, R188 ;  /* 0x000000bc54bc7221 */ /* 0x000fe20000010000 */
[----:B------:R-:W-:-:S02]  /*3010*/  FFMA.FTZ R189, R132, R84, R189 ;  /* 0x0000005484bd7223 */ /* 0x000fc400000100bd */
[----:B------:R-:W-:Y:S01]  /*3020*/  FADD.FTZ R187, R133, R187 ;  /* 0x000000bb85bb7221 */ /* 0x000fe20000010000 */
        /* <DEDUP_REMOVED lines=9> */
[----:B---3--:R-:W-:Y:S01]  /*30c0*/  FMUL.FTZ R136, R136, R84 ;  /* 0x0000005488887220 */ /* 0x008fe20000410000 */
[----:B------:R-:W-:-:S02]  /*30d0*/  HADD2.F32 R84, -RZ, R134.H1_H1 ;  /* 0x30000086ff547230 */ /* 0x000fc40000004100 */
[----:B------:R-:W-:Y:S01]  /*30e0*/  FMUL.FTZ R134, R190, R85 ;  /* 0x00000055be867220 */ /* 0x000fe20000410000 */
[----:B--2---:R-:W-:Y:S02]  /*30f0*/  FFMA.FTZ R133, R236, R133, R136 ;  /* 0x00000085ec857223 */ /* 0x004fe40000010088 */
[----:B------:R-:W2:Y:S01]  /*3100*/  LDL R236, [R1+0x4c] ;  /* 0x00004c0001ec7983 */ /* 0x000ea20000100800 */
[----:B----4-:R-:W-:-:S03]  /*3110*/  FMUL.FTZ R85, R215, R84 ;  /* 0x00000054d7557220 */ /* 0x010fc60000410000 */
[----:B------:R-:W3:Y:S01]  /*3120*/  LDL R215, [R1+0x40] ;  /* 0x0000400001d77983 */ /* 0x000ee20000100800 */
[----:B------:R-:W-:Y:S02]  /*3130*/  HADD2.F32 R136, -RZ, R138.H1_H1 ;  /* 0x3000008aff887230 */ /* 0x000fe40000004100 */
[----:B------:R-:W-:Y:S01]  /*3140*/  FADD.FTZ R11, R84, R11 ;  /* 0x0000000b540b7221 */ /* 0x000fe20000010000 */
[----:B------:R-:W-:Y:S01]  /*3150*/  FFMA.FTZ R150, R134, R84, R150 ;  /* 0x0000005486967223 */ /* 0x000fe20000010096 */
[----:B------:R-:W-:Y:S02]  /*3160*/  HADD2.F32 R84, -RZ, R135.H0_H0 ;  /* 0x20000087ff547230 */ /* 0x000fe40000004100 */
[----:B------:R-:W-:Y:S01]  /*3170*/  FADD.FTZ R9, R136, R9 ;  /* 0x0000000988097221 */ /* 0x000fe20000010000 */
[-C--:B------:R-:W-:Y:S01]  /*3180*/  FFMA.FTZ R148, R134, R136.reuse, R148 ;  /* 0x0000008886947223 */ /* 0x080fe20000010094 */
[----:B------:R-:W-:Y:S01]  /*3190*/  FFMA.FTZ R136, R137, R136, R85 ;  /* 0x0000008889887223 */ /* 0x000fe20000010055 */
[----:B------:R-:W-:Y:S01]  /*31a0*/  FMUL.FTZ R137, R190, R86 ;  /* 0x00000056be897220 */ /* 0x000fe20000410000 */
[----:B------:R-:W-:-:S02]  /*31b0*/  HADD2.F32 R138, -RZ, R139.H0_H0 ;  /* 0x2000008bff8a7230 */ /* 0x000fc40000004100 */
[-C--:B------:R-:W-:Y:S01]  /*31c0*/  FMUL.FTZ R85, R240, R84.reuse ;  /* 0x00000054f0557220 */ /* 0x080fe20000410000 */
[----:B------:R-:W-:Y:S01]  /*31d0*/  FADD.FTZ R151, R84, R151 ;  /* 0x0000009754977221 */ /* 0x000fe20000010000 */
[C---:B------:R-:W-:Y:S01]  /*31e0*/  FFMA.FTZ R149, R137.reuse, R84, R149 ;  /* 0x0000005489957223 */ /* 0x040fe20000010095 */
[----:B------:R-:W-:Y:S02]  /*31f0*/  HADD2.F32 R84, -RZ, R135.H1_H1 ;  /* 0x30000087ff547230 */ /* 0x000fe40000004100 */
[----:B------:R-:W-:Y:S01]  /*3200*/  FADD.FTZ R152, R138, R152 ;  /* 0x000000988a987221 */ /* 0x000fe20000010000 */
[----:B------:R-:W-:Y:S01]  /*3210*/  FFMA.FTZ R153, R137, R138, R153 ;  /* 0x0000008a89997223 */ /* 0x000fe20000010099 */
[----:B------:R-:W-:Y:S02]  /*3220*/  HADD2.F32 R139, -RZ, R139.H1_H1 ;  /* 0x3000008bff8b7230 */ /* 0x000fe40000004100 */
[----:B------:R-:W-:Y:S01]  /*3230*/  FMUL.FTZ R135, R190, R87 ;  /* 0x00000057be877220 */ /* 0x000fe20000410000 */
[----:B------:R-:W-:-:S02]  /*3240*/  FADD.FTZ R179, R84, R179 ;  /* 0x000000b354b37221 */ /* 0x000fc40000010000 */
[----:B------:R-:W-:Y:S01]  /*3250*/  FADD.FTZ R182, R139, R182 ;  /* 0x000000b68bb67221 */ /* 0x000fe20000010000 */
[C---:B------:R-:W-:Y:S01]  /*3260*/  FFMA.FTZ R10, R135.reuse, R139, R10 ;  /* 0x0000008b870a7223 */ /* 0x040fe2000001000a */
[----:B------:R-:W-:Y:S01]  /*3270*/  FFMA.FTZ R171, R135, R84, R171 ;  /* 0x0000005487ab7223 */ /* 0x000fe200000100ab */
[----:B------:R-:W-:Y:S01]  /*3280*/  UMOV UR4, 0xffffffff ;  /* 0xffffffff00047882 */ /* 0x000fe20000000000 */
[----:B------:R-:W-:-:S04]  /*3290*/  ISETP.NE.U32.AND P1, PT, RZ, UR14, PT ;  /* 0x0000000eff007c0c */ /* 0x000fc8000bf25070 */
[----:B------:R-:W-:Y:S01]  /*32a0*/  ISETP.NE.AND.EX P1, PT, RZ, UR15, PT, P1 ;  /* 0x0000000fff007c0c */ /* 0x000fe2000bf25310 */
[----:B--2---:R-:W-:Y:S01]  /*32b0*/  FFMA.FTZ R138, R236, R138, R85 ;  /* 0x0000008aec8a7223 */ /* 0x004fe20000010055 */
[----:B---3--:R-:W-:Y:S01]  /*32c0*/  FMUL.FTZ R85, R215, R84 ;  /* 0x00000054d7557220 */ /* 0x008fe20000410000 */
        /* <DEDUP_REMOVED lines=84> */
.L_x_3587:
        /* <DEDUP_REMOVED lines=58> */
[----:B------:R-:W-:Y:S02]  /*3bb0*/  F2FP.F16.F32.PACK_AB R87, R84, R87 ;  /* 0x000000575457723e */ /* 0x000fe400000000ff */
        /* <DEDUP_REMOVED lines=9> */
.L_x_3545:
        /* <DEDUP_REMOVED lines=32> */
[----:B------:R-:W-:Y:S01]  /*3e50*/  F2FP.F16.F32.PACK_AB R87, R87, R76 ;  /* 0x0000004c5757723e */ /* 0x000fe200000000ff */
        /* <DEDUP_REMOVED lines=12> */
[----:B------:R-:W-:Y:S01]  /*3f20*/  F2FP.F16.F32.PACK_AB R86, R84, R86 ;  /* 0x000000565456723e */ /* 0x000fe200000000ff */
[----:B------:R-:W-:Y:S01]  /*3f30*/  FMUL.FTZ R84, R76, UR6 ;  /* 0x000000064c547c20 */ /* 0x000fe20008410000 */
[----:B------:R-:W-:Y:S02]  /*3f40*/  FSEL R85, R85, RZ, P1 ;  /* 0x000000ff55557208 */ /* 0x000fe40000800000 */
[----:B------:R-:W-:Y:S02]  /*3f50*/  FSEL R95, R95, RZ, P4 ;  /* 0x000000ff5f5f7208 */ /* 0x000fe40002000000 */
[----:B------:R-:W-:Y:S02]  /*3f60*/  FSEL R84, R84, RZ, P5 ;  /* 0x000000ff54547208 */ /* 0x000fe40002800000 */
[----:B------:R-:W-:-:S02]  /*3f70*/  FSEL R94, R94, RZ, P3 ;  /* 0x000000ff5e5e7208 */ /* 0x000fc40001800000 */
[----:B------:R-:W-:Y:S02]  /*3f80*/  F2FP.F16.F32.PACK_AB R85, R95, R85 ;  /* 0x000000555f55723e */ /* 0x000fe400000000ff */
[----:B------:R-:W-:Y:S01]  /*3f90*/  F2FP.F16.F32.PACK_AB R84, R94, R84 ;  /* 0x000000545e54723e */ /* 0x000fe200000000ff */
[----:B------:R-:W-:Y:S06]  /*3fa0*/  BRA `(.L_x_3546) ;  /* 0x0000001800a47947 */ /* 0x000fec0003800000 */
.L_x_3544:
        /* <DEDUP_REMOVED lines=59> */
.L_x_3547:
        /* <DEDUP_REMOVED lines=54> */
.L_x_3543:
        /* <DEDUP_REMOVED lines=15> */
[-C--:B------:R-:W-:Y:S01]  /*47b0*/  FFMA.FTZ R207, R207, R196.reuse, R215 ;  /* 0x000000c4cfcf7223 */ /* 0x080fe200000100d7 */
        /* <DEDUP_REMOVED lines=8> */
[----:B------:R-:W-:Y:S01]  /*4840*/  LOP3.LUT P6, RZ, R161, 0xff0000, RZ, 0xc0, !PT ;  /* 0x00ff0000a1ff7812 */ /* 0x000fe200078cc0ff */
[-C--:B------:R-:W-:Y:S01]  /*4850*/  FFMA.FTZ R199, R199, R196.reuse, R215 ;  /* 0x000000c4c7c77223 */ /* 0x080fe200000100d7 */
[----:B------:R-:W-:Y:S01]  /*4860*/  ISETP.GE.U32.AND.EX P1, PT, R161, 0x1000000, PT, P1 ;  /* 0x01000000a100780c */ /* 0x000fe20003f26110 */
[C---:B------:R-:W-:Y:S01]  /*4870*/  FMUL.FTZ R82, R190.reuse, R205 ;  /* 0x000000cdbe527220 */ /* 0x040fe20000410000 */
[----:B------:R-:W-:Y:S01]  /*4880*/  FSEL R87, R81, RZ, P4 ;  /* 0x000000ff51577208 */ /* 0x000fe20002000000 */
[----:B-1----:R-:W-:Y:S01]  /*4890*/  FMUL.FTZ R84, R190, R207 ;  /* 0x000000cfbe547220 */ /* 0x002fe20000410000 */
[----:B------:R-:W-:Y:S01]  /*48a0*/  FSEL R80, R83, RZ, P3 ;  /* 0x000000ff53507208 */ /* 0x000fe20001800000 */
[----:B------:R-:W-:Y:S01]  /*48b0*/  FADD.FTZ R201, R201, -R199 ;  /* 0x800000c7c9c97221 */ /* 0x000fe20000010000 */
[----:B------:R-:W-:Y:S01]  /*48c0*/  FSEL R83, R83, RZ, P6 ;  /* 0x000000ff53537208 */ /* 0x000fe20003000000 */
[-CC-:B------:R-:W-:Y:S01]  /*48d0*/  FFMA.FTZ R202, R202, R196.reuse, R215.reuse ;  /* 0x000000c4caca7223 */ /* 0x180fe200000100d7 */
[----:B------:R-:W-:Y:S01]  /*48e0*/  FSEL R81, R81, RZ, P1 ;  /* 0x000000ff51517208 */ /* 0x000fe20000800000 */
[----:B------:R-:W-:Y:S01]  /*48f0*/  FMUL.FTZ R82, R82, UR6 ;  /* 0x0000000652527c20 */ /* 0x000fe20008410000 */
[----:B------:R-:W-:Y:S01]  /*4900*/  FMUL.FTZ R84, R84, UR6 ;  /* 0x0000000654547c20 */ /* 0x000fe20008410000 */
[----:B------:R-:W-:Y:S01]  /*4910*/  LOP3.LUT P5, RZ, R95, 0xff, RZ, 0xc0, !PT ;  /* 0x000000ff5fff7812 */ /* 0x000fe200078ac0ff */
[----:B------:R-:W-:Y:S01]  /*4920*/  FADD.FTZ R203, R203, -R202 ;  /* 0x800000cacbcb7221 */ /* 0x000fe20000010000 */
[----:B------:R-:W-:Y:S01]  /*4930*/  F2FP.F16.F32.PACK_AB R83, R81, R83 ;  /* 0x000000535153723e */ /* 0x000fe200000000ff */
[----:B------:R-:W-:Y:S01]  /*4940*/  FMUL.FTZ R81, R190, R201 ;  /* 0x000000c9be517220 */ /* 0x000fe20000410000 */
[----:B------:R-:W-:Y:S01]  /*4950*/  LOP3.LUT P3, RZ, R95, 0xff00, RZ, 0xc0, !PT ;  /* 0x0000ff005fff7812 */ /* 0x000fe2000786c0ff */
[-CC-:B------:R-:W-:Y:S01]  /*4960*/  FFMA.FTZ R198, R198, R196.reuse, R215.reuse ;  /* 0x000000c4c6c67223 */ /* 0x180fe200000100d7 */
[----:B------:R-:W-:Y:S01]  /*4970*/  FSEL R86, R82, RZ, P5 ;  /* 0x000000ff52567208 */ /* 0x000fe20002800000 */
[----:B------:R-:W-:Y:S01]  /*4980*/  FMUL.FTZ R81, R81, UR6 ;  /* 0x0000000651517c20 */ /* 0x000fe20008410000 */
[----:B------:R-:W-:Y:S01]  /*4990*/  FSEL R85, R84, RZ, P3 ;  /* 0x000000ff54557208 */ /* 0x000fe20001800000 */
[----:B------:R-:W-:Y:S01]  /*49a0*/  FFMA.FTZ R195, R195, R196, R215 ;  /* 0x000000c4c3c37223 */ /* 0x000fe200000100d7 */
[----:B------:R-:W-:Y:S01]  /*49b0*/  F2FP.F16.F32.PACK_AB R87, R87, R80 ;  /* 0x000000505757723e */ /* 0x000fe200000000ff */
[----:B------:R-:W-:Y:S01]  /*49c0*/  FMUL.FTZ R80, R190, R203 ;  /* 0x000000cbbe507220 */ /* 0x000fe20000410000 */
[C---:B------:R-:W-:Y:S01]  /*49d0*/  LOP3.LUT P4, RZ, R161.reuse, 0xff, RZ, 0xc0, !PT ;  /* 0x000000ffa1ff7812 */ /* 0x040fe2000788c0ff */
[----:B------:R-:W-:Y:S01]  /*49e0*/  FADD.FTZ R200, R200, -R198 ;  /* 0x800000c6c8c87221 */ /* 0x000fe20000010000 */
[----:B------:R-:W-:Y:S01]  /*49f0*/  LOP3.LUT P6, RZ, R94, 0xff0000, RZ, 0xc0, !PT ;  /* 0x00ff00005eff7812 */ /* 0x000fe200078cc0ff */
[----:B------:R-:W-:Y:S01]  /*4a00*/  FMUL.FTZ R80, R80, UR6 ;  /* 0x0000000650507c20 */ /* 0x000fe20008410000 */
[----:B------:R-:W-:Y:S01]  /*4a10*/  LOP3.LUT P3, RZ, R161, 0xff00, RZ, 0xc0, !PT ;  /* 0x0000ff00a1ff7812 */ /* 0x000fe2000786c0ff */
[----:B------:R-:W-:Y:S01]  /*4a20*/  FADD.FTZ R197, R197, -R195 ;  /* 0x800000c3c5c57221 */ /* 0x000fe20000010000 */
[----:B------:R-:W-:-:S02]  /*4a30*/  F2FP.F16.F32.PACK_AB R86, R85, R86 ;  /* 0x000000565556723e */ /* 0x000fc400000000ff */
[----:B------:R-:W-:Y:S02]  /*4a40*/  FSEL R82, R82, RZ, P4 ;  /* 0x000000ff52527208 */ /* 0x000fe40002000000 */
[----:B------:R-:W-:Y:S02]  /*4a50*/  FSEL R84, R84, RZ, P3 ;  /* 0x000000ff54547208 */ /* 0x000fe40001800000 */
[----:B------:R-:W-:Y:S02]  /*4a60*/  FSEL R85, R81, RZ, P6 ;  /* 0x000000ff51557208 */ /* 0x000fe40003000000 */
[----:B------:R-:W-:Y:S02]  /*4a70*/  LOP3.LUT P6, RZ, R160, 0xff000000, RZ, 0xc0, !PT ;  /* 0xff000000a0ff7812 */ /* 0x000fe400078cc0ff */
[----:B------:R-:W-:Y:S02]  /*4a80*/  LOP3.LUT P1, RZ, R94, 0xff000000, RZ, 0xc0, !PT ;  /* 0xff0000005eff7812 */ /* 0x000fe4000782c0ff */
[----:B------:R-:W-:-:S02]  /*4a90*/  F2FP.F16.F32.PACK_AB R82, R84, R82 ;  /* 0x000000525452723e */ /* 0x000fc400000000ff */
[C---:B------:R-:W-:Y:S02]  /*4aa0*/  FSEL R84, R80.reuse, RZ, P6 ;  /* 0x000000ff50547208 */ /* 0x040fe40003000000 */
[----:B------:R-:W-:Y:S02]  /*4ab0*/  FSEL R80, R80, RZ, P1 ;  /* 0x000000ff50507208 */ /* 0x000fe40000800000 */
[C---:B------:R-:W-:Y:S02]  /*4ac0*/  LOP3.LUT P5, RZ, R94.reuse, 0xff00, RZ, 0xc0, !PT ;  /* 0x0000ff005eff7812 */ /* 0x040fe400078ac0ff */
[----:B------:R-:W-:Y:S01]  /*4ad0*/  LOP3.LUT P4, RZ, R94, 0xff, RZ, 0xc0, !PT ;  /* 0x000000ff5eff7812 */ /* 0x000fe2000788c0ff */
[----:B------:R-:W-:Y:S01]  /*4ae0*/  FMUL.FTZ R94, R190, R197 ;  /* 0x000000c5be5e7220 */ /* 0x000fe20000410000 */
[----:B------:R-:W-:Y:S01]  /*4af0*/  F2FP.F16.F32.PACK_AB R85, R80, R85 ;  /* 0x000000555055723e */ /* 0x000fe200000000ff */
[----:B------:R-:W-:Y:S01]  /*4b00*/  FMUL.FTZ R80, R190, R200 ;  /* 0x000000c8be507220 */ /* 0x000fe20000410000 */
[----:B------:R-:W-:Y:S01]  /*4b10*/  LOP3.LUT P3, RZ, R160, 0xff0000, RZ, 0xc0, !PT ;  /* 0x00ff0000a0ff7812 */ /* 0x000fe2000786c0ff */
[----:B------:R-:W-:Y:S01]  /*4b20*/  FMUL.FTZ R94, R94, UR6 ;  /* 0x000000065e5e7c20 */ /* 0x000fe20008410000 */
[----:B------:R-:W-:Y:S01]  /*4b30*/  LOP3.LUT P1, RZ, R160, 0xff, RZ, 0xc0, !PT ;  /* 0x000000ffa0ff7812 */ /* 0x000fe2000782c0ff */
[----:B------:R-:W-:Y:S01]  /*4b40*/  FMUL.FTZ R80, R80, UR6 ;  /* 0x0000000650507c20 */ /* 0x000fe20008410000 */
[----:B------:R-:W-:-:S02]  /*4b50*/  FSEL R81, R81, RZ, P3 ;  /* 0x000000ff51517208 */ /* 0x000fc40001800000 */
        /* <DEDUP_REMOVED lines=9> */
.L_x_3549:
        /* <DEDUP_REMOVED lines=26> */
[----:B------:R-:W-:Y:S01]  /*4d90*/  F2FP.F16.F32.PACK_AB R87, R76, R87 ;  /* 0x000000574c57723e */ /* 0x000fe200000000ff */
        /* <DEDUP_REMOVED lines=9> */
[----:B------:R-:W-:Y:S01]  /*4e30*/  F2FP.F16.F32.PACK_AB R83, R80, R83 ;  /* 0x000000535053723e */ /* 0x000fe200000000ff */
        /* <DEDUP_REMOVED lines=9> */
[----:B------:R-:W-:Y:S01]  /*4ed0*/  F2FP.F16.F32.PACK_AB R86, R76, R86 ;  /* 0x000000564c56723e */ /* 0x000fe200000000ff */
[----:B------:R-:W-:Y:S01]  /*4ee0*/  FMUL.FTZ R76, R79, UR6 ;  /* 0x000000064f4c7c20 */ /* 0x000fe20008410000 */
[----:B------:R-:W-:Y:S01]  /*4ef0*/  FSEL R82, R82, RZ, P3 ;  /* 0x000000ff52527208 */ /* 0x000fe20001800000 */
[----:B------:R-:W-:Y:S01]  /*4f00*/  FMUL.FTZ R77, R190, R77 ;  /* 0x0000004dbe4d7220 */ /* 0x000fe20000410000 */
[----:B------:R-:W-:-:S02]  /*4f10*/  LOP3.LUT P5, RZ, R160, 0xff000000, RZ, 0xc0, !PT ;  /* 0xff000000a0ff7812 */ /* 0x000fc400078ac0ff */
[C---:B------:R-:W-:Y:S02]  /*4f20*/  LOP3.LUT P1, RZ, R94.reuse, 0xff0000, RZ, 0xc0, !PT ;  /* 0x00ff00005eff7812 */ /* 0x040fe4000782c0ff */
[----:B------:R-:W-:Y:S02]  /*4f30*/  LOP3.LUT P4, RZ, R94, 0xff000000, RZ, 0xc0, !PT ;  /* 0xff0000005eff7812 */ /* 0x000fe4000788c0ff */
[----:B------:R-:W-:Y:S02]  /*4f40*/  F2FP.F16.F32.PACK_AB R82, R80, R82 ;  /* 0x000000525052723e */ /* 0x000fe400000000ff */
[----:B------:R-:W-:Y:S02]  /*4f50*/  FSEL R80, R76, RZ, P5 ;  /* 0x000000ff4c507208 */ /* 0x000fe40002800000 */
[----:B------:R-:W-:Y:S02]  /*4f60*/  LOP3.LUT P3, RZ, R160, 0xff0000, RZ, 0xc0, !PT ;  /* 0x00ff0000a0ff7812 */ /* 0x000fe4000786c0ff */
[----:B-1----:R-:W-:-:S02]  /*4f70*/  FSEL R85, R81, RZ, P1 ;  /* 0x000000ff51557208 */ /* 0x002fc40000800000 */
[----:B------:R-:W-:Y:S02]  /*4f80*/  FSEL R76, R76, RZ, P4 ;  /* 0x000000ff4c4c7208 */ /* 0x000fe40002000000 */
[----:B------:R-:W-:Y:S02]  /*4f90*/  FSEL R81, R81, RZ, P3 ;  /* 0x000000ff51517208 */ /* 0x000fe40001800000 */
[----:B------:R-:W-:Y:S01]  /*4fa0*/  F2FP.F16.F32.PACK_AB R85, R76, R85 ;  /* 0x000000554c55723e */ /* 0x000fe200000000ff */
[----:B------:R-:W-:Y:S01]  /*4fb0*/  FMUL.FTZ R76, R190, R195 ;  /* 0x000000c3be4c7220 */ /* 0x000fe20000410000 */
[----:B------:R-:W-:Y:S01]  /*4fc0*/  F2FP.F16.F32.PACK_AB R81, R80, R81 ;  /* 0x000000515051723e */ /* 0x000fe200000000ff */
        /* <DEDUP_REMOVED lines=13> */
.L_x_3548:
        /* <DEDUP_REMOVED lines=24> */
[C---:B------:R-:W-:Y:S01]  /*5220*/  FFMA.FTZ R82, R190.reuse, R205, R44 ;  /* 0x000000cdbe527223 */ /* 0x040fe2000001002c */
[----:B------:R-:W-:Y:S01]  /*5230*/  FSEL R87, R81, RZ, P4 ;  /* 0x000000ff51577208 */ /* 0x000fe20002000000 */
[----:B-1----:R-:W-:Y:S01]  /*5240*/  FFMA.FTZ R84, R190, R207, R45 ;  /* 0x000000cfbe547223 */ /* 0x002fe2000001002d */
        /* <DEDUP_REMOVED lines=10> */
[----:B------:R-:W-:Y:S01]  /*52f0*/  FFMA.FTZ R81, R190, R201, R42 ;  /* 0x000000c9be517223 */ /* 0x000fe2000001002a */
[----:B------:R-:W-:Y:S01]  /*5300*/  LOP3.LUT P3, RZ, R95, 0xff00, RZ, 0xc0, !PT ;  /* 0x0000ff005fff7812 */ /* 0x000fe2000786c0ff */
[-CC-:B------:R-:W-:Y:S01]  /*5310*/  FFMA.FTZ R198, R198, R196.reuse, R215.reuse ;  /* 0x000000c4c6c67223 */ /* 0x180fe200000100d7 */
[----:B------:R-:W-:Y:S01]  /*5320*/  FSEL R86, R82, RZ, P5 ;  /* 0x000000ff52567208 */ /* 0x000fe20002800000 */
[----:B------:R-:W-:Y:S01]  /*5330*/  FMUL.FTZ R81, R81, UR6 ;  /* 0x0000000651517c20 */ /* 0x000fe20008410000 */
[----:B------:R-:W-:Y:S01]  /*5340*/  FSEL R85, R84, RZ, P3 ;  /* 0x000000ff54557208 */ /* 0x000fe20001800000 */
[----:B------:R-:W-:Y:S01]  /*5350*/  FFMA.FTZ R195, R195, R196, R215 ;  /* 0x000000c4c3c37223 */ /* 0x000fe200000100d7 */
[----:B------:R-:W-:Y:S01]  /*5360*/  F2FP.F16.F32.PACK_AB R87, R87, R80 ;  /* 0x000000505757723e */ /* 0x000fe200000000ff */
[----:B------:R-:W-:Y:S01]  /*5370*/  FFMA.FTZ R80, R190, R203, R43 ;  /* 0x000000cbbe507223 */ /* 0x000fe2000001002b */
        /* <DEDUP_REMOVED lines=17> */
[----:B------:R-:W-:Y:S01]  /*5490*/  FFMA.FTZ R94, R190, R197, R40 ;  /* 0x000000c5be5e7223 */ /* 0x000fe20000010028 */
[----:B------:R-:W-:Y:S01]  /*54a0*/  F2FP.F16.F32.PACK_AB R85, R80, R85 ;  /* 0x000000555055723e */ /* 0x000fe200000000ff */
[----:B------:R-:W-:Y:S01]  /*54b0*/  FFMA.FTZ R80, R190, R200, R41 ;  /* 0x000000c8be507223 */ /* 0x000fe20000010029 */
        /* <DEDUP_REMOVED lines=14> */
.L_x_3550:
        /* <DEDUP_REMOVED lines=49> */
[----:B------:R-:W-:Y:S01]  /*58b0*/  FFMA.FTZ R77, R190, R77, R41 ;  /* 0x0000004dbe4d7223 */ /* 0x000fe20000010029 */
        /* <DEDUP_REMOVED lines=10> */
[----:B------:R-:W-:Y:S01]  /*5960*/  FFMA.FTZ R76, R190, R195, R40 ;  /* 0x000000c3be4c7223 */ /* 0x000fe20000010028 */
        /* <DEDUP_REMOVED lines=12> */
[----:B------:R-:W-:-:S07]  /*5a30*/  F2FP.F16.F32.PACK_AB R84, R84, R94 ;  /* 0x0000005e5454723e */ /* 0x000fce00000000ff */
.L_x_3546:
        /* <DEDUP_REMOVED lines=71> */
[----:B------:R-:W-:-:S02]  /*5eb0*/  FSEL R85, R81, RZ, P3 ;  /* 0x000000ff51557208 */ /* 0x000fc40001800000 */
        /* <DEDUP_REMOVED lines=18> */
.L_x_3553:
        /* <DEDUP_REMOVED lines=45> */
[----:B------:R-:W-:Y:S02]  /*62b0*/  F2FP.F16.F32.PACK_AB R83, R85, R83 ;  /* 0x000000535553723e */ /* 0x000fe400000000ff */
[----:B------:R-:W-:Y:S01]  /*62c0*/  F2FP.F16.F32.PACK_AB R82, R81, R82 ;  /* 0x000000525152723e */ /* 0x000fe200000000ff */
[----:B------:R-:W-:Y:S01]  /*62d0*/  FFMA.FTZ R81, R190, R101, R51 ;  /* 0x00000065be517223 */ /* 0x000fe20000010033 */
[----:B------:R-:W-:-:S02]  /*62e0*/  FSEL R85, R98, RZ, P5 ;  /* 0x000000ff62557208 */ /* 0x000fc40002800000 */
[----:B------:R-:W-:Y:S01]  /*62f0*/  LOP3.LUT P5, RZ, R162, 0xff0000, RZ, 0xc0, !PT ;  /* 0x00ff0000a2ff7812 */ /* 0x000fe200078ac0ff */
[----:B------:R-:W-:Y:S01]  /*6300*/  FMUL.FTZ R81, R81, UR6 ;  /* 0x0000000651517c20 */ /* 0x000fe20008410000 */
[----:B------:R-:W-:Y:S02]  /*6310*/  LOP3.LUT P4, RZ, R92, 0xff000000, RZ, 0xc0, !PT ;  /* 0xff0000005cff7812 */ /* 0x000fe4000788c0ff */
[----:B------:R-:W-:Y:S02]  /*6320*/  FSEL R98, R98, RZ, P5 ;  /* 0x000000ff62627208 */ /* 0x000fe40002800000 */
[----:B------:R-:W-:Y:S02]  /*6330*/  LOP3.LUT P5, RZ, R162, 0xff000000, RZ, 0xc0, !PT ;  /* 0xff000000a2ff7812 */ /* 0x000fe400078ac0ff */
[----:B------:R-:W-:Y:S02]  /*6340*/  F2FP.F16.F32.PACK_AB R86, R80, R86 ;  /* 0x000000565056723e */ /* 0x000fe400000000ff */
[----:B------:R-:W-:-:S02]  /*6350*/  FSEL R80, R81, RZ, P5 ;  /* 0x000000ff51507208 */ /* 0x000fc40002800000 */
[----:B------:R-:W-:Y:S02]  /*6360*/  F2FP.F16.F32.PACK_AB R87, R87, R84 ;  /* 0x000000545757723e */ /* 0x000fe400000000ff */
        /* <DEDUP_REMOVED lines=10> */
[----:B------:R-:W-:-:S02]  /*6410*/  F2FP.F16.F32.PACK_AB R85, R84, R85 ;  /* 0x000000555455723e */ /* 0x000fc400000000ff */
[----:B------:R-:W-:Y:S02]  /*6420*/  FSEL R93, R92, RZ, P4 ;  /* 0x000000ff5c5d7208 */ /* 0x000fe40002000000 */
[C---:B------:R-:W-:Y:S02]  /*6430*/  FSEL R84, R80.reuse, RZ, P6 ;  /* 0x000000ff50547208 */ /* 0x040fe40003000000 */
[----:B------:R-:W-:Y:S02]  /*6440*/  FSEL R80, R80, RZ, P5 ;  /* 0x000000ff50507208 */ /* 0x000fe40002800000 */
[----:B------:R-:W-:Y:S02]  /*6450*/  FSEL R92, R92, RZ, P3 ;  /* 0x000000ff5c5c7208 */ /* 0x000fe40001800000 */
[----:B------:R-:W-:Y:S02]  /*6460*/  F2FP.F16.F32.PACK_AB R80, R80, R93 ;  /* 0x0000005d5050723e */ /* 0x000fe400000000ff */
[----:B------:R-:W-:Y:S01]  /*6470*/  F2FP.F16.F32.PACK_AB R84, R84, R92 ;  /* 0x0000005c5454723e */ /* 0x000fe200000000ff */
[----:B------:R-:W-:Y:S06]  /*6480*/  BRA `(.L_x_3554) ;  /* 0x0000001400c47947 */ /* 0x000fec0003800000 */
.L_x_3552:
        /* <DEDUP_REMOVED lines=76> */
.L_x_3555:
        /* <DEDUP_REMOVED lines=47> */
[----:B------:R-:W-:Y:S01]  /*6c40*/  FMUL.FTZ R81, R190, R101 ;  /* 0x00000065be517220 */ /* 0x000fe20000410000 */
        /* <DEDUP_REMOVED lines=27> */
.L_x_3551:
        /* <DEDUP_REMOVED lines=36> */
[----:B------:R-:W-:Y:S01]  /*7040*/  F2FP.F16.F32.PACK_AB R86, R76, R86 ;  /* 0x000000564c56723e */ /* 0x000fe200000000ff */
        /* <DEDUP_REMOVED lines=19> */
.L_x_3557:
        /* <DEDUP_REMOVED lines=54> */
.L_x_3556:
        /* <DEDUP_REMOVED lines=35> */
[----:B------:R-:W-:Y:S01]  /*7710*/  F2FP.F16.F32.PACK_AB R86, R76, R86 ;  /* 0x000000564c56723e */ /* 0x000fe200000000ff */
        /* <DEDUP_REMOVED lines=19> */
.L_x_3558:
        /* <DEDUP_REMOVED lines=53> */
.L_x_3554:
        /* <DEDUP_REMOVED lines=88> */
.L_x_3561:
        /* <DEDUP_REMOVED lines=12> */
[-C--:B------:R-:W-:Y:S01]  /*81e0*/  FFMA.FTZ R112, R112, R196.reuse, R215 ;  /* 0x000000c470707223 */ /* 0x080fe200000100d7 */
        /* <DEDUP_REMOVED lines=62> */
.L_x_3560:
        /* <DEDUP_REMOVED lines=76> */
.L_x_3563:
        /* <DEDUP_REMOVED lines=12> */
[-CC-:B------:R-:W-:Y:S01]  /*8b50*/  FFMA.FTZ R112, R112, R196.reuse, R215.reuse ;  /* 0x000000c470707223 */ /* 0x180fe200000100d7 */
        /* <DEDUP_REMOVED lines=62> */
.L_x_3559:
        /* <DEDUP_REMOVED lines=22> */
[C---:B------:R-:W-:Y:S01]  /*90a0*/  LOP3.LUT P3, RZ, R89.reuse, 0xff00, RZ, 0xc0, !PT ;  /* 0x0000ff0059ff7812 */ /* 0x040fe2000786c0ff */
        /* <DEDUP_REMOVED lines=33> */
.L_x_3565:
        /* <DEDUP_REMOVED lines=54> */
.L_x_3564:
        /* <DEDUP_REMOVED lines=55> */
.L_x_3566:
        /* <DEDUP_REMOVED lines=53> */
.L_x_3562:
        /* <DEDUP_REMOVED lines=32> */
[-CC-:B------:R-:W-:Y:S01]  /*9ee0*/  FFMA.FTZ R78, R128, R196.reuse, R215.reuse ;  /* 0x000000c4804e7223 */ /* 0x180fe200000100d7 */
        /* <DEDUP_REMOVED lines=10> */
[----:B------:R-:W-:Y:S01]  /*9f90*/  F2FP.F16.F32.PACK_AB R83, R73, R83 ;  /* 0x000000534953723e */ /* 0x000fe200000000ff */
        /* <DEDUP_REMOVED lines=13> */
[----:B------:R-:W-:Y:S01]  /*a070*/  F2FP.F16.F32.PACK_AB R86, R80, R86 ;  /* 0x000000565056723e */ /* 0x000fe200000000ff */
        /* <DEDUP_REMOVED lines=8> */
[----:B------:R-:W-:Y:S02]  /*a100*/  F2FP.F16.F32.PACK_AB R82, R81, R82 ;  /* 0x000000525152723e */ /* 0x000fe400000000ff */
[----:B------:R-:W-:Y:S02]  /*a110*/  FSEL R81, R80, RZ, P4 ;  /* 0x000000ff50517208 */ /* 0x000fe40002000000 */
[----:B------:R-:W-:Y:S01]  /*a120*/  F2FP.F16.F32.PACK_AB R87, R87, R76 ;  /* 0x0000004c5757723e */ /* 0x000fe200000000ff */
[----:B------:R-:W-:Y:S01]  /*a130*/  FFMA.FTZ R76, R190, R121, R64 ;  /* 0x00000079be4c7223 */ /* 0x000fe20000010040 */
[----:B------:R-:W-:-:S02]  /*a140*/  FSEL R80, R84, RZ, P2 ;  /* 0x000000ff54507208 */ /* 0x000fc40001000000 */
[----:B------:R-:W-:Y:S01]  /*a150*/  LOP3.LUT P3, RZ, R90, 0xff000000, RZ, 0xc0, !PT ;  /* 0xff0000005aff7812 */ /* 0x000fe2000786c0ff */
[----:B------:R-:W-:Y:S01]  /*a160*/  FMUL.FTZ R88, R76, UR6 ;  /* 0x000000064c587c20 */ /* 0x000fe20008410000 */
[----:B------:R-:W-:Y:S01]  /*a170*/  F2FP.F16.F32.PACK_AB R81, R80, R81 ;  /* 0x000000515051723e */ /* 0x000fe200000000ff */
[----:B------:R-:W-:Y:S01]  /*a180*/  FMUL.FTZ R80, R77, UR6 ;  /* 0x000000064d507c20 */ /* 0x000fe20008410000 */
[----:B------:R-:W-:Y:S02]  /*a190*/  FSEL R84, R84, RZ, P3 ;  /* 0x000000ff54547208 */ /* 0x000fe40001800000 */
[----:B------:R-:W-:Y:S02]  /*a1a0*/  LOP3.LUT P6, RZ, R90, 0xff00, RZ, 0xc0, !PT ;  /* 0x0000ff005aff7812 */ /* 0x000fe400078cc0ff */
[----:B------:R-:W-:Y:S02]  /*a1b0*/  LOP3.LUT P2, RZ, R166, 0xff, RZ, 0xc0, !PT ;  /* 0x000000ffa6ff7812 */ /* 0x000fe4000784c0ff */
        /* <DEDUP_REMOVED lines=10> */
.L_x_3569:
        /* <DEDUP_REMOVED lines=8> */
[----:B0-----:R-:W-:Y:S01]  /*a2e0*/  FFMA.FTZ R81, R190, R137, R70 ;  /* 0x00000089be517223 */ /* 0x001fe20000010046 */
        /* <DEDUP_REMOVED lines=14> */
[----:B------:R-:W-:Y:S01]  /*a3d0*/  FFMA.FTZ R128, R190, R128, R66 ;  /* 0x00000080be807223 */ /* 0x000fe20000010042 */
[----:B------:R-:W-:Y:S01]  /*a3e0*/  ISETP.GE.U32.AND.EX P4, PT, R91, 0x1000000, PT, P2 ;  /* 0x010000005b00780c */ /* 0x000fe20003f86120 */
[-CC-:B------:R-:W-:Y:S01]  /*a3f0*/  FFMA.FTZ R123, R123, R196.reuse, R215.reuse ;  /* 0x000000c47b7b7223 */ /* 0x180fe200000100d7 */
        /* <DEDUP_REMOVED lines=16> */
[----:B------:R-:W-:Y:S01]  /*a500*/  ISETP.GE.U32.AND.EX P2, PT, R167, 0x1000000, PT, P2 ;  /* 0x01000000a700780c */ /* 0x000fe20003f46120 */
[----:B------:R-:W-:Y:S01]  /*a510*/  FFMA.FTZ R190, R190, R121, R64 ;  /* 0x00000079bebe7223 */ /* 0x000fe20000010040 */
        /* <DEDUP_REMOVED lines=14> */
[----:B------:R-:W-:Y:S02]  /*a600*/  F2FP.F16.F32.PACK_AB R82, R84, R82 ;  /* 0x000000525452723e */ /* 0x000fe400000000ff */
[----:B------:R-:W-:Y:S02]  /*a610*/  FSEL R81, R128, RZ, P3 ;  /* 0x000000ff80517208 */ /* 0x000fe40001800000 */
[----:B------:R-:W-:-:S02]  /*a620*/  FSEL R84, R130, RZ, P6 ;  /* 0x000000ff82547208 */ /* 0x000fc40003000000 */
[----:B------:R-:W-:Y:S02]  /*a630*/  FSEL R80, R130, RZ, P2 ;  /* 0x000000ff82507208 */ /* 0x000fe40001000000 */
[C---:B------:R-:W-:Y:S02]  /*a640*/  LOP3.LUT P5, RZ, R90.reuse, 0xff00, RZ, 0xc0, !PT ;  /* 0x0000ff005aff7812 */ /* 0x040fe400078ac0ff */
[----:B------:R-:W-:Y:S02]  /*a650*/  LOP3.LUT P4, RZ, R90, 0xff, RZ, 0xc0, !PT ;  /* 0x000000ff5aff7812 */ /* 0x000fe4000788c0ff */
[C---:B------:R-:W-:Y:S02]  /*a660*/  LOP3.LUT P3, RZ, R166.reuse, 0xff00, RZ, 0xc0, !PT ;  /* 0x0000ff00a6ff7812 */ /* 0x040fe4000786c0ff */
[----:B------:R-:W-:Y:S02]  /*a670*/  LOP3.LUT P2, RZ, R166, 0xff, RZ, 0xc0, !PT ;  /* 0x000000ffa6ff7812 */ /* 0x000fe4000784c0ff */
[----:B------:R-:W-:-:S02]  /*a680*/  F2FP.F16.F32.PACK_AB R81, R84, R81 ;  /* 0x000000515451723e */ /* 0x000fc400000000ff */
[----:B------:R-:W-:Y:S02]  /*a690*/  F2FP.F16.F32.PACK_AB R85, R80, R85 ;  /* 0x000000555055723e */ /* 0x000fe400000000ff */
[C---:B------:R-:W-:Y:S02]  /*a6a0*/  FSEL R84, R123.reuse, RZ, P5 ;  /* 0x000000ff7b547208 */ /* 0x040fe40002800000 */
[----:B------:R-:W-:Y:S02]  /*a6b0*/  FSEL R80, R123, RZ, P3 ;  /* 0x000000ff7b507208 */ /* 0x000fe40001800000 */
[C---:B------:R-:W-:Y:S02]  /*a6c0*/  FSEL R89, R190.reuse, RZ, P2 ;  /* 0x000000ffbe597208 */ /* 0x040fe40001000000 */
[----:B------:R-:W-:Y:S02]  /*a6d0*/  FSEL R88, R190, RZ, P4 ;  /* 0x000000ffbe587208 */ /* 0x000fe40002000000 */
[----:B------:R-:W-:-:S02]  /*a6e0*/  F2FP.F16.F32.PACK_AB R80, R80, R89 ;  /* 0x000000595050723e */ /* 0x000fc400000000ff */
[----:B------:R-:W-:Y:S01]  /*a6f0*/  F2FP.F16.F32.PACK_AB R84, R84, R88 ;  /* 0x000000585454723e */ /* 0x000fe200000000ff */
[----:B------:R-:W-:Y:S06]  /*a700*/  BRA `(.L_x_3570) ;  /* 0x0000001400c47947 */ /* 0x000fec0003800000 */
.L_x_3568:
        /* <DEDUP_REMOVED lines=8> */
[--C-:B------:R-:W-:Y:S01]  /*a790*/  FFMA.FTZ R134, R134, R196, R215.reuse ;  /* 0x000000c486867223 */ /* 0x100fe200000100d7 */
        /* <DEDUP_REMOVED lines=11> */
[-CC-:B------:R-:W-:Y:S01]  /*a850*/  FFMA.FTZ R78, R128, R196.reuse, R215.reuse ;  /* 0x000000c4804e7223 */ /* 0x180fe200000100d7 */
[----:B------:R-:W-:Y:S01]  /*a860*/  FSEL R76, R83, RZ, P5 ;  /* 0x000000ff534c7208 */ /* 0x000fe20002800000 */
[----:B------:R-:W-:Y:S01]  /*a870*/  FMUL.FTZ R82, R72, UR6 ;  /* 0x0000000648527c20 */ /* 0x000fe20008410000 */
[----:B------:R-:W-:Y:S01]  /*a880*/  FSEL R87, R73, RZ, P2 ;  /* 0x000000ff49577208 */ /* 0x000fe20001000000 */
[----:B------:R-:W-:Y:S01]  /*a890*/  FADD.FTZ R78, R129, -R78 ;  /* 0x8000004e814e7221 */ /* 0x000fe20000010000 */
[----:B------:R-:W-:Y:S01]  /*a8a0*/  FSEL R83, R83, RZ, P4 ;  /* 0x000000ff53537208 */ /* 0x000fe20002000000 */
[--C-:B------:R-:W-:Y:S01]  /*a8b0*/  FFMA.FTZ R130, R130, R196, R215.reuse ;  /* 0x000000c482827223 */ /* 0x100fe200000100d7 */
[----:B------:R-:W-:Y:S01]  /*a8c0*/  FSEL R73, R73, RZ, P3 ;  /* 0x000000ff49497208 */ /* 0x000fe20001800000 */
[C---:B------:R-:W-:Y:S01]  /*a8d0*/  FMUL.FTZ R78, R190.reuse, R78 ;  /* 0x0000004ebe4e7220 */ /* 0x040fe20000410000 */
[----:B------:R-:W-:Y:S01]  /*a8e0*/  LOP3.LUT P6, RZ, R91, 0xff, RZ, 0xc0, !PT ;  /* 0x000000ff5bff7812 */ /* 0x000fe200078cc0ff */
[----:B------:R-:W-:Y:S01]  /*a8f0*/  FADD.FTZ R130, R131, -R130 ;  /* 0x8000008283827221 */ /* 0x000fe20000010000 */
[----:B------:R-:W-:Y:S01]  /*a900*/  F2FP.F16.F32.PACK_AB R83, R73, R83 ;  /* 0x000000534953723e */ /* 0x000fe200000000ff */
        /* <DEDUP_REMOVED lines=22> */
[----:B------:R-:W-:Y:S02]  /*aa70*/  F2FP.F16.F32.PACK_AB R82, R81, R82 ;  /* 0x000000525152723e */ /* 0x000fe400000000ff */
[----:B------:R-:W-:Y:S02]  /*aa80*/  FSEL R81, R80, RZ, P4 ;  /* 0x000000ff50517208 */ /* 0x000fe40002000000 */
[----:B------:R-:W-:Y:S01]  /*aa90*/  F2FP.F16.F32.PACK_AB R87, R87, R76 ;  /* 0x0000004c5757723e */ /* 0x000fe200000000ff */
[----:B------:R-:W-:Y:S01]  /*aaa0*/  FMUL.FTZ R76, R190, R121 ;  /* 0x00000079be4c7220 */ /* 0x000fe20000410000 */
        /* <DEDUP_REMOVED lines=18> */
.L_x_3571:
        /* <DEDUP_REMOVED lines=8> */
[----:B0-----:R-:W-:Y:S01]  /*ac50*/  FMUL.FTZ R81, R190, R137 ;  /* 0x00000089be517220 */ /* 0x001fe20000410000 */
        /* <DEDUP_REMOVED lines=33> */
[----:B------:R-:W-:Y:S01]  /*ae70*/  ISETP.GE.U32.AND.EX P2, PT, R167, 0x1000000, PT, P2 ;  /* 0x01000000a700780c */ /* 0x000fe20003f46120 */
        /* <DEDUP_REMOVED lines=32> */
.L_x_3567:
        /* <DEDUP_REMOVED lines=39> */
[----:B------:R-:W-:Y:S01]  /*b2f0*/  F2FP.F16.F32.PACK_AB R87, R87, R84 ;  /* 0x000000545757723e */ /* 0x000fe200000000ff */
[----:B------:R-:W-:Y:S01]  /*b300*/  FMUL.FTZ R88, R77, UR6 ;  /* 0x000000064d587c20 */ /* 0x000fe20008410000 */
[----:B------:R-:W-:Y:S01]  /*b310*/  F2FP.F16.F32.PACK_AB R86, R85, R86 ;  /* 0x000000565556723e */ /* 0x000fe200000000ff */
        /* <DEDUP_REMOVED lines=12> */
[----:B------:R-:W-:Y:S01]  /*b3e0*/  F2FP.F16.F32.PACK_AB R84, R88, R84 ;  /* 0x000000545854723e */ /* 0x000fe200000000ff */
[----:B------:R-:W-:Y:S06]  /*b3f0*/  BRA `(.L_x_3570) ;  /* 0x0000000800887947 */ /* 0x000fec0003800000 */
.L_x_3573:
        /* <DEDUP_REMOVED lines=46> */
[----:B------:R-:W-:Y:S02]  /*b6e0*/  F2FP.F16.F32.PACK_AB R86, R85, R86 ;  /* 0x000000565556723e */ /* 0x000fe400000000ff */
[----:B------:R-:W-:-:S02]  /*b6f0*/  FSEL R85, R128, RZ, P6 ;  /* 0x000000ff80557208 */ /* 0x000fc40003000000 */
[----:B------:R-:W-:Y:S02]  /*b700*/  FSEL R130, R130, RZ, P2 ;  /* 0x000000ff82827208 */ /* 0x000fe40001000000 */
[----:B------:R-:W-:Y:S02]  /*b710*/  FSEL R84, R121, RZ, P5 ;  /* 0x000000ff79547208 */ /* 0x000fe40002800000 */
[----:B------:R-:W-:Y:S02]  /*b720*/  FSEL R123, R123, RZ, P4 ;  /* 0x000000ff7b7b7208 */ /* 0x000fe40002000000 */
[----:B------:R-:W-:Y:S02]  /*b730*/  F2FP.F16.F32.PACK_AB R85, R130, R85 ;  /* 0x000000558255723e */ /* 0x000fe400000000ff */
[----:B------:R-:W-:Y:S01]  /*b740*/  F2FP.F16.F32.PACK_AB R84, R123, R84 ;  /* 0x000000547b54723e */ /* 0x000fe200000000ff */
[----:B------:R-:W-:Y:S06]  /*b750*/  BRA `(.L_x_3570) ;  /* 0x0000000400b07947 */ /* 0x000fec0003800000 */
.L_x_3572:
        /* <DEDUP_REMOVED lines=55> */
.L_x_3574:
        /* <DEDUP_REMOVED lines=52> */
[----:B------:R-:W-:-:S07]  /*be10*/  F2FP.F16.F32.PACK_AB R84, R123, R84 ;  /* 0x000000547b54723e */ /* 0x000fce00000000ff */
.L_x_3570:
        /* <DEDUP_REMOVED lines=15> */
.L_x_3541:
[----:B------:R-:W-:Y:S01]  /*bf10*/  MOV R64, R31 ;  /* 0x0000001f00407202 */ /* 0x000fe20000000f00 */
[----:B------:R0:W5:Y:S01]  /*bf20*/  LDL.LU R52, [R1+0x14] ;  /* 0x0000140001347983 */ /* 0x0001620000300800 */
[----:B------:R-:W-:Y:S02]  /*bf30*/  MOV R31, R38 ;  /* 0x00000026001f7202 */ /* 0x000fe40000000f00 */
[----:B------:R-:W-:Y:S01]  /*bf40*/  MOV R65, R30 ;  /* 0x0000001e00417202 */ /* 0x000fe20000000f00 */
[----:B------:R0:W5:Y:S01]  /*bf50*/  LDL.LU R53, [R1+0x10] ;  /* 0x0000100001357983 */ /* 0x0001620000300800 */
[----:B------:R-:W-:Y:S02]  /*bf60*/  MOV R30, R39 ;  /* 0x00000027001e7202 */ /* 0x000fe40000000f00 */
[----:B------:R-:W-:Y:S01]  /*bf70*/  MOV R84, R7 ;  /* 0x0000000700547202 */ /* 0x000fe20000000f00 */
[----:B------:R0:W5:Y:S01]  /*bf80*/  LDL.LU R38, [R1] ;  /* 0x0000000001267983 */ /* 0x0001620000300800 */
        /* <DEDUP_REMOVED lines=114> */
[----:B0-----:R-:W-:-:S07]  /*c6b0*/  MOV R115, R182 ;  /* 0x000000b600737202 */ /* 0x001fce0000000f00 */
.L_x_3540:
[----:B------:R-:W-:Y:S05]  /*c6c0*/  BSYNC B0 ;  /* 0x0000000000007941 */ /* 0x000fea0003800000 */
.L_x_3539:
        /* <DEDUP_REMOVED lines=65> */
[----:B------:R-:W-:Y:S01]  /*cae0*/  LDS R40, [R3+0x3400] ;  /* 0x0034000003287984 */ /* 0x000fe20000000800 */
[----:B------:R-:W-:-:S03]  /*caf0*/  FADD.FTZ R30, R30, R63 ;  /* 0x0000003f1e1e7221 */ /* 0x000fc60000010000 */
[----:B------:R-:W4:Y:S01]  /*cb00*/  LDS R41, [R3+0x3600] ;  /* 0x0036000003297984 */ /* 0x000f220000000800 */
        /* <DEDUP_REMOVED lines=11> */
[----:B---3--:R-:W-:Y:S01]  /*cbc0*/  FADD.FTZ R31, R31, R90 ;  /* 0x0000005a1f1f7221 */ /* 0x008fe20000010000 */
[----:B------:R-:W-:Y:S01]  /*cbd0*/  FADD.FTZ R11, R8, R11 ;  /* 0x0000000b080b7221 */ /* 0x000fe20000010000 */
[----:B--2---:R-:W-:Y:S01]  /*cbe0*/  FADD.FTZ R10, R9, R10 ;  /* 0x0000000a090a7221 */ /* 0x004fe20000010000 */
[----:B----4-:R-:W-:Y:S01]  /*cbf0*/  FADD.FTZ R8, R70, R41 ;  /* 0x0000002946087221 */ /* 0x010fe20000010000 */
[----:B------:R-:W-:Y:S04]  /*cc00*/  STS.128 [R2], R92 ;  /* 0x0000005c02007388 */ /* 0x000fe80000000c00 */
[----:B------:R-:W-:Y:S04]  /*cc10*/  STS.128 [R2+0x10], R64 ;  /* 0x0000104002007388 */ /* 0x000fe80000000c00 */
[----:B------:R0:W-:Y:S04]  /*cc20*/  STS.128 [R2+0x400], R4 ;  /* 0x0004000402007388 */ /* 0x0001e80000000c00 */
[----:B------:R-:W-:Y:S01]  /*cc30*/  STS.128 [R2+0x410], R24 ;  /* 0x0004101802007388 */ /* 0x000fe20000000c00 */
[----:B------:R-:W-:-:S03]  /*cc40*/  FADD.FTZ R9, R31, R60 ;  /* 0x0000003c1f097221 */ /* 0x000fc60000010000 */
[----:B------:R-:W-:Y:S04]  /*cc50*/  STS.128 [R2+0x800], R20 ;  /* 0x0008001402007388 */ /* 0x000fe80000000c00 */
[----:B------:R-:W-:Y:S04]  /*cc60*/  STS.128 [R2+0x810], R16 ;  /* 0x0008101002007388 */ /* 0x000fe80000000c00 */
[----:B------:R-:W-:Y:S01]  /*cc70*/  STS.128 [R2+0xc00], R12 ;  /* 0x000c000c02007388 */ /* 0x000fe20000000c00 */
[----:B0-----:R-:W-:Y:S01]  /*cc80*/  FADD.FTZ R7, R28, R43 ;  /* 0x0000002b1c077221 */ /* 0x001fe20000010000 */
[----:B------:R-:W-:Y:S01]  /*cc90*/  FADD.FTZ R5, R71, R40 ;  /* 0x0000002847057221 */ /* 0x000fe20000010000 */
[----:B------:R-:W-:Y:S01]  /*cca0*/  FADD.FTZ R4, R29, R42 ;  /* 0x0000002a1d047221 */ /* 0x000fe20000010000 */
[----:B------:R-:W-:Y:S01]  /*ccb0*/  STS.128 [R2+0xc10], R108 ;  /* 0x000c106c02007388 */ /* 0x000fe20000000c00 */
        /* <DEDUP_REMOVED lines=136> */
[----:B------:R-:W-:Y:S02]  /*d540*/  IMAD R13, R22, UR4, RZ ;  /* 0x00000004160d7c24 */ /* 0x000fe4000f8e02ff */
[----:B----4-:R-:W-:Y:S01]  /*d550*/  FADD.FTZ R59, R14, R59 ;  /* 0x0000003b0e3b7221 */ /* 0x010fe20000010000 */
[----:B------:R-:W-:Y:S01]  /*d560*/  FADD.FTZ R31, R15, R50 ;  /* 0x000000320f1f7221 */ /* 0x000fe20000010000 */
[----:B------:R-:W-:Y:S01]  /*d570*/  STS.128 [R2], R84 ;  /* 0x0000005402007388 */ /* 0x000fe20000000c00 */
[----:B------:R-:W-:-:S03]  /*d580*/  FADD.FTZ R61, R16, R61 ;  /* 0x0000003d103d7221 */ /* 0x000fc60000010000 */
[----:B------:R-:W-:Y:S04]  /*d590*/  STS.128 [R2+0x10], R212 ;  /* 0x000010d402007388 */ /* 0x000fe80000000c00 */
[----:B------:R0:W-:Y:S01]  /*d5a0*/  STS.128 [R2+0x400], R32 ;  /* 0x0004002002007388 */ /* 0x0001e20000000c00 */
[----:B------:R-:W-:-:S03]  /*d5b0*/  FADD.FTZ R63, R18, R63 ;  /* 0x0000003f123f7221 */ /* 0x000fc60000010000 */
[----:B------:R-:W-:Y:S04]  /*d5c0*/  STS.128 [R2+0x410], R44 ;  /* 0x0004102c02007388 */ /* 0x000fe80000000c00 */
[----:B------:R-:W-:Y:S04]  /*d5d0*/  STS.128 [R2+0x800], R36 ;  /* 0x0008002402007388 */ /* 0x000fe80000000c00 */
[----:B------:R-:W-:Y:S04]  /*d5e0*/  STS.128 [R2+0x810], R72 ;  /* 0x0008104802007388 */ /* 0x000fe80000000c00 */
[----:B------:R-:W-:Y:S01]  /*d5f0*/  STS.128 [R2+0xc00], R100 ;  /* 0x000c006402007388 */ /* 0x000fe20000000c00 */
[----:B0-----:R-:W-:Y:S01]  /*d600*/  FADD.FTZ R35, R19, R54 ;  /* 0x0000003613237221 */ /* 0x001fe20000010000 */
[----:B------:R-:W-:Y:S01]  /*d610*/  IADD3 R19, P0, PT, R13, R0, RZ ;  /* 0x000000000d137210 */ /* 0x000fe20007f1e0ff */
[----:B------:R-:W-:Y:S01]  /*d620*/  FADD.FTZ R33, R17, R52 ;  /* 0x0000003411217221 */ /* 0x000fe20000010000 */
[----:B------:R-:W-:Y:S02]  /*d630*/  STS.128 [R2+0xc10], R168 ;  /* 0x000c10a802007388 */ /* 0x000fe40000000c00 */
[----:B------:R-:W-:Y:S01]  /*d640*/  IADD3.X R12, PT, PT, RZ, RZ, RZ, P0, !PT ;  /* 0x000000ffff0c7210 */ /* 0x000fe200007fe4ff */
[----:B------:R-:W-:Y:S01]  /*d650*/  BAR.SYNC.DEFER_BLOCKING 0x0 ;  /* 0x0000000000007b1d */ /* 0x000fe20000010000 */
[----:B------:R-:W-:-:S02]  /*d660*/  SHF.L.U32 R18, R19, 0x2, RZ ;  /* 0x0000000213127819 */ /* 0x000fc400000006ff */
[----:B------:R-:W-:Y:S02]  /*d670*/  SHF.L.U64.HI R19, R19, 0x2, R12 ;  /* 0x0000000213137819 */ /* 0x000fe4000001020c */
[C---:B------:R-:W-:Y:S02]  /*d680*/  IADD3 R12, P0, PT, R18.reuse, UR22, RZ ;  /* 0x00000016120c7c10 */ /* 0x040fe4000ff1e0ff */
[C---:B------:R-:W-:Y:S02]  /*d690*/  IADD3 R14, P1, PT, R18.reuse, UR20, RZ ;  /* 0x00000014120e7c10 */ /* 0x040fe4000ff3e0ff */
[C---:B------:R-:W-:Y:S02]  /*d6a0*/  IADD3.X R13, PT, PT, R19.reuse, UR23, RZ, P0, !PT ;  /* 0x00000017130d7c10 */ /* 0x040fe400087fe4ff */
[----:B------:R-:W-:Y:S02]  /*d6b0*/  IADD3.X R15, PT, PT, R19, UR21, RZ, P1, !PT ;  /* 0x00000015130f7c10 */ /* 0x000fe40008ffe4ff */
[----:B------:R-:W-:-:S02]  /*d6c0*/  IADD3 R16, P0, PT, R18, UR26, RZ ;  /* 0x0000001a12107c10 */ /* 0x000fc4000ff1e0ff */
[----:B------:R-:W-:Y:S02]  /*d6d0*/  IADD3 R18, P1, PT, R18, UR24, RZ ;  /* 0x0000001812127c10 */ /* 0x000fe4000ff3e0ff */
[C---:B------:R-:W-:Y:S02]  /*d6e0*/  IADD3.X R17, PT, PT, R19.reuse, UR27, RZ, P0, !PT ;  /* 0x0000001b13117c10 */ /* 0x040fe400087fe4ff */
[----:B------:R-:W-:Y:S01]  /*d6f0*/  IADD3.X R19, PT, PT, R19, UR25, RZ, P1, !PT ;  /* 0x0000001913137c10 */ /* 0x000fe20008ffe4ff */
        /* <DEDUP_REMOVED lines=47> */
[----:B----4-:R-:W-:-:S02]  /*d9f0*/  FADD.FTZ R20, R20, R41 ;  /* 0x0000002914147221 */ /* 0x010fc40000010000 */
[----:B------:R-:W4:Y:S01]  /*da00*/  LDS R26, [R3+0x1e00] ;  /* 0x001e0000031a7984 */ /* 0x000f220000000800 */
[----:B------:R-:W-:Y:S01]  /*da10*/  FADD.FTZ R69, R2, R69 ;  /* 0x0000004502457221 */ /* 0x000fe20000010000 */
[----:B------:R-:W-:Y:S01]  /*da20*/  FADD.FTZ R20, R20, R51 ;  /* 0x0000003314147221 */ /* 0x000fe20000010000 */
        /* <DEDUP_REMOVED lines=46> */
.L_x_3542:
        /* <DEDUP_REMOVED lines=8> */
.L_x_3577:
[----:B------:R-:W-:Y:S05]  /*dd90*/  BSYNC B2 ;  /* 0x0000000000027941 */ /* 0x000fea0003800000 */
.L_x_3576:
        /* <DEDUP_REMOVED lines=8> */
.L_x_3578:
[----:B------:R-:W-:Y:S01]  /*de20*/  MOV R86, R84 ;  /* 0x0000005400567202 */ /* 0x000fe20000000f00 */
[----:B------:R-:W-:Y:S02]  /*de30*/  HFMA2 R87, -RZ, RZ, 0, 1.1920928955078125e-07 ;  /* 0x00000002ff577431 */ /* 0x000fe400000001ff */
[----:B------:R-:W-:-:S07]  /*de40*/  FADD.FTZ R85, R85, R240 ;  /* 0x000000f055557221 */ /* 0x000fce0000010000 */
[----:B------:R-:W-:Y:S05]  /*de50*/  WARPSYNC.COLLECTIVE R215, `(.L_x_3579) ;  /* 0x00000000d7087348 */ /* 0x000fea0003c00000 */
[----:B------:R0:W1:Y:S02]  /*de60*/  SHFL.BFLY P4, R240, R86, R87, R196 ;  /* 0x0c00005756f07389 */ /* 0x00006400000800c4 */
[----:B01----:R-:W-:Y:S05]  /*de70*/  ENDCOLLECTIVE ;  /* 0x000000000000791b */ /* 0x003fea0003800000 */
.L_x_3579:
[----:B------:R-:W-:Y:S01]  /*de80*/  MOV R86, R85 ;  /* 0x0000005500567202 */ /* 0x000fe20000000f00 */
[----:B------:R-:W-:-:S07]  /*de90*/  FADD.FTZ R84, R84, R240 ;  /* 0x000000f054547221 */ /* 0x000fce0000010000 */
[----:B------:R-:W-:Y:S05]  /*dea0*/  WARPSYNC.COLLECTIVE R215, `(.L_x_3580) ;  /* 0x00000000d7087348 */ /* 0x000fea0003c00000 */
[----:B------:R0:W1:Y:S02]  /*deb0*/  SHFL.BFLY P4, R240, R86, R87, R196 ;  /* 0x0c00005756f07389 */ /* 0x00006400000800c4 */
[----:B01----:R-:W-:Y:S05]  /*dec0*/  ENDCOLLECTIVE ;  /* 0x000000000000791b */ /* 0x003fea0003800000 */
.L_x_3580:
[----:B------:R-:W-:Y:S01]  /*ded0*/  MOV R86, R84 ;  /* 0x0000005400567202 */ /* 0x000fe20000000f00 */
[----:B------:R-:W-:Y:S02]  /*dee0*/  HFMA2 R87, -RZ, RZ, 0, 2.384185791015625e-07 ;  /* 0x00000004ff577431 */ /* 0x000fe400000001ff */
[----:B------:R-:W-:-:S07]  /*def0*/  FADD.FTZ R85, R85, R240 ;  /* 0x000000f055557221 */ /* 0x000fce0000010000 */
[----:B------:R-:W-:Y:S05]  /*df00*/  WARPSYNC.COLLECTIVE R215, `(.L_x_3581) ;  /* 0x00000000d7087348 */ /* 0x000fea0003c00000 */
[----:B------:R0:W1:Y:S02]  /*df10*/  SHFL.BFLY P4, R240, R86, R87, R196 ;  /* 0x0c00005756f07389 */ /* 0x00006400000800c4 */
[----:B01----:R-:W-:Y:S05]  /*df20*/  ENDCOLLECTIVE ;  /* 0x000000000000791b */ /* 0x003fea0003800000 */
.L_x_3581:
[----:B------:R-:W-:Y:S01]  /*df30*/  MOV R86, R85 ;  /* 0x0000005500567202 */ /* 0x000fe20000000f00 */
[----:B------:R-:W-:-:S07]  /*df40*/  FADD.FTZ R84, R84, R240 ;  /* 0x000000f054547221 */ /* 0x000fce0000010000 */
[----:B------:R-:W-:Y:S05]  /*df50*/  WARPSYNC.COLLECTIVE R215, `(.L_x_3582) ;  /* 0x00000000d7087348 */ /* 0x000fea0003c00000 */
[----:B------:R0:W1:Y:S02]  /*df60*/  SHFL.BFLY P4, R240, R86, R87, R196 ;  /* 0x0c00005756f07389 */ /* 0x00006400000800c4 */
[----:B01----:R-:W-:Y:S05]  /*df70*/  ENDCOLLECTIVE ;  /* 0x000000000000791b */ /* 0x003fea0003800000 */
.L_x_3582:
[----:B------:R-:W-:Y:S01]  /*df80*/  MOV R86, R84 ;  /* 0x0000005400567202 */ /* 0x000fe20000000f00 */
[----:B------:R-:W-:Y:S02]  /*df90*/  HFMA2 R87, -RZ, RZ, 0, 4.76837158203125e-07 ;  /* 0x00000008ff577431 */ /* 0x000fe400000001ff */
[----:B------:R-:W-:-:S07]  /*dfa0*/  FADD.FTZ R85, R85, R240 ;  /* 0x000000f055557221 */ /* 0x000fce0000010000 */
[----:B------:R-:W-:Y:S05]  /*dfb0*/  WARPSYNC.COLLECTIVE R215, `(.L_x_3583) ;  /* 0x00000000d7087348 */ /* 0x000fea0003c00000 */
[----:B------:R0:W1:Y:S02]  /*dfc0*/  SHFL.BFLY P4, R240, R86, R87, R196 ;  /* 0x0c00005756f07389 */ /* 0x00006400000800c4 */
[----:B01----:R-:W-:Y:S05]  /*dfd0*/  ENDCOLLECTIVE ;  /* 0x000000000000791b */ /* 0x003fea0003800000 */
.L_x_3583:
[----:B------:R-:W-:Y:S01]  /*dfe0*/  MOV R86, R85 ;  /* 0x0000005500567202 */ /* 0x000fe20000000f00 */
[----:B------:R-:W-:-:S07]  /*dff0*/  FADD.FTZ R84, R84, R240 ;  /* 0x000000f054547221 */ /* 0x000fce0000010000 */
[----:B------:R-:W-:Y:S05]  /*e000*/  WARPSYNC.COLLECTIVE R215, `(.L_x_3584) ;  /* 0x00000000d7087348 */ /* 0x000fea0003c00000 */
[----:B------:R0:W1:Y:S02]  /*e010*/  SHFL.BFLY P4, R240, R86, R87, R196 ;  /* 0x0c00005756f07389 */ /* 0x00006400000800c4 */
[----:B01----:R-:W-:Y:S05]  /*e020*/  ENDCOLLECTIVE ;  /* 0x000000000000791b */ /* 0x003fea0003800000 */
.L_x_3584:
[----:B------:R-:W-:Y:S01]  /*e030*/  MOV R86, R84 ;  /* 0x0000005400567202 */ /* 0x000fe20000000f00 */
[----:B------:R-:W-:Y:S02]  /*e040*/  HFMA2 R87, -RZ, RZ, 0, 9.5367431640625e-07 ;  /* 0x00000010ff577431 */ /* 0x000fe400000001ff */
[----:B------:R-:W-:-:S07]  /*e050*/  FADD.FTZ R85, R85, R240 ;  /* 0x000000f055557221 */ /* 0x000fce0000010000 */
[----:B------:R-:W-:Y:S05]  /*e060*/  WARPSYNC.COLLECTIVE R215, `(.L_x_3585) ;  /* 0x00000000d7087348 */ /* 0x000fea0003c00000 */
[----:B------:R0:W1:Y:S02]  /*e070*/  SHFL.BFLY P4, R240, R86, R87, R196 ;  /* 0x0c00005756f07389 */ /* 0x00006400000800c4 */
[----:B01----:R-:W-:Y:S05]  /*e080*/  ENDCOLLECTIVE ;  /* 0x000000000000791b */ /* 0x003fea0003800000 */
.L_x_3585:
[----:B------:R-:W-:Y:S02]  /*e090*/  MOV R86, R85 ;  /* 0x0000005500567202 */ /* 0x000fe40000000f00 */
[----:B------:R-:W-:-:S07]  /*e0a0*/  MOV R236, R240 ;  /* 0x000000f000ec7202 */ /* 0x000fce0000000f00 */
[----:B------:R-:W-:Y:S05]  /*e0b0*/  WARPSYNC.COLLECTIVE R215, `(.L_x_3586) ;  /* 0x00000000d7087348 */ /* 0x000fea0003c00000 */
[----:B------:R0:W1:Y:S02]  /*e0c0*/  SHFL.BFLY P4, R240, R86, R87, R196 ;  /* 0x0c00005756f07389 */ /* 0x00006400000800c4 */
[----:B01----:R-:W-:Y:S05]  /*e0d0*/  ENDCOLLECTIVE ;  /* 0x000000000000791b */ /* 0x003fea0003800000 */
.L_x_3586:
[----:B------:R-:W-:Y:S01]  /*e0e0*/  MOV R86, R240 ;  /* 0x000000f000567202 */ /* 0x000fe20000000f00 */
[----:B------:R-:W-:Y:S06]  /*e0f0*/  BRA `(.L_x_3587) ;  /* 0xffffff5400c47947 */ /* 0x000fec000383ffff */
.L_x_3588:
        /* <DEDUP_REMOVED lines=16> */
.L_x_6087:


//--------------------- .text._ZN10layer_norm22ln_bwd_finalize_kernelINS_22Kernel_traits_finalizeILj1024E6__halfS2_fS2_fjLb0ELj1024ELj4ENS_18Kernel_traits_baseILj1024ES2_S2_fS2_fjLj1024EEEEELb0ELb0EEEvNS_9BwdParamsE --------------------------
	.section	.text._ZN10layer_norm22ln_bwd_finalize_kernelINS_22Kernel_traits_finalizeILj1024E6__halfS2_fS2_fjLb0ELj1024ELj4ENS_18Kernel_traits_baseILj1024ES2_S2_fS2_fjLj1024EEEEELb0ELb0EEEvNS_9BwdParamsE,"ax",@progbits
	.align	128
        .global         _ZN10layer_norm22ln_bwd_finalize_kernelINS_22Kernel_traits_finalizeILj1024E6__halfS2_fS2_fjLb0ELj1024ELj4ENS_18Kernel_traits_baseILj1024ES2_S2_fS2_fjLj1024EEEEELb0ELb0EEEvNS_9BwdParamsE
        .type           _ZN10layer_norm22ln_bwd_finalize_kernelINS_22Kernel_traits_finalizeILj1024E6__halfS2_fS2_fjLb0ELj1024ELj4ENS_18Kernel_traits_baseILj1024ES2_S2_fS2_fjLj1024EEEEELb0ELb0EEEvNS_9BwdParamsE,@function
        .size           _ZN10layer_norm22ln_bwd_finalize_kernelINS_22Kernel_traits_finalizeILj1024E6__halfS2_fS2_fjLb0ELj1024ELj4ENS_18Kernel_traits_baseILj1024ES2_S2_fS2_fjLj1024EEEEELb0ELb0EEEvNS_9BwdParamsE,(.L_x_6088 - _ZN10layer_norm22ln_bwd_finalize_kernelINS_22Kernel_traits_finalizeILj1024E6__halfS2_fS2_fjLb0ELj1024ELj4ENS_18Kernel_traits_baseILj1024ES2_S2_fS2_fjLj1024EEEEELb0ELb0EEEvNS_9BwdParamsE)
        .other          _ZN10layer_norm22ln_bwd_finalize_kernelINS_22Kernel_traits_finalizeILj1024E6__halfS2_fS2_fjLb0ELj1024ELj4ENS_18Kernel_traits_baseILj1024ES2_S2_fS2_fjLj1024EEEEELb0ELb0EEEvNS_9BwdParamsE,@"STO_CUDA_ENTRY STV_DEFAULT"
_ZN10layer_norm22ln_bwd_finalize_kernelINS_22Kernel_traits_finalizeILj1024E6__halfS2_fS2_fjLb0ELj1024ELj4ENS_18Kernel_traits_baseILj1024ES2_S2_fS2_fjLj1024EEEEELb0ELb0EEEvNS_9BwdParamsE:
.text._ZN10layer_norm22ln_bwd_finalize_kernelINS_22Kernel_traits_finalizeILj1024E6__halfS2_fS2_fjLb0ELj1024ELj4ENS_18Kernel_traits_baseILj1024ES2_S2_fS2_fjLj1024EEEEELb0ELb0EEEvNS_9BwdParamsE:
        /* <DEDUP_REMOVED lines=82> */
.L_x_3593:
        /* <DEDUP_REMOVED lines=118> */
.L_x_3592:
[----:B------:R-:W-:Y:S05]  /*0c80*/  BSYNC.RECONVERGENT B1 ;  /* 0x0000000000017941 */ /* 0x000fea0003800200 */
.L_x_3591:
        /* <DEDUP_REMOVED lines=75> */
.L_x_3595:
[----:B------:R-:W-:Y:S05]  /*1140*/  BSYNC.RECONVERGENT B1 ;  /* 0x0000000000017941 */ /* 0x000fea0003800200 */
.L_x_3594:
        /* <DEDUP_REMOVED lines=37> */
.L_x_3597:
[----:B------:R-:W-:Y:S05]  /*13a0*/  BSYNC.RECONVERGENT B1 ;  /* 0x0000000000017941 */ /* 0x000fea0003800200 */
.L_x_3596:
[----:B------:R-:W-:Y:S05]  /*13b0*/  @!P1 BRA `(.L_x_3590) ;  /* 0x0000000000409947 */ /* 0x000fea0003800000 */
[----:B------:R-:W0:Y:S01]  /*13c0*/  LDC.64 R10, c[0x0][0x440] ;  /* 0x00011000ff0a7b82 */ /* 0x000e220000000a00 */
[----:B------:R-:W-:Y:S01]  /*13d0*/  IMAD R59, R0, R56, R59 ;  /* 0x00000038003b7224 */ /* 0x000fe200078e023b */
[----:B------:R-:W-:Y:S02]  /*13e0*/  LOP3.LUT R8, R8, 0x1f, RZ, 0xc0, !PT ;  /* 0x0000001f08087812 */ /* 0x000fe400078ec0ff */
[----:B------:R-:W-:Y:S02]  /*13f0*/  IADD3 R9, PT, PT, -R9, RZ, RZ ;  /* 0x000000ff09097210 */ /* 0x000fe40007ffe1ff */
[----:B------:R-:W-:Y:S02]  /*1400*/  IADD3 R59, PT, PT, R8, R59, RZ ;  /* 0x0000003b083b7210 */ /* 0x000fe40007ffe0ff */
[----:B------:R-:W1:Y:S05]  /*1410*/  LDC.64 R12, c[0x0][0x448] ;  /* 0x00011200ff0c7b82 */ /* 0x000e6a0000000a00 */
.L_x_3598:
        /* <DEDUP_REMOVED lines=10> */
.L_x_3590:
[----:B------:R-:W-:Y:S05]  /*14c0*/  BSYNC.RECONVERGENT B0 ;  /* 0x0000000000007941 */ /* 0x000fea0003800200 */
.L_x_3589:
        /* <DEDUP_REMOVED lines=59> */
.L_x_3599:
        /* <DEDUP_REMOVED lines=16> */
.L_x_6088:


//--------------------- .text._ZN10layer_norm40ln_parallel_residual_bwd_finalize_kernelINS_22Kernel_traits_finalizeILj1024E6__halfS2_fS2_fjLb0ELj1024ELj4ENS_18Kernel_traits_baseILj1024ES2_S2_fS2_fjLj1024EEEEELb0EEEvNS_9BwdParamsE --------------------------
	.section	.text._ZN10layer_norm40ln_parallel_residual_bwd_finalize_kernelINS_22Kernel_traits_finalizeILj1024E6__halfS2_fS2_fjLb0ELj1024ELj4ENS_18Kernel_traits_baseILj1024ES2_S2_fS2_fjLj1024EEEEELb0EEEvNS_9BwdParamsE,"ax",@progbits
	.align	128
        .global         _ZN10layer_norm40ln_parallel_residual_bwd_finalize_kernelINS_22Kernel_traits_finalizeILj1024E6__halfS2_fS2_fjLb0ELj1024ELj4ENS_18Kernel_traits_baseILj1024ES2_S2_fS2_fjLj1024EEEEELb0EEEvNS_9BwdParamsE
        .type           _ZN10layer_norm40ln_parallel_residual_bwd_finalize_kernelINS_22Kernel_traits_finalizeILj1024E6__halfS2_fS2_fjLb0ELj1024ELj4ENS_18Kernel_traits_baseILj1024ES2_S2_fS2_fjLj1024EEEEELb0EEEvNS_9BwdParamsE,@function
        .size           _ZN10layer_norm40ln_parallel_residual_bwd_finalize_kernelINS_22Kernel_traits_finalizeILj1024E6__halfS2_fS2_fjLb0ELj1024ELj4ENS_18Kernel_traits_baseILj1024ES2_S2_fS2_fjLj1024EEEEELb0EEEvNS_9BwdParamsE,(.L_x_6089 - _ZN10layer_norm40ln_parallel_residual_bwd_finalize_kernelINS_22Kernel_traits_finalizeILj1024E6__halfS2_fS2_fjLb0ELj1024ELj4ENS_18Kernel_traits_baseILj1024ES2_S2_fS2_fjLj1024EEEEELb0EEEvNS_9BwdParamsE)
        .other          _ZN10layer_norm40ln_parallel_residual_bwd_finalize_kernelINS_22Kernel_traits_finalizeILj1024E6__halfS2_fS2_fjLb0ELj1024ELj4ENS_18Kernel_traits_baseILj1024ES2_S2_fS2_fjLj1024EEEEELb0EEEvNS_9BwdParamsE,@"STO_CUDA_ENTRY STV_DEFAULT"
_ZN10layer_norm40ln_parallel_residual_bwd_finalize_kernelINS_22Kernel_traits_finalizeILj1024E6__halfS2_fS2_fjLb0ELj1024ELj4ENS_18Kernel_traits_baseILj1024ES2_S2_fS2_fjLj1024EEEEELb0EEEvNS_9BwdParamsE:
.text._ZN10layer_norm40ln_parallel_residual_bwd_finalize_kernelINS_22Kernel_traits_finalizeILj1024E6__halfS2_fS2_fjLb0ELj1024ELj4ENS_18Kernel_traits_baseILj1024ES2_S2_fS2_fjLj1024EEEEELb0EEEvNS_9BwdParamsE:
        /* <DEDUP_REMOVED lines=60> */
.L_x_3604:
        /* <DEDUP_REMOVED lines=112> */
.L_x_3603:
[----:B------:R-:W-:Y:S05]  /*0ac0*/  BSYNC.RECONVERGENT B1 ;  /* 0x0000000000017941 */ /* 0x000fea0003800200 */
.L_x_3602:
        /* <DEDUP_REMOVED lines=65> */
.L_x_3606:
[----:B------:R-:W-:Y:S05]  /*0ee0*/  BSYNC.RECONVERGENT B1 ;  /* 0x0000000000017941 */ /* 0x000fea0003800200 */
.L_x_3605:
        /* <DEDUP_REMOVED lines=36> */
.L_x_3608:
[----:B------:R-:W-:Y:S05]  /*1130*/  BSYNC.RECONVERGENT B1 ;  /* 0x0000000000017941 */ /* 0x000fea0003800200 */
.L_x_3607:
        /* <DEDUP_REMOVED lines=18> */
.L_x_3601:
[----:B------:R-:W-:Y:S05]  /*1260*/  BSYNC.RECONVERGENT B0 ;  /* 0x0000000000007941 */ /* 0x000fea0003800200 */
.L_x_3600:
        /* <DEDUP_REMOVED lines=94> */
.L_x_3609:
        /* <DEDUP_REMOVED lines=11> */
.L_x_6089:


//--------------------- .text._ZN10layer_norm31ln_parallel_residual_bwd_kernelINS_13Kernel_traitsI6__halfS2_fS2_fjLj1024ELj1ELj4ELj1ELj16ENS_18Kernel_traits_baseILj1024ES2_S2_fS2_fjLj128EEEEELb1ELb1ELb0EEEvNS_9BwdParamsE --------------------------
	.section	.text._ZN10layer_norm31ln_parallel_residual_bwd_kernelINS_13Kernel_traitsI6__halfS2_fS2_fjLj1024ELj1ELj4ELj1ELj16ENS_18Kernel_traits_baseILj1024ES2_S2_fS2_fjLj128EEEEELb1ELb1ELb0EEEvNS_9BwdParamsE,"ax",@progbits
	.align	128
        .global         _ZN10layer_norm31ln_parallel_residual_bwd_kernelINS_13Kernel_traitsI6__halfS2_fS2_fjLj1024ELj1ELj4ELj1ELj16ENS_18Kernel_traits_baseILj1024ES2_S2_fS2_fjLj128EEEEELb1ELb1ELb0EEEvNS_9BwdParamsE
        .type           _ZN10layer_norm31ln_parallel_residual_bwd_kernelINS_13Kernel_traitsI6__halfS2_fS2_fjLj1024ELj1ELj4ELj1ELj16ENS_18Kernel_traits_baseILj1024ES2_S2_fS2_fjLj128EEEEELb1ELb1ELb0EEEvNS_9BwdParamsE,@function
        .size           _ZN10layer_norm31ln_parallel_residual_bwd_kernelINS_13Kernel_traitsI6__halfS2_fS2_fjLj1024ELj1ELj4ELj1ELj16ENS_18Kernel_traits_baseILj1024ES2_S2_fS2_fjLj128EEEEELb1ELb1ELb0EEEvNS_9BwdParamsE,(.L_x_6090 - _ZN10layer_norm31ln_parallel_residual_bwd_kernelINS_13Kernel_traitsI6__halfS2_fS2_fjLj1024ELj1ELj4ELj1ELj16ENS_18Kernel_traits_baseILj1024ES2_S2_fS2_fjLj128EEEEELb1ELb1ELb0EEEvNS_9BwdParamsE)
        .other          _ZN10layer_norm31ln_parallel_residual_bwd_kernelINS_13Kernel_traitsI6__halfS2_fS2_fjLj1024ELj1ELj4ELj1ELj16ENS_18Kernel_traits_baseILj1024ES2_S2_fS2_fjLj128EEEEELb1ELb1ELb0EEEvNS_9BwdParamsE,@"STO_CUDA_ENTRY STV_DEFAULT"
_ZN10layer_norm31ln_parallel_residual_bwd_kernelINS_13Kernel_traitsI6__halfS2_fS2_fjLj1024ELj1ELj4ELj1ELj16ENS_18Kernel_traits_baseILj1024ES2_S2_fS2_fjLj128EEEEELb1ELb1ELb0EEEvNS_9BwdParamsE:
.text._ZN10layer_norm31ln_parallel_residual_bwd_kernelINS_13Kernel_traitsI6__halfS2_fS2_fjLj1024ELj1ELj4ELj1ELj16ENS_18Kernel_traits_baseILj1024ES2_S2_fS2_fjLj128EEEEELb1ELb1ELb0EEEvNS_9BwdParamsE:
        /* <DEDUP_REMOVED lines=112> */
.L_x_3661:
        /* <DEDUP_REMOVED lines=33> */
[----:B--2---:R-:W-:-:S04]  /*0910*/  IMAD.WIDE.U32 R12, R4, 0x8, R12 ;  /* 0x00000008040c7825 */ /* 0x004fc800078e000c */
[--C-:B------:R-:W-:Y:S01]  /*0920*/  HADD2.F32 R205, -RZ, R40.reuse.H0_H0 ;  /* 0x20000028ffcd7230 */ /* 0x100fe20000004100 */
[----:B------:R-:W5:Y:S01]  /*0930*/  LDG.E.64 R214, desc[UR8][R12.64] ;  /* 0x000000080cd67981 */ /* 0x000f62000c1e1b00 */
[----:B------:R-:W-:Y:S02]  /*0940*/  HADD2.F32 R201, -RZ, R41.H0_H0 ;  /* 0x20000029ffc97230 */ /* 0x000fe40000004100 */
[----:B------:R-:W-:Y:S02]  /*0950*/  HADD2.F32 R202, -RZ, R40.H1_H1 ;  /* 0x30000028ffca7230 */ /* 0x000fe40000004100 */
[----:B0-----:R-:W-:-:S05]  /*0960*/  @P3 IMAD.WIDE.U32 R6, R4, 0x8, R6 ;  /* 0x0000000804063825 */ /* 0x001fca00078e0006 */
[----:B------:R0:W5:Y:S01]  /*0970*/  @P3 LDG.E.64 R222, desc[UR8][R6.64] ;  /* 0x0000000806de3981 */ /* 0x000162000c1e1b00 */
[----:B-1----:R-:W-:-:S05]  /*0980*/  @P0 IMAD.WIDE.U32 R164, R4, 0x20, R164 ;  /* 0x0000002004a40825 */ /* 0x002fca00078e00a4 */
[----:B------:R-:W5:Y:S01]  /*0990*/  @P0 LDG.E.128 R120, desc[UR8][R164.64] ;  /* 0x00000008a4780981 */ /* 0x000f62000c1e1d00 */
[----:B0-----:R-:W-:-:S03]  /*09a0*/  HADD2.F32 R7, -RZ, R41.H1_H1 ;  /* 0x30000029ff077230 */ /* 0x001fc60000004100 */
[----:B------:R0:W5:Y:S01]  /*09b0*/  @P0 LDG.E.128 R124, desc[UR8][R164.64+0x10] ;  /* 0x00001008a47c0981 */ /* 0x000162000c1e1d00 */
[----:B------:R-:W-:Y:S01]  /*09c0*/  IADD3 R227, PT, PT, R4, 0x20, RZ ;  /* 0x0000002004e37810 */ /* 0x000fe20007ffe0ff */
[C---:B---3--:R-:W-:Y:S01]  /*09d0*/  FADD.FTZ R207, -R206.reuse, R8 ;  /* 0x00000008cecf7221 */ /* 0x048fe20000010100 */
[C---:B------:R-:W-:Y:S01]  /*09e0*/  FADD.FTZ R203, -R206.reuse, R10 ;  /* 0x0000000acecb7221 */ /* 0x040fe20000010100 */
[C---:B------:R-:W-:Y:S01]  /*09f0*/  FADD.FTZ R167, -R206.reuse, R11 ;  /* 0x0000000bcea77221 */ /* 0x040fe20000010100 */
[----:B------:R-:W-:Y:S01]  /*0a00*/  FADD.FTZ R9, -R206, R9 ;  /* 0x00000009ce097221 */ /* 0x000fe20000010100 */
[C---:B-----5:R-:W-:Y:S01]  /*0a10*/  FMUL.FTZ R207, R170.reuse, R207 ;  /* 0x000000cfaacf7220 */ /* 0x060fe20000410000 */
[----:B------:R-:W-:Y:S01]  /*0a20*/  FMUL.FTZ R203, R170, R203 ;  /* 0x000000cbaacb7220 */ /* 0x000fe20000410000 */
[----:B----4-:R-:W-:Y:S02]  /*0a30*/  HADD2.F32 R8, -RZ, R156.H0_H0 ;  /* 0x2000009cff087230 */ /* 0x010fe40000004100 */
[----:B------:R-:W-:-:S02]  /*0a40*/  HADD2.F32 R11, -RZ, R157.H0_H0 ;  /* 0x2000009dff0b7230 */ /* 0x000fc40000004100 */
[----:B------:R-:W-:Y:S01]  /*0a50*/  FADD.FTZ R13, -R206, R160 ;  /* 0x000000a0ce0d7221 */ /* 0x000fe20000010100 */
[----:B------:R-:W-:Y:S02]  /*0a60*/  HADD2.F32 R10, -RZ, R156.H1_H1 ;  /* 0x3000009cff0a7230 */ /* 0x000fe40000004100 */
[-C--:B------:R-:W-:Y:S01]  /*0a70*/  FMUL.FTZ R205, R205, R8.reuse ;  /* 0x00000008cdcd7220 */ /* 0x080fe20000410000 */
[----:B------:R-:W-:Y:S02]  /*0a80*/  HADD2.F32 R14, -RZ, R157.H1_H1 ;  /* 0x3000009dff0e7230 */ /* 0x000fe40000004100 */
[----:B------:R-:W-:Y:S01]  /*0a90*/  FADD.FTZ R84, R84, R8 ;  /* 0x0000000854547221 */ /* 0x000fe20000010000 */
[----:B------:R-:W-:Y:S01]  /*0aa0*/  FFMA.FTZ R56, R207, R8, R56 ;  /* 0x00000008cf387223 */ /* 0x000fe20000010038 */
[----:B------:R-:W-:Y:S01]  /*0ab0*/  FMUL.FTZ R204, R170, R9 ;  /* 0x00000009aacc7220 */ /* 0x000fe20000410000 */
[-C--:B------:R-:W-:Y:S01]  /*0ac0*/  FMUL.FTZ R201, R201, R11.reuse ;  /* 0x0000000bc9c97220 */ /* 0x080fe20000410000 */
[----:B------:R-:W-:Y:S01]  /*0ad0*/  FADD.FTZ R86, R86, R11 ;  /* 0x0000000b56567221 */ /* 0x000fe20000010000 */
[----:B------:R-:W-:Y:S01]  /*0ae0*/  FFMA.FTZ R58, R203, R11, R58 ;  /* 0x0000000bcb3a7223 */ /* 0x000fe2000001003a */
[----:B------:R-:W-:Y:S01]  /*0af0*/  FMUL.FTZ R6, R170, R167 ;  /* 0x000000a7aa067220 */ /* 0x000fe20000410000 */
[----:B------:R-:W-:-:S02]  /*0b00*/  HADD2.F32 R157, -RZ, R158.H0_H0 ;  /* 0x2000009eff9d7230 */ /* 0x000fc40000004100 */
[----:B------:R-:W-:Y:S01]  /*0b10*/  FMUL.FTZ R202, R202, R10 ;  /* 0x0000000acaca7220 */ /* 0x000fe20000410000 */
[----:B------:R-:W-:Y:S02]  /*0b20*/  HADD2.F32 R8, -RZ, R42.H0_H0 ;  /* 0x2000002aff087230 */ /* 0x000fe40000004100 */
[----:B------:R-:W-:Y:S01]  /*0b30*/  FMUL.FTZ R9, R170, R13 ;  /* 0x0000000daa097220 */ /* 0x000fe20000410000 */
[----:B------:R-:W-:Y:S01]  /*0b40*/  FADD.FTZ R11, RZ, R205 ;  /* 0x000000cdff0b7221 */ /* 0x000fe20000010000 */
[----:B------:R-:W-:Y:S01]  /*0b50*/  FFMA.FTZ R13, R207, R205, RZ ;  /* 0x000000cdcf0d7223 */ /* 0x000fe200000100ff */
[-C--:B------:R-:W-:Y:S01]  /*0b60*/  FMUL.FTZ R7, R7, R14.reuse ;  /* 0x0000000e07077220 */ /* 0x080fe20000410000 */
[----:B------:R-:W-:Y:S01]  /*0b70*/  FADD.FTZ R87, R87, R14 ;  /* 0x0000000e57577221 */ /* 0x000fe20000010000 */
[----:B------:R-:W-:Y:S01]  /*0b80*/  FFMA.FTZ R59, R6, R14, R59 ;  /* 0x0000000e063b7223 */ /* 0x000fe2000001003b */
[----:B------:R-:W-:Y:S01]  /*0b90*/  FADD.FTZ R14, R11, R202 ;  /* 0x000000ca0b0e7221 */ /* 0x000fe20000010000 */
[-C--:B------:R-:W-:Y:S01]  /*0ba0*/  FMUL.FTZ R8, R8, R157.reuse ;  /* 0x0000009d08087220 */ /* 0x080fe20000410000 */
[----:B------:R-:W-:Y:S01]  /*0bb0*/  FADD.FTZ R88, R88, R157 ;  /* 0x0000009d58587221 */ /* 0x000fe20000010000 */
[----:B------:R-:W-:Y:S01]  /*0bc0*/  FFMA.FTZ R60, R9, R157, R60 ;  /* 0x0000009d093c7223 */ /* 0x000fe2000001003c */
[----:B------:R-:W-:Y:S01]  /*0bd0*/  FFMA.FTZ R16, R204, R202, R13 ;  /* 0x000000cacc107223 */ /* 0x000fe2000001000d */
[----:B0-----:R-:W-:-:S02]  /*0be0*/  HADD2.F32 R164, -RZ, R159.H0_H0 ;  /* 0x2000009fffa47230 */ /* 0x001fc40000004100 */
[----:B------:R-:W-:Y:S02]  /*0bf0*/  HADD2.F32 R157, -RZ, R43.H0_H0 ;  /* 0x2000002bff9d7230 */ /* 0x000fe40000004100 */
[----:B------:R-:W-:Y:S01]  /*0c00*/  FADD.FTZ R14, R14, R201 ;  /* 0x000000c90e0e7221 */ /* 0x000fe20000010000 */
[----:B------:R-:W-:Y:S01]  /*0c10*/  FFMA.FTZ R13, R203, R201, R16 ;  /* 0x000000c9cb0d7223 */ /* 0x000fe20000010010 */
[----:B------:R-:W-:Y:S02]  /*0c20*/  HADD2.F32 R156, -RZ, R159.H1_H1 ;  /* 0x3000009fff9c7230 */ /* 0x000fe40000004100 */
[----:B------:R-:W-:Y:S01]  /*0c30*/  FADD.FTZ R85, R85, R10 ;  /* 0x0000000a55557221 */ /* 0x000fe20000010000 */
[----:B------:R-:W-:Y:S01]  /*0c40*/  FFMA.FTZ R57, R204, R10, R57 ;  /* 0x0000000acc397223 */ /* 0x000fe20000010039 */
[----:B------:R-:W-:Y:S01]  /*0c50*/  FMUL.FTZ R11, R157, R164 ;  /* 0x000000a49d0b7220 */ /* 0x000fe20000410000 */
[----:B------:R-:W-:Y:S02]  /*0c60*/  HADD2.F32 R158, -RZ, R158.H1_H1 ;  /* 0x3000009eff9e7230 */ /* 0x000fe40000004100 */
[C---:B------:R-:W-:Y:S01]  /*0c70*/  FADD.FTZ R161, -R206.reuse, R161 ;  /* 0x000000a1cea17221 */ /* 0x040fe20000010100 */
[----:B------:R-:W-:Y:S01]  /*0c80*/  FADD.FTZ R159, -R206, R162 ;  /* 0x000000a2ce9f7221 */ /* 0x000fe20000010100 */
[----:B------:R-:W-:-:S02]  /*0c90*/  HADD2.F32 R10, -RZ, R42.H1_H1 ;  /* 0x3000002aff0a7230 */ /* 0x000fc40000004100 */
        /* <DEDUP_REMOVED lines=8> */
[----:B------:R-:W-:Y:S01]  /*0d20*/  FFMA.FTZ R61, R12, R158, R61 ;  /* 0x0000009e0c3d7223 */ /* 0x000fe2000001003d */
[----:B------:R-:W-:Y:S02]  /*0d30*/  HADD2.F32 R161, -RZ, R43.H1_H1 ;  /* 0x3000002bffa17230 */ /* 0x000fe40000004100 */
        /* <DEDUP_REMOVED lines=13> */
.L_x_3613:
[----:B------:R-:W-:Y:S05]  /*0e10*/  BSYNC.RECONVERGENT B1 ;  /* 0x0000000000017941 */ /* 0x000fea0003800200 */
.L_x_3612:
        /* <DEDUP_REMOVED lines=16> */
[----:B0-----:R-:W-:-:S05]  /*0f20*/  @P3 IMAD.WIDE.U32 R18, R227, 0x8, R18 ;  /* 0x00000008e3123825 */ /* 0x001fca00078e0012 */
[----:B------:R0:W5:Y:S01]  /*0f30*/  @P3 LDG.E.64 R220, desc[UR8][R18.64] ;  /* 0x0000000812dc3981 */ /* 0x000162000c1e1b00 */
[----:B-1----:R-:W-:-:S04]  /*0f40*/  @P0 IMAD.WIDE.U32 R160, R227, 0x20, R160 ;  /* 0x00000020e3a00825 */ /* 0x002fc800078e00a0 */
[----:B--2---:R-:W-:Y:S01]  /*0f50*/  IMAD.WIDE.U32 R28, R227, 0x8, R28 ;  /* 0x00000008e31c7825 */ /* 0x004fe200078e001c */
[----:B------:R-:W5:Y:S03]  /*0f60*/  @P0 LDG.E.128 R128, desc[UR8][R160.64] ;  /* 0x00000008a0800981 */ /* 0x000f66000c1e1d00 */
[--C-:B0-----:R-:W-:Y:S01]  /*0f70*/  HADD2.F32 R18, -RZ, R44.reuse.H0_H0 ;  /* 0x2000002cff127230 */ /* 0x101fe20000004100 */
[----:B------:R0:W5:Y:S01]  /*0f80*/  @P0 LDG.E.128 R132, desc[UR8][R160.64+0x10] ;  /* 0x00001008a0840981 */ /* 0x000162000c1e1d00 */
[----:B------:R-:W-:-:S03]  /*0f90*/  HADD2.F32 R19, -RZ, R44.H1_H1 ;  /* 0x3000002cff137230 */ /* 0x000fc60000004100 */
[----:B------:R1:W5:Y:S01]  /*0fa0*/  LDG.E.64 R212, desc[UR8][R28.64] ;  /* 0x000000081cd47981 */ /* 0x000362000c1e1b00 */
[----:B------:R-:W-:Y:S01]  /*0fb0*/  IADD3 R227, PT, PT, R227, 0x20, RZ ;  /* 0x00000020e3e37810 */ /* 0x000fe20007ffe0ff */
[C---:B---3--:R-:W-:Y:S01]  /*0fc0*/  FADD.FTZ R15, -R206.reuse, R20 ;  /* 0x00000014ce0f7221 */ /* 0x048fe20000010100 */
[C---:B------:R-:W-:Y:S01]  /*0fd0*/  FADD.FTZ R21, -R206.reuse, R21 ;  /* 0x00000015ce157221 */ /* 0x040fe20000010100 */
[----:B------:R-:W-:Y:S02]  /*0fe0*/  FADD.FTZ R165, -R206, R23 ;  /* 0x00000017cea57221 */ /* 0x000fe40000010100 */
[C---:B-----5:R-:W-:Y:S01]  /*0ff0*/  FMUL.FTZ R15, R170.reuse, R15 ;  /* 0x0000000faa0f7220 */ /* 0x060fe20000410000 */
[----:B------:R-:W-:Y:S01]  /*1000*/  FMUL.FTZ R20, R170, R21 ;  /* 0x00000015aa147220 */ /* 0x000fe20000410000 */
[--C-:B----4-:R-:W-:Y:S02]  /*1010*/  HADD2.F32 R17, -RZ, R24.reuse.H0_H0 ;  /* 0x20000018ff117230 */ /* 0x110fe40000004100 */
[----:B------:R-:W-:-:S02]  /*1020*/  HADD2.F32 R24, -RZ, R24.H1_H1 ;  /* 0x30000018ff187230 */ /* 0x000fc40000004100 */
[----:B------:R-:W-:Y:S02]  /*1030*/  HADD2.F32 R30, -RZ, R25.H1_H1 ;  /* 0x30000019ff1e7230 */ /* 0x000fe40000004100 */
[-C--:B------:R-:W-:Y:S01]  /*1040*/  FMUL.FTZ R18, R18, R17.reuse ;  /* 0x0000001112127220 */ /* 0x080fe20000410000 */
[----:B------:R-:W-:Y:S01]  /*1050*/  FADD.FTZ R92, R92, R17 ;  /* 0x000000115c5c7221 */ /* 0x000fe20000010000 */
[----:B------:R-:W-:Y:S01]  /*1060*/  FFMA.FTZ R64, R15, R17, R64 ;  /* 0x000000110f407223 */ /* 0x000fe20000010040 */
[-C--:B------:R-:W-:Y:S01]  /*1070*/  FMUL.FTZ R17, R19, R24.reuse ;  /* 0x0000001813117220 */ /* 0x080fe20000410000 */
[----:B------:R-:W-:Y:S01]  /*1080*/  FADD.FTZ R93, R93, R24 ;  /* 0x000000185d5d7221 */ /* 0x000fe20000010000 */
[----:B------:R-:W-:Y:S01]  /*1090*/  FFMA.FTZ R65, R20, R24, R65 ;  /* 0x0000001814417223 */ /* 0x000fe20000010041 */
[----:B------:R-:W-:Y:S02]  /*10a0*/  HADD2.F32 R21, -RZ, R45.H1_H1 ;  /* 0x3000002dff157230 */ /* 0x000fe40000004100 */
[----:B------:R-:W-:Y:S01]  /*10b0*/  FMUL.FTZ R24, R170, R165 ;  /* 0x000000a5aa187220 */ /* 0x000fe20000410000 */
[----:B------:R-:W-:Y:S01]  /*10c0*/  FADD.FTZ R163, -R206, R22 ;  /* 0x00000016cea37221 */ /* 0x000fe20000010100 */
[----:B------:R-:W-:-:S02]  /*10d0*/  HADD2.F32 R23, -RZ, R25.H0_H0 ;  /* 0x20000019ff177230 */ /* 0x000fc40000004100 */
[----:B------:R-:W-:Y:S01]  /*10e0*/  FADD.FTZ R95, R95, R30 ;  /* 0x0000001e5f5f7221 */ /* 0x000fe20000010000 */
[----:B------:R-:W-:Y:S02]  /*10f0*/  HADD2.F32 R22, -RZ, R45.H0_H0 ;  /* 0x2000002dff167230 */ /* 0x000fe40000004100 */
[-C--:B------:R-:W-:Y:S01]  /*1100*/  FMUL.FTZ R21, R21, R30.reuse ;  /* 0x0000001e15157220 */ /* 0x080fe20000410000 */
[----:B------:R-:W-:Y:S01]  /*1110*/  FFMA.FTZ R67, R24, R30, R67 ;  /* 0x0000001e18437223 */ /* 0x000fe20000010043 */
[--C-:B------:R-:W-:Y:S02]  /*1120*/  HADD2.F32 R229, -RZ, R27.reuse.H0_H0 ;  /* 0x2000001bffe57230 */ /* 0x100fe40000004100 */
[----:B------:R-:W-:Y:S01]  /*1130*/  FADD.FTZ R30, R225, R18 ;  /* 0x00000012e11e7221 */ /* 0x000fe20000010000 */
[----:B0-----:R-:W-:Y:S02]  /*1140*/  HADD2.F32 R160, -RZ, R27.H1_H1 ;  /* 0x3000001bffa07230 */ /* 0x001fe40000004100 */
[----:B------:R-:W-:Y:S01]  /*1150*/  FFMA.FTZ R27, R15, R18, R224 ;  /* 0x000000120f1b7223 */ /* 0x000fe200000100e0 */
[----:B------:R-:W-:Y:S01]  /*1160*/  FMUL.FTZ R22, R22, R23 ;  /* 0x0000001716167220 */ /* 0x000fe20000410000 */
[----:B-1----:R-:W-:Y:S01]  /*1170*/  FADD.FTZ R29, R30, R17 ;  /* 0x000000111e1d7221 */ /* 0x002fe20000010000 */
[----:B------:R-:W-:Y:S01]  /*1180*/  FMUL.FTZ R19, R170, R163 ;  /* 0x000000a3aa137220 */ /* 0x000fe20000410000 */
[----:B------:R-:W-:Y:S01]  /*1190*/  FFMA.FTZ R30, R20, R17, R27 ;  /* 0x00000011141e7223 */ /* 0x000fe2000001001b */
[----:B------:R-:W-:-:S02]  /*11a0*/  HADD2.F32 R167, -RZ, R26.H0_H0 ;  /* 0x2000001affa77230 */ /* 0x000fc40000004100 */
[C---:B------:R-:W-:Y:S01]  /*11b0*/  FADD.FTZ R25, -R206.reuse, R156 ;  /* 0x0000009cce197221 */ /* 0x040fe20000010100 */
[----:B------:R-:W-:Y:S02]  /*11c0*/  HADD2.F32 R162, -RZ, R26.H1_H1 ;  /* 0x3000001affa27230 */ /* 0x000fe40000004100 */
[----:B------:R-:W-:Y:S01]  /*11d0*/  FADD.FTZ R157, -R206, R157 ;  /* 0x0000009dce9d7221 */ /* 0x000fe20000010100 */
[--C-:B------:R-:W-:Y:S02]  /*11e0*/  HADD2.F32 R26, -RZ, R46.reuse.H0_H0 ;  /* 0x2000002eff1a7230 */ /* 0x100fe40000004100 */
[----:B------:R-:W-:Y:S01]  /*11f0*/  FADD.FTZ R156, R29, R22 ;  /* 0x000000161d9c7221 */ /* 0x000fe20000010000 */
[C---:B------:R-:W-:Y:S01]  /*1200*/  FFMA.FTZ R29, R19.reuse, R22, R30 ;  /* 0x00000016131d7223 */ /* 0x040fe2000001001e */
[----:B------:R-:W-:Y:S01]  /*1210*/  FADD.FTZ R94, R94, R23 ;  /* 0x000000175e5e7221 */ /* 0x000fe20000010000 */
[----:B------:R-:W-:Y:S01]  /*1220*/  FFMA.FTZ R66, R19, R23, R66 ;  /* 0x0000001713427223 */ /* 0x000fe20000010042 */
[C---:B------:R-:W-:Y:S01]  /*1230*/  FMUL.FTZ R23, R170.reuse, R25 ;  /* 0x00000019aa177220 */ /* 0x040fe20000410000 */
[----:B------:R-:W-:Y:S01]  /*1240*/  FMUL.FTZ R28, R170, R157 ;  /* 0x0000009daa1c7220 */ /* 0x000fe20000410000 */
[----:B------:R-:W-:-:S02]  /*1250*/  HADD2.F32 R25, -RZ, R46.H1_H1 ;  /* 0x3000002eff197230 */ /* 0x000fc40000004100 */
[----:B------:R-:W-:Y:S01]  /*1260*/  FMUL.FTZ R26, R26, R167 ;  /* 0x000000a71a1a7220 */ /* 0x000fe20000410000 */
[----:B------:R-:W-:Y:S01]  /*1270*/  FADD.FTZ R157, R156, R21 ;  /* 0x000000159c9d7221 */ /* 0x000fe20000010000 */
[----:B------:R-:W-:Y:S01]  /*1280*/  FFMA.FTZ R30, R24, R21, R29 ;  /* 0x00000015181e7223 */ /* 0x000fe2000001001d */
[----:B------:R-:W-:Y:S01]  /*1290*/  FADD.FTZ R161, -R206, R158 ;  /* 0x0000009ecea17221 */ /* 0x000fe20000010100 */
[--C-:B------:R-:W-:Y:S02]  /*12a0*/  HADD2.F32 R158, -RZ, R47.reuse.H0_H0 ;  /* 0x2000002fff9e7230 */ /* 0x100fe40000004100 */
[----:B------:R-:W-:Y:S01]  /*12b0*/  FADD.FTZ R156, R157, R26 ;  /* 0x0000001a9d9c7221 */ /* 0x000fe20000010000 */
[----:B------:R-:W-:Y:S01]  /*12c0*/  FMUL.FTZ R25, R25, R162 ;  /* 0x000000a219197220 */ /* 0x000fe20000410000 */
[----:B------:R-:W-:Y:S01]  /*12d0*/  FFMA.FTZ R157, R23, R26, R30 ;  /* 0x0000001a179d7223 */ /* 0x000fe2000001001e */
[----:B------:R-:W-:Y:S02]  /*12e0*/  HADD2.F32 R163, -RZ, R47.H1_H1 ;  /* 0x3000002fffa37230 */ /* 0x000fe40000004100 */
        /* <DEDUP_REMOVED lines=19> */
.L_x_3615:
[----:B------:R-:W-:Y:S05]  /*1420*/  BSYNC.RECONVERGENT B1 ;  /* 0x0000000000017941 */ /* 0x000fea0003800200 */
.L_x_3614:
        /* <DEDUP_REMOVED lines=17> */
[----:B------:R-:W5:Y:S01]  /*1540*/  LDG.E.64 R208, desc[UR8][R174.64] ;  /* 0x00000008aed07981 */ /* 0x000f62000c1e1b00 */
[----:B0-----:R-:W-:-:S05]  /*1550*/  @P3 IMAD.WIDE.U32 R172, R227, 0x8, R172 ;  /* 0x00000008e3ac3825 */ /* 0x001fca00078e00ac */
[----:B------:R0:W5:Y:S01]  /*1560*/  @P3 LDG.E.64 R218, desc[UR8][R172.64] ;  /* 0x00000008acda3981 */ /* 0x000162000c1e1b00 */
[----:B-1----:R-:W-:-:S05]  /*1570*/  @P0 IMAD.WIDE.U32 R176, R227, 0x20, R176 ;  /* 0x00000020e3b00825 */ /* 0x002fca00078e00b0 */
[----:B------:R-:W5:Y:S01]  /*1580*/  @P0 LDG.E.128 R136, desc[UR8][R176.64] ;  /* 0x00000008b0880981 */ /* 0x000f62000c1e1d00 */
[----:B0-----:R-:W-:Y:S02]  /*1590*/  HADD2.F32 R172, -RZ, R48.H0_H0 ;  /* 0x20000030ffac7230 */ /* 0x001fe40000004100 */
[--C-:B------:R-:W-:Y:S01]  /*15a0*/  HADD2.F32 R173, -RZ, R49.reuse.H1_H1 ;  /* 0x30000031ffad7230 */ /* 0x100fe20000004100 */
[----:B------:R0:W5:Y:S02]  /*15b0*/  @P0 LDG.E.128 R140, desc[UR8][R176.64+0x10] ;  /* 0x00001008b08c0981 */ /* 0x000164000c1e1d00 */
[----:B0-----:R-:W-:Y:S02]  /*15c0*/  HADD2.F32 R176, -RZ, R49.H0_H0 ;  /* 0x20000031ffb07230 */ /* 0x001fe40000004100 */
[----:B------:R-:W-:Y:S01]  /*15d0*/  HADD2.F32 R177, -RZ, R50.H1_H1 ;  /* 0x30000032ffb17230 */ /* 0x000fe20000004100 */
[----:B------:R-:W-:Y:S01]  /*15e0*/  IADD3 R227, PT, PT, R227, 0x20, RZ ;  /* 0x00000020e3e37810 */ /* 0x000fe20007ffe0ff */
[C---:B---3--:R-:W-:Y:S01]  /*15f0*/  FADD.FTZ R31, -R206.reuse, R156 ;  /* 0x0000009cce1f7221 */ /* 0x048fe20000010100 */
[C---:B------:R-:W-:Y:S01]  /*1600*/  FADD.FTZ R169, -R206.reuse, R157 ;  /* 0x0000009dcea97221 */ /* 0x040fe20000010100 */
[----:B------:R-:W-:-:S02]  /*1610*/  FADD.FTZ R179, -R206, R159 ;  /* 0x0000009fceb37221 */ /* 0x000fc40000010100 */
[----:B-----5:R-:W-:Y:S01]  /*1620*/  FMUL.FTZ R31, R170, R31 ;  /* 0x0000001faa1f7220 */ /* 0x020fe20000410000 */
[----:B------:R-:W-:Y:S01]  /*1630*/  FADD.FTZ R171, -R206, R158 ;  /* 0x0000009eceab7221 */ /* 0x000fe20000010100 */
[--C-:B----4-:R-:W-:Y:S02]  /*1640*/  HADD2.F32 R157, -RZ, R160.reuse.H0_H0 ;  /* 0x200000a0ff9d7230 */ /* 0x110fe40000004100 */
[----:B------:R-:W-:Y:S01]  /*1650*/  FMUL.FTZ R178, R170, R179 ;  /* 0x000000b3aab27220 */ /* 0x000fe20000410000 */
[----:B------:R-:W-:Y:S02]  /*1660*/  HADD2.F32 R160, -RZ, R160.H1_H1 ;  /* 0x300000a0ffa07230 */ /* 0x000fe40000004100 */
[--C-:B------:R-:W-:Y:S02]  /*1670*/  HADD2.F32 R159, -RZ, R161.reuse.H0_H0 ;  /* 0x200000a1ff9f7230 */ /* 0x100fe40000004100 */
[----:B------:R-:W-:Y:S01]  /*1680*/  FMUL.FTZ R172, R172, R157 ;  /* 0x0000009dacac7220 */ /* 0x000fe20000410000 */
[----:B------:R-:W-:-:S02]  /*1690*/  HADD2.F32 R180, -RZ, R161.H1_H1 ;  /* 0x300000a1ffb47230 */ /* 0x000fc40000004100 */
[----:B------:R-:W-:Y:S01]  /*16a0*/  FADD.FTZ R100, R100, R157 ;  /* 0x0000009d64647221 */ /* 0x000fe20000010000 */
[----:B------:R-:W-:Y:S02]  /*16b0*/  HADD2.F32 R158, -RZ, R48.H1_H1 ;  /* 0x30000030ff9e7230 */ /* 0x000fe40000004100 */
[----:B------:R-:W-:Y:S01]  /*16c0*/  FFMA.FTZ R72, R31, R157, R72 ;  /* 0x0000009d1f487223 */ /* 0x000fe20000010048 */
[----:B------:R-:W-:Y:S02]  /*16d0*/  HADD2.F32 R161, -RZ, R162.H0_H0 ;  /* 0x200000a2ffa17230 */ /* 0x000fe40000004100 */
[----:B------:R-:W-:Y:S02]  /*16e0*/  HADD2.F32 R157, -RZ, R50.H0_H0 ;  /* 0x20000032ff9d7230 */ /* 0x000fe40000004100 */
[----:B------:R-:W-:Y:S01]  /*16f0*/  FMUL.FTZ R174, R170, R169 ;  /* 0x000000a9aaae7220 */ /* 0x000fe20000410000 */
[----:B------:R-:W-:Y:S01]  /*1700*/  FMUL.FTZ R169, R158, R160 ;  /* 0x000000a09ea97220 */ /* 0x000fe20000410000 */
[----:B------:R-:W-:Y:S01]  /*1710*/  FMUL.FTZ R171, R170, R171 ;  /* 0x000000abaaab7220 */ /* 0x000fe20000410000 */
[-C--:B------:R-:W-:Y:S01]  /*1720*/  FMUL.FTZ R173, R173, R180.reuse ;  /* 0x000000b4adad7220 */ /* 0x080fe20000410000 */
        /* <DEDUP_REMOVED lines=9> */
[C---:B------:R-:W-:Y:S01]  /*17c0*/  FFMA.FTZ R158, R174.reuse, R169, R157 ;  /* 0x000000a9ae9e7223 */ /* 0x040fe2000001009d */
[----:B------:R-:W-:Y:S01]  /*17d0*/  FADD.FTZ R101, R101, R160 ;  /* 0x000000a065657221 */ /* 0x000fe20000010000 */
[----:B------:R-:W-:Y:S01]  /*17e0*/  FFMA.FTZ R73, R174, R160, R73 ;  /* 0x000000a0ae497223 */ /* 0x000fe20000010049 */
[----:B------:R-:W-:Y:S01]  /*17f0*/  FADD.FTZ R175, -R206, R164 ;  /* 0x000000a4ceaf7221 */ /* 0x000fe20000010100 */
[----:B------:R-:W-:Y:S01]  /*1800*/  FADD.FTZ R160, R159, R176 ;  /* 0x000000b09fa07221 */ /* 0x000fe20000010000 */
[----:B------:R-:W-:Y:S01]  /*1810*/  FFMA.FTZ R157, R171, R176, R158 ;  /* 0x000000b0ab9d7223 */ /* 0x000fe2000001009e */
[----:B------:R-:W-:-:S02]  /*1820*/  HADD2.F32 R162, -RZ, R162.H1_H1 ;  /* 0x300000a2ffa27230 */ /* 0x000fc40000004100 */
[----:B------:R-:W-:Y:S01]  /*1830*/  FADD.FTZ R165, -R206, R165 ;  /* 0x000000a5cea57221 */ /* 0x000fe20000010100 */
[----:B------:R-:W-:Y:S01]  /*1840*/  FMUL.FTZ R175, R170, R175 ;  /* 0x000000afaaaf7220 */ /* 0x000fe20000410000 */
[----:B------:R-:W-:Y:S01]  /*1850*/  FADD.FTZ R159, R160, R173 ;  /* 0x000000ada09f7221 */ /* 0x000fe20000010000 */
[----:B------:R-:W-:Y:S01]  /*1860*/  FFMA.FTZ R158, R178, R173, R157 ;  /* 0x000000adb29e7223 */ /* 0x000fe2000001009d */
[----:B------:R-:W-:Y:S02]  /*1870*/  HADD2.F32 R183, -RZ, R163.H0_H0 ;  /* 0x200000a3ffb77230 */ /* 0x000fe40000004100 */
[----:B------:R-:W-:Y:S01]  /*1880*/  FADD.FTZ R181, -R206, R166 ;  /* 0x000000a6ceb57221 */ /* 0x000fe20000010100 */
[----:B------:R-:W-:Y:S02]  /*1890*/  HADD2.F32 R179, -RZ, R51.H0_H0 ;  /* 0x20000033ffb37230 */ /* 0x000fe40000004100 */
[----:B------:R-:W-:Y:S01]  /*18a0*/  FMUL.FTZ R177, R177, R162 ;  /* 0x000000a2b1b17220 */ /* 0x000fe20000410000 */
[----:B------:R-:W-:Y:S01]  /*18b0*/  FMUL.FTZ R182, R170, R165 ;  /* 0x000000a5aab67220 */ /* 0x000fe20000410000 */
[----:B------:R-:W-:Y:S01]  /*18c0*/  FADD.FTZ R160, R159, R180 ;  /* 0x000000b49fa07221 */ /* 0x000fe20000010000 */
[C---:B------:R-:W-:Y:S01]  /*18d0*/  FFMA.FTZ R157, R175.reuse, R180, R158 ;  /* 0x000000b4af9d7223 */ /* 0x040fe2000001009e */
[----:B------:R-:W-:Y:S01]  /*18e0*/  FADD.FTZ R104, R104, R161 ;  /* 0x000000a168687221 */ /* 0x000fe20000010000 */
[----:B------:R-:W-:Y:S01]  /*18f0*/  FFMA.FTZ R76, R175, R161, R76 ;  /* 0x000000a1af4c7223 */ /* 0x000fe2000001004c */
[----:B------:R-:W-:-:S02]  /*1900*/  HADD2.F32 R156, -RZ, R163.H1_H1 ;  /* 0x300000a3ff9c7230 */ /* 0x000fc40000004100 */
[----:B------:R-:W-:Y:S01]  /*1910*/  FMUL.FTZ R181, R170, R181 ;  /* 0x000000b5aab57220 */ /* 0x000fe20000410000 */
[----:B------:R-:W-:Y:S02]  /*1920*/  HADD2.F32 R161, -RZ, R51.H1_H1 ;  /* 0x30000033ffa17230 */ /* 0x000fe40000004100 */
        /* <DEDUP_REMOVED lines=16> */
.L_x_3617:
[----:B------:R-:W-:Y:S05]  /*1a30*/  BSYNC.RECONVERGENT B1 ;  /* 0x0000000000017941 */ /* 0x000fea0003800200 */
.L_x_3616:
        /* <DEDUP_REMOVED lines=21> */
[----:B------:R-:W5:Y:S01]  /*1b90*/  @P0 LDG.E.128 R36, desc[UR8][R190.64] ;  /* 0x00000008be240981 */ /* 0x000f62000c1e1d00 */
[----:B0-----:R-:W-:-:S03]  /*1ba0*/  HADD2.F32 R186, -RZ, R52.H0_H0 ;  /* 0x20000034ffba7230 */ /* 0x001fc60000004100 */
[----:B------:R0:W5:Y:S01]  /*1bb0*/  @P0 LDG.E.128 R32, desc[UR8][R190.64+0x10] ;  /* 0x00001008be200981 */ /* 0x000162000c1e1d00 */
[----:B------:R-:W-:Y:S02]  /*1bc0*/  HADD2.F32 R187, -RZ, R52.H1_H1 ;  /* 0x30000034ffbb7230 */ /* 0x000fe40000004100 */
[--C-:B0-----:R-:W-:Y:S02]  /*1bd0*/  HADD2.F32 R191, -RZ, R53.reuse.H1_H1 ;  /* 0x30000035ffbf7230 */ /* 0x101fe40000004100 */
[----:B------:R-:W-:Y:S02]  /*1be0*/  HADD2.F32 R190, -RZ, R53.H0_H0 ;  /* 0x20000035ffbe7230 */ /* 0x000fe40000004100 */
[----:B------:R-:W-:Y:S02]  /*1bf0*/  HADD2.F32 R194, -RZ, R54.H0_H0 ;  /* 0x20000036ffc27230 */ /* 0x000fe40000004100 */
[----:B------:R-:W-:Y:S02]  /*1c00*/  HADD2.F32 R198, -RZ, R55.H0_H0 ;  /* 0x20000037ffc67230 */ /* 0x000fe40000004100 */
[C---:B---3--:R-:W-:Y:S01]  /*1c10*/  FADD.FTZ R193, -R206.reuse, R157 ;  /* 0x0000009dcec17221 */ /* 0x048fe20000010100 */
[C---:B------:R-:W-:Y:S01]  /*1c20*/  FADD.FTZ R197, -R206.reuse, R159 ;  /* 0x0000009fcec57221 */ /* 0x040fe20000010100 */
[C---:B------:R-:W-:Y:S01]  /*1c30*/  FADD.FTZ R185, -R206.reuse, R156 ;  /* 0x0000009cceb97221 */ /* 0x040fe20000010100 */
[----:B------:R-:W-:-:S02]  /*1c40*/  FADD.FTZ R195, -R206, R158 ;  /* 0x0000009ecec37221 */ /* 0x000fc40000010100 */
[C---:B-----5:R-:W-:Y:S01]  /*1c50*/  FMUL.FTZ R192, R170.reuse, R197 ;  /* 0x000000c5aac07220 */ /* 0x060fe20000410000 */
[--C-:B----4-:R-:W-:Y:S02]  /*1c60*/  HADD2.F32 R157, -RZ, R164.reuse.H0_H0 ;  /* 0x200000a4ff9d7230 */ /* 0x110fe40000004100 */
[--C-:B------:R-:W-:Y:S02]  /*1c70*/  HADD2.F32 R156, -RZ, R165.reuse.H1_H1 ;  /* 0x300000a5ff9c7230 */ /* 0x100fe40000004100 */
[----:B------:R-:W-:Y:S01]  /*1c80*/  FMUL.FTZ R185, R170, R185 ;  /* 0x000000b9aab97220 */ /* 0x000fe20000410000 */
[----:B------:R-:W-:Y:S02]  /*1c90*/  HADD2.F32 R164, -RZ, R164.H1_H1 ;  /* 0x300000a4ffa47230 */ /* 0x000fe40000004100 */
[----:B------:R-:W-:Y:S01]  /*1ca0*/  FMUL.FTZ R186, R186, R157 ;  /* 0x0000009dbaba7220 */ /* 0x000fe20000410000 */
[----:B------:R-:W-:Y:S02]  /*1cb0*/  HADD2.F32 R159, -RZ, R165.H0_H0 ;  /* 0x200000a5ff9f7230 */ /* 0x000fe40000004100 */
        /* <DEDUP_REMOVED lines=15> */
[----:B------:R-:W-:Y:S01]  /*1db0*/  FADD.FTZ R227, -R206, R161 ;  /* 0x000000a1cee37221 */ /* 0x000fe20000010100 */
[----:B------:R-:W-:-:S02]  /*1dc0*/  HADD2.F32 R161, -RZ, R166.H0_H0 ;  /* 0x200000a6ffa17230 */ /* 0x000fc40000004100 */
[----:B------:R-:W-:Y:S01]  /*1dd0*/  FADD.FTZ R199, -R206, R160 ;  /* 0x000000a0cec77221 */ /* 0x000fe20000010100 */
[----:B------:R-:W-:Y:S01]  /*1de0*/  FADD.FTZ R158, R159, R190 ;  /* 0x000000be9f9e7221 */ /* 0x000fe20000010000 */
[----:B------:R-:W-:Y:S01]  /*1df0*/  FFMA.FTZ R157, R189, R190, R156 ;  /* 0x000000bebd9d7223 */ /* 0x000fe2000001009c */
[----:B------:R-:W-:Y:S02]  /*1e00*/  HADD2.F32 R166, -RZ, R166.H1_H1 ;  /* 0x300000a6ffa67230 */ /* 0x000fe40000004100 */
[----:B------:R-:W-:Y:S01]  /*1e10*/  FMUL.FTZ R193, R170, R199 ;  /* 0x000000c7aac17220 */ /* 0x000fe20000410000 */
[----:B------:R-:W-:Y:S02]  /*1e20*/  HADD2.F32 R195, -RZ, R54.H1_H1 ;  /* 0x30000036ffc37230 */ /* 0x000fe40000004100 */
[----:B------:R-:W-:Y:S01]  /*1e30*/  FMUL.FTZ R194, R194, R161 ;  /* 0x000000a1c2c27220 */ /* 0x000fe20000410000 */
[----:B------:R-:W-:Y:S01]  /*1e40*/  FADD.FTZ R159, R158, R191 ;  /* 0x000000bf9e9f7221 */ /* 0x000fe20000010000 */
[----:B------:R-:W-:Y:S01]  /*1e50*/  FFMA.FTZ R156, R192, R191, R157 ;  /* 0x000000bfc09c7223 */ /* 0x000fe2000001009d */
[----:B------:R-:W-:Y:S01]  /*1e60*/  FADD.FTZ R231, -R206, R163 ;  /* 0x000000a3cee77221 */ /* 0x000fe20000010100 */
[----:B------:R-:W-:-:S02]  /*1e70*/  HADD2.F32 R163, -RZ, R167.H0_H0 ;  /* 0x200000a7ffa37230 */ /* 0x000fc40000004100 */
[----:B------:R-:W-:Y:S01]  /*1e80*/  FADD.FTZ R229, -R206, R162 ;  /* 0x000000a2cee57221 */ /* 0x000fe20000010100 */
[C---:B------:R-:W-:Y:S01]  /*1e90*/  FMUL.FTZ R196, R170.reuse, R227 ;  /* 0x000000e3aac47220 */ /* 0x040fe20000410000 */
[----:B------:R-:W-:Y:S01]  /*1ea0*/  FMUL.FTZ R195, R195, R166 ;  /* 0x000000a6c3c37220 */ /* 0x000fe20000410000 */
        /* <DEDUP_REMOVED lines=24> */
.L_x_3619:
[----:B------:R-:W-:Y:S05]  /*2030*/  BSYNC.RECONVERGENT B1 ;  /* 0x0000000000017941 */ /* 0x000fea0003800200 */
.L_x_3618:
        /* <DEDUP_REMOVED lines=23> */
.L_x_3673:
        /* <DEDUP_REMOVED lines=37> */
[----:B------:R-:W-:-:S02]  /*2400*/  FSEL R225, R161, RZ, P0 ;  /* 0x000000ffa1e17208 */ /* 0x000fc40000000000 */
[----:B------:R-:W-:Y:S01]  /*2410*/  LOP3.LUT P6, RZ, R215, 0xff, RZ, 0xc0, !PT ;  /* 0x000000ffd7ff7812 */ /* 0x000fe200078cc0ff */
[----:B------:R-:W-:Y:S01]  /*2420*/  FADD.FTZ R161, R10, -R159 ;  /* 0x8000009f0aa17221 */ /* 0x000fe20000010000 */
[----:B------:R-:W-:Y:S01]  /*2430*/  FADD.FTZ R159, R201, -R156 ;  /* 0x8000009cc99f7221 */ /* 0x000fe20000010000 */
[-CC-:B------:R-:W-:Y:S01]  /*2440*/  FFMA.FTZ R156, R207, R166.reuse, R167.reuse ;  /* 0x000000a6cf9c7223 */ /* 0x180fe200000100a7 */
[----:B0-----:R-:W-:Y:S01]  /*2450*/  FSEL R162, R157, RZ, P6 ;  /* 0x000000ff9da27208 */ /* 0x001fe20003000000 */
[----:B------:R-:W-:Y:S01]  /*2460*/  FMUL.FTZ R160, R170, R161 ;  /* 0x000000a1aaa07220 */ /* 0x000fe20000410000 */
[----:B------:R-:W-:Y:S01]  /*2470*/  FFMA.FTZ R157, R204, R166, R167 ;  /* 0x000000a6cc9d7223 */ /* 0x000fe200000100a7 */
[----:B------:R-:W-:Y:S01]  /*2480*/  FADD.FTZ R161, R7, -R158 ;  /* 0x8000009e07a17221 */ /* 0x000fe20000010000 */
        /* <DEDUP_REMOVED lines=26> */
.L_x_3625:
[-CC-:B------:R-:W-:Y:S01]  /*2630*/  FFMA.FTZ R82, R13, R166.reuse, R167.reuse ;  /* 0x000000a60d527223 */ /* 0x180fe200000100a7 */
[-CC-:B------:R-:W-:Y:S01]  /*2640*/  FFMA.FTZ R81, R16, R166.reuse, R167.reuse ;  /* 0x000000a610517223 */ /* 0x180fe200000100a7 */
[-C--:B------:R-:W-:Y:S01]  /*2650*/  FFMA.FTZ R80, R207, R166.reuse, R167 ;  /* 0x000000a6cf507223 */ /* 0x080fe200000100a7 */
[----:B------:R-:W-:Y:S01]  /*2660*/  ISETP.GE.U32.AND P0, PT, R214, RZ, PT ;  /* 0x000000ffd600720c */ /* 0x000fe20003f06070 */
        /* <DEDUP_REMOVED lines=9> */
[----:B------:R-:W-:Y:S01]  /*2700*/  FMUL.FTZ R83, R155, UR13 ;  /* 0x0000000d9b537c20 */ /* 0x000fe20008410000 */
[-CC-:B------:R-:W-:Y:S01]  /*2710*/  FFMA.FTZ R152, R6, R166.reuse, R167.reuse ;  /* 0x000000a606987223 */ /* 0x180fe200000100a7 */
[----:B------:R-:W-:Y:S01]  /*2720*/  FMUL.FTZ R81, R80, UR13 ;  /* 0x0000000d50517c20 */ /* 0x000fe20008410000 */
[-CC-:B------:R-:W-:Y:S01]  /*2730*/  FFMA.FTZ R157, R9, R166.reuse, R167.reuse ;  /* 0x000000a6099d7223 */ /* 0x180fe200000100a7 */
[----:B0-----:R-:W-:Y:S01]  /*2740*/  FSEL R162, R82, RZ, P6 ;  /* 0x000000ff52a27208 */ /* 0x001fe20003000000 */
[-C--:B------:R-:W-:Y:S01]  /*2750*/  FFMA.FTZ R82, R203, R166.reuse, R167 ;  /* 0x000000a6cb527223 */ /* 0x080fe200000100a7 */
[----:B------:R-:W-:Y:S01]  /*2760*/  FSEL R225, R83, RZ, P0 ;  /* 0x000000ff53e17208 */ /* 0x000fe20000000000 */
[----:B------:R-:W-:Y:S01]  /*2770*/  FADD.FTZ R153, R7, -R152 ;  /* 0x8000009807997221 */ /* 0x000fe20000010000 */
[----:B------:R-:W-:Y:S01]  /*2780*/  LOP3.LUT P6, RZ, R214, 0xff, RZ, 0xc0, !PT ;  /* 0x000000ffd6ff7812 */ /* 0x000fe200078cc0ff */
[----:B------:R-:W-:Y:S01]  /*2790*/  FADD.FTZ R83, R201, -R82 ;  /* 0x80000052c9537221 */ /* 0x000fe20000010000 */
[----:B------:R-:W-:Y:S01]  /*27a0*/  FADD.FTZ R157, R8, -R157 ;  /* 0x8000009d089d7221 */ /* 0x000fe20000010000 */
[-CC-:B------:R-:W-:Y:S01]  /*27b0*/  FFMA.FTZ R159, R12, R166.reuse, R167.reuse ;  /* 0x000000a60c9f7223 */ /* 0x180fe200000100a7 */
[----:B------:R-:W-:Y:S01]  /*27c0*/  FSEL R156, R81, RZ, P6 ;  /* 0x000000ff519c7208 */ /* 0x000fe20003000000 */
[----:B------:R-:W-:Y:S01]  /*27d0*/  FMUL.FTZ R82, R170, R83 ;  /* 0x00000053aa527220 */ /* 0x000fe20000410000 */
[----:B------:R-:W-:Y:S01]  /*27e0*/  FFMA.FTZ R81, R204, R166, R167 ;  /* 0x000000a6cc517223 */ /* 0x000fe200000100a7 */
[----:B------:R-:W-:Y:S01]  /*27f0*/  FMUL.FTZ R83, R170, R153 ;  /* 0x00000099aa537220 */ /* 0x000fe20000410000 */
[----:B------:R-:W-:Y:S01]  /*2800*/  LOP3.LUT P0, RZ, R214, 0xff0000, RZ, 0xc0, !PT ;  /* 0x00ff0000d6ff7812 */ /* 0x000fe2000780c0ff */
[----:B------:R-:W-:Y:S01]  /*2810*/  FMUL.FTZ R153, R82, UR13 ;  /* 0x0000000d52997c20 */ /* 0x000fe20008410000 */
[----:B------:R-:W-:Y:S01]  /*2820*/  FMUL.FTZ R152, R170, R157 ;  /* 0x0000009daa987220 */ /* 0x000fe20000410000 */
[----:B------:R-:W-:Y:S01]  /*2830*/  FADD.FTZ R81, R202, -R81 ;  /* 0x80000051ca517221 */ /* 0x000fe20000010000 */
[----:B------:R-:W-:Y:S01]  /*2840*/  FADD.FTZ R159, R10, -R159 ;  /* 0x8000009f0a9f7221 */ /* 0x000fe20000010000 */
[----:B------:R-:W-:Y:S01]  /*2850*/  FMUL.FTZ R157, R83, UR13 ;  /* 0x0000000d539d7c20 */ /* 0x000fe20008410000 */
[----:B------:R-:W-:Y:S01]  /*2860*/  LOP3.LUT P6, RZ, R214, 0xff000000, RZ, 0xc0, !PT ;  /* 0xff000000d6ff7812 */ /* 0x000fe200078cc0ff */
[----:B------:R-:W-:Y:S01]  /*2870*/  FMUL.FTZ R158, R152, UR13 ;  /* 0x0000000d989e7c20 */ /* 0x000fe20008410000 */
[----:B------:R-:W-:Y:S01]  /*2880*/  FSEL R160, R153, RZ, P0 ;  /* 0x000000ff99a07208 */ /* 0x000fe20000000000 */
        /* <DEDUP_REMOVED lines=16> */
.L_x_3624:
        /* <DEDUP_REMOVED lines=13> */
[C---:B-----5:R-:W-:Y:S01]  /*2a60*/  FFMA.FTZ R157, R170.reuse, R161, R126 ;  /* 0x000000a1aa9d7223 */ /* 0x060fe2000001007e */
[C---:B------:R-:W-:Y:S01]  /*2a70*/  FFMA.FTZ R158, R170.reuse, R158, R127 ;  /* 0x0000009eaa9e7223 */ /* 0x040fe2000001007f */
[----:B------:R-:W-:Y:S01]  /*2a80*/  FFMA.FTZ R156, R170, R159, R124 ;  /* 0x0000009faa9c7223 */ /* 0x000fe2000001007c */
[----:B------:R-:W-:Y:S01]  /*2a90*/  ISETP.GE.U32.AND.EX P0, PT, R215, 0x1000000, PT, P0 ;  /* 0x01000000d700780c */ /* 0x000fe20003f06100 */
[----:B------:R-:W-:Y:S01]  /*2aa0*/  FMUL.FTZ R157, R157, UR13 ;  /* 0x0000000d9d9d7c20 */ /* 0x000fe20008410000 */
[----:B------:R-:W-:Y:S01]  /*2ab0*/  FMUL.FTZ R158, R158, UR13 ;  /* 0x0000000d9e9e7c20 */ /* 0x000fe20008410000 */
[----:B------:R-:W-:Y:S01]  /*2ac0*/  FMUL.FTZ R156, R156, UR13 ;  /* 0x0000000d9c9c7c20 */ /* 0x000fe20008410000 */
[-CC-:B------:R-:W-:Y:S01]  /*2ad0*/  FFMA.FTZ R160, R6, R166.reuse, R167.reuse ;  /* 0x000000a606a07223 */ /* 0x180fe200000100a7 */
[-CC-:B------:R-:W-:Y:S01]  /*2ae0*/  FFMA.FTZ R159, R204, R166.reuse, R167.reuse ;  /* 0x000000a6cc9f7223 */ /* 0x180fe200000100a7 */
[----:B------:R-:W-:Y:S01]  /*2af0*/  FSEL R164, R157, RZ, P6 ;  /* 0x000000ff9da47208 */ /* 0x000fe20003000000 */
[-C--:B------:R-:W-:Y:S01]  /*2b00*/  FFMA.FTZ R157, R12, R166.reuse, R167 ;  /* 0x000000a60c9d7223 */ /* 0x080fe200000100a7 */
[----:B------:R-:W-:Y:S01]  /*2b10*/  LOP3.LUT P6, RZ, R215, 0xff, RZ, 0xc0, !PT ;  /* 0x000000ffd7ff7812 */ /* 0x000fe200078cc0ff */
[----:B0-----:R-:W-:Y:S01]  /*2b20*/  FADD.FTZ R163, R7, -R160 ;  /* 0x800000a007a37221 */ /* 0x001fe20000010000 */
[----:B------:R-:W-:Y:S01]  /*2b30*/  FSEL R225, R158, RZ, P0 ;  /* 0x000000ff9ee17208 */ /* 0x000fe20000000000 */
[----:B------:R-:W-:Y:S01]  /*2b40*/  FADD.FTZ R157, R10, -R157 ;  /* 0x8000009d0a9d7221 */ /* 0x000fe20000010000 */
[----:B------:R-:W-:Y:S01]  /*2b50*/  FSEL R162, R156, RZ, P6 ;  /* 0x000000ff9ca27208 */ /* 0x000fe20003000000 */
[-CC-:B------:R-:W-:Y:S01]  /*2b60*/  FFMA.FTZ R156, R203, R166.reuse, R167.reuse ;  /* 0x000000a6cb9c7223 */ /* 0x180fe200000100a7 */
[----:B------:R-:W-:Y:S01]  /*2b70*/  FFMA.FTZ R158, R207, R166, R167 ;  /* 0x000000a6cf9e7223 */ /* 0x000fe200000100a7 */
[----:B------:R-:W-:Y:S01]  /*2b80*/  FFMA.FTZ R157, R170, R157, R125 ;  /* 0x0000009daa9d7223 */ /* 0x000fe2000001007d */
[----:B------:R-:W-:Y:S01]  /*2b90*/  FADD.FTZ R160, R202, -R159 ;  /* 0x8000009fcaa07221 */ /* 0x000fe20000010000 */
[----:B------:R-:W-:Y:S01]  /*2ba0*/  FADD.FTZ R161, R201, -R156 ;  /* 0x8000009cc9a17221 */ /* 0x000fe20000010000 */
[----:B------:R-:W-:Y:S01]  /*2bb0*/  LOP3.LUT P0, RZ, R215, 0xff00, RZ, 0xc0, !PT ;  /* 0x0000ff00d7ff7812 */ /* 0x000fe2000780c0ff */
[----:B------:R-:W-:Y:S01]  /*2bc0*/  FMUL.FTZ R157, R157, UR13 ;  /* 0x0000000d9d9d7c20 */ /* 0x000fe20008410000 */
[C---:B------:R-:W-:Y:S01]  /*2bd0*/  FFMA.FTZ R159, R170.reuse, R163, R123 ;  /* 0x000000a3aa9f7223 */ /* 0x040fe2000001007b */
[----:B------:R-:W-:Y:S01]  /*2be0*/  FFMA.FTZ R156, R170, R161, R122 ;  /* 0x000000a1aa9c7223 */ /* 0x000fe2000001007a */
[----:B------:R-:W-:Y:S01]  /*2bf0*/  FADD.FTZ R161, R205, -R158 ;  /* 0x8000009ecda17221 */ /* 0x000fe20000010000 */
[----:B------:R-:W-:Y:S01]  /*2c00*/  LOP3.LUT P6, RZ, R214, 0xff0000, RZ, 0xc0, !PT ;  /* 0x00ff0000d6ff7812 */ /* 0x000fe200078cc0ff */
[----:B------:R-:W-:Y:S01]  /*2c10*/  FMUL.FTZ R159, R159, UR13 ;  /* 0x0000000d9f9f7c20 */ /* 0x000fe20008410000 */
[----:B------:R-:W-:Y:S01]  /*2c20*/  FMUL.FTZ R158, R156, UR13 ;  /* 0x0000000d9c9e7c20 */ /* 0x000fe20008410000 */
[----:B------:R-:W-:Y:S01]  /*2c30*/  FSEL R165, R157, RZ, P0 ;  /* 0x000000ff9da57208 */ /* 0x000fe20000000000 */
[----:B------:R-:W-:Y:S01]  /*2c40*/  FFMA.FTZ R157, R170, R160, R121 ;  /* 0x000000a0aa9d7223 */ /* 0x000fe20000010079 */
        /* <DEDUP_REMOVED lines=15> */
.L_x_3627:
[-CC-:B------:R-:W-:Y:S01]  /*2d40*/  FFMA.FTZ R82, R13, R166.reuse, R167.reuse ;  /* 0x000000a60d527223 */ /* 0x180fe200000100a7 */
[-CC-:B------:R-:W-:Y:S01]  /*2d50*/  FFMA.FTZ R81, R16, R166.reuse, R167.reuse ;  /* 0x000000a610517223 */ /* 0x180fe200000100a7 */
[----:B------:R-:W-:Y:S01]  /*2d60*/  FFMA.FTZ R80, R207, R166, R167 ;  /* 0x000000a6cf507223 */ /* 0x000fe200000100a7 */
[----:B------:R-:W-:Y:S01]  /*2d70*/  ISETP.GE.U32.AND P0, PT, R214, RZ, PT ;  /* 0x000000ffd600720c */ /* 0x000fe20003f06070 */
[----:B------:R-:W-:Y:S01]  /*2d80*/  FADD.FTZ R83, R11, -R82 ;  /* 0x800000520b537221 */ /* 0x000fe20000010000 */
[----:B------:R-:W-:Y:S01]  /*2d90*/  FADD.FTZ R82, R14, -R81 ;  /* 0x800000510e527221 */ /* 0x000fe20000010000 */
[----:B------:R-:W-:Y:S01]  /*2da0*/  LOP3.LUT P6, RZ, R215, 0xff0000, RZ, 0xc0, !PT ;  /* 0x00ff0000d7ff7812 */ /* 0x000fe200078cc0ff */
[----:B------:R-:W-:Y:S01]  /*2db0*/  FADD.FTZ R81, R205, -R80 ;  /* 0x80000050cd517221 */ /* 0x000fe20000010000 */
[C---:B-----5:R-:W-:Y:S01]  /*2dc0*/  FFMA.FTZ R154, R170.reuse, R83, R126 ;  /* 0x00000053aa9a7223 */ /* 0x060fe2000001007e */
[C---:B------:R-:W-:Y:S01]  /*2dd0*/  FFMA.FTZ R155, R170.reuse, R82, R127 ;  /* 0x00000052aa9b7223 */ /* 0x040fe2000001007f */
[----:B------:R-:W-:Y:S01]  /*2de0*/  ISETP.GE.U32.AND.EX P0, PT, R215, 0x1000000, PT, P0 ;  /* 0x01000000d700780c */ /* 0x000fe20003f06100 */
[----:B------:R-:W-:Y:S01]  /*2df0*/  FFMA.FTZ R80, R170, R81, R120 ;  /* 0x00000051aa507223 */ /* 0x000fe20000010078 */
[----:B------:R-:W-:Y:S01]  /*2e00*/  FMUL.FTZ R82, R154, UR13 ;  /* 0x0000000d9a527c20 */ /* 0x000fe20008410000 */
[----:B------:R-:W-:Y:S01]  /*2e10*/  FMUL.FTZ R83, R155, UR13 ;  /* 0x0000000d9b537c20 */ /* 0x000fe20008410000 */
[-CC-:B------:R-:W-:Y:S01]  /*2e20*/  FFMA.FTZ R152, R6, R166.reuse, R167.reuse ;  /* 0x000000a606987223 */ /* 0x180fe200000100a7 */
[----:B------:R-:W-:Y:S01]  /*2e30*/  FMUL.FTZ R81, R80, UR13 ;  /* 0x0000000d50517c20 */ /* 0x000fe20008410000 */
[-CC-:B------:R-:W-:Y:S01]  /*2e40*/  FFMA.FTZ R153, R9, R166.reuse, R167.reuse ;  /* 0x000000a609997223 */ /* 0x180fe200000100a7 */
[----:B0-----:R-:W-:Y:S01]  /*2e50*/  FSEL R162, R82, RZ, P6 ;  /* 0x000000ff52a27208 */ /* 0x001fe20003000000 */
[-CC-:B------:R-:W-:Y:S01]  /*2e60*/  FFMA.FTZ R82, R203, R166.reuse, R167.reuse ;  /* 0x000000a6cb527223 */ /* 0x180fe200000100a7 */
[----:B------:R-:W-:Y:S01]  /*2e70*/  FSEL R225, R83, RZ, P0 ;  /* 0x000000ff53e17208 */ /* 0x000fe20000000000 */
[----:B------:R-:W-:Y:S01]  /*2e80*/  FADD.FTZ R152, R7, -R152 ;  /* 0x8000009807987221 */ /* 0x000fe20000010000 */
[----:B------:R-:W-:Y:S01]  /*2e90*/  LOP3.LUT P6, RZ, R214, 0xff, RZ, 0xc0, !PT ;  /* 0x000000ffd6ff7812 */ /* 0x000fe200078cc0ff */
[----:B------:R-:W-:Y:S01]  /*2ea0*/  FADD.FTZ R83, R201, -R82 ;  /* 0x80000052c9537221 */ /* 0x000fe20000010000 */
[-C--:B------:R-:W-:Y:S01]  /*2eb0*/  FFMA.FTZ R159, R12, R166.reuse, R167 ;  /* 0x000000a60c9f7223 */ /* 0x080fe200000100a7 */
[----:B------:R-:W-:Y:S01]  /*2ec0*/  FADD.FTZ R157, R8, -R153 ;  /* 0x80000099089d7221 */ /* 0x000fe20000010000 */
[----:B------:R-:W-:Y:S01]  /*2ed0*/  FSEL R156, R81, RZ, P6 ;  /* 0x000000ff519c7208 */ /* 0x000fe20003000000 */
[----:B------:R-:W-:Y:S01]  /*2ee0*/  FFMA.FTZ R82, R170, R83, R122 ;  /* 0x00000053aa527223 */ /* 0x000fe2000001007a */
[----:B------:R-:W-:Y:S01]  /*2ef0*/  FFMA.FTZ R81, R204, R166, R167 ;  /* 0x000000a6cc517223 */ /* 0x000fe200000100a7 */
[----:B------:R-:W-:Y:S01]  /*2f00*/  LOP3.LUT P0, RZ, R214, 0xff0000, RZ, 0xc0, !PT ;  /* 0x00ff0000d6ff7812 */ /* 0x000fe2000780c0ff */
[----:B------:R-:W-:Y:S01]  /*2f10*/  FFMA.FTZ R83, R170, R152, R123 ;  /* 0x00000098aa537223 */ /* 0x000fe2000001007b */
[----:B------:R-:W-:Y:S01]  /*2f20*/  FMUL.FTZ R153, R82, UR13 ;  /* 0x0000000d52997c20 */ /* 0x000fe20008410000 */
[----:B------:R-:W-:Y:S01]  /*2f30*/  FADD.FTZ R158, R10, -R159 ;  /* 0x8000009f0a9e7221 */ /* 0x000fe20000010000 */
[----:B------:R-:W-:Y:S01]  /*2f40*/  FFMA.FTZ R152, R170, R157, R124 ;  /* 0x0000009daa987223 */ /* 0x000fe2000001007c */
[----:B------:R-:W-:Y:S01]  /*2f50*/  FADD.FTZ R81, R202, -R81 ;  /* 0x80000051ca517221 */ /* 0x000fe20000010000 */
[----:B------:R-:W-:Y:S01]  /*2f60*/  FMUL.FTZ R157, R83, UR13 ;  /* 0x0000000d539d7c20 */ /* 0x000fe20008410000 */
[----:B------:R-:W-:Y:S01]  /*2f70*/  FSEL R160, R153, RZ, P0 ;  /* 0x000000ff99a07208 */ /* 0x000fe20000000000 */
[----:B------:R-:W-:Y:S01]  /*2f80*/  FFMA.FTZ R153, R170, R158, R125 ;  /* 0x0000009eaa997223 */ /* 0x000fe2000001007d */
[----:B------:R-:W-:Y:S01]  /*2f90*/  LOP3.LUT P6, RZ, R214, 0xff000000, RZ, 0xc0, !PT ;  /* 0xff000000d6ff7812 */ /* 0x000fe200078cc0ff */
        /* <DEDUP_REMOVED lines=16> */
.L_x_3623:
        /* <DEDUP_REMOVED lines=23> */
[----:B------:R-:W-:-:S02]  /*3210*/  FMUL.FTZ R157, R157, UR13 ;  /* 0x0000000d9d9d7c20 */ /* 0x000fc40008410000 */
[C---:B------:R-:W-:Y:S01]  /*3220*/  FSEL R159, R117.reuse, RZ, P6 ;  /* 0x000000ff759f7208 */ /* 0x040fe20003000000 */
[----:B------:R-:W-:Y:S01]  /*3230*/  FMUL.FTZ R161, R170, R161 ;  /* 0x000000a1aaa17220 */ /* 0x000fe20000410000 */
[----:B------:R-:W-:Y:S02]  /*3240*/  ISETP.GE.U32.AND P6, PT, R222, RZ, PT ;  /* 0x000000ffde00720c */ /* 0x000fe40003fc6070 */
[----:B------:R-:W-:Y:S01]  /*3250*/  FSEL R119, R117, RZ, P0 ;  /* 0x000000ff75777208 */ /* 0x000fe20000000000 */
[----:B------:R-:W-:Y:S01]  /*3260*/  FFMA.FTZ R117, R9, R166, R167 ;  /* 0x000000a609757223 */ /* 0x000fe200000100a7 */
[----:B------:R-:W-:Y:S01]  /*3270*/  ISETP.GE.U32.AND P0, PT, R214, RZ, PT ;  /* 0x000000ffd600720c */ /* 0x000fe20003f06070 */
[----:B------:R-:W-:Y:S01]  /*3280*/  FMUL.FTZ R160, R161, UR13 ;  /* 0x0000000da1a07c20 */ /* 0x000fe20008410000 */
[----:B------:R-:W-:Y:S01]  /*3290*/  ISETP.GE.U32.AND.EX P6, PT, R223, 0x1000000, PT, P6 ;  /* 0x01000000df00780c */ /* 0x000fe20003fc6160 */
[----:B------:R-:W-:Y:S01]  /*32a0*/  FADD.FTZ R117, R8, -R117 ;  /* 0x8000007508757221 */ /* 0x000fe20000010000 */
[----:B------:R-:W-:-:S02]  /*32b0*/  ISETP.GE.U32.AND.EX P0, PT, R215, 0x1000000, PT, P0 ;  /* 0x01000000d700780c */ /* 0x000fc40003f06100 */
[----:B------:R-:W-:Y:S01]  /*32c0*/  FSEL R116, R118, RZ, P6 ;  /* 0x000000ff76747208 */ /* 0x000fe20003000000 */
[----:B------:R-:W-:Y:S01]  /*32d0*/  FMUL.FTZ R117, R170, R117 ;  /* 0x00000075aa757220 */ /* 0x000fe20000410000 */
[----:B------:R-:W-:Y:S02]  /*32e0*/  FSEL R118, R118, RZ, P0 ;  /* 0x000000ff76767208 */ /* 0x000fe40000000000 */
[----:B------:R-:W-:Y:S01]  /*32f0*/  F2FP.F16.F32.PACK_AB R119, R116, R119 ;  /* 0x000000777477723e */ /* 0x000fe200000000ff */
[----:B------:R-:W-:Y:S01]  /*3300*/  FFMA.FTZ R116, R203, R166, R167 ;  /* 0x000000a6cb747223 */ /* 0x000fe200000100a7 */
[----:B------:R-:W-:Y:S01]  /*3310*/  F2FP.F16.F32.PACK_AB R159, R118, R159 ;  /* 0x0000009f769f723e */ /* 0x000fe200000000ff */
[----:B------:R-:W-:Y:S01]  /*3320*/  FMUL.FTZ R118, R117, UR13 ;  /* 0x0000000d75767c20 */ /* 0x000fe20008410000 */
[----:B------:R-:W-:Y:S01]  /*3330*/  LOP3.LUT P0, RZ, R215, 0xff, RZ, 0xc0, !PT ;  /* 0x000000ffd7ff7812 */ /* 0x000fe2000780c0ff */
[----:B------:R-:W-:Y:S01]  /*3340*/  FADD.FTZ R117, R201, -R116 ;  /* 0x80000074c9757221 */ /* 0x000fe20000010000 */
[----:B------:R-:W-:-:S02]  /*3350*/  LOP3.LUT P6, RZ, R223, 0xff, RZ, 0xc0, !PT ;  /* 0x000000ffdfff7812 */ /* 0x000fc400078cc0ff */
[----:B------:R-:W-:Y:S01]  /*3360*/  FSEL R164, R118, RZ, P0 ;  /* 0x000000ff76a47208 */ /* 0x000fe20000000000 */
[----:B------:R-:W-:Y:S01]  /*3370*/  FMUL.FTZ R116, R170, R117 ;  /* 0x00000075aa747220 */ /* 0x000fe20000410000 */
[----:B------:R-:W-:Y:S01]  /*3380*/  LOP3.LUT P0, RZ, R215, 0xff00, RZ, 0xc0, !PT ;  /* 0x0000ff00d7ff7812 */ /* 0x000fe2000780c0ff */
[-C--:B------:R-:W-:Y:S01]  /*3390*/  FFMA.FTZ R117, R204, R166.reuse, R167 ;  /* 0x000000a6cc757223 */ /* 0x080fe200000100a7 */
[----:B------:R-:W-:Y:S01]  /*33a0*/  FSEL R118, R118, RZ, P6 ;  /* 0x000000ff76767208 */ /* 0x000fe20003000000 */
[----:B------:R-:W-:Y:S01]  /*33b0*/  FMUL.FTZ R158, R116, UR13 ;  /* 0x0000000d749e7c20 */ /* 0x000fe20008410000 */
[----:B------:R-:W-:Y:S01]  /*33c0*/  LOP3.LUT P6, RZ, R223, 0xff00, RZ, 0xc0, !PT ;  /* 0x0000ff00dfff7812 */ /* 0x000fe200078cc0ff */
[----:B------:R-:W-:Y:S01]  /*33d0*/  FADD.FTZ R117, R202, -R117 ;  /* 0x80000075ca757221 */ /* 0x000fe20000010000 */
[----:B------:R-:W-:Y:S01]  /*33e0*/  FSEL R225, R157, RZ, P0 ;  /* 0x000000ff9de17208 */ /* 0x000fe20000000000 */
[----:B------:R-:W-:Y:S01]  /*33f0*/  FFMA.FTZ R116, R207, R166, R167 ;  /* 0x000000a6cf747223 */ /* 0x000fe200000100a7 */
[----:B------:R-:W-:Y:S01]  /*3400*/  LOP3.LUT P0, RZ, R214, 0xff0000, RZ, 0xc0, !PT ;  /* 0x00ff0000d6ff7812 */ /* 0x000fe2000780c0ff */
[----:B------:R-:W-:Y:S01]  /*3410*/  FMUL.FTZ R156, R170, R117 ;  /* 0x00000075aa9c7220 */ /* 0x000fe20000410000 */
[----:B------:R-:W-:Y:S01]  /*3420*/  FSEL R157, R157, RZ, P6 ;  /* 0x000000ff9d9d7208 */ /* 0x000fe20003000000 */
[----:B------:R-:W-:Y:S01]  /*3430*/  FADD.FTZ R161, R205, -R116 ;  /* 0x80000074cda17221 */ /* 0x000fe20000010000 */
[----:B------:R-:W-:Y:S01]  /*3440*/  LOP3.LUT P6, RZ, R222, 0xff0000, RZ, 0xc0, !PT ;  /* 0x00ff0000deff7812 */ /* 0x000fe200078cc0ff */
[----:B------:R-:W-:Y:S01]  /*3450*/  FMUL.FTZ R116, R156, UR13 ;  /* 0x0000000d9c747c20 */ /* 0x000fe20008410000 */
[----:B0-----:R-:W-:Y:S01]  /*3460*/  FSEL R162, R158, RZ, P0 ;  /* 0x000000ff9ea27208 */ /* 0x001fe20000000000 */
[----:B------:R-:W-:Y:S01]  /*3470*/  FMUL.FTZ R161, R170, R161 ;  /* 0x000000a1aaa17220 */ /* 0x000fe20000410000 */
        /* <DEDUP_REMOVED lines=21> */
.L_x_3629:
[-CC-:B------:R-:W-:Y:S01]  /*35d0*/  FFMA.FTZ R80, R13, R166.reuse, R167.reuse ;  /* 0x000000a60d507223 */ /* 0x180fe200000100a7 */
[----:B------:R-:W-:Y:S01]  /*35e0*/  LOP3.LUT P6, RZ, R215, 0xff0000, RZ, 0xc0, !PT ;  /* 0x00ff0000d7ff7812 */ /* 0x000fe200078cc0ff */
[-C--:B------:R-:W-:Y:S01]  /*35f0*/  FFMA.FTZ R83, R12, R166.reuse, R167 ;  /* 0x000000a60c537223 */ /* 0x080fe200000100a7 */
[----:B------:R-:W-:Y:S01]  /*3600*/  LOP3.LUT P0, RZ, R223, 0xff0000, RZ, 0xc0, !PT ;  /* 0x00ff0000dfff7812 */ /* 0x000fe2000780c0ff */
[----:B------:R-:W-:Y:S02]  /*3610*/  FADD.FTZ R81, R11, -R80 ;  /* 0x800000500b517221 */ /* 0x000fe40000010000 */
[----:B------:R-:W-:Y:S02]  /*3620*/  FADD.FTZ R83, R10, -R83 ;  /* 0x800000530a537221 */ /* 0x000fe40000010000 */
[----:B-----5:R-:W-:Y:S01]  /*3630*/  FMUL.FTZ R154, R170, R81 ;  /* 0x00000051aa9a7220 */ /* 0x020fe20000410000 */
[----:B------:R-:W-:Y:S01]  /*3640*/  FFMA.FTZ R81, R16, R166, R167 ;  /* 0x000000a610517223 */ /* 0x000fe200000100a7 */
[----:B------:R-:W-:-:S02]  /*3650*/  FMUL.FTZ R153, R170, R83 ;  /* 0x00000053aa997220 */ /* 0x000fc40000410000 */
[----:B------:R-:W-:Y:S01]  /*3660*/  FMUL.FTZ R80, R154, UR13 ;  /* 0x0000000d9a507c20 */ /* 0x000fe20008410000 */
[----:B------:R-:W-:Y:S01]  /*3670*/  FADD.FTZ R81, R14, -R81 ;  /* 0x800000510e517221 */ /* 0x000fe20000010000 */
[----:B------:R-:W-:-:S03]  /*3680*/  FMUL.FTZ R117, R153, UR13 ;  /* 0x0000000d99757c20 */ /* 0x000fc60008410000 */
[----:B------:R-:W-:Y:S01]  /*3690*/  FSEL R159, R80, RZ, P6 ;  /* 0x000000ff509f7208 */ /* 0x000fe20003000000 */
[----:B------:R-:W-:Y:S01]  /*36a0*/  FMUL.FTZ R155, R170, R81 ;  /* 0x00000051aa9b7220 */ /* 0x000fe20000410000 */
[----:B------:R-:W-:Y:S01]  /*36b0*/  ISETP.GE.U32.AND P6, PT, R222, RZ, PT ;  /* 0x000000ffde00720c */ /* 0x000fe20003fc6070 */
[----:B------:R-:W-:Y:S01]  /*36c0*/  FFMA.FTZ R81, R9, R166, R167 ;  /* 0x000000a609517223 */ /* 0x000fe200000100a7 */
[----:B------:R-:W-:Y:S01]  /*36d0*/  FSEL R119, R80, RZ, P0 ;  /* 0x000000ff50777208 */ /* 0x000fe20000000000 */
[----:B------:R-:W-:Y:S01]  /*36e0*/  FMUL.FTZ R80, R155, UR13 ;  /* 0x0000000d9b507c20 */ /* 0x000fe20008410000 */
[----:B------:R-:W-:Y:S01]  /*36f0*/  ISETP.GE.U32.AND P0, PT, R214, RZ, PT ;  /* 0x000000ffd600720c */ /* 0x000fe20003f06070 */
[----:B------:R-:W-:Y:S01]  /*3700*/  FADD.FTZ R81, R8, -R81 ;  /* 0x8000005108517221 */ /* 0x000fe20000010000 */
[----:B------:R-:W-:Y:S02]  /*3710*/  ISETP.GE.U32.AND.EX P6, PT, R223, 0x1000000, PT, P6 ;  /* 0x01000000df00780c */ /* 0x000fe40003fc6160 */
[----:B------:R-:W-:Y:S01]  /*3720*/  ISETP.GE.U32.AND.EX P0, PT, R215, 0x1000000, PT, P0 ;  /* 0x01000000d700780c */ /* 0x000fe20003f06100 */
[----:B------:R-:W-:Y:S01]  /*3730*/  FMUL.FTZ R152, R170, R81 ;  /* 0x00000051aa987220 */ /* 0x000fe20000410000 */
[----:B------:R-:W-:-:S02]  /*3740*/  FSEL R82, R80, RZ, P6 ;  /* 0x000000ff50527208 */ /* 0x000fc40003000000 */
[----:B------:R-:W-:Y:S02]  /*3750*/  FSEL R80, R80, RZ, P0 ;  /* 0x000000ff50507208 */ /* 0x000fe40000000000 */
[----:B------:R-:W-:Y:S01]  /*3760*/  F2FP.F16.F32.PACK_AB R119, R82, R119 ;  /* 0x000000775277723e */ /* 0x000fe200000000ff */
[----:B------:R-:W-:Y:S01]  /*3770*/  FMUL.FTZ R82, R152, UR13 ;  /* 0x0000000d98527c20 */ /* 0x000fe20008410000 */
[----:B------:R-:W-:Y:S01]  /*3780*/  F2FP.F16.F32.PACK_AB R159, R80, R159 ;  /* 0x0000009f509f723e */ /* 0x000fe200000000ff */
[-CC-:B------:R-:W-:Y:S01]  /*3790*/  FFMA.FTZ R80, R203, R166.reuse, R167.reuse ;  /* 0x000000a6cb507223 */ /* 0x180fe200000100a7 */
[----:B------:R-:W-:Y:S02]  /*37a0*/  LOP3.LUT P0, RZ, R215, 0xff, RZ, 0xc0, !PT ;  /* 0x000000ffd7ff7812 */ /* 0x000fe4000780c0ff */
[----:B------:R-:W-:Y:S01]  /*37b0*/  LOP3.LUT P6, RZ, R223, 0xff, RZ, 0xc0, !PT ;  /* 0x000000ffdfff7812 */ /* 0x000fe200078cc0ff */
[----:B------:R-:W-:Y:S01]  /*37c0*/  FADD.FTZ R81, R201, -R80 ;  /* 0x80000050c9517221 */ /* 0x000fe20000010000 */
[----:B------:R-:W-:Y:S01]  /*37d0*/  FFMA.FTZ R80, R6, R166, R167 ;  /* 0x000000a606507223 */ /* 0x000fe200000100a7 */
[----:B------:R-:W-:-:S02]  /*37e0*/  FSEL R158, R82, RZ, P0 ;  /* 0x000000ff529e7208 */ /* 0x000fc40000000000 */
[----:B------:R-:W-:Y:S01]  /*37f0*/  FSEL R160, R82, RZ, P6 ;  /* 0x000000ff52a07208 */ /* 0x000fe20003000000 */
[----:B------:R-:W-:Y:S01]  /*3800*/  FMUL.FTZ R82, R170, R81 ;  /* 0x00000051aa527220 */ /* 0x000fe20000410000 */
[----:B------:R-:W-:Y:S01]  /*3810*/  LOP3.LUT P0, RZ, R215, 0xff00, RZ, 0xc0, !PT ;  /* 0x0000ff00d7ff7812 */ /* 0x000fe2000780c0ff */
[----:B------:R-:W-:Y:S01]  /*3820*/  FADD.FTZ R83, R7, -R80 ;  /* 0x8000005007537221 */ /* 0x000fe20000010000 */
[----:B------:R-:W-:Y:S01]  /*3830*/  LOP3.LUT P6, RZ, R223, 0xff00, RZ, 0xc0, !PT ;  /* 0x0000ff00dfff7812 */ /* 0x000fe200078cc0ff */
[-CC-:B------:R-:W-:Y:S01]  /*3840*/  FFMA.FTZ R81, R204, R166.reuse, R167.reuse ;  /* 0x000000a6cc517223 */ /* 0x180fe200000100a7 */
[C---:B------:R-:W-:Y:S01]  /*3850*/  FSEL R165, R117.reuse, RZ, P0 ;  /* 0x000000ff75a57208 */ /* 0x040fe20000000000 */
[----:B------:R-:W-:Y:S01]  /*3860*/  FMUL.FTZ R116, R82, UR13 ;  /* 0x0000000d52747c20 */ /* 0x000fe20008410000 */
[----:B------:R-:W-:Y:S01]  /*3870*/  FSEL R225, R117, RZ, P6 ;  /* 0x000000ff75e17208 */ /* 0x000fe20003000000 */
[----:B------:R-:W-:Y:S01]  /*3880*/  FMUL.FTZ R83, R170, R83 ;  /* 0x00000053aa537220 */ /* 0x000fe20000410000 */
[----:B------:R-:W-:Y:S01]  /*3890*/  LOP3.LUT P0, RZ, R214, 0xff0000, RZ, 0xc0, !PT ;  /* 0x00ff0000d6ff7812 */ /* 0x000fe2000780c0ff */
[----:B------:R-:W-:Y:S01]  /*38a0*/  FFMA.FTZ R80, R207, R166, R167 ;  /* 0x000000a6cf507223 */ /* 0x000fe200000100a7 */
[----:B------:R-:W-:Y:S01]  /*38b0*/  LOP3.LUT P6, RZ, R222, 0xff0000, RZ, 0xc0, !PT ;  /* 0x00ff0000deff7812 */ /* 0x000fe200078cc0ff */
[----:B------:R-:W-:Y:S01]  /*38c0*/  FADD.FTZ R81, R202, -R81 ;  /* 0x80000051ca517221 */ /* 0x000fe20000010000 */
[C---:B------:R-:W-:Y:S01]  /*38d0*/  FSEL R157, R116.reuse, RZ, P0 ;  /* 0x000000ff749d7208 */ /* 0x040fe20000000000 */
[----:B------:R-:W-:Y:S01]  /*38e0*/  FMUL.FTZ R156, R83, UR13 ;  /* 0x0000000d539c7c20 */ /* 0x000fe20008410000 */
[----:B0-----:R-:W-:Y:S01]  /*38f0*/  FSEL R162, R116, RZ, P6 ;  /* 0x000000ff74a27208 */ /* 0x001fe20003000000 */
[----:B------:R-:W-:Y:S01]  /*3900*/  FADD.FTZ R117, R205, -R80 ;  /* 0x80000050cd757221 */ /* 0x000fe20000010000 */
[----:B------:R-:W-:Y:S01]  /*3910*/  LOP3.LUT P0, RZ, R214, 0xff000000, RZ, 0xc0, !PT ;  /* 0xff000000d6ff7812 */ /* 0x000fe2000780c0ff */
[----:B------:R-:W-:Y:S01]  /*3920*/  FMUL.FTZ R81, R170, R81 ;  /* 0x00000051aa517220 */ /* 0x000fe20000410000 */
[----:B------:R-:W-:Y:S01]  /*3930*/  LOP3.LUT P6, RZ, R222, 0xff000000, RZ, 0xc0, !PT ;  /* 0xff000000deff7812 */ /* 0x000fe200078cc0ff */
[----:B------:R-:W-:Y:S01]  /*3940*/  FMUL.FTZ R80, R170, R117 ;  /* 0x00000075aa507220 */ /* 0x000fe20000410000 */
[C---:B------:R-:W-:Y:S01]  /*3950*/  FSEL R164, R156.reuse, RZ, P0 ;  /* 0x000000ff9ca47208 */ /* 0x040fe20000000000 */
        /* <DEDUP_REMOVED lines=18> */
.L_x_3628:
        /* <DEDUP_REMOVED lines=13> */
[C---:B-----5:R-:W-:Y:S01]  /*3b50*/  FFMA.FTZ R117, R170.reuse, R117, R126 ;  /* 0x00000075aa757223 */ /* 0x060fe2000001007e */
[----:B------:R-:W-:Y:S01]  /*3b60*/  FFMA.FTZ R116, R170, R119, R127 ;  /* 0x00000077aa747223 */ /* 0x000fe2000001007f */
[----:B------:R-:W-:Y:S01]  /*3b70*/  FFMA.FTZ R156, R6, R166, R167 ;  /* 0x000000a6069c7223 */ /* 0x000fe200000100a7 */
[----:B------:R-:W-:Y:S01]  /*3b80*/  FFMA.FTZ R157, R170, R157, R125 ;  /* 0x0000009daa9d7223 */ /* 0x000fe2000001007d */
[----:B------:R-:W-:Y:S01]  /*3b90*/  FMUL.FTZ R117, R117, UR13 ;  /* 0x0000000d75757c20 */ /* 0x000fe20008410000 */
[----:B------:R-:W-:Y:S01]  /*3ba0*/  FMUL.FTZ R118, R116, UR13 ;  /* 0x0000000d74767c20 */ /* 0x000fe20008410000 */
[----:B------:R-:W-:Y:S01]  /*3bb0*/  FADD.FTZ R156, R7, -R156 ;  /* 0x8000009c079c7221 */ /* 0x000fe20000010000 */
[----:B------:R-:W-:-:S02]  /*3bc0*/  FMUL.FTZ R157, R157, UR13 ;  /* 0x0000000d9d9d7c20 */ /* 0x000fc40008410000 */
[C---:B------:R-:W-:Y:S01]  /*3bd0*/  FSEL R159, R117.reuse, RZ, P6 ;  /* 0x000000ff759f7208 */ /* 0x040fe20003000000 */
[----:B------:R-:W-:Y:S01]  /*3be0*/  FFMA.FTZ R160, R170, R156, R123 ;  /* 0x0000009caaa07223 */ /* 0x000fe2000001007b */
        /* <DEDUP_REMOVED lines=9> */
[----:B------:R-:W-:Y:S01]  /*3c80*/  FFMA.FTZ R117, R170, R117, R124 ;  /* 0x00000075aa757223 */ /* 0x000fe2000001007c */
        /* <DEDUP_REMOVED lines=9> */
[----:B------:R-:W-:Y:S01]  /*3d20*/  FFMA.FTZ R116, R170, R117, R122 ;  /* 0x00000075aa747223 */ /* 0x000fe2000001007a */
        /* <DEDUP_REMOVED lines=9> */
[----:B------:R-:W-:Y:S01]  /*3dc0*/  FFMA.FTZ R156, R170, R117, R121 ;  /* 0x00000075aa9c7223 */ /* 0x000fe20000010079 */
[----:B------:R-:W-:Y:S01]  /*3dd0*/  FSEL R157, R157, RZ, P6 ;  /* 0x000000ff9d9d7208 */ /* 0x000fe20003000000 */
[----:B------:R-:W-:Y:S01]  /*3de0*/  FADD.FTZ R161, R205, -R116 ;  /* 0x80000074cda17221 */ /* 0x000fe20000010000 */
[----:B------:R-:W-:Y:S01]  /*3df0*/  LOP3.LUT P6, RZ, R222, 0xff0000, RZ, 0xc0, !PT ;  /* 0x00ff0000deff7812 */ /* 0x000fe200078cc0ff */
[----:B------:R-:W-:Y:S01]  /*3e00*/  FMUL.FTZ R116, R156, UR13 ;  /* 0x0000000d9c747c20 */ /* 0x000fe20008410000 */
[----:B0-----:R-:W-:Y:S01]  /*3e10*/  FSEL R162, R158, RZ, P0 ;  /* 0x000000ff9ea27208 */ /* 0x001fe20000000000 */
[----:B------:R-:W-:Y:S01]  /*3e20*/  FFMA.FTZ R161, R170, R161, R120 ;  /* 0x000000a1aaa17223 */ /* 0x000fe20000010078 */
        /* <DEDUP_REMOVED lines=21> */
.L_x_3630:
[-CC-:B------:R-:W-:Y:S01]  /*3f80*/  FFMA.FTZ R80, R13, R166.reuse, R167.reuse ;  /* 0x000000a60d507223 */ /* 0x180fe200000100a7 */
[----:B------:R-:W-:Y:S01]  /*3f90*/  LOP3.LUT P6, RZ, R215, 0xff0000, RZ, 0xc0, !PT ;  /* 0x00ff0000d7ff7812 */ /* 0x000fe200078cc0ff */
[-C--:B------:R-:W-:Y:S01]  /*3fa0*/  FFMA.FTZ R83, R12, R166.reuse, R167 ;  /* 0x000000a60c537223 */ /* 0x080fe200000100a7 */
[----:B------:R-:W-:Y:S01]  /*3fb0*/  LOP3.LUT P0, RZ, R223, 0xff0000, RZ, 0xc0, !PT ;  /* 0x00ff0000dfff7812 */ /* 0x000fe2000780c0ff */
        /* <DEDUP_REMOVED lines=18> */
[----:B------:R-:W-:Y:S01]  /*40e0*/  FFMA.FTZ R152, R170, R81, R124 ;  /* 0x00000051aa987223 */ /* 0x000fe2000001007c */
        /* <DEDUP_REMOVED lines=12> */
[----:B------:R-:W-:Y:S01]  /*41b0*/  FFMA.FTZ R82, R170, R81, R122 ;  /* 0x00000051aa527223 */ /* 0x000fe2000001007a */
[----:B------:R-:W-:Y:S01]  /*41c0*/  LOP3.LUT P0, RZ, R215, 0xff00, RZ, 0xc0, !PT ;  /* 0x0000ff00d7ff7812 */ /* 0x000fe2000780c0ff */
[----:B------:R-:W-:Y:S01]  /*41d0*/  FADD.FTZ R80, R7, -R80 ;  /* 0x8000005007507221 */ /* 0x000fe20000010000 */
[----:B------:R-:W-:Y:S01]  /*41e0*/  LOP3.LUT P6, RZ, R223, 0xff00, RZ, 0xc0, !PT ;  /* 0x0000ff00dfff7812 */ /* 0x000fe200078cc0ff */
[----:B------:R-:W-:Y:S01]  /*41f0*/  FFMA.FTZ R81, R204, R166, R167 ;  /* 0x000000a6cc517223 */ /* 0x000fe200000100a7 */
[C---:B------:R-:W-:Y:S01]  /*4200*/  FSEL R165, R83.reuse, RZ, P0 ;  /* 0x000000ff53a57208 */ /* 0x040fe20000000000 */
[----:B------:R-:W-:Y:S01]  /*4210*/  FMUL.FTZ R116, R82, UR13 ;  /* 0x0000000d52747c20 */ /* 0x000fe20008410000 */
[----:B------:R-:W-:Y:S01]  /*4220*/  FSEL R225, R83, RZ, P6 ;  /* 0x000000ff53e17208 */ /* 0x000fe20003000000 */
[----:B------:R-:W-:Y:S01]  /*4230*/  FFMA.FTZ R83, R170, R80, R123 ;  /* 0x00000050aa537223 */ /* 0x000fe2000001007b */
        /* <DEDUP_REMOVED lines=9> */
[----:B------:R-:W-:Y:S01]  /*42d0*/  FFMA.FTZ R81, R170, R81, R121 ;  /* 0x00000051aa517223 */ /* 0x000fe20000010079 */
[----:B------:R-:W-:Y:S01]  /*42e0*/  LOP3.LUT P6, RZ, R222, 0xff000000, RZ, 0xc0, !PT ;  /* 0xff000000deff7812 */ /* 0x000fe200078cc0ff */
[----:B------:R-:W-:Y:S01]  /*42f0*/  FFMA.FTZ R80, R170, R117, R120 ;  /* 0x00000075aa507223 */ /* 0x000fe20000010078 */
        /* <DEDUP_REMOVED lines=18> */
.L_x_3626:
        /* <DEDUP_REMOVED lines=15> */
.L_x_3622:
[----:B------:R-:W-:Y:S05]  /*4510*/  BSYNC.RECONVERGENT B1 ;  /* 0x0000000000017941 */ /* 0x000fea0003800200 */
.L_x_3621:
        /* <DEDUP_REMOVED lines=18> */
[----:B------:R-:W-:-:S03]  /*4640*/  FFMA.FTZ R81, R168, R166, R167 ;  /* 0x000000a6a8517223 */ /* 0x000fc600000100a7 */
[----:B------:R-:W-:Y:S01]  /*4650*/  FMUL.FTZ R80, R154, UR13 ;  /* 0x0000000d9a507c20 */ /* 0x000fe20008410000 */
[----:B------:R-:W-:-:S04]  /*4660*/  FADD.FTZ R81, R30, -R81 ;  /* 0x800000511e517221 */ /* 0x000fc80000010000 */
[----:B------:R-:W-:Y:S01]  /*4670*/  FSEL R159, R80, RZ, P6 ;  /* 0x000000ff509f7208 */ /* 0x000fe20003000000 */
[----:B------:R-:W-:Y:S01]  /*4680*/  FFMA.FTZ R155, R170, R81, R135 ;  /* 0x00000051aa9b7223 */ /* 0x000fe20000010087 */
[----:B------:R-:W-:Y:S01]  /*4690*/  LOP3.LUT P6, RZ, R221, 0xff0000, RZ, 0xc0, !PT ;  /* 0x00ff0000ddff7812 */ /* 0x000fe200078cc0ff */
[-C--:B------:R-:W-:Y:S02]  /*46a0*/  FFMA.FTZ R81, R23, R166.reuse, R167 ;  /* 0x000000a617517223 */ /* 0x080fe400000100a7 */
[----:B------:R-:W-:Y:S01]  /*46b0*/  FMUL.FTZ R82, R155, UR13 ;  /* 0x0000000d9b527c20 */ /* 0x000fe20008410000 */
[----:B------:R-:W-:Y:S01]  /*46c0*/  FSEL R119, R80, RZ, P6 ;  /* 0x000000ff50777208 */ /* 0x000fe20003000000 */
[----:B------:R-:W-:Y:S01]  /*46d0*/  FADD.FTZ R81, R26, -R81 ;  /* 0x800000511a517221 */ /* 0x000fe20000010000 */
[----:B------:R-:W-:Y:S01]  /*46e0*/  ISETP.GE.U32.AND P6, PT, R212, RZ, PT ;  /* 0x000000ffd400720c */ /* 0x000fe20003fc6070 */
[-CC-:B------:R-:W-:Y:S02]  /*46f0*/  FFMA.FTZ R80, R28, R166.reuse, R167.reuse ;  /* 0x000000a61c507223 */ /* 0x180fe400000100a7 */
[----:B------:R-:W-:Y:S01]  /*4700*/  FFMA.FTZ R152, R170, R81, R132 ;  /* 0x00000051aa987223 */ /* 0x000fe20000010084 */
[----:B------:R-:W-:Y:S01]  /*4710*/  ISETP.GE.U32.AND.EX P6, PT, R213, 0x1000000, PT, P6 ;  /* 0x01000000d500780c */ /* 0x000fe20003fc6160 */
[----:B------:R-:W-:Y:S01]  /*4720*/  FADD.FTZ R153, R25, -R80 ;  /* 0x8000005019997221 */ /* 0x000fe20000010000 */
[----:B------:R-:W-:Y:S01]  /*4730*/  FFMA.FTZ R81, R19, R166, R167 ;  /* 0x000000a613517223 */ /* 0x000fe200000100a7 */
[----:B------:R-:W-:Y:S01]  /*4740*/  FMUL.FTZ R80, R152, UR13 ;  /* 0x0000000d98507c20 */ /* 0x000fe20008410000 */
[----:B------:R-:W-:Y:S01]  /*4750*/  FSEL R206, R82, RZ, P6 ;  /* 0x000000ff52ce7208 */ /* 0x000fe20003000000 */
[----:B------:R-:W-:Y:S01]  /*4760*/  FFMA.FTZ R153, R170, R153, R133 ;  /* 0x00000099aa997223 */ /* 0x000fe20000010085 */
[----:B------:R-:W-:Y:S01]  /*4770*/  ISETP.GE.U32.AND P6, PT, R220, RZ, PT ;  /* 0x000000ffdc00720c */ /* 0x000fe20003fc6070 */
[----:B------:R-:W-:Y:S01]  /*4780*/  FADD.FTZ R81, R22, -R81 ;  /* 0x8000005116517221 */ /* 0x000fe20000010000 */
[----:B------:R-:W-:Y:S01]  /*4790*/  F2FP.F16.F32.PACK_AB R159, R206, R159 ;  /* 0x0000009fce9f723e */ /* 0x000fe200000000ff */
[----:B------:R-:W-:Y:S01]  /*47a0*/  FMUL.FTZ R116, R153, UR13 ;  /* 0x0000000d99747c20 */ /* 0x000fe20008410000 */
[----:B------:R-:W-:-:S04]  /*47b0*/  ISETP.GE.U32.AND.EX P6, PT, R221, 0x1000000, PT, P6 ;  /* 0x01000000dd00780c */ /* 0x000fc80003fc6160 */
[----:B------:R-:W-:Y:S01]  /*47c0*/  FSEL R224, R82, RZ, P6 ;  /* 0x000000ff52e07208 */ /* 0x000fe20003000000 */
[----:B------:R-:W-:Y:S01]  /*47d0*/  FFMA.FTZ R82, R170, R81, R130 ;  /* 0x00000051aa527223 */ /* 0x000fe20000010082 */
[----:B------:R-:W-:Y:S02]  /*47e0*/  LOP3.LUT P6, RZ, R213, 0xff, RZ, 0xc0, !PT ;  /* 0x000000ffd5ff7812 */ /* 0x000fe400078cc0ff */
[----:B------:R-:W-:Y:S01]  /*47f0*/  F2FP.F16.F32.PACK_AB R119, R224, R119 ;  /* 0x00000077e077723e */ /* 0x000fe200000000ff */
[----:B------:R-:W-:Y:S01]  /*4800*/  FMUL.FTZ R81, R82, UR13 ;  /* 0x0000000d52517c20 */ /* 0x000fe20008410000 */
[----:B------:R-:W-:Y:S02]  /*4810*/  FSEL R158, R80, RZ, P6 ;  /* 0x000000ff509e7208 */ /* 0x000fe40003000000 */
[----:B------:R-:W-:-:S04]  /*4820*/  LOP3.LUT P6, RZ, R221, 0xff, RZ, 0xc0, !PT ;  /* 0x000000ffddff7812 */ /* 0x000fc800078cc0ff */
[----:B------:R-:W-:Y:S01]  /*4830*/  FSEL R164, R80, RZ, P6 ;  /* 0x000000ff50a47208 */ /* 0x000fe20003000000 */
[----:B------:R-:W-:Y:S01]  /*4840*/  FFMA.FTZ R80, R24, R166, R167 ;  /* 0x000000a618507223 */ /* 0x000fe200000100a7 */
[----:B------:R-:W-:-:S03]  /*4850*/  LOP3.LUT P6, RZ, R213, 0xff00, RZ, 0xc0, !PT ;  /* 0x0000ff00d5ff7812 */ /* 0x000fc600078cc0ff */
[----:B------:R-:W-:Y:S01]  /*4860*/  FADD.FTZ R83, R21, -R80 ;  /* 0x8000005015537221 */ /* 0x000fe20000010000 */
[----:B------:R-:W-:Y:S01]  /*4870*/  FSEL R225, R116, RZ, P6 ;  /* 0x000000ff74e17208 */ /* 0x000fe20003000000 */
[----:B------:R-:W-:Y:S01]  /*4880*/  FFMA.FTZ R80, R20, R166, R167 ;  /* 0x000000a614507223 */ /* 0x000fe200000100a7 */
[----:B------:R-:W-:Y:S01]  /*4890*/  LOP3.LUT P6, RZ, R221, 0xff00, RZ, 0xc0, !PT ;  /* 0x0000ff00ddff7812 */ /* 0x000fe200078cc0ff */
[----:B------:R-:W-:Y:S01]  /*48a0*/  FFMA.FTZ R83, R170, R83, R131 ;  /* 0x00000053aa537223 */ /* 0x000fe20000010083 */
[----:B------:R-:W-:Y:S01]  /*48b0*/  F2FP.F16.F32.PACK_AB R158, R225, R158 ;  /* 0x0000009ee19e723e */ /* 0x000fe200000000ff */
[----:B------:R-:W-:Y:S01]  /*48c0*/  FADD.FTZ R80, R17, -R80 ;  /* 0x8000005011507221 */ /* 0x000fe20000010000 */
[----:B------:R-:W-:Y:S01]  /*48d0*/  FSEL R227, R116, RZ, P6 ;  /* 0x000000ff74e37208 */ /* 0x000fe20003000000 */
[----:B------:R-:W-:Y:S01]  /*48e0*/  FMUL.FTZ R116, R83, UR13 ;  /* 0x0000000d53747c20 */ /* 0x000fe20008410000 */
[----:B------:R-:W-:-:S04]  /*48f0*/  LOP3.LUT P6, RZ, R212, 0xff0000, RZ, 0xc0, !PT ;  /* 0x00ff0000d4ff7812 */ /* 0x000fc800078cc0ff */
[----:B------:R-:W-:Y:S02]  /*4900*/  FSEL R157, R81, RZ, P6 ;  /* 0x000000ff519d7208 */ /* 0x000fe40003000000 */
[----:B------:R-:W-:-:S04]  /*4910*/  LOP3.LUT P6, RZ, R220, 0xff0000, RZ, 0xc0, !PT ;  /* 0x00ff0000dcff7812 */ /* 0x000fc800078cc0ff */
[----:B------:R-:W-:Y:S01]  /*4920*/  FSEL R160, R81, RZ, P6 ;  /* 0x000000ff51a07208 */ /* 0x000fe20003000000 */
[----:B------:R-:W-:Y:S01]  /*4930*/  FFMA.FTZ R81, R170, R80, R129 ;  /* 0x00000050aa517223 */ /* 0x000fe20000010081 */
[----:B------:R-:W-:Y:S01]  /*4940*/  LOP3.LUT P6, RZ, R212, 0xff000000, RZ, 0xc0, !PT ;  /* 0xff000000d4ff7812 */ /* 0x000fe200078cc0ff */
[----:B------:R-:W-:Y:S02]  /*4950*/  FFMA.FTZ R80, R170, R117, R128 ;  /* 0x00000075aa507223 */ /* 0x000fe40000010080 */
[----:B------:R-:W-:Y:S01]  /*4960*/  FMUL.FTZ R118, R81, UR13 ;  /* 0x0000000d51767c20 */ /* 0x000fe20008410000 */
[----:B0-----:R-:W-:Y:S02]  /*4970*/  FSEL R162, R116, RZ, P6 ;  /* 0x000000ff74a27208 */ /* 0x001fe40003000000 */
[----:B------:R-:W-:Y:S02]  /*4980*/  LOP3.LUT P6, RZ, R220, 0xff000000, RZ, 0xc0, !PT ;  /* 0xff000000dcff7812 */ /* 0x000fe400078cc0ff */
[----:B------:R-:W-:-:S02]  /*4990*/  F2FP.F16.F32.PACK_AB R157, R162, R157 ;  /* 0x0000009da29d723e */ /* 0x000fc400000000ff */
        /* <DEDUP_REMOVED lines=15> */
.L_x_3635:
[-CC-:B-1----:R-:W-:Y:S01]  /*4a90*/  FFMA.FTZ R116, R29, R166.reuse, R167.reuse ;  /* 0x000000a61d747223 */ /* 0x182fe200000100a7 */
[----:B------:R-:W-:Y:S01]  /*4aa0*/  LOP3.LUT P6, RZ, R213, 0xff0000, RZ, 0xc0, !PT ;  /* 0x00ff0000d5ff7812 */ /* 0x000fe200078cc0ff */
[-CC-:B------:R-:W-:Y:S02]  /*4ab0*/  FFMA.FTZ R119, R168, R166.reuse, R167.reuse ;  /* 0x000000a6a8777223 */ /* 0x180fe400000100a7 */
[----:B------:R-:W-:Y:S01]  /*4ac0*/  FADD.FTZ R117, R27, -R116 ;  /* 0x800000741b757221 */ /* 0x000fe20000010000 */
[----:B------:R-:W-:Y:S01]  /*4ad0*/  FFMA.FTZ R116, R28, R166, R167 ;  /* 0x000000a61c747223 */ /* 0x000fe200000100a7 */
[----:B------:R-:W-:Y:S02]  /*4ae0*/  FADD.FTZ R119, R30, -R119 ;  /* 0x800000771e777221 */ /* 0x000fe40000010000 */
[C---:B-----5:R-:W-:Y:S01]  /*4af0*/  FFMA.FTZ R117, R170.reuse, R117, R134 ;  /* 0x00000075aa757223 */ /* 0x060fe20000010086 */
[----:B------:R-:W-:Y:S01]  /*4b00*/  FADD.FTZ R118, R25, -R116 ;  /* 0x8000007419767221 */ /* 0x000fe20000010000 */
[----:B------:R-:W-:-:S02]  /*4b10*/  FFMA.FTZ R119, R170, R119, R135 ;  /* 0x00000077aa777223 */ /* 0x000fc40000010087 */
[----:B------:R-:W-:Y:S01]  /*4b20*/  FMUL.FTZ R117, R117, UR13 ;  /* 0x0000000d75757c20 */ /* 0x000fe20008410000 */
[----:B------:R-:W-:Y:S01]  /*4b30*/  FFMA.FTZ R118, R170, R118, R133 ;  /* 0x00000076aa767223 */ /* 0x000fe20000010085 */
[----:B------:R-:W-:-:S03]  /*4b40*/  FMUL.FTZ R119, R119, UR13 ;  /* 0x0000000d77777c20 */ /* 0x000fc60008410000 */
[----:B------:R-:W-:Y:S02]  /*4b50*/  FSEL R159, R117, RZ, P6 ;  /* 0x000000ff759f7208 */ /* 0x000fe40003000000 */
[----:B------:R-:W-:-:S04]  /*4b60*/  LOP3.LUT P6, RZ, R221, 0xff0000, RZ, 0xc0, !PT ;  /* 0x00ff0000ddff7812 */ /* 0x000fc800078cc0ff */
[----:B------:R-:W-:Y:S01]  /*4b70*/  FSEL R206, R117, RZ, P6 ;  /* 0x000000ff75ce7208 */ /* 0x000fe20003000000 */
[----:B------:R-:W-:Y:S01]  /*4b80*/  FFMA.FTZ R117, R23, R166, R167 ;  /* 0x000000a617757223 */ /* 0x000fe200000100a7 */
[----:B------:R-:W-:-:S03]  /*4b90*/  ISETP.GE.U32.AND P6, PT, R212, RZ, PT ;  /* 0x000000ffd400720c */ /* 0x000fc60003fc6070 */
[----:B------:R-:W-:Y:S01]  /*4ba0*/  FADD.FTZ R117, R26, -R117 ;  /* 0x800000751a757221 */ /* 0x000fe20000010000 */
[----:B------:R-:W-:-:S03]  /*4bb0*/  ISETP.GE.U32.AND.EX P6, PT, R213, 0x1000000, PT, P6 ;  /* 0x01000000d500780c */ /* 0x000fc60003fc6160 */
[----:B------:R-:W-:Y:S01]  /*4bc0*/  FFMA.FTZ R117, R170, R117, R132 ;  /* 0x00000075aa757223 */ /* 0x000fe20000010084 */
[----:B------:R-:W-:Y:S02]  /*4bd0*/  FSEL R224, R119, RZ, P6 ;  /* 0x000000ff77e07208 */ /* 0x000fe40003000000 */
[----:B------:R-:W-:Y:S01]  /*4be0*/  ISETP.GE.U32.AND P6, PT, R220, RZ, PT ;  /* 0x000000ffdc00720c */ /* 0x000fe20003fc6070 */
[----:B------:R-:W-:Y:S01]  /*4bf0*/  FMUL.FTZ R116, R117, UR13 ;  /* 0x0000000d75747c20 */ /* 0x000fe20008410000 */
[----:B------:R-:W-:Y:S01]  /*4c00*/  FFMA.FTZ R117, R19, R166, R167 ;  /* 0x000000a613757223 */ /* 0x000fe200000100a7 */
[----:B------:R-:W-:Y:S02]  /*4c10*/  F2FP.F16.F32.PACK_AB R159, R224, R159 ;  /* 0x0000009fe09f723e */ /* 0x000fe400000000ff */
[----:B------:R-:W-:Y:S01]  /*4c20*/  ISETP.GE.U32.AND.EX P6, PT, R221, 0x1000000, PT, P6 ;  /* 0x01000000dd00780c */ /* 0x000fe20003fc6160 */
[----:B------:R-:W-:-:S03]  /*4c30*/  FADD.FTZ R117, R22, -R117 ;  /* 0x8000007516757221 */ /* 0x000fc60000010000 */
[----:B------:R-:W-:Y:S01]  /*4c40*/  FSEL R229, R119, RZ, P6 ;  /* 0x000000ff77e57208 */ /* 0x000fe20003000000 */
[----:B------:R-:W-:Y:S01]  /*4c50*/  FMUL.FTZ R119, R118, UR13 ;  /* 0x0000000d76777c20 */ /* 0x000fe20008410000 */
[----:B------:R-:W-:Y:S01]  /*4c60*/  LOP3.LUT P6, RZ, R213, 0xff, RZ, 0xc0, !PT ;  /* 0x000000ffd5ff7812 */ /* 0x000fe200078cc0ff */
[----:B------:R-:W-:-:S03]  /*4c70*/  FFMA.FTZ R117, R170, R117, R130 ;  /* 0x00000075aa757223 */ /* 0x000fc60000010082 */
        /* <DEDUP_REMOVED lines=15> */
[----:B------:R-:W-:Y:S01]  /*4d70*/  LOP3.LUT P6, RZ, R212, 0xff0000, RZ, 0xc0, !PT ;  /* 0x00ff0000d4ff7812 */ /* 0x000fe200078cc0ff */
[----:B------:R-:W-:Y:S01]  /*4d80*/  FFMA.FTZ R116, R170, R116, R129 ;  /* 0x00000074aa747223 */ /* 0x000fe20000010081 */
[----:B------:R-:W-:-:S02]  /*4d90*/  F2FP.F16.F32.PACK_AB R119, R229, R206 ;  /* 0x000000cee577723e */ /* 0x000fc400000000ff */
        /* <DEDUP_REMOVED lines=16> */
[----:B------:R-:W-:-:S04]  /*4ea0*/  LOP3.LUT P6, RZ, R220, 0xff00, RZ, 0xc0, !PT ;  /* 0x0000ff00dcff7812 */ /* 0x000fc800078cc0ff */
[----:B------:R-:W-:Y:S02]  /*4eb0*/  FSEL R163, R116, RZ, P6 ;  /* 0x000000ff74a37208 */ /* 0x000fe40003000000 */
[----:B------:R-:W-:-:S04]  /*4ec0*/  LOP3.LUT P6, RZ, R212, 0xff, RZ, 0xc0, !PT ;  /* 0x000000ffd4ff7812 */ /* 0x000fc800078cc0ff */
[----:B------:R-:W-:Y:S02]  /*4ed0*/  FSEL R156, R117, RZ, P6 ;  /* 0x000000ff759c7208 */ /* 0x000fe40003000000 */
[----:B------:R-:W-:Y:S02]  /*4ee0*/  LOP3.LUT P6, RZ, R220, 0xff, RZ, 0xc0, !PT ;  /* 0x000000ffdcff7812 */ /* 0x000fe400078cc0ff */
[----:B------:R-:W-:Y:S02]  /*4ef0*/  F2FP.F16.F32.PACK_AB R156, R161, R156 ;  /* 0x0000009ca19c723e */ /* 0x000fe400000000ff */
[----:B------:R-:W-:Y:S02]  /*4f00*/  FSEL R116, R117, RZ, P6 ;  /* 0x000000ff75747208 */ /* 0x000fe40003000000 */
[----:B------:R-:W-:Y:S02]  /*4f10*/  F2FP.F16.F32.PACK_AB R117, R165, R160 ;  /* 0x000000a0a575723e */ /* 0x000fe400000000ff */
[----:B------:R-:W-:Y:S01]  /*4f20*/  F2FP.F16.F32.PACK_AB R116, R163, R116 ;  /* 0x00000074a374723e */ /* 0x000fe200000000ff */
[----:B------:R-:W-:Y:S06]  /*4f30*/  BRA `(.L_x_3636) ;  /* 0x0000001400f07947 */ /* 0x000fec0003800000 */
.L_x_3634:
[----:B-1----:R-:W1:Y:S02]  /*4f40*/  LDC.64 R116, c[0x0][0x478] ;  /* 0x00011e00ff747b82 */ /* 0x002e640000000a00 */
[----:B-1----:R-:W-:-:S04]  /*4f50*/  ISETP.NE.U32.AND P1, PT, R116, RZ, PT ;  /* 0x000000ff7400720c */ /* 0x002fc80003f25070 */
[----:B------:R-:W-:-:S13]  /*4f60*/  ISETP.NE.AND.EX P1, PT, R117, RZ, PT, P1 ;  /* 0x000000ff7500720c */ /* 0x000fda0003f25310 */
[----:B------:R-:W-:Y:S05]  /*4f70*/  @!P1 BRA `(.L_x_3637) ;  /* 0x00000004002c9947 */ /* 0x000fea0003800000 */
[-CC-:B------:R-:W-:Y:S01]  /*4f80*/  FFMA.FTZ R80, R29, R166.reuse, R167.reuse ;  /* 0x000000a61d507223 */ /* 0x180fe200000100a7 */
[----:B------:R-:W-:Y:S01]  /*4f90*/  LOP3.LUT P6, RZ, R213, 0xff0000, RZ, 0xc0, !PT ;  /* 0x00ff0000d5ff7812 */ /* 0x000fe200078cc0ff */
[-CC-:B------:R-:W-:Y:S01]  /*4fa0*/  FFMA.FTZ R83, R23, R166.reuse, R167.reuse ;  /* 0x000000a617537223 */ /* 0x180fe200000100a7 */
[-CC-:B------:R-:W-:Y:S01]  /*4fb0*/  FFMA.FTZ R116, R20, R166.reuse, R167.reuse ;  /* 0x000000a614747223 */ /* 0x180fe200000100a7 */
[----:B------:R-:W-:Y:S01]  /*4fc0*/  FADD.FTZ R81, R27, -R80 ;  /* 0x800000501b517221 */ /* 0x000fe20000010000 */
[-C--:B------:R-:W-:Y:S01]  /*4fd0*/  FFMA.FTZ R117, R15, R166.reuse, R167 ;  /* 0x000000a60f757223 */ /* 0x080fe200000100a7 */
[----:B------:R-:W-:Y:S02]  /*4fe0*/  FADD.FTZ R83, R26, -R83 ;  /* 0x800000531a537221 */ /* 0x000fe40000010000 */
[----:B-----5:R-:W-:Y:S01]  /*4ff0*/  FMUL.FTZ R154, R170, R81 ;  /* 0x00000051aa9a7220 */ /* 0x020fe20000410000 */
[----:B------:R-:W-:Y:S01]  /*5000*/  FFMA.FTZ R81, R168, R166, R167 ;  /* 0x000000a6a8517223 */ /* 0x000fe200000100a7 */
[----:B------:R-:W-:Y:S01]  /*5010*/  FMUL.FTZ R152, R170, R83 ;  /* 0x00000053aa987220 */ /* 0x000fe20000410000 */
[----:B------:R-:W-:Y:S01]  /*5020*/  FADD.FTZ R161, R18, -R117 ;  /* 0x8000007512a17221 */ /* 0x000fe20000010000 */
[----:B------:R-:W-:Y:S01]  /*5030*/  FMUL.FTZ R80, R154, UR13 ;  /* 0x0000000d9a507c20 */ /* 0x000fe20008410000 */
[----:B------:R-:W-:-:S04]  /*5040*/  FADD.FTZ R81, R30, -R81 ;  /* 0x800000511e517221 */ /* 0x000fc80000010000 */
[----:B------:R-:W-:Y:S01]  /*5050*/  FSEL R159, R80, RZ, P6 ;  /* 0x000000ff509f7208 */ /* 0x000fe20003000000 */
[----:B------:R-:W-:Y:S01]  /*5060*/  FMUL.FTZ R155, R170, R81 ;  /* 0x00000051aa9b7220 */ /* 0x000fe20000410000 */
[----:B------:R-:W-:-:S03]  /*5070*/  LOP3.LUT P6, RZ, R221, 0xff0000, RZ, 0xc0, !PT ;  /* 0x00ff0000ddff7812 */ /* 0x000fc600078cc0ff */
[----:B------:R-:W-:Y:S01]  /*5080*/  FMUL.FTZ R81, R155, UR13 ;  /* 0x0000000d9b517c20 */ /* 0x000fe20008410000 */
        /* <DEDUP_REMOVED lines=13> */
[----:B------:R-:W-:Y:S02]  /*5160*/  LOP3.LUT P6, RZ, R213, 0xff, RZ, 0xc0, !PT ;  /* 0x000000ffd5ff7812 */ /* 0x000fe400078cc0ff */
[----:B------:R-:W-:Y:S01]  /*5170*/  F2FP.F16.F32.PACK_AB R119, R206, R119 ;  /* 0x00000077ce77723e */ /* 0x000fe200000000ff */
        /* <DEDUP_REMOVED lines=13> */
[----:B------:R-:W-:Y:S02]  /*5250*/  F2FP.F16.F32.PACK_AB R158, R225, R158 ;  /* 0x0000009ee19e723e */ /* 0x000fe400000000ff */
[----:B------:R-:W-:Y:S01]  /*5260*/  FSEL R227, R81, RZ, P6 ;  /* 0x000000ff51e37208 */ /* 0x000fe20003000000 */
[----:B------:R-:W-:Y:S01]  /*5270*/  FADD.FTZ R81, R17, -R116 ;  /* 0x8000007411517221 */ /* 0x000fe20000010000 */
[----:B------:R-:W-:Y:S01]  /*5280*/  LOP3.LUT P6, RZ, R212, 0xff0000, RZ, 0xc0, !PT ;  /* 0x00ff0000d4ff7812 */ /* 0x000fe200078cc0ff */
[----:B------:R-:W-:Y:S01]  /*5290*/  FMUL.FTZ R116, R83, UR13 ;  /* 0x0000000d53747c20 */ /* 0x000fe20008410000 */
[----:B------:R-:W-:Y:S01]  /*52a0*/  F2FP.F16.F32.PACK_AB R118, R227, R118 ;  /* 0x00000076e376723e */ /* 0x000fe200000000ff */
[----:B------:R-:W-:Y:S01]  /*52b0*/  FMUL.FTZ R81, R170, R81 ;  /* 0x00000051aa517220 */ /* 0x000fe20000410000 */
[----:B------:R-:W-:-:S02]  /*52c0*/  FSEL R157, R80, RZ, P6 ;  /* 0x000000ff509d7208 */ /* 0x000fc40003000000 */
[----:B------:R-:W-:Y:S01]  /*52d0*/  LOP3.LUT P6, RZ, R220, 0xff0000, RZ, 0xc0, !PT ;  /* 0x00ff0000dcff7812 */ /* 0x000fe200078cc0ff */
[----:B------:R-:W-:-:S03]  /*52e0*/  FMUL.FTZ R117, R81, UR13 ;  /* 0x0000000d51757c20 */ /* 0x000fc60008410000 */
[----:B------:R-:W-:Y:S01]  /*52f0*/  FSEL R160, R80, RZ, P6 ;  /* 0x000000ff50a07208 */ /* 0x000fe20003000000 */
[----:B------:R-:W-:Y:S01]  /*5300*/  FMUL.FTZ R80, R170, R161 ;  /* 0x000000a1aa507220 */ /* 0x000fe20000410000 */
[----:B------:R-:W-:-:S04]  /*5310*/  LOP3.LUT P6, RZ, R212, 0xff000000, RZ, 0xc0, !PT ;  /* 0xff000000d4ff7812 */ /* 0x000fc800078cc0ff */
[----:B0-----:R-:W-:Y:S02]  /*5320*/  FSEL R162, R116, RZ, P6 ;  /* 0x000000ff74a27208 */ /* 0x001fe40003000000 */
[----:B------:R-:W-:Y:S02]  /*5330*/  LOP3.LUT P6, RZ, R220, 0xff000000, RZ, 0xc0, !PT ;  /* 0xff000000dcff7812 */ /* 0x000fe400078cc0ff */
[----:B------:R-:W-:Y:S02]  /*5340*/  F2FP.F16.F32.PACK_AB R157, R162, R157 ;  /* 0x0000009da29d723e */ /* 0x000fe400000000ff */
[----:B------:R-:W-:Y:S01]  /*5350*/  FSEL R165, R116, RZ, P6 ;  /* 0x000000ff74a57208 */ /* 0x000fe20003000000 */
[----:B------:R-:W-:Y:S01]  /*5360*/  FMUL.FTZ R116, R80, UR13 ;  /* 0x0000000d50747c20 */ /* 0x000fe20008410000 */
[----:B------:R-:W-:-:S04]  /*5370*/  LOP3.LUT P6, RZ, R212, 0xff00, RZ, 0xc0, !PT ;  /* 0x0000ff00d4ff7812 */ /* 0x000fc800078cc0ff */
        /* <DEDUP_REMOVED lines=11> */
.L_x_3637:
[-CC-:B------:R-:W-:Y:S01]  /*5430*/  FFMA.FTZ R116, R29, R166.reuse, R167.reuse ;  /* 0x000000a61d747223 */ /* 0x180fe200000100a7 */
[----:B------:R-:W-:Y:S01]  /*5440*/  LOP3.LUT P6, RZ, R213, 0xff0000, RZ, 0xc0, !PT ;  /* 0x00ff0000d5ff7812 */ /* 0x000fe200078cc0ff */
[-CC-:B------:R-:W-:Y:S02]  /*5450*/  FFMA.FTZ R119, R168, R166.reuse, R167.reuse ;  /* 0x000000a6a8777223 */ /* 0x180fe400000100a7 */
[----:B------:R-:W-:Y:S01]  /*5460*/  FADD.FTZ R117, R27, -R116 ;  /* 0x800000741b757221 */ /* 0x000fe20000010000 */
[----:B------:R-:W-:Y:S01]  /*5470*/  FFMA.FTZ R116, R28, R166, R167 ;  /* 0x000000a61c747223 */ /* 0x000fe200000100a7 */
[----:B------:R-:W-:Y:S02]  /*5480*/  FADD.FTZ R119, R30, -R119 ;  /* 0x800000771e777221 */ /* 0x000fe40000010000 */
[C---:B-----5:R-:W-:Y:S02]  /*5490*/  FMUL.FTZ R117, R170.reuse, R117 ;  /* 0x00000075aa757220 */ /* 0x060fe40000410000 */
[----:B------:R-:W-:-:S02]  /*54a0*/  FMUL.FTZ R119, R170, R119 ;  /* 0x00000077aa777220 */ /* 0x000fc40000410000 */
[----:B------:R-:W-:Y:S02]  /*54b0*/  FMUL.FTZ R117, R117, UR13 ;  /* 0x0000000d75757c20 */ /* 0x000fe40008410000 */
[----:B------:R-:W-:Y:S01]  /*54c0*/  FMUL.FTZ R118, R119, UR13 ;  /* 0x0000000d77767c20 */ /* 0x000fe20008410000 */
[----:B------:R-:W-:Y:S02]  /*54d0*/  FADD.FTZ R119, R25, -R116 ;  /* 0x8000007419777221 */ /* 0x000fe40000010000 */
[----:B------:R-:W-:Y:S02]  /*54e0*/  FSEL R159, R117, RZ, P6 ;  /* 0x000000ff759f7208 */ /* 0x000fe40003000000 */
[----:B------:R-:W-:Y:S01]  /*54f0*/  LOP3.LUT P6, RZ, R221, 0xff0000, RZ, 0xc0, !PT ;  /* 0x00ff0000ddff7812 */ /* 0x000fe200078cc0ff */
[----:B------:R-:W-:-:S03]  /*5500*/  FMUL.FTZ R119, R170, R119 ;  /* 0x00000077aa777220 */ /* 0x000fc60000410000 */
        /* <DEDUP_REMOVED lines=27> */
[----:B------:R-:W-:Y:S02]  /*56c0*/  F2FP.F16.F32.PACK_AB R158, R225, R158 ;  /* 0x0000009ee19e723e */ /* 0x000fe400000000ff */
        /* <DEDUP_REMOVED lines=31> */
[----:B------:R-:W-:Y:S01]  /*58c0*/  F2FP.F16.F32.PACK_AB R116, R163, R116 ;  /* 0x00000074a374723e */ /* 0x000fe200000000ff */
[----:B------:R-:W-:Y:S06]  /*58d0*/  BRA `(.L_x_3636) ;  /* 0x0000000c00887947 */ /* 0x000fec0003800000 */
.L_x_3633:
        /* <DEDUP_REMOVED lines=14> */
[----:B------:R-:W-:Y:S01]  /*59c0*/  FADD.FTZ R82, R17, -R82 ;  /* 0x8000005211527221 */ /* 0x000fe20000010000 */
[C---:B-----5:R-:W-:Y:S01]  /*59d0*/  FFMA.FTZ R154, R170.reuse, R81, R134 ;  /* 0x00000051aa9a7223 */ /* 0x060fe20000010086 */
[-C--:B------:R-:W-:Y:S01]  /*59e0*/  FFMA.FTZ R81, R15, R166.reuse, R167 ;  /* 0x000000a60f517223 */ /* 0x080fe200000100a7 */
        /* <DEDUP_REMOVED lines=8> */
[----:B------:R-:W-:Y:S01]  /*5a70*/  FFMA.FTZ R80, R170, R81, R128 ;  /* 0x00000051aa507223 */ /* 0x000fe20000010080 */
[----:B------:R-:W-:Y:S01]  /*5a80*/  ISETP.GE.U32.AND P6, PT, R212, RZ, PT ;  /* 0x000000ffd400720c */ /* 0x000fe20003fc6070 */
[----:B------:R-:W-:Y:S01]  /*5a90*/  FADD.FTZ R157, R26, -R157 ;  /* 0x8000009d1a9d7221 */ /* 0x000fe20000010000 */
[----:B------:R-:W-:Y:S01]  /*5aa0*/  FADD.FTZ R159, R25, -R158 ;  /* 0x8000009e199f7221 */ /* 0x000fe20000010000 */
[----:B------:R-:W-:Y:S01]  /*5ab0*/  FMUL.FTZ R81, R80, UR13 ;  /* 0x0000000d50517c20 */ /* 0x000fe20008410000 */
[----:B------:R-:W-:-:S04]  /*5ac0*/  ISETP.GE.U32.AND.EX P6, PT, R213, 0x1000000, PT, P6 ;  /* 0x01000000d500780c */ /* 0x000fc80003fc6160 */
[----:B------:R-:W-:Y:S01]  /*5ad0*/  FSEL R165, R83, RZ, P6 ;  /* 0x000000ff53a57208 */ /* 0x000fe20003000000 */
[----:B------:R-:W-:Y:S01]  /*5ae0*/  FFMA.FTZ R83, R19, R166, R167 ;  /* 0x000000a613537223 */ /* 0x000fe200000100a7 */
[----:B------:R-:W-:-:S03]  /*5af0*/  LOP3.LUT P6, RZ, R212, 0xff, RZ, 0xc0, !PT ;  /* 0x000000ffd4ff7812 */ /* 0x000fc600078cc0ff */
[----:B------:R-:W-:Y:S01]  /*5b00*/  FADD.FTZ R83, R22, -R83 ;  /* 0x8000005316537221 */ /* 0x000fe20000010000 */
[----:B------:R-:W-:Y:S01]  /*5b10*/  FSEL R156, R81, RZ, P6 ;  /* 0x000000ff519c7208 */ /* 0x000fe20003000000 */
[----:B------:R-:W-:Y:S01]  /*5b20*/  FFMA.FTZ R81, R170, R82, R129 ;  /* 0x00000052aa517223 */ /* 0x000fe20000010081 */
[----:B------:R-:W-:Y:S01]  /*5b30*/  LOP3.LUT P6, RZ, R212, 0xff00, RZ, 0xc0, !PT ;  /* 0x0000ff00d4ff7812 */ /* 0x000fe200078cc0ff */
[C---:B------:R-:W-:Y:S01]  /*5b40*/  FFMA.FTZ R82, R170.reuse, R83, R130 ;  /* 0x00000053aa527223 */ /* 0x040fe20000010082 */
[----:B------:R-:W-:Y:S01]  /*5b50*/  FFMA.FTZ R83, R170, R153, R131 ;  /* 0x00000099aa537223 */ /* 0x000fe20000010083 */
[----:B------:R-:W-:Y:S02]  /*5b60*/  FMUL.FTZ R152, R81, UR13 ;  /* 0x0000000d51987c20 */ /* 0x000fe40008410000 */
[----:B------:R-:W-:Y:S01]  /*5b70*/  FMUL.FTZ R153, R82, UR13 ;  /* 0x0000000d52997c20 */ /* 0x000fe20008410000 */
[----:B------:R-:W-:Y:S02]  /*5b80*/  FMUL.FTZ R158, R83, UR13 ;  /* 0x0000000d539e7c20 */ /* 0x000fe40008410000 */
[----:B------:R-:W-:Y:S01]  /*5b90*/  FSEL R161, R152, RZ, P6 ;  /* 0x000000ff98a17208 */ /* 0x000fe20003000000 */
[----:B------:R-:W-:Y:S01]  /*5ba0*/  FFMA.FTZ R152, R170, R157, R132 ;  /* 0x0000009daa987223 */ /* 0x000fe20000010084 */
[----:B------:R-:W-:-:S02]  /*5bb0*/  LOP3.LUT P6, RZ, R212, 0xff0000, RZ, 0xc0, !PT ;  /* 0x00ff0000d4ff7812 */ /* 0x000fc400078cc0ff */
[----:B------:R-:W-:Y:S02]  /*5bc0*/  F2FP.F16.F32.PACK_AB R156, R161, R156 ;  /* 0x0000009ca19c723e */ /* 0x000fe400000000ff */
[----:B------:R-:W-:Y:S01]  /*5bd0*/  FSEL R157, R153, RZ, P6 ;  /* 0x000000ff999d7208 */ /* 0x000fe20003000000 */
[----:B------:R-:W-:Y:S01]  /*5be0*/  FFMA.FTZ R153, R170, R159, R133 ;  /* 0x0000009faa997223 */ /* 0x000fe20000010085 */
[----:B------:R-:W-:Y:S01]  /*5bf0*/  LOP3.LUT P6, RZ, R212, 0xff000000, RZ, 0xc0, !PT ;  /* 0xff000000d4ff7812 */ /* 0x000fe200078cc0ff */
[----:B------:R-:W-:Y:S02]  /*5c00*/  FMUL.FTZ R159, R152, UR13 ;  /* 0x0000000d989f7c20 */ /* 0x000fe40008410000 */
[----:B0-----:R-:W-:Y:S01]  /*5c10*/  FMUL.FTZ R162, R153, UR13 ;  /* 0x0000000d99a27c20 */ /* 0x001fe20008410000 */
[----:B------:R-:W-:Y:S02]  /*5c20*/  FSEL R160, R158, RZ, P6 ;  /* 0x000000ff9ea07208 */ /* 0x000fe40003000000 */
[----:B------:R-:W-:-:S02]  /*5c30*/  LOP3.LUT P6, RZ, R213, 0xff, RZ, 0xc0, !PT ;  /* 0x000000ffd5ff7812 */ /* 0x000fc400078cc0ff */
[----:B------:R-:W-:Y:S02]  /*5c40*/  F2FP.F16.F32.PACK_AB R157, R160, R157 ;  /* 0x0000009da09d723e */ /* 0x000fe400000000ff */
[----:B------:R-:W-:Y:S02]  /*5c50*/  FSEL R158, R159, RZ, P6 ;  /* 0x000000ff9f9e7208 */ /* 0x000fe40003000000 */
[----:B------:R-:W-:Y:S02]  /*5c60*/  LOP3.LUT P6, RZ, R213, 0xff00, RZ, 0xc0, !PT ;  /* 0x0000ff00d5ff7812 */ /* 0x000fe400078cc0ff */
[----:B------:R-:W-:Y:S02]  /*5c70*/  F2FP.F16.F32.PACK_AB R159, R165, R164 ;  /* 0x000000a4a59f723e */ /* 0x000fe400000000ff */
[----:B------:R-:W-:-:S04]  /*5c80*/  FSEL R163, R162, RZ, P6 ;  /* 0x000000ffa2a37208 */ /* 0x000fc80003000000 */
[----:B------:R-:W-:Y:S01]  /*5c90*/  F2FP.F16.F32.PACK_AB R158, R163, R158 ;  /* 0x0000009ea39e723e */ /* 0x000fe200000000ff */
[----:B------:R-:W-:Y:S06]  /*5ca0*/  BRA `(.L_x_3636) ;  /* 0x0000000800947947 */ /* 0x000fec0003800000 */
.L_x_3639:
[-CC-:B------:R-:W-:Y:S01]  /*5cb0*/  FFMA.FTZ R156, R29, R166.reuse, R167.reuse ;  /* 0x000000a61d9c7223 */ /* 0x180fe200000100a7 */
[-CC-:B------:R-:W-:Y:S01]  /*5cc0*/  FFMA.FTZ R159, R168, R166.reuse, R167.reuse ;  /* 0x000000a6a89f7223 */ /* 0x180fe200000100a7 */
[----:B------:R-:W-:Y:S01]  /*5cd0*/  LOP3.LUT P6, RZ, R213, 0xff0000, RZ, 0xc0, !PT ;  /* 0x00ff0000d5ff7812 */ /* 0x000fe200078cc0ff */
[----:B------:R-:W-:Y:S01]  /*5ce0*/  FFMA.FTZ R158, R28, R166, R167 ;  /* 0x000000a61c9e7223 */ /* 0x000fe200000100a7 */
[----:B------:R-:W-:Y:S01]  /*5cf0*/  FADD.FTZ R157, R27, -R156 ;  /* 0x8000009c1b9d7221 */ /* 0x000fe20000010000 */
[----:B------:R-:W-:-:S03]  /*5d00*/  FADD.FTZ R159, R30, -R159 ;  /* 0x8000009f1e9f7221 */ /* 0x000fc60000010000 */
[C---:B-----5:R-:W-:Y:S01]  /*5d10*/  FFMA.FTZ R156, R170.reuse, R157, R134 ;  /* 0x0000009daa9c7223 */ /* 0x060fe20000010086 */
[----:B------:R-:W-:Y:S01]  /*5d20*/  FFMA.FTZ R157, R23, R166, R167 ;  /* 0x000000a6179d7223 */ /* 0x000fe200000100a7 */
[----:B------:R-:W-:Y:S02]  /*5d30*/  FFMA.FTZ R159, R170, R159, R135 ;  /* 0x0000009faa9f7223 */ /* 0x000fe40000010087 */
[----:B------:R-:W-:Y:S01]  /*5d40*/  FMUL.FTZ R156, R156, UR13 ;  /* 0x0000000d9c9c7c20 */ /* 0x000fe20008410000 */
[----:B------:R-:W-:Y:S01]  /*5d50*/  FADD.FTZ R157, R26, -R157 ;  /* 0x8000009d1a9d7221 */ /* 0x000fe20000010000 */
[----:B------:R-:W-:-:S03]  /*5d60*/  FMUL.FTZ R159, R159, UR13 ;  /* 0x0000000d9f9f7c20 */ /* 0x000fc60008410000 */
[----:B------:R-:W-:Y:S01]  /*5d70*/  FSEL R164, R156, RZ, P6 ;  /* 0x000000ff9ca47208 */ /* 0x000fe20003000000 */
[----:B------:R-:W-:Y:S01]  /*5d80*/  FFMA.FTZ R157, R170, R157, R132 ;  /* 0x0000009daa9d7223 */ /* 0x000fe20000010084 */
[----:B------:R-:W-:-:S03]  /*5d90*/  ISETP.GE.U32.AND P6, PT, R212, RZ, PT ;  /* 0x000000ffd400720c */ /* 0x000fc60003fc6070 */
[----:B------:R-:W-:Y:S01]  /*5da0*/  FMUL.FTZ R156, R157, UR13 ;  /* 0x0000000d9d9c7c20 */ /* 0x000fe20008410000 */
[----:B------:R-:W-:Y:S01]  /*5db0*/  ISETP.GE.U32.AND.EX P6, PT, R213, 0x1000000, PT, P6 ;  /* 0x01000000d500780c */ /* 0x000fe20003fc6160 */
[----:B------:R-:W-:-:S03]  /*5dc0*/  FFMA.FTZ R157, R19, R166, R167 ;  /* 0x000000a6139d7223 */ /* 0x000fc600000100a7 */
[----:B------:R-:W-:Y:S01]  /*5dd0*/  FSEL R225, R159, RZ, P6 ;  /* 0x000000ff9fe17208 */ /* 0x000fe20003000000 */
[----:B------:R-:W-:Y:S01]  /*5de0*/  FADD.FTZ R159, R25, -R158 ;  /* 0x8000009e199f7221 */ /* 0x000fe20000010000 */
[----:B------:R-:W-:Y:S01]  /*5df0*/  LOP3.LUT P6, RZ, R213, 0xff, RZ, 0xc0, !PT ;  /* 0x000000ffd5ff7812 */ /* 0x000fe200078cc0ff */
[-C--:B------:R-:W-:Y:S01]  /*5e00*/  FFMA.FTZ R158, R24, R166.reuse, R167 ;  /* 0x000000a6189e7223 */ /* 0x080fe200000100a7 */
[----:B------:R-:W-:Y:S01]  /*5e10*/  FADD.FTZ R157, R22, -R157 ;  /* 0x8000009d169d7221 */ /* 0x000fe20000010000 */
[----:B------:R-:W-:Y:S01]  /*5e20*/  FFMA.FTZ R160, R170, R159, R133 ;  /* 0x0000009faaa07223 */ /* 0x000fe20000010085 */
[----:B0-----:R-:W-:Y:S01]  /*5e30*/  FSEL R162, R156, RZ, P6 ;  /* 0x000000ff9ca27208 */ /* 0x001fe20003000000 */
[----:B------:R-:W-:Y:S01]  /*5e40*/  FADD.FTZ R159, R21, -R158 ;  /* 0x8000009e159f7221 */ /* 0x000fe20000010000 */
[----:B------:R-:W-:Y:S01]  /*5e50*/  LOP3.LUT P6, RZ, R213, 0xff00, RZ, 0xc0, !PT ;  /* 0x0000ff00d5ff7812 */ /* 0x000fe200078cc0ff */
[----:B------:R-:W-:Y:S01]  /*5e60*/  FMUL.FTZ R160, R160, UR13 ;  /* 0x0000000da0a07c20 */ /* 0x000fe20008410000 */
[----:B------:R-:W-:Y:S01]  /*5e70*/  FFMA.FTZ R158, R170, R157, R130 ;  /* 0x0000009daa9e7223 */ /* 0x000fe20000010082 */
[-C--:B------:R-:W-:Y:S01]  /*5e80*/  FFMA.FTZ R156, R20, R166.reuse, R167 ;  /* 0x000000a6149c7223 */ /* 0x080fe200000100a7 */
[----:B------:R-:W-:Y:S01]  /*5e90*/  FFMA.FTZ R159, R170, R159, R131 ;  /* 0x0000009faa9f7223 */ /* 0x000fe20000010083 */
[----:B------:R-:W-:Y:S01]  /*5ea0*/  FFMA.FTZ R157, R15, R166, R167 ;  /* 0x000000a60f9d7223 */ /* 0x000fe200000100a7 */
[----:B------:R-:W-:Y:S01]  /*5eb0*/  FMUL.FTZ R158, R158, UR13 ;  /* 0x0000000d9e9e7c20 */ /* 0x000fe20008410000 */
[----:B------:R-:W-:Y:S01]  /*5ec0*/  FSEL R165, R160, RZ, P6 ;  /* 0x000000ffa0a57208 */ /* 0x000fe20003000000 */
[----:B------:R-:W-:Y:S01]  /*5ed0*/  FADD.FTZ R156, R17, -R156 ;  /* 0x8000009c119c7221 */ /* 0x000fe20000010000 */
[----:B------:R-:W-:Y:S01]  /*5ee0*/  LOP3.LUT P6, RZ, R212, 0xff0000, RZ, 0xc0, !PT ;  /* 0x00ff0000d4ff7812 */ /* 0x000fe200078cc0ff */
[----:B------:R-:W-:Y:S01]  /*5ef0*/  FMUL.FTZ R159, R159, UR13 ;  /* 0x0000000d9f9f7c20 */ /* 0x000fe20008410000 */
[----:B------:R-:W-:Y:S01]  /*5f00*/  FADD.FTZ R157, R18, -R157 ;  /* 0x8000009d129d7221 */ /* 0x000fe20000010000 */
[----:B------:R-:W-:Y:S01]  /*5f10*/  FFMA.FTZ R156, R170, R156, R129 ;  /* 0x0000009caa9c7223 */ /* 0x000fe20000010081 */
[----:B------:R-:W-:-:S02]  /*5f20*/  FSEL R160, R158, RZ, P6 ;  /* 0x000000ff9ea07208 */ /* 0x000fc40003000000 */
[----:B------:R-:W-:Y:S01]  /*5f30*/  LOP3.LUT P6, RZ, R212, 0xff000000, RZ, 0xc0, !PT ;  /* 0xff000000d4ff7812 */ /* 0x000fe200078cc0ff */
[----:B------:R-:W-:Y:S01]  /*5f40*/  FMUL.FTZ R156, R156, UR13 ;  /* 0x0000000d9c9c7c20 */ /* 0x000fe20008410000 */
[----:B------:R-:W-:Y:S01]  /*5f50*/  FFMA.FTZ R157, R170, R157, R128 ;  /* 0x0000009daa9d7223 */ /* 0x000fe20000010080 */
[----:B------:R-:W-:Y:S02]  /*5f60*/  F2FP.F16.F32.PACK_AB R158, R165, R162 ;  /* 0x000000a2a59e723e */ /* 0x000fe400000000ff */
[----:B------:R-:W-:Y:S01]  /*5f70*/  FSEL R163, R159, RZ, P6 ;  /* 0x000000ff9fa37208 */ /* 0x000fe20003000000 */
[----:B------:R-:W-:Y:S01]  /*5f80*/  FMUL.FTZ R157, R157, UR13 ;  /* 0x0000000d9d9d7c20 */ /* 0x000fe20008410000 */
[----:B------:R-:W-:Y:S02]  /*5f90*/  LOP3.LUT P6, RZ, R212, 0xff00, RZ, 0xc0, !PT ;  /* 0x0000ff00d4ff7812 */ /* 0x000fe400078cc0ff */
[----:B------:R-:W-:Y:S02]  /*5fa0*/  F2FP.F16.F32.PACK_AB R159, R225, R164 ;  /* 0x000000a4e19f723e */ /* 0x000fe400000000ff */
[----:B------:R-:W-:-:S02]  /*5fb0*/  FSEL R161, R156, RZ, P6 ;  /* 0x000000ff9ca17208 */ /* 0x000fc40003000000 */
[----:B------:R-:W-:-:S04]  /*5fc0*/  LOP3.LUT P6, RZ, R212, 0xff, RZ, 0xc0, !PT ;  /* 0x000000ffd4ff7812 */ /* 0x000fc800078cc0ff */
[----:B------:R-:W-:Y:S02]  /*5fd0*/  FSEL R156, R157, RZ, P6 ;  /* 0x000000ff9d9c7208 */ /* 0x000fe40003000000 */
[----:B------:R-:W-:Y:S02]  /*5fe0*/  F2FP.F16.F32.PACK_AB R157, R163, R160 ;  /* 0x000000a0a39d723e */ /* 0x000fe400000000ff */
[----:B------:R-:W-:Y:S01]  /*5ff0*/  F2FP.F16.F32.PACK_AB R156, R161, R156 ;  /* 0x0000009ca19c723e */ /* 0x000fe200000000ff */
[----:B------:R-:W-:Y:S06]  /*6000*/  BRA `(.L_x_3636) ;  /* 0x0000000400bc7947 */ /* 0x000fec0003800000 */
.L_x_3638:
        /* <DEDUP_REMOVED lines=11> */
[-CC-:B------:R-:W-:Y:S01]  /*60c0*/  FFMA.FTZ R157, R23, R166.reuse, R167.reuse ;  /* 0x000000a6179d7223 */ /* 0x180fe200000100a7 */
[C---:B-----5:R-:W-:Y:S01]  /*60d0*/  FMUL.FTZ R154, R170.reuse, R81 ;  /* 0x00000051aa9a7220 */ /* 0x060fe20000410000 */
[-C--:B------:R-:W-:Y:S01]  /*60e0*/  FFMA.FTZ R81, R15, R166.reuse, R167 ;  /* 0x000000a60f517223 */ /* 0x080fe200000100a7 */
[----:B------:R-:W-:Y:S01]  /*60f0*/  FMUL.FTZ R155, R170, R83 ;  /* 0x00000053aa9b7220 */ /* 0x000fe20000410000 */
[----:B------:R-:W-:Y:S01]  /*6100*/  FADD.FTZ R153, R22, -R153 ;  /* 0x8000009916997221 */ /* 0x000fe20000010000 */
[----:B------:R-:W-:Y:S01]  /*6110*/  FMUL.FTZ R80, R154, UR13 ;  /* 0x0000000d9a507c20 */ /* 0x000fe20008410000 */
[----:B------:R-:W-:Y:S01]  /*6120*/  FADD.FTZ R81, R18, -R81 ;  /* 0x8000005112517221 */ /* 0x000fe20000010000 */
[----:B------:R-:W-:Y:S01]  /*6130*/  FMUL.FTZ R83, R155, UR13 ;  /* 0x0000000d9b537c20 */ /* 0x000fe20008410000 */
[----:B------:R-:W-:Y:S01]  /*6140*/  FFMA.FTZ R158, R28, R166, R167 ;  /* 0x000000a61c9e7223 */ /* 0x000fe200000100a7 */
[----:B------:R-:W-:Y:S01]  /*6150*/  FADD.FTZ R157, R26, -R157 ;  /* 0x8000009d1a9d7221 */ /* 0x000fe20000010000 */
[----:B------:R-:W-:Y:S01]  /*6160*/  FSEL R164, R80, RZ, P6 ;  /* 0x000000ff50a47208 */ /* 0x000fe20003000000 */
[----:B------:R-:W-:Y:S01]  /*6170*/  FMUL.FTZ R80, R170, R81 ;  /* 0x00000051aa507220 */ /* 0x000fe20000410000 */
[----:B------:R-:W-:Y:S01]  /*6180*/  ISETP.GE.U32.AND P6, PT, R212, RZ, PT ;  /* 0x000000ffd400720c */ /* 0x000fe20003fc6070 */
[----:B------:R-:W-:-:S02]  /*6190*/  FADD.FTZ R159, R25, -R158 ;  /* 0x8000009e199f7221 */ /* 0x000fc40000010000 */
[----:B------:R-:W-:Y:S01]  /*61a0*/  FMUL.FTZ R81, R80, UR13 ;  /* 0x0000000d50517c20 */ /* 0x000fe20008410000 */
[----:B------:R-:W-:-:S04]  /*61b0*/  ISETP.GE.U32.AND.EX P6, PT, R213, 0x1000000, PT, P6 ;  /* 0x01000000d500780c */ /* 0x000fc80003fc6160 */
[----:B------:R-:W-:Y:S01]  /*61c0*/  FSEL R165, R83, RZ, P6 ;  /* 0x000000ff53a57208 */ /* 0x000fe20003000000 */
[----:B------:R-:W-:Y:S01]  /*61d0*/  FADD.FTZ R83, R17, -R82 ;  /* 0x8000005211537221 */ /* 0x000fe20000010000 */
[----:B------:R-:W-:Y:S01]  /*61e0*/  LOP3.LUT P6, RZ, R212, 0xff, RZ, 0xc0, !PT ;  /* 0x000000ffd4ff7812 */ /* 0x000fe200078cc0ff */
[----:B------:R-:W-:-:S03]  /*61f0*/  FFMA.FTZ R82, R24, R166, R167 ;  /* 0x000000a618527223 */ /* 0x000fc600000100a7 */
[----:B------:R-:W-:Y:S01]  /*6200*/  FSEL R156, R81, RZ, P6 ;  /* 0x000000ff519c7208 */ /* 0x000fe20003000000 */
[----:B------:R-:W-:Y:S01]  /*6210*/  FMUL.FTZ R81, R170, R83 ;  /* 0x00000053aa517220 */ /* 0x000fe20000410000 */
[----:B------:R-:W-:Y:S01]  /*6220*/  FADD.FTZ R83, R21, -R82 ;  /* 0x8000005215537221 */ /* 0x000fe20000010000 */
[----:B------:R-:W-:Y:S01]  /*6230*/  LOP3.LUT P6, RZ, R212, 0xff00, RZ, 0xc0, !PT ;  /* 0x0000ff00d4ff7812 */ /* 0x000fe200078cc0ff */
[C---:B------:R-:W-:Y:S01]  /*6240*/  FMUL.FTZ R82, R170.reuse, R153 ;  /* 0x00000099aa527220 */ /* 0x040fe20000410000 */
[----:B------:R-:W-:Y:S01]  /*6250*/  FMUL.FTZ R152, R81, UR13 ;  /* 0x0000000d51987c20 */ /* 0x000fe20008410000 */
[----:B------:R-:W-:Y:S02]  /*6260*/  FMUL.FTZ R83, R170, R83 ;  /* 0x00000053aa537220 */ /* 0x000fe40000410000 */
[----:B------:R-:W-:Y:S02]  /*6270*/  FMUL.FTZ R153, R82, UR13 ;  /* 0x0000000d52997c20 */ /* 0x000fe40008410000 */
[----:B------:R-:W-:Y:S01]  /*6280*/  FSEL R161, R152, RZ, P6 ;  /* 0x000000ff98a17208 */ /* 0x000fe20003000000 */
[----:B------:R-:W-:Y:S01]  /*6290*/  FMUL.FTZ R152, R170, R157 ;  /* 0x0000009daa987220 */ /* 0x000fe20000410000 */
[----:B------:R-:W-:Y:S01]  /*62a0*/  LOP3.LUT P6, RZ, R212, 0xff0000, RZ, 0xc0, !PT ;  /* 0x00ff0000d4ff7812 */ /* 0x000fe200078cc0ff */
[----:B------:R-:W-:Y:S01]  /*62b0*/  FMUL.FTZ R158, R83, UR13 ;  /* 0x0000000d539e7c20 */ /* 0x000fe20008410000 */
[----:B------:R-:W-:-:S02]  /*62c0*/  F2FP.F16.F32.PACK_AB R156, R161, R156 ;  /* 0x0000009ca19c723e */ /* 0x000fc400000000ff */
[----:B------:R-:W-:Y:S01]  /*62d0*/  FSEL R157, R153, RZ, P6 ;  /* 0x000000ff999d7208 */ /* 0x000fe20003000000 */
[----:B------:R-:W-:Y:S01]  /*62e0*/  FMUL.FTZ R153, R170, R159 ;  /* 0x0000009faa997220 */ /* 0x000fe20000410000 */
[----:B------:R-:W-:Y:S01]  /*62f0*/  LOP3.LUT P6, RZ, R212, 0xff000000, RZ, 0xc0, !PT ;  /* 0xff000000d4ff7812 */ /* 0x000fe200078cc0ff */
[----:B------:R-:W-:Y:S02]  /*6300*/  FMUL.FTZ R159, R152, UR13 ;  /* 0x0000000d989f7c20 */ /* 0x000fe40008410000 */
[----:B0-----:R-:W-:Y:S01]  /*6310*/  FMUL.FTZ R162, R153, UR13 ;  /* 0x0000000d99a27c20 */ /* 0x001fe20008410000 */
        /* <DEDUP_REMOVED lines=9> */
.L_x_3640:
[-CC-:B------:R-:W-:Y:S01]  /*63b0*/  FFMA.FTZ R156, R29, R166.reuse, R167.reuse ;  /* 0x000000a61d9c7223 */ /* 0x180fe200000100a7 */
[-CC-:B------:R-:W-:Y:S01]  /*63c0*/  FFMA.FTZ R159, R168, R166.reuse, R167.reuse ;  /* 0x000000a6a89f7223 */ /* 0x180fe200000100a7 */
[----:B------:R-:W-:Y:S01]  /*63d0*/  LOP3.LUT P6, RZ, R213, 0xff0000, RZ, 0xc0, !PT ;  /* 0x00ff0000d5ff7812 */ /* 0x000fe200078cc0ff */
[----:B------:R-:W-:Y:S01]  /*63e0*/  FFMA.FTZ R158, R28, R166, R167 ;  /* 0x000000a61c9e7223 */ /* 0x000fe200000100a7 */
[----:B------:R-:W-:Y:S01]  /*63f0*/  FADD.FTZ R157, R27, -R156 ;  /* 0x8000009c1b9d7221 */ /* 0x000fe20000010000 */
[----:B------:R-:W-:-:S03]  /*6400*/  FADD.FTZ R159, R30, -R159 ;  /* 0x8000009f1e9f7221 */ /* 0x000fc60000010000 */
[C---:B-----5:R-:W-:Y:S01]  /*6410*/  FMUL.FTZ R156, R170.reuse, R157 ;  /* 0x0000009daa9c7220 */ /* 0x060fe20000410000 */
[----:B------:R-:W-:Y:S01]  /*6420*/  FFMA.FTZ R157, R23, R166, R167 ;  /* 0x000000a6179d7223 */ /* 0x000fe200000100a7 */
[----:B------:R-:W-:Y:S02]  /*6430*/  FMUL.FTZ R159, R170, R159 ;  /* 0x0000009faa9f7220 */ /* 0x000fe40000410000 */
[----:B------:R-:W-:Y:S01]  /*6440*/  FMUL.FTZ R156, R156, UR13 ;  /* 0x0000000d9c9c7c20 */ /* 0x000fe20008410000 */
[----:B------:R-:W-:Y:S01]  /*6450*/  FADD.FTZ R157, R26, -R157 ;  /* 0x8000009d1a9d7221 */ /* 0x000fe20000010000 */
[----:B------:R-:W-:-:S03]  /*6460*/  FMUL.FTZ R159, R159, UR13 ;  /* 0x0000000d9f9f7c20 */ /* 0x000fc60008410000 */
[----:B------:R-:W-:Y:S01]  /*6470*/  FSEL R164, R156, RZ, P6 ;  /* 0x000000ff9ca47208 */ /* 0x000fe20003000000 */
[----:B------:R-:W-:Y:S01]  /*6480*/  FMUL.FTZ R157, R170, R157 ;  /* 0x0000009daa9d7220 */ /* 0x000fe20000410000 */
        /* <DEDUP_REMOVED lines=9> */
[----:B------:R-:W-:Y:S01]  /*6520*/  FMUL.FTZ R159, R170, R159 ;  /* 0x0000009faa9f7220 */ /* 0x000fe20000410000 */
[----:B0-----:R-:W-:Y:S01]  /*6530*/  FSEL R162, R156, RZ, P6 ;  /* 0x000000ff9ca27208 */ /* 0x001fe20003000000 */
[----:B------:R-:W-:Y:S01]  /*6540*/  FADD.FTZ R161, R21, -R158 ;  /* 0x8000009e15a17221 */ /* 0x000fe20000010000 */
[----:B------:R-:W-:Y:S01]  /*6550*/  LOP3.LUT P6, RZ, R213, 0xff00, RZ, 0xc0, !PT ;  /* 0x0000ff00d5ff7812 */ /* 0x000fe200078cc0ff */
[----:B------:R-:W-:Y:S01]  /*6560*/  FMUL.FTZ R160, R159, UR13 ;  /* 0x0000000d9fa07c20 */ /* 0x000fe20008410000 */
[----:B------:R-:W-:Y:S01]  /*6570*/  FMUL.FTZ R158, R170, R157 ;  /* 0x0000009daa9e7220 */ /* 0x000fe20000410000 */
[-CC-:B------:R-:W-:Y:S01]  /*6580*/  FFMA.FTZ R156, R20, R166.reuse, R167.reuse ;  /* 0x000000a6149c7223 */ /* 0x180fe200000100a7 */
[----:B------:R-:W-:Y:S01]  /*6590*/  FMUL.FTZ R161, R170, R161 ;  /* 0x000000a1aaa17220 */ /* 0x000fe20000410000 */
[----:B------:R-:W-:Y:S01]  /*65a0*/  FFMA.FTZ R157, R15, R166, R167 ;  /* 0x000000a60f9d7223 */ /* 0x000fe200000100a7 */
[----:B------:R-:W-:Y:S01]  /*65b0*/  FMUL.FTZ R158, R158, UR13 ;  /* 0x0000000d9e9e7c20 */ /* 0x000fe20008410000 */
[----:B------:R-:W-:Y:S01]  /*65c0*/  FSEL R165, R160, RZ, P6 ;  /* 0x000000ffa0a57208 */ /* 0x000fe20003000000 */
[----:B------:R-:W-:Y:S01]  /*65d0*/  FADD.FTZ R159, R17, -R156 ;  /* 0x8000009c119f7221 */ /* 0x000fe20000010000 */
[----:B------:R-:W-:Y:S01]  /*65e0*/  LOP3.LUT P6, RZ, R212, 0xff0000, RZ, 0xc0, !PT ;  /* 0x00ff0000d4ff7812 */ /* 0x000fe200078cc0ff */
[----:B------:R-:W-:Y:S01]  /*65f0*/  FMUL.FTZ R161, R161, UR13 ;  /* 0x0000000da1a17c20 */ /* 0x000fe20008410000 */
[----:B------:R-:W-:Y:S01]  /*6600*/  FADD.FTZ R157, R18, -R157 ;  /* 0x8000009d129d7221 */ /* 0x000fe20000010000 */
[----:B------:R-:W-:Y:S01]  /*6610*/  FMUL.FTZ R159, R170, R159 ;  /* 0x0000009faa9f7220 */ /* 0x000fe20000410000 */
[----:B------:R-:W-:-:S02]  /*6620*/  FSEL R160, R158, RZ, P6 ;  /* 0x000000ff9ea07208 */ /* 0x000fc40003000000 */
[----:B------:R-:W-:Y:S01]  /*6630*/  LOP3.LUT P6, RZ, R212, 0xff000000, RZ, 0xc0, !PT ;  /* 0xff000000d4ff7812 */ /* 0x000fe200078cc0ff */
[----:B------:R-:W-:Y:S01]  /*6640*/  FMUL.FTZ R159, R159, UR13 ;  /* 0x0000000d9f9f7c20 */ /* 0x000fe20008410000 */
[----:B------:R-:W-:Y:S01]  /*6650*/  FMUL.FTZ R157, R170, R157 ;  /* 0x0000009daa9d7220 */ /* 0x000fe20000410000 */
[----:B------:R-:W-:Y:S02]  /*6660*/  F2FP.F16.F32.PACK_AB R158, R165, R162 ;  /* 0x000000a2a59e723e */ /* 0x000fe400000000ff */
[----:B------:R-:W-:Y:S01]  /*6670*/  FSEL R163, R161, RZ, P6 ;  /* 0x000000ffa1a37208 */ /* 0x000fe20003000000 */
[----:B------:R-:W-:Y:S01]  /*6680*/  FMUL.FTZ R157, R157, UR13 ;  /* 0x0000000d9d9d7c20 */ /* 0x000fe20008410000 */
[----:B------:R-:W-:-:S04]  /*6690*/  LOP3.LUT P6, RZ, R212, 0xff00, RZ, 0xc0, !PT ;  /* 0x0000ff00d4ff7812 */ /* 0x000fc800078cc0ff */
[----:B------:R-:W-:Y:S02]  /*66a0*/  FSEL R161, R159, RZ, P6 ;  /* 0x000000ff9fa17208 */ /* 0x000fe40003000000 */
[----:B------:R-:W-:Y:S02]  /*66b0*/  LOP3.LUT P6, RZ, R212, 0xff, RZ, 0xc0, !PT ;  /* 0x000000ffd4ff7812 */ /* 0x000fe400078cc0ff */
[----:B------:R-:W-:Y:S02]  /*66c0*/  F2FP.F16.F32.PACK_AB R159, R225, R164 ;  /* 0x000000a4e19f723e */ /* 0x000fe400000000ff */
[----:B------:R-:W-:Y:S02]  /*66d0*/  FSEL R156, R157, RZ, P6 ;  /* 0x000000ff9d9c7208 */ /* 0x000fe40003000000 */
[----:B------:R-:W-:Y:S02]  /*66e0*/  F2FP.F16.F32.PACK_AB R157, R163, R160 ;  /* 0x000000a0a39d723e */ /* 0x000fe400000000ff */
[----:B------:R-:W-:-:S07]  /*66f0*/  F2FP.F16.F32.PACK_AB R156, R161, R156 ;  /* 0x0000009ca19c723e */ /* 0x000fce00000000ff */
.L_x_3636:
        /* <DEDUP_REMOVED lines=11> */
.L_x_3632:
[----:B------:R-:W-:Y:S05]  /*67b0*/  BSYNC.RECONVERGENT B1 ;  /* 0x0000000000017941 */ /* 0x000fea0003800200 */
.L_x_3631:
        /* <DEDUP_REMOVED lines=14> */
[----:B------:R-:W-:Y:S02]  /*68a0*/  LOP3.LUT P6, RZ, R209, 0xff0000, RZ, 0xc0, !PT ;  /* 0x00ff0000d1ff7812 */ /* 0x000fe400078cc0ff */
[----:B------:R-:W-:Y:S01]  /*68b0*/  FADD.FTZ R81, R179, -R80 ;  /* 0x80000050b3517221 */ /* 0x000fe20000010000 */
[----:B------:R-:W-:Y:S01]  /*68c0*/  FADD.FTZ R82, R183, -R82 ;  /* 0x80000052b7527221 */ /* 0x000fe20000010000 */
[----:B------:R-:W-:Y:S02]  /*68d0*/  LOP3.LUT P2, RZ, R219, 0xff0000, RZ, 0xc0, !PT ;  /* 0x00ff0000dbff7812 */ /* 0x000fe4000784c0ff */
[C---:B-----5:R-:W-:Y:S01]  /*68e0*/  FFMA.FTZ R154, R170.reuse, R81, R142 ;  /* 0x00000051aa9a7223 */ /* 0x060fe2000001008e */
[----:B------:R-:W-:Y:S01]  /*68f0*/  FFMA.FTZ R155, R170, R82, R143 ;  /* 0x00000052aa9b7223 */ /* 0x000fe2000001008f */
[----:B------:R-:W-:-:S02]  /*6900*/  FFMA.FTZ R81, R175, R166, R167 ;  /* 0x000000a6af517223 */ /* 0x000fc400000100a7 */
[----:B------:R-:W-:Y:S02]  /*6910*/  FMUL.FTZ R80, R154, UR13 ;  /* 0x0000000d9a507c20 */ /* 0x000fe40008410000 */
[----:B------:R-:W-:-:S03]  /*6920*/  FADD.FTZ R81, R180, -R81 ;  /* 0x80000051b4517221 */ /* 0x000fc60000010000 */
[----:B------:R-:W-:Y:S01]  /*6930*/  FSEL R159, R80, RZ, P6 ;  /* 0x000000ff509f7208 */ /* 0x000fe20003000000 */
[----:B------:R-:W-:Y:S01]  /*6940*/  FFMA.FTZ R152, R170, R81, R140 ;  /* 0x00000051aa987223 */ /* 0x000fe2000001008c */
[----:B------:R-:W-:Y:S01]  /*6950*/  FSEL R119, R80, RZ, P2 ;  /* 0x000000ff50777208 */ /* 0x000fe20001000000 */
[----:B------:R-:W-:Y:S01]  /*6960*/  FMUL.FTZ R80, R155, UR13 ;  /* 0x0000000d9b507c20 */ /* 0x000fe20008410000 */
[----:B------:R-:W-:Y:S01]  /*6970*/  ISETP.GE.U32.AND P6, PT, R218, RZ, PT ;  /* 0x000000ffda00720c */ /* 0x000fe20003fc6070 */
[----:B------:R-:W-:Y:S01]  /*6980*/  FFMA.FTZ R81, R171, R166, R167 ;  /* 0x000000a6ab517223 */ /* 0x000fe200000100a7 */
[----:B------:R-:W-:Y:S02]  /*6990*/  ISETP.GE.U32.AND P2, PT, R208, RZ, PT ;  /* 0x000000ffd000720c */ /* 0x000fe40003f46070 */
[----:B------:R-:W-:Y:S01]  /*69a0*/  ISETP.GE.U32.AND.EX P6, PT, R219, 0x1000000, PT, P6 ;  /* 0x01000000db00780c */ /* 0x000fe20003fc6160 */
[----:B------:R-:W-:Y:S01]  /*69b0*/  FADD.FTZ R81, R176, -R81 ;  /* 0x80000051b0517221 */ /* 0x000fe20000010000 */
[----:B------:R-:W-:-:S02]  /*69c0*/  ISETP.GE.U32.AND.EX P2, PT, R209, 0x1000000, PT, P2 ;  /* 0x01000000d100780c */ /* 0x000fc40003f46120 */
[C---:B------:R-:W-:Y:S02]  /*69d0*/  FSEL R116, R80.reuse, RZ, P6 ;  /* 0x000000ff50747208 */ /* 0x040fe40003000000 */
[----:B------:R-:W-:Y:S01]  /*69e0*/  FSEL R82, R80, RZ, P2 ;  /* 0x000000ff50527208 */ /* 0x000fe20001000000 */
[-CC-:B------:R-:W-:Y:S01]  /*69f0*/  FFMA.FTZ R80, R182, R166.reuse, R167.reuse ;  /* 0x000000a6b6507223 */ /* 0x180fe200000100a7 */
[----:B------:R-:W-:Y:S02]  /*6a00*/  LOP3.LUT P2, RZ, R209, 0xff, RZ, 0xc0, !PT ;  /* 0x000000ffd1ff7812 */ /* 0x000fe4000784c0ff */
[----:B------:R-:W-:Y:S01]  /*6a10*/  LOP3.LUT P6, RZ, R219, 0xff, RZ, 0xc0, !PT ;  /* 0x000000ffdbff7812 */ /* 0x000fe200078cc0ff */
[----:B------:R-:W-:Y:S01]  /*6a20*/  FADD.FTZ R153, R177, -R80 ;  /* 0x80000050b1997221 */ /* 0x000fe20000010000 */
[----:B------:R-:W-:Y:S01]  /*6a30*/  FMUL.FTZ R80, R152, UR13 ;  /* 0x0000000d98507c20 */ /* 0x000fe20008410000 */
[----:B------:R-:W-:Y:S01]  /*6a40*/  F2FP.F16.F32.PACK_AB R119, R116, R119 ;  /* 0x000000777477723e */ /* 0x000fe200000000ff */
[-C--:B------:R-:W-:Y:S01]  /*6a50*/  FFMA.FTZ R116, R178, R166.reuse, R167 ;  /* 0x000000a6b2747223 */ /* 0x080fe200000100a7 */
[----:B------:R-:W-:Y:S01]  /*6a60*/  FFMA.FTZ R153, R170, R153, R141 ;  /* 0x00000099aa997223 */ /* 0x000fe2000001008d */
[----:B------:R-:W-:Y:S01]  /*6a70*/  F2FP.F16.F32.PACK_AB R159, R82, R159 ;  /* 0x0000009f529f723e */ /* 0x000fe200000000ff */
[----:B------:R-:W-:Y:S01]  /*6a80*/  FFMA.FTZ R82, R170, R81, R138 ;  /* 0x00000051aa527223 */ /* 0x000fe2000001008a */
[C---:B------:R-:W-:Y:S01]  /*6a90*/  FSEL R158, R80.reuse, RZ, P2 ;  /* 0x000000ff509e7208 */ /* 0x040fe20001000000 */
[----:B------:R-:W-:Y:S01]  /*6aa0*/  FMUL.FTZ R117, R153, UR13 ;  /* 0x0000000d99757c20 */ /* 0x000fe20008410000 */
[----:B------:R-:W-:Y:S01]  /*6ab0*/  FSEL R160, R80, RZ, P6 ;  /* 0x000000ff50a07208 */ /* 0x000fe20003000000 */
[----:B------:R-:W-:Y:S01]  /*6ac0*/  FADD.FTZ R83, R173, -R116 ;  /* 0x80000074ad537221 */ /* 0x000fe20000010000 */
[----:B------:R-:W-:Y:S01]  /*6ad0*/  LOP3.LUT P2, RZ, R209, 0xff00, RZ, 0xc0, !PT ;  /* 0x0000ff00d1ff7812 */ /* 0x000fe2000784c0ff */
[-C--:B------:R-:W-:Y:S01]  /*6ae0*/  FFMA.FTZ R80, R174, R166.reuse, R167 ;  /* 0x000000a6ae507223 */ /* 0x080fe200000100a7 */
[----:B------:R-:W-:Y:S01]  /*6af0*/  LOP3.LUT P6, RZ, R219, 0xff00, RZ, 0xc0, !PT ;  /* 0x0000ff00dbff7812 */ /* 0x000fe200078cc0ff */
[----:B------:R-:W-:Y:S01]  /*6b00*/  FMUL.FTZ R116, R82, UR13 ;  /* 0x0000000d52747c20 */ /* 0x000fe20008410000 */
[C---:B------:R-:W-:Y:S01]  /*6b10*/  FSEL R165, R117.reuse, RZ, P2 ;  /* 0x000000ff75a57208 */ /* 0x040fe20001000000 */
[----:B------:R-:W-:Y:S01]  /*6b20*/  FFMA.FTZ R83, R170, R83, R139 ;  /* 0x00000053aa537223 */ /* 0x000fe2000001008b */
[----:B------:R-:W-:Y:S01]  /*6b30*/  FSEL R225, R117, RZ, P6 ;  /* 0x000000ff75e17208 */ /* 0x000fe20003000000 */
[----:B------:R-:W-:Y:S01]  /*6b40*/  FFMA.FTZ R117, R31, R166, R167 ;  /* 0x000000a61f757223 */ /* 0x000fe200000100a7 */
[----:B------:R-:W-:Y:S01]  /*6b50*/  LOP3.LUT P2, RZ, R208, 0xff0000, RZ, 0xc0, !PT ;  /* 0x00ff0000d0ff7812 */ /* 0x000fe2000784c0ff */
[----:B------:R-:W-:Y:S01]  /*6b60*/  FADD.FTZ R80, R169, -R80 ;  /* 0x80000050a9507221 */ /* 0x000fe20000010000 */
[----:B------:R-:W-:Y:S01]  /*6b70*/  LOP3.LUT P6, RZ, R218, 0xff0000, RZ, 0xc0, !PT ;  /* 0x00ff0000daff7812 */ /* 0x000fe200078cc0ff */
[----:B------:R-:W-:Y:S01]  /*6b80*/  FMUL.FTZ R156, R83, UR13 ;  /* 0x0000000d539c7c20 */ /* 0x000fe20008410000 */
[----:B------:R-:W-:Y:S01]  /*6b90*/  FSEL R157, R116, RZ, P2 ;  /* 0x000000ff749d7208 */ /* 0x000fe20001000000 */
[----:B------:R-:W-:Y:S01]  /*6ba0*/  FADD.FTZ R117, R172, -R117 ;  /* 0x80000075ac757221 */ /* 0x000fe20000010000 */
[----:B0-----:R-:W-:Y:S01]  /*6bb0*/  FSEL R162, R116, RZ, P6 ;  /* 0x000000ff74a27208 */ /* 0x001fe20003000000 */
[----:B------:R-:W-:Y:S01]  /*6bc0*/  FFMA.FTZ R81, R170, R80, R137 ;  /* 0x00000050aa517223 */ /* 0x000fe20000010089 */
[----:B------:R-:W-:Y:S01]  /*6bd0*/  LOP3.LUT P2, RZ, R208, 0xff000000, RZ, 0xc0, !PT ;  /* 0xff000000d0ff7812 */ /* 0x000fe2000784c0ff */
[----:B------:R-:W-:Y:S01]  /*6be0*/  FFMA.FTZ R80, R170, R117, R136 ;  /* 0x00000075aa507223 */ /* 0x000fe20000010088 */
[----:B------:R-:W-:Y:S01]  /*6bf0*/  LOP3.LUT P6, RZ, R218, 0xff000000, RZ, 0xc0, !PT ;  /* 0xff000000daff7812 */ /* 0x000fe200078cc0ff */
        /* <DEDUP_REMOVED lines=19> */
.L_x_3645:
[-CC-:B-1-3--:R-:W-:Y:S01]  /*6d30*/  FFMA.FTZ R116, R181, R166.reuse, R167.reuse ;  /* 0x000000a6b5747223 */ /* 0x18afe200000100a7 */
[----:B------:R-:W-:Y:S02]  /*6d40*/  LOP3.LUT P6, RZ, R209, 0xff0000, RZ, 0xc0, !PT ;  /* 0x00ff0000d1ff7812 */ /* 0x000fe400078cc0ff */
[----:B------:R-:W-:Y:S01]  /*6d50*/  LOP3.LUT P2, RZ, R219, 0xff0000, RZ, 0xc0, !PT ;  /* 0x00ff0000dbff7812 */ /* 0x000fe2000784c0ff */
[----:B------:R-:W-:Y:S01]  /*6d60*/  FADD.FTZ R117, R179, -R116 ;  /* 0x80000074b3757221 */ /* 0x000fe20000010000 */
[----:B------:R-:W-:-:S03]  /*6d70*/  FFMA.FTZ R116, R184, R166, R167 ;  /* 0x000000a6b8747223 */ /* 0x000fc600000100a7 */
[----:B-----5:R-:W-:Y:S01]  /*6d80*/  FFMA.FTZ R117, R170, R117, R142 ;  /* 0x00000075aa757223 */ /* 0x020fe2000001008e */
[----:B------:R-:W-:-:S03]  /*6d90*/  FADD.FTZ R116, R183, -R116 ;  /* 0x80000074b7747221 */ /* 0x000fc60000010000 */
[----:B------:R-:W-:Y:S01]  /*6da0*/  FMUL.FTZ R117, R117, UR13 ;  /* 0x0000000d75757c20 */ /* 0x000fe20008410000 */
[----:B------:R-:W-:-:S04]  /*6db0*/  FFMA.FTZ R116, R170, R116, R143 ;  /* 0x00000074aa747223 */ /* 0x000fc8000001008f */
        /* <DEDUP_REMOVED lines=9> */
[----:B------:R-:W-:Y:S01]  /*6e50*/  FFMA.FTZ R117, R170, R117, R140 ;  /* 0x00000075aa757223 */ /* 0x000fe2000001008c */
[----:B------:R-:W-:-:S02]  /*6e60*/  FSEL R156, R116, RZ, P6 ;  /* 0x000000ff749c7208 */ /* 0x000fc40003000000 */
[----:B------:R-:W-:Y:S01]  /*6e70*/  FSEL R118, R116, RZ, P2 ;  /* 0x000000ff74767208 */ /* 0x000fe20001000000 */
[-CC-:B------:R-:W-:Y:S01]  /*6e80*/  FFMA.FTZ R116, R182, R166.reuse, R167.reuse ;  /* 0x000000a6b6747223 */ /* 0x180fe200000100a7 */
[----:B------:R-:W-:Y:S02]  /*6e90*/  LOP3.LUT P2, RZ, R209, 0xff, RZ, 0xc0, !PT ;  /* 0x000000ffd1ff7812 */ /* 0x000fe4000784c0ff */
[----:B------:R-:W-:Y:S01]  /*6ea0*/  F2FP.F16.F32.PACK_AB R159, R118, R159 ;  /* 0x0000009f769f723e */ /* 0x000fe200000000ff */
[----:B------:R-:W-:Y:S01]  /*6eb0*/  FADD.FTZ R118, R177, -R116 ;  /* 0x80000074b1767221 */ /* 0x000fe20000010000 */
[----:B------:R-:W-:Y:S01]  /*6ec0*/  FMUL.FTZ R116, R117, UR13 ;  /* 0x0000000d75747c20 */ /* 0x000fe20008410000 */
[----:B------:R-:W-:Y:S01]  /*6ed0*/  FFMA.FTZ R117, R171, R166, R167 ;  /* 0x000000a6ab757223 */ /* 0x000fe200000100a7 */
[----:B------:R-:W-:Y:S01]  /*6ee0*/  LOP3.LUT P6, RZ, R219, 0xff, RZ, 0xc0, !PT ;  /* 0x000000ffdbff7812 */ /* 0x000fe200078cc0ff */
[----:B------:R-:W-:Y:S01]  /*6ef0*/  FFMA.FTZ R118, R170, R118, R141 ;  /* 0x00000076aa767223 */ /* 0x000fe2000001008d */
[----:B------:R-:W-:Y:S01]  /*6f00*/  F2FP.F16.F32.PACK_AB R119, R156, R119 ;  /* 0x000000779c77723e */ /* 0x000fe200000000ff */
[----:B------:R-:W-:Y:S01]  /*6f10*/  FADD.FTZ R117, R176, -R117 ;  /* 0x80000075b0757221 */ /* 0x000fe20000010000 */
[----:B------:R-:W-:Y:S01]  /*6f20*/  FSEL R158, R116, RZ, P2 ;  /* 0x000000ff749e7208 */ /* 0x000fe20001000000 */
[----:B------:R-:W-:Y:S01]  /*6f30*/  FMUL.FTZ R157, R118, UR13 ;  /* 0x0000000d769d7c20 */ /* 0x000fe20008410000 */
[-CC-:B------:R-:W-:Y:S01]  /*6f40*/  FFMA.FTZ R118, R178, R166.reuse, R167.reuse ;  /* 0x000000a6b2767223 */ /* 0x180fe200000100a7 */
[----:B------:R-:W-:Y:S01]  /*6f50*/  FSEL R164, R116, RZ, P6 ;  /* 0x000000ff74a47208 */ /* 0x000fe20003000000 */
[----:B------:R-:W-:Y:S01]  /*6f60*/  FFMA.FTZ R117, R170, R117, R138 ;  /* 0x00000075aa757223 */ /* 0x000fe2000001008a */
[----:B------:R-:W-:Y:S01]  /*6f70*/  LOP3.LUT P2, RZ, R209, 0xff00, RZ, 0xc0, !PT ;  /* 0x0000ff00d1ff7812 */ /* 0x000fe2000784c0ff */
        /* <DEDUP_REMOVED lines=19> */
[----:B0-----:R-:W-:Y:S01]  /*70b0*/  FSEL R162, R156, RZ, P2 ;  /* 0x000000ff9ca27208 */ /* 0x001fe20001000000 */
[----:B------:R-:W-:Y:S01]  /*70c0*/  FFMA.FTZ R117, R170, R117, R136 ;  /* 0x00000075aa757223 */ /* 0x000fe20000010088 */
        /* <DEDUP_REMOVED lines=17> */
.L_x_3644:
[----:B-1-3--:R-:W1:Y:S02]  /*71e0*/  LDC.64 R116, c[0x0][0x478] ;  /* 0x00011e00ff747b82 */ /* 0x00ae640000000a00 */
[----:B-1----:R-:W-:-:S04]  /*71f0*/  ISETP.NE.U32.AND P1, PT, R116, RZ, PT ;  /* 0x000000ff7400720c */ /* 0x002fc80003f25070 */
[----:B------:R-:W-:-:S13]  /*7200*/  ISETP.NE.AND.EX P1, PT, R117, RZ, PT, P1 ;  /* 0x000000ff7500720c */ /* 0x000fda0003f25310 */
[----:B------:R-:W-:Y:S05]  /*7210*/  @!P1 BRA `(.L_x_3647) ;  /* 0x00000004002c9947 */ /* 0x000fea0003800000 */
[-CC-:B------:R-:W-:Y:S01]  /*7220*/  FFMA.FTZ R80, R181, R166.reuse, R167.reuse ;  /* 0x000000a6b5507223 */ /* 0x180fe200000100a7 */
[-CC-:B------:R-:W-:Y:S01]  /*7230*/  FFMA.FTZ R82, R184, R166.reuse, R167.reuse ;  /* 0x000000a6b8527223 */ /* 0x180fe200000100a7 */
[----:B------:R-:W-:Y:S01]  /*7240*/  LOP3.LUT P6, RZ, R209, 0xff0000, RZ, 0xc0, !PT ;  /* 0x00ff0000d1ff7812 */ /* 0x000fe200078cc0ff */
[-CC-:B------:R-:W-:Y:S01]  /*7250*/  FFMA.FTZ R116, R182, R166.reuse, R167.reuse ;  /* 0x000000a6b6747223 */ /* 0x180fe200000100a7 */
[----:B------:R-:W-:Y:S01]  /*7260*/  FADD.FTZ R81, R179, -R80 ;  /* 0x80000050b3517221 */ /* 0x000fe20000010000 */
[----:B------:R-:W-:Y:S01]  /*7270*/  FADD.FTZ R155, R183, -R82 ;  /* 0x80000052b79b7221 */ /* 0x000fe20000010000 */
[----:B------:R-:W-:Y:S01]  /*7280*/  LOP3.LUT P2, RZ, R219, 0xff0000, RZ, 0xc0, !PT ;  /* 0x00ff0000dbff7812 */ /* 0x000fe2000784c0ff */
[----:B------:R-:W-:Y:S01]  /*7290*/  FADD.FTZ R153, R177, -R116 ;  /* 0x80000074b1997221 */ /* 0x000fe20000010000 */
[C---:B-----5:R-:W-:Y:S01]  /*72a0*/  FMUL.FTZ R154, R170.reuse, R81 ;  /* 0x00000051aa9a7220 */ /* 0x060fe20000410000 */
[C---:B------:R-:W-:Y:S01]  /*72b0*/  FMUL.FTZ R155, R170.reuse, R155 ;  /* 0x0000009baa9b7220 */ /* 0x040fe20000410000 */
[-CC-:B------:R-:W-:Y:S01]  /*72c0*/  FFMA.FTZ R81, R175, R166.reuse, R167.reuse ;  /* 0x000000a6af517223 */ /* 0x180fe200000100a7 */
[----:B------:R-:W-:Y:S01]  /*72d0*/  FMUL.FTZ R153, R170, R153 ;  /* 0x00000099aa997220 */ /* 0x000fe20000410000 */
[----:B------:R-:W-:Y:S01]  /*72e0*/  FMUL.FTZ R80, R154, UR13 ;  /* 0x0000000d9a507c20 */ /* 0x000fe20008410000 */
[-C--:B------:R-:W-:Y:S01]  /*72f0*/  FFMA.FTZ R116, R174, R166.reuse, R167 ;  /* 0x000000a6ae747223 */ /* 0x080fe200000100a7 */
[----:B------:R-:W-:Y:S01]  /*7300*/  FADD.FTZ R81, R180, -R81 ;  /* 0x80000051b4517221 */ /* 0x000fe20000010000 */
[----:B------:R-:W-:-:S02]  /*7310*/  FFMA.FTZ R117, R31, R166, R167 ;  /* 0x000000a61f757223 */ /* 0x000fc400000100a7 */
        /* <DEDUP_REMOVED lines=8> */
[----:B------:R-:W-:Y:S01]  /*73a0*/  ISETP.GE.U32.AND.EX P6, PT, R219, 0x1000000, PT, P6 ;  /* 0x01000000db00780c */ /* 0x000fe20003fc6160 */
[----:B------:R-:W-:Y:S01]  /*73b0*/  FMUL.FTZ R81, R153, UR13 ;  /* 0x0000000d99517c20 */ /* 0x000fe20008410000 */
[----:B------:R-:W-:Y:S01]  /*73c0*/  ISETP.GE.U32.AND.EX P2, PT, R209, 0x1000000, PT, P2 ;  /* 0x01000000d100780c */ /* 0x000fe20003f46120 */
[----:B------:R-:W-:Y:S01]  /*73d0*/  FADD.FTZ R161, R172, -R117 ;  /* 0x80000075aca17221 */ /* 0x000fe20000010000 */
[----:B------:R-:W-:-:S02]  /*73e0*/  FSEL R82, R80, RZ, P6 ;  /* 0x000000ff50527208 */ /* 0x000fc40003000000 */
[----:B------:R-:W-:Y:S02]  /*73f0*/  FSEL R80, R80, RZ, P2 ;  /* 0x000000ff50507208 */ /* 0x000fe40001000000 */
[----:B------:R-:W-:Y:S02]  /*7400*/  LOP3.LUT P2, RZ, R209, 0xff, RZ, 0xc0, !PT ;  /* 0x000000ffd1ff7812 */ /* 0x000fe4000784c0ff */
[----:B------:R-:W-:Y:S01]  /*7410*/  F2FP.F16.F32.PACK_AB R159, R80, R159 ;  /* 0x0000009f509f723e */ /* 0x000fe200000000ff */
[----:B------:R-:W-:Y:S01]  /*7420*/  FMUL.FTZ R80, R152, UR13 ;  /* 0x0000000d98507c20 */ /* 0x000fe20008410000 */
[----:B------:R-:W-:Y:S02]  /*7430*/  LOP3.LUT P6, RZ, R219, 0xff, RZ, 0xc0, !PT ;  /* 0x000000ffdbff7812 */ /* 0x000fe400078cc0ff */
[----:B------:R-:W-:Y:S01]  /*7440*/  F2FP.F16.F32.PACK_AB R119, R82, R119 ;  /* 0x000000775277723e */ /* 0x000fe200000000ff */
[----:B------:R-:W-:Y:S01]  /*7450*/  FMUL.FTZ R82, R170, R83 ;  /* 0x00000053aa527220 */ /* 0x000fe20000410000 */
[----:B------:R-:W-:-:S02]  /*7460*/  FSEL R158, R80, RZ, P2 ;  /* 0x000000ff509e7208 */ /* 0x000fc40001000000 */
[----:B------:R-:W-:Y:S01]  /*7470*/  FSEL R118, R80, RZ, P6 ;  /* 0x000000ff50767208 */ /* 0x000fe20003000000 */
[----:B------:R-:W-:Y:S01]  /*7480*/  FFMA.FTZ R80, R178, R166, R167 ;  /* 0x000000a6b2507223 */ /* 0x000fe200000100a7 */
[----:B------:R-:W-:Y:S02]  /*7490*/  LOP3.LUT P2, RZ, R209, 0xff00, RZ, 0xc0, !PT ;  /* 0x0000ff00d1ff7812 */ /* 0x000fe4000784c0ff */
[----:B------:R-:W-:Y:S01]  /*74a0*/  LOP3.LUT P6, RZ, R219, 0xff00, RZ, 0xc0, !PT ;  /* 0x0000ff00dbff7812 */ /* 0x000fe200078cc0ff */
[----:B------:R-:W-:Y:S01]  /*74b0*/  FADD.FTZ R83, R173, -R80 ;  /* 0x80000050ad537221 */ /* 0x000fe20000010000 */
        /* <DEDUP_REMOVED lines=10> */
[----:B0-----:R-:W-:Y:S01]  /*7560*/  FSEL R162, R80, RZ, P6 ;  /* 0x000000ff50a27208 */ /* 0x001fe20003000000 */
[----:B------:R-:W-:Y:S01]  /*7570*/  FMUL.FTZ R80, R170, R161 ;  /* 0x000000a1aa507220 */ /* 0x000fe20000410000 */
[----:B------:R-:W-:Y:S01]  /*7580*/  LOP3.LUT P2, RZ, R208, 0xff000000, RZ, 0xc0, !PT ;  /* 0xff000000d0ff7812 */ /* 0x000fe2000784c0ff */
[----:B------:R-:W-:Y:S01]  /*7590*/  FMUL.FTZ R117, R81, UR13 ;  /* 0x0000000d51757c20 */ /* 0x000fe20008410000 */
[----:B------:R-:W-:-:S02]  /*75a0*/  LOP3.LUT P6, RZ, R218, 0xff000000, RZ, 0xc0, !PT ;  /* 0xff000000daff7812 */ /* 0x000fc400078cc0ff */
        /* <DEDUP_REMOVED lines=18> */
.L_x_3647:
[-CC-:B------:R-:W-:Y:S01]  /*76d0*/  FFMA.FTZ R116, R181, R166.reuse, R167.reuse ;  /* 0x000000a6b5747223 */ /* 0x180fe200000100a7 */
        /* <DEDUP_REMOVED lines=20> */
[-CC-:B------:R-:W-:Y:S01]  /*7820*/  FFMA.FTZ R116, R182, R166.reuse, R167.reuse ;  /* 0x000000a6b6747223 */ /* 0x180fe200000100a7 */
[----:B------:R-:W-:Y:S02]  /*7830*/  LOP3.LUT P2, RZ, R209, 0xff, RZ, 0xc0, !PT ;  /* 0x000000ffd1ff7812 */ /* 0x000fe4000784c0ff */
[----:B------:R-:W-:Y:S01]  /*7840*/  LOP3.LUT P6, RZ, R219, 0xff, RZ, 0xc0, !PT ;  /* 0x000000ffdbff7812 */ /* 0x000fe200078cc0ff */
[----:B------:R-:W-:Y:S01]  /*7850*/  FADD.FTZ R157, R177, -R116 ;  /* 0x80000074b19d7221 */ /* 0x000fe20000010000 */
[----:B------:R-:W-:Y:S01]  /*7860*/  FMUL.FTZ R116, R117, UR13 ;  /* 0x0000000d75747c20 */ /* 0x000fe20008410000 */
[-CC-:B------:R-:W-:Y:S01]  /*7870*/  FFMA.FTZ R117, R171, R166.reuse, R167.reuse ;  /* 0x000000a6ab757223 */ /* 0x180fe200000100a7 */
[----:B------:R-:W-:Y:S01]  /*7880*/  F2FP.F16.F32.PACK_AB R159, R118, R159 ;  /* 0x0000009f769f723e */ /* 0x000fe200000000ff */
[----:B------:R-:W-:Y:S01]  /*7890*/  FMUL.FTZ R157, R170, R157 ;  /* 0x0000009daa9d7220 */ /* 0x000fe20000410000 */
[-C--:B------:R-:W-:Y:S01]  /*78a0*/  FFMA.FTZ R118, R178, R166.reuse, R167 ;  /* 0x000000a6b2767223 */ /* 0x080fe200000100a7 */
[----:B------:R-:W-:Y:S01]  /*78b0*/  FADD.FTZ R117, R176, -R117 ;  /* 0x80000075b0757221 */ /* 0x000fe20000010000 */
[----:B------:R-:W-:Y:S01]  /*78c0*/  F2FP.F16.F32.PACK_AB R119, R156, R119 ;  /* 0x000000779c77723e */ /* 0x000fe200000000ff */
[----:B------:R-:W-:Y:S01]  /*78d0*/  FMUL.FTZ R157, R157, UR13 ;  /* 0x0000000d9d9d7c20 */ /* 0x000fe20008410000 */
[----:B------:R-:W-:Y:S01]  /*78e0*/  FSEL R158, R116, RZ, P2 ;  /* 0x000000ff749e7208 */ /* 0x000fe20001000000 */
[----:B------:R-:W-:Y:S01]  /*78f0*/  FMUL.FTZ R117, R170, R117 ;  /* 0x00000075aa757220 */ /* 0x000fe20000410000 */
[----:B------:R-:W-:Y:S01]  /*7900*/  FSEL R156, R116, RZ, P6 ;  /* 0x000000ff749c7208 */ /* 0x000fe20003000000 */
[----:B------:R-:W-:Y:S01]  /*7910*/  FADD.FTZ R161, R173, -R118 ;  /* 0x80000076ada17221 */ /* 0x000fe20000010000 */
[----:B------:R-:W-:Y:S01]  /*7920*/  LOP3.LUT P2, RZ, R209, 0xff00, RZ, 0xc0, !PT ;  /* 0x0000ff00d1ff7812 */ /* 0x000fe2000784c0ff */
[-CC-:B------:R-:W-:Y:S01]  /*7930*/  FFMA.FTZ R116, R174, R166.reuse, R167.reuse ;  /* 0x000000a6ae747223 */ /* 0x180fe200000100a7 */
        /* <DEDUP_REMOVED lines=36> */
.L_x_3643:
        /* <DEDUP_REMOVED lines=15> */
[C---:B-----5:R-:W-:Y:S01]  /*7c70*/  FFMA.FTZ R155, R170.reuse, R82, R143 ;  /* 0x00000052aa9b7223 */ /* 0x060fe2000001008f */
[C---:B------:R-:W-:Y:S01]  /*7c80*/  FFMA.FTZ R154, R170.reuse, R83, R142 ;  /* 0x00000053aa9a7223 */ /* 0x040fe2000001008e */
[----:B------:R-:W-:Y:S01]  /*7c90*/  FFMA.FTZ R80, R170, R81, R136 ;  /* 0x00000051aa507223 */ /* 0x000fe20000010088 */
[----:B------:R-:W-:Y:S01]  /*7ca0*/  LOP3.LUT P6, RZ, R209, 0xff0000, RZ, 0xc0, !PT ;  /* 0x00ff0000d1ff7812 */ /* 0x000fe200078cc0ff */
[----:B------:R-:W-:Y:S01]  /*7cb0*/  FMUL.FTZ R83, R155, UR13 ;  /* 0x0000000d9b537c20 */ /* 0x000fe20008410000 */
[----:B------:R-:W-:Y:S01]  /*7cc0*/  FMUL.FTZ R82, R154, UR13 ;  /* 0x0000000d9a527c20 */ /* 0x000fe20008410000 */
[----:B------:R-:W-:Y:S01]  /*7cd0*/  FMUL.FTZ R81, R80, UR13 ;  /* 0x0000000d50517c20 */ /* 0x000fe20008410000 */
[-CC-:B------:R-:W-:Y:S01]  /*7ce0*/  FFMA.FTZ R152, R174, R166.reuse, R167.reuse ;  /* 0x000000a6ae987223 */ /* 0x180fe200000100a7 */
[-CC-:B------:R-:W-:Y:S01]  /*7cf0*/  FFMA.FTZ R160, R182, R166.reuse, R167.reuse ;  /* 0x000000a6b6a07223 */ /* 0x180fe200000100a7 */
[----:B------:R-:W-:Y:S01]  /*7d00*/  FSEL R225, R83, RZ, P2 ;  /* 0x000000ff53e17208 */ /* 0x000fe20001000000 */
[-CC-:B------:R-:W-:Y:S01]  /*7d10*/  FFMA.FTZ R83, R171, R166.reuse, R167.reuse ;  /* 0x000000a6ab537223 */ /* 0x180fe200000100a7 */
[----:B0-----:R-:W-:Y:S01]  /*7d20*/  FSEL R162, R82, RZ, P6 ;  /* 0x000000ff52a27208 */ /* 0x001fe20003000000 */
[-C--:B------:R-:W-:Y:S01]  /*7d30*/  FFMA.FTZ R82, R178, R166.reuse, R167 ;  /* 0x000000a6b2527223 */ /* 0x080fe200000100a7 */
[----:B------:R-:W-:Y:S01]  /*7d40*/  LOP3.LUT P6, RZ, R208, 0xff, RZ, 0xc0, !PT ;  /* 0x000000ffd0ff7812 */ /* 0x000fe200078cc0ff */
[----:B------:R-:W-:Y:S01]  /*7d50*/  FADD.FTZ R83, R176, -R83 ;  /* 0x80000053b0537221 */ /* 0x000fe20000010000 */
[----:B------:R-:W-:Y:S01]  /*7d60*/  LOP3.LUT P2, RZ, R208, 0xff0000, RZ, 0xc0, !PT ;  /* 0x00ff0000d0ff7812 */ /* 0x000fe2000784c0ff */
[----:B------:R-:W-:Y:S01]  /*7d70*/  FADD.FTZ R158, R173, -R82 ;  /* 0x80000052ad9e7221 */ /* 0x000fe20000010000 */
[----:B------:R-:W-:Y:S01]  /*7d80*/  FSEL R156, R81, RZ, P6 ;  /* 0x000000ff519c7208 */ /* 0x000fe20003000000 */
[----:B------:R-:W-:Y:S01]  /*7d90*/  FFMA.FTZ R81, R175, R166, R167 ;  /* 0x000000a6af517223 */ /* 0x000fe200000100a7 */
[C---:B------:R-:W-:Y:S01]  /*7da0*/  FFMA.FTZ R82, R170.reuse, R83, R138 ;  /* 0x00000053aa527223 */ /* 0x040fe2000001008a */
[----:B------:R-:W-:Y:S01]  /*7db0*/  FFMA.FTZ R83, R170, R158, R139 ;  /* 0x0000009eaa537223 */ /* 0x000fe2000001008b */
[----:B------:R-:W-:Y:S01]  /*7dc0*/  FADD.FTZ R158, R177, -R160 ;  /* 0x800000a0b19e7221 */ /* 0x000fe20000010000 */
[----:B------:R-:W-:Y:S01]  /*7dd0*/  FADD.FTZ R157, R180, -R81 ;  /* 0x80000051b49d7221 */ /* 0x000fe20000010000 */
[----:B------:R-:W-:Y:S01]  /*7de0*/  FMUL.FTZ R153, R82, UR13 ;  /* 0x0000000d52997c20 */ /* 0x000fe20008410000 */
[----:B------:R-:W-:Y:S01]  /*7df0*/  FADD.FTZ R81, R169, -R152 ;  /* 0x80000098a9517221 */ /* 0x000fe20000010000 */
[----:B------:R-:W-:Y:S01]  /*7e00*/  LOP3.LUT P6, RZ, R208, 0xff000000, RZ, 0xc0, !PT ;  /* 0xff000000d0ff7812 */ /* 0x000fe200078cc0ff */
[C---:B------:R-:W-:Y:S01]  /*7e10*/  FFMA.FTZ R152, R170.reuse, R157, R140 ;  /* 0x0000009daa987223 */ /* 0x040fe2000001008c */
[----:B------:R-:W-:Y:S01]  /*7e20*/  FMUL.FTZ R157, R83, UR13 ;  /* 0x0000000d539d7c20 */ /* 0x000fe20008410000 */
[----:B------:R-:W-:Y:S01]  /*7e30*/  FSEL R160, R153, RZ, P2 ;  /* 0x000000ff99a07208 */ /* 0x000fe20001000000 */
[----:B------:R-:W-:Y:S01]  /*7e40*/  FFMA.FTZ R153, R170, R158, R141 ;  /* 0x0000009eaa997223 */ /* 0x000fe2000001008d */
        /* <DEDUP_REMOVED lines=16> */
.L_x_3649:
        /* <DEDUP_REMOVED lines=15> */
[----:B------:R-:W-:-:S02]  /*8040*/  FFMA.FTZ R156, R182, R166, R167 ;  /* 0x000000a6b69c7223 */ /* 0x000fc400000100a7 */
[----:B------:R-:W-:Y:S02]  /*8050*/  FSEL R164, R159, RZ, P6 ;  /* 0x000000ff9fa47208 */ /* 0x000fe40003000000 */
[----:B------:R-:W-:Y:S01]  /*8060*/  LOP3.LUT P6, RZ, R209, 0xff, RZ, 0xc0, !PT ;  /* 0x000000ffd1ff7812 */ /* 0x000fe200078cc0ff */
[----:B------:R-:W-:Y:S01]  /*8070*/  FADD.FTZ R160, R177, -R156 ;  /* 0x8000009cb1a07221 */ /* 0x000fe20000010000 */
[----:B------:R-:W-:Y:S01]  /*8080*/  FSEL R225, R158, RZ, P2 ;  /* 0x000000ff9ee17208 */ /* 0x000fe20001000000 */
[-CC-:B------:R-:W-:Y:S01]  /*8090*/  FFMA.FTZ R158, R178, R166.reuse, R167.reuse ;  /* 0x000000a6b29e7223 */ /* 0x180fe200000100a7 */
[----:B0-----:R-:W-:Y:S01]  /*80a0*/  FSEL R162, R157, RZ, P6 ;  /* 0x000000ff9da27208 */ /* 0x001fe20003000000 */
[----:B------:R-:W-:Y:S01]  /*80b0*/  FFMA.FTZ R157, R171, R166, R167 ;  /* 0x000000a6ab9d7223 */ /* 0x000fe200000100a7 */
[----:B------:R-:W-:Y:S01]  /*80c0*/  FFMA.FTZ R160, R170, R160, R141 ;  /* 0x000000a0aaa07223 */ /* 0x000fe2000001008d */
[-C--:B------:R-:W-:Y:S01]  /*80d0*/  FFMA.FTZ R156, R174, R166.reuse, R167 ;  /* 0x000000a6ae9c7223 */ /* 0x080fe200000100a7 */
[----:B------:R-:W-:Y:S01]  /*80e0*/  FADD.FTZ R158, R173, -R158 ;  /* 0x8000009ead9e7221 */ /* 0x000fe20000010000 */
[----:B------:R-:W-:Y:S01]  /*80f0*/  FADD.FTZ R159, R176, -R157 ;  /* 0x8000009db09f7221 */ /* 0x000fe20000010000 */
[----:B------:R-:W-:Y:S01]  /*8100*/  FFMA.FTZ R157, R31, R166, R167 ;  /* 0x000000a61f9d7223 */ /* 0x000fe200000100a7 */
[----:B------:R-:W-:Y:S01]  /*8110*/  FMUL.FTZ R160, R160, UR13 ;  /* 0x0000000da0a07c20 */ /* 0x000fe20008410000 */
[----:B------:R-:W-:Y:S01]  /*8120*/  LOP3.LUT P2, RZ, R209, 0xff00, RZ, 0xc0, !PT ;  /* 0x0000ff00d1ff7812 */ /* 0x000fe2000784c0ff */
[C---:B------:R-:W-:Y:S01]  /*8130*/  FFMA.FTZ R159, R170.reuse, R159, R138 ;  /* 0x0000009faa9f7223 */ /* 0x040fe2000001008a */
[----:B------:R-:W-:Y:S01]  /*8140*/  FADD.FTZ R156, R169, -R156 ;  /* 0x8000009ca99c7221 */ /* 0x000fe20000010000 */
[----:B------:R-:W-:Y:S01]  /*8150*/  FFMA.FTZ R158, R170, R158, R139 ;  /* 0x0000009eaa9e7223 */ /* 0x000fe2000001008b */
[----:B------:R-:W-:Y:S01]  /*8160*/  FADD.FTZ R157, R172, -R157 ;  /* 0x8000009dac9d7221 */ /* 0x000fe20000010000 */
[----:B------:R-:W-:Y:S01]  /*8170*/  FMUL.FTZ R159, R159, UR13 ;  /* 0x0000000d9f9f7c20 */ /* 0x000fe20008410000 */
[----:B------:R-:W-:Y:S01]  /*8180*/  LOP3.LUT P6, RZ, R208, 0xff0000, RZ, 0xc0, !PT ;  /* 0x00ff0000d0ff7812 */ /* 0x000fe200078cc0ff */
[----:B------:R-:W-:Y:S01]  /*8190*/  FFMA.FTZ R156, R170, R156, R137 ;  /* 0x0000009caa9c7223 */ /* 0x000fe20000010089 */
        /* <DEDUP_REMOVED lines=17> */
.L_x_3648:
        /* <DEDUP_REMOVED lines=27> */
[----:B------:R-:W-:Y:S01]  /*8460*/  FADD.FTZ R157, R180, -R153 ;  /* 0x80000099b49d7221 */ /* 0x000fe20000010000 */
[----:B------:R-:W-:Y:S01]  /*8470*/  FFMA.FTZ R158, R182, R166, R167 ;  /* 0x000000a6b69e7223 */ /* 0x000fe200000100a7 */
[----:B------:R-:W-:Y:S01]  /*8480*/  FSEL R156, R81, RZ, P6 ;  /* 0x000000ff519c7208 */ /* 0x000fe20003000000 */
[----:B------:R-:W-:Y:S01]  /*8490*/  FADD.FTZ R81, R173, -R82 ;  /* 0x80000052ad517221 */ /* 0x000fe20000010000 */
[----:B------:R-:W-:Y:S01]  /*84a0*/  FMUL.FTZ R82, R170, R83 ;  /* 0x00000053aa527220 */ /* 0x000fe20000410000 */
[----:B------:R-:W-:Y:S01]  /*84b0*/  LOP3.LUT P2, RZ, R208, 0xff0000, RZ, 0xc0, !PT ;  /* 0x00ff0000d0ff7812 */ /* 0x000fe2000784c0ff */
[----:B------:R-:W-:Y:S01]  /*84c0*/  FADD.FTZ R159, R177, -R158 ;  /* 0x8000009eb19f7221 */ /* 0x000fe20000010000 */
[----:B------:R-:W-:Y:S01]  /*84d0*/  FMUL.FTZ R83, R170, R81 ;  /* 0x00000051aa537220 */ /* 0x000fe20000410000 */
[----:B------:R-:W-:Y:S01]  /*84e0*/  FMUL.FTZ R153, R82, UR13 ;  /* 0x0000000d52997c20 */ /* 0x000fe20008410000 */
[----:B------:R-:W-:Y:S01]  /*84f0*/  FADD.FTZ R81, R169, -R152 ;  /* 0x80000098a9517221 */ /* 0x000fe20000010000 */
[----:B------:R-:W-:Y:S01]  /*8500*/  FMUL.FTZ R152, R170, R157 ;  /* 0x0000009daa987220 */ /* 0x000fe20000410000 */
[----:B------:R-:W-:Y:S01]  /*8510*/  FMUL.FTZ R157, R83, UR13 ;  /* 0x0000000d539d7c20 */ /* 0x000fe20008410000 */
[----:B------:R-:W-:Y:S01]  /*8520*/  LOP3.LUT P6, RZ, R208, 0xff000000, RZ, 0xc0, !PT ;  /* 0xff000000d0ff7812 */ /* 0x000fe200078cc0ff */
[----:B------:R-:W-:Y:S01]  /*8530*/  FMUL.FTZ R81, R170, R81 ;  /* 0x00000051aa517220 */ /* 0x000fe20000410000 */
[----:B------:R-:W-:Y:S01]  /*8540*/  FSEL R160, R153, RZ, P2 ;  /* 0x000000ff99a07208 */ /* 0x000fe20001000000 */
[----:B------:R-:W-:Y:S01]  /*8550*/  FMUL.FTZ R158, R152, UR13 ;  /* 0x0000000d989e7c20 */ /* 0x000fe20008410000 */
        /* <DEDUP_REMOVED lines=15> */
.L_x_3650:
        /* <DEDUP_REMOVED lines=23> */
[-C--:B------:R-:W-:Y:S01]  /*87c0*/  FFMA.FTZ R156, R174, R166.reuse, R167 ;  /* 0x000000a6ae9c7223 */ /* 0x080fe200000100a7 */
        /* <DEDUP_REMOVED lines=29> */
.L_x_3646:
        /* <DEDUP_REMOVED lines=11> */
.L_x_3642:
[----:B------:R-:W-:Y:S05]  /*8a50*/  BSYNC.RECONVERGENT B1 ;  /* 0x0000000000017941 */ /* 0x000fea0003800200 */
.L_x_3641:
        /* <DEDUP_REMOVED lines=18> */
[----:B------:R-:W-:Y:S01]  /*8b80*/  FADD.FTZ R118, R195, -R116 ;  /* 0x80000074c3767221 */ /* 0x000fe20000010000 */
[----:B------:R-:W-:Y:S01]  /*8b90*/  ISETP.GE.U32.AND P2, PT, R210, RZ, PT ;  /* 0x000000ffd200720c */ /* 0x000fe20003f46070 */
[C---:B-----5:R-:W-:Y:S01]  /*8ba0*/  FFMA.FTZ R154, R170.reuse, R117, R34 ;  /* 0x00000075aa9a7223 */ /* 0x060fe20000010022 */
[----:B------:R-:W-:Y:S01]  /*8bb0*/  FFMA.FTZ R155, R170, R155, R35 ;  /* 0x0000009baa9b7223 */ /* 0x000fe20000010023 */
[----:B------:R-:W-:Y:S01]  /*8bc0*/  ISETP.GE.U32.AND P5, PT, R216, RZ, PT ;  /* 0x000000ffd800720c */ /* 0x000fe20003fa6070 */
[----:B------:R-:W-:Y:S01]  /*8bd0*/  FFMA.FTZ R153, R170, R118, R33 ;  /* 0x00000076aa997223 */ /* 0x000fe20000010021 */
        /* <DEDUP_REMOVED lines=8> */
[-C--:B------:R-:W-:Y:S01]  /*8c60*/  FFMA.FTZ R82, R192, R166.reuse, R167 ;  /* 0x000000a6c0527223 */ /* 0x080fe200000100a7 */
[----:B------:R-:W-:Y:S01]  /*8c70*/  FSEL R159, R119, RZ, P6 ;  /* 0x000000ff779f7208 */ /* 0x000fe20003000000 */
[----:B------:R-:W-:Y:S01]  /*8c80*/  FFMA.FTZ R152, R170, R83, R32 ;  /* 0x00000053aa987223 */ /* 0x000fe20000010020 */
[----:B------:R-:W-:Y:S01]  /*8c90*/  LOP3.LUT P6, RZ, R217, 0xff00, RZ, 0xc0, !PT ;  /* 0x0000ff00d9ff7812 */ /* 0x000fe200078cc0ff */
[----:B------:R-:W-:Y:S01]  /*8ca0*/  FADD.FTZ R81, R190, -R81 ;  /* 0x80000051be517221 */ /* 0x000fe20000010000 */
[-CC-:B------:R-:W-:Y:S01]  /*8cb0*/  FFMA.FTZ R80, R188, R166.reuse, R167.reuse ;  /* 0x000000a6bc507223 */ /* 0x180fe200000100a7 */
        /* <DEDUP_REMOVED lines=11> */
[----:B------:R-:W-:Y:S01]  /*8d70*/  FFMA.FTZ R83, R170, R116, R39 ;  /* 0x00000074aa537223 */ /* 0x000fe20000010027 */
[----:B------:R-:W-:Y:S01]  /*8d80*/  FSEL R119, R119, RZ, P2 ;  /* 0x000000ff77777208 */ /* 0x000fe20001000000 */
[----:B------:R-:W-:Y:S01]  /*8d90*/  FMUL.FTZ R116, R82, UR13 ;  /* 0x0000000d52747c20 */ /* 0x000fe20008410000 */
[----:B------:R-:W-:Y:S01]  /*8da0*/  F2FP.F16.F32.PACK_AB R159, R158, R159 ;  /* 0x0000009f9e9f723e */ /* 0x000fe200000000ff */
[----:B------:R-:W-:Y:S01]  /*8db0*/  FFMA.FTZ R81, R170, R80, R37 ;  /* 0x00000050aa517223 */ /* 0x000fe20000010025 */
[----:B------:R-:W-:Y:S01]  /*8dc0*/  FSEL R118, R117, RZ, P5 ;  /* 0x000000ff75767208 */ /* 0x000fe20002800000 */
[----:B------:R-:W-:Y:S01]  /*8dd0*/  FADD.FTZ R167, R186, -R167 ;  /* 0x800000a7baa77221 */ /* 0x000fe20000010000 */
[----:B------:R-:W-:-:S02]  /*8de0*/  LOP3.LUT P2, RZ, R211, 0xff00, RZ, 0xc0, !PT ;  /* 0x0000ff00d3ff7812 */ /* 0x000fc4000784c0ff */
[----:B------:R-:W-:Y:S01]  /*8df0*/  FSEL R158, R117, RZ, P6 ;  /* 0x000000ff759e7208 */ /* 0x000fe20003000000 */
[----:B------:R-:W-:Y:S01]  /*8e00*/  FMUL.FTZ R117, R81, UR13 ;  /* 0x0000000d51757c20 */ /* 0x000fe20008410000 */
[----:B------:R-:W-:Y:S01]  /*8e10*/  LOP3.LUT P5, RZ, R210, 0xff0000, RZ, 0xc0, !PT ;  /* 0x00ff0000d2ff7812 */ /* 0x000fe200078ac0ff */
[----:B------:R-:W-:Y:S01]  /*8e20*/  FFMA.FTZ R80, R170, R167, R36 ;  /* 0x000000a7aa507223 */ /* 0x000fe20000010024 */
[----:B------:R-:W-:Y:S02]  /*8e30*/  LOP3.LUT P6, RZ, R216, 0xff0000, RZ, 0xc0, !PT ;  /* 0x00ff0000d8ff7812 */ /* 0x000fe400078cc0ff */
[----:B------:R-:W-:Y:S02]  /*8e40*/  F2FP.F16.F32.PACK_AB R118, R157, R118 ;  /* 0x000000769d76723e */ /* 0x000fe400000000ff */
        /* <DEDUP_REMOVED lines=24> */
.L_x_3655:
[-CC-:B-1-34-:R-:W-:Y:S01]  /*8fd0*/  FFMA.FTZ R157, R197, R166.reuse, R167.reuse ;  /* 0x000000a6c59d7223 */ /* 0x19afe200000100a7 */
[-CC-:B------:R-:W-:Y:S01]  /*8fe0*/  FFMA.FTZ R158, R200, R166.reuse, R167.reuse ;  /* 0x000000a6c89e7223 */ /* 0x180fe200000100a7 */
[-CC-:B------:R-:W-:Y:S01]  /*8ff0*/  FFMA.FTZ R119, R193, R166.reuse, R167.reuse ;  /* 0x000000a6c1777223 */ /* 0x180fe200000100a7 */
[----:B------:R-:W-:Y:S01]  /*9000*/  FFMA.FTZ R156, R196, R166, R167 ;  /* 0x000000a6c49c7223 */ /* 0x000fe200000100a7 */
[----:B------:R-:W-:Y:S01]  /*9010*/  FADD.FTZ R157, R198, -R157 ;  /* 0x8000009dc69d7221 */ /* 0x000fe20000010000 */
[----:B------:R-:W-:Y:S01]  /*9020*/  FADD.FTZ R158, R199, -R158 ;  /* 0x8000009ec79e7221 */ /* 0x000fe20000010000 */
[----:B------:R-:W-:Y:S01]  /*9030*/  LOP3.LUT P5, RZ, R211, 0xff0000, RZ, 0xc0, !PT ;  /* 0x00ff0000d3ff7812 */ /* 0x000fe200078ac0ff */
[----:B------:R-:W-:Y:S01]  /*9040*/  FADD.FTZ R119, R194, -R119 ;  /* 0x80000077c2777221 */ /* 0x000fe20000010000 */
[C---:B-----5:R-:W-:Y:S01]  /*9050*/  FFMA.FTZ R157, R170.reuse, R157, R34 ;  /* 0x0000009daa9d7223 */ /* 0x060fe20000010022 */
[----:B------:R-:W-:Y:S01]  /*9060*/  FFMA.FTZ R158, R170, R158, R35 ;  /* 0x0000009eaa9e7223 */ /* 0x000fe20000010023 */
[----:B------:R-:W-:Y:S01]  /*9070*/  LOP3.LUT P6, RZ, R217, 0xff0000, RZ, 0xc0, !PT ;  /* 0x00ff0000d9ff7812 */ /* 0x000fe200078cc0ff */
[----:B------:R-:W-:Y:S01]  /*9080*/  FADD.FTZ R156, R195, -R156 ;  /* 0x8000009cc39c7221 */ /* 0x000fe20000010000 */
[----:B------:R-:W-:Y:S01]  /*9090*/  FMUL.FTZ R157, R157, UR13 ;  /* 0x0000000d9d9d7c20 */ /* 0x000fe20008410000 */
[-CC-:B------:R-:W-:Y:S01]  /*90a0*/  FFMA.FTZ R118, R192, R166.reuse, R167.reuse ;  /* 0x000000a6c0767223 */ /* 0x180fe200000100a7 */
[----:B------:R-:W-:Y:S01]  /*90b0*/  ISETP.GE.U32.AND P2, PT, R210, RZ, PT ;  /* 0x000000ffd200720c */ /* 0x000fe20003f46070 */
[----:B------:R-:W-:Y:S01]  /*90c0*/  FFMA.FTZ R119, R170, R119, R32 ;  /* 0x00000077aa777223 */ /* 0x000fe20000010020 */
[----:B------:R-:W-:Y:S01]  /*90d0*/  FFMA.FTZ R117, R189, R166, R167 ;  /* 0x000000a6bd757223 */ /* 0x000fe200000100a7 */
[C---:B------:R-:W-:Y:S01]  /*90e0*/  FSEL R159, R157.reuse, RZ, P5 ;  /* 0x000000ff9d9f7208 */ /* 0x040fe20002800000 */
[----:B------:R-:W-:Y:S01]  /*90f0*/  FMUL.FTZ R161, R158, UR13 ;  /* 0x0000000d9ea17c20 */ /* 0x000fe20008410000 */
[----:B------:R-:W-:Y:S01]  /*9100*/  ISETP.GE.U32.AND P5, PT, R216, RZ, PT ;  /* 0x000000ffd800720c */ /* 0x000fe20003fa6070 */
[----:B------:R-:W-:Y:S01]  /*9110*/  FFMA.FTZ R156, R170, R156, R33 ;  /* 0x0000009caa9c7223 */ /* 0x000fe20000010021 */
[----:B------:R-:W-:Y:S01]  /*9120*/  FSEL R158, R157, RZ, P6 ;  /* 0x000000ff9d9e7208 */ /* 0x000fe20003000000 */
[----:B------:R-:W-:Y:S01]  /*9130*/  FADD.FTZ R118, R191, -R118 ;  /* 0x80000076bf767221 */ /* 0x000fe20000010000 */
[----:B------:R-:W-:Y:S01]  /*9140*/  ISETP.GE.U32.AND.EX P2, PT, R211, 0x1000000, PT, P2 ;  /* 0x01000000d300780c */ /* 0x000fe20003f46120 */
[----:B------:R-:W-:Y:S01]  /*9150*/  FMUL.FTZ R157, R119, UR13 ;  /* 0x0000000d779d7c20 */ /* 0x000fe20008410000 */
[C---:B------:R-:W-:Y:S01]  /*9160*/  LOP3.LUT P6, RZ, R217.reuse, 0xff, RZ, 0xc0, !PT ;  /* 0x000000ffd9ff7812 */ /* 0x040fe200078cc0ff */
[----:B------:R-:W-:Y:S01]  /*9170*/  FADD.FTZ R117, R190, -R117 ;  /* 0x80000075be757221 */ /* 0x000fe20000010000 */
[----:B------:R-:W-:Y:S01]  /*9180*/  ISETP.GE.U32.AND.EX P5, PT, R217, 0x1000000, PT, P5 ;  /* 0x01000000d900780c */ /* 0x000fe20003fa6150 */
[----:B------:R-:W-:Y:S01]  /*9190*/  FFMA.FTZ R116, R188, R166, R167 ;  /* 0x000000a6bc747223 */ /* 0x000fe200000100a7 */
[----:B------:R-:W-:Y:S01]  /*91a0*/  FMUL.FTZ R160, R156, UR13 ;  /* 0x0000000d9ca07c20 */ /* 0x000fe20008410000 */
[----:B0-----:R-:W-:Y:S01]  /*91b0*/  FSEL R162, R161, RZ, P2 ;  /* 0x000000ffa1a27208 */ /* 0x001fe20001000000 */
[C---:B------:R-:W-:Y:S01]  /*91c0*/  FFMA.FTZ R156, R170.reuse, R118, R39 ;  /* 0x00000076aa9c7223 */ /* 0x040fe20000010027 */
[----:B------:R-:W-:Y:S01]  /*91d0*/  LOP3.LUT P2, RZ, R217, 0xff00, RZ, 0xc0, !PT ;  /* 0x0000ff00d9ff7812 */ /* 0x000fe2000784c0ff */
[----:B------:R-:W-:Y:S01]  /*91e0*/  FFMA.FTZ R117, R170, R117, R38 ;  /* 0x00000075aa757223 */ /* 0x000fe20000010026 */
[----:B------:R-:W-:Y:S01]  /*91f0*/  FSEL R119, R161, RZ, P5 ;  /* 0x000000ffa1777208 */ /* 0x000fe20002800000 */
[----:B------:R-:W-:Y:S01]  /*9200*/  FADD.FTZ R116, R187, -R116 ;  /* 0x80000074bb747221 */ /* 0x000fe20000010000 */
[----:B------:R-:W-:Y:S01]  /*9210*/  FSEL R118, R157, RZ, P6 ;  /* 0x000000ff9d767208 */ /* 0x000fe20003000000 */
[----:B------:R-:W-:Y:S01]  /*9220*/  FFMA.FTZ R167, R185, R166, R167 ;  /* 0x000000a6b9a77223 */ /* 0x000fe200000100a7 */
[----:B------:R-:W-:Y:S01]  /*9230*/  LOP3.LUT P6, RZ, R211, 0xff, RZ, 0xc0, !PT ;  /* 0x000000ffd3ff7812 */ /* 0x000fe200078cc0ff */
[----:B------:R-:W-:Y:S01]  /*9240*/  FMUL.FTZ R117, R117, UR13 ;  /* 0x0000000d75757c20 */ /* 0x000fe20008410000 */
[----:B------:R-:W-:Y:S01]  /*9250*/  FSEL R161, R160, RZ, P2 ;  /* 0x000000ffa0a17208 */ /* 0x000fe20001000000 */
[----:B------:R-:W-:Y:S01]  /*9260*/  FFMA.FTZ R116, R170, R116, R37 ;  /* 0x00000074aa747223 */ /* 0x000fe20000010025 */
[----:B------:R-:W-:Y:S01]  /*9270*/  F2FP.F16.F32.PACK_AB R119, R119, R158 ;  /* 0x0000009e7777723e */ /* 0x000fe200000000ff */
        /* <DEDUP_REMOVED lines=15> */
[----:B------:R-:W-:Y:S02]  /*9370*/  F2FP.F16.F32.PACK_AB R159, R162, R159 ;  /* 0x0000009fa29f723e */ /* 0x000fe400000000ff */
[----:B------:R-:W-:Y:S02]  /*9380*/  F2FP.F16.F32.PACK_AB R118, R161, R118 ;  /* 0x00000076a176723e */ /* 0x000fe400000000ff */
[----:B------:R-:W-:Y:S02]  /*9390*/  FSEL R160, R156, RZ, P2 ;  /* 0x000000ff9ca07208 */ /* 0x000fe40001000000 */
[----:B------:R-:W-:Y:S02]  /*93a0*/  LOP3.LUT P2, RZ, R216, 0xff00, RZ, 0xc0, !PT ;  /* 0x0000ff00d8ff7812 */ /* 0x000fe4000784c0ff */
[----:B------:R-:W-:Y:S02]  /*93b0*/  FSEL R162, R156, RZ, P5 ;  /* 0x000000ff9ca27208 */ /* 0x000fe40002800000 */
[----:B------:R-:W-:-:S02]  /*93c0*/  FSEL R161, R116, RZ, P6 ;  /* 0x000000ff74a17208 */ /* 0x000fc40003000000 */
[----:B------:R-:W-:Y:S02]  /*93d0*/  LOP3.LUT P5, RZ, R216, 0xff, RZ, 0xc0, !PT ;  /* 0x000000ffd8ff7812 */ /* 0x000fe400078ac0ff */
[----:B------:R-:W-:Y:S02]  /*93e0*/  LOP3.LUT P6, RZ, R210, 0xff, RZ, 0xc0, !PT ;  /* 0x000000ffd2ff7812 */ /* 0x000fe400078cc0ff */
        /* <DEDUP_REMOVED lines=9> */
.L_x_3654:
[----:B-1-34-:R-:W1:Y:S02]  /*9480*/  LDC.64 R116, c[0x0][0x478] ;  /* 0x00011e00ff747b82 */ /* 0x01ae640000000a00 */
        /* <DEDUP_REMOVED lines=11> */
[C---:B-----5:R-:W-:Y:S01]  /*9540*/  FMUL.FTZ R155, R170.reuse, R155 ;  /* 0x0000009baa9b7220 */ /* 0x060fe20000410000 */
[----:B------:R-:W-:Y:S01]  /*9550*/  FMUL.FTZ R154, R170, R81 ;  /* 0x00000051aa9a7220 */ /* 0x000fe20000410000 */
[----:B------:R-:W-:Y:S01]  /*9560*/  ISETP.GE.U32.AND P5, PT, R216, RZ, PT ;  /* 0x000000ffd800720c */ /* 0x000fe20003fa6070 */
[-CC-:B------:R-:W-:Y:S01]  /*9570*/  FFMA.FTZ R83, R189, R166.reuse, R167.reuse ;  /* 0x000000a6bd537223 */ /* 0x180fe200000100a7 */
[----:B------:R-:W-:Y:S01]  /*9580*/  FMUL.FTZ R81, R155, UR13 ;  /* 0x0000000d9b517c20 */ /* 0x000fe20008410000 */
[----:B------:R-:W-:Y:S01]  /*9590*/  FMUL.FTZ R80, R154, UR13 ;  /* 0x0000000d9a507c20 */ /* 0x000fe20008410000 */
[-C--:B------:R-:W-:Y:S01]  /*95a0*/  FFMA.FTZ R118, R192, R166.reuse, R167 ;  /* 0x000000a6c0767223 */ /* 0x080fe200000100a7 */
[C---:B------:R-:W-:Y:S01]  /*95b0*/  ISETP.GE.U32.AND.EX P2, PT, R211.reuse, 0x1000000, PT, P2 ;  /* 0x01000000d300780c */ /* 0x040fe20003f46120 */
[----:B------:R-:W-:Y:S01]  /*95c0*/  FMUL.FTZ R153, R170, R153 ;  /* 0x00000099aa997220 */ /* 0x000fe20000410000 */
[----:B------:R-:W-:Y:S01]  /*95d0*/  LOP3.LUT P6, RZ, R211, 0xff0000, RZ, 0xc0, !PT ;  /* 0x00ff0000d3ff7812 */ /* 0x000fe200078cc0ff */
[----:B------:R-:W-:Y:S01]  /*95e0*/  FADD.FTZ R117, R194, -R117 ;  /* 0x80000075c2757221 */ /* 0x000fe20000010000 */
[----:B------:R-:W-:Y:S01]  /*95f0*/  ISETP.GE.U32.AND.EX P5, PT, R217, 0x1000000, PT, P5 ;  /* 0x01000000d900780c */ /* 0x000fe20003fa6150 */
[-C--:B------:R-:W-:Y:S01]  /*9600*/  FFMA.FTZ R82, R188, R166.reuse, R167 ;  /* 0x000000a6bc527223 */ /* 0x080fe200000100a7 */
[----:B------:R-:W-:Y:S01]  /*9610*/  FADD.FTZ R83, R190, -R83 ;  /* 0x80000053be537221 */ /* 0x000fe20000010000 */
[----:B------:R-:W-:Y:S01]  /*9620*/  FSEL R116, R81, RZ, P2 ;  /* 0x000000ff51747208 */ /* 0x000fe20001000000 */
[----:B------:R-:W-:Y:S01]  /*9630*/  FADD.FTZ R119, R191, -R118 ;  /* 0x80000076bf777221 */ /* 0x000fe20000010000 */
[----:B------:R-:W-:Y:S01]  /*9640*/  FSEL R159, R80, RZ, P6 ;  /* 0x000000ff509f7208 */ /* 0x000fe20003000000 */
[----:B------:R-:W-:Y:S01]  /*9650*/  FMUL.FTZ R156, R153, UR13 ;  /* 0x0000000d999c7c20 */ /* 0x000fe20008410000 */
[----:B------:R-:W-:Y:S01]  /*9660*/  LOP3.LUT P2, RZ, R217, 0xff0000, RZ, 0xc0, !PT ;  /* 0x00ff0000d9ff7812 */ /* 0x000fe2000784c0ff */
[C---:B------:R-:W-:Y:S01]  /*9670*/  FMUL.FTZ R152, R170.reuse, R117 ;  /* 0x00000075aa987220 */ /* 0x040fe20000410000 */
[----:B------:R-:W-:Y:S01]  /*9680*/  FSEL R158, R81, RZ, P5 ;  /* 0x000000ff519e7208 */ /* 0x000fe20002800000 */
[----:B------:R-:W-:Y:S01]  /*9690*/  FADD.FTZ R81, R187, -R82 ;  /* 0x80000052bb517221 */ /* 0x000fe20000010000 */
[----:B------:R-:W-:Y:S01]  /*96a0*/  LOP3.LUT P6, RZ, R217, 0xff00, RZ, 0xc0, !PT ;  /* 0x0000ff00d9ff7812 */ /* 0x000fe200078cc0ff */
[C---:B------:R-:W-:Y:S01]  /*96b0*/  FMUL.FTZ R82, R170.reuse, R83 ;  /* 0x00000053aa527220 */ /* 0x040fe20000410000 */
[----:B------:R-:W-:Y:S01]  /*96c0*/  FMUL.FTZ R83, R170, R119 ;  /* 0x00000077aa537220 */ /* 0x000fe20000410000 */
[----:B------:R-:W-:Y:S01]  /*96d0*/  FMUL.FTZ R117, R152, UR13 ;  /* 0x0000000d98757c20 */ /* 0x000fe20008410000 */
[----:B------:R-:W-:Y:S01]  /*96e0*/  FSEL R119, R80, RZ, P2 ;  /* 0x000000ff50777208 */ /* 0x000fe20001000000 */
[----:B------:R-:W-:Y:S01]  /*96f0*/  FFMA.FTZ R167, R185, R166, R167 ;  /* 0x000000a6b9a77223 */ /* 0x000fe200000100a7 */
[----:B------:R-:W-:Y:S01]  /*9700*/  FSEL R157, R156, RZ, P6 ;  /* 0x000000ff9c9d7208 */ /* 0x000fe20003000000 */
[----:B------:R-:W-:Y:S01]  /*9710*/  FMUL.FTZ R81, R170, R81 ;  /* 0x00000051aa517220 */ /* 0x000fe20000410000 */
[----:B------:R-:W-:Y:S01]  /*9720*/  LOP3.LUT P5, RZ, R217, 0xff, RZ, 0xc0, !PT ;  /* 0x000000ffd9ff7812 */ /* 0x000fe200078ac0ff */
[----:B------:R-:W-:Y:S01]  /*9730*/  FADD.FTZ R167, R186, -R167 ;  /* 0x800000a7baa77221 */ /* 0x000fe20000010000 */
[----:B------:R-:W-:-:S02]  /*9740*/  LOP3.LUT P6, RZ, R211, 0xff, RZ, 0xc0, !PT ;  /* 0x000000ffd3ff7812 */ /* 0x000fc400078cc0ff */
[----:B------:R-:W-:Y:S01]  /*9750*/  F2FP.F16.F32.PACK_AB R119, R158, R119 ;  /* 0x000000779e77723e */ /* 0x000fe200000000ff */
[----:B------:R-:W-:Y:S01]  /*9760*/  FMUL.FTZ R80, R170, R167 ;  /* 0x000000a7aa507220 */ /* 0x000fe20000410000 */
[----:B------:R-:W-:Y:S01]  /*9770*/  F2FP.F16.F32.PACK_AB R159, R116, R159 ;  /* 0x0000009f749f723e */ /* 0x000fe200000000ff */
[----:B------:R-:W-:Y:S01]  /*9780*/  FMUL.FTZ R116, R82, UR13 ;  /* 0x0000000d52747c20 */ /* 0x000fe20008410000 */
[----:B------:R-:W-:Y:S02]  /*9790*/  FSEL R118, R117, RZ, P5 ;  /* 0x000000ff75767208 */ /* 0x000fe40002800000 */
[----:B------:R-:W-:Y:S02]  /*97a0*/  LOP3.LUT P2, RZ, R211, 0xff00, RZ, 0xc0, !PT ;  /* 0x0000ff00d3ff7812 */ /* 0x000fe4000784c0ff */
[----:B------:R-:W-:Y:S01]  /*97b0*/  FSEL R158, R117, RZ, P6 ;  /* 0x000000ff759e7208 */ /* 0x000fe20003000000 */
[----:B------:R-:W-:Y:S01]  /*97c0*/  FMUL.FTZ R117, R81, UR13 ;  /* 0x0000000d51757c20 */ /* 0x000fe20008410000 */
[----:B------:R-:W-:-:S02]  /*97d0*/  LOP3.LUT P5, RZ, R210, 0xff0000, RZ, 0xc0, !PT ;  /* 0x00ff0000d2ff7812 */ /* 0x000fc400078ac0ff */
[----:B------:R-:W-:Y:S02]  /*97e0*/  LOP3.LUT P6, RZ, R216, 0xff0000, RZ, 0xc0, !PT ;  /* 0x00ff0000d8ff7812 */ /* 0x000fe400078cc0ff */
[----:B------:R-:W-:Y:S02]  /*97f0*/  F2FP.F16.F32.PACK_AB R118, R157, R118 ;  /* 0x000000769d76723e */ /* 0x000fe400000000ff */
[----:B0-----:R-:W-:Y:S01]  /*9800*/  FSEL R163, R156, RZ, P2 ;  /* 0x000000ff9ca37208 */ /* 0x001fe20001000000 */
[----:B------:R-:W-:Y:S01]  /*9810*/  FMUL.FTZ R156, R83, UR13 ;  /* 0x0000000d539c7c20 */ /* 0x000fe20008410000 */
[C---:B------:R-:W-:Y:S02]  /*9820*/  FSEL R157, R116.reuse, RZ, P5 ;  /* 0x000000ff749d7208 */ /* 0x040fe40002800000 */
[----:B------:R-:W-:Y:S01]  /*9830*/  FSEL R162, R116, RZ, P6 ;  /* 0x000000ff74a27208 */ /* 0x000fe20003000000 */
[----:B------:R-:W-:Y:S01]  /*9840*/  FMUL.FTZ R116, R80, UR13 ;  /* 0x0000000d50747c20 */ /* 0x000fe20008410000 */
[----:B------:R-:W-:-:S02]  /*9850*/  LOP3.LUT P2, RZ, R210, 0xff000000, RZ, 0xc0, !PT ;  /* 0xff000000d2ff7812 */ /* 0x000fc4000784c0ff */
[----:B------:R-:W-:Y:S02]  /*9860*/  LOP3.LUT P5, RZ, R216, 0xff000000, RZ, 0xc0, !PT ;  /* 0xff000000d8ff7812 */ /* 0x000fe400078ac0ff */
[----:B------:R-:W-:Y:S02]  /*9870*/  LOP3.LUT P6, RZ, R210, 0xff00, RZ, 0xc0, !PT ;  /* 0x0000ff00d2ff7812 */ /* 0x000fe400078cc0ff */
[C---:B------:R-:W-:Y:S02]  /*9880*/  FSEL R164, R156.reuse, RZ, P2 ;  /* 0x000000ff9ca47208 */ /* 0x040fe40001000000 */
[----:B------:R-:W-:Y:S02]  /*9890*/  FSEL R165, R156, RZ, P5 ;  /* 0x000000ff9ca57208 */ /* 0x000fe40002800000 */
[----:B------:R-:W-:Y:S02]  /*98a0*/  FSEL R161, R117, RZ, P6 ;  /* 0x000000ff75a17208 */ /* 0x000fe40003000000 */
[----:B------:R-:W-:-:S02]  /*98b0*/  LOP3.LUT P2, RZ, R216, 0xff00, RZ, 0xc0, !PT ;  /* 0x0000ff00d8ff7812 */ /* 0x000fc4000784c0ff */
        /* <DEDUP_REMOVED lines=11> */
.L_x_3657:
[-CC-:B------:R-:W-:Y:S01]  /*9970*/  FFMA.FTZ R158, R200, R166.reuse, R167.reuse ;  /* 0x000000a6c89e7223 */ /* 0x180fe200000100a7 */
[-CC-:B------:R-:W-:Y:S01]  /*9980*/  FFMA.FTZ R157, R197, R166.reuse, R167.reuse ;  /* 0x000000a6c59d7223 */ /* 0x180fe200000100a7 */
[-CC-:B------:R-:W-:Y:S01]  /*9990*/  FFMA.FTZ R119, R193, R166.reuse, R167.reuse ;  /* 0x000000a6c1777223 */ /* 0x180fe200000100a7 */
[-C--:B------:R-:W-:Y:S01]  /*99a0*/  FFMA.FTZ R156, R196, R166.reuse, R167 ;  /* 0x000000a6c49c7223 */ /* 0x080fe200000100a7 */
[----:B------:R-:W-:Y:S01]  /*99b0*/  FADD.FTZ R159, R199, -R158 ;  /* 0x8000009ec79f7221 */ /* 0x000fe20000010000 */
[----:B------:R-:W-:Y:S01]  /*99c0*/  FADD.FTZ R157, R198, -R157 ;  /* 0x8000009dc69d7221 */ /* 0x000fe20000010000 */
[----:B------:R-:W-:Y:S01]  /*99d0*/  LOP3.LUT P6, RZ, R217, 0xff0000, RZ, 0xc0, !PT ;  /* 0x00ff0000d9ff7812 */ /* 0x000fe200078cc0ff */
[----:B------:R-:W-:Y:S01]  /*99e0*/  FADD.FTZ R161, R195, -R156 ;  /* 0x8000009cc3a17221 */ /* 0x000fe20000010000 */
[C---:B-----5:R-:W-:Y:S01]  /*99f0*/  FMUL.FTZ R159, R170.reuse, R159 ;  /* 0x0000009faa9f7220 */ /* 0x060fe20000410000 */
[----:B------:R-:W-:Y:S01]  /*9a00*/  FMUL.FTZ R157, R170, R157 ;  /* 0x0000009daa9d7220 */ /* 0x000fe20000410000 */
[----:B------:R-:W-:Y:S01]  /*9a10*/  ISETP.GE.U32.AND P2, PT, R210, RZ, PT ;  /* 0x000000ffd200720c */ /* 0x000fe20003f46070 */
[-C--:B------:R-:W-:Y:S01]  /*9a20*/  FFMA.FTZ R117, R189, R166.reuse, R167 ;  /* 0x000000a6bd757223 */ /* 0x080fe200000100a7 */
[----:B0-----:R-:W-:Y:S01]  /*9a30*/  FMUL.FTZ R162, R159, UR13 ;  /* 0x0000000d9fa27c20 */ /* 0x001fe20008410000 */
[----:B------:R-:W-:Y:S01]  /*9a40*/  FADD.FTZ R159, R194, -R119 ;  /* 0x80000077c29f7221 */ /* 0x000fe20000010000 */
[----:B------:R-:W-:Y:S01]  /*9a50*/  FMUL.FTZ R157, R157, UR13 ;  /* 0x0000000d9d9d7c20 */ /* 0x000fe20008410000 */
[----:B------:R-:W-:Y:S01]  /*9a60*/  LOP3.LUT P5, RZ, R211, 0xff0000, RZ, 0xc0, !PT ;  /* 0x00ff0000d3ff7812 */ /* 0x000fe200078ac0ff */
[-CC-:B------:R-:W-:Y:S01]  /*9a70*/  FFMA.FTZ R118, R192, R166.reuse, R167.reuse ;  /* 0x000000a6c0767223 */ /* 0x180fe200000100a7 */
[----:B------:R-:W-:Y:S01]  /*9a80*/  FMUL.FTZ R159, R170, R159 ;  /* 0x0000009faa9f7220 */ /* 0x000fe20000410000 */
[-C--:B------:R-:W-:Y:S01]  /*9a90*/  FFMA.FTZ R116, R188, R166.reuse, R167 ;  /* 0x000000a6bc747223 */ /* 0x080fe200000100a7 */
        /* <DEDUP_REMOVED lines=21> */
[----:B------:R-:W-:Y:S01]  /*9bf0*/  F2FP.F16.F32.PACK_AB R159, R165, R158 ;  /* 0x0000009ea59f723e */ /* 0x000fe200000000ff */
        /* <DEDUP_REMOVED lines=11> */
[----:B------:R-:W-:Y:S02]  /*9cb0*/  F2FP.F16.F32.PACK_AB R119, R119, R160 ;  /* 0x000000a07777723e */ /* 0x000fe400000000ff */
[----:B------:R-:W-:Y:S02]  /*9cc0*/  F2FP.F16.F32.PACK_AB R118, R163, R118 ;  /* 0x00000076a376723e */ /* 0x000fe400000000ff */
        /* <DEDUP_REMOVED lines=21> */
.L_x_3653:
        /* <DEDUP_REMOVED lines=22> */
[----:B------:R-:W-:Y:S01]  /*9f80*/  FFMA.FTZ R80, R170, R81, R36 ;  /* 0x00000051aa507223 */ /* 0x000fe20000010024 */
[----:B------:R-:W-:Y:S01]  /*9f90*/  FFMA.FTZ R166, R196, R166, R167 ;  /* 0x000000a6c4a67223 */ /* 0x000fe200000100a7 */
[----:B------:R-:W-:Y:S01]  /*9fa0*/  FADD.FTZ R153, R194, -R153 ;  /* 0x80000099c2997221 */ /* 0x000fe20000010000 */
[C---:B------:R-:W-:Y:S01]  /*9fb0*/  FFMA.FTZ R154, R170.reuse, R157, R34 ;  /* 0x0000009daa9a7223 */ /* 0x040fe20000010022 */
[C---:B------:R-:W-:Y:S01]  /*9fc0*/  FFMA.FTZ R81, R170.reuse, R82, R37 ;  /* 0x00000052aa517223 */ /* 0x040fe20000010025 */
[----:B------:R-:W-:Y:S01]  /*9fd0*/  FMUL.FTZ R157, R155, UR13 ;  /* 0x0000000d9b9d7c20 */ /* 0x000fe20008410000 */
[C---:B------:R-:W-:Y:S01]  /*9fe0*/  FFMA.FTZ R82, R170.reuse, R83, R38 ;  /* 0x00000053aa527223 */ /* 0x040fe20000010026 */
        /* <DEDUP_REMOVED lines=30> */
[----:B------:R-:W-:Y:S01]  /*a1d0*/  F2FP.F16.F32.PACK_AB R156, R161, R156 ;  /* 0x0000009ca19c723e */ /* 0x000fe200000000ff */
[----:B------:R-:W-:Y:S06]  /*a1e0*/  BRA `(.L_x_3656) ;  /* 0x0000000800947947 */ /* 0x000fec0003800000 */
.L_x_3659:
[-CC-:B------:R-:W-:Y:S01]  /*a1f0*/  FFMA.FTZ R161, R197, R166.reuse, R167.reuse ;  /* 0x000000a6c5a17223 */ /* 0x180fe200000100a7 */
[-CC-:B0-----:R-:W-:Y:S01]  /*a200*/  FFMA.FTZ R162, R200, R166.reuse, R167.reuse ;  /* 0x000000a6c8a27223 */ /* 0x181fe200000100a7 */
        /* <DEDUP_REMOVED lines=52> */
.L_x_3658:
        /* <DEDUP_REMOVED lines=9> */
[-C--:B------:R-:W-:Y:S01]  /*a5e0*/  FFMA.FTZ R155, R193, R166.reuse, R167 ;  /* 0x000000a6c19b7223 */ /* 0x080fe200000100a7 */
[----:B------:R-:W-:Y:S01]  /*a5f0*/  FADD.FTZ R165, R199, -R152 ;  /* 0x80000098c7a57221 */ /* 0x000fe20000010000 */
[----:B0-----:R-:W-:Y:S01]  /*a600*/  FADD.FTZ R163, R198, -R83 ;  /* 0x80000053c6a37221 */ /* 0x001fe20000010000 */
[----:B------:R-:W-:Y:S01]  /*a610*/  FADD.FTZ R81, R186, -R81 ;  /* 0x80000051ba517221 */ /* 0x000fe20000010000 */
[-C--:B------:R-:W-:Y:S01]  /*a620*/  FFMA.FTZ R153, R189, R166.reuse, R167 ;  /* 0x000000a6bd997223 */ /* 0x080fe200000100a7 */
[----:B------:R-:W-:Y:S01]  /*a630*/  FADD.FTZ R83, R187, -R80 ;  /* 0x80000050bb537221 */ /* 0x000fe20000010000 */
[----:B------:R-:W-:Y:S01]  /*a640*/  FADD.FTZ R157, R191, -R82 ;  /* 0x80000052bf9d7221 */ /* 0x000fe20000010000 */
[----:B------:R-:W-:Y:S01]  /*a650*/  FADD.FTZ R159, R194, -R155 ;  /* 0x8000009bc29f7221 */ /* 0x000fe20000010000 */
[----:B-----5:R-:W-:Y:S01]  /*a660*/  FMUL.FTZ R155, R170, R165 ;  /* 0x000000a5aa9b7220 */ /* 0x020fe20000410000 */
[----:B------:R-:W-:Y:S01]  /*a670*/  ISETP.GE.U32.AND P2, PT, R210, RZ, PT ;  /* 0x000000ffd200720c */ /* 0x000fe20003f46070 */
[----:B------:R-:W-:Y:S01]  /*a680*/  FMUL.FTZ R80, R170, R81 ;  /* 0x00000051aa507220 */ /* 0x000fe20000410000 */
[----:B------:R-:W-:Y:S01]  /*a690*/  FADD.FTZ R153, R190, -R153 ;  /* 0x80000099be997221 */ /* 0x000fe20000010000 */
[----:B------:R-:W-:Y:S01]  /*a6a0*/  FMUL.FTZ R81, R170, R83 ;  /* 0x00000053aa517220 */ /* 0x000fe20000410000 */
[----:B------:R-:W-:Y:S01]  /*a6b0*/  FFMA.FTZ R166, R196, R166, R167 ;  /* 0x000000a6c4a67223 */ /* 0x000fe200000100a7 */
[C---:B------:R-:W-:Y:S01]  /*a6c0*/  FMUL.FTZ R83, R170.reuse, R157 ;  /* 0x0000009daa537220 */ /* 0x040fe20000410000 */
[----:B------:R-:W-:Y:S01]  /*a6d0*/  FMUL.FTZ R157, R155, UR13 ;  /* 0x0000000d9b9d7c20 */ /* 0x000fe20008410000 */
        /* <DEDUP_REMOVED lines=33> */
.L_x_3660:
        /* <DEDUP_REMOVED lines=52> */
[----:B------:R-:W-:-:S07]  /*ac30*/  F2FP.F16.F32.PACK_AB R156, R161, R156 ;  /* 0x0000009ca19c723e */ /* 0x000fce00000000ff */
.L_x_3656:
        /* <DEDUP_REMOVED lines=10> */
.L_x_3652:
[----:B------:R-:W-:Y:S05]  /*ace0*/  BSYNC.RECONVERGENT B1 ;  /* 0x0000000000017941 */ /* 0x000fea0003800200 */
.L_x_3651:
[----:B01-34-:R-:W0:Y:S02]  /*acf0*/  LDC.64 R156, c[0x0][0x380] ;  /* 0x0000e000ff9c7b82 */ /* 0x01be240000000a00 */
[----:B0-----:R-:W-:-:S04]  /*ad00*/  LEA R5, R156, R5, 0x2 ;  /* 0x000000059c057211 */ /* 0x001fc800078e10ff */
[----:B------:R-:W-:-:S13]  /*ad10*/  ISETP.GE.AND P0, PT, R5, R157, PT ;  /* 0x0000009d0500720c */ /* 0x000fda0003f06270 */
[----:B------:R-:W-:Y:S05]  /*ad20*/  @!P0 BRA `(.L_x_3661) ;  /* 0xffffff5800748947 */ /* 0x000fea000383ffff */
.L_x_3611:
[----:B------:R-:W-:Y:S05]  /*ad30*/  BSYNC B0 ;  /* 0x0000000000007941 */ /* 0x000fea0003800000 */
.L_x_3610:
        /* <DEDUP_REMOVED lines=257> */
.L_x_3620:
        /* <DEDUP_REMOVED lines=8> */
.L_x_3663:
[----:B------:R-:W-:Y:S05]  /*bdd0*/  BSYNC B1 ;  /* 0x0000000000017941 */ /* 0x000fea0003800000 */
.L_x_3662:
        /* <DEDUP_REMOVED lines=8> */
.L_x_3664:
[----:B------:R-:W-:-:S05]  /*be60*/  FADD.FTZ R156, R156, R225 ;  /* 0x000000e19c9c7221 */ /* 0x000fca0000010000 */
[----:B------:R-:W-:Y:S01]  /*be70*/  MOV R167, R156 ;  /* 0x0000009c00a77202 */ /* 0x000fe20000000f00 */
[----:B------:R-:W-:Y:S01]  /*be80*/  HFMA2 R166, -RZ, RZ, 0, 1.1920928955078125e-07 ;  /* 0x00000002ffa67431 */ /* 0x000fe200000001ff */
[----:B------:R-:W-:-:S07]  /*be90*/  MOV R157, R165 ;  /* 0x000000a5009d7202 */ /* 0x000fce0000000f00 */
[----:B------:R-:W-:Y:S05]  /*bea0*/  WARPSYNC.COLLECTIVE R164, `(.L_x_3665) ;  /* 0x00000000a4087348 */ /* 0x000fea0003c00000 */
[----:B------:R0:W1:Y:S02]  /*beb0*/  SHFL.BFLY P0, R165, R167, R166, R227 ;  /* 0x0c0000a6a7a57389 */ /* 0x00006400000000e3 */
[----:B01----:R-:W-:Y:S05]  /*bec0*/  ENDCOLLECTIVE ;  /* 0x000000000000791b */ /* 0x003fea0003800000 */
.L_x_3665:
[----:B------:R-:W-:-:S05]  /*bed0*/  FADD.FTZ R157, R157, R224 ;  /* 0x000000e09d9d7221 */ /* 0x000fca0000010000 */
[----:B------:R-:W-:Y:S02]  /*bee0*/  MOV R167, R157 ;  /* 0x0000009d00a77202 */ /* 0x000fe40000000f00 */
[----:B------:R-:W-:-:S07]  /*bef0*/  MOV R159, R165 ;  /* 0x000000a5009f7202 */ /* 0x000fce0000000f00 */
[----:B------:R-:W-:Y:S05]  /*bf00*/  WARPSYNC.COLLECTIVE R164, `(.L_x_3666) ;  /* 0x00000000a4087348 */ /* 0x000fea0003c00000 */
[----:B------:R0:W1:Y:S02]  /*bf10*/  SHFL.BFLY P0, R165, R167, R166, R227 ;  /* 0x0c0000a6a7a57389 */ /* 0x00006400000000e3 */
[----:B01----:R-:W-:Y:S05]  /*bf20*/  ENDCOLLECTIVE ;  /* 0x000000000000791b */ /* 0x003fea0003800000 */
.L_x_3666:
[----:B------:R-:W-:-:S05]  /*bf30*/  FADD.FTZ R159, R156, R159 ;  /* 0x0000009f9c9f7221 */ /* 0x000fca0000010000 */
[----:B------:R-:W-:Y:S01]  /*bf40*/  MOV R167, R159 ;  /* 0x0000009f00a77202 */ /* 0x000fe20000000f00 */
[----:B------:R-:W-:Y:S01]  /*bf50*/  HFMA2 R166, -RZ, RZ, 0, 2.384185791015625e-07 ;  /* 0x00000004ffa67431 */ /* 0x000fe200000001ff */
[----:B------:R-:W-:-:S07]  /*bf60*/  MOV R158, R165 ;  /* 0x000000a5009e7202 */ /* 0x000fce0000000f00 */
[----:B------:R-:W-:Y:S05]  /*bf70*/  WARPSYNC.COLLECTIVE R164, `(.L_x_3667) ;  /* 0x00000000a4087348 */ /* 0x000fea0003c00000 */
[----:B------:R0:W1:Y:S02]  /*bf80*/  SHFL.BFLY P0, R165, R167, R166, R227 ;  /* 0x0c0000a6a7a57389 */ /* 0x00006400000000e3 */
[----:B01----:R-:W-:Y:S05]  /*bf90*/  ENDCOLLECTIVE ;  /* 0x000000000000791b */ /* 0x003fea0003800000 */
.L_x_3667:
[----:B------:R-:W-:-:S05]  /*bfa0*/  FADD.FTZ R158, R157, R158 ;  /* 0x0000009e9d9e7221 */ /* 0x000fca0000010000 */
[----:B------:R-:W-:Y:S02]  /*bfb0*/  MOV R167, R158 ;  /* 0x0000009e00a77202 */ /* 0x000fe40000000f00 */
[----:B------:R-:W-:-:S07]  /*bfc0*/  MOV R160, R165 ;  /* 0x000000a500a07202 */ /* 0x000fce0000000f00 */
[----:B------:R-:W-:Y:S05]  /*bfd0*/  WARPSYNC.COLLECTIVE R164, `(.L_x_3668) ;  /* 0x00000000a4087348 */ /* 0x000fea0003c00000 */
[----:B------:R0:W1:Y:S02]  /*bfe0*/  SHFL.BFLY P0, R165, R167, R166, R227 ;  /* 0x0c0000a6a7a57389 */ /* 0x00006400000000e3 */
[----:B01----:R-:W-:Y:S05]  /*bff0*/  ENDCOLLECTIVE ;  /* 0x000000000000791b */ /* 0x003fea0003800000 */
.L_x_3668:
[----:B------:R-:W-:-:S05]  /*c000*/  FADD.FTZ R160, R159, R160 ;  /* 0x000000a09fa07221 */ /* 0x000fca0000010000 */
[----:B------:R-:W-:Y:S01]  /*c010*/  MOV R167, R160 ;  /* 0x000000a000a77202 */ /* 0x000fe20000000f00 */
[----:B------:R-:W-:Y:S01]  /*c020*/  HFMA2 R166, -RZ, RZ, 0, 4.76837158203125e-07 ;  /* 0x00000008ffa67431 */ /* 0x000fe200000001ff */
[----:B------:R-:W-:-:S07]  /*c030*/  MOV R161, R165 ;  /* 0x000000a500a17202 */ /* 0x000fce0000000f00 */
[----:B------:R-:W-:Y:S05]  /*c040*/  WARPSYNC.COLLECTIVE R164, `(.L_x_3669) ;  /* 0x00000000a4087348 */ /* 0x000fea0003c00000 */
[----:B------:R0:W1:Y:S02]  /*c050*/  SHFL.BFLY P0, R165, R167, R166, R227 ;  /* 0x0c0000a6a7a57389 */ /* 0x00006400000000e3 */
[----:B01----:R-:W-:Y:S05]  /*c060*/  ENDCOLLECTIVE ;  /* 0x000000000000791b */ /* 0x003fea0003800000 */
.L_x_3669:
[----:B------:R-:W-:-:S05]  /*c070*/  FADD.FTZ R161, R158, R161 ;  /* 0x000000a19ea17221 */ /* 0x000fca0000010000 */
[----:B------:R-:W-:Y:S02]  /*c080*/  MOV R167, R161 ;  /* 0x000000a100a77202 */ /* 0x000fe40000000f00 */
[----:B------:R-:W-:-:S07]  /*c090*/  MOV R163, R165 ;  /* 0x000000a500a37202 */ /* 0x000fce0000000f00 */
[----:B------:R-:W-:Y:S05]  /*c0a0*/  WARPSYNC.COLLECTIVE R164, `(.L_x_3670) ;  /* 0x00000000a4087348 */ /* 0x000fea0003c00000 */
[----:B------:R0:W1:Y:S02]  /*c0b0*/  SHFL.BFLY P0, R165, R167, R166, R227 ;  /* 0x0c0000a6a7a57389 */ /* 0x00006400000000e3 */
[----:B01----:R-:W-:Y:S05]  /*c0c0*/  ENDCOLLECTIVE ;  /* 0x000000000000791b */ /* 0x003fea0003800000 */
.L_x_3670:
[----:B------:R-:W-:-:S05]  /*c0d0*/  FADD.FTZ R163, R160, R163 ;  /* 0x000000a3a0a37221 */ /* 0x000fca0000010000 */
[----:B------:R-:W-:Y:S01]  /*c0e0*/  MOV R167, R163 ;  /* 0x000000a300a77202 */ /* 0x000fe20000000f00 */
[----:B------:R-:W-:Y:S01]  /*c0f0*/  HFMA2 R166, -RZ, RZ, 0, 9.5367431640625e-07 ;  /* 0x00000010ffa67431 */ /* 0x000fe200000001ff */
[----:B------:R-:W-:-:S07]  /*c100*/  MOV R162, R165 ;  /* 0x000000a500a27202 */ /* 0x000fce0000000f00 */
[----:B------:R-:W-:Y:S05]  /*c110*/  WARPSYNC.COLLECTIVE R164, `(.L_x_3671) ;  /* 0x00000000a4087348 */ /* 0x000fea0003c00000 */
[----:B------:R0:W1:Y:S02]  /*c120*/  SHFL.BFLY P0, R165, R167, R166, R227 ;  /* 0x0c0000a6a7a57389 */ /* 0x00006400000000e3 */
[----:B01----:R-:W-:Y:S05]  /*c130*/  ENDCOLLECTIVE ;  /* 0x000000000000791b */ /* 0x003fea0003800000 */
.L_x_3671:
[----:B------:R-:W-:-:S05]  /*c140*/  FADD.FTZ R162, R161, R162 ;  /* 0x000000a2a1a27221 */ /* 0x000fca0000010000 */
[----:B------:R-:W-:Y:S02]  /*c150*/  MOV R167, R162 ;  /* 0x000000a200a77202 */ /* 0x000fe40000000f00 */
[----:B------:R-:W-:-:S07]  /*c160*/  MOV R156, R165 ;  /* 0x000000a5009c7202 */ /* 0x000fce0000000f00 */
[----:B------:R-:W-:Y:S05]  /*c170*/  WARPSYNC.COLLECTIVE R164, `(.L_x_3672) ;  /* 0x00000000a4087348 */ /* 0x000fea0003c00000 */
[----:B------:R0:W1:Y:S02]  /*c180*/  SHFL.BFLY P0, R165, R167, R166, R227 ;  /* 0x0c0000a6a7a57389 */ /* 0x00006400000000e3 */
[----:B01----:R-:W-:Y:S05]  /*c190*/  ENDCOLLECTIVE ;  /* 0x000000000000791b */ /* 0x003fea0003800000 */
.L_x_3672:
[----:B------:R-:W-:Y:S01]  /*c1a0*/  MOV R157, R165 ;  /* 0x000000a5009d7202 */ /* 0x000fe20000000f00 */
[----:B------:R-:W-:Y:S06]  /*c1b0*/  BRA `(.L_x_3673) ;  /* 0xffffff5c00fc7947 */ /* 0x000fec000383ffff */
.L_x_3674:
        /* <DEDUP_REMOVED lines=12> */
.L_x_6090:


//--------------------- .text._ZN10layer_norm22ln_bwd_finalize_kernelINS_22Kernel_traits_finalizeILj1024E6__halfS2_fS2_fjLb0ELj1024ELj4ENS_18Kernel_traits_baseILj1024ES2_S2_fS2_fjLj1024EEEEELb0ELb1EEEvNS_9BwdParamsE --------------------------
	.section	.text._ZN10layer_norm22ln_bwd_finalize_kernelINS_22Kernel_traits_finalizeILj1024E6__halfS2_fS2_fjLb0ELj1024ELj4ENS_18Kernel_traits_baseILj1024ES2_S2_fS2_fjLj1024EEEEELb0ELb1EEEvNS_9BwdParamsE,"ax",@progbits
	.align	128
        .global         _ZN10layer_norm22ln_bwd_finalize_kernelINS_22Kernel_traits_finalizeILj1024E6__halfS2_fS2_fjLb0ELj1024ELj4ENS_18Kernel_traits_baseILj1024ES2_S2_fS2_fjLj1024EEEEELb0ELb1EEEvNS_9BwdParamsE
        .type           _ZN10layer_norm22ln_bwd_finalize_kernelINS_22Kernel_traits_finalizeILj1024E6__halfS2_fS2_fjLb0ELj1024ELj4ENS_18Kernel_traits_baseILj1024ES2_S2_fS2_fjLj1024EEEEELb0ELb1EEEvNS_9BwdParamsE,@function
        .size           _ZN10layer_norm22ln_bwd_finalize_kernelINS_22Kernel_traits_finalizeILj1024E6__halfS2_fS2_fjLb0ELj1024ELj4ENS_18Kernel_traits_baseILj1024ES2_S2_fS2_fjLj1024EEEEELb0ELb1EEEvNS_9BwdParamsE,(.L_x_6091 - _ZN10layer_norm22ln_bwd_finalize_kernelINS_22Kernel_traits_finalizeILj1024E6__halfS2_fS2_fjLb0ELj1024ELj4ENS_18Kernel_traits_baseILj1024ES2_S2_fS2_fjLj1024EEEEELb0ELb1EEEvNS_9BwdParamsE)
        .other          _ZN10layer_norm22ln_bwd_finalize_kernelINS_22Kernel_traits_finalizeILj1024E6__halfS2_fS2_fjLb0ELj1024ELj4ENS_18Kernel_traits_baseILj1024ES2_S2_fS2_fjLj1024EEEEELb0ELb1EEEvNS_9BwdParamsE,@"STO_CUDA_ENTRY STV_DEFAULT"
_ZN10layer_norm22ln_bwd_finalize_kernelINS_22Kernel_traits_finalizeILj1024E6__halfS2_fS2_fjLb0ELj1024ELj4ENS_18Kernel_traits_baseILj1024ES2_S2_fS2_fjLj1024EEEEELb0ELb1EEEvNS_9BwdParamsE:
.text._ZN10layer_norm22ln_bwd_finalize_kernelINS_22Kernel_traits_finalizeILj1024E6__halfS2_fS2_fjLb0ELj1024ELj4ENS_18Kernel_traits_baseILj1024ES2_S2_fS2_fjLj1024EEEEELb0ELb1EEEvNS_9BwdParamsE:
        /* <DEDUP_REMOVED lines=81> */
.L_x_3679:
        /* <DEDUP_REMOVED lines=118> */
.L_x_3678:
[----:B------:R-:W-:Y:S05]  /*0c70*/  BSYNC.RECONVERGENT B1 ;  /* 0x0000000000017941 */ /* 0x000fea0003800200 */
.L_x_3677:
        /* <DEDUP_REMOVED lines=77> */
.L_x_3681:
[----:B------:R-:W-:Y:S05]  /*1150*/  BSYNC.RECONVERGENT B1 ;  /* 0x0000000000017941 */ /* 0x000fea0003800200 */
.L_x_3680:
        /* <DEDUP_REMOVED lines=38> */
.L_x_3683:
[----:B------:R-:W-:Y:S05]  /*13c0*/  BSYNC.RECONVERGENT B1 ;  /* 0x0000000000017941 */ /* 0x000fea0003800200 */
.L_x_3682:
        /* <DEDUP_REMOVED lines=8> */
.L_x_3684:
        /* <DEDUP_REMOVED lines=10> */
.L_x_3676:
[----:B------:R-:W-:Y:S05]  /*14f0*/  BSYNC.RECONVERGENT B0 ;  /* 0x0000000000007941 */ /* 0x000fea0003800200 */
.L_x_3675:
        /* <DEDUP_REMOVED lines=57> */
.L_x_3685:
        /* <DEDUP_REMOVED lines=15> */
.L_x_6091:


//--------------------- .text._ZN10layer_norm40ln_parallel_residual_bwd_finalize_kernelINS_22Kernel_traits_finalizeILj1024E6__halfS2_fS2_fjLb0ELj1024ELj4ENS_18Kernel_traits_baseILj1024ES2_S2_fS2_fjLj1024EEEEELb1EEEvNS_9BwdParamsE --------------------------
	.section	.text._ZN10layer_norm40ln_parallel_residual_bwd_finalize_kernelINS_22Kernel_traits_finalizeILj1024E6__halfS2_fS2_fjLb0ELj1024ELj4ENS_18Kernel_traits_baseILj1024ES2_S2_fS2_fjLj1024EEEEELb1EEEvNS_9BwdParamsE,"ax",@progbits
	.align	128
        .global         _ZN10layer_norm40ln_parallel_residual_bwd_finalize_kernelINS_22Kernel_traits_finalizeILj1024E6__halfS2_fS2_fjLb0ELj1024ELj4ENS_18Kernel_traits_baseILj1024ES2_S2_fS2_fjLj1024EEEEELb1EEEvNS_9BwdParamsE
        .type           _ZN10layer_norm40ln_parallel_residual_bwd_finalize_kernelINS_22Kernel_traits_finalizeILj1024E6__halfS2_fS2_fjLb0ELj1024ELj4ENS_18Kernel_traits_baseILj1024ES2_S2_fS2_fjLj1024EEEEELb1EEEvNS_9BwdParamsE,@function
        .size           _ZN10layer_norm40ln_parallel_residual_bwd_finalize_kernelINS_22Kernel_traits_finalizeILj1024E6__halfS2_fS2_fjLb0ELj1024ELj4ENS_18Kernel_traits_baseILj1024ES2_S2_fS2_fjLj1024EEEEELb1EEEvNS_9BwdParamsE,(.L_x_6092 - _ZN10layer_norm40ln_parallel_residual_bwd_finalize_kernelINS_22Kernel_traits_finalizeILj1024E6__halfS2_fS2_fjLb0ELj1024ELj4ENS_18Kernel_traits_baseILj1024ES2_S2_fS2_fjLj1024EEEEELb1EEEvNS_9BwdParamsE)
        .other          _ZN10layer_norm40ln_parallel_residual_bwd_finalize_kernelINS_22Kernel_traits_finalizeILj1024E6__halfS2_fS2_fjLb0ELj1024ELj4ENS_18Kernel_traits_baseILj1024ES2_S2_fS2_fjLj1024EEEEELb1EEEvNS_9BwdParamsE,@"STO_CUDA_ENTRY STV_DEFAULT"
_ZN10layer_norm40ln_parallel_residual_bwd_finalize_kernelINS_22Kernel_traits_finalizeILj1024E6__halfS2_fS2_fjLb0ELj1024ELj4ENS_18Kernel_traits_baseILj1024ES2_S2_fS2_fjLj1024EEEEELb1EEEvNS_9BwdParamsE:
.text._ZN10layer_norm40ln_parallel_residual_bwd_finalize_kernelINS_22Kernel_traits_finalizeILj1024E6__halfS2_fS2_fjLb0ELj1024ELj4ENS_18Kernel_traits_baseILj1024ES2_S2_fS2_fjLj1024EEEEELb1EEEvNS_9BwdParamsE:
        /* <DEDUP_REMOVED lines=60> */
.L_x_3690:
        /* <DEDUP_REMOVED lines=112> */
.L_x_3689:
[----:B------:R-:W-:Y:S05]  /*0ac0*/  BSYNC.RECONVERGENT B1 ;  /* 0x0000000000017941 */ /* 0x000fea0003800200 */
.L_x_3688:
        /* <DEDUP_REMOVED lines=66> */
.L_x_3692:
[----:B------:R-:W-:Y:S05]  /*0ef0*/  BSYNC.RECONVERGENT B1 ;  /* 0x0000000000017941 */ /* 0x000fea0003800200 */
.L_x_3691:
        /* <DEDUP_REMOVED lines=37> */
.L_x_3694:
[----:B------:R-:W-:Y:S05]  /*1150*/  BSYNC.RECONVERGENT B1 ;  /* 0x0000000000017941 */ /* 0x000fea0003800200 */
.L_x_3693:
        /* <DEDUP_REMOVED lines=19> */
.L_x_3687:
[----:B------:R-:W-:Y:S05]  /*1290*/  BSYNC.RECONVERGENT B0 ;  /* 0x0000000000007941 */ /* 0x000fea0003800200 */
.L_x_3686:
        /* <DEDUP_REMOVED lines=92> */
.L_x_3695:
        /* <DEDUP_REMOVED lines=10> */
.L_x_6092:


//--------------------- .text._ZN10layer_norm31ln_parallel_residual_bwd_kernelINS_13Kernel_traitsI6__halfS2_fS2_fjLj1024ELj1ELj4ELj1ELj16ENS_18Kernel_traits_baseILj1024ES2_S2_fS2_fjLj128EEEEELb1ELb1ELb1EEEvNS_9BwdParamsE --------------------------
	.section	.text._ZN10layer_norm31ln_parallel_residual_bwd_kernelINS_13Kernel_traitsI6__halfS2_fS2_fjLj1024ELj1ELj4ELj1ELj16ENS_18Kernel_traits_baseILj1024ES2_S2_fS2_fjLj128EEEEELb1ELb1ELb1EEEvNS_9BwdParamsE,"ax",@progbits
	.align	128
        .global         _ZN10layer_norm31ln_parallel_residual_bwd_kernelINS_13Kernel_traitsI6__halfS2_fS2_fjLj1024ELj1ELj4ELj1ELj16ENS_18Kernel_traits_baseILj1024ES2_S2_fS2_fjLj128EEEEELb1ELb1ELb1EEEvNS_9BwdParamsE
        .type           _ZN10layer_norm31ln_parallel_residual_bwd_kernelINS_13Kernel_traitsI6__halfS2_fS2_fjLj1024ELj1ELj4ELj1ELj16ENS_18Kernel_traits_baseILj1024ES2_S2_fS2_fjLj128EEEEELb1ELb1ELb1EEEvNS_9BwdParamsE,@function
        .size           _ZN10layer_norm31ln_parallel_residual_bwd_kernelINS_13Kernel_traitsI6__halfS2_fS2_fjLj1024ELj1ELj4ELj1ELj16ENS_18Kernel_traits_baseILj1024ES2_S2_fS2_fjLj128EEEEELb1ELb1ELb1EEEvNS_9BwdParamsE,(.L_x_6093 - _ZN10layer_norm31ln_parallel_residual_bwd_kernelINS_13Kernel_traitsI6__halfS2_fS2_fjLj1024ELj1ELj4ELj1ELj16ENS_18Kernel_traits_baseILj1024ES2_S2_fS2_fjLj128EEEEELb1ELb1ELb1EEEvNS_9BwdParamsE)
        .other          _ZN10layer_norm31ln_parallel_residual_bwd_kernelINS_13Kernel_traitsI6__halfS2_fS2_fjLj1024ELj1ELj4ELj1ELj16ENS_18Kernel_traits_baseILj1024ES2_S2_fS2_fjLj128EEEEELb1ELb1ELb1EEEvNS_9BwdParamsE,@"STO_CUDA_ENTRY STV_DEFAULT"
_ZN10layer_norm31ln_parallel_residual_bwd_kernelINS_13Kernel_traitsI6__halfS2_fS2_fjLj1024ELj1ELj4ELj1ELj16ENS_18Kernel_traits_baseILj1024ES2_S2_fS2_fjLj128EEEEELb1ELb1ELb1EEEvNS_9BwdParamsE:
.text._ZN10layer_norm31ln_parallel_residual_bwd_kernelINS_13Kernel_traitsI6__halfS2_fS2_fjLj1024ELj1ELj4ELj1ELj16ENS_18Kernel_traits_baseILj1024ES2_S2_fS2_fjLj128EEEEELb1ELb1ELb1EEEvNS_9BwdParamsE:
        /* <DEDUP_REMOVED lines=80> */
[----:B------:R-:W-:Y:S01]  /*0500*/  CS2R R6, SRZ ;  /* 0x0000000000067805 */ /* 0x000fe2000001ff00 */
        /* <DEDUP_REMOVED lines=39> */
[----:B-1----:R-:W-:-:S07]  /*0780*/  CS2R R10, SRZ ;  /* 0x00000000000a7805 */ /* 0x002fce000001ff00 */
.L_x_3732:
        /* <DEDUP_REMOVED lines=12> */
[C---:B------:R-:W-:Y:S01]  /*0850*/  IADD3 R213, PT, PT, R219.reuse, 0x60, RZ ;  /* 0x00000060dbd57810 */ /* 0x040fe20007ffe0ff */
[----:B------:R-:W4:Y:S01]  /*0860*/  LDG.E R0, desc[UR8][R108.64] ;  /* 0x000000086c007981 */ /* 0x000f22000c1e1900 */
[--C-:B-1----:R-:W-:Y:S01]  /*0870*/  IMAD.WIDE.U32 R120, R219, 0x20, R176.reuse ;  /* 0x00000020db787825 */ /* 0x102fe200078e00b0 */
[----:B------:R-:W0:Y:S03]  /*0880*/  LDC.64 R178, c[0x0][0x438] ;  /* 0x00010e00ffb27b82 */ /* 0x000e260000000a00 */
[C---:B------:R-:W-:Y:S01]  /*0890*/  IMAD.WIDE.U32 R134, R217.reuse, 0x20, R176 ;  /* 0x00000020d9867825 */ /* 0x040fe200078e00b0 */
[----:B------:R-:W4:Y:S03]  /*08a0*/  LDG.E.128 R88, desc[UR8][R120.64] ;  /* 0x0000000878587981 */ /* 0x000f26000c1e1d00 */
[--C-:B--2---:R-:W-:Y:S01]  /*08b0*/  IMAD.WIDE.U32 R104, R217, 0x10, R132.reuse ;  /* 0x00000010d9687825 */ /* 0x104fe200078e0084 */
[----:B------:R-:W2:Y:S01]  /*08c0*/  LDG.E.128 R96, desc[UR8][R120.64+0x10] ;  /* 0x0000100878607981 */ /* 0x000ea2000c1e1d00 */
[----:B------:R-:W-:Y:S01]  /*08d0*/  ISETP.NE.U32.AND P0, PT, RZ, UR14, PT ;  /* 0x0000000eff007c0c */ /* 0x000fe2000bf05070 */
[----:B------:R-:W1:Y:S01]  /*08e0*/  LDC.64 R226, c[0x0][0x3b0] ;  /* 0x0000ec00ffe27b82 */ /* 0x000e620000000a00 */
[--C-:B------:R-:W-:Y:S01]  /*08f0*/  IMAD.WIDE.U32 R92, R219, 0x10, R132.reuse ;  /* 0x00000010db5c7825 */ /* 0x100fe200078e0084 */
[----:B------:R-:W2:Y:S03]  /*0900*/  LDG.E.128 R100, desc[UR8][R134.64] ;  /* 0x0000000886647981 */ /* 0x000ea6000c1e1d00 */
[C---:B------:R-:W-:Y:S01]  /*0910*/  IMAD.WIDE.U32 R116, R215.reuse, 0x10, R132 ;  /* 0x00000010d7747825 */ /* 0x040fe200078e0084 */
[----:B------:R-:W2:Y:S03]  /*0920*/  LDG.E.128 R104, desc[UR8][R104.64] ;  /* 0x0000000868687981 */ /* 0x000ea6000c1e1d00 */
[--C-:B------:R-:W-:Y:S01]  /*0930*/  IMAD.WIDE.U32 R180, R215, 0x20, R176.reuse ;  /* 0x00000020d7b47825 */ /* 0x100fe200078e00b0 */
[----:B------:R-:W2:Y:S03]  /*0940*/  LDG.E.128 R108, desc[UR8][R134.64+0x10] ;  /* 0x00001008866c7981 */ /* 0x000ea6000c1e1d00 */
[C---:B------:R-:W-:Y:S01]  /*0950*/  IMAD.WIDE.U32 R176, R213.reuse, 0x20, R176 ;  /* 0x00000020d5b07825 */ /* 0x040fe200078e00b0 */
[----:B------:R-:W2:Y:S03]  /*0960*/  LDG.E.128 R92, desc[UR8][R92.64] ;  /* 0x000000085c5c7981 */ /* 0x000ea6000c1e1d00 */
[----:B---3--:R-:W-:Y:S01]  /*0970*/  IMAD.WIDE R172, R210, 0x4, R170 ;  /* 0x00000004d2ac7825 */ /* 0x008fe200078e02aa */
[----:B------:R-:W3:Y:S03]  /*0980*/  LDG.E.128 R116, desc[UR8][R116.64] ;  /* 0x0000000874747981 */ /* 0x000ee6000c1e1d00 */
[----:B------:R-:W-:Y:S01]  /*0990*/  IMAD.WIDE.U32 R132, R213, 0x10, R132 ;  /* 0x00000010d5847825 */ /* 0x000fe200078e0084 */
        /* <DEDUP_REMOVED lines=9> */
[----:B-1----:R-:W0:Y:S08]  /*0a30*/  @P0 LDC.64 R176, c[0x0][0x3b8] ;  /* 0x0000ee00ffb00b82 */ /* 0x002e300000000a00 */
[----:B------:R-:W1:Y:S08]  /*0a40*/  @P0 LDC.64 R170, c[0x0][0x3b8] ;  /* 0x0000ee00ffaa0b82 */ /* 0x000e700000000a00 */
[----:B------:R-:W1:Y:S08]  /*0a50*/  @P2 LDC.64 R180, c[0x0][0x438] ;  /* 0x00010e00ffb42b82 */ /* 0x000e700000000a00 */
[----:B------:R-:W1:Y:S01]  /*0a60*/  @P2 LDC.64 R172, c[0x0][0x438] ;  /* 0x00010e00ffac2b82 */ /* 0x000e620000000a00 */
[----:B0-----:R-:W-:-:S05]  /*0a70*/  @P0 IMAD.WIDE.U32 R176, R215, 0x8, R176 ;  /* 0x00000008d7b00825 */ /* 0x001fca00078e00b0 */
[----:B------:R0:W5:Y:S01]  /*0a80*/  @P0 LDG.E.64 R164, desc[UR8][R176.64] ;  /* 0x00000008b0a40981 */ /* 0x000162000c1e1b00 */
[----:B-1----:R-:W-:Y:S01]  /*0a90*/  @P0 IMAD.WIDE.U32 R170, R213, 0x8, R170 ;  /* 0x00000008d5aa0825 */ /* 0x002fe200078e00aa */
[----:B------:R-:W1:Y:S04]  /*0aa0*/  @P0 LDC.64 R224, c[0x0][0x3b8] ;  /* 0x0000ee00ffe00b82 */ /* 0x000e680000000a00 */
[----:B------:R0:W5:Y:S01]  /*0ab0*/  @P0 LDG.E.64 R166, desc[UR8][R170.64] ;  /* 0x00000008aaa60981 */ /* 0x000162000c1e1b00 */
[----:B------:R-:W-:-:S03]  /*0ac0*/  @P2 IMAD.WIDE.U32 R232, R215, 0x20, R180 ;  /* 0x00000020d7e82825 */ /* 0x000fc600078e00b4 */
[----:B------:R-:W1:Y:S01]  /*0ad0*/  @P0 LDC.64 R220, c[0x0][0x3b8] ;  /* 0x0000ee00ffdc0b82 */ /* 0x000e620000000a00 */
[----:B------:R-:W-:Y:S01]  /*0ae0*/  IMAD.WIDE.U32 R180, R219, 0x8, R226 ;  /* 0x00000008dbb47825 */ /* 0x000fe200078e00e2 */
[----:B------:R-:W-:Y:S01]  /*0af0*/  ISETP.NE.AND P3, PT, R211, RZ, PT ;  /* 0x000000ffd300720c */ /* 0x000fe20003f65270 */
[----:B------:R-:W5:Y:S02]  /*0b00*/  @P2 LDG.E.128 R56, desc[UR8][R232.64] ;  /* 0x00000008e8382981 */ /* 0x000f64000c1e1d00 */
[----:B------:R-:W-:-:S03]  /*0b10*/  @P2 IMAD.WIDE.U32 R230, R213, 0x20, R172 ;  /* 0x00000020d5e62825 */ /* 0x000fc600078e00ac */
[----:B------:R-:W1:Y:S01]  /*0b20*/  @P2 LDC.64 R222, c[0x0][0x438] ;  /* 0x00010e00ffde2b82 */ /* 0x000e620000000a00 */
[----:B------:R-:W5:Y:S01]  /*0b30*/  LDG.E.64 R180, desc[UR8][R180.64] ;  /* 0x00000008b4b47981 */ /* 0x000f62000c1e1b00 */
[----:B0-----:R-:W-:-:S03]  /*0b40*/  IMAD.WIDE.U32 R176, R217, 0x8, R226 ;  /* 0x00000008d9b07825 */ /* 0x001fc600078e00e2 */
[----:B------:R-:W5:Y:S01]  /*0b50*/  @P2 LDG.E.128 R48, desc[UR8][R230.64] ;  /* 0x00000008e6302981 */ /* 0x000f62000c1e1d00 */
[--C-:B------:R-:W-:Y:S02]  /*0b60*/  IMAD.WIDE.U32 R172, R215, 0x8, R226.reuse ;  /* 0x00000008d7ac7825 */ /* 0x100fe400078e00e2 */
[----:B------:R-:W0:Y:S01]  /*0b70*/  @P2 LDC.64 R228, c[0x0][0x438] ;  /* 0x00010e00ffe42b82 */ /* 0x000e220000000a00 */
[----:B------:R-:W5:Y:S01]  /*0b80*/  LDG.E.64 R176, desc[UR8][R176.64] ;  /* 0x00000008b0b07981 */ /* 0x000f62000c1e1b00 */
[----:B------:R-:W-:-:S03]  /*0b90*/  IMAD.WIDE.U32 R170, R213, 0x8, R226 ;  /* 0x00000008d5aa7825 */ /* 0x000fc600078e00e2 */
[----:B------:R-:W5:Y:S04]  /*0ba0*/  LDG.E.64 R172, desc[UR8][R172.64] ;  /* 0x00000008acac7981 */ /* 0x000f68000c1e1b00 */
[----:B------:R-:W5:Y:S01]  /*0bb0*/  LDG.E.64 R170, desc[UR8][R170.64] ;  /* 0x00000008aaaa7981 */ /* 0x000f62000c1e1b00 */
[----:B-1----:R-:W-:-:S03]  /*0bc0*/  @P0 IMAD.WIDE.U32 R224, R219, 0x8, R224 ;  /* 0x00000008dbe00825 */ /* 0x002fc600078e00e0 */
[----:B------:R-:W5:Y:S01]  /*0bd0*/  @P2 LDG.E.128 R44, desc[UR8][R230.64+0x10] ;  /* 0x00001008e62c2981 */ /* 0x000f62000c1e1d00 */
[----:B------:R-:W-:-:S03]  /*0be0*/  @P0 IMAD.WIDE.U32 R220, R217, 0x8, R220 ;  /* 0x00000008d9dc0825 */ /* 0x000fc600078e00dc */
[----:B------:R1:W5:Y:S01]  /*0bf0*/  @P0 LDG.E.64 R160, desc[UR8][R224.64] ;  /* 0x00000008e0a00981 */ /* 0x000362000c1e1b00 */
[----:B------:R-:W-:-:S03]  /*0c00*/  @P2 IMAD.WIDE.U32 R222, R217, 0x20, R222 ;  /* 0x00000020d9de2825 */ /* 0x000fc600078e00de */
[----:B------:R1:W5:Y:S01]  /*0c10*/  @P0 LDG.E.64 R162, desc[UR8][R220.64] ;  /* 0x00000008dca20981 */ /* 0x000362000c1e1b00 */
[----:B0-----:R-:W-:-:S03]  /*0c20*/  @P2 IMAD.WIDE.U32 R228, R219, 0x20, R228 ;  /* 0x00000020dbe42825 */ /* 0x001fc600078e00e4 */
[----:B------:R-:W5:Y:S04]  /*0c30*/  @P2 LDG.E.128 R64, desc[UR8][R222.64] ;  /* 0x00000008de402981 */ /* 0x000f68000c1e1d00 */
[----:B------:R0:W5:Y:S04]  /*0c40*/  @P2 LDG.E.128 R60, desc[UR8][R222.64+0x10] ;  /* 0x00001008de3c2981 */ /* 0x000168000c1e1d00 */
[----:B------:R0:W5:Y:S04]  /*0c50*/  @P2 LDG.E.128 R52, desc[UR8][R232.64+0x10] ;  /* 0x00001008e8342981 */ /* 0x000168000c1e1d00 */
[----:B------:R-:W5:Y:S04]  /*0c60*/  @P2 LDG.E.128 R72, desc[UR8][R228.64] ;  /* 0x00000008e4482981 */ /* 0x000f68000c1e1d00 */
[----:B------:R3:W5:Y:S01]  /*0c70*/  @P2 LDG.E.128 R68, desc[UR8][R228.64+0x10] ;  /* 0x00001008e4442981 */ /* 0x000762000c1e1d00 */
[----:B----4-:R-:W-:-:S05]  /*0c80*/  FSEL R0, R0, RZ, !P3 ;  /* 0x000000ff00007208 */ /* 0x010fca0005800000 */
[C---:B-1----:R-:W-:Y:S01]  /*0c90*/  FADD.FTZ R225, -R0.reuse, R91 ;  /* 0x0000005b00e17221 */ /* 0x042fe20000010100 */
[C---:B------:R-:W-:Y:S01]  /*0ca0*/  FADD.FTZ R221, -R0.reuse, R88 ;  /* 0x0000005800dd7221 */ /* 0x040fe20000010100 */
[C---:B--2---:R-:W-:Y:S01]  /*0cb0*/  FADD.FTZ R231, -R0.reuse, R96 ;  /* 0x0000006000e77221 */ /* 0x044fe20000010100 */
[C---:B------:R-:W-:Y:S01]  /*0cc0*/  FADD.FTZ R89, -R0.reuse, R89 ;  /* 0x0000005900597221 */ /* 0x040fe20000010100 */
[C---:B0-----:R-:W-:Y:S01]  /*0cd0*/  FADD.FTZ R223, -R0.reuse, R90 ;  /* 0x0000005a00df7221 */ /* 0x041fe20000010100 */
[C---:B------:R-:W-:Y:S01]  /*0ce0*/  FADD.FTZ R237, -R0.reuse, R102 ;  /* 0x0000006600ed7221 */ /* 0x040fe20000010100 */
[C---:B------:R-:W-:Y:S01]  /*0cf0*/  FADD.FTZ R97, -R0.reuse, R97 ;  /* 0x0000006100617221 */ /* 0x040fe20000010100 */
[--C-:B------:R-:W-:Y:S02]  /*0d00*/  HADD2.F32 R243, -RZ, R107.reuse.H0_H0 ;  /* 0x2000006bfff37230 */ /* 0x100fe40000004100 */
[----:B------:R-:W-:Y:S02]  /*0d10*/  HADD2.F32 R96, -RZ, R107.H1_H1 ;  /* 0x3000006bff607230 */ /* 0x000fe40000004100 */
[C---:B------:R-:W-:Y:S01]  /*0d20*/  FADD.FTZ R107, -R0.reuse, R108 ;  /* 0x0000006c006b7221 */ /* 0x040fe20000010100 */
[C---:B------:R-:W-:Y:S01]  /*0d30*/  FADD.FTZ R233, -R0.reuse, R98 ;  /* 0x0000006200e97221 */ /* 0x040fe20000010100 */
[C---:B------:R-:W-:Y:S01]  /*0d40*/  FADD.FTZ R99, -R0.reuse, R99 ;  /* 0x0000006300637221 */ /* 0x040fe20000010100 */
[----:B------:R-:W-:Y:S01]  /*0d50*/  FADD.FTZ R235, -R0, R100 ;  /* 0x0000006400eb7221 */ /* 0x000fe20000010100 */
[----:B------:R-:W-:-:S02]  /*0d60*/  HADD2.F32 R88, -RZ, R93.H1_H1 ;  /* 0x3000005dff587230 */ /* 0x000fc40000004100 */
[C---:B------:R-:W-:Y:S01]  /*0d70*/  FADD.FTZ R101, -R0.reuse, R101 ;  /* 0x0000006500657221 */ /* 0x040fe20000010100 */
[----:B------:R-:W-:Y:S02]  /*0d80*/  HADD2.F32 R91, -RZ, R92.H0_H0 ;  /* 0x2000005cff5b7230 */ /* 0x000fe40000004100 */
[C---:B------:R-:W-:Y:S01]  /*0d90*/  FADD.FTZ R239, -R0.reuse, R103 ;  /* 0x0000006700ef7221 */ /* 0x040fe20000010100 */
[--C-:B---3--:R-:W-:Y:S02]  /*0da0*/  HADD2.F32 R102, -RZ, R119.reuse.H0_H0 ;  /* 0x20000077ff667230 */ /* 0x108fe40000004100 */
        /* <DEDUP_REMOVED lines=21> */
[----:B------:R-:W-:Y:S01]  /*0f00*/  FMUL.FTZ R0, R212, R221 ;  /* 0x000000ddd4007220 */ /* 0x000fe20000410000 */
[----:B------:R-:W-:-:S02]  /*0f10*/  HADD2.F32 R227, -RZ, R93.H0_H0 ;  /* 0x2000005dffe37230 */ /* 0x000fc40000004100 */
[----:B------:R-:W-:Y:S01]  /*0f20*/  FADD.FTZ R152, R88, R152 ;  /* 0x0000009858987221 */ /* 0x000fe20000010000 */
[--C-:B------:R-:W-:Y:S02]  /*0f30*/  HADD2.F32 R93, -RZ, R94.reuse.H0_H0 ;  /* 0x2000005eff5d7230 */ /* 0x100fe40000004100 */
[-C--:B------:R-:W-:Y:S01]  /*0f40*/  FFMA.FTZ R153, R220, R88.reuse, R153 ;  /* 0x00000058dc997223 */ /* 0x080fe20000010099 */
[--C-:B------:R-:W-:Y:S02]  /*0f50*/  HADD2.F32 R120, -RZ, R135.reuse.H0_H0 ;  /* 0x20000087ff787230 */ /* 0x100fe40000004100 */
[----:B------:R-:W-:Y:S02]  /*0f60*/  HADD2.F32 R214, -RZ, R135.H1_H1 ;  /* 0x30000087ffd67230 */ /* 0x000fe40000004100 */
[----:B------:R-:W-:Y:S01]  /*0f70*/  FMUL.FTZ R135, R175, R88 ;  /* 0x00000058af877220 */ /* 0x000fe20000410000 */
[----:B------:R-:W-:Y:S02]  /*0f80*/  HADD2.F32 R94, -RZ, R94.H1_H1 ;  /* 0x3000005eff5e7230 */ /* 0x000fe40000004100 */
[----:B------:R-:W-:Y:S01]  /*0f90*/  FADD.FTZ R158, R91, R158 ;  /* 0x0000009e5b9e7221 */ /* 0x000fe20000010000 */
[----:B------:R-:W-:-:S02]  /*0fa0*/  HADD2.F32 R229, -RZ, R95.H0_H0 ;  /* 0x2000005fffe57230 */ /* 0x000fc40000004100 */
[----:B------:R-:W-:Y:S01]  /*0fb0*/  FFMA.FTZ R159, R0, R91, R159 ;  /* 0x0000005b009f7223 */ /* 0x000fe2000001009f */
[----:B------:R-:W-:Y:S02]  /*0fc0*/  HADD2.F32 R92, -RZ, R92.H1_H1 ;  /* 0x3000005cff5c7230 */ /* 0x000fe40000004100 */
[----:B------:R-:W-:Y:S01]  /*0fd0*/  FMUL.FTZ R88, R212, R97 ;  /* 0x00000061d4587220 */ /* 0x000fe20000410000 */
[----:B------:R-:W-:Y:S02]  /*0fe0*/  HADD2.F32 R95, -RZ, R95.H1_H1 ;  /* 0x3000005fff5f7230 */ /* 0x000fe40000004100 */
[----:B------:R-:W-:Y:S01]  /*0ff0*/  FMUL.FTZ R91, R168, R91 ;  /* 0x0000005ba85b7220 */ /* 0x000fe20000410000 */
[C---:B------:R-:W-:Y:S01]  /*1000*/  FMUL.FTZ R99, R212.reuse, R99 ;  /* 0x00000063d4637220 */ /* 0x040fe20000410000 */
[C---:B------:R-:W-:Y:S01]  /*1010*/  FMUL.FTZ R216, R212.reuse, R89 ;  /* 0x00000059d4d87220 */ /* 0x040fe20000410000 */
        /* <DEDUP_REMOVED lines=8> */
[----:B------:R-:W-:Y:S01]  /*10a0*/  FADD.FTZ R230, RZ, R91 ;  /* 0x0000005bffe67221 */ /* 0x000fe20000010000 */
[----:B------:R-:W-:Y:S01]  /*10b0*/  FFMA.FTZ R95, R0, R91, RZ ;  /* 0x0000005b005f7223 */ /* 0x000fe200000100ff */
        /* <DEDUP_REMOVED lines=23> */
[----:B------:R-:W-:Y:S02]  /*1230*/  HADD2.F32 R115, -RZ, R116.H0_H0 ;  /* 0x20000074ff737230 */ /* 0x000fe40000004100 */
[----:B------:R-:W-:Y:S01]  /*1240*/  FADD.FTZ R22, R229, R22 ;  /* 0x00000016e5167221 */ /* 0x000fe20000010000 */
[----:B------:R-:W-:Y:S01]  /*1250*/  FFMA.FTZ R23, R226, R229, R23 ;  /* 0x000000e5e2177223 */ /* 0x000fe20000010017 */
        /* <DEDUP_REMOVED lines=8> */
[-C--:B------:R-:W-:Y:S01]  /*12e0*/  FFMA.FTZ R38, R247, R115.reuse, R38 ;  /* 0x00000073f7267223 */ /* 0x080fe20000010026 */
[----:B------:R-:W-:Y:S01]  /*12f0*/  FMUL.FTZ R230, R194, R115 ;  /* 0x00000073c2e67220 */ /* 0x000fe20000410000 */
[----:B------:R-:W-:Y:S01]  /*1300*/  FADD.FTZ R115, R90, R229 ;  /* 0x000000e55a737221 */ /* 0x000fe20000010000 */
[----:B------:R-:W-:Y:S01]  /*1310*/  FFMA.FTZ R90, R226, R229, R95 ;  /* 0x000000e5e25a7223 */ /* 0x000fe2000001005f */
[----:B------:R-:W-:Y:S02]  /*1320*/  HADD2.F32 R104, -RZ, R104.H1_H1 ;  /* 0x30000068ff687230 */ /* 0x000fe40000004100 */
[----:B------:R-:W-:Y:S01]  /*1330*/  FMUL.FTZ R101, R212, R101 ;  /* 0x00000065d4657220 */ /* 0x000fe20000410000 */
        /* <DEDUP_REMOVED lines=8> */
[----:B------:R-:W-:-:S02]  /*13c0*/  HADD2.F32 R241, -RZ, R105.H0_H0 ;  /* 0x20000069fff17230 */ /* 0x000fc40000004100 */
[----:B------:R-:W-:Y:S01]  /*13d0*/  FMUL.FTZ R224, R212, R237 ;  /* 0x000000edd4e07220 */ /* 0x000fe20000410000 */
[----:B------:R-:W-:Y:S01]  /*13e0*/  FADD.FTZ R27, R104, R27 ;  /* 0x0000001b681b7221 */ /* 0x000fe20000010000 */
[-C--:B------:R-:W-:Y:S01]  /*13f0*/  FFMA.FTZ R6, R101, R104.reuse, R6 ;  /* 0x0000006865067223 */ /* 0x080fe20000010006 */
[----:B------:R-:W-:Y:S01]  /*1400*/  FMUL.FTZ R104, R187, R104 ;  /* 0x00000068bb687220 */ /* 0x000fe20000410000 */
[----:B------:R-:W-:Y:S01]  /*1410*/  FADD.FTZ R95, R96, R103 ;  /* 0x00000067605f7221 */ /* 0x000fe20000010000 */
[--C-:B------:R-:W-:Y:S02]  /*1420*/  HADD2.F32 R98, -RZ, R117.reuse.H0_H0 ;  /* 0x20000075ff627230 */ /* 0x100fe40000004100 */
[----:B------:R-:W-:Y:S01]  /*1430*/  FFMA.FTZ R90, R222, R103, R115 ;  /* 0x00000067de5a7223 */ /* 0x000fe20000010073 */
[----:B------:R-:W-:Y:S02]  /*1440*/  HADD2.F32 R100, -RZ, R117.H1_H1 ;  /* 0x30000075ff647230 */ /* 0x000fe40000004100 */
[----:B------:R-:W-:Y:S01]  /*1450*/  FMUL.FTZ R238, R212, R251 ;  /* 0x000000fbd4ee7220 */ /* 0x000fe20000410000 */
[----:B------:R-:W-:-:S02]  /*1460*/  HADD2.F32 R117, -RZ, R118.H0_H0 ;  /* 0x20000076ff757230 */ /* 0x000fc40000004100 */
        /* <DEDUP_REMOVED lines=33> */
[----:B------:R-:W-:Y:S02]  /*1680*/  HADD2.F32 R116, -RZ, R116.H1_H1 ;  /* 0x30000074ff747230 */ /* 0x000fe40000004100 */
[----:B------:R-:W-:Y:S01]  /*1690*/  FADD.FTZ R95, R95, R240 ;  /* 0x000000f05f5f7221 */ /* 0x000fe20000010000 */
[----:B------:R-:W-:Y:S01]  /*16a0*/  FFMA.FTZ R96, R111, R240, R90 ;  /* 0x000000f06f607223 */ /* 0x000fe2000001005a */
[----:B------:R-:W-:Y:S01]  /*16b0*/  FADD.FTZ R31, R105, R31 ;  /* 0x0000001f691f7221 */ /* 0x000fe20000010000 */
[----:B------:R-:W-:Y:S01]  /*16c0*/  FFMA.FTZ R32, R107, R105, R32 ;  /* 0x000000696b207223 */ /* 0x000fe20000010020 */
[C---:B------:R-:W-:Y:S01]  /*16d0*/  FMUL.FTZ R249, R212.reuse, R249 ;  /* 0x000000f9d4f97220 */ /* 0x040fe20000410000 */
[----:B------:R-:W-:Y:S01]  /*16e0*/  FMUL.FTZ R105, R195, R116 ;  /* 0x00000074c3697220 */ /* 0x000fe20000410000 */
[----:B------:R-:W-:Y:S01]  /*16f0*/  FADD.FTZ R90, R95, R230 ;  /* 0x000000e65f5a7221 */ /* 0x000fe20000010000 */
[----:B------:R-:W-:Y:S01]  /*1700*/  FFMA.FTZ R95, R247, R230, R96 ;  /* 0x000000e6f75f7223 */ /* 0x000fe20000010060 */
[C---:B------:R-:W-:Y:S01]  /*1710*/  FMUL.FTZ R117, R212.reuse, R122 ;  /* 0x0000007ad4757220 */ /* 0x040fe20000410000 */
[----:B------:R-:W-:Y:S01]  /*1720*/  FMUL.FTZ R122, R212, R123 ;  /* 0x0000007bd47a7220 */ /* 0x000fe20000410000 */
[----:B------:R-:W-:Y:S01]  /*1730*/  FADD.FTZ R14, R98, R14 ;  /* 0x0000000e620e7221 */ /* 0x000fe20000010000 */
[----:B------:R-:W-:Y:S01]  /*1740*/  FFMA.FTZ R40, R249, R98, R40 ;  /* 0x00000062f9287223 */ /* 0x000fe20000010028 */
[----:B------:R-:W-:Y:S01]  /*1750*/  FADD.FTZ R123, R90, R105 ;  /* 0x000000695a7b7221 */ /* 0x000fe20000010000 */
[----:B------:R-:W-:-:S02]  /*1760*/  HADD2.F32 R118, -RZ, R118.H1_H1 ;  /* 0x30000076ff767230 */ /* 0x000fc40000004100 */
[----:B------:R-:W-:Y:S01]  /*1770*/  FADD.FTZ R15, R116, R15 ;  /* 0x0000000f740f7221 */ /* 0x000fe20000010000 */
[----:B------:R-:W-:Y:S01]  /*1780*/  FFMA.FTZ R39, R234, R116, R39 ;  /* 0x00000074ea277223 */ /* 0x000fe20000010027 */
[----:B------:R-:W-:Y:S01]  /*1790*/  FMUL.FTZ R98, R196, R98 ;  /* 0x00000062c4627220 */ /* 0x000fe20000410000 */
[----:B------:R-:W-:Y:S01]  /*17a0*/  FFMA.FTZ R90, R234, R105, R95 ;  /* 0x00000069ea5a7223 */ /* 0x000fe2000001005f */
[----:B------:R-:W-:Y:S01]  /*17b0*/  FMUL.FTZ R116, R212, R121 ;  /* 0x00000079d4747220 */ /* 0x000fe20000410000 */
[----:B------:R-:W-:Y:S01]  /*17c0*/  FADD.FTZ R11, R118, R11 ;  /* 0x0000000b760b7221 */ /* 0x000fe20000010000 */
[----:B------:R-:W-:Y:S01]  /*17d0*/  FADD.FTZ R96, R123, R98 ;  /* 0x000000627b607221 */ /* 0x000fe20000010000 */
[----:B------:R-:W-:Y:S01]  /*17e0*/  FFMA.FTZ R95, R249, R98, R90 ;  /* 0x00000062f95f7223 */ /* 0x000fe2000001005a */
[-C--:B------:R-:W-:Y:S01]  /*17f0*/  FFMA.FTZ R43, R116, R118.reuse, R43 ;  /* 0x00000076742b7223 */ /* 0x080fe2000001002b */
[----:B------:R-:W-:Y:S01]  /*1800*/  FMUL.FTZ R115, R199, R118 ;  /* 0x00000076c7737220 */ /* 0x000fe20000410000 */
[----:B------:R-:W-:Y:S01]  /*1810*/  FADD.FTZ R10, R102, R10 ;  /* 0x0000000a660a7221 */ /* 0x000fe20000010000 */
[-C--:B------:R-:W-:Y:S01]  /*1820*/  FFMA.FTZ R136, R117, R102.reuse, R136 ;  /* 0x0000006675887223 */ /* 0x080fe20000010088 */
[----:B------:R-:W-:Y:S01]  /*1830*/  FMUL.FTZ R118, R200, R102 ;  /* 0x00000066c8767220 */ /* 0x000fe20000410000 */
[----:B------:R-:W-:Y:S01]  /*1840*/  FMUL.FTZ R102, R212, R125 ;  /* 0x0000007dd4667220 */ /* 0x000fe20000410000 */
[----:B------:R-:W-:Y:S01]  /*1850*/  FADD.FTZ R125, R96, R113 ;  /* 0x00000071607d7221 */ /* 0x000fe20000010000 */
[----:B------:R-:W-:Y:S01]  /*1860*/  FFMA.FTZ R90, R238, R113, R95 ;  /* 0x00000071ee5a7223 */ /* 0x000fe2000001005f */
[----:B------:R-:W-:-:S02]  /*1870*/  FADD.FTZ R9, R108, R9 ;  /* 0x000000096c097221 */ /* 0x000fc40000010000 */
[----:B------:R-:W-:Y:S01]  /*1880*/  FADD.FTZ R96, R125, R100 ;  /* 0x000000647d607221 */ /* 0x000fe20000010000 */
[----:B------:R-:W-:Y:S01]  /*1890*/  FFMA.FTZ R95, R119, R100, R90 ;  /* 0x00000064775f7223 */ /* 0x000fe2000001005a */
[-C--:B------:R-:W-:Y:S01]  /*18a0*/  FFMA.FTZ R137, R122, R108.reuse, R137 ;  /* 0x0000006c7a897223 */ /* 0x080fe20000010089 */
[----:B------:R-:W-:Y:S01]  /*18b0*/  FMUL.FTZ R121, R201, R108 ;  /* 0x0000006cc9797220 */ /* 0x000fe20000410000 */
[----:B------:R-:W-:Y:S01]  /*18c0*/  FMUL.FTZ R108, R212, R127 ;  /* 0x0000007fd46c7220 */ /* 0x000fe20000410000 */
[----:B------:R-:W-:Y:S01]  /*18d0*/  FADD.FTZ R127, R96, R115 ;  /* 0x00000073607f7221 */ /* 0x000fe20000010000 */
[----:B------:R-:W-:Y:S01]  /*18e0*/  FFMA.FTZ R90, R116, R115, R95 ;  /* 0x00000073745a7223 */ /* 0x000fe2000001005f */
[--C-:B------:R-:W-:Y:S02]  /*18f0*/  HADD2.F32 R110, -RZ, R132.reuse.H0_H0 ;  /* 0x20000084ff6e7230 */ /* 0x100fe40000004100 */
[----:B------:R-:W-:Y:S01]  /*1900*/  FADD.FTZ R96, R127, R118 ;  /* 0x000000767f607221 */ /* 0x000fe20000010000 */
[----:B------:R-:W-:Y:S01]  /*1910*/  FFMA.FTZ R95, R117, R118, R90 ;  /* 0x00000076755f7223 */ /* 0x000fe2000001005a */
[----:B------:R-:W-:-:S02]  /*1920*/  HADD2.F32 R132, -RZ, R132.H1_H1 ;  /* 0x30000084ff847230 */ /* 0x000fc40000004100 */
[----:B------:R-:W-:Y:S01]  /*1930*/  FMUL.FTZ R124, R212, R124 ;  /* 0x0000007cd47c7220 */ /* 0x000fe20000410000 */
[----:B------:R-:W-:Y:S01]  /*1940*/  FMUL.FTZ R123, R202, R110 ;  /* 0x0000006eca7b7220 */ /* 0x000fe20000410000 */
[----:B------:R-:W-:Y:S01]  /*1950*/  FADD.FTZ R90, R96, R121 ;  /* 0x00000079605a7221 */ /* 0x000fe20000010000 */
[----:B------:R-:W-:Y:S01]  /*1960*/  FFMA.FTZ R95, R122, R121, R95 ;  /* 0x000000797a5f7223 */ /* 0x000fe2000001005f */
[--C-:B------:R-:W-:Y:S02]  /*1970*/  HADD2.F32 R112, -RZ, R133.reuse.H0_H0 ;  /* 0x20000085ff707230 */ /* 0x100fe40000004100 */
        /* <DEDUP_REMOVED lines=48> */
[----:B------:R-:W-:Y:S01]  /*1c80*/  FADD.FTZ R25, R214, R25 ;  /* 0x00000019d6197221 */ /* 0x000fe20000010000 */
[----:B------:R-:W-:Y:S01]  /*1c90*/  FFMA.FTZ R17, R110, R214, R17 ;  /* 0x000000d66e117223 */ /* 0x000fe20000010011 */
        /* <DEDUP_REMOVED lines=21> */
.L_x_3744:
        /* <DEDUP_REMOVED lines=32> */
[----:B0-----:R-:W-:Y:S01]  /*1ff0*/  FMUL.FTZ R90, R99, UR6 ;  /* 0x00000006635a7c20 */ /* 0x001fe20008410000 */
        /* <DEDUP_REMOVED lines=33> */
.L_x_3702:
        /* <DEDUP_REMOVED lines=8> */
[C---:B------:R-:W-:Y:S01]  /*2290*/  FMUL.FTZ R83, R212.reuse, R99 ;  /* 0x00000063d4537220 */ /* 0x040fe20000410000 */
[----:B------:R-:W-:Y:S01]  /*22a0*/  FMUL.FTZ R82, R212, R229 ;  /* 0x000000e5d4527220 */ /* 0x000fe20000410000 */
[-CC-:B------:R-:W-:Y:S01]  /*22b0*/  FFMA.FTZ R88, R88, R225.reuse, R112.reuse ;  /* 0x000000e158587223 */ /* 0x180fe20000010070 */
[-CC-:B------:R-:W-:Y:S01]  /*22c0*/  FFMA.FTZ R216, R216, R225.reuse, R112.reuse ;  /* 0x000000e1d8d87223 */ /* 0x180fe20000010070 */
[----:B------:R-:W-:Y:S01]  /*22d0*/  FMUL.FTZ R81, R83, UR6 ;  /* 0x0000000653517c20 */ /* 0x000fe20008410000 */
        /* <DEDUP_REMOVED lines=25> */
[----:B0-----:R-:W-:Y:S01]  /*2470*/  FMUL.FTZ R90, R87, UR6 ;  /* 0x00000006575a7c20 */ /* 0x001fe20008410000 */
        /* <DEDUP_REMOVED lines=15> */
.L_x_3701:
[----:B------:R-:W-:-:S04]  /*2570*/  UISETP.NE.U32.AND UP0, UPT, UR4, URZ, UPT ;  /* 0x000000ff0400728c */ /* 0x000fc8000bf05070 */
[----:B------:R-:W-:-:S09]  /*2580*/  UISETP.NE.AND.EX UP0, UPT, UR5, URZ, UPT, UP0 ;  /* 0x000000ff0500728c */ /* 0x000fd2000bf05300 */
[----:B------:R-:W-:Y:S05]  /*2590*/  BRA.U UP0, `(.L_x_3704) ;  /* 0x0000000100d87547 */ /* 0x000fea000b800000 */
[-CC-:B------:R-:W-:Y:S01]  /*25a0*/  FFMA.FTZ R92, R92, R225.reuse, R112.reuse ;  /* 0x000000e15c5c7223 */ /* 0x180fe20000010070 */
[-CC-:B------:R-:W-:Y:S01]  /*25b0*/  FFMA.FTZ R99, R99, R225.reuse, R112.reuse ;  /* 0x000000e163637223 */ /* 0x180fe20000010070 */
[----:B------:R-:W-:Y:S01]  /*25c0*/  FFMA.FTZ R226, R226, R225, R112 ;  /* 0x000000e1e2e27223 */ /* 0x000fe20000010070 */
[----:B-----5:R-:W-:Y:S01]  /*25d0*/  ISETP.GE.U32.AND P1, PT, R180, RZ, PT ;  /* 0x000000ffb400720c */ /* 0x020fe20003f26070 */
[----:B0-----:R-:W-:Y:S01]  /*25e0*/  FADD.FTZ R95, R93, -R92 ;  /* 0x8000005c5d5f7221 */ /* 0x001fe20000010000 */
[----:B------:R-:W-:Y:S01]  /*25f0*/  FADD.FTZ R93, R94, -R99 ;  /* 0x800000635e5d7221 */ /* 0x000fe20000010000 */
[----:B------:R-:W-:Y:S01]  /*2600*/  FADD.FTZ R229, R229, -R226 ;  /* 0x800000e2e5e57221 */ /* 0x000fe20000010000 */
[----:B------:R-:W-:Y:S01]  /*2610*/  ISETP.GE.U32.AND.EX P1, PT, R181, 0x1000000, PT, P1 ;  /* 0x01000000b500780c */ /* 0x000fe20003f26110 */
[C---:B------:R-:W-:Y:S01]  /*2620*/  FFMA.FTZ R90, R212.reuse, R95, R68 ;  /* 0x0000005fd45a7223 */ /* 0x040fe20000010044 */
[C---:B------:R-:W-:Y:S01]  /*2630*/  FFMA.FTZ R93, R212.reuse, R93, R71 ;  /* 0x0000005dd45d7223 */ /* 0x040fe20000010047 */
[----:B------:R-:W-:Y:S01]  /*2640*/  FFMA.FTZ R92, R212, R229, R70 ;  /* 0x000000e5d45c7223 */ /* 0x000fe20000010046 */
[-CC-:B------:R-:W-:Y:S01]  /*2650*/  FFMA.FTZ R216, R216, R225.reuse, R112.reuse ;  /* 0x000000e1d8d87223 */ /* 0x180fe20000010070 */
[-CC-:B------:R-:W-:Y:S01]  /*2660*/  FFMA.FTZ R88, R88, R225.reuse, R112.reuse ;  /* 0x000000e158587223 */ /* 0x180fe20000010070 */
[----:B------:R-:W-:Y:S01]  /*2670*/  FMUL.FTZ R94, R93, UR6 ;  /* 0x000000065d5e7c20 */ /* 0x000fe20008410000 */
[----:B------:R-:W-:Y:S01]  /*2680*/  FMUL.FTZ R93, R92, UR6 ;  /* 0x000000065c5d7c20 */ /* 0x000fe20008410000 */
[-CC-:B------:R-:W-:Y:S01]  /*2690*/  FFMA.FTZ R218, R218, R225.reuse, R112.reuse ;  /* 0x000000e1dada7223 */ /* 0x180fe20000010070 */
[-CC-:B------:R-:W-:Y:S01]  /*26a0*/  FFMA.FTZ R220, R220, R225.reuse, R112.reuse ;  /* 0x000000e1dcdc7223 */ /* 0x180fe20000010070 */
[----:B------:R-:W-:Y:S01]  /*26b0*/  FFMA.FTZ R0, R0, R225, R112 ;  /* 0x000000e100007223 */ /* 0x000fe20000010070 */
[----:B------:R-:W-:Y:S01]  /*26c0*/  FMUL.FTZ R92, R90, UR6 ;  /* 0x000000065a5c7c20 */ /* 0x000fe20008410000 */
[----:B------:R-:W-:Y:S01]  /*26d0*/  FSEL R90, R94, RZ, P1 ;  /* 0x000000ff5e5a7208 */ /* 0x000fe20000800000 */
[----:B------:R-:W-:Y:S01]  /*26e0*/  FADD.FTZ R216, R89, -R216 ;  /* 0x800000d859d87221 */ /* 0x000fe20000010000 */
[----:B------:R-:W-:Y:S01]  /*26f0*/  FADD.FTZ R94, R97, -R88 ;  /* 0x80000058615e7221 */ /* 0x000fe20000010000 */
[----:B------:R-:W-:Y:S01]  /*2700*/  FADD.FTZ R89, R227, -R218 ;  /* 0x800000dae3597221 */ /* 0x000fe20000010000 */
[----:B------:R-:W-:Y:S01]  /*2710*/  FADD.FTZ R220, R135, -R220 ;  /* 0x800000dc87dc7221 */ /* 0x000fe20000010000 */
[----:B------:R-:W-:Y:S01]  /*2720*/  FADD.FTZ R95, R91, -R0 ;  /* 0x800000005b5f7221 */ /* 0x000fe20000010000 */
[C---:B------:R-:W-:Y:S01]  /*2730*/  FFMA.FTZ R94, R212.reuse, R94, R69 ;  /* 0x0000005ed45e7223 */ /* 0x040fe20000010045 */
[C---:B------:R-:W-:Y:S01]  /*2740*/  LOP3.LUT P5, RZ, R181.reuse, 0xff0000, RZ, 0xc0, !PT ;  /* 0x00ff0000b5ff7812 */ /* 0x040fe200078ac0ff */
[C---:B------:R-:W-:Y:S01]  /*2750*/  FFMA.FTZ R88, R212.reuse, R216, R73 ;  /* 0x000000d8d4587223 */ /* 0x040fe20000010049 */
[C---:B------:R-:W-:Y:S01]  /*2760*/  LOP3.LUT P4, RZ, R181.reuse, 0xff, RZ, 0xc0, !PT ;  /* 0x000000ffb5ff7812 */ /* 0x040fe2000788c0ff */
        /* <DEDUP_REMOVED lines=25> */
.L_x_3704:
        /* <DEDUP_REMOVED lines=54> */
.L_x_3700:
        /* <DEDUP_REMOVED lines=16> */
[----:B-----5:R-:W-:Y:S01]  /*2d60*/  ISETP.GE.U32.AND P1, PT, R180, RZ, PT ;  /* 0x000000ffb400720c */ /* 0x020fe20003f26070 */
[C---:B------:R-:W-:Y:S01]  /*2d70*/  FMUL.FTZ R93, R212.reuse, R93 ;  /* 0x0000005dd45d7220 */ /* 0x040fe20000410000 */
[----:B------:R-:W-:Y:S01]  /*2d80*/  FMUL.FTZ R229, R229, UR6 ;  /* 0x00000006e5e57c20 */ /* 0x000fe20008410000 */
[----:B------:R-:W-:Y:S01]  /*2d90*/  FMUL.FTZ R99, R99, UR6 ;  /* 0x0000000663637c20 */ /* 0x000fe20008410000 */
[C---:B------:R-:W-:Y:S01]  /*2da0*/  LOP3.LUT P3, RZ, R181.reuse, 0xff0000, RZ, 0xc0, !PT ;  /* 0x00ff0000b5ff7812 */ /* 0x040fe2000786c0ff */
[----:B------:R-:W-:Y:S01]  /*2db0*/  FMUL.FTZ R97, R212, R97 ;  /* 0x00000061d4617220 */ /* 0x000fe20000410000 */
[----:B------:R-:W-:Y:S01]  /*2dc0*/  ISETP.GE.U32.AND.EX P5, PT, R181, 0x1000000, PT, P1 ;  /* 0x01000000b500780c */ /* 0x000fe20003fa6110 */
[-CC-:B------:R-:W-:Y:S01]  /*2dd0*/  FFMA.FTZ R218, R218, R225.reuse, R112.reuse ;  /* 0x000000e1dada7223 */ /* 0x180fe20000010070 */
[-CC-:B------:R-:W-:Y:S01]  /*2de0*/  FFMA.FTZ R220, R220, R225.reuse, R112.reuse ;  /* 0x000000e1dcdc7223 */ /* 0x180fe20000010070 */
[----:B------:R-:W-:Y:S01]  /*2df0*/  FSEL R88, R229, RZ, P3 ;  /* 0x000000ffe5587208 */ /* 0x000fe20001800000 */
[----:B------:R-:W-:Y:S01]  /*2e00*/  FMUL.FTZ R93, R93, UR6 ;  /* 0x000000065d5d7c20 */ /* 0x000fe20008410000 */
[----:B------:R-:W-:Y:S01]  /*2e10*/  FSEL R179, R99, RZ, P5 ;  /* 0x000000ff63b37208 */ /* 0x000fe20002800000 */
[----:B------:R-:W-:Y:S01]  /*2e20*/  FMUL.FTZ R97, R97, UR6 ;  /* 0x0000000661617c20 */ /* 0x000fe20008410000 */
[----:B------:R-:W-:Y:S01]  /*2e30*/  LOP3.LUT P4, RZ, R181, 0xff, RZ, 0xc0, !PT ;  /* 0x000000ffb5ff7812 */ /* 0x000fe2000788c0ff */
[-C--:B------:R-:W-:Y:S01]  /*2e40*/  FFMA.FTZ R216, R216, R225.reuse, R112 ;  /* 0x000000e1d8d87223 */ /* 0x080fe20000010070 */
[----:B------:R-:W-:Y:S01]  /*2e50*/  LOP3.LUT P5, RZ, R161, 0xff, RZ, 0xc0, !PT ;  /* 0x000000ffa1ff7812 */ /* 0x000fe200078ac0ff */
[----:B------:R-:W-:Y:S01]  /*2e60*/  FADD.FTZ R227, R227, -R218 ;  /* 0x800000dae3e37221 */ /* 0x000fe20000010000 */
[----:B------:R-:W-:Y:S01]  /*2e70*/  LOP3.LUT P3, RZ, R181, 0xff00, RZ, 0xc0, !PT ;  /* 0x0000ff00b5ff7812 */ /* 0x000fe2000786c0ff */
[----:B------:R-:W-:Y:S01]  /*2e80*/  FADD.FTZ R135, R135, -R220 ;  /* 0x800000dc87877221 */ /* 0x000fe20000010000 */
[----:B------:R-:W-:Y:S01]  /*2e90*/  ISETP.GE.U32.AND P1, PT, R160, RZ, PT ;  /* 0x000000ffa000720c */ /* 0x000fe20003f26070 */
[----:B------:R-:W-:Y:S01]  /*2ea0*/  FFMA.FTZ R0, R0, R225, R112 ;  /* 0x000000e100007223 */ /* 0x000fe20000010070 */
[C---:B0-----:R-:W-:Y:S01]  /*2eb0*/  FSEL R90, R93.reuse, RZ, P4 ;  /* 0x000000ff5d5a7208 */ /* 0x041fe20002000000 */
[C---:B------:R-:W-:Y:S01]  /*2ec0*/  FMUL.FTZ R227, R212.reuse, R227 ;  /* 0x000000e3d4e37220 */ /* 0x040fe20000410000 */
[----:B------:R-:W-:Y:S01]  /*2ed0*/  FSEL R78, R93, RZ, P5 ;  /* 0x000000ff5d4e7208 */ /* 0x000fe20002800000 */
[----:B------:R-:W-:Y:S01]  /*2ee0*/  FADD.FTZ R93, R89, -R216 ;  /* 0x800000d8595d7221 */ /* 0x000fe20000010000 */
[----:B------:R-:W-:Y:S01]  /*2ef0*/  FSEL R95, R97, RZ, P3 ;  /* 0x000000ff615f7208 */ /* 0x000fe20001800000 */
[C---:B------:R-:W-:Y:S01]  /*2f00*/  FMUL.FTZ R135, R212.reuse, R135 ;  /* 0x00000087d4877220 */ /* 0x040fe20000410000 */
[----:B------:R-:W-:Y:S01]  /*2f10*/  LOP3.LUT P6, RZ, R161, 0xff0000, RZ, 0xc0, !PT ;  /* 0x00ff0000a1ff7812 */ /* 0x000fe200078cc0ff */
[----:B------:R-:W-:Y:S01]  /*2f20*/  FADD.FTZ R89, R91, -R0 ;  /* 0x800000005b597221 */ /* 0x000fe20000010000 */
[----:B------:R-:W-:Y:S01]  /*2f30*/  ISETP.GE.U32.AND.EX P1, PT, R161, 0x1000000, PT, P1 ;  /* 0x01000000a100780c */ /* 0x000fe20003f26110 */
[----:B------:R-:W-:Y:S01]  /*2f40*/  FMUL.FTZ R227, R227, UR6 ;  /* 0x00000006e3e37c20 */ /* 0x000fe20008410000 */
[----:B------:R-:W-:Y:S01]  /*2f50*/  LOP3.LUT P3, RZ, R161, 0xff00, RZ, 0xc0, !PT ;  /* 0x0000ff00a1ff7812 */ /* 0x000fe2000786c0ff */
[C---:B------:R-:W-:Y:S01]  /*2f60*/  FMUL.FTZ R93, R212.reuse, R93 ;  /* 0x0000005dd45d7220 */ /* 0x040fe20000410000 */
[----:B------:R-:W-:Y:S01]  /*2f70*/  FSEL R79, R229, RZ, P6 ;  /* 0x000000ffe54f7208 */ /* 0x000fe20003000000 */
[----:B------:R-:W-:Y:S01]  /*2f80*/  FMUL.FTZ R135, R135, UR6 ;  /* 0x0000000687877c20 */ /* 0x000fe20008410000 */
[----:B------:R-:W-:Y:S01]  /*2f90*/  FSEL R76, R99, RZ, P1 ;  /* 0x000000ff634c7208 */ /* 0x000fe20000800000 */
[----:B------:R-:W-:Y:S01]  /*2fa0*/  FMUL.FTZ R89, R212, R89 ;  /* 0x00000059d4597220 */ /* 0x000fe20000410000 */
[----:B------:R-:W-:Y:S01]  /*2fb0*/  FSEL R77, R97, RZ, P3 ;  /* 0x000000ff614d7208 */ /* 0x000fe20001800000 */
[----:B------:R-:W-:Y:S01]  /*2fc0*/  FMUL.FTZ R93, R93, UR6 ;  /* 0x000000065d5d7c20 */ /* 0x000fe20008410000 */
[C---:B------:R-:W-:Y:S01]  /*2fd0*/  LOP3.LUT P6, RZ, R180.reuse, 0xff0000, RZ, 0xc0, !PT ;  /* 0x00ff0000b4ff7812 */ /* 0x040fe200078cc0ff */
[----:B------:R-:W-:Y:S01]  /*2fe0*/  FMUL.FTZ R89, R89, UR6 ;  /* 0x0000000659597c20 */ /* 0x000fe20008410000 */
[----:B------:R-:W-:-:S02]  /*2ff0*/  LOP3.LUT P1, RZ, R180, 0xff000000, RZ, 0xc0, !PT ;  /* 0xff000000b4ff7812 */ /* 0x000fc4000782c0ff */
[----:B------:R-:W-:Y:S02]  /*3000*/  LOP3.LUT P3, RZ, R160, 0xff0000, RZ, 0xc0, !PT ;  /* 0x00ff0000a0ff7812 */ /* 0x000fe4000786c0ff */
[----:B------:R-:W-:Y:S02]  /*3010*/  F2FP.F16.F32.PACK_AB R78, R77, R78 ;  /* 0x0000004e4d4e723e */ /* 0x000fe400000000ff */
[----:B------:R-:W-:Y:S02]  /*3020*/  LOP3.LUT P4, RZ, R180, 0xff00, RZ, 0xc0, !PT ;  /* 0x0000ff00b4ff7812 */ /* 0x000fe4000788c0ff */
[C---:B------:R-:W-:Y:S02]  /*3030*/  FSEL R92, R227.reuse, RZ, P6 ;  /* 0x000000ffe35c7208 */ /* 0x040fe40003000000 */
[----:B------:R-:W-:Y:S02]  /*3040*/  FSEL R77, R227, RZ, P3 ;  /* 0x000000ffe34d7208 */ /* 0x000fe40001800000 */
[----:B------:R-:W-:-:S02]  /*3050*/  FSEL R97, R135, RZ, P1 ;  /* 0x000000ff87617208 */ /* 0x000fc40000800000 */
[----:B------:R-:W-:Y:S02]  /*3060*/  LOP3.LUT P5, RZ, R180, 0xff, RZ, 0xc0, !PT ;  /* 0x000000ffb4ff7812 */ /* 0x000fe400078ac0ff */
[C---:B------:R-:W-:Y:S02]  /*3070*/  LOP3.LUT P6, RZ, R160.reuse, 0xff000000, RZ, 0xc0, !PT ;  /* 0xff000000a0ff7812 */ /* 0x040fe400078cc0ff */
[C---:B------:R-:W-:Y:S02]  /*3080*/  LOP3.LUT P3, RZ, R160.reuse, 0xff00, RZ, 0xc0, !PT ;  /* 0x0000ff00a0ff7812 */ /* 0x040fe4000786c0ff */
[----:B------:R-:W-:Y:S02]  /*3090*/  LOP3.LUT P1, RZ, R160, 0xff, RZ, 0xc0, !PT ;  /* 0x000000ffa0ff7812 */ /* 0x000fe4000782c0ff */
[----:B------:R-:W-:Y:S02]  /*30a0*/  F2FP.F16.F32.PACK_AB R90, R95, R90 ;  /* 0x0000005a5f5a723e */ /* 0x000fe400000000ff */
[----:B------:R-:W-:-:S02]  /*30b0*/  F2FP.F16.F32.PACK_AB R79, R76, R79 ;  /* 0x0000004f4c4f723e */ /* 0x000fc400000000ff */
[----:B------:R-:W-:Y:S02]  /*30c0*/  F2FP.F16.F32.PACK_AB R91, R179, R88 ;  /* 0x00000058b35b723e */ /* 0x000fe400000000ff */
[----:B------:R-:W-:Y:S02]  /*30d0*/  FSEL R95, R93, RZ, P4 ;  /* 0x000000ff5d5f7208 */ /* 0x000fe40002000000 */
[----:B------:R-:W-:Y:S02]  /*30e0*/  FSEL R0, R135, RZ, P6 ;  /* 0x000000ff87007208 */ /* 0x000fe40003000000 */
        /* <DEDUP_REMOVED lines=8> */
.L_x_3706:
        /* <DEDUP_REMOVED lines=16> */
[-CC-:B------:R-:W-:Y:S01]  /*3270*/  FFMA.FTZ R218, R218, R225.reuse, R112.reuse ;  /* 0x000000e1dada7223 */ /* 0x180fe20000010070 */
[----:B------:R-:W-:Y:S01]  /*3280*/  FSEL R84, R76, RZ, P6 ;  /* 0x000000ff4c547208 */ /* 0x000fe20003000000 */
[-CC-:B------:R-:W-:Y:S01]  /*3290*/  FFMA.FTZ R220, R220, R225.reuse, R112.reuse ;  /* 0x000000e1dcdc7223 */ /* 0x180fe20000010070 */
[----:B------:R-:W-:Y:S01]  /*32a0*/  FSEL R79, R76, RZ, P4 ;  /* 0x000000ff4c4f7208 */ /* 0x000fe20002000000 */
[----:B------:R-:W-:Y:S01]  /*32b0*/  FMUL.FTZ R76, R80, UR6 ;  /* 0x00000006504c7c20 */ /* 0x000fe20008410000 */
[----:B------:R-:W-:Y:S01]  /*32c0*/  LOP3.LUT P6, RZ, R161, 0xff, RZ, 0xc0, !PT ;  /* 0x000000ffa1ff7812 */ /* 0x000fe200078cc0ff */
[-C--:B------:R-:W-:Y:S01]  /*32d0*/  FFMA.FTZ R216, R216, R225.reuse, R112 ;  /* 0x000000e1d8d87223 */ /* 0x080fe20000010070 */
[----:B------:R-:W-:Y:S01]  /*32e0*/  ISETP.GE.U32.AND P3, PT, R160, RZ, PT ;  /* 0x000000ffa000720c */ /* 0x000fe20003f66070 */
[----:B------:R-:W-:Y:S01]  /*32f0*/  FMUL.FTZ R77, R83, UR6 ;  /* 0x00000006534d7c20 */ /* 0x000fe20008410000 */
[----:B------:R-:W-:Y:S01]  /*3300*/  ISETP.GE.U32.AND P1, PT, R180, RZ, PT ;  /* 0x000000ffb400720c */ /* 0x000fe20003f26070 */
[----:B------:R-:W-:Y:S01]  /*3310*/  FADD.FTZ R227, R227, -R218 ;  /* 0x800000dae3e37221 */ /* 0x000fe20000010000 */
[C---:B0-----:R-:W-:Y:S01]  /*3320*/  FSEL R90, R76.reuse, RZ, P5 ;  /* 0x000000ff4c5a7208 */ /* 0x041fe20002800000 */
[----:B------:R-:W-:Y:S01]  /*3330*/  FADD.FTZ R87, R135, -R220 ;  /* 0x800000dc87577221 */ /* 0x000fe20000010000 */
[----:B------:R-:W-:Y:S01]  /*3340*/  FSEL R78, R76, RZ, P6 ;  /* 0x000000ff4c4e7208 */ /* 0x000fe20003000000 */
[----:B------:R-:W-:Y:S01]  /*3350*/  FMUL.FTZ R76, R81, UR6 ;  /* 0x00000006514c7c20 */ /* 0x000fe20008410000 */
[----:B------:R-:W-:Y:S01]  /*3360*/  LOP3.LUT P4, RZ, R181, 0xff00, RZ, 0xc0, !PT ;  /* 0x0000ff00b5ff7812 */ /* 0x000fe2000788c0ff */
[----:B------:R-:W-:Y:S01]  /*3370*/  FADD.FTZ R85, R89, -R216 ;  /* 0x800000d859557221 */ /* 0x000fe20000010000 */
[----:B------:R-:W-:Y:S01]  /*3380*/  ISETP.GE.U32.AND.EX P3, PT, R161, 0x1000000, PT, P3 ;  /* 0x01000000a100780c */ /* 0x000fe20003f66130 */
[----:B------:R-:W-:Y:S01]  /*3390*/  FFMA.FTZ R0, R0, R225, R112 ;  /* 0x000000e100007223 */ /* 0x000fe20000010070 */
[----:B------:R-:W-:Y:S01]  /*33a0*/  ISETP.GE.U32.AND.EX P1, PT, R181, 0x1000000, PT, P1 ;  /* 0x01000000b500780c */ /* 0x000fe20003f26110 */
[----:B------:R-:W-:Y:S01]  /*33b0*/  FMUL.FTZ R86, R212, R227 ;  /* 0x000000e3d4567220 */ /* 0x000fe20000410000 */
[----:B------:R-:W-:Y:S01]  /*33c0*/  FSEL R89, R76, RZ, P4 ;  /* 0x000000ff4c597208 */ /* 0x000fe20002000000 */
[C---:B------:R-:W-:Y:S01]  /*33d0*/  FMUL.FTZ R87, R212.reuse, R87 ;  /* 0x00000057d4577220 */ /* 0x040fe20000410000 */
[----:B------:R-:W-:Y:S01]  /*33e0*/  FSEL R88, R77, RZ, P3 ;  /* 0x000000ff4d587208 */ /* 0x000fe20001800000 */
[----:B------:R-:W-:Y:S01]  /*33f0*/  FMUL.FTZ R85, R212, R85 ;  /* 0x00000055d4557220 */ /* 0x000fe20000410000 */
[----:B------:R-:W-:-:S02]  /*3400*/  LOP3.LUT P4, RZ, R161, 0xff00, RZ, 0xc0, !PT ;  /* 0x0000ff00a1ff7812 */ /* 0x000fc4000788c0ff */
[----:B------:R-:W-:Y:S01]  /*3410*/  FSEL R95, R77, RZ, P1 ;  /* 0x000000ff4d5f7208 */ /* 0x000fe20000800000 */
[----:B------:R-:W-:Y:S01]  /*3420*/  FADD.FTZ R77, R91, -R0 ;  /* 0x800000005b4d7221 */ /* 0x000fe20000010000 */
[----:B------:R-:W-:Y:S01]  /*3430*/  FSEL R93, R76, RZ, P4 ;  /* 0x000000ff4c5d7208 */ /* 0x000fe20002000000 */
[----:B------:R-:W-:Y:S01]  /*3440*/  FMUL.FTZ R0, R86, UR6 ;  /* 0x0000000656007c20 */ /* 0x000fe20008410000 */
[----:B------:R-:W-:Y:S01]  /*3450*/  F2FP.F16.F32.PACK_AB R79, R88, R79 ;  /* 0x0000004f584f723e */ /* 0x000fe200000000ff */
[----:B------:R-:W-:Y:S01]  /*3460*/  FMUL.FTZ R88, R87, UR6 ;  /* 0x0000000657587c20 */ /* 0x000fe20008410000 */
[----:B------:R-:W-:Y:S01]  /*3470*/  LOP3.LUT P1, RZ, R180, 0xff0000, RZ, 0xc0, !PT ;  /* 0x00ff0000b4ff7812 */ /* 0x000fe2000782c0ff */
[----:B------:R-:W-:Y:S01]  /*3480*/  FMUL.FTZ R76, R85, UR6 ;  /* 0x00000006554c7c20 */ /* 0x000fe20008410000 */
[----:B------:R-:W-:Y:S01]  /*3490*/  F2FP.F16.F32.PACK_AB R91, R95, R84 ;  /* 0x000000545f5b723e */ /* 0x000fe200000000ff */
[----:B------:R-:W-:Y:S01]  /*34a0*/  FMUL.FTZ R84, R212, R77 ;  /* 0x0000004dd4547220 */ /* 0x000fe20000410000 */
[----:B------:R-:W-:-:S02]  /*34b0*/  LOP3.LUT P4, RZ, R160, 0xff0000, RZ, 0xc0, !PT ;  /* 0x00ff0000a0ff7812 */ /* 0x000fc4000788c0ff */
[----:B------:R-:W-:Y:S02]  /*34c0*/  LOP3.LUT P3, RZ, R180, 0xff000000, RZ, 0xc0, !PT ;  /* 0xff000000b4ff7812 */ /* 0x000fe4000786c0ff */
[----:B------:R-:W-:Y:S02]  /*34d0*/  F2FP.F16.F32.PACK_AB R90, R89, R90 ;  /* 0x0000005a595a723e */ /* 0x000fe400000000ff */
        /* <DEDUP_REMOVED lines=20> */
.L_x_3705:
        /* <DEDUP_REMOVED lines=12> */
[C---:B------:R-:W-:Y:S01]  /*36e0*/  FFMA.FTZ R229, R212.reuse, R229, R70 ;  /* 0x000000e5d4e57223 */ /* 0x040fe20000010046 */
        /* <DEDUP_REMOVED lines=8> */
[-CC-:B------:R-:W-:Y:S01]  /*3770*/  FFMA.FTZ R220, R220, R225.reuse, R112.reuse ;  /* 0x000000e1dcdc7223 */ /* 0x180fe20000010070 */
[----:B0-----:R-:W-:Y:S01]  /*3780*/  FSEL R95, R99, RZ, P5 ;  /* 0x000000ff635f7208 */ /* 0x001fe20002800000 */
[----:B------:R-:W-:Y:S01]  /*3790*/  FMUL.FTZ R93, R93, UR6 ;  /* 0x000000065d5d7c20 */ /* 0x000fe20008410000 */
[----:B------:R-:W-:Y:S01]  /*37a0*/  LOP3.LUT P4, RZ, R181, 0xff, RZ, 0xc0, !PT ;  /* 0x000000ffb5ff7812 */ /* 0x000fe2000788c0ff */
[----:B------:R-:W-:Y:S01]  /*37b0*/  FMUL.FTZ R88, R88, UR6 ;  /* 0x0000000658587c20 */ /* 0x000fe20008410000 */
[----:B------:R-:W-:Y:S01]  /*37c0*/  LOP3.LUT P5, RZ, R161, 0xff, RZ, 0xc0, !PT ;  /* 0x000000ffa1ff7812 */ /* 0x000fe200078ac0ff */
[-C--:B------:R-:W-:Y:S01]  /*37d0*/  FFMA.FTZ R216, R216, R225.reuse, R112 ;  /* 0x000000e1d8d87223 */ /* 0x080fe20000010070 */
[----:B------:R-:W-:Y:S01]  /*37e0*/  FSEL R92, R229, RZ, P3 ;  /* 0x000000ffe55c7208 */ /* 0x000fe20001800000 */
[----:B------:R-:W-:Y:S01]  /*37f0*/  FADD.FTZ R227, R227, -R218 ;  /* 0x800000dae3e37221 */ /* 0x000fe20000010000 */
[----:B------:R-:W-:Y:S01]  /*3800*/  LOP3.LUT P3, RZ, R181, 0xff00, RZ, 0xc0, !PT ;  /* 0x0000ff00b5ff7812 */ /* 0x000fe2000786c0ff */
[----:B------:R-:W-:Y:S01]  /*3810*/  FADD.FTZ R220, R135, -R220 ;  /* 0x800000dc87dc7221 */ /* 0x000fe20000010000 */
[----:B------:R-:W-:Y:S01]  /*3820*/  ISETP.GE.U32.AND P1, PT, R160, RZ, PT ;  /* 0x000000ffa000720c */ /* 0x000fe20003f26070 */
[----:B------:R-:W-:Y:S01]  /*3830*/  FFMA.FTZ R0, R0, R225, R112 ;  /* 0x000000e100007223 */ /* 0x000fe20000010070 */
[----:B------:R-:W-:Y:S01]  /*3840*/  FSEL R90, R93, RZ, P4 ;  /* 0x000000ff5d5a7208 */ /* 0x000fe20002000000 */
[----:B------:R-:W-:Y:S01]  /*3850*/  FADD.FTZ R216, R89, -R216 ;  /* 0x800000d859d87221 */ /* 0x000fe20000010000 */
[----:B------:R-:W-:Y:S01]  /*3860*/  FSEL R78, R93, RZ, P5 ;  /* 0x000000ff5d4e7208 */ /* 0x000fe20002800000 */
[----:B------:R-:W-:Y:S01]  /*3870*/  FFMA.FTZ R227, R212, R227, R74 ;  /* 0x000000e3d4e37223 */ /* 0x000fe2000001004a */
[----:B------:R-:W-:Y:S01]  /*3880*/  FSEL R93, R88, RZ, P3 ;  /* 0x000000ff585d7208 */ /* 0x000fe20001800000 */
[----:B------:R-:W-:Y:S01]  /*3890*/  FFMA.FTZ R220, R212, R220, R75 ;  /* 0x000000dcd4dc7223 */ /* 0x000fe2000001004b */
        /* <DEDUP_REMOVED lines=10> */
[----:B------:R-:W-:Y:S01]  /*3940*/  FSEL R77, R88, RZ, P3 ;  /* 0x000000ff584d7208 */ /* 0x000fe20001800000 */
[----:B------:R-:W-:Y:S01]  /*3950*/  FMUL.FTZ R216, R216, UR6 ;  /* 0x00000006d8d87c20 */ /* 0x000fe20008410000 */
[C---:B------:R-:W-:Y:S01]  /*3960*/  LOP3.LUT P6, RZ, R180.reuse, 0xff0000, RZ, 0xc0, !PT ;  /* 0x00ff0000b4ff7812 */ /* 0x040fe200078cc0ff */
[----:B------:R-:W-:Y:S01]  /*3970*/  FMUL.FTZ R89, R89, UR6 ;  /* 0x0000000659597c20 */ /* 0x000fe20008410000 */
        /* <DEDUP_REMOVED lines=9> */
[C---:B------:R-:W-:Y:S02]  /*3a10*/  LOP3.LUT P6, RZ, R160.reuse, 0xff000000, RZ, 0xc0, !PT ;  /* 0xff000000a0ff7812 */ /* 0x040fe400078cc0ff */
[C---:B------:R-:W-:Y:S02]  /*3a20*/  LOP3.LUT P3, RZ, R160.reuse, 0xff00, RZ, 0xc0, !PT ;  /* 0x0000ff00a0ff7812 */ /* 0x040fe4000786c0ff */
[----:B------:R-:W-:Y:S02]  /*3a30*/  LOP3.LUT P1, RZ, R160, 0xff, RZ, 0xc0, !PT ;  /* 0x000000ffa0ff7812 */ /* 0x000fe4000782c0ff */
[----:B------:R-:W-:-:S02]  /*3a40*/  F2FP.F16.F32.PACK_AB R79, R76, R79 ;  /* 0x0000004f4c4f723e */ /* 0x000fc400000000ff */
[----:B------:R-:W-:Y:S02]  /*3a50*/  F2FP.F16.F32.PACK_AB R90, R93, R90 ;  /* 0x0000005a5d5a723e */ /* 0x000fe400000000ff */
        /* <DEDUP_REMOVED lines=10> */
.L_x_3707:
[-CC-:B------:R-:W-:Y:S01]  /*3b00*/  FFMA.FTZ R226, R226, R225.reuse, R112.reuse ;  /* 0x000000e1e2e27223 */ /* 0x180fe20000010070 */
[-CC-:B------:R-:W-:Y:S01]  /*3b10*/  FFMA.FTZ R92, R92, R225.reuse, R112.reuse ;  /* 0x000000e15c5c7223 */ /* 0x180fe20000010070 */
[----:B------:R-:W-:Y:S01]  /*3b20*/  FFMA.FTZ R88, R88, R225, R112 ;  /* 0x000000e158587223 */ /* 0x000fe20000010070 */
[----:B-----5:R-:W-:Y:S01]  /*3b30*/  LOP3.LUT P6, RZ, R181, 0xff0000, RZ, 0xc0, !PT ;  /* 0x00ff0000b5ff7812 */ /* 0x020fe200078cc0ff */
[----:B------:R-:W-:Y:S01]  /*3b40*/  FADD.FTZ R229, R229, -R226 ;  /* 0x800000e2e5e57221 */ /* 0x000fe20000010000 */
[----:B------:R-:W-:Y:S01]  /*3b50*/  FADD.FTZ R93, R93, -R92 ;  /* 0x8000005c5d5d7221 */ /* 0x000fe20000010000 */
[----:B------:R-:W-:Y:S01]  /*3b60*/  LOP3.LUT P4, RZ, R161, 0xff0000, RZ, 0xc0, !PT ;  /* 0x00ff0000a1ff7812 */ /* 0x000fe2000788c0ff */
[----:B------:R-:W-:Y:S01]  /*3b70*/  FADD.FTZ R88, R97, -R88 ;  /* 0x8000005861587221 */ /* 0x000fe20000010000 */
[C---:B------:R-:W-:Y:S01]  /*3b80*/  FFMA.FTZ R82, R212.reuse, R229, R70 ;  /* 0x000000e5d4527223 */ /* 0x040fe20000010046 */
[C---:B------:R-:W-:Y:S01]  /*3b90*/  FFMA.FTZ R80, R212.reuse, R93, R68 ;  /* 0x0000005dd4507223 */ /* 0x040fe20000010044 */
[----:B------:R-:W-:Y:S01]  /*3ba0*/  LOP3.LUT P5, RZ, R181, 0xff, RZ, 0xc0, !PT ;  /* 0x000000ffb5ff7812 */ /* 0x000fe200078ac0ff */
[----:B------:R-:W-:Y:S01]  /*3bb0*/  FFMA.FTZ R81, R212, R88, R69 ;  /* 0x00000058d4517223 */ /* 0x000fe20000010045 */
[----:B------:R-:W-:Y:S01]  /*3bc0*/  FMUL.FTZ R76, R82, UR6 ;  /* 0x00000006524c7c20 */ /* 0x000fe20008410000 */
[-CC-:B------:R-:W-:Y:S01]  /*3bd0*/  FFMA.FTZ R99, R99, R225.reuse, R112.reuse ;  /* 0x000000e163637223 */ /* 0x180fe20000010070 */
[-CC-:B------:R-:W-:Y:S01]  /*3be0*/  FFMA.FTZ R218, R218, R225.reuse, R112.reuse ;  /* 0x000000e1dada7223 */ /* 0x180fe20000010070 */
[----:B------:R-:W-:Y:S01]  /*3bf0*/  ISETP.GE.U32.AND P1, PT, R180, RZ, PT ;  /* 0x000000ffb400720c */ /* 0x000fe20003f26070 */
        /* <DEDUP_REMOVED lines=9> */
[C---:B0-----:R-:W-:Y:S01]  /*3c90*/  FSEL R90, R76.reuse, RZ, P5 ;  /* 0x000000ff4c5a7208 */ /* 0x041fe20002800000 */
[----:B------:R-:W-:Y:S01]  /*3ca0*/  FMUL.FTZ R77, R83, UR6 ;  /* 0x00000006534d7c20 */ /* 0x000fe20008410000 */
[----:B------:R-:W-:Y:S01]  /*3cb0*/  FSEL R78, R76, RZ, P6 ;  /* 0x000000ff4c4e7208 */ /* 0x000fe20003000000 */
[----:B------:R-:W-:Y:S01]  /*3cc0*/  FMUL.FTZ R76, R81, UR6 ;  /* 0x00000006514c7c20 */ /* 0x000fe20008410000 */
[----:B------:R-:W-:Y:S01]  /*3cd0*/  ISETP.GE.U32.AND P3, PT, R160, RZ, PT ;  /* 0x000000ffa000720c */ /* 0x000fe20003f66070 */
[-C--:B------:R-:W-:Y:S01]  /*3ce0*/  FFMA.FTZ R216, R216, R225.reuse, R112 ;  /* 0x000000e1d8d87223 */ /* 0x080fe20000010070 */
[----:B------:R-:W-:Y:S01]  /*3cf0*/  ISETP.GE.U32.AND.EX P1, PT, R181, 0x1000000, PT, P1 ;  /* 0x01000000b500780c */ /* 0x000fe20003f26110 */
[----:B------:R-:W-:Y:S01]  /*3d00*/  FADD.FTZ R220, R135, -R220 ;  /* 0x800000dc87dc7221 */ /* 0x000fe20000010000 */
[----:B------:R-:W-:Y:S01]  /*3d10*/  FSEL R85, R76, RZ, P4 ;  /* 0x000000ff4c557208 */ /* 0x000fe20002000000 */
[----:B------:R-:W-:Y:S01]  /*3d20*/  FFMA.FTZ R0, R0, R225, R112 ;  /* 0x000000e100007223 */ /* 0x000fe20000010070 */
[C---:B------:R-:W-:Y:S01]  /*3d30*/  LOP3.LUT P4, RZ, R161.reuse, 0xff00, RZ, 0xc0, !PT ;  /* 0x0000ff00a1ff7812 */ /* 0x040fe2000788c0ff */
[----:B------:R-:W-:Y:S01]  /*3d40*/  FFMA.FTZ R86, R212, R227, R74 ;  /* 0x000000e3d4567223 */ /* 0x000fe2000001004a */
[----:B------:R-:W-:Y:S01]  /*3d50*/  ISETP.GE.U32.AND.EX P3, PT, R161, 0x1000000, PT, P3 ;  /* 0x01000000a100780c */ /* 0x000fe20003f66130 */
[----:B------:R-:W-:Y:S01]  /*3d60*/  FADD.FTZ R216, R89, -R216 ;  /* 0x800000d859d87221 */ /* 0x000fe20000010000 */
[----:B------:R-:W-:-:S02]  /*3d70*/  FSEL R87, R76, RZ, P4 ;  /* 0x000000ff4c577208 */ /* 0x000fc40002000000 */
[----:B------:R-:W-:Y:S02]  /*3d80*/  FSEL R93, R77, RZ, P1 ;  /* 0x000000ff4d5d7208 */ /* 0x000fe40000800000 */
[----:B------:R-:W-:Y:S01]  /*3d90*/  F2FP.F16.F32.PACK_AB R78, R87, R78 ;  /* 0x0000004e574e723e */ /* 0x000fe200000000ff */
[----:B------:R-:W-:Y:S01]  /*3da0*/  FFMA.FTZ R87, R212, R220, R75 ;  /* 0x000000dcd4577223 */ /* 0x000fe2000001004b */
[----:B------:R-:W-:Y:S01]  /*3db0*/  FSEL R92, R77, RZ, P3 ;  /* 0x000000ff4d5c7208 */ /* 0x000fe20001800000 */
[----:B------:R-:W-:Y:S01]  /*3dc0*/  FADD.FTZ R77, R91, -R0 ;  /* 0x800000005b4d7221 */ /* 0x000fe20000010000 */
[----:B------:R-:W-:Y:S01]  /*3dd0*/  FMUL.FTZ R0, R86, UR6 ;  /* 0x0000000656007c20 */ /* 0x000fe20008410000 */
[----:B------:R-:W-:Y:S01]  /*3de0*/  F2FP.F16.F32.PACK_AB R90, R85, R90 ;  /* 0x0000005a555a723e */ /* 0x000fe200000000ff */
[----:B------:R-:W-:Y:S01]  /*3df0*/  FFMA.FTZ R85, R212, R216, R73 ;  /* 0x000000d8d4557223 */ /* 0x000fe20000010049 */
[----:B------:R-:W-:Y:S01]  /*3e00*/  LOP3.LUT P1, RZ, R180, 0xff0000, RZ, 0xc0, !PT ;  /* 0x00ff0000b4ff7812 */ /* 0x000fe2000782c0ff */
[----:B------:R-:W-:Y:S01]  /*3e10*/  FMUL.FTZ R88, R87, UR6 ;  /* 0x0000000657587c20 */ /* 0x000fe20008410000 */
[----:B------:R-:W-:Y:S01]  /*3e20*/  F2FP.F16.F32.PACK_AB R91, R93, R84 ;  /* 0x000000545d5b723e */ /* 0x000fe200000000ff */
[----:B------:R-:W-:Y:S01]  /*3e30*/  FFMA.FTZ R84, R212, R77, R72 ;  /* 0x0000004dd4547223 */ /* 0x000fe20000010048 */
[----:B------:R-:W-:Y:S01]  /*3e40*/  LOP3.LUT P4, RZ, R160, 0xff0000, RZ, 0xc0, !PT ;  /* 0x00ff0000a0ff7812 */ /* 0x000fe2000788c0ff */
[----:B------:R-:W-:Y:S01]  /*3e50*/  FMUL.FTZ R76, R85, UR6 ;  /* 0x00000006554c7c20 */ /* 0x000fe20008410000 */
[----:B------:R-:W-:-:S02]  /*3e60*/  LOP3.LUT P3, RZ, R180, 0xff000000, RZ, 0xc0, !PT ;  /* 0xff000000b4ff7812 */ /* 0x000fc4000786c0ff */
[----:B------:R-:W-:Y:S02]  /*3e70*/  F2FP.F16.F32.PACK_AB R79, R92, R79 ;  /* 0x0000004f5c4f723e */ /* 0x000fe400000000ff */
[C---:B------:R-:W-:Y:S02]  /*3e80*/  FSEL R89, R0.reuse, RZ, P1 ;  /* 0x000000ff00597208 */ /* 0x040fe40000800000 */
[----:B------:R-:W-:Y:S01]  /*3e90*/  FSEL R77, R0, RZ, P4 ;  /* 0x000000ff004d7208 */ /* 0x000fe20002000000 */
[----:B------:R-:W-:Y:S01]  /*3ea0*/  FMUL.FTZ R0, R84, UR6 ;  /* 0x0000000654007c20 */ /* 0x000fe20008410000 */
[----:B------:R-:W-:Y:S02]  /*3eb0*/  LOP3.LUT P5, RZ, R180, 0xff00, RZ, 0xc0, !PT ;  /* 0x0000ff00b4ff7812 */ /* 0x000fe400078ac0ff */
[C---:B------:R-:W-:Y:S02]  /*3ec0*/  LOP3.LUT P1, RZ, R160.reuse, 0xff000000, RZ, 0xc0, !PT ;  /* 0xff000000a0ff7812 */ /* 0x040fe4000782c0ff */
[----:B------:R-:W-:-:S02]  /*3ed0*/  LOP3.LUT P4, RZ, R160, 0xff00, RZ, 0xc0, !PT ;  /* 0x0000ff00a0ff7812 */ /* 0x000fc4000788c0ff */
[----:B------:R-:W-:Y:S02]  /*3ee0*/  FSEL R92, R88, RZ, P3 ;  /* 0x000000ff585c7208 */ /* 0x000fe40001800000 */
[----:B------:R-:W-:Y:S02]  /*3ef0*/  LOP3.LUT P6, RZ, R180, 0xff, RZ, 0xc0, !PT ;  /* 0x000000ffb4ff7812 */ /* 0x000fe400078cc0ff */
[----:B------:R-:W-:Y:S02]  /*3f00*/  LOP3.LUT P3, RZ, R160, 0xff, RZ, 0xc0, !PT ;  /* 0x000000ffa0ff7812 */ /* 0x000fe4000786c0ff */
        /* <DEDUP_REMOVED lines=8> */
[----:B------:R-:W-:-:S07]  /*3f90*/  F2FP.F16.F32.PACK_AB R88, R93, R88 ;  /* 0x000000585d58723e */ /* 0x000fce00000000ff */
.L_x_3703:
        /* <DEDUP_REMOVED lines=62> */
[----:B------:R-:W-:Y:S01]  /*4380*/  F2FP.F16.F32.PACK_AB R79, R88, R79 ;  /* 0x0000004f584f723e */ /* 0x000fe200000000ff */
[----:B------:R-:W-:Y:S01]  /*4390*/  FMUL.FTZ R88, R87, UR6 ;  /* 0x0000000657587c20 */ /* 0x000fe20008410000 */
[----:B------:R-:W-:Y:S02]  /*43a0*/  LOP3.LUT P3, RZ, R177, 0xff00, RZ, 0xc0, !PT ;  /* 0x0000ff00b1ff7812 */ /* 0x000fe4000786c0ff */
[----:B------:R-:W-:Y:S02]  /*43b0*/  F2FP.F16.F32.PACK_AB R78, R77, R78 ;  /* 0x0000004e4d4e723e */ /* 0x000fe400000000ff */
[----:B------:R-:W-:Y:S02]  /*43c0*/  LOP3.LUT P5, RZ, R176, 0xff000000, RZ, 0xc0, !PT ;  /* 0xff000000b0ff7812 */ /* 0x000fe400078ac0ff */
[----:B------:R-:W-:Y:S01]  /*43d0*/  F2FP.F16.F32.PACK_AB R91, R84, R91 ;  /* 0x0000005b545b723e */ /* 0x000fe200000000ff */
        /* <DEDUP_REMOVED lines=12> */
[----:B------:R-:W-:Y:S02]  /*44a0*/  F2FP.F16.F32.PACK_AB R90, R95, R90 ;  /* 0x0000005a5f5a723e */ /* 0x000fe400000000ff */
[C---:B------:R-:W-:Y:S02]  /*44b0*/  FSEL R95, R76.reuse, RZ, P3 ;  /* 0x000000ff4c5f7208 */ /* 0x040fe40001800000 */
        /* <DEDUP_REMOVED lines=8> */
.L_x_3710:
        /* <DEDUP_REMOVED lines=55> */
[----:B------:R-:W-:-:S02]  /*48b0*/  F2FP.F16.F32.PACK_AB R91, R0, R91 ;  /* 0x0000005b005b723e */ /* 0x000fc400000000ff */
[C---:B------:R-:W-:Y:S02]  /*48c0*/  LOP3.LUT P6, RZ, R176.reuse, 0xff00, RZ, 0xc0, !PT ;  /* 0x0000ff00b0ff7812 */ /* 0x040fe400078cc0ff */
        /* <DEDUP_REMOVED lines=18> */
.L_x_3709:
        /* <DEDUP_REMOVED lines=48> */
[----:B------:R-:W-:Y:S01]  /*4cf0*/  F2FP.F16.F32.PACK_AB R79, R88, R79 ;  /* 0x0000004f584f723e */ /* 0x000fe200000000ff */
[----:B------:R-:W-:Y:S01]  /*4d00*/  FMUL.FTZ R88, R87, UR6 ;  /* 0x0000000657587c20 */ /* 0x000fe20008410000 */
[----:B------:R-:W-:Y:S02]  /*4d10*/  LOP3.LUT P3, RZ, R177, 0xff00, RZ, 0xc0, !PT ;  /* 0x0000ff00b1ff7812 */ /* 0x000fe4000786c0ff */
[----:B------:R-:W-:Y:S02]  /*4d20*/  F2FP.F16.F32.PACK_AB R78, R77, R78 ;  /* 0x0000004e4d4e723e */ /* 0x000fe400000000ff */
[----:B------:R-:W-:Y:S02]  /*4d30*/  LOP3.LUT P5, RZ, R176, 0xff000000, RZ, 0xc0, !PT ;  /* 0xff000000b0ff7812 */ /* 0x000fe400078ac0ff */
[----:B------:R-:W-:Y:S01]  /*4d40*/  F2FP.F16.F32.PACK_AB R91, R84, R91 ;  /* 0x0000005b545b723e */ /* 0x000fe200000000ff */
        /* <DEDUP_REMOVED lines=22> */
.L_x_3712:
        /* <DEDUP_REMOVED lines=75> */
.L_x_3708:
        /* <DEDUP_REMOVED lines=11> */
[C---:B------:R-:W-:Y:S01]  /*5410*/  FFMA.FTZ R82, R212.reuse, R245, R62 ;  /* 0x000000f5d4527223 */ /* 0x040fe2000001003e */
        /* <DEDUP_REMOVED lines=44> */
.L_x_3714:
        /* <DEDUP_REMOVED lines=54> */
.L_x_3713:
        /* <DEDUP_REMOVED lines=9> */
[C---:B0-----:R-:W-:Y:S01]  /*5ad0*/  FMUL.FTZ R83, R212.reuse, R111 ;  /* 0x0000006fd4537220 */ /* 0x041fe20000410000 */
[C---:B------:R-:W-:Y:S01]  /*5ae0*/  FMUL.FTZ R82, R212.reuse, R245 ;  /* 0x000000f5d4527220 */ /* 0x040fe20000410000 */
        /* <DEDUP_REMOVED lines=44> */
.L_x_3715:
        /* <DEDUP_REMOVED lines=52> */
[----:B------:R-:W-:-:S07]  /*60f0*/  F2FP.F16.F32.PACK_AB R88, R101, R88 ;  /* 0x000000586558723e */ /* 0x000fce00000000ff */
.L_x_3711:
        /* <DEDUP_REMOVED lines=87> */
.L_x_3718:
        /* <DEDUP_REMOVED lines=8> */
[----:B------:R-:W-:Y:S01]  /*66f0*/  FFMA.FTZ R122, R212, R122, R55 ;  /* 0x0000007ad47a7223 */ /* 0x000fe20000010037 */
[----:B------:R-:W-:Y:S01]  /*6700*/  FFMA.FTZ R116, R116, R225, R112 ;  /* 0x000000e174747223 */ /* 0x000fe20000010070 */
[----:B------:R-:W-:Y:S01]  /*6710*/  FFMA.FTZ R117, R212, R117, R54 ;  /* 0x00000075d4757223 */ /* 0x000fe20000010036 */
        /* <DEDUP_REMOVED lines=37> */
[----:B------:R-:W-:Y:S01]  /*6970*/  F2FP.F16.F32.PACK_AB R78, R77, R78 ;  /* 0x0000004e4d4e723e */ /* 0x000fe200000000ff */
[----:B------:R-:W-:Y:S01]  /*6980*/  FMUL.FTZ R234, R234, UR6 ;  /* 0x00000006eaea7c20 */ /* 0x000fe20008410000 */
[----:B------:R-:W-:Y:S01]  /*6990*/  FSEL R79, R117, RZ, P6 ;  /* 0x000000ff754f7208 */ /* 0x000fe20003000000 */
[----:B------:R-:W-:Y:S01]  /*69a0*/  FMUL.FTZ R247, R247, UR6 ;  /* 0x00000006f7f77c20 */ /* 0x000fe20008410000 */
[----:B------:R-:W-:-:S02]  /*69b0*/  LOP3.LUT P4, RZ, R172, 0xff000000, RZ, 0xc0, !PT ;  /* 0xff000000acff7812 */ /* 0x000fc4000788c0ff */
[----:B------:R-:W-:Y:S02]  /*69c0*/  FSEL R77, R249, RZ, P5 ;  /* 0x000000fff94d7208 */ /* 0x000fe40002800000 */
[----:B------:R-:W-:Y:S02]  /*69d0*/  LOP3.LUT P6, RZ, R173, 0xff00, RZ, 0xc0, !PT ;  /* 0x0000ff00adff7812 */ /* 0x000fe400078cc0ff */
[----:B------:R-:W-:Y:S02]  /*69e0*/  LOP3.LUT P5, RZ, R164, 0xff000000, RZ, 0xc0, !PT ;  /* 0xff000000a4ff7812 */ /* 0x000fe400078ac0ff */
        /* <DEDUP_REMOVED lines=9> */
[C---:B------:R-:W-:Y:S02]  /*6a80*/  FSEL R95, R234.reuse, RZ, P6 ;  /* 0x000000ffea5f7208 */ /* 0x040fe40003000000 */
        /* <DEDUP_REMOVED lines=9> */
.L_x_3717:
        /* <DEDUP_REMOVED lines=76> */
.L_x_3720:
[-CC-:B------:R-:W-:Y:S01]  /*6fe0*/  FFMA.FTZ R122, R122, R225.reuse, R112.reuse ;  /* 0x000000e17a7a7223 */ /* 0x180fe20000010070 */
[-CC-:B------:R-:W-:Y:S01]  /*6ff0*/  FFMA.FTZ R119, R119, R225.reuse, R112.reuse ;  /* 0x000000e177777223 */ /* 0x180fe20000010070 */
[----:B------:R-:W-:Y:S01]  /*7000*/  ISETP.GE.U32.AND P3, PT, R172, RZ, PT ;  /* 0x000000ffac00720c */ /* 0x000fe20003f66070 */
[-C--:B------:R-:W-:Y:S01]  /*7010*/  FFMA.FTZ R249, R249, R225.reuse, R112 ;  /* 0x000000e1f9f97223 */ /* 0x080fe20000010070 */
[----:B------:R-:W-:Y:S01]  /*7020*/  FADD.FTZ R121, R121, -R122 ;  /* 0x8000007a79797221 */ /* 0x000fe20000010000 */
[----:B------:R-:W-:Y:S01]  /*7030*/  FADD.FTZ R119, R100, -R119 ;  /* 0x8000007764777221 */ /* 0x000fe20000010000 */
[--C-:B------:R-:W-:Y:S01]  /*7040*/  FFMA.FTZ R117, R117, R225, R112.reuse ;  /* 0x000000e175757223 */ /* 0x100fe20000010070 */
        /* <DEDUP_REMOVED lines=68> */
.L_x_3716:
        /* <DEDUP_REMOVED lines=56> */
.L_x_3722:
        /* <DEDUP_REMOVED lines=54> */
.L_x_3721:
[----:B------:R-:W-:Y:S05]  /*7b70*/  @!P1 BRA `(.L_x_3723) ;  /* 0x0000000000d89947 */ /* 0x000fea0003800000 */
[-CC-:B------:R-:W-:Y:S01]  /*7b80*/  FFMA.FTZ R122, R122, R225.reuse, R112.reuse ;  /* 0x000000e17a7a7223 */ /* 0x180fe20000010070 */
[-CC-:B------:R-:W-:Y:S01]  /*7b90*/  FFMA.FTZ R117, R117, R225.reuse, R112.reuse ;  /* 0x000000e175757223 */ /* 0x180fe20000010070 */
[-C--:B------:R-:W-:Y:S01]  /*7ba0*/  FFMA.FTZ R247, R247, R225.reuse, R112 ;  /* 0x000000e1f7f77223 */ /* 0x080fe20000010070 */
[----:B------:R-:W-:Y:S01]  /*7bb0*/  ISETP.GE.U32.AND P3, PT, R172, RZ, PT ;  /* 0x000000ffac00720c */ /* 0x000fe20003f66070 */
[----:B0-----:R-:W-:Y:S01]  /*7bc0*/  FADD.FTZ R83, R121, -R122 ;  /* 0x8000007a79537221 */ /* 0x001fe20000010000 */
[----:B------:R-:W-:Y:S01]  /*7bd0*/  FADD.FTZ R117, R118, -R117 ;  /* 0x8000007576757221 */ /* 0x000fe20000010000 */
[--C-:B------:R-:W-:Y:S01]  /*7be0*/  FFMA.FTZ R249, R249, R225, R112.reuse ;  /* 0x000000e1f9f97223 */ /* 0x100fe20000010070 */
[----:B------:R-:W-:Y:S01]  /*7bf0*/  FADD.FTZ R247, R230, -R247 ;  /* 0x800000f7e6f77221 */ /* 0x000fe20000010000 */
[C---:B------:R-:W-:Y:S01]  /*7c00*/  FMUL.FTZ R83, R212.reuse, R83 ;  /* 0x00000053d4537220 */ /* 0x040fe20000410000 */
        /* <DEDUP_REMOVED lines=45> */
.L_x_3723:
        /* <DEDUP_REMOVED lines=53> */
.L_x_3719:
        /* <DEDUP_REMOVED lines=59> */
[----:B------:R-:W-:Y:S01]  /*85e0*/  F2FP.F16.F32.PACK_AB R91, R88, R91 ;  /* 0x0000005b585b723e */ /* 0x000fe200000000ff */
[----:B------:R-:W-:Y:S01]  /*85f0*/  FMUL.FTZ R88, R87, UR6 ;  /* 0x0000000657587c20 */ /* 0x000fe20008410000 */
[----:B------:R-:W-:-:S02]  /*8600*/  LOP3.LUT P2, RZ, R170, 0xff0000, RZ, 0xc0, !PT ;  /* 0x00ff0000aaff7812 */ /* 0x000fc4000784c0ff */
[----:B------:R-:W-:Y:S02]  /*8610*/  LOP3.LUT P4, RZ, R166, 0xff0000, RZ, 0xc0, !PT ;  /* 0x00ff0000a6ff7812 */ /* 0x000fe4000788c0ff */
[----:B------:R-:W-:Y:S02]  /*8620*/  LOP3.LUT P3, RZ, R170, 0xff000000, RZ, 0xc0, !PT ;  /* 0xff000000aaff7812 */ /* 0x000fe4000786c0ff */
[----:B------:R-:W-:Y:S01]  /*8630*/  F2FP.F16.F32.PACK_AB R79, R76, R79 ;  /* 0x0000004f4c4f723e */ /* 0x000fe200000000ff */
[----:B------:R-:W-:Y:S01]  /*8640*/  FMUL.FTZ R76, R85, UR6 ;  /* 0x00000006554c7c20 */ /* 0x000fe20008410000 */
[----:B------:R-:W-:Y:S02]  /*8650*/  F2FP.F16.F32.PACK_AB R78, R89, R78 ;  /* 0x0000004e594e723e */ /* 0x000fe400000000ff */
[----:B------:R-:W-:Y:S02]  /*8660*/  F2FP.F16.F32.PACK_AB R90, R77, R90 ;  /* 0x0000005a4d5a723e */ /* 0x000fe400000000ff */
        /* <DEDUP_REMOVED lines=19> */
.L_x_3726:
        /* <DEDUP_REMOVED lines=42> */
[----:B------:R-:W-:Y:S01]  /*8a40*/  FFMA.FTZ R102, R212, R102, R49 ;  /* 0x00000066d4667223 */ /* 0x000fe20000010031 */
        /* <DEDUP_REMOVED lines=10> */
[----:B------:R-:W-:Y:S02]  /*8af0*/  F2FP.F16.F32.PACK_AB R91, R0, R91 ;  /* 0x0000005b005b723e */ /* 0x000fe400000000ff */
[----:B------:R-:W-:Y:S02]  /*8b00*/  F2FP.F16.F32.PACK_AB R78, R89, R78 ;  /* 0x0000004e594e723e */ /* 0x000fe400000000ff */
[----:B------:R-:W-:-:S02]  /*8b10*/  F2FP.F16.F32.PACK_AB R90, R77, R90 ;  /* 0x0000005a4d5a723e */ /* 0x000fc400000000ff */
        /* <DEDUP_REMOVED lines=19> */
.L_x_3725:
        /* <DEDUP_REMOVED lines=76> */
.L_x_3728:
        /* <DEDUP_REMOVED lines=52> */
[----:B------:R-:W-:Y:S02]  /*9450*/  F2FP.F16.F32.PACK_AB R91, R0, R91 ;  /* 0x0000005b005b723e */ /* 0x000fe400000000ff */
[----:B------:R-:W-:Y:S02]  /*9460*/  F2FP.F16.F32.PACK_AB R90, R77, R90 ;  /* 0x0000005a4d5a723e */ /* 0x000fe400000000ff */
        /* <DEDUP_REMOVED lines=9> */
[----:B------:R-:W-:Y:S02]  /*9500*/  F2FP.F16.F32.PACK_AB R79, R76, R79 ;  /* 0x0000004f4c4f723e */ /* 0x000fe400000000ff */
[----:B------:R-:W-:Y:S02]  /*9510*/  FSEL R95, R125, RZ, P4 ;  /* 0x000000ff7d5f7208 */ /* 0x000fe40002000000 */
[----:B------:R-:W-:Y:S02]  /*9520*/  FSEL R94, R129, RZ, P6 ;  /* 0x000000ff815e7208 */ /* 0x000fe40003000000 */
        /* <DEDUP_REMOVED lines=9> */
.L_x_3724:
        /* <DEDUP_REMOVED lines=56> */
.L_x_3730:
        /* <DEDUP_REMOVED lines=54> */
.L_x_3729:
[----:B------:R-:W-:Y:S05]  /*9ca0*/  @!P1 BRA `(.L_x_3731) ;  /* 0x0000000000d89947 */ /* 0x000fea0003800000 */
[-CC-:B------:R-:W-:Y:S01]  /*9cb0*/  FFMA.FTZ R110, R110, R225.reuse, R112.reuse ;  /* 0x000000e16e6e7223 */ /* 0x180fe20000010070 */
[-CC-:B------:R-:W-:Y:S01]  /*9cc0*/  FFMA.FTZ R130, R130, R225.reuse, R112.reuse ;  /* 0x000000e182827223 */ /* 0x180fe20000010070 */
[-C--:B------:R-:W-:Y:S01]  /*9cd0*/  FFMA.FTZ R124, R124, R225.reuse, R112 ;  /* 0x000000e17c7c7223 */ /* 0x080fe20000010070 */
[----:B------:R-:W-:Y:S01]  /*9ce0*/  ISETP.GE.U32.AND P2, PT, R170, RZ, PT ;  /* 0x000000ffaa00720c */ /* 0x000fe20003f46070 */
[----:B0-----:R-:W-:Y:S01]  /*9cf0*/  FADD.FTZ R83, R131, -R110 ;  /* 0x8000006e83537221 */ /* 0x001fe20000010000 */
[----:B------:R-:W-:Y:S01]  /*9d00*/  FADD.FTZ R223, R223, -R130 ;  /* 0x80000082dfdf7221 */ /* 0x000fe20000010000 */
[-CC-:B------:R-:W-:Y:S01]  /*9d10*/  FFMA.FTZ R102, R102, R225.reuse, R112.reuse ;  /* 0x000000e166667223 */ /* 0x180fe20000010070 */
[--C-:B------:R-:W-:Y:S01]  /*9d20*/  FFMA.FTZ R126, R126, R225, R112.reuse ;  /* 0x000000e17e7e7223 */ /* 0x100fe20000010070 */
[----:B------:R-:W-:Y:S01]  /*9d30*/  FMUL.FTZ R83, R212, R83 ;  /* 0x00000053d4537220 */ /* 0x000fe20000410000 */
[-CC-:B------:R-:W-:Y:S01]  /*9d40*/  FFMA.FTZ R108, R108, R225.reuse, R112.reuse ;  /* 0x000000e16c6c7223 */ /* 0x180fe20000010070 */
[----:B------:R-:W-:Y:S01]  /*9d50*/  FFMA.FTZ R128, R128, R225, R112 ;  /* 0x000000e180807223 */ /* 0x000fe20000010070 */
        /* <DEDUP_REMOVED lines=43> */
.L_x_3731:
        /* <DEDUP_REMOVED lines=52> */
[----:B------:R-:W-:-:S07]  /*a350*/  F2FP.F16.F32.PACK_AB R88, R125, R88 ;  /* 0x000000587d58723e */ /* 0x000fce00000000ff */
.L_x_3727:
        /* <DEDUP_REMOVED lines=14> */
.L_x_3698:
        /* <DEDUP_REMOVED lines=63> */
.L_x_3697:
[----:B------:R-:W-:Y:S05]  /*a830*/  BSYNC B0 ;  /* 0x0000000000007941 */ /* 0x000fea0003800000 */
.L_x_3696:
        /* <DEDUP_REMOVED lines=36> */
[----:B-----5:R-:W-:-:S03]  /*aa80*/  FADD.FTZ R16, R16, R33 ;  /* 0x0000002110107221 */ /* 0x020fc60000010000 */
[----:B------:R-:W5:Y:S01]  /*aa90*/  LDS R27, [R17+0xe00] ;  /* 0x000e0000111b7984 */ /* 0x000f620000000800 */
[----:B0-----:R-:W-:-:S03]  /*aaa0*/  FADD.FTZ R18, RZ, R18 ;  /* 0x00000012ff127221 */ /* 0x001fc60000010000 */
[----:B------:R-:W0:Y:S01]  /*aab0*/  LDS R40, [R17+0x1e00] ;  /* 0x001e000011287984 */ /* 0x000e220000000800 */
[----:B--2---:R-:W-:-:S03]  /*aac0*/  FADD.FTZ R18, R18, R35 ;  /* 0x0000002312127221 */ /* 0x004fc60000010000 */
[----:B------:R-:W2:Y:S01]  /*aad0*/  LDS R42, [R17+0x2000] ;  /* 0x00200000112a7984 */ /* 0x000ea20000000800 */
[----:B------:R-:W-:-:S03]  /*aae0*/  FADD.FTZ R19, RZ, R19 ;  /* 0x00000013ff137221 */ /* 0x000fc60000010000 */
[----:B------:R-:W2:Y:S01]  /*aaf0*/  LDS R49, [R17+0x2200] ;  /* 0x0022000011317984 */ /* 0x000ea20000000800 */
[----:B------:R-:W-:-:S03]  /*ab00*/  FADD.FTZ R19, R19, R32 ;  /* 0x0000002013137221 */ /* 0x000fc60000010000 */
[----:B------:R-:W2:Y:S01]  /*ab10*/  LDS R51, [R17+0x2400] ;  /* 0x0024000011337984 */ /* 0x000ea20000000800 */
[----:B------:R-:W-:-:S03]  /*ab20*/  FADD.FTZ R24, RZ, R24 ;  /* 0x00000018ff187221 */ /* 0x000fc60000010000 */
[----:B------:R-:W2:Y:S01]  /*ab30*/  LDS R50, [R17+0x2600] ;  /* 0x0026000011327984 */ /* 0x000ea20000000800 */
[----:B------:R-:W-:-:S03]  /*ab40*/  FADD.FTZ R24, R24, R41 ;  /* 0x0000002918187221 */ /* 0x000fc60000010000 */
[----:B------:R-:W2:Y:S01]  /*ab50*/  LDS R57, [R17+0x2800] ;  /* 0x0028000011397984 */ /* 0x000ea20000000800 */
[----:B------:R-:W-:-:S03]  /*ab60*/  FADD.FTZ R25, RZ, R25 ;  /* 0x00000019ff197221 */ /* 0x000fc60000010000 */
[----:B------:R-:W2:Y:S01]  /*ab70*/  LDS R56, [R17+0x2a00] ;  /* 0x002a000011387984 */ /* 0x000ea20000000800 */
[----:B-1----:R-:W-:-:S03]  /*ab80*/  FADD.FTZ R25, R25, R34 ;  /* 0x0000002219197221 */ /* 0x002fc60000010000 */
[----:B------:R-:W1:Y:S01]  /*ab90*/  LDS R59, [R17+0x2c00] ;  /* 0x002c0000113b7984 */ /* 0x000e620000000800 */
[----:B---3--:R-:W-:-:S03]  /*aba0*/  FADD.FTZ R26, RZ, R26 ;  /* 0x0000001aff1a7221 */ /* 0x008fc60000010000 */
[----:B------:R-:W3:Y:S01]  /*abb0*/  LDS R58, [R17+0x2e00] ;  /* 0x002e0000113a7984 */ /* 0x000ee20000000800 */
[----:B----4-:R-:W-:-:S03]  /*abc0*/  FADD.FTZ R26, R26, R43 ;  /* 0x0000002b1a1a7221 */ /* 0x010fc60000010000 */
[----:B------:R-:W-:Y:S01]  /*abd0*/  LDS R60, [R17+0x3000] ;  /* 0x00300000113c7984 */ /* 0x000fe20000000800 */
[----:B-----5:R-:W-:-:S03]  /*abe0*/  FADD.FTZ R27, RZ, R27 ;  /* 0x0000001bff1b7221 */ /* 0x020fc60000010000 */
[----:B------:R-:W4:Y:S01]  /*abf0*/  LDS R61, [R17+0x3200] ;  /* 0x00320000113d7984 */ /* 0x000f220000000800 */
[----:B0-----:R-:W-:-:S03]  /*ac00*/  FADD.FTZ R27, R27, R40 ;  /* 0x000000281b1b7221 */ /* 0x001fc60000010000 */
[----:B------:R-:W0:Y:S01]  /*ac10*/  LDS R63, [R17+0x3400] ;  /* 0x00340000113f7984 */ /* 0x000e220000000800 */
[----:B--2---:R-:W-:-:S03]  /*ac20*/  FADD.FTZ R3, R3, R42 ;  /* 0x0000002a03037221 */ /* 0x004fc60000010000 */
[----:B------:R-:W2:Y:S01]  /*ac30*/  LDS R62, [R17+0x3600] ;  /* 0x00360000113e7984 */ /* 0x000ea20000000800 */
        /* <DEDUP_REMOVED lines=13> */
[----:B0-----:R-:W-:Y:S01]  /*ad10*/  FADD.FTZ R63, R18, R63 ;  /* 0x0000003f123f7221 */ /* 0x001fe20000010000 */
[----:B--2---:R-:W-:Y:S01]  /*ad20*/  FADD.FTZ R19, R19, R62 ;  /* 0x0000003e13137221 */ /* 0x004fe20000010000 */
[----:B------:R-:W-:Y:S01]  /*ad30*/  STS.128 [R0], R44 ;  /* 0x0000002c00007388 */ /* 0x000fe20000000c00 */
[----:B-----5:R-:W-:-:S03]  /*ad40*/  FADD.FTZ R65, R24, R65 ;  /* 0x0000004118417221 */ /* 0x020fc60000010000 */
[----:B------:R-:W-:Y:S01]  /*ad50*/  STS.128 [R0+0x10], R52 ;  /* 0x0000103400007388 */ /* 0x000fe20000000c00 */
[----:B------:R-:W-:-:S03]  /*ad60*/  FADD.FTZ R25, R25, R64 ;  /* 0x0000004019197221 */ /* 0x000fc60000010000 */
[----:B------:R-:W-:Y:S01]  /*ad70*/  STS.128 [R0+0x400], R20 ;  /* 0x0004001400007388 */ /* 0x000fe20000000c00 */
[----:B------:R-:W-:-:S03]  /*ad80*/  FADD.FTZ R67, R26, R67 ;  /* 0x000000431a437221 */ /* 0x000fc60000010000 */
[----:B------:R-:W-:Y:S01]  /*ad90*/  STS.128 [R0+0x410], R28 ;  /* 0x0004101c00007388 */ /* 0x000fe20000000c00 */
[----:B------:R-:W-:-:S03]  /*ada0*/  FADD.FTZ R27, R27, R66 ;  /* 0x000000421b1b7221 */ /* 0x000fc60000010000 */
[----:B------:R0:W-:Y:S04]  /*adb0*/  STS.128 [R0+0x800], R4 ;  /* 0x0008000400007388 */ /* 0x0001e80000000c00 */
[----:B------:R-:W-:Y:S04]  /*adc0*/  STS.128 [R0+0x810], R36 ;  /* 0x0008102400007388 */ /* 0x000fe80000000c00 */
[----:B------:R-:W-:Y:S04]  /*add0*/  STS.128 [R0+0xc00], R8 ;  /* 0x000c000800007388 */ /* 0x000fe80000000c00 */
[----:B------:R-:W-:Y:S01]  /*ade0*/  STS.128 [R0+0xc10], R12 ;  /* 0x000c100c00007388 */ /* 0x000fe20000000c00 */
[----:B------:R-:W-:Y:S01]  /*adf0*/  BAR.SYNC.DEFER_BLOCKING 0x0 ;  /* 0x0000000000007b1d */ /* 0x000fe20000010000 */
[----:B0-----:R-:W-:-:S07]  /*ae00*/  FADD.FTZ R7, R3, R60 ;  /* 0x0000003c03077221 */ /* 0x001fce0000010000 */
[----:B------:R-:W0:Y:S01]  /*ae10*/  LDC R5, c[0x0][0x388] ;  /* 0x0000e200ff057b82 */ /* 0x000e220000000800 */
[----:B------:R-:W1:Y:S04]  /*ae20*/  LDS R48, [R17] ;  /* 0x0000000011307984 */ /* 0x000e680000000800 */
[----:B------:R-:W2:Y:S01]  /*ae30*/  LDS R68, [R17+0x200] ;  /* 0x0002000011447984 */ /* 0x000ea20000000800 */
[----:B0-----:R-:W-:-:S03]  /*ae40*/  IMAD R3, R5, UR10, RZ ;  /* 0x0000000a05037c24 */ /* 0x001fc6000f8e02ff */
[----:B------:R-:W0:Y:S02]  /*ae50*/  LDS R21, [R17+0x1000] ;  /* 0x0010000011157984 */ /* 0x000e240000000800 */
[----:B------:R-:W-:Y:S02]  /*ae60*/  IADD3 R2, P0, PT, R3, R2, RZ ;  /* 0x0000000203027210 */ /* 0x000fe40007f1e0ff */
[----:B------:R-:W3:Y:S02]  /*ae70*/  LDS R23, [R17+0x1200] ;  /* 0x0012000011177984 */ /* 0x000ee40000000800 */
[----:B------:R-:W-:Y:S02]  /*ae80*/  IADD3.X R3, PT, PT, RZ, RZ, RZ, P0, !PT ;  /* 0x000000ffff037210 */ /* 0x000fe400007fe4ff */
[----:B------:R-:W4:Y:S02]  /*ae90*/  LDS R4, [R17+0x2000] ;  /* 0x0020000011047984 */ /* 0x000f240000000800 */
[----:B------:R-:W-:-:S02]  /*aea0*/  SHF.L.U64.HI R26, R2, 0x2, R3 ;  /* 0x00000002021a7819 */ /* 0x000fc40000010203 */
[----:B------:R-:W5:Y:S04]  /*aeb0*/  LDS R8, [R17+0x2200] ;  /* 0x0022000011087984 */ /* 0x000f680000000800 */
[----:B------:R-:W5:Y:S04]  /*aec0*/  LDS R9, [R17+0x3000] ;  /* 0x0030000011097984 */ /* 0x000f680000000800 */
[----:B------:R-:W5:Y:S04]  /*aed0*/  LDS R0, [R17+0x400] ;  /* 0x0004000011007984 */ /* 0x000f680000000800 */
[----:B------:R-:W5:Y:S04]  /*aee0*/  LDS R6, [R17+0x600] ;  /* 0x0006000011067984 */ /* 0x000f680000000800 */
[----:B------:R-:W5:Y:S01]  /*aef0*/  LDS R13, [R17+0x1400] ;  /* 0x00140000110d7984 */ /* 0x000f620000000800 */
[----:B-1----:R-:W-:-:S03]  /*af00*/  FADD.FTZ R48, RZ, R48 ;  /* 0x00000030ff307221 */ /* 0x002fc60000010000 */
[----:B------:R-:W1:Y:S01]  /*af10*/  LDS R15, [R17+0x1600] ;  /* 0x00160000110f7984 */ /* 0x000e620000000800 */
[----:B--2---:R-:W-:-:S03]  /*af20*/  FADD.FTZ R68, RZ, R68 ;  /* 0x00000044ff447221 */ /* 0x004fc60000010000 */
[----:B------:R-:W2:Y:S01]  /*af30*/  LDS R20, [R17+0x3200] ;  /* 0x0032000011147984 */ /* 0x000ea20000000800 */
[----:B0-----:R-:W-:-:S03]  /*af40*/  FADD.FTZ R21, R48, R21 ;  /* 0x0000001530157221 */ /* 0x001fc60000010000 */
[----:B------:R-:W0:Y:S01]  /*af50*/  LDS R29, [R17+0x2400] ;  /* 0x00240000111d7984 */ /* 0x000e220000000800 */
[----:B---3--:R-:W-:-:S03]  /*af60*/  FADD.FTZ R23, R68, R23 ;  /* 0x0000001744177221 */ /* 0x008fc60000010000 */
[----:B------:R-:W3:Y:S01]  /*af70*/  LDS R10, [R17+0xc00] ;  /* 0x000c0000110a7984 */ /* 0x000ee20000000800 */
[----:B----4-:R-:W-:-:S03]  /*af80*/  FADD.FTZ R4, R21, R4 ;  /* 0x0000000415047221 */ /* 0x010fc60000010000 */
[----:B------:R-:W4:Y:S01]  /*af90*/  LDS R31, [R17+0x2600] ;  /* 0x00260000111f7984 */ /* 0x000f220000000800 */
[----:B-----5:R-:W-:-:S03]  /*afa0*/  FADD.FTZ R5, R23, R8 ;  /* 0x0000000817057221 */ /* 0x020fc60000010000 */
[----:B------:R-:W-:Y:S01]  /*afb0*/  LDS R21, [R17+0x1800] ;  /* 0x0018000011157984 */ /* 0x000fe20000000800 */
[----:B------:R-:W-:-:S03]  /*afc0*/  FADD.FTZ R37, R4, R9 ;  /* 0x0000000904257221 */ /* 0x000fc60000010000 */
[----:B------:R-:W5:Y:S01]  /*afd0*/  LDS R8, [R17+0x800] ;  /* 0x0008000011087984 */ /* 0x000f620000000800 */
[----:B------:R-:W-:Y:S01]  /*afe0*/  SHF.L.U32 R4, R2, 0x2, RZ ;  /* 0x0000000202047819 */ /* 0x000fe200000006ff */
[----:B------:R-:W-:Y:S02]  /*aff0*/  FADD.FTZ R0, RZ, R0 ;  /* 0x00000000ff007221 */ /* 0x000fe40000010000 */
[----:B------:R-:W5:Y:S01]  /*b000*/  LDS R9, [R17+0xa00] ;  /* 0x000a000011097984 */ /* 0x000f620000000800 */
[C---:B------:R-:W-:Y:S01]  /*b010*/  IADD3 R2, P0, PT, R4.reuse, UR18, RZ ;  /* 0x0000001204027c10 */ /* 0x040fe2000ff1e0ff */
[----:B------:R-:W-:Y:S02]  /*b020*/  FADD.FTZ R6, RZ, R6 ;  /* 0x00000006ff067221 */ /* 0x000fe40000010000 */
[----:B------:R-:W5:Y:S01]  /*b030*/  LDS R12, [R17+0x1a00] ;  /* 0x001a0000110c7984 */ /* 0x000f620000000800 */
[----:B------:R-:W-:Y:S01]  /*b040*/  IADD3 R4, P1, PT, R4, UR16, RZ ;  /* 0x0000001004047c10 */ /* 0x000fe2000ff3e0ff */
[----:B------:R-:W-:-:S02]  /*b050*/  FADD.FTZ R0, R0, R13 ;  /* 0x0000000d00007221 */ /* 0x000fc40000010000 */
[----:B------:R-:W5:Y:S01]  /*b060*/  LDS R11, [R17+0xe00] ;  /* 0x000e0000110b7984 */ /* 0x000f620000000800 */
[----:B------:R-:W-:-:S03]  /*b070*/  IADD3.X R3, PT, PT, R26, UR19, RZ, P0, !PT ;  /* 0x000000131a037c10 */ /* 0x000fc600087fe4ff */
[----:B------:R-:W5:Y:S01]  /*b080*/  LDS R41, [R17+0x3400] ;  /* 0x0034000011297984 */ /* 0x000f620000000800 */
[----:B-1----:R-:W-:-:S03]  /*b090*/  FADD.FTZ R6, R6, R15 ;  /* 0x0000000f06067221 */ /* 0x002fc60000010000 */
[----:B------:R-:W1:Y:S01]  /*b0a0*/  LDS R33, [R17+0x2800] ;  /* 0x0028000011217984 */ /* 0x000e620000000800 */
[----:B--2---:R-:W-:Y:S01]  /*b0b0*/  FADD.FTZ R39, R5, R20 ;  /* 0x0000001405277221 */ /* 0x004fe20000010000 */
[----:B------:R-:W-:Y:S02]  /*b0c0*/  IADD3.X R5, PT, PT, R26, UR17, RZ, P1, !PT ;  /* 0x000000111a057c10 */ /* 0x000fe40008ffe4ff */
[----:B------:R-:W2:Y:S01]  /*b0d0*/  LDS R23, [R17+0x1c00] ;  /* 0x001c000011177984 */ /* 0x000ea20000000800 */
[----:B0-----:R-:W-:-:S03]  /*b0e0*/  FADD.FTZ R0, R0, R29 ;  /* 0x0000001d00007221 */ /* 0x001fc60000010000 */
[----:B------:R-:W0:Y:S01]  /*b0f0*/  LDS R43, [R17+0x3600] ;  /* 0x00360000112b7984 */ /* 0x000e220000000800 */
[----:B---3--:R-:W-:-:S03]  /*b100*/  FADD.FTZ R10, RZ, R10 ;  /* 0x0000000aff0a7221 */ /* 0x008fc60000010000 */
[----:B------:R-:W3:Y:S01]  /*b110*/  LDS R16, [R17+0x2a00] ;  /* 0x002a000011107984 */ /* 0x000ee20000000800 */
[----:B----4-:R-:W-:-:S03]  /*b120*/  FADD.FTZ R6, R6, R31 ;  /* 0x0000001f06067221 */ /* 0x010fc60000010000 */
[----:B------:R-:W4:Y:S04]  /*b130*/  LDS R14, [R17+0x1e00] ;  /* 0x001e0000110e7984 */ /* 0x000f280000000800 */
[----:B------:R-:W4:Y:S01]  /*b140*/  LDS R45, [R17+0x3800] ;  /* 0x00380000112d7984 */ /* 0x000f220000000800 */
[----:B-----5:R-:W-:-:S03]  /*b150*/  FADD.FTZ R8, RZ, R8 ;  /* 0x00000008ff087221 */ /* 0x020fc60000010000 */
[----:B------:R-:W5:Y:S01]  /*b160*/  LDS R35, [R17+0x2c00] ;  /* 0x002c000011237984 */ /* 0x000f620000000800 */
[----:B------:R-:W-:Y:S01]  /*b170*/  FADD.FTZ R9, RZ, R9 ;  /* 0x00000009ff097221 */ /* 0x000fe20000010000 */
[----:B------:R-:W-:Y:S02]  /*b180*/  FADD.FTZ R8, R8, R21 ;  /* 0x0000001508087221 */ /* 0x000fe40000010000 */
[----:B------:R-:W5:Y:S01]  /*b190*/  LDS R22, [R17+0x3a00] ;  /* 0x003a000011167984 */ /* 0x000f620000000800 */
[----:B------:R-:W-:-:S03]  /*b1a0*/  FADD.FTZ R9, R9, R12 ;  /* 0x0000000c09097221 */ /* 0x000fc60000010000 */
[----:B------:R-:W5:Y:S01]  /*b1b0*/  LDS R18, [R17+0x2e00] ;  /* 0x002e000011127984 */ /* 0x000f620000000800 */
[----:B------:R-:W-:-:S03]  /*b1c0*/  FADD.FTZ R11, RZ, R11 ;  /* 0x0000000bff0b7221 */ /* 0x000fc60000010000 */
[----:B------:R-:W5:Y:S01]  /*b1d0*/  LDS R47, [R17+0x3c00] ;  /* 0x003c0000112f7984 */ /* 0x000f620000000800 */
[----:B------:R-:W-:-:S03]  /*b1e0*/  FADD.FTZ R41, R0, R41 ;  /* 0x0000002900297221 */ /* 0x000fc60000010000 */
[----:B------:R-:W5:Y:S01]  /*b1f0*/  LDS R24, [R17+0x3e00] ;  /* 0x003e000011187984 */ /* 0x000f620000000800 */
[----:B-1----:R-:W-:Y:S01]  /*b200*/  FADD.FTZ R8, R8, R33 ;  /* 0x0000002108087221 */ /* 0x002fe20000010000 */
[----:B--2---:R-:W-:Y:S02]  /*b210*/  FADD.FTZ R10, R10, R23 ;  /* 0x000000170a0a7221 */ /* 0x004fe40000010000 */
        /* <DEDUP_REMOVED lines=26> */
.L_x_3699:
        /* <DEDUP_REMOVED lines=8> */
.L_x_3734:
[----:B------:R-:W-:Y:S05]  /*b440*/  BSYNC B2 ;  /* 0x0000000000027941 */ /* 0x000fea0003800000 */
.L_x_3733:
        /* <DEDUP_REMOVED lines=8> */
.L_x_3735:
[----:B------:R-:W-:-:S05]  /*b4d0*/  FADD.FTZ R95, R90, R95 ;  /* 0x0000005f5a5f7221 */ /* 0x000fca0000010000 */
[----:B------:R-:W-:Y:S01]  /*b4e0*/  MOV R235, R95 ;  /* 0x0000005f00eb7202 */ /* 0x000fe20000000f00 */
[----:B------:R-:W-:Y:S01]  /*b4f0*/  HFMA2 R134, -RZ, RZ, 0, 1.1920928955078125e-07 ;  /* 0x00000002ff867431 */ /* 0x000fe200000001ff */
[----:B------:R-:W-:-:S07]  /*b500*/  MOV R225, R132 ;  /* 0x0000008400e17202 */ /* 0x000fce0000000f00 */
[----:B------:R-:W-:Y:S05]  /*b510*/  WARPSYNC.COLLECTIVE R120, `(.L_x_3736) ;  /* 0x0000000078087348 */ /* 0x000fea0003c00000 */
[----:B------:R0:W1:Y:S02]  /*b520*/  SHFL.BFLY P4, R132, R235, R134, R237 ;  /* 0x0c000086eb847389 */ /* 0x00006400000800ed */
[----:B01----:R-:W-:Y:S05]  /*b530*/  ENDCOLLECTIVE ;  /* 0x000000000000791b */ /* 0x003fea0003800000 */
.L_x_3736:
[----:B------:R-:W-:-:S05]  /*b540*/  FADD.FTZ R225, R96, R225 ;  /* 0x000000e160e17221 */ /* 0x000fca0000010000 */
[----:B------:R-:W-:Y:S02]  /*b550*/  MOV R235, R225 ;  /* 0x000000e100eb7202 */ /* 0x000fe40000000f00 */
[----:B------:R-:W-:-:S07]  /*b560*/  MOV R112, R132 ;  /* 0x0000008400707202 */ /* 0x000fce0000000f00 */
[----:B------:R-:W-:Y:S05]  /*b570*/  WARPSYNC.COLLECTIVE R120, `(.L_x_3737) ;  /* 0x0000000078087348 */ /* 0x000fea0003c00000 */
[----:B------:R0:W1:Y:S02]  /*b580*/  SHFL.BFLY P4, R132, R235, R134, R237 ;  /* 0x0c000086eb847389 */ /* 0x00006400000800ed */
[----:B01----:R-:W-:Y:S05]  /*b590*/  ENDCOLLECTIVE ;  /* 0x000000000000791b */ /* 0x003fea0003800000 */
.L_x_3737:
[----:B------:R-:W-:-:S05]  /*b5a0*/  FADD.FTZ R112, R95, R112 ;  /* 0x000000705f707221 */ /* 0x000fca0000010000 */
[----:B------:R-:W-:Y:S01]  /*b5b0*/  MOV R235, R112 ;  /* 0x0000007000eb7202 */ /* 0x000fe20000000f00 */
[----:B------:R-:W-:Y:S01]  /*b5c0*/  HFMA2 R134, -RZ, RZ, 0, 2.384185791015625e-07 ;  /* 0x00000004ff867431 */ /* 0x000fe200000001ff */
[----:B------:R-:W-:-:S07]  /*b5d0*/  MOV R114, R132 ;  /* 0x0000008400727202 */ /* 0x000fce0000000f00 */
[----:B------:R-:W-:Y:S05]  /*b5e0*/  WARPSYNC.COLLECTIVE R120, `(.L_x_3738) ;  /* 0x0000000078087348 */ /* 0x000fea0003c00000 */
[----:B------:R0:W1:Y:S02]  /*b5f0*/  SHFL.BFLY P4, R132, R235, R134, R237 ;  /* 0x0c000086eb847389 */ /* 0x00006400000800ed */
[----:B01----:R-:W-:Y:S05]  /*b600*/  ENDCOLLECTIVE ;  /* 0x000000000000791b */ /* 0x003fea0003800000 */
.L_x_3738:
[----:B------:R-:W-:-:S05]  /*b610*/  FADD.FTZ R114, R225, R114 ;  /* 0x00000072e1727221 */ /* 0x000fca0000010000 */
[----:B------:R-:W-:Y:S02]  /*b620*/  MOV R235, R114 ;  /* 0x0000007200eb7202 */ /* 0x000fe40000000f00 */
[----:B------:R-:W-:-:S07]  /*b630*/  MOV R231, R132 ;  /* 0x0000008400e77202 */ /* 0x000fce0000000f00 */
[----:B------:R-:W-:Y:S05]  /*b640*/  WARPSYNC.COLLECTIVE R120, `(.L_x_3739) ;  /* 0x0000000078087348 */ /* 0x000fea0003c00000 */
[----:B------:R0:W1:Y:S02]  /*b650*/  SHFL.BFLY P4, R132, R235, R134, R237 ;  /* 0x0c000086eb847389 */ /* 0x00006400000800ed */
[----:B01----:R-:W-:Y:S05]  /*b660*/  ENDCOLLECTIVE ;  /* 0x000000000000791b */ /* 0x003fea0003800000 */
.L_x_3739:
[----:B------:R-:W-:-:S05]  /*b670*/  FADD.FTZ R231, R112, R231 ;  /* 0x000000e770e77221 */ /* 0x000fca0000010000 */
[----:B------:R-:W-:Y:S01]  /*b680*/  MOV R235, R231 ;  /* 0x000000e700eb7202 */ /* 0x000fe20000000f00 */
[----:B------:R-:W-:Y:S01]  /*b690*/  HFMA2 R134, -RZ, RZ, 0, 4.76837158203125e-07 ;  /* 0x00000008ff867431 */ /* 0x000fe200000001ff */
[----:B------:R-:W-:-:S07]  /*b6a0*/  MOV R233, R132 ;  /* 0x0000008400e97202 */ /* 0x000fce0000000f00 */
[----:B------:R-:W-:Y:S05]  /*b6b0*/  WARPSYNC.COLLECTIVE R120, `(.L_x_3740) ;  /* 0x0000000078087348 */ /* 0x000fea0003c00000 */
[----:B------:R0:W1:Y:S02]  /*b6c0*/  SHFL.BFLY P4, R132, R235, R134, R237 ;  /* 0x0c000086eb847389 */ /* 0x00006400000800ed */
[----:B01----:R-:W-:Y:S05]  /*b6d0*/  ENDCOLLECTIVE ;  /* 0x000000000000791b */ /* 0x003fea0003800000 */
.L_x_3740:
[----:B------:R-:W-:-:S05]  /*b6e0*/  FADD.FTZ R233, R114, R233 ;  /* 0x000000e972e97221 */ /* 0x000fca0000010000 */
[----:B------:R-:W-:Y:S02]  /*b6f0*/  MOV R235, R233 ;  /* 0x000000e900eb7202 */ /* 0x000fe40000000f00 */
[----:B------:R-:W-:-:S07]  /*b700*/  MOV R90, R132 ;  /* 0x00000084005a7202 */ /* 0x000fce0000000f00 */
[----:B------:R-:W-:Y:S05]  /*b710*/  WARPSYNC.COLLECTIVE R120, `(.L_x_3741) ;  /* 0x0000000078087348 */ /* 0x000fea0003c00000 */
[----:B------:R0:W1:Y:S02]  /*b720*/  SHFL.BFLY P4, R132, R235, R134, R237 ;  /* 0x0c000086eb847389 */ /* 0x00006400000800ed */
[----:B01----:R-:W-:Y:S05]  /*b730*/  ENDCOLLECTIVE ;  /* 0x000000000000791b */ /* 0x003fea0003800000 */
.L_x_3741:
[----:B------:R-:W-:-:S05]  /*b740*/  FADD.FTZ R90, R231, R90 ;  /* 0x0000005ae75a7221 */ /* 0x000fca0000010000 */
[----:B------:R-:W-:Y:S01]  /*b750*/  MOV R235, R90 ;  /* 0x0000005a00eb7202 */ /* 0x000fe20000000f00 */
[----:B------:R-:W-:Y:S01]  /*b760*/  HFMA2 R134, -RZ, RZ, 0, 9.5367431640625e-07 ;  /* 0x00000010ff867431 */ /* 0x000fe200000001ff */
[----:B------:R-:W-:-:S07]  /*b770*/  MOV R96, R132 ;  /* 0x0000008400607202 */ /* 0x000fce0000000f00 */
[----:B------:R-:W-:Y:S05]  /*b780*/  WARPSYNC.COLLECTIVE R120, `(.L_x_3742) ;  /* 0x0000000078087348 */ /* 0x000fea0003c00000 */
[----:B------:R0:W1:Y:S02]  /*b790*/  SHFL.BFLY P4, R132, R235, R134, R237 ;  /* 0x0c000086eb847389 */ /* 0x00006400000800ed */
[----:B01----:R-:W-:Y:S05]  /*b7a0*/  ENDCOLLECTIVE ;  /* 0x000000000000791b */ /* 0x003fea0003800000 */
.L_x_3742:
[----:B------:R-:W-:-:S05]  /*b7b0*/  FADD.FTZ R95, R233, R96 ;  /* 0x00000060e95f7221 */ /* 0x000fca0000010000 */
[----:B------:R-:W-:Y:S02]  /*b7c0*/  MOV R235, R95 ;  /* 0x0000005f00eb7202 */ /* 0x000fe40000000f00 */
[----:B------:R-:W-:-:S07]  /*b7d0*/  MOV R225, R132 ;  /* 0x0000008400e17202 */ /* 0x000fce0000000f00 */
[----:B------:R-:W-:Y:S05]  /*b7e0*/  WARPSYNC.COLLECTIVE R120, `(.L_x_3743) ;  /* 0x0000000078087348 */ /* 0x000fea0003c00000 */
[----:B------:R0:W1:Y:S02]  /*b7f0*/  SHFL.BFLY P4, R132, R235, R134, R237 ;  /* 0x0c000086eb847389 */ /* 0x00006400000800ed */
[----:B01----:R-:W-:Y:S05]  /*b800*/  ENDCOLLECTIVE ;  /* 0x000000000000791b */ /* 0x003fea0003800000 */
.L_x_3743:
[----:B------:R-:W-:Y:S01]  /*b810*/  MOV R96, R132 ;  /* 0x0000008400607202 */ /* 0x000fe20000000f00 */
[----:B------:R-:W-:Y:S06]  /*b820*/  BRA `(.L_x_3744) ;  /* 0xffffff6400707947 */ /* 0x000fec000383ffff */
.L_x_3745:
        /* <DEDUP_REMOVED lines=13> */
.L_x_6093:


//--------------------- .text._ZN10layer_norm31ln_parallel_residual_bwd_kernelINS_13Kernel_traitsIf6__halffS2_fjLj1024ELj1ELj4ELj1ELj16ENS_18Kernel_traits_baseILj1024EfS2_fS2_fjLj128EEEEELb0ELb0ELb0EEEvNS_9BwdParamsE --------------------------
	.section	.text._ZN10layer_norm31ln_parallel_residual_bwd_kernelINS_13Kernel_traitsIf6__halffS2_fjLj1024ELj1ELj4ELj1ELj16ENS_18Kernel_traits_baseILj1024EfS2_fS2_fjLj128EEEEELb0ELb0ELb0EEEvNS_9BwdParamsE,"ax",@progbits
	.align	128
        .global         _ZN10layer_norm31ln_parallel_residual_bwd_kernelINS_13Kernel_traitsIf6__halffS2_fjLj1024ELj1ELj4ELj1ELj16ENS_18Kernel_traits_baseILj1024EfS2_fS2_fjLj128EEEEELb0ELb0ELb0EEEvNS_9BwdParamsE
        .type           _ZN10layer_norm31ln_parallel_residual_bwd_kernelINS_13Kernel_traitsIf6__halffS2_fjLj1024ELj1ELj4ELj1ELj16ENS_18Kernel_traits_baseILj1024EfS2_fS2_fjLj128EEEEELb0ELb0ELb0EEEvNS_9BwdParamsE,@function
        .size           _ZN10layer_norm31ln_parallel_residual_bwd_kernelINS_13Kernel_traitsIf6__halffS2_fjLj1024ELj1ELj4ELj1ELj16ENS_18Kernel_traits_baseILj1024EfS2_fS2_fjLj128EEEEELb0ELb0ELb0EEEvNS_9BwdParamsE,(.L_x_6094 - _ZN10layer_norm31ln_parallel_residual_bwd_kernelINS_13Kernel_traitsIf6__halffS2_fjLj1024ELj1ELj4ELj1ELj16ENS_18Kernel_traits_baseILj1024EfS2_fS2_fjLj128EEEEELb0ELb0ELb0EEEvNS_9BwdParamsE)
        .other          _ZN10layer_norm31ln_parallel_residual_bwd_kernelINS_13Kernel_traitsIf6__halffS2_fjLj1024ELj1ELj4ELj1ELj16ENS_18Kernel_traits_baseILj1024EfS2_fS2_fjLj128EEEEELb0ELb0ELb0EEEvNS_9BwdParamsE,@"STO_CUDA_ENTRY STV_DEFAULT"
_ZN10layer_norm31ln_parallel_residual_bwd_kernelINS_13Kernel_traitsIf6__halffS2_fjLj1024ELj1ELj4ELj1ELj16ENS_18Kernel_traits_baseILj1024EfS2_fS2_fjLj128EEEEELb0ELb0ELb0EEEvNS_9BwdParamsE:
.text._ZN10layer_norm31ln_parallel_residual_bwd_kernelINS_13Kernel_traitsIf6__halffS2_fjLj1024ELj1ELj4ELj1ELj16ENS_18Kernel_traits_baseILj1024EfS2_fS2_fjLj128EEEEELb0ELb0ELb0EEEvNS_9BwdParamsE:
        /* <DEDUP_REMOVED lines=269> */
.L_x_3797:
        /* <DEDUP_REMOVED lines=27> */
[----:B------:R-:W4:Y:S01]  /*1280*/  LDL R22, [R1+0xf8] ;  /* 0x0000f80001167983 */ /* 0x000f220000100800 */
[----:B------:R-:W-:-:S02]  /*1290*/  ISETP.NE.U32.AND P0, PT, RZ, UR12, PT ;  /* 0x0000000cff007c0c */ /* 0x000fc4000bf05070 */
[----:B------:R-:W1:Y:S01]  /*12a0*/  LDC.64 R152, c[0x0][0x428] ;  /* 0x00010a00ff987b82 */ /* 0x000e620000000a00 */
[----:B------:R-:W4:Y:S01]  /*12b0*/  LDL.LU R30, [R1+0x18] ;  /* 0x00001800011e7983 */ /* 0x000f220000300800 */
[C---:B0-----:R-:W-:Y:S01]  /*12c0*/  IMAD.WIDE.U32 R20, R2.reuse, 0x20, R20 ;  /* 0x0000002002147825 */ /* 0x041fe200078e0014 */
[----:B------:R-:W-:Y:S02]  /*12d0*/  ISETP.NE.AND.EX P0, PT, RZ, UR13, PT, P0 ;  /* 0x0000000dff007c0c */ /* 0x000fe4000bf05300 */
[----:B------:R-:W4:Y:S04]  /*12e0*/  LDL R29, [R1+0x118] ;  /* 0x00011800011d7983 */ /* 0x000f280000100800 */
[----:B------:R-:W2:Y:S04]  /*12f0*/  LDG.E.128 R164, desc[UR10][R20.64] ;  /* 0x0000000a14a47981 */ /* 0x000ea8000c1e1d00 */
[----:B------:R0:W4:Y:S01]  /*1300*/  LDG.E.128 R160, desc[UR10][R20.64+0x10] ;  /* 0x0000100a14a07981 */ /* 0x000122000c1e1d00 */
[----:B-1----:R-:W-:-:S03]  /*1310*/  IMAD.WIDE.U32 R156, R2, 0x10, R156 ;  /* 0x00000010029c7825 */ /* 0x002fc600078e009c */
[----:B------:R-:W4:Y:S01]  /*1320*/  LDL R179, [R1+0xfc] ;  /* 0x0000fc0001b37983 */ /* 0x000f220000100800 */
[----:B------:R-:W-:-:S03]  /*1330*/  IMAD.WIDE.U32 R152, R2, 0x10, R152 ;  /* 0x0000001002987825 */ /* 0x000fc600078e0098 */
[----:B------:R-:W3:Y:S01]  /*1340*/  LDG.E.128 R156, desc[UR10][R156.64] ;  /* 0x0000000a9c9c7981 */ /* 0x000ee2000c1e1d00 */
[----:B0-----:R-:W0:Y:S03]  /*1350*/  @P0 LDC.64 R20, c[0x0][0x438] ;  /* 0x00010e00ff140b82 */ /* 0x001e260000000a00 */
[----:B------:R-:W4:Y:S04]  /*1360*/  LDL.LU R217, [R1+0x1c] ;  /* 0x00001c0001d97983 */ /* 0x000f280000300800 */
[----:B------:R-:W4:Y:S04]  /*1370*/  LDL R218, [R1+0x11c] ;  /* 0x00011c0001da7983 */ /* 0x000f280000100800 */
[----:B------:R-:W4:Y:S04]  /*1380*/  LDL R180, [R1+0xe0] ;  /* 0x0000e00001b47983 */ /* 0x000f280000100800 */
[----:B------:R-:W4:Y:S04]  /*1390*/  LDL.LU R190, [R1] ;  /* 0x0000000001be7983 */ /* 0x000f280000300800 */
[----:B------:R-:W4:Y:S04]  /*13a0*/  LDG.E.128 R152, desc[UR10][R152.64] ;  /* 0x0000000a98987981 */ /* 0x000f28000c1e1d00 */
[----:B------:R-:W4:Y:S01]  /*13b0*/  LDL R189, [R1+0x100] ;  /* 0x0001000001bd7983 */ /* 0x000f220000100800 */
[----:B0-----:R-:W-:-:S03]  /*13c0*/  @P0 IMAD.WIDE.U32 R20, R2, 0x20, R20 ;  /* 0x0000002002140825 */ /* 0x001fc600078e0014 */
[----:B------:R-:W4:Y:S04]  /*13d0*/  LDL.LU R196, [R1+0x4] ;  /* 0x0000040001c47983 */ /* 0x000f280000300800 */
[----:B------:R-:W5:Y:S04]  /*13e0*/  @P0 LDG.E.128 R36, desc[UR10][R20.64] ;  /* 0x0000000a14240981 */ /* 0x000f68000c1e1d00 */
[----:B------:R0:W5:Y:S04]  /*13f0*/  @P0 LDG.E.128 R32, desc[UR10][R20.64+0x10] ;  /* 0x0000100a14200981 */ /* 0x000168000c1e1d00 */
[----:B------:R-:W4:Y:S04]  /*1400*/  LDL R197, [R1+0x104] ;  /* 0x0001040001c57983 */ /* 0x000f280000100800 */
[----:B------:R-:W0:Y:S04]  /*1410*/  LDL R20, [R1+0xf4] ;  /* 0x0000f40001147983 */ /* 0x000e280000100800 */
[----:B------:R-:W4:Y:S01]  /*1420*/  LDL.LU R21, [R1+0x14] ;  /* 0x0000140001157983 */ /* 0x000f220000300800 */
[----:B--2---:R-:W-:-:S03]  /*1430*/  FADD.FTZ R0, -R195, R164 ;  /* 0x000000a4c3007221 */ /* 0x004fc60000010100 */
[----:B------:R-:W2:Y:S01]  /*1440*/  LDL.LU R164, [R1+0x10] ;  /* 0x0000100001a47983 */ /* 0x000ea20000300800 */
[----:B-----5:R-:W-:Y:S01]  /*1450*/  FMUL.FTZ R0, R5, R0 ;  /* 0x0000000005007220 */ /* 0x020fe20000410000 */
[----:B---3--:R-:W-:-:S05]  /*1460*/  HADD2.F32 R13, -RZ, R156.H0_H0 ;  /* 0x2000009cff0d7230 */ /* 0x008fca0000004100 */
[-C--:B------:R-:W-:Y:S01]  /*1470*/  FMUL.FTZ R14, R14, R13.reuse ;  /* 0x0000000d0e0e7220 */ /* 0x080fe20000410000 */
[----:B------:R-:W-:Y:S01]  /*1480*/  FADD.FTZ R68, R68, R13 ;  /* 0x0000000d44447221 */ /* 0x000fe20000010000 */
[----:B------:R-:W-:Y:S01]  /*1490*/  FFMA.FTZ R100, R0, R13, R100 ;  /* 0x0000000d00647223 */ /* 0x000fe20000010064 */
[----:B----4-:R-:W-:-:S05]  /*14a0*/  HADD2.F32 R3, -RZ, R152.H0_H0 ;  /* 0x20000098ff037230 */ /* 0x010fca0000004100 */
[----:B------:R-:W-:Y:S01]  /*14b0*/  FADD.FTZ R224, R224, R3 ;  /* 0x00000003e0e07221 */ /* 0x000fe20000010000 */
[----:B------:R-:W-:-:S05]  /*14c0*/  HADD2.F32 R13, -RZ, R152.H1_H1 ;  /* 0x30000098ff0d7230 */ /* 0x000fca0000004100 */
[----:B------:R-:W-:Y:S01]  /*14d0*/  FADD.FTZ R225, R225, R13 ;  /* 0x0000000de1e17221 */ /* 0x000fe20000010000 */
[-C--:B--2---:R-:W-:Y:S01]  /*14e0*/  FFMA.FTZ R164, R0, R3.reuse, R164 ;  /* 0x0000000300a47223 */ /* 0x084fe200000100a4 */
[----:B------:R-:W-:Y:S01]  /*14f0*/  FFMA.FTZ R3, R19, R3, R14 ;  /* 0x0000000313037223 */ /* 0x000fe2000001000e */
[----:B------:R-:W-:Y:S01]  /*1500*/  FADD.FTZ R14, -R195, R165 ;  /* 0x000000a5c30e7221 */ /* 0x000fe20000010100 */
[----:B------:R-:W-:-:S03]  /*1510*/  HADD2.F32 R19, -RZ, R156.H1_H1 ;  /* 0x3000009cff137230 */ /* 0x000fc60000004100 */
[----:B------:R-:W-:Y:S02]  /*1520*/  FMUL.FTZ R14, R5, R14 ;  /* 0x0000000e050e7220 */ /* 0x000fe40000410000 */
[----:B0-----:R-:W-:Y:S02]  /*1530*/  FMUL.FTZ R20, R20, R19 ;  /* 0x0000001314147220 */ /* 0x001fe40000410000 */
[-C--:B------:R-:W-:Y:S01]  /*1540*/  FFMA.FTZ R21, R14, R13.reuse, R21 ;  /* 0x0000000d0e157223 */ /* 0x080fe20000010015 */
[----:B------:R-:W-:Y:S01]  /*1550*/  STL [R1+0x10], R164 ;  /* 0x000010a401007387 */ /* 0x000fe20000100800 */
[----:B------:R-:W-:Y:S01]  /*1560*/  FFMA.FTZ R13, R216, R13, R20 ;  /* 0x0000000dd80d7223 */ /* 0x000fe20000010014 */
[----:B------:R-:W-:Y:S02]  /*1570*/  FADD.FTZ R20, -R195, R166 ;  /* 0x000000a6c3147221 */ /* 0x000fe40000010100 */
[----:B------:R0:W-:Y:S01]  /*1580*/  STL [R1+0x14], R21 ;  /* 0x0000141501007387 */ /* 0x0001e20000100800 */
[----:B------:R-:W-:Y:S01]  /*1590*/  FADD.FTZ R69, R69, R19 ;  /* 0x0000001345457221 */ /* 0x000fe20000010000 */
[----:B------:R-:W-:Y:S01]  /*15a0*/  FFMA.FTZ R101, R14, R19, R101 ;  /* 0x000000130e657223 */ /* 0x000fe20000010065 */
[----:B------:R-:W-:-:S02]  /*15b0*/  HADD2.F32 R19, -RZ, R153.H0_H0 ;  /* 0x20000099ff137230 */ /* 0x000fc40000004100 */
[----:B------:R-:W-:Y:S01]  /*15c0*/  FMUL.FTZ R20, R5, R20 ;  /* 0x0000001405147220 */ /* 0x000fe20000410000 */
[----:B0-----:R-:W-:Y:S02]  /*15d0*/  HADD2.F32 R21, -RZ, R157.H0_H0 ;  /* 0x2000009dff157230 */ /* 0x001fe40000004100 */
[----:B------:R-:W-:Y:S01]  /*15e0*/  FADD.FTZ R226, R226, R19 ;  /* 0x00000013e2e27221 */ /* 0x000fe20000010000 */
[----:B------:R-:W-:Y:S02]  /*15f0*/  FFMA.FTZ R30, R20, R19, R30 ;  /* 0x00000013141e7223 */ /* 0x000fe4000001001e */
[----:B------:R-:W-:-:S04]  /*1600*/  FMUL.FTZ R22, R22, R21 ;  /* 0x0000001516167220 */ /* 0x000fc80000410000 */
[----:B------:R-:W-:Y:S01]  /*1610*/  FFMA.FTZ R19, R29, R19, R22 ;  /* 0x000000131d137223 */ /* 0x000fe20000010016 */
[----:B------:R-:W-:Y:S01]  /*1620*/  HADD2.F32 R29, -RZ, R157.H1_H1 ;  /* 0x3000009dff1d7230 */ /* 0x000fe20000004100 */
[----:B------:R0:W-:Y:S01]  /*1630*/  STL [R1+0x18], R30 ;  /* 0x0000181e01007387 */ /* 0x0001e20000100800 */
[----:B------:R-:W-:Y:S01]  /*1640*/  FADD.FTZ R22, -R195, R167 ;  /* 0x000000a7c3167221 */ /* 0x000fe20000010100 */
[----:B------:R-:W-:Y:S01]  /*1650*/  FADD.FTZ R70, R70, R21 ;  /* 0x0000001546467221 */ /* 0x000fe20000010000 */
[----:B------:R-:W-:Y:S01]  /*1660*/  FFMA.FTZ R102, R20, R21, R102 ;  /* 0x0000001514667223 */ /* 0x000fe20000010066 */
[----:B------:R-:W-:Y:S02]  /*1670*/  HADD2.F32 R21, -RZ, R153.H1_H1 ;  /* 0x30000099ff157230 */ /* 0x000fe40000004100 */
[----:B------:R-:W-:Y:S01]  /*1680*/  FMUL.FTZ R22, R5, R22 ;  /* 0x0000001605167220 */ /* 0x000fe20000410000 */
[----:B------:R-:W2:Y:S01]  /*1690*/  LDL R167, [R1+0xe8] ;  /* 0x0000e80001a77983 */ /* 0x000ea20000100800 */
[----:B0-----:R-:W-:-:S03]  /*16a0*/  FMUL.FTZ R30, R179, R29 ;  /* 0x0000001db31e7220 */ /* 0x001fc60000410000 */
[----:B------:R-:W3:Y:S01]  /*16b0*/  LDL R179, [R1+0xe4] ;  /* 0x0000e40001b37983 */ /* 0x000ee20000100800 */
[----:B------:R-:W-:-:S03]  /*16c0*/  FFMA.FTZ R217, R22, R21, R217 ;  /* 0x0000001516d97223 */ /* 0x000fc600000100d9 */
[----:B------:R-:W4:Y:S04]  /*16d0*/  LDL.LU R166, [R1+0x8] ;  /* 0x0000080001a67983 */ /* 0x000f280000300800 */
[----:B------:R-:W-:Y:S04]  /*16e0*/  STL [R1+0x1c], R217 ;  /* 0x00001cd901007387 */ /* 0x000fe80000100800 */
[----:B------:R-:W4:Y:S04]  /*16f0*/  LDL R165, [R1+0x108] ;  /* 0x0001080001a57983 */ /* 0x000f280000100800 */
[----:B------:R-:W4:Y:S04]  /*1700*/  LDL R164, [R1+0xec] ;  /* 0x0000ec0001a47983 */ /* 0x000f280000100800 */
[----:B------:R-:W4:Y:S04]  /*1710*/  LDL.LU R157, [R1+0xc] ;  /* 0x00000c00019d7983 */ /* 0x000f280000300800 */
[----:B------:R-:W4:Y:S01]  /*1720*/  LDL R156, [R1+0x10c] ;  /* 0x00010c00019c7983 */ /* 0x000f220000100800 */
[----:B------:R-:W-:Y:S01]  /*1730*/  FADD.FTZ R227, R227, R21 ;  /* 0x00000015e3e37221 */ /* 0x000fe20000010000 */
[----:B------:R-:W-:Y:S01]  /*1740*/  FFMA.FTZ R21, R218, R21, R30 ;  /* 0x00000015da157223 */ /* 0x000fe2000001001e */
[----:B------:R-:W-:Y:S01]  /*1750*/  FADD.FTZ R30, -R195, R160 ;  /* 0x000000a0c31e7221 */ /* 0x000fe20000010100 */
[----:B------:R-:W-:-:S02]  /*1760*/  HADD2.F32 R152, -RZ, R158.H0_H0 ;  /* 0x2000009eff987230 */ /* 0x000fc40000004100 */
[----:B------:R-:W-:Y:S01]  /*1770*/  FADD.FTZ R71, R71, R29 ;  /* 0x0000001d47477221 */ /* 0x000fe20000010000 */
[----:B------:R-:W-:Y:S01]  /*1780*/  FFMA.FTZ R103, R22, R29, R103 ;  /* 0x0000001d16677223 */ /* 0x000fe20000010067 */
[----:B------:R-:W-:Y:S02]  /*1790*/  HADD2.F32 R29, -RZ, R154.H0_H0 ;  /* 0x2000009aff1d7230 */ /* 0x000fe40000004100 */
[----:B------:R-:W-:Y:S01]  /*17a0*/  FMUL.FTZ R30, R5, R30 ;  /* 0x0000001e051e7220 */ /* 0x000fe20000410000 */
[-C--:B------:R-:W-:Y:S01]  /*17b0*/  FMUL.FTZ R153, R180, R152.reuse ;  /* 0x00000098b4997220 */ /* 0x080fe20000410000 */
[----:B------:R-:W-:Y:S01]  /*17c0*/  FADD.FTZ R64, R64, R152 ;  /* 0x0000009840407221 */ /* 0x000fe20000010000 */
[----:B------:R-:W-:Y:S01]  /*17d0*/  FADD.FTZ R220, R220, R29 ;  /* 0x0000001ddcdc7221 */ /* 0x000fe20000010000 */
[CC--:B------:R-:W-:Y:S01]  /*17e0*/  FFMA.FTZ R190, R30.reuse, R29.reuse, R190 ;  /* 0x0000001d1ebe7223 */ /* 0x0c0fe200000100be */
[----:B------:R-:W-:Y:S01]  /*17f0*/  FFMA.FTZ R29, R189, R29, R153 ;  /* 0x0000001dbd1d7223 */ /* 0x000fe20000010099 */
[----:B------:R-:W-:Y:S01]  /*1800*/  FFMA.FTZ R96, R30, R152, R96 ;  /* 0x000000981e607223 */ /* 0x000fe20000010060 */
[----:B------:R-:W-:-:S02]  /*1810*/  HADD2.F32 R152, -RZ, R158.H1_H1 ;  /* 0x3000009eff987230 */ /* 0x000fc40000004100 */
[----:B------:R-:W-:Y:S01]  /*1820*/  FADD.FTZ R153, -R195, R161 ;  /* 0x000000a1c3997221 */ /* 0x000fe20000010100 */
[----:B------:R-:W-:-:S03]  /*1830*/  HADD2.F32 R154, -RZ, R154.H1_H1 ;  /* 0x3000009aff9a7230 */ /* 0x000fc60000004100 */
[----:B------:R-:W-:Y:S01]  /*1840*/  FMUL.FTZ R180, R5, R153 ;  /* 0x0000009905b47220 */ /* 0x000fe20000410000 */
[----:B------:R-:W-:Y:S01]  /*1850*/  FADD.FTZ R65, R65, R152 ;  /* 0x0000009841417221 */ /* 0x000fe20000010000 */
[----:B------:R-:W-:Y:S02]  /*1860*/  FADD.FTZ R221, R221, R154 ;  /* 0x0000009adddd7221 */ /* 0x000fe40000010000 */
[C---:B------:R-:W-:Y:S01]  /*1870*/  FFMA.FTZ R196, R180.reuse, R154, R196 ;  /* 0x0000009ab4c47223 */ /* 0x040fe200000100c4 */
[-C--:B------:R-:W-:Y:S01]  /*1880*/  FFMA.FTZ R97, R180, R152.reuse, R97 ;  /* 0x00000098b4617223 */ /* 0x080fe20000010061 */
[----:B------:R0:W-:Y:S04]  /*1890*/  STL [R1], R190 ;  /* 0x000000be01007387 */ /* 0x0001e80000100800 */
[----:B------:R1:W-:Y:S01]  /*18a0*/  STL [R1+0x4], R196 ;  /* 0x000004c401007387 */ /* 0x0003e20000100800 */
[----:B------:R-:W-:Y:S01]  /*18b0*/  IADD3 R218, PT, PT, R2, 0x20, RZ ;  /* 0x0000002002da7810 */ /* 0x000fe20007ffe0ff */
[----:B---3--:R-:W-:Y:S01]  /*18c0*/  FMUL.FTZ R153, R179, R152 ;  /* 0x00000098b3997220 */ /* 0x008fe20000410000 */
[----:B------:R-:W-:-:S03]  /*18d0*/  HADD2.F32 R152, -RZ, R159.H0_H0 ;  /* 0x2000009fff987230 */ /* 0x000fc60000004100 */
[----:B------:R-:W-:Y:S01]  /*18e0*/  FFMA.FTZ R179, R197, R154, R153 ;  /* 0x0000009ac5b37223 */ /* 0x000fe20000010099 */
[----:B------:R-:W-:Y:S01]  /*18f0*/  FADD.FTZ R154, -R195, R162 ;  /* 0x000000a2c39a7221 */ /* 0x000fe20000010100 */
[----:B------:R-:W-:-:S03]  /*1900*/  HADD2.F32 R153, -RZ, R155.H0_H0 ;  /* 0x2000009bff997230 */ /* 0x000fc60000004100 */
[----:B0-----:R-:W-:Y:S01]  /*1910*/  FMUL.FTZ R190, R5, R154 ;  /* 0x0000009a05be7220 */ /* 0x001fe20000410000 */
[-C--:B--2---:R-:W-:Y:S01]  /*1920*/  FMUL.FTZ R154, R167, R152.reuse ;  /* 0x00000098a79a7220 */ /* 0x084fe20000410000 */
[----:B------:R-:W-:Y:S01]  /*1930*/  FADD.FTZ R222, R222, R153 ;  /* 0x00000099dede7221 */ /* 0x000fe20000010000 */
[----:B------:R-:W-:Y:S01]  /*1940*/  FADD.FTZ R66, R66, R152 ;  /* 0x0000009842427221 */ /* 0x000fe20000010000 */
[CC--:B----4-:R-:W-:Y:S01]  /*1950*/  FFMA.FTZ R166, R190.reuse, R153.reuse, R166 ;  /* 0x00000099bea67223 */ /* 0x0d0fe200000100a6 */
[----:B------:R-:W-:Y:S01]  /*1960*/  FFMA.FTZ R189, R165, R153, R154 ;  /* 0x00000099a5bd7223 */ /* 0x000fe2000001009a */
[----:B------:R-:W-:Y:S01]  /*1970*/  FFMA.FTZ R98, R190, R152, R98 ;  /* 0x00000098be627223 */ /* 0x000fe20000010062 */
[----:B------:R-:W-:Y:S02]  /*1980*/  HADD2.F32 R152, -RZ, R159.H1_H1 ;  /* 0x3000009fff987230 */ /* 0x000fe40000004100 */
[----:B------:R-:W-:Y:S01]  /*1990*/  FADD.FTZ R153, -R195, R163 ;  /* 0x000000a3c3997221 */ /* 0x000fe20000010100 */
[----:B------:R-:W-:-:S03]  /*19a0*/  HADD2.F32 R155, -RZ, R155.H1_H1 ;  /* 0x3000009bff9b7230 */ /* 0x000fc60000004100 */
[----:B-1----:R-:W-:Y:S01]  /*19b0*/  FMUL.FTZ R196, R5, R153 ;  /* 0x0000009905c47220 */ /* 0x002fe20000410000 */
        /* <DEDUP_REMOVED lines=24> */
.L_x_3749:
[----:B------:R-:W-:Y:S05]  /*1b40*/  BSYNC.RECONVERGENT B1 ;  /* 0x0000000000017941 */ /* 0x000fea0003800200 */
.L_x_3748:
        /* <DEDUP_REMOVED lines=17> */
[----:B------:R-:W-:-:S03]  /*1c60*/  IMAD.WIDE.U32 R152, R218, 0x10, R152 ;  /* 0x00000010da987825 */ /* 0x000fc600078e0098 */
[----:B------:R-:W4:Y:S04]  /*1c70*/  LDL R177, [R1+0xc0] ;  /* 0x0000c00001b17983 */ /* 0x000f280000100800 */
[----:B------:R-:W4:Y:S04]  /*1c80*/  LDL R188, [R1+0xa4] ;  /* 0x0000a40001bc7983 */ /* 0x000f280000100800 */
[----:B------:R-:W4:Y:S01]  /*1c90*/  LDG.E.128 R152, desc[UR10][R152.64] ;  /* 0x0000000a98987981 */ /* 0x000f22000c1e1d00 */
[----:B------:R-:W-:-:S03]  /*1ca0*/  ISETP.NE.U32.AND P0, PT, RZ, UR12, PT ;  /* 0x0000000cff007c0c */ /* 0x000fc6000bf05070 */
[----:B------:R-:W4:Y:S01]  /*1cb0*/  LDG.E.128 R160, desc[UR10][R160.64+0x10] ;  /* 0x0000100aa0a07981 */ /* 0x000f22000c1e1d00 */
[----:B------:R-:W-:-:S03]  /*1cc0*/  ISETP.NE.AND.EX P0, PT, RZ, UR13, PT, P0 ;  /* 0x0000000dff007c0c */ /* 0x000fc6000bf05300 */
[----:B------:R-:W4:Y:S10]  /*1cd0*/  LDL R187, [R1+0xc4] ;  /* 0x0000c40001bb7983 */ /* 0x000f340000100800 */
[----:B------:R-:W0:Y:S02]  /*1ce0*/  @P0 LDC.64 R198, c[0x0][0x438] ;  /* 0x00010e00ffc60b82 */ /* 0x000e240000000a00 */
[----:B0-----:R-:W-:-:S05]  /*1cf0*/  @P0 IMAD.WIDE.U32 R198, R218, 0x20, R198 ;  /* 0x00000020dac60825 */ /* 0x001fca00078e00c6 */
[----:B------:R-:W5:Y:S04]  /*1d00*/  @P0 LDG.E.128 R116, desc[UR10][R198.64] ;  /* 0x0000000ac6740981 */ /* 0x000f68000c1e1d00 */
[----:B------:R0:W5:Y:S04]  /*1d10*/  @P0 LDG.E.128 R120, desc[UR10][R198.64+0x10] ;  /* 0x0000100ac6780981 */ /* 0x000168000c1e1d00 */
[----:B------:R-:W4:Y:S01]  /*1d20*/  LDL R199, [R1+0xdc] ;  /* 0x0000dc0001c77983 */ /* 0x000f220000100800 */
[----:B--2---:R-:W-:Y:S02]  /*1d30*/  HADD2.F32 R11, -RZ, R156.H0_H0 ;  /* 0x2000009cff0b7230 */ /* 0x004fe40000004100 */
[----:B---3--:R-:W-:-:S03]  /*1d40*/  FADD.FTZ R4, -R195, R164 ;  /* 0x000000a4c3047221 */ /* 0x008fc60000010100 */
[----:B------:R-:W-:Y:S01]  /*1d50*/  FMUL.FTZ R12, R12, R11 ;  /* 0x0000000b0c0c7220 */ /* 0x000fe20000410000 */
[----:B------:R-:W-:Y:S01]  /*1d60*/  FADD.FTZ R60, R60, R11 ;  /* 0x0000000b3c3c7221 */ /* 0x000fe20000010000 */
[----:B------:R-:W2:Y:S01]  /*1d70*/  LDL R164, [R1+0xc8] ;  /* 0x0000c80001a47983 */ /* 0x000ea20000100800 */
[----:B-----5:R-:W-:Y:S01]  /*1d80*/  FMUL.FTZ R4, R5, R4 ;  /* 0x0000000405047220 */ /* 0x020fe20000410000 */
[----:B----4-:R-:W-:-:S03]  /*1d90*/  HADD2.F32 R6, -RZ, R152.H0_H0 ;  /* 0x20000098ff067230 */ /* 0x010fc60000004100 */
[----:B------:R-:W-:Y:S02]  /*1da0*/  FFMA.FTZ R92, R4, R11, R92 ;  /* 0x0000000b045c7223 */ /* 0x000fe4000001005c */
[----:B------:R-:W-:Y:S01]  /*1db0*/  FADD.FTZ R212, R212, R6 ;  /* 0x00000006d4d47221 */ /* 0x000fe20000010000 */
[-C--:B------:R-:W-:Y:S01]  /*1dc0*/  FFMA.FTZ R248, R4, R6.reuse, R248 ;  /* 0x0000000604f87223 */ /* 0x080fe200000100f8 */
[----:B------:R-:W-:Y:S01]  /*1dd0*/  FFMA.FTZ R6, R17, R6, R12 ;  /* 0x0000000611067223 */ /* 0x000fe2000001000c */
[----:B------:R-:W-:Y:S02]  /*1de0*/  HADD2.F32 R17, -RZ, R156.H1_H1 ;  /* 0x3000009cff117230 */ /* 0x000fe40000004100 */
[----:B------:R-:W-:Y:S01]  /*1df0*/  FADD.FTZ R12, -R195, R165 ;  /* 0x000000a5c30c7221 */ /* 0x000fe20000010100 */
[----:B------:R-:W-:Y:S01]  /*1e00*/  HADD2.F32 R11, -RZ, R152.H1_H1 ;  /* 0x30000098ff0b7230 */ /* 0x000fe20000004100 */
[----:B------:R-:W3:Y:S02]  /*1e10*/  LDL R165, [R1+0xa8] ;  /* 0x0000a80001a57983 */ /* 0x000ee40000100800 */
[----:B------:R-:W-:Y:S01]  /*1e20*/  FMUL.FTZ R12, R5, R12 ;  /* 0x0000000c050c7220 */ /* 0x000fe20000410000 */
[----:B------:R-:W-:Y:S01]  /*1e30*/  FMUL.FTZ R18, R18, R17 ;  /* 0x0000001112127220 */ /* 0x000fe20000410000 */
[----:B------:R-:W-:Y:S01]  /*1e40*/  FADD.FTZ R213, R213, R11 ;  /* 0x0000000bd5d57221 */ /* 0x000fe20000010000 */
[----:B------:R-:W4:Y:S01]  /*1e50*/  LDL R156, [R1+0xcc] ;  /* 0x0000cc00019c7983 */ /* 0x000f220000100800 */
[-C--:B------:R-:W-:Y:S01]  /*1e60*/  FFMA.FTZ R249, R12, R11.reuse, R249 ;  /* 0x0000000b0cf97223 */ /* 0x080fe200000100f9 */
[----:B------:R-:W-:Y:S01]  /*1e70*/  FFMA.FTZ R11, R23, R11, R18 ;  /* 0x0000000b170b7223 */ /* 0x000fe20000010012 */
[----:B------:R-:W-:Y:S01]  /*1e80*/  FADD.FTZ R18, -R195, R166 ;  /* 0x000000a6c3127221 */ /* 0x000fe20000010100 */
[----:B------:R-:W-:-:S02]  /*1e90*/  HADD2.F32 R23, -RZ, R157.H0_H0 ;  /* 0x2000009dff177230 */ /* 0x000fc40000004100 */
        /* <DEDUP_REMOVED lines=9> */
[----:B------:R-:W4:Y:S01]  /*1f30*/  LDL R157, [R1+0xac] ;  /* 0x0000ac00019d7983 */ /* 0x000f220000100800 */
[----:B------:R-:W-:Y:S01]  /*1f40*/  FADD.FTZ R62, R62, R23 ;  /* 0x000000173e3e7221 */ /* 0x000fe20000010000 */
[----:B------:R-:W-:Y:S01]  /*1f50*/  FFMA.FTZ R94, R18, R23, R94 ;  /* 0x00000017125e7223 */ /* 0x000fe2000001005e */
[----:B------:R-:W-:Y:S01]  /*1f60*/  FADD.FTZ R23, -R195, R167 ;  /* 0x000000a7c3177221 */ /* 0x000fe20000010100 */
[----:B------:R-:W-:Y:S02]  /*1f70*/  HADD2.F32 R24, -RZ, R153.H1_H1 ;  /* 0x30000099ff187230 */ /* 0x000fe40000004100 */
[----:B------:R-:W-:Y:S01]  /*1f80*/  FMUL.FTZ R28, R28, R27 ;  /* 0x0000001b1c1c7220 */ /* 0x000fe20000410000 */
[----:B------:R-:W-:Y:S02]  /*1f90*/  FMUL.FTZ R23, R5, R23 ;  /* 0x0000001705177220 */ /* 0x000fe40000410000 */
[----:B------:R-:W-:Y:S02]  /*1fa0*/  FADD.FTZ R215, R215, R24 ;  /* 0x00000018d7d77221 */ /* 0x000fe40000010000 */
        /* <DEDUP_REMOVED lines=8> */
[----:B------:R-:W-:-:S04]  /*2030*/  FADD.FTZ R28, -R195, R160 ;  /* 0x000000a0c31c7221 */ /* 0x000fc80000010100 */
[----:B------:R-:W-:Y:S01]  /*2040*/  FMUL.FTZ R28, R5, R28 ;  /* 0x0000001c051c7220 */ /* 0x000fe20000410000 */
[----:B------:R-:W-:-:S03]  /*2050*/  FADD.FTZ R208, R208, R27 ;  /* 0x0000001bd0d07221 */ /* 0x000fc60000010000 */
[CC--:B------:R-:W-:Y:S01]  /*2060*/  FFMA.FTZ R244, R28.reuse, R27.reuse, R244 ;  /* 0x0000001b1cf47223 */ /* 0x0c0fe200000100f4 */
[----:B------:R-:W-:Y:S01]  /*2070*/  FFMA.FTZ R27, R177, R27, R153 ;  /* 0x0000001bb11b7223 */ /* 0x000fe20000010099 */
[----:B------:R-:W-:Y:S01]  /*2080*/  FFMA.FTZ R88, R28, R152, R88 ;  /* 0x000000981c587223 */ /* 0x000fe20000010058 */
[----:B------:R-:W-:Y:S02]  /*2090*/  HADD2.F32 R152, -RZ, R158.H1_H1 ;  /* 0x3000009eff987230 */ /* 0x000fe40000004100 */
[----:B------:R-:W-:Y:S01]  /*20a0*/  FADD.FTZ R153, -R195, R161 ;  /* 0x000000a1c3997221 */ /* 0x000fe20000010100 */
[----:B------:R-:W-:-:S03]  /*20b0*/  HADD2.F32 R154, -RZ, R154.H1_H1 ;  /* 0x3000009aff9a7230 */ /* 0x000fc60000004100 */
[----:B------:R-:W-:Y:S01]  /*20c0*/  FMUL.FTZ R178, R5, R153 ;  /* 0x0000009905b27220 */ /* 0x000fe20000410000 */
[----:B------:R-:W-:Y:S01]  /*20d0*/  FMUL.FTZ R153, R188, R152 ;  /* 0x00000098bc997220 */ /* 0x000fe20000410000 */
[----:B------:R-:W-:Y:S01]  /*20e0*/  FADD.FTZ R209, R209, R154 ;  /* 0x0000009ad1d17221 */ /* 0x000fe20000010000 */
[----:B------:R-:W-:Y:S01]  /*20f0*/  FADD.FTZ R57, R57, R152 ;  /* 0x0000009839397221 */ /* 0x000fe20000010000 */
[CC--:B------:R-:W-:Y:S01]  /*2100*/  FFMA.FTZ R245, R178.reuse, R154.reuse, R245 ;  /* 0x0000009ab2f57223 */ /* 0x0c0fe200000100f5 */
[----:B------:R-:W-:Y:S01]  /*2110*/  FFMA.FTZ R177, R187, R154, R153 ;  /* 0x0000009abbb17223 */ /* 0x000fe20000010099 */
[----:B------:R-:W-:Y:S01]  /*2120*/  FFMA.FTZ R89, R178, R152, R89 ;  /* 0x00000098b2597223 */ /* 0x000fe20000010059 */
[----:B------:R-:W-:Y:S01]  /*2130*/  FADD.FTZ R154, -R195, R162 ;  /* 0x000000a2c39a7221 */ /* 0x000fe20000010100 */
[----:B------:R-:W-:Y:S02]  /*2140*/  HADD2.F32 R152, -RZ, R159.H0_H0 ;  /* 0x2000009fff987230 */ /* 0x000fe40000004100 */
[----:B------:R-:W-:-:S02]  /*2150*/  HADD2.F32 R153, -RZ, R155.H0_H0 ;  /* 0x2000009bff997230 */ /* 0x000fc40000004100 */
[----:B------:R-:W-:Y:S01]  /*2160*/  FMUL.FTZ R188, R5, R154 ;  /* 0x0000009a05bc7220 */ /* 0x000fe20000410000 */
[----:B------:R-:W-:Y:S02]  /*2170*/  FADD.FTZ R58, R58, R152 ;  /* 0x000000983a3a7221 */ /* 0x000fe40000010000 */
[----:B------:R-:W-:Y:S01]  /*2180*/  FADD.FTZ R210, R210, R153 ;  /* 0x00000099d2d27221 */ /* 0x000fe20000010000 */
[C---:B------:R-:W-:Y:S01]  /*2190*/  FFMA.FTZ R246, R188.reuse, R153, R246 ;  /* 0x00000099bcf67223 */ /* 0x040fe200000100f6 */
[----:B------:R-:W-:Y:S01]  /*21a0*/  FFMA.FTZ R90, R188, R152, R90 ;  /* 0x00000098bc5a7223 */ /* 0x000fe2000001005a */
[----:B------:R-:W-:Y:S01]  /*21b0*/  HADD2.F32 R155, -RZ, R155.H1_H1 ;  /* 0x3000009bff9b7230 */ /* 0x000fe20000004100 */
[----:B------:R-:W-:-:S04]  /*21c0*/  IADD3 R218, PT, PT, R218, 0x20, RZ ;  /* 0x00000020dada7810 */ /* 0x000fc80007ffe0ff */
[----:B------:R-:W-:Y:S01]  /*21d0*/  FADD.FTZ R211, R211, R155 ;  /* 0x0000009bd3d37221 */ /* 0x000fe20000010000 */
[----:B---3--:R-:W-:Y:S01]  /*21e0*/  FMUL.FTZ R154, R165, R152 ;  /* 0x00000098a59a7220 */ /* 0x008fe20000410000 */
[----:B------:R-:W-:-:S03]  /*21f0*/  HADD2.F32 R152, -RZ, R159.H1_H1 ;  /* 0x3000009fff987230 */ /* 0x000fc60000004100 */
[----:B--2---:R-:W-:Y:S01]  /*2200*/  FFMA.FTZ R187, R164, R153, R154 ;  /* 0x00000099a4bb7223 */ /* 0x004fe2000001009a */
[----:B------:R-:W-:-:S04]  /*2210*/  FADD.FTZ R153, -R195, R163 ;  /* 0x000000a3c3997221 */ /* 0x000fc80000010100 */
[----:B0-----:R-:W-:Y:S01]  /*2220*/  FMUL.FTZ R198, R5, R153 ;  /* 0x0000009905c67220 */ /* 0x001fe20000410000 */
[----:B------:R-:W-:-:S03]  /*2230*/  FADD.FTZ R59, R59, R152 ;  /* 0x000000983b3b7221 */ /* 0x000fc60000010000 */
[-C--:B------:R-:W-:Y:S01]  /*2240*/  FFMA.FTZ R91, R198, R152.reuse, R91 ;  /* 0x00000098c65b7223 */ /* 0x080fe2000001005b */
[----:B----4-:R-:W-:Y:S01]  /*2250*/  FMUL.FTZ R153, R157, R152 ;  /* 0x000000989d997220 */ /* 0x010fe20000410000 */
        /* <DEDUP_REMOVED lines=15> */
[----:B------:R-:W-:Y:S01]  /*2350*/  FFMA.FTZ R247, R198, R155, R247 ;  /* 0x0000009bc6f77223 */ /* 0x000fe200000100f7 */
[----:B------:R-:W-:Y:S02]  /*2360*/  FADD.FTZ R216, R152, R199 ;  /* 0x000000c798d87221 */ /* 0x000fe40000010000 */
[----:B------:R-:W-:-:S07]  /*2370*/  FFMA.FTZ R217, R198, R199, R153 ;  /* 0x000000c7c6d97223 */ /* 0x000fce0000010099 */
.L_x_3751:
[----:B------:R-:W-:Y:S05]  /*2380*/  BSYNC.RECONVERGENT B1 ;  /* 0x0000000000017941 */ /* 0x000fea0003800200 */
.L_x_3750:
        /* <DEDUP_REMOVED lines=30> */
[----:B--2---:R-:W-:Y:S02]  /*2570*/  HADD2.F32 R9, -RZ, R156.H0_H0 ;  /* 0x2000009cff097230 */ /* 0x004fe40000004100 */
[----:B---3--:R-:W-:-:S03]  /*2580*/  FADD.FTZ R7, -R195, R164 ;  /* 0x000000a4c3077221 */ /* 0x008fc60000010100 */
[----:B------:R-:W-:Y:S01]  /*2590*/  FMUL.FTZ R10, R16, R9 ;  /* 0x00000009100a7220 */ /* 0x000fe20000410000 */
[----:B----4-:R-:W-:Y:S02]  /*25a0*/  HADD2.F32 R8, -RZ, R152.H0_H0 ;  /* 0x20000098ff087230 */ /* 0x010fe40000004100 */
[----:B-----5:R-:W-:Y:S01]  /*25b0*/  FMUL.FTZ R7, R5, R7 ;  /* 0x0000000705077220 */ /* 0x020fe20000410000 */
[----:B------:R-:W-:Y:S01]  /*25c0*/  FADD.FTZ R52, R52, R9 ;  /* 0x0000000934347221 */ /* 0x000fe20000010000 */
[----:B------:R-:W2:Y:S01]  /*25d0*/  LDL R164, [R1+0x6c] ;  /* 0x00006c0001a47983 */ /* 0x000ea20000100800 */
[----:B------:R-:W-:Y:S01]  /*25e0*/  FADD.FTZ R204, R204, R8 ;  /* 0x00000008cccc7221 */ /* 0x000fe20000010000 */
[-C--:B------:R-:W-:Y:S01]  /*25f0*/  FFMA.FTZ R240, R7, R8.reuse, R240 ;  /* 0x0000000807f07223 */ /* 0x080fe200000100f0 */
[----:B------:R-:W-:Y:S01]  /*2600*/  FFMA.FTZ R8, R15, R8, R10 ;  /* 0x000000080f087223 */ /* 0x000fe2000001000a */
[----:B------:R-:W-:Y:S02]  /*2610*/  HADD2.F32 R15, -RZ, R156.H1_H1 ;  /* 0x3000009cff0f7230 */ /* 0x000fe40000004100 */
[----:B------:R-:W-:Y:S01]  /*2620*/  FADD.FTZ R10, -R195, R165 ;  /* 0x000000a5c30a7221 */ /* 0x000fe20000010100 */
[----:B------:R-:W-:Y:S01]  /*2630*/  FFMA.FTZ R84, R7, R9, R84 ;  /* 0x0000000907547223 */ /* 0x000fe20000010054 */
[----:B------:R-:W-:Y:S01]  /*2640*/  HADD2.F32 R9, -RZ, R152.H1_H1 ;  /* 0x30000098ff097230 */ /* 0x000fe20000004100 */
[----:B------:R-:W3:Y:S01]  /*2650*/  LDL R165, [R1+0x88] ;  /* 0x0000880001a57983 */ /* 0x000ee20000100800 */
[----:B------:R-:W-:Y:S01]  /*2660*/  FMUL.FTZ R10, R5, R10 ;  /* 0x0000000a050a7220 */ /* 0x000fe20000410000 */
[----:B------:R-:W-:-:S02]  /*2670*/  FMUL.FTZ R16, R25, R15 ;  /* 0x0000000f19107220 */ /* 0x000fc40000410000 */
[----:B------:R-:W-:Y:S01]  /*2680*/  FADD.FTZ R205, R205, R9 ;  /* 0x00000009cdcd7221 */ /* 0x000fe20000010000 */
[-C--:B------:R-:W-:Y:S01]  /*2690*/  FFMA.FTZ R241, R10, R9.reuse, R241 ;  /* 0x000000090af17223 */ /* 0x080fe200000100f1 */
[----:B------:R-:W-:Y:S01]  /*26a0*/  FFMA.FTZ R9, R26, R9, R16 ;  /* 0x000000091a097223 */ /* 0x000fe20000010010 */
[----:B------:R-:W-:Y:S02]  /*26b0*/  FADD.FTZ R16, -R195, R166 ;  /* 0x000000a6c3107221 */ /* 0x000fe40000010100 */
[----:B------:R-:W4:Y:S01]  /*26c0*/  LDL R166, [R1+0x68] ;  /* 0x0000680001a67983 */ /* 0x000f220000100800 */
[--C-:B------:R-:W-:Y:S02]  /*26d0*/  HADD2.F32 R25, -RZ, R157.reuse.H0_H0 ;  /* 0x2000009dff197230 */ /* 0x100fe40000004100 */
[----:B------:R-:W-:Y:S02]  /*26e0*/  HADD2.F32 R152, -RZ, R157.H1_H1 ;  /* 0x3000009dff987230 */ /* 0x000fe40000004100 */
[----:B------:R-:W2:Y:S01]  /*26f0*/  LDL R157, [R1+0x8c] ;  /* 0x00008c00019d7983 */ /* 0x000ea20000100800 */
[----:B------:R-:W-:Y:S01]  /*2700*/  FMUL.FTZ R16, R5, R16 ;  /* 0x0000001005107220 */ /* 0x000fe20000410000 */
[----:B------:R-:W-:Y:S01]  /*2710*/  FADD.FTZ R53, R53, R15 ;  /* 0x0000000f35357221 */ /* 0x000fe20000010000 */
[----:B------:R-:W-:Y:S01]  /*2720*/  FFMA.FTZ R85, R10, R15, R85 ;  /* 0x0000000f0a557223 */ /* 0x000fe20000010055 */
[----:B------:R-:W-:-:S02]  /*2730*/  HADD2.F32 R15, -RZ, R153.H0_H0 ;  /* 0x20000099ff0f7230 */ /* 0x000fc40000004100 */
[-C--:B------:R-:W-:Y:S01]  /*2740*/  FMUL.FTZ R26, R169, R25.reuse ;  /* 0x00000019a91a7220 */ /* 0x080fe20000410000 */
[----:B------:R-:W-:Y:S01]  /*2750*/  FADD.FTZ R54, R54, R25 ;  /* 0x0000001936367221 */ /* 0x000fe20000010000 */
[----:B------:R-:W-:Y:S01]  /*2760*/  FFMA.FTZ R86, R16, R25, R86 ;  /* 0x0000001910567223 */ /* 0x000fe20000010056 */
[----:B------:R-:W-:Y:S01]  /*2770*/  FADD.FTZ R25, -R195, R167 ;  /* 0x000000a7c3197221 */ /* 0x000fe20000010100 */
[----:B------:R-:W-:Y:S01]  /*2780*/  FADD.FTZ R206, R206, R15 ;  /* 0x0000000fcece7221 */ /* 0x000fe20000010000 */
[-C--:B------:R-:W-:Y:S01]  /*2790*/  FFMA.FTZ R242, R16, R15.reuse, R242 ;  /* 0x0000000f10f27223 */ /* 0x080fe200000100f2 */
[----:B------:R-:W-:Y:S01]  /*27a0*/  FFMA.FTZ R15, R170, R15, R26 ;  /* 0x0000000faa0f7223 */ /* 0x000fe2000001001a */
[----:B------:R-:W-:Y:S01]  /*27b0*/  FMUL.FTZ R25, R5, R25 ;  /* 0x0000001905197220 */ /* 0x000fe20000410000 */
[----:B------:R-:W-:Y:S02]  /*27c0*/  HADD2.F32 R26, -RZ, R153.H1_H1 ;  /* 0x30000099ff1a7230 */ /* 0x000fe40000004100 */
[-C--:B------:R-:W-:Y:S01]  /*27d0*/  FMUL.FTZ R153, R176, R152.reuse ;  /* 0x00000098b0997220 */ /* 0x080fe20000410000 */
[----:B------:R-:W-:Y:S01]  /*27e0*/  FADD.FTZ R55, R55, R152 ;  /* 0x0000009837377221 */ /* 0x000fe20000010000 */
[----:B------:R-:W-:Y:S01]  /*27f0*/  FFMA.FTZ R87, R25, R152, R87 ;  /* 0x0000009819577223 */ /* 0x000fe20000010057 */
[----:B------:R-:W-:Y:S01]  /*2800*/  FADD.FTZ R156, -R195, R160 ;  /* 0x000000a0c39c7221 */ /* 0x000fe20000010100 */
[----:B------:R-:W-:-:S02]  /*2810*/  HADD2.F32 R152, -RZ, R158.H0_H0 ;  /* 0x2000009eff987230 */ /* 0x000fc40000004100 */
[----:B------:R-:W-:Y:S01]  /*2820*/  FADD.FTZ R207, R207, R26 ;  /* 0x0000001acfcf7221 */ /* 0x000fe20000010000 */
[-C--:B------:R-:W-:Y:S01]  /*2830*/  FFMA.FTZ R243, R25, R26.reuse, R243 ;  /* 0x0000001a19f37223 */ /* 0x080fe200000100f3 */
[----:B------:R-:W-:Y:S01]  /*2840*/  FFMA.FTZ R26, R175, R26, R153 ;  /* 0x0000001aaf1a7223 */ /* 0x000fe20000010099 */
[----:B------:R-:W-:Y:S02]  /*2850*/  HADD2.F32 R153, -RZ, R154.H0_H0 ;  /* 0x2000009aff997230 */ /* 0x000fe40000004100 */
[----:B------:R-:W-:Y:S01]  /*2860*/  FMUL.FTZ R169, R5, R156 ;  /* 0x0000009c05a97220 */ /* 0x000fe20000410000 */
[-C--:B------:R-:W-:Y:S01]  /*2870*/  FMUL.FTZ R156, R186, R152.reuse ;  /* 0x00000098ba9c7220 */ /* 0x080fe20000410000 */
[----:B------:R-:W-:Y:S01]  /*2880*/  FADD.FTZ R48, R48, R152 ;  /* 0x0000009830307221 */ /* 0x000fe20000010000 */
[----:B------:R-:W-:Y:S01]  /*2890*/  FADD.FTZ R112, R112, R153 ;  /* 0x0000009970707221 */ /* 0x000fe20000010000 */
[-C--:B------:R-:W-:Y:S01]  /*28a0*/  FFMA.FTZ R236, R169, R153.reuse, R236 ;  /* 0x00000099a9ec7223 */ /* 0x080fe200000100ec */
[----:B------:R-:W-:Y:S01]  /*28b0*/  FFMA.FTZ R170, R185, R153, R156 ;  /* 0x00000099b9aa7223 */ /* 0x000fe2000001009c */
[----:B------:R-:W-:Y:S01]  /*28c0*/  FFMA.FTZ R80, R169, R152, R80 ;  /* 0x00000098a9507223 */ /* 0x000fe20000010050 */
[----:B------:R-:W-:-:S02]  /*28d0*/  HADD2.F32 R152, -RZ, R158.H1_H1 ;  /* 0x3000009eff987230 */ /* 0x000fc40000004100 */
        /* <DEDUP_REMOVED lines=20> */
[----:B----4-:R-:W-:Y:S01]  /*2a20*/  FMUL.FTZ R154, R166, R152 ;  /* 0x00000098a69a7220 */ /* 0x010fe20000410000 */
[----:B------:R-:W-:-:S03]  /*2a30*/  HADD2.F32 R152, -RZ, R159.H1_H1 ;  /* 0x3000009fff987230 */ /* 0x000fc60000004100 */
[----:B---3--:R-:W-:Y:S01]  /*2a40*/  FFMA.FTZ R185, R165, R153, R154 ;  /* 0x00000099a5b97223 */ /* 0x008fe2000001009a */
[----:B------:R-:W-:-:S04]  /*2a50*/  FADD.FTZ R153, -R195, R163 ;  /* 0x000000a3c3997221 */ /* 0x000fc80000010100 */
[----:B------:R-:W-:Y:S01]  /*2a60*/  FMUL.FTZ R200, R5, R153 ;  /* 0x0000009905c87220 */ /* 0x000fe20000410000 */
[-C--:B--2---:R-:W-:Y:S01]  /*2a70*/  FMUL.FTZ R153, R164, R152.reuse ;  /* 0x00000098a4997220 */ /* 0x084fe20000410000 */
        /* <DEDUP_REMOVED lines=17> */
[----:B------:R-:W-:Y:S02]  /*2b90*/  FFMA.FTZ R239, R200, R155, R239 ;  /* 0x0000009bc8ef7223 */ /* 0x000fe400000100ef */
[----:B------:R-:W-:Y:S01]  /*2ba0*/  FADD.FTZ R216, R152, R201 ;  /* 0x000000c998d87221 */ /* 0x000fe20000010000 */
[----:B------:R-:W-:-:S07]  /*2bb0*/  FFMA.FTZ R217, R200, R201, R153 ;  /* 0x000000c9c8d97223 */ /* 0x000fce0000010099 */
.L_x_3753:
[----:B------:R-:W-:Y:S05]  /*2bc0*/  BSYNC.RECONVERGENT B1 ;  /* 0x0000000000017941 */ /* 0x000fea0003800200 */
.L_x_3752:
        /* <DEDUP_REMOVED lines=16> */
[----:B------:R-:W2:Y:S01]  /*2cd0*/  LDG.E.128 R152, desc[UR10][R156.64] ;  /* 0x0000000a9c987981 */ /* 0x000ea2000c1e1d00 */
[----:B-1----:R-:W-:-:S03]  /*2ce0*/  IMAD.WIDE.U32 R160, R218, 0x10, R160 ;  /* 0x00000010daa07825 */ /* 0x002fc600078e00a0 */
[----:B------:R-:W4:Y:S04]  /*2cf0*/  LDL R193, [R1+0x20] ;  /* 0x0000200001c17983 */ /* 0x000f280000100800 */
[----:B------:R-:W3:Y:S01]  /*2d00*/  LDG.E.128 R160, desc[UR10][R160.64] ;  /* 0x0000000aa0a07981 */ /* 0x000ee2000c1e1d00 */
[----:B------:R-:W-:-:S03]  /*2d10*/  IMAD.WIDE.U32 R164, R218, 0x10, R164 ;  /* 0x00000010daa47825 */ /* 0x000fc600078e00a4 */
[----:B------:R-:W4:Y:S04]  /*2d20*/  LDG.E.128 R156, desc[UR10][R156.64+0x10] ;  /* 0x0000100a9c9c7981 */ /* 0x000f28000c1e1d00 */
[----:B------:R-:W3:Y:S01]  /*2d30*/  LDG.E.128 R164, desc[UR10][R164.64] ;  /* 0x0000000aa4a47981 */ /* 0x000ee2000c1e1d00 */
[----:B------:R-:W-:-:S03]  /*2d40*/  @P0 IMAD.WIDE.U32 R172, R218, 0x20, R172 ;  /* 0x00000020daac0825 */ /* 0x000fc600078e00ac */
[----:B------:R-:W3:Y:S04]  /*2d50*/  LDL R218, [R1+0x50] ;  /* 0x0000500001da7983 */ /* 0x000ee80000100800 */
[----:B------:R-:W3:Y:S04]  /*2d60*/  LDL R192, [R1+0x40] ;  /* 0x0000400001c07983 */ /* 0x000ee80000100800 */
[----:B------:R-:W3:Y:S04]  /*2d70*/  LDL R191, [R1+0x24] ;  /* 0x0000240001bf7983 */ /* 0x000ee80000100800 */
[----:B------:R-:W3:Y:S04]  /*2d80*/  LDL R202, [R1+0x44] ;  /* 0x0000440001ca7983 */ /* 0x000ee80000100800 */
[----:B------:R-:W5:Y:S04]  /*2d90*/  @P0 LDG.E.128 R132, desc[UR10][R172.64] ;  /* 0x0000000aac840981 */ /* 0x000f68000c1e1d00 */
[----:B------:R0:W5:Y:S04]  /*2da0*/  @P0 LDG.E.128 R136, desc[UR10][R172.64+0x10] ;  /* 0x0000100aac880981 */ /* 0x000168000c1e1d00 */
[----:B------:R-:W3:Y:S01]  /*2db0*/  LDL R203, [R1+0x28] ;  /* 0x0000280001cb7983 */ /* 0x000ee20000100800 */
[C---:B--2---:R-:W-:Y:S01]  /*2dc0*/  FADD.FTZ R31, -R195.reuse, R152 ;  /* 0x00000098c31f7221 */ /* 0x044fe20000010100 */
[----:B------:R-:W-:-:S03]  /*2dd0*/  FADD.FTZ R171, -R195, R153 ;  /* 0x00000099c3ab7221 */ /* 0x000fc60000010100 */
[----:B-----5:R-:W-:Y:S01]  /*2de0*/  FMUL.FTZ R31, R5, R31 ;  /* 0x0000001f051f7220 */ /* 0x020fe20000410000 */
[C---:B----4-:R-:W-:Y:S01]  /*2df0*/  FADD.FTZ R153, -R195.reuse, R156 ;  /* 0x0000009cc3997221 */ /* 0x050fe20000010100 */
[----:B---3--:R-:W-:Y:S02]  /*2e00*/  HADD2.F32 R156, -RZ, R160.H0_H0 ;  /* 0x200000a0ff9c7230 */ /* 0x008fe40000004100 */
[----:B------:R-:W-:Y:S01]  /*2e10*/  FADD.FTZ R152, -R195, R157 ;  /* 0x0000009dc3987221 */ /* 0x000fe20000010100 */
[----:B------:R-:W-:Y:S02]  /*2e20*/  HADD2.F32 R157, -RZ, R164.H0_H0 ;  /* 0x200000a4ff9d7230 */ /* 0x000fe40000004100 */
[-C--:B------:R-:W-:Y:S01]  /*2e30*/  FMUL.FTZ R168, R168, R156.reuse ;  /* 0x0000009ca8a87220 */ /* 0x080fe20000410000 */
[----:B------:R-:W-:Y:S01]  /*2e40*/  FADD.FTZ R44, R44, R156 ;  /* 0x0000009c2c2c7221 */ /* 0x000fe20000010000 */
[----:B------:R-:W-:Y:S01]  /*2e50*/  FFMA.FTZ R76, R31, R156, R76 ;  /* 0x0000009c1f4c7223 */ /* 0x000fe2000001004c */
[----:B------:R-:W-:-:S02]  /*2e60*/  HADD2.F32 R156, -RZ, R160.H1_H1 ;  /* 0x300000a0ff9c7230 */ /* 0x000fc40000004100 */
[----:B------:R-:W-:Y:S01]  /*2e70*/  FMUL.FTZ R171, R5, R171 ;  /* 0x000000ab05ab7220 */ /* 0x000fe20000410000 */
[----:B------:R-:W-:Y:S01]  /*2e80*/  FADD.FTZ R108, R108, R157 ;  /* 0x0000009d6c6c7221 */ /* 0x000fe20000010000 */
[-C--:B------:R-:W-:Y:S01]  /*2e90*/  FFMA.FTZ R232, R31, R157.reuse, R232 ;  /* 0x0000009d1fe87223 */ /* 0x080fe200000100e8 */
[----:B------:R-:W-:Y:S01]  /*2ea0*/  FFMA.FTZ R168, R218, R157, R168 ;  /* 0x0000009ddaa87223 */ /* 0x000fe200000100a8 */
        /* <DEDUP_REMOVED lines=8> */
[----:B0-----:R-:W-:Y:S01]  /*2f30*/  FFMA.FTZ R172, R181, R157, R160 ;  /* 0x0000009db5ac7223 */ /* 0x001fe200000100a0 */
[----:B------:R-:W-:Y:S02]  /*2f40*/  HADD2.F32 R157, -RZ, R165.H0_H0 ;  /* 0x200000a5ff9d7230 */ /* 0x000fe40000004100 */
[----:B------:R-:W-:Y:S01]  /*2f50*/  FMUL.FTZ R173, R5, R154 ;  /* 0x0000009a05ad7220 */ /* 0x000fe20000410000 */
[----:B------:R-:W-:Y:S01]  /*2f60*/  FMUL.FTZ R154, R182, R156 ;  /* 0x0000009cb69a7220 */ /* 0x000fe20000410000 */
[----:B------:R-:W2:Y:S03]  /*2f70*/  LDL R160, [R1+0x2c] ;  /* 0x00002c0001a07983 */ /* 0x000ea60000100800 */
[----:B------:R-:W-:Y:S01]  /*2f80*/  FFMA.FTZ R174, R183, R157, R154 ;  /* 0x0000009db7ae7223 */ /* 0x000fe2000001009a */
[----:B------:R-:W-:-:S02]  /*2f90*/  HADD2.F32 R154, -RZ, R161.H1_H1 ;  /* 0x300000a1ff9a7230 */ /* 0x000fc40000004100 */
[----:B------:R-:W3:Y:S01]  /*2fa0*/  LDL R161, [R1+0x48] ;  /* 0x0000480001a17983 */ /* 0x000ee20000100800 */
[----:B------:R-:W-:Y:S01]  /*2fb0*/  FADD.FTZ R110, R110, R157 ;  /* 0x0000009d6e6e7221 */ /* 0x000fe20000010000 */
[----:B------:R-:W-:Y:S02]  /*2fc0*/  FFMA.FTZ R234, R173, R157, R234 ;  /* 0x0000009dadea7223 */ /* 0x000fe400000100ea */
[----:B------:R-:W4:Y:S01]  /*2fd0*/  LDL R157, [R1+0x4c] ;  /* 0x00004c00019d7983 */ /* 0x000f220000100800 */
[----:B------:R-:W-:Y:S01]  /*2fe0*/  FADD.FTZ R155, -R195, R155 ;  /* 0x0000009bc39b7221 */ /* 0x000fe20000010100 */
[----:B------:R-:W-:Y:S01]  /*2ff0*/  FADD.FTZ R46, R46, R156 ;  /* 0x0000009c2e2e7221 */ /* 0x000fe20000010000 */
[----:B------:R-:W-:Y:S02]  /*3000*/  FFMA.FTZ R78, R173, R156, R78 ;  /* 0x0000009cad4e7223 */ /* 0x000fe4000001004e */
[----:B------:R-:W-:Y:S01]  /*3010*/  FMUL.FTZ R181, R5, R155 ;  /* 0x0000009b05b57220 */ /* 0x000fe20000410000 */
[----:B------:R-:W-:-:S02]  /*3020*/  HADD2.F32 R156, -RZ, R165.H1_H1 ;  /* 0x300000a5ff9c7230 */ /* 0x000fc40000004100 */
[-C--:B------:R-:W-:Y:S01]  /*3030*/  FMUL.FTZ R155, R184, R154.reuse ;  /* 0x0000009ab89b7220 */ /* 0x080fe20000410000 */
[----:B------:R-:W-:Y:S01]  /*3040*/  FADD.FTZ R47, R47, R154 ;  /* 0x0000009a2f2f7221 */ /* 0x000fe20000010000 */
[----:B------:R-:W-:Y:S01]  /*3050*/  FFMA.FTZ R79, R181, R154, R79 ;  /* 0x0000009ab54f7223 */ /* 0x000fe2000001004f */
[----:B------:R-:W-:Y:S02]  /*3060*/  HADD2.F32 R154, -RZ, R162.H0_H0 ;  /* 0x200000a2ff9a7230 */ /* 0x000fe40000004100 */
[----:B------:R-:W-:Y:S01]  /*3070*/  FFMA.FTZ R182, R194, R156, R155 ;  /* 0x0000009cc2b67223 */ /* 0x000fe2000001009b */
[----:B------:R-:W-:Y:S02]  /*3080*/  HADD2.F32 R155, -RZ, R166.H0_H0 ;  /* 0x200000a6ff9b7230 */ /* 0x000fe40000004100 */
[----:B------:R-:W-:Y:S01]  /*3090*/  FMUL.FTZ R183, R5, R153 ;  /* 0x0000009905b77220 */ /* 0x000fe20000410000 */
[----:B------:R-:W-:-:S04]  /*30a0*/  FMUL.FTZ R153, R193, R154 ;  /* 0x0000009ac1997220 */ /* 0x000fc80000410000 */
[----:B------:R-:W-:Y:S01]  /*30b0*/  FFMA.FTZ R184, R192, R155, R153 ;  /* 0x0000009bc0b87223 */ /* 0x000fe20000010099 */
[----:B------:R-:W-:Y:S02]  /*30c0*/  HADD2.F32 R153, -RZ, R162.H1_H1 ;  /* 0x300000a2ff997230 */ /* 0x000fe40000004100 */
[----:B------:R-:W-:Y:S01]  /*30d0*/  FADD.FTZ R40, R40, R154 ;  /* 0x0000009a28287221 */ /* 0x000fe20000010000 */
[----:B------:R-:W-:Y:S01]  /*30e0*/  FFMA.FTZ R72, R183, R154, R72 ;  /* 0x0000009ab7487223 */ /* 0x000fe20000010048 */
[----:B------:R-:W-:Y:S02]  /*30f0*/  HADD2.F32 R154, -RZ, R166.H1_H1 ;  /* 0x300000a6ff9a7230 */ /* 0x000fe40000004100 */
[----:B------:R-:W-:Y:S01]  /*3100*/  FMUL.FTZ R194, R5, R152 ;  /* 0x0000009805c27220 */ /* 0x000fe20000410000 */
[----:B------:R-:W-:Y:S01]  /*3110*/  FMUL.FTZ R152, R191, R153 ;  /* 0x00000099bf987220 */ /* 0x000fe20000410000 */
[----:B------:R-:W-:-:S03]  /*3120*/  FADD.FTZ R158, -R195, R158 ;  /* 0x0000009ec39e7221 */ /* 0x000fc60000010100 */
[----:B------:R-:W-:Y:S01]  /*3130*/  FFMA.FTZ R193, R202, R154, R152 ;  /* 0x0000009acac17223 */ /* 0x000fe20000010098 */
[----:B------:R-:W-:Y:S02]  /*3140*/  HADD2.F32 R152, -RZ, R163.H0_H0 ;  /* 0x200000a3ff987230 */ /* 0x000fe40000004100 */
[----:B------:R-:W-:Y:S01]  /*3150*/  FMUL.FTZ R192, R5, R158 ;  /* 0x0000009e05c07220 */ /* 0x000fe20000410000 */
[----:B------:R-:W-:Y:S01]  /*3160*/  FADD.FTZ R41, R41, R153 ;  /* 0x0000009929297221 */ /* 0x000fe20000010000 */
[C---:B------:R-:W-:Y:S01]  /*3170*/  FFMA.FTZ R73, R194.reuse, R153, R73 ;  /* 0x00000099c2497223 */ /* 0x040fe20000010049 */
        /* <DEDUP_REMOVED lines=9> */
[----:B------:R-:W-:Y:S02]  /*3210*/  FFMA.FTZ R230, R192, R153, R230 ;  /* 0x00000099c0e67223 */ /* 0x000fe400000100e6 */
[----:B------:R-:W-:Y:S01]  /*3220*/  FMUL.FTZ R202, R5, R159 ;  /* 0x0000009f05ca7220 */ /* 0x000fe20000410000 */
[----:B------:R-:W-:-:S03]  /*3230*/  FADD.FTZ R43, R43, R152 ;  /* 0x000000982b2b7221 */ /* 0x000fc60000010000 */
[----:B------:R-:W-:Y:S01]  /*3240*/  FFMA.FTZ R75, R202, R152, R75 ;  /* 0x00000098ca4b7223 */ /* 0x000fe2000001004b */
[----:B------:R-:W-:Y:S01]  /*3250*/  FADD.FTZ R111, R111, R156 ;  /* 0x0000009c6f6f7221 */ /* 0x000fe20000010000 */
[----:B------:R-:W-:Y:S01]  /*3260*/  FFMA.FTZ R235, R181, R156, R235 ;  /* 0x0000009cb5eb7223 */ /* 0x000fe200000100eb */
[----:B------:R-:W-:Y:S01]  /*3270*/  FADD.FTZ R104, R104, R155 ;  /* 0x0000009b68687221 */ /* 0x000fe20000010000 */
[----:B------:R-:W-:Y:S01]  /*3280*/  FFMA.FTZ R228, R183, R155, R228 ;  /* 0x0000009bb7e47223 */ /* 0x000fe200000100e4 */
[----:B---3--:R-:W-:Y:S01]  /*3290*/  FFMA.FTZ R191, R161, R153, R154 ;  /* 0x00000099a1bf7223 */ /* 0x008fe2000001009a */
[----:B------:R-:W-:Y:S02]  /*32a0*/  HADD2.F32 R153, -RZ, R167.H1_H1 ;  /* 0x300000a7ff997230 */ /* 0x000fe40000004100 */
[----:B--2---:R-:W-:Y:S01]  /*32b0*/  FMUL.FTZ R154, R160, R152 ;  /* 0x00000098a09a7220 */ /* 0x004fe20000410000 */
[----:B------:R-:W-:Y:S02]  /*32c0*/  FADD.FTZ R152, R216, R168 ;  /* 0x000000a8d8987221 */ /* 0x000fe40000010000 */
[----:B------:R-:W-:Y:S01]  /*32d0*/  FADD.FTZ R107, R107, R153 ;  /* 0x000000996b6b7221 */ /* 0x000fe20000010000 */
[-C--:B------:R-:W-:Y:S01]  /*32e0*/  FFMA.FTZ R231, R202, R153.reuse, R231 ;  /* 0x00000099cae77223 */ /* 0x080fe200000100e7 */
[----:B----4-:R-:W-:Y:S01]  /*32f0*/  FFMA.FTZ R203, R157, R153, R154 ;  /* 0x000000999dcb7223 */ /* 0x010fe2000001009a */
        /* <DEDUP_REMOVED lines=15> */
.L_x_3755:
[----:B------:R-:W-:Y:S05]  /*33f0*/  BSYNC.RECONVERGENT B1 ;  /* 0x0000000000017941 */ /* 0x000fea0003800200 */
.L_x_3754:
        /* <DEDUP_REMOVED lines=23> */
.L_x_3823:
        /* <DEDUP_REMOVED lines=47> */
.L_x_3761:
        /* <DEDUP_REMOVED lines=33> */
.L_x_3760:
        /* <DEDUP_REMOVED lines=32> */
.L_x_3763:
        /* <DEDUP_REMOVED lines=33> */
.L_x_3759:
        /* <DEDUP_REMOVED lines=37> */
.L_x_3765:
        /* <DEDUP_REMOVED lines=33> */
.L_x_3764:
        /* <DEDUP_REMOVED lines=32> */
.L_x_3766:
        /* <DEDUP_REMOVED lines=32> */
.L_x_3762:
        /* <DEDUP_REMOVED lines=15> */
.L_x_3758:
[----:B------:R-:W-:Y:S05]  /*47d0*/  BSYNC.RECONVERGENT B1 ;  /* 0x0000000000017941 */ /* 0x000fea0003800200 */
.L_x_3757:
        /* <DEDUP_REMOVED lines=46> */
.L_x_3771:
        /* <DEDUP_REMOVED lines=29> */
.L_x_3770:
        /* <DEDUP_REMOVED lines=37> */
.L_x_3773:
        /* <DEDUP_REMOVED lines=29> */
.L_x_3769:
        /* <DEDUP_REMOVED lines=41> */
.L_x_3775:
        /* <DEDUP_REMOVED lines=29> */
.L_x_3774:
        /* <DEDUP_REMOVED lines=37> */
.L_x_3776:
        /* <DEDUP_REMOVED lines=28> */
.L_x_3772:
        /* <DEDUP_REMOVED lines=11> */
.L_x_3768:
[----:B------:R-:W-:Y:S05]  /*59d0*/  BSYNC.RECONVERGENT B1 ;  /* 0x0000000000017941 */ /* 0x000fea0003800200 */
.L_x_3767:
        /* <DEDUP_REMOVED lines=46> */
.L_x_3781:
        /* <DEDUP_REMOVED lines=26> */
[----:B01----:R-:W-:Y:S02]  /*5e60*/  F2FP.F16.F32.PACK_AB R153, R151, R150 ;  /* 0x000000969799723e */ /* 0x003fe400000000ff */
[----:B------:R-:W-:Y:S01]  /*5e70*/  F2FP.F16.F32.PACK_AB R152, R149, R148 ;  /* 0x000000949598723e */ /* 0x000fe200000000ff */
[----:B------:R-:W-:Y:S06]  /*5e80*/  BRA `(.L_x_3782) ;  /* 0x0000000c00247947 */ /* 0x000fec0003800000 */
.L_x_3780:
        /* <DEDUP_REMOVED lines=37> */
.L_x_3783:
        /* <DEDUP_REMOVED lines=29> */
.L_x_3779:
        /* <DEDUP_REMOVED lines=41> */
.L_x_3785:
        /* <DEDUP_REMOVED lines=29> */
.L_x_3784:
        /* <DEDUP_REMOVED lines=37> */
.L_x_3786:
        /* <DEDUP_REMOVED lines=28> */
.L_x_3782:
        /* <DEDUP_REMOVED lines=11> */
.L_x_3778:
[----:B------:R-:W-:Y:S05]  /*6bd0*/  BSYNC.RECONVERGENT B1 ;  /* 0x0000000000017941 */ /* 0x000fea0003800200 */
.L_x_3777:
        /* <DEDUP_REMOVED lines=46> */
.L_x_3791:
        /* <DEDUP_REMOVED lines=24> */
[----:B012---:R-:W-:-:S02]  /*7040*/  F2FP.F16.F32.PACK_AB R152, R149, R148 ;  /* 0x000000949598723e */ /* 0x007fc400000000ff */
[----:B------:R-:W-:Y:S02]  /*7050*/  F2FP.F16.F32.PACK_AB R153, R151, R150 ;  /* 0x000000969799723e */ /* 0x000fe400000000ff */
[----:B------:R-:W-:Y:S02]  /*7060*/  F2FP.F16.F32.PACK_AB R155, R147, R146 ;  /* 0x00000092939b723e */ /* 0x000fe400000000ff */
[----:B------:R-:W-:Y:S01]  /*7070*/  F2FP.F16.F32.PACK_AB R154, R145, R144 ;  /* 0x00000090919a723e */ /* 0x000fe200000000ff */
[----:B------:R-:W-:Y:S06]  /*7080*/  BRA `(.L_x_3792) ;  /* 0x0000000c00247947 */ /* 0x000fec0003800000 */
.L_x_3790:
        /* <DEDUP_REMOVED lines=37> */
.L_x_3793:
        /* <DEDUP_REMOVED lines=29> */
.L_x_3789:
        /* <DEDUP_REMOVED lines=41> */
.L_x_3795:
        /* <DEDUP_REMOVED lines=29> */
.L_x_3794:
        /* <DEDUP_REMOVED lines=37> */
.L_x_3796:
        /* <DEDUP_REMOVED lines=28> */
.L_x_3792:
        /* <DEDUP_REMOVED lines=10> */
.L_x_3788:
[----:B------:R-:W-:Y:S05]  /*7dc0*/  BSYNC.RECONVERGENT B1 ;  /* 0x0000000000017941 */ /* 0x000fea0003800200 */
.L_x_3787:
[----:B0123--:R-:W0:Y:S02]  /*7dd0*/  LDC.64 R152, c[0x0][0x380] ;  /* 0x0000e000ff987b82 */ /* 0x00fe240000000a00 */
[----:B0-----:R-:W-:-:S04]  /*7de0*/  LEA R219, R152, R219, 0x2 ;  /* 0x000000db98db7211 */ /* 0x001fc800078e10ff */
[----:B------:R-:W-:-:S13]  /*7df0*/  ISETP.GE.AND P0, PT, R219, R153, PT ;  /* 0x00000099db00720c */ /* 0x000fda0003f06270 */
[----:B------:R-:W-:Y:S05]  /*7e00*/  @!P0 BRA `(.L_x_3797) ;  /* 0xffffff9000b08947 */ /* 0x000fea000383ffff */
.L_x_3747:
[----:B------:R-:W-:Y:S05]  /*7e10*/  BSYNC B0 ;  /* 0x0000000000007941 */ /* 0x000fea0003800000 */
.L_x_3746:
        /* <DEDUP_REMOVED lines=220> */
.L_x_3799:
[----:B------:R-:W-:Y:S05]  /*8be0*/  BSYNC.RECONVERGENT B0 ;  /* 0x0000000000007941 */ /* 0x000fea0003800200 */
.L_x_3798:
        /* <DEDUP_REMOVED lines=167> */
.L_x_3801:
[----:B------:R-:W-:Y:S05]  /*9660*/  BSYNC.RECONVERGENT B0 ;  /* 0x0000000000007941 */ /* 0x000fea0003800200 */
.L_x_3800:
        /* <DEDUP_REMOVED lines=22> */
.L_x_3803:
[----:B------:R-:W-:Y:S05]  /*97d0*/  BSYNC.RECONVERGENT B0 ;  /* 0x0000000000007941 */ /* 0x000fea0003800200 */
.L_x_3802:
        /* <DEDUP_REMOVED lines=22> */
.L_x_3805:
[----:B------:R-:W-:Y:S05]  /*9940*/  BSYNC.RECONVERGENT B0 ;  /* 0x0000000000007941 */ /* 0x000fea0003800200 */
.L_x_3804:
        /* <DEDUP_REMOVED lines=22> */
.L_x_3807:
[----:B------:R-:W-:Y:S05]  /*9ab0*/  BSYNC.RECONVERGENT B0 ;  /* 0x0000000000007941 */ /* 0x000fea0003800200 */
.L_x_3806:
        /* <DEDUP_REMOVED lines=22> */
.L_x_3809:
[----:B------:R-:W-:Y:S05]  /*9c20*/  BSYNC.RECONVERGENT B0 ;  /* 0x0000000000007941 */ /* 0x000fea0003800200 */
.L_x_3808:
        /* <DEDUP_REMOVED lines=22> */
.L_x_3811:
[----:B------:R-:W-:Y:S05]  /*9d90*/  BSYNC.RECONVERGENT B0 ;  /* 0x0000000000007941 */ /* 0x000fea0003800200 */
.L_x_3810:
[----:B------:R-:W-:Y:S05]  /*9da0*/  @!P4 EXIT ;  /* 0x000000000000c94d */ /* 0x000fea0003800000 */
[----:B------:R-:W-:Y:S04]  /*9db0*/  STG.E desc[UR10][R16.64], R25 ;  /* 0x0000001910007986 */ /* 0x000fe8000c10190a */
[----:B------:R-:W-:Y:S04]  /*9dc0*/  STG.E desc[UR10][R12.64], R41 ;  /* 0x000000290c007986 */ /* 0x000fe8000c10190a */
[----:B------:R-:W-:Y:S04]  /*9dd0*/  STG.E desc[UR10][R6.64], R89 ;  /* 0x0000005906007986 */ /* 0x000fe8000c10190a */
[----:B------:R-:W-:Y:S01]  /*9de0*/  STG.E desc[UR10][R4.64], R27 ;  /* 0x0000001b04007986 */ /* 0x000fe2000c10190a */
[----:B------:R-:W-:Y:S05]  /*9df0*/  EXIT ;  /* 0x000000000000794d */ /* 0x000fea0003800000 */
.L_x_3756:
        /* <DEDUP_REMOVED lines=8> */
.L_x_3813:
[----:B------:R-:W-:Y:S05]  /*9e80*/  BSYNC B1 ;  /* 0x0000000000017941 */ /* 0x000fea0003800000 */
.L_x_3812:
        /* <DEDUP_REMOVED lines=9> */
.L_x_3814:
        /* <DEDUP_REMOVED lines=8> */
.L_x_3815:
[----:B------:R-:W-:Y:S02]  /*9fa0*/  MOV R155, R157 ;  /* 0x0000009d009b7202 */ /* 0x000fe40000000f00 */
[----:B------:R-:W-:-:S05]  /*9fb0*/  MOV R152, R158 ;  /* 0x0000009e00987202 */ /* 0x000fca0000000f00 */
[----:B------:R-:W-:Y:S01]  /*9fc0*/  FADD.FTZ R156, R156, R152 ;  /* 0x000000989c9c7221 */ /* 0x000fe20000010000 */
[----:B------:R-:W-:-:S07]  /*9fd0*/  MOV R152, 0xffffffff ;  /* 0xffffffff00987802 */ /* 0x000fce0000000f00 */
[----:B------:R-:W-:Y:S05]  /*9fe0*/  WARPSYNC.COLLECTIVE R152, `(.L_x_3816) ;  /* 0x0000000098087348 */ /* 0x000fea0003c00000 */
[----:B------:R0:W1:Y:S02]  /*9ff0*/  SHFL.BFLY P0, R158, R155, R154, R153 ;  /* 0x0c00009a9b9e7389 */ /* 0x0000640000000099 */
[----:B01----:R-:W-:Y:S05]  /*a000*/  ENDCOLLECTIVE ;  /* 0x000000000000791b */ /* 0x003fea0003800000 */
.L_x_3816:
        /* <DEDUP_REMOVED lines=8> */
.L_x_3817:
[----:B------:R-:W-:Y:S02]  /*a090*/  MOV R155, R157 ;  /* 0x0000009d009b7202 */ /* 0x000fe40000000f00 */
[----:B------:R-:W-:-:S05]  /*a0a0*/  MOV R152, R158 ;  /* 0x0000009e00987202 */ /* 0x000fca0000000f00 */
[----:B------:R-:W-:Y:S01]  /*a0b0*/  FADD.FTZ R156, R156, R152 ;  /* 0x000000989c9c7221 */ /* 0x000fe20000010000 */
[----:B------:R-:W-:-:S07]  /*a0c0*/  MOV R152, 0xffffffff ;  /* 0xffffffff00987802 */ /* 0x000fce0000000f00 */
[----:B------:R-:W-:Y:S05]  /*a0d0*/  WARPSYNC.COLLECTIVE R152, `(.L_x_3818) ;  /* 0x0000000098087348 */ /* 0x000fea0003c00000 */
[----:B------:R0:W1:Y:S02]  /*a0e0*/  SHFL.BFLY P0, R158, R155, R154, R153 ;  /* 0x0c00009a9b9e7389 */ /* 0x0000640000000099 */
[----:B01----:R-:W-:Y:S05]  /*a0f0*/  ENDCOLLECTIVE ;  /* 0x000000000000791b */ /* 0x003fea0003800000 */
.L_x_3818:
        /* <DEDUP_REMOVED lines=8> */
.L_x_3819:
[----:B------:R-:W-:Y:S02]  /*a180*/  MOV R155, R157 ;  /* 0x0000009d009b7202 */ /* 0x000fe40000000f00 */
[----:B------:R-:W-:-:S05]  /*a190*/  MOV R152, R158 ;  /* 0x0000009e00987202 */ /* 0x000fca0000000f00 */
[----:B------:R-:W-:Y:S01]  /*a1a0*/  FADD.FTZ R156, R156, R152 ;  /* 0x000000989c9c7221 */ /* 0x000fe20000010000 */
[----:B------:R-:W-:-:S07]  /*a1b0*/  MOV R152, 0xffffffff ;  /* 0xffffffff00987802 */ /* 0x000fce0000000f00 */
[----:B------:R-:W-:Y:S05]  /*a1c0*/  WARPSYNC.COLLECTIVE R152, `(.L_x_3820) ;  /* 0x0000000098087348 */ /* 0x000fea0003c00000 */
[----:B------:R0:W1:Y:S02]  /*a1d0*/  SHFL.BFLY P0, R158, R155, R154, R153 ;  /* 0x0c00009a9b9e7389 */ /* 0x0000640000000099 */
[----:B01----:R-:W-:Y:S05]  /*a1e0*/  ENDCOLLECTIVE ;  /* 0x000000000000791b */ /* 0x003fea0003800000 */
.L_x_3820:
        /* <DEDUP_REMOVED lines=8> */
.L_x_3821:
[----:B------:R-:W-:Y:S02]  /*a270*/  MOV R155, R157 ;  /* 0x0000009d009b7202 */ /* 0x000fe40000000f00 */
[----:B------:R-:W-:-:S07]  /*a280*/  MOV R159, R158 ;  /* 0x0000009e009f7202 */ /* 0x000fce0000000f00 */
[----:B------:R-:W-:Y:S05]  /*a290*/  WARPSYNC.COLLECTIVE R152, `(.L_x_3822) ;  /* 0x0000000098087348 */ /* 0x000fea0003c00000 */
[----:B------:R0:W1:Y:S02]  /*a2a0*/  SHFL.BFLY P0, R158, R155, R154, R153 ;  /* 0x0c00009a9b9e7389 */ /* 0x0000640000000099 */
[----:B01----:R-:W-:Y:S05]  /*a2b0*/  ENDCOLLECTIVE ;  /* 0x000000000000791b */ /* 0x003fea0003800000 */
.L_x_3822:
[----:B------:R-:W-:Y:S01]  /*a2c0*/  MOV R152, R158 ;  /* 0x0000009e00987202 */ /* 0x000fe20000000f00 */
[----:B------:R-:W-:Y:S06]  /*a2d0*/  BRA `(.L_x_3823) ;  /* 0xffffff9000a47947 */ /* 0x000fec000383ffff */
.L_x_3824:
        /* <DEDUP_REMOVED lines=10> */
.L_x_6094:


//--------------------- .text._ZN10layer_norm31ln_parallel_residual_bwd_kernelINS_13Kernel_traitsIf6__halffS2_fjLj1024ELj1ELj4ELj1ELj16ENS_18Kernel_traits_baseILj1024EfS2_fS2_fjLj128EEEEELb0ELb0ELb1EEEvNS_9BwdParamsE --------------------------
	.section	.text._ZN10layer_norm31ln_parallel_residual_bwd_kernelINS_13Kernel_traitsIf6__halffS2_fjLj1024ELj1ELj4ELj1ELj16ENS_18Kernel_traits_baseILj1024EfS2_fS2_fjLj128EEEEELb0ELb0ELb1EEEvNS_9BwdParamsE,"ax",@progbits
	.align	128
        .global         _ZN10layer_norm31ln_parallel_residual_bwd_kernelINS_13Kernel_traitsIf6__halffS2_fjLj1024ELj1ELj4ELj1ELj16ENS_18Kernel_traits_baseILj1024EfS2_fS2_fjLj128EEEEELb0ELb0ELb1EEEvNS_9BwdParamsE
        .type           _ZN10layer_norm31ln_parallel_residual_bwd_kernelINS_13Kernel_traitsIf6__halffS2_fjLj1024ELj1ELj4ELj1ELj16ENS_18Kernel_traits_baseILj1024EfS2_fS2_fjLj128EEEEELb0ELb0ELb1EEEvNS_9BwdParamsE,@function
        .size           _ZN10layer_norm31ln_parallel_residual_bwd_kernelINS_13Kernel_traitsIf6__halffS2_fjLj1024ELj1ELj4ELj1ELj16ENS_18Kernel_traits_baseILj1024EfS2_fS2_fjLj128EEEEELb0ELb0ELb1EEEvNS_9BwdParamsE,(.L_x_6095 - _ZN10layer_norm31ln_parallel_residual_bwd_kernelINS_13Kernel_traitsIf6__halffS2_fjLj1024ELj1ELj4ELj1ELj16ENS_18Kernel_traits_baseILj1024EfS2_fS2_fjLj128EEEEELb0ELb0ELb1EEEvNS_9BwdParamsE)
        .other          _ZN10layer_norm31ln_parallel_residual_bwd_kernelINS_13Kernel_traitsIf6__halffS2_fjLj1024ELj1ELj4ELj1ELj16ENS_18Kernel_traits_baseILj1024EfS2_fS2_fjLj128EEEEELb0ELb0ELb1EEEvNS_9BwdParamsE,@"STO_CUDA_ENTRY STV_DEFAULT"
_ZN10layer_norm31ln_parallel_residual_bwd_kernelINS_13Kernel_traitsIf6__halffS2_fjLj1024ELj1ELj4ELj1ELj16ENS_18Kernel_traits_baseILj1024EfS2_fS2_fjLj128EEEEELb0ELb0ELb1EEEvNS_9BwdParamsE:
.text._ZN10layer_norm31ln_parallel_residual_bwd_kernelINS_13Kernel_traitsIf6__halffS2_fjLj1024ELj1ELj4ELj1ELj16ENS_18Kernel_traits_baseILj1024EfS2_fS2_fjLj128EEEEELb0ELb0ELb1EEEvNS_9BwdParamsE:
        /* <DEDUP_REMOVED lines=202> */
.L_x_3861:
[----:B------:R-:W0:Y:S01]  /*0ca0*/  S2R R2, SR_TID.X ;  /* 0x0000000000027919 */ /* 0x000e220000002100 */
[----:B------:R-:W1:Y:S01]  /*0cb0*/  LDC.64 R216, c[0x0][0x3c0] ;  /* 0x0000f000ffd87b82 */ /* 0x000e620000000a00 */
[----:B------:R-:W-:Y:S01]  /*0cc0*/  IMAD R0, R211, UR13, RZ ;  /* 0x0000000dd3007c24 */ /* 0x000fe2000f8e02ff */
[----:B------:R2:W-:Y:S04]  /*0cd0*/  STL [R1+0x100], R178 ;  /* 0x000100b201007387 */ /* 0x0005e80000100800 */
[----:B------:R-:W-:Y:S01]  /*0ce0*/  SHF.R.S32.HI R25, RZ, 0x1f, R0 ;  /* 0x0000001fff197819 */ /* 0x000fe20000011400 */
[----:B------:R-:W-:Y:S01]  /*0cf0*/  STL [R1+0xfc], R177 ;  /* 0x0000fcb101007387 */ /* 0x000fe20000100800 */
[----:B------:R-:W3:Y:S02]  /*0d00*/  LDC.64 R102, c[0x0][0x3a8] ;  /* 0x0000ea00ff667b82 */ /* 0x000ee40000000a00 */
[----:B------:R-:W-:Y:S01]  /*0d10*/  LEA.HI R25, R25, R0, RZ, 0x3 ;  /* 0x0000000019197211 */ /* 0x000fe200078f18ff */
[----:B------:R4:W-:Y:S04]  /*0d20*/  STL [R1+0xf8], R176 ;  /* 0x0000f8b001007387 */ /* 0x0009e80000100800 */
[----:B--2---:R-:W2:Y:S01]  /*0d30*/  LDL.LU R178, [R1+0x10] ;  /* 0x0000100001b27983 */ /* 0x004ea20000300800 */
[----:B------:R-:W3:Y:S03]  /*0d40*/  LDC.64 R172, c[0x0][0x430] ;  /* 0x00010c00ffac7b82 */ /* 0x000ee60000000a00 */
[----:B----4-:R-:W4:Y:S05]  /*0d50*/  LDL.LU R176, [R1] ;  /* 0x0000000001b07983 */ /* 0x010f2a0000300800 */
[----:B------:R-:W3:Y:S01]  /*0d60*/  LDC.64 R30, c[0x0][0x3c8] ;  /* 0x0000f200ff1e7b82 */ /* 0x000ee20000000a00 */
[----:B-1----:R-:W-:Y:S01]  /*0d70*/  IMAD.WIDE R216, R211, 0x4, R216 ;  /* 0x00000004d3d87825 */ /* 0x002fe200078e02d8 */
[----:B------:R-:W2:Y:S04]  /*0d80*/  LDL.LU R221, [R1+0x14] ;  /* 0x0000140001dd7983 */ /* 0x000ea80000300800 */
[----:B------:R-:W2:Y:S01]  /*0d90*/  LDL.LU R177, [R1+0x4] ;  /* 0x0000040001b17983 */ /* 0x000ea20000300800 */
[----:B0-----:R-:W-:Y:S01]  /*0da0*/  LOP3.LUT R2, R2, 0x1f, RZ, 0xc0, !PT ;  /* 0x0000001f02027812 */ /* 0x001fe200078ec0ff */
[----:B------:R-:W0:Y:S02]  /*0db0*/  LDC.64 R168, c[0x0][0x428] ;  /* 0x00010a00ffa87b82 */ /* 0x000e240000000a00 */
[----:B------:R-:W4:Y:S01]  /*0dc0*/  LDG.E R216, desc[UR10][R216.64] ;  /* 0x0000000ad8d87981 */ /* 0x000f22000c1e1900 */
[----:B------:R-:W-:-:S05]  /*0dd0*/  LEA.HI.SX32 R215, R25, R2, 0x1d ;  /* 0x0000000219d77211 */ /* 0x000fca00078feaff */
[----:B---3--:R-:W-:-:S04]  /*0de0*/  IMAD.WIDE.U32 R32, R215, 0x20, R102 ;  /* 0x00000020d7207825 */ /* 0x008fc800078e0066 */
[----:B------:R-:W-:Y:S01]  /*0df0*/  IMAD.WIDE.U32 R24, R215, 0x10, R172 ;  /* 0x00000010d7187825 */ /* 0x000fe200078e00ac */
[----:B------:R-:W3:Y:S03]  /*0e00*/  LDG.E.128 R188, desc[UR10][R32.64] ;  /* 0x0000000a20bc7981 */ /* 0x000ee6000c1e1d00 */
[----:B------:R-:W-:Y:S02]  /*0e10*/  IMAD.WIDE R30, R211, 0x4, R30 ;  /* 0x00000004d31e7825 */ /* 0x000fe400078e021e */
[----:B------:R-:W2:Y:S04]  /*0e20*/  LDG.E.128 R24, desc[UR10][R24.64] ;  /* 0x0000000a18187981 */ /* 0x000ea8000c1e1d00 */
[----:B------:R-:W2:Y:S01]  /*0e30*/  LDG.E R213, desc[UR10][R30.64] ;  /* 0x0000000a1ed57981 */ /* 0x000ea2000c1e1900 */
[----:B0-----:R-:W-:-:S03]  /*0e40*/  IMAD.WIDE.U32 R28, R215, 0x10, R168 ;  /* 0x00000010d71c7825 */ /* 0x001fc600078e00a8 */
[----:B------:R-:W2:Y:S04]  /*0e50*/  LDG.E.128 R32, desc[UR10][R32.64+0x10] ;  /* 0x0000100a20207981 */ /* 0x000ea8000c1e1d00 */
[----:B------:R-:W2:Y:S01]  /*0e60*/  LDG.E.128 R28, desc[UR10][R28.64] ;  /* 0x0000000a1c1c7981 */ /* 0x000ea2000c1e1d00 */
[----:B------:R-:W-:Y:S02]  /*0e70*/  ISETP.NE.AND P2, PT, RZ, UR12, PT ;  /* 0x0000000cff007c0c */ /* 0x000fe4000bf45270 */
[----:B------:R-:W-:-:S05]  /*0e80*/  IADD3 R214, PT, PT, R215, 0x20, RZ ;  /* 0x00000020d7d67810 */ /* 0x000fca0007ffe0ff */
[----:B------:R-:W-:-:S06]  /*0e90*/  IMAD.WIDE.U32 R152, R214, 0x10, R172 ;  /* 0x00000010d6987825 */ /* 0x000fcc00078e00ac */
[----:B------:R-:W2:Y:S01]  /*0ea0*/  LDG.E.128 R152, desc[UR10][R152.64] ;  /* 0x0000000a98987981 */ /* 0x000ea2000c1e1d00 */
[----:B----4-:R-:W-:-:S05]  /*0eb0*/  FSEL R216, R216, RZ, !P2 ;  /* 0x000000ffd8d87208 */ /* 0x010fca0005000000 */
[----:B---3--:R-:W-:Y:S01]  /*0ec0*/  FADD.FTZ R218, -R216, R190 ;  /* 0x000000bed8da7221 */ /* 0x008fe20000010100 */
[----:B--2---:R-:W-:-:S03]  /*0ed0*/  HADD2.F32 R190, -RZ, R25.H0_H0 ;  /* 0x20000019ffbe7230 */ /* 0x004fc60000004100 */
[----:B------:R-:W-:Y:S02]  /*0ee0*/  FMUL.FTZ R218, R213, R218 ;  /* 0x000000dad5da7220 */ /* 0x000fe40000410000 */
[----:B------:R-:W-:Y:S02]  /*0ef0*/  FADD.FTZ R247, R190, R247 ;  /* 0x000000f7bef77221 */ /* 0x000fe40000010000 */
[-C--:B------:R-:W-:Y:S01]  /*0f00*/  FFMA.FTZ R243, R218, R190.reuse, R243 ;  /* 0x000000bedaf37223 */ /* 0x080fe200000100f3 */
[----:B-----5:R-:W-:Y:S01]  /*0f10*/  FMUL.FTZ R190, R70, R190 ;  /* 0x000000be46be7220 */ /* 0x020fe20000410000 */
[----:B------:R-:W-:Y:S02]  /*0f20*/  HADD2.F32 R219, -RZ, R29.H0_H0 ;  /* 0x2000001dffdb7230 */ /* 0x000fe40000004100 */
[----:B------:R-:W-:-:S03]  /*0f30*/  FADD.FTZ R191, -R216, R191 ;  /* 0x000000bfd8bf7221 */ /* 0x000fc60000010100 */
[----:B------:R-:W-:Y:S01]  /*0f40*/  FADD.FTZ R238, R219, R238 ;  /* 0x000000eedbee7221 */ /* 0x000fe20000010000 */
[-C--:B------:R-:W-:Y:S01]  /*0f50*/  FFMA.FTZ R5, R218, R219.reuse, R5 ;  /* 0x000000dbda057223 */ /* 0x080fe20000010005 */
[----:B------:R-:W-:Y:S01]  /*0f60*/  FFMA.FTZ R219, R38, R219, R190 ;  /* 0x000000db26db7223 */ /* 0x000fe200000100be */
[----:B------:R-:W-:Y:S02]  /*0f70*/  HADD2.F32 R190, -RZ, R25.H1_H1 ;  /* 0x30000019ffbe7230 */ /* 0x000fe40000004100 */
[----:B------:R-:W-:Y:S02]  /*0f80*/  HADD2.F32 R25, -RZ, R29.H1_H1 ;  /* 0x3000001dff197230 */ /* 0x000fe40000004100 */
[----:B------:R-:W-:Y:S01]  /*0f90*/  FMUL.FTZ R29, R213, R191 ;  /* 0x000000bfd51d7220 */ /* 0x000fe20000410000 */
[----:B------:R-:W-:Y:S01]  /*0fa0*/  FADD.FTZ R220, -R216, R32 ;  /* 0x00000020d8dc7221 */ /* 0x000fe20000010100 */
[-C--:B------:R-:W-:Y:S01]  /*0fb0*/  FMUL.FTZ R191, R71, R190.reuse ;  /* 0x000000be47bf7220 */ /* 0x080fe20000410000 */
[----:B------:R-:W-:Y:S01]  /*0fc0*/  FADD.FTZ R248, R190, R248 ;  /* 0x000000f8bef87221 */ /* 0x000fe20000010000 */
[----:B------:R-:W-:Y:S01]  /*0fd0*/  FFMA.FTZ R244, R29, R190, R244 ;  /* 0x000000be1df47223 */ /* 0x000fe200000100f4 */
[----:B------:R-:W-:-:S02]  /*0fe0*/  HADD2.F32 R190, -RZ, R26.H0_H0 ;  /* 0x2000001affbe7230 */ /* 0x000fc40000004100 */
[----:B------:R-:W-:-:S04]  /*0ff0*/  FMUL.FTZ R220, R213, R220 ;  /* 0x000000dcd5dc7220 */ /* 0x000fc80000410000 */
[----:B------:R-:W-:-:S05]  /*1000*/  FFMA.FTZ R176, R220, R190, R176 ;  /* 0x000000bedcb07223 */ /* 0x000fca00000100b0 */
[----:B------:R0:W-:Y:S01]  /*1010*/  STL [R1], R176 ;  /* 0x000000b001007387 */ /* 0x0001e20000100800 */
[----:B------:R-:W-:Y:S01]  /*1020*/  FADD.FTZ R239, R25, R239 ;  /* 0x000000ef19ef7221 */ /* 0x000fe20000010000 */
[-C--:B------:R-:W-:Y:S02]  /*1030*/  FFMA.FTZ R6, R29, R25.reuse, R6 ;  /* 0x000000191d067223 */ /* 0x080fe40000010006 */
[----:B0-----:R-:W2:Y:S01]  /*1040*/  LDL.LU R176, [R1+0x18] ;  /* 0x0000180001b07983 */ /* 0x001ea20000300800 */
[----:B------:R-:W-:Y:S01]  /*1050*/  FFMA.FTZ R25, R39, R25, R191 ;  /* 0x0000001927197223 */ /* 0x000fe200000100bf */
[----:B------:R-:W-:Y:S01]  /*1060*/  FADD.FTZ R178, R190, R178 ;  /* 0x000000b2beb27221 */ /* 0x000fe20000010000 */
[----:B------:R-:W-:Y:S01]  /*1070*/  FADD.FTZ R33, -R216, R33 ;  /* 0x00000021d8217221 */ /* 0x000fe20000010100 */
[----:B------:R-:W-:Y:S01]  /*1080*/  FMUL.FTZ R191, R72, R190 ;  /* 0x000000be48bf7220 */ /* 0x000fe20000410000 */
[----:B------:R-:W-:Y:S02]  /*1090*/  HADD2.F32 R190, -RZ, R26.H1_H1 ;  /* 0x3000001affbe7230 */ /* 0x000fe40000004100 */
[----:B------:R-:W-:-:S02]  /*10a0*/  HADD2.F32 R32, -RZ, R30.H0_H0 ;  /* 0x2000001eff207230 */ /* 0x000fc40000004100 */
[----:B------:R-:W-:Y:S02]  /*10b0*/  HADD2.F32 R26, -RZ, R30.H1_H1 ;  /* 0x3000001eff1a7230 */ /* 0x000fe40000004100 */
[----:B------:R-:W-:Y:S01]  /*10c0*/  FMUL.FTZ R30, R213, R33 ;  /* 0x00000021d51e7220 */ /* 0x000fe20000410000 */
[----:B------:R0:W-:Y:S01]  /*10d0*/  STL [R1+0x10], R178 ;  /* 0x000010b201007387 */ /* 0x0001e20000100800 */
[----:B------:R-:W-:Y:S02]  /*10e0*/  FADD.FTZ R221, R190, R221 ;  /* 0x000000ddbedd7221 */ /* 0x000fe40000010000 */
[-C--:B------:R-:W-:Y:S01]  /*10f0*/  FFMA.FTZ R177, R30, R190.reuse, R177 ;  /* 0x000000be1eb17223 */ /* 0x080fe200000100b1 */
[----:B0-----:R-:W3:Y:S04]  /*1100*/  LDL.LU R178, [R1+0x8] ;  /* 0x0000080001b27983 */ /* 0x001ee80000300800 */
[----:B------:R-:W4:Y:S04]  /*1110*/  LDL.LU R235, [R1+0x1c] ;  /* 0x00001c0001eb7983 */ /* 0x000f280000300800 */
[----:B------:R-:W4:Y:S04]  /*1120*/  LDL.LU R234, [R1+0xc] ;  /* 0x00000c0001ea7983 */ /* 0x000f280000300800 */
[----:B------:R-:W-:Y:S04]  /*1130*/  STL [R1+0x14], R221 ;  /* 0x000014dd01007387 */ /* 0x000fe80000100800 */
[----:B------:R0:W-:Y:S04]  /*1140*/  STL [R1+0x4], R177 ;  /* 0x000004b101007387 */ /* 0x0001e80000100800 */
[----:B0-----:R-:W4:Y:S01]  /*1150*/  LDL.LU R177, [R1+0x40] ;  /* 0x0000400001b17983 */ /* 0x001f220000300800 */
[----:B------:R-:W-:Y:S01]  /*1160*/  FMUL.FTZ R33, R73, R190 ;  /* 0x000000be49217220 */ /* 0x000fe20000410000 */
[----:B------:R-:W-:-:S04]  /*1170*/  IMAD.WIDE.U32 R156, R214, 0x20, R102 ;  /* 0x00000020d69c7825 */ /* 0x000fc800078e0066 */
[----:B------:R-:W-:Y:S01]  /*1180*/  FADD.FTZ R250, R26, R250 ;  /* 0x000000fa1afa7221 */ /* 0x000fe20000010000 */
[-C--:B------:R-:W-:Y:S01]  /*1190*/  FFMA.FTZ R8, R30, R26.reuse, R8 ;  /* 0x0000001a1e087223 */ /* 0x080fe20000010008 */
[----:B------:R-:W-:Y:S01]  /*11a0*/  FFMA.FTZ R26, R41, R26, R33 ;  /* 0x0000001a291a7223 */ /* 0x000fe20000010021 */
[----:B------:R-:W-:Y:S01]  /*11b0*/  HADD2.F32 R33, -RZ, R27.H0_H0 ;  /* 0x2000001bff217230 */ /* 0x000fe20000004100 */
[----:B------:R-:W4:Y:S01]  /*11c0*/  LDG.E.128 R116, desc[UR10][R156.64] ;  /* 0x0000000a9c747981 */ /* 0x000f22000c1e1d00 */
[C---:B------:R-:W-:Y:S01]  /*11d0*/  FADD.FTZ R34, -R216.reuse, R34 ;  /* 0x00000022d8227221 */ /* 0x040fe20000010100 */
[----:B------:R-:W-:Y:S02]  /*11e0*/  HADD2.F32 R222, -RZ, R31.H0_H0 ;  /* 0x2000001fffde7230 */ /* 0x000fe40000004100 */
[----:B------:R-:W-:Y:S01]  /*11f0*/  FADD.FTZ R35, -R216, R35 ;  /* 0x00000023d8237221 */ /* 0x000fe20000010100 */
[----:B------:R-:W-:-:S04]  /*1200*/  IMAD.WIDE.U32 R112, R214, 0x10, R168 ;  /* 0x00000010d6707825 */ /* 0x000fc800078e00a8 */
[----:B------:R-:W-:Y:S01]  /*1210*/  FMUL.FTZ R221, R213, R34 ;  /* 0x00000022d5dd7220 */ /* 0x000fe20000410000 */
[----:B------:R-:W-:Y:S01]  /*1220*/  FMUL.FTZ R34, R74, R33 ;  /* 0x000000214a227220 */ /* 0x000fe20000410000 */
[----:B------:R-:W-:Y:S02]  /*1230*/  FADD.FTZ R251, R222, R251 ;  /* 0x000000fbdefb7221 */ /* 0x000fe40000010000 */
[-C--:B------:R-:W-:Y:S01]  /*1240*/  FFMA.FTZ R9, R221, R222.reuse, R9 ;  /* 0x000000dedd097223 */ /* 0x080fe20000010009 */
[----:B------:R-:W-:Y:S01]  /*1250*/  FFMA.FTZ R34, R42, R222, R34 ;  /* 0x000000de2a227223 */ /* 0x000fe20000010022 */
[----:B------:R-:W-:Y:S01]  /*1260*/  FMUL.FTZ R222, R213, R35 ;  /* 0x00000023d5de7220 */ /* 0x000fe20000410000 */
[----:B------:R-:W4:Y:S01]  /*1270*/  LDG.E.128 R112, desc[UR10][R112.64] ;  /* 0x0000000a70707981 */ /* 0x000f22000c1e1d00 */
[----:B------:R-:W-:-:S03]  /*1280*/  HADD2.F32 R35, -RZ, R152.H0_H0 ;  /* 0x20000098ff237230 */ /* 0x000fc60000004100 */
[----:B------:R-:W4:Y:S01]  /*1290*/  LDG.E.128 R156, desc[UR10][R156.64+0x10] ;  /* 0x0000100a9c9c7981 */ /* 0x000f22000c1e1d00 */
[----:B--2---:R-:W-:-:S05]  /*12a0*/  FADD.FTZ R176, R33, R176 ;  /* 0x000000b021b07221 */ /* 0x004fca0000010000 */
[----:B------:R0:W-:Y:S04]  /*12b0*/  STL [R1+0x18], R176 ;  /* 0x000018b001007387 */ /* 0x0001e80000100800 */
[----:B0-----:R-:W2:Y:S01]  /*12c0*/  LDL.LU R176, [R1+0x30] ;  /* 0x0000300001b07983 */ /* 0x001ea20000300800 */
[----:B---3--:R-:W-:Y:S01]  /*12d0*/  FFMA.FTZ R178, R221, R33, R178 ;  /* 0x00000021ddb27223 */ /* 0x008fe200000100b2 */
[----:B------:R-:W-:-:S04]  /*12e0*/  HADD2.F32 R33, -RZ, R27.H1_H1 ;  /* 0x3000001bff217230 */ /* 0x000fc80000004100 */
[----:B------:R0:W-:Y:S01]  /*12f0*/  STL [R1+0x8], R178 ;  /* 0x000008b201007387 */ /* 0x0001e20000100800 */
[----:B----4-:R-:W-:Y:S01]  /*1300*/  FADD.FTZ R235, R33, R235 ;  /* 0x000000eb21eb7221 */ /* 0x010fe20000010000 */
[----:B------:R-:W-:Y:S02]  /*1310*/  FFMA.FTZ R234, R222, R33, R234 ;  /* 0x00000021deea7223 */ /* 0x000fe400000100ea */
[----:B0-----:R-:W3:Y:S04]  /*1320*/  LDL.LU R178, [R1+0x20] ;  /* 0x0000200001b27983 */ /* 0x001ee80000300800 */
[----:B------:R-:W-:Y:S01]  /*1330*/  STL [R1+0x1c], R235 ;  /* 0x00001ceb01007387 */ /* 0x000fe20000100800 */
[----:B------:R-:W-:-:S03]  /*1340*/  FADD.FTZ R177, R35, R177 ;  /* 0x000000b123b17221 */ /* 0x000fc60000010000 */
[----:B------:R-:W-:Y:S04]  /*1350*/  STL [R1+0xc], R234 ;  /* 0x00000cea01007387 */ /* 0x000fe80000100800 */
[----:B------:R0:W-:Y:S04]  /*1360*/  STL [R1+0x40], R177 ;  /* 0x000040b101007387 */ /* 0x0001e80000100800 */
[----:B0-----:R-:W4:Y:S01]  /*1370*/  LDL.LU R177, [R1+0x24] ;  /* 0x0000240001b17983 */ /* 0x001f220000300800 */
[----:B------:R-:W-:Y:S02]  /*1380*/  HADD2.F32 R27, -RZ, R31.H1_H1 ;  /* 0x3000001fff1b7230 */ /* 0x000fe40000004100 */
[----:B------:R-:W-:-:S03]  /*1390*/  FMUL.FTZ R31, R75, R33 ;  /* 0x000000214b1f7220 */ /* 0x000fc60000410000 */
[----:B------:R-:W-:Y:S01]  /*13a0*/  FADD.FTZ R252, R27, R252 ;  /* 0x000000fc1bfc7221 */ /* 0x000fe20000010000 */
[-C--:B------:R-:W-:Y:S01]  /*13b0*/  FFMA.FTZ R10, R222, R27.reuse, R10 ;  /* 0x0000001bde0a7223 */ /* 0x080fe2000001000a */
[----:B------:R-:W-:Y:S01]  /*13c0*/  FFMA.FTZ R27, R43, R27, R31 ;  /* 0x0000001b2b1b7223 */ /* 0x000fe2000001001f */
[----:B------:R-:W-:-:S04]  /*13d0*/  FADD.FTZ R31, -R216, R116 ;  /* 0x00000074d81f7221 */ /* 0x000fc80000010100 */
[----:B------:R-:W-:Y:S01]  /*13e0*/  FMUL.FTZ R31, R213, R31 ;  /* 0x0000001fd51f7220 */ /* 0x000fe20000410000 */
[--C-:B------:R-:W-:Y:S02]  /*13f0*/  HADD2.F32 R33, -RZ, R112.reuse.H0_H0 ;  /* 0x20000070ff217230 */ /* 0x100fe40000004100 */
[----:B------:R-:W-:Y:S02]  /*1400*/  HADD2.F32 R112, -RZ, R112.H1_H1 ;  /* 0x30000070ff707230 */ /* 0x000fe40000004100 */
[----:B--2---:R-:W-:-:S05]  /*1410*/  FFMA.FTZ R176, R31, R35, R176 ;  /* 0x000000231fb07223 */ /* 0x004fca00000100b0 */
[----:B------:R0:W-:Y:S04]  /*1420*/  STL [R1+0x30], R176 ;  /* 0x000030b001007387 */ /* 0x0001e80000100800 */
[----:B0-----:R-:W2:Y:S04]  /*1430*/  LDL.LU R176, [R1+0x44] ;  /* 0x0000440001b07983 */ /* 0x001ea80000300800 */
[----:B------:R-:W2:Y:S01]  /*1440*/  LDL.LU R236, [R1+0x34] ;  /* 0x0000340001ec7983 */ /* 0x000ea20000300800 */
[----:B---3--:R-:W-:-:S03]  /*1450*/  FADD.FTZ R178, R33, R178 ;  /* 0x000000b221b27221 */ /* 0x008fc60000010000 */
[----:B------:R-:W3:Y:S04]  /*1460*/  LDL.LU R235, [R1+0x48] ;  /* 0x0000480001eb7983 */ /* 0x000ee80000300800 */
[----:B------:R-:W3:Y:S04]  /*1470*/  LDL.LU R234, [R1+0x38] ;  /* 0x0000380001ea7983 */ /* 0x000ee80000300800 */
[----:B------:R0:W-:Y:S04]  /*1480*/  STL [R1+0x20], R178 ;  /* 0x000020b201007387 */ /* 0x0001e80000100800 */
[----:B0-----:R-:W3:Y:S01]  /*1490*/  LDL.LU R178, [R1+0x28] ;  /* 0x0000280001b27983 */ /* 0x001ee20000300800 */
[----:B----4-:R-:W-:-:S05]  /*14a0*/  FADD.FTZ R177, R112, R177 ;  /* 0x000000b170b17221 */ /* 0x010fca0000010000 */
[----:B------:R0:W-:Y:S04]  /*14b0*/  STL [R1+0x24], R177 ;  /* 0x000024b101007387 */ /* 0x0001e80000100800 */
[----:B0-----:R-:W4:Y:S01]  /*14c0*/  LDL.LU R177, [R1+0x4c] ;  /* 0x00004c0001b17983 */ /* 0x001f220000300800 */
[----:B------:R-:W-:Y:S01]  /*14d0*/  FMUL.FTZ R35, R76, R35 ;  /* 0x000000234c237220 */ /* 0x000fe20000410000 */
[-C--:B------:R-:W-:Y:S01]  /*14e0*/  FFMA.FTZ R223, R31, R33.reuse, R223 ;  /* 0x000000211fdf7223 */ /* 0x080fe200000100df */
[----:B------:R-:W-:Y:S02]  /*14f0*/  HADD2.F32 R152, -RZ, R152.H1_H1 ;  /* 0x30000098ff987230 */ /* 0x000fe40000004100 */
[----:B------:R-:W-:Y:S01]  /*1500*/  FFMA.FTZ R33, R44, R33, R35 ;  /* 0x000000212c217223 */ /* 0x000fe20000010023 */
[----:B------:R-:W-:-:S02]  /*1510*/  FADD.FTZ R35, -R216, R117 ;  /* 0x00000075d8237221 */ /* 0x000fc40000010100 */
[----:B------:R-:W-:Y:S02]  /*1520*/  FMUL.FTZ R116, R77, R152 ;  /* 0x000000984d747220 */ /* 0x000fe40000410000 */
[----:B------:R-:W-:-:S04]  /*1530*/  FMUL.FTZ R35, R213, R35 ;  /* 0x00000023d5237220 */ /* 0x000fc80000410000 */
[-C--:B------:R-:W-:Y:S01]  /*1540*/  FFMA.FTZ R224, R35, R112.reuse, R224 ;  /* 0x0000007023e07223 */ /* 0x080fe200000100e0 */
[----:B------:R-:W-:Y:S01]  /*1550*/  FFMA.FTZ R112, R45, R112, R116 ;  /* 0x000000702d707223 */ /* 0x000fe20000010074 */
[----:B------:R-:W-:Y:S01]  /*1560*/  FADD.FTZ R116, -R216, R118 ;  /* 0x00000076d8747221 */ /* 0x000fe20000010100 */
[----:B------:R-:W-:-:S03]  /*1570*/  HADD2.F32 R118, -RZ, R153.H0_H0 ;  /* 0x20000099ff767230 */ /* 0x000fc60000004100 */
[----:B------:R-:W-:Y:S01]  /*1580*/  FMUL.FTZ R116, R213, R116 ;  /* 0x00000074d5747220 */ /* 0x000fe20000410000 */
[----:B------:R-:W-:Y:S02]  /*1590*/  HADD2.F32 R117, -RZ, R113.H0_H0 ;  /* 0x20000071ff757230 */ /* 0x000fe40000004100 */
[----:B------:R-:W-:Y:S02]  /*15a0*/  HADD2.F32 R153, -RZ, R153.H1_H1 ;  /* 0x30000099ff997230 */ /* 0x000fe40000004100 */
[----:B--2---:R-:W-:-:S05]  /*15b0*/  FADD.FTZ R176, R152, R176 ;  /* 0x000000b098b07221 */ /* 0x004fca0000010000 */
[----:B------:R0:W-:Y:S01]  /*15c0*/  STL [R1+0x44], R176 ;  /* 0x000044b001007387 */ /* 0x0001e20000100800 */
[----:B------:R-:W-:Y:S01]  /*15d0*/  FFMA.FTZ R236, R35, R152, R236 ;  /* 0x0000009823ec7223 */ /* 0x000fe200000100ec */
[----:B---3--:R-:W-:Y:S02]  /*15e0*/  FADD.FTZ R235, R118, R235 ;  /* 0x000000eb76eb7221 */ /* 0x008fe40000010000 */
[----:B0-----:R-:W2:Y:S01]  /*15f0*/  LDL.LU R176, [R1+0x3c] ;  /* 0x00003c0001b07983 */ /* 0x001ea20000300800 */
[----:B------:R-:W-:-:S03]  /*1600*/  FFMA.FTZ R234, R116, R118, R234 ;  /* 0x0000007674ea7223 */ /* 0x000fc600000100ea */
[----:B------:R-:W-:Y:S04]  /*1610*/  STL [R1+0x34], R236 ;  /* 0x000034ec01007387 */ /* 0x000fe80000100800 */
[----:B------:R-:W3:Y:S04]  /*1620*/  LDL.LU R152, [R1+0x2c] ;  /* 0x00002c0001987983 */ /* 0x000ee80000300800 */
[----:B------:R-:W-:Y:S01]  /*1630*/  STL [R1+0x48], R235 ;  /* 0x000048eb01007387 */ /* 0x000fe20000100800 */
[----:B------:R-:W-:-:S03]  /*1640*/  FADD.FTZ R178, R117, R178 ;  /* 0x000000b275b27221 */ /* 0x000fc60000010000 */
[----:B------:R0:W-:Y:S04]  /*1650*/  STL [R1+0x38], R234 ;  /* 0x000038ea01007387 */ /* 0x0001e80000100800 */
[----:B0-----:R-:W3:Y:S04]  /*1660*/  LDL.LU R234, [R1+0x50] ;  /* 0x0000500001ea7983 */ /* 0x001ee80000300800 */
[----:B------:R0:W-:Y:S01]  /*1670*/  STL [R1+0x28], R178 ;  /* 0x000028b201007387 */ /* 0x0001e20000100800 */
[----:B----4-:R-:W-:-:S03]  /*1680*/  FADD.FTZ R177, R153, R177 ;  /* 0x000000b199b17221 */ /* 0x010fc60000010000 */
[----:B0-----:R-:W4:Y:S04]  /*1690*/  LDL.LU R178, [R1+0x70] ;  /* 0x0000700001b27983 */ /* 0x001f280000300800 */
[----:B------:R0:W-:Y:S04]  /*16a0*/  STL [R1+0x4c], R177 ;  /* 0x00004cb101007387 */ /* 0x0001e80000100800 */
[----:B0-----:R-:W4:Y:S01]  /*16b0*/  LDL.LU R177, [R1+0x60] ;  /* 0x0000600001b17983 */ /* 0x001f220000300800 */
[----:B------:R-:W-:Y:S01]  /*16c0*/  FMUL.FTZ R118, R78, R118 ;  /* 0x000000764e767220 */ /* 0x000fe20000410000 */
[----:B------:R-:W-:-:S03]  /*16d0*/  FFMA.FTZ R225, R116, R117, R225 ;  /* 0x0000007574e17223 */ /* 0x000fc600000100e1 */
[----:B------:R-:W-:Y:S01]  /*16e0*/  FFMA.FTZ R117, R46, R117, R118 ;  /* 0x000000752e757223 */ /* 0x000fe20000010076 */
[----:B------:R-:W-:-:S04]  /*16f0*/  FADD.FTZ R118, -R216, R119 ;  /* 0x00000077d8767221 */ /* 0x000fc80000010100 */
[----:B------:R-:W-:Y:S01]  /*1700*/  FMUL.FTZ R118, R213, R118 ;  /* 0x00000076d5767220 */ /* 0x000fe20000410000 */
[----:B------:R-:W-:Y:S02]  /*1710*/  HADD2.F32 R113, -RZ, R113.H1_H1 ;  /* 0x30000071ff717230 */ /* 0x000fe40000004100 */
[----:B------:R-:W-:-:S03]  /*1720*/  HADD2.F32 R119, -RZ, R114.H0_H0 ;  /* 0x20000072ff777230 */ /* 0x000fc60000004100 */
[C---:B------:R-:W-:Y:S01]  /*1730*/  FFMA.FTZ R226, R118.reuse, R113, R226 ;  /* 0x0000007176e27223 */ /* 0x040fe200000100e2 */
[-C--:B--2---:R-:W-:Y:S01]  /*1740*/  FFMA.FTZ R176, R118, R153.reuse, R176 ;  /* 0x0000009976b07223 */ /* 0x084fe200000100b0 */
[----:B------:R-:W-:-:S04]  /*1750*/  FMUL.FTZ R153, R79, R153 ;  /* 0x000000994f997220 */ /* 0x000fc80000410000 */
[----:B------:R0:W-:Y:S01]  /*1760*/  STL [R1+0x3c], R176 ;  /* 0x00003cb001007387 */ /* 0x0001e20000100800 */
[----:B---3--:R-:W-:Y:S01]  /*1770*/  FADD.FTZ R152, R113, R152 ;  /* 0x0000009871987221 */ /* 0x008fe20000010000 */
[----:B------:R-:W-:Y:S01]  /*1780*/  FFMA.FTZ R113, R47, R113, R153 ;  /* 0x000000712f717223 */ /* 0x000fe20000010099 */
[----:B------:R-:W-:Y:S01]  /*1790*/  HADD2.F32 R153, -RZ, R154.H0_H0 ;  /* 0x2000009aff997230 */ /* 0x000fe20000004100 */
[----:B0-----:R-:W2:Y:S04]  /*17a0*/  LDL.LU R176, [R1+0x54] ;  /* 0x0000540001b07983 */ /* 0x001ea80000300800 */
[----:B------:R0:W-:Y:S04]  /*17b0*/  STL [R1+0x2c], R152 ;  /* 0x00002c9801007387 */ /* 0x0001e80000100800 */
[----:B------:R-:W3:Y:S01]  /*17c0*/  LDL.LU R235, [R1+0x74] ;  /* 0x0000740001eb7983 */ /* 0x000ee20000300800 */
[----:B------:R-:W-:Y:S01]  /*17d0*/  FADD.FTZ R234, R119, R234 ;  /* 0x000000ea77ea7221 */ /* 0x000fe20000010000 */
[----:B0-----:R-:W-:-:S04]  /*17e0*/  FADD.FTZ R152, -R216, R156 ;  /* 0x0000009cd8987221 */ /* 0x001fc80000010100 */
[----:B------:R0:W-:Y:S01]  /*17f0*/  STL [R1+0x50], R234 ;  /* 0x000050ea01007387 */ /* 0x0001e20000100800 */
[----:B------:R-:W-:Y:S01]  /*1800*/  FMUL.FTZ R152, R213, R152 ;  /* 0x00000098d5987220 */ /* 0x000fe20000410000 */
[----:B----4-:R-:W-:Y:S02]  /*1810*/  FADD.FTZ R178, R153, R178 ;  /* 0x000000b299b27221 */ /* 0x010fe40000010000 */
[----:B0-----:R-:W4:Y:S04]  /*1820*/  LDL.LU R234, [R1+0x64] ;  /* 0x0000640001ea7983 */ /* 0x001f280000300800 */
[----:B------:R0:W-:Y:S01]  /*1830*/  STL [R1+0x70], R178 ;  /* 0x000070b201007387 */ /* 0x0001e20000100800 */
[----:B------:R-:W-:-:S03]  /*1840*/  FFMA.FTZ R177, R152, R153, R177 ;  /* 0x0000009998b17223 */ /* 0x000fc600000100b1 */
[----:B0-----:R-:W4:Y:S04]  /*1850*/  LDL.LU R178, [R1+0x58] ;  /* 0x0000580001b27983 */ /* 0x001f280000300800 */
[----:B------:R0:W-:Y:S04]  /*1860*/  STL [R1+0x60], R177 ;  /* 0x000060b101007387 */ /* 0x0001e80000100800 */
[----:B0-----:R-:W4:Y:S01]  /*1870*/  LDL.LU R177, [R1+0x78] ;  /* 0x0000780001b17983 */ /* 0x001f220000300800 */
[----:B------:R-:W-:Y:S02]  /*1880*/  HADD2.F32 R114, -RZ, R114.H1_H1 ;  /* 0x30000072ff727230 */ /* 0x000fe40000004100 */
[----:B------:R-:W-:Y:S01]  /*1890*/  FMUL.FTZ R156, R80, R153 ;  /* 0x00000099509c7220 */ /* 0x000fe20000410000 */
[----:B------:R-:W-:Y:S01]  /*18a0*/  FADD.FTZ R153, -R216, R157 ;  /* 0x0000009dd8997221 */ /* 0x000fe20000010100 */
[----:B------:R-:W-:-:S02]  /*18b0*/  HADD2.F32 R154, -RZ, R154.H1_H1 ;  /* 0x3000009aff9a7230 */ /* 0x000fc40000004100 */
[----:B------:R-:W-:Y:S01]  /*18c0*/  FFMA.FTZ R227, R152, R119, R227 ;  /* 0x0000007798e37223 */ /* 0x000fe200000100e3 */
[----:B------:R-:W-:Y:S01]  /*18d0*/  FMUL.FTZ R153, R213, R153 ;  /* 0x00000099d5997220 */ /* 0x000fe20000410000 */
[----:B------:R-:W-:Y:S01]  /*18e0*/  FFMA.FTZ R119, R48, R119, R156 ;  /* 0x0000007730777223 */ /* 0x000fe2000001009c */
[----:B------:R-:W-:Y:S01]  /*18f0*/  IADD3 R212, PT, PT, R215, 0x40, RZ ;  /* 0x00000040d7d47810 */ /* 0x000fe20007ffe0ff */
[----:B------:R-:W-:Y:S01]  /*1900*/  FMUL.FTZ R156, R81, R154 ;  /* 0x0000009a519c7220 */ /* 0x000fe20000410000 */
[----:B------:R-:W-:-:S03]  /*1910*/  HADD2.F32 R157, -RZ, R155.H0_H0 ;  /* 0x2000009bff9d7230 */ /* 0x000fc60000004100 */
[----:B------:R-:W-:-:S04]  /*1920*/  IMAD.WIDE.U32 R164, R212, 0x20, R102 ;  /* 0x00000020d4a47825 */ /* 0x000fc800078e0066 */
[----:B------:R-:W-:Y:S01]  /*1930*/  IMAD.WIDE.U32 R160, R212, 0x10, R172 ;  /* 0x00000010d4a07825 */ /* 0x000fe200078e00ac */
[----:B------:R-:W4:Y:S05]  /*1940*/  LDG.E.128 R108, desc[UR10][R164.64] ;  /* 0x0000000aa46c7981 */ /* 0x000f2a000c1e1d00 */
[----:B------:R-:W4:Y:S01]  /*1950*/  LDG.E.128 R160, desc[UR10][R160.64] ;  /* 0x0000000aa0a07981 */ /* 0x000f22000c1e1d00 */
[----:B--2---:R-:W-:-:S05]  /*1960*/  FADD.FTZ R176, R114, R176 ;  /* 0x000000b072b07221 */ /* 0x004fca0000010000 */
[----:B------:R0:W-:Y:S01]  /*1970*/  STL [R1+0x54], R176 ;  /* 0x000054b001007387 */ /* 0x0001e20000100800 */
[----:B---3--:R-:W-:-:S03]  /*1980*/  FADD.FTZ R235, R154, R235 ;  /* 0x000000eb9aeb7221 */ /* 0x008fc60000010000 */
[----:B0-----:R-:W2:Y:S04]  /*1990*/  LDL.LU R176, [R1+0x68] ;  /* 0x0000680001b07983 */ /* 0x001ea80000300800 */
[----:B------:R-:W3:Y:S01]  /*19a0*/  LDL.LU R236, [R1+0x5c] ;  /* 0x00005c0001ec7983 */ /* 0x000ee20000300800 */
[----:B----4-:R-:W-:Y:S01]  /*19b0*/  FFMA.FTZ R234, R153, R154, R234 ;  /* 0x0000009a99ea7223 */ /* 0x010fe200000100ea */
[----:B------:R-:W-:Y:S02]  /*19c0*/  HADD2.F32 R154, -RZ, R115.H0_H0 ;  /* 0x20000073ff9a7230 */ /* 0x000fe40000004100 */
[----:B------:R0:W-:Y:S04]  /*19d0*/  STL [R1+0x74], R235 ;  /* 0x000074eb01007387 */ /* 0x0001e80000100800 */
[----:B------:R-:W-:Y:S04]  /*19e0*/  STL [R1+0x64], R234 ;  /* 0x000064ea01007387 */ /* 0x000fe80000100800 */
[----:B0-----:R-:W4:Y:S01]  /*19f0*/  LDL.LU R235, [R1+0x7c] ;  /* 0x00007c0001eb7983 */ /* 0x001f220000300800 */
[----:B------:R-:W-:-:S05]  /*1a00*/  FADD.FTZ R178, R154, R178 ;  /* 0x000000b29ab27221 */ /* 0x000fca0000010000 */
[----:B------:R0:W-:Y:S01]  /*1a10*/  STL [R1+0x58], R178 ;  /* 0x000058b201007387 */ /* 0x0001e20000100800 */
[----:B------:R-:W-:-:S03]  /*1a20*/  FADD.FTZ R177, R157, R177 ;  /* 0x000000b19db17221 */ /* 0x000fc60000010000 */
[----:B0-----:R-:W4:Y:S04]  /*1a30*/  LDL.LU R178, [R1+0x6c] ;  /* 0x00006c0001b27983 */ /* 0x001f280000300800 */
[----:B------:R-:W4:Y:S04]  /*1a40*/  LDL.LU R234, [R1+0xa4] ;  /* 0x0000a40001ea7983 */ /* 0x000f280000300800 */
[----:B------:R0:W-:Y:S04]  /*1a50*/  STL [R1+0x78], R177 ;  /* 0x000078b101007387 */ /* 0x0001e80000100800 */
[----:B0-----:R-:W4:Y:S01]  /*1a60*/  LDL.LU R177, [R1+0x98] ;  /* 0x0000980001b17983 */ /* 0x001f220000300800 */
[-C--:B------:R-:W-:Y:S01]  /*1a70*/  FFMA.FTZ R228, R153, R114.reuse, R228 ;  /* 0x0000007299e47223 */ /* 0x080fe200000100e4 */
[----:B------:R-:W-:Y:S01]  /*1a80*/  FFMA.FTZ R114, R49, R114, R156 ;  /* 0x0000007231727223 */ /* 0x000fe2000001009c */
[----:B------:R-:W-:Y:S01]  /*1a90*/  FADD.FTZ R156, -R216, R158 ;  /* 0x0000009ed89c7221 */ /* 0x000fe20000010100 */
[----:B------:R-:W-:-:S04]  /*1aa0*/  IMAD.WIDE.U32 R104, R212, 0x10, R168 ;  /* 0x00000010d4687825 */ /* 0x000fc800078e00a8 */
[----:B------:R-:W-:Y:S01]  /*1ab0*/  FMUL.FTZ R156, R213, R156 ;  /* 0x0000009cd59c7220 */ /* 0x000fe20000410000 */
[----:B------:R-:W-:Y:S01]  /*1ac0*/  FMUL.FTZ R158, R82, R157 ;  /* 0x0000009d529e7220 */ /* 0x000fe20000410000 */
[----:B------:R-:W4:Y:S02]  /*1ad0*/  LDG.E.128 R104, desc[UR10][R104.64] ;  /* 0x0000000a68687981 */ /* 0x000f24000c1e1d00 */
[-C--:B------:R-:W-:Y:S01]  /*1ae0*/  FFMA.FTZ R229, R156, R154.reuse, R229 ;  /* 0x0000009a9ce57223 */ /* 0x080fe200000100e5 */
[----:B------:R-:W-:Y:S01]  /*1af0*/  FFMA.FTZ R154, R50, R154, R158 ;  /* 0x0000009a329a7223 */ /* 0x000fe2000001009e */
[----:B------:R-:W-:Y:S02]  /*1b00*/  HADD2.F32 R158, -RZ, R155.H1_H1 ;  /* 0x3000009bff9e7230 */ /* 0x000fe40000004100 */
[----:B------:R-:W-:Y:S02]  /*1b10*/  HADD2.F32 R115, -RZ, R115.H1_H1 ;  /* 0x30000073ff737230 */ /* 0x000fe40000004100 */
[----:B------:R-:W-:Y:S01]  /*1b20*/  FADD.FTZ R108, -R216, R108 ;  /* 0x0000006cd86c7221 */ /* 0x000fe20000010100 */
[----:B------:R-:W-:-:S04]  /*1b30*/  FMUL.FTZ R155, R83, R158 ;  /* 0x0000009e539b7220 */ /* 0x000fc80000410000 */
[----:B------:R-:W-:Y:S01]  /*1b40*/  FFMA.FTZ R155, R51, R115, R155 ;  /* 0x00000073339b7223 */ /* 0x000fe2000001009b */
[----:B--2---:R-:W-:Y:S01]  /*1b50*/  FFMA.FTZ R176, R156, R157, R176 ;  /* 0x0000009d9cb07223 */ /* 0x004fe200000100b0 */
[----:B------:R-:W-:-:S04]  /*1b60*/  FADD.FTZ R157, -R216, R159 ;  /* 0x0000009fd89d7221 */ /* 0x000fc80000010100 */
[----:B------:R0:W-:Y:S01]  /*1b70*/  STL [R1+0x68], R176 ;  /* 0x000068b001007387 */ /* 0x0001e20000100800 */
[----:B------:R-:W-:-:S03]  /*1b80*/  FMUL.FTZ R157, R213, R157 ;  /* 0x0000009dd59d7220 */ /* 0x000fc60000410000 */
[----:B0-----:R-:W2:Y:S01]  /*1b90*/  LDL.LU R176, [R1+0x88] ;  /* 0x0000880001b07983 */ /* 0x001ea20000300800 */
[----:B---3--:R-:W-:Y:S01]  /*1ba0*/  FADD.FTZ R236, R115, R236 ;  /* 0x000000ec73ec7221 */ /* 0x008fe20000010000 */
[----:B------:R-:W-:Y:S01]  /*1bb0*/  FFMA.FTZ R230, R157, R115, R230 ;  /* 0x000000739de67223 */ /* 0x000fe200000100e6 */
[----:B------:R-:W-:Y:S01]  /*1bc0*/  FMUL.FTZ R115, R213, R108 ;  /* 0x0000006cd5737220 */ /* 0x000fe20000410000 */
[----:B----4-:R-:W-:Y:S02]  /*1bd0*/  FADD.FTZ R235, R158, R235 ;  /* 0x000000eb9eeb7221 */ /* 0x010fe40000010000 */
[----:B------:R-:W-:Y:S01]  /*1be0*/  STL [R1+0x5c], R236 ;  /* 0x00005cec01007387 */ /* 0x000fe20000100800 */
[----:B------:R-:W-:Y:S01]  /*1bf0*/  FFMA.FTZ R178, R157, R158, R178 ;  /* 0x0000009e9db27223 */ /* 0x000fe200000100b2 */
[----:B------:R-:W-:-:S04]  /*1c00*/  HADD2.F32 R158, -RZ, R160.H0_H0 ;  /* 0x200000a0ff9e7230 */ /* 0x000fc80000004100 */
[----:B------:R0:W-:Y:S01]  /*1c10*/  STL [R1+0x6c], R178 ;  /* 0x00006cb201007387 */ /* 0x0001e20000100800 */
[----:B------:R-:W-:-:S03]  /*1c20*/  FADD.FTZ R234, R158, R234 ;  /* 0x000000ea9eea7221 */ /* 0x000fc60000010000 */
[----:B0-----:R-:W3:Y:S01]  /*1c30*/  LDL.LU R178, [R1+0x8c] ;  /* 0x00008c0001b27983 */ /* 0x001ee20000300800 */
[----:B------:R-:W-:-:S03]  /*1c40*/  FFMA.FTZ R177, R115, R158, R177 ;  /* 0x0000009e73b17223 */ /* 0x000fc600000100b1 */
[----:B------:R-:W-:Y:S04]  /*1c50*/  STL [R1+0x7c], R235 ;  /* 0x00007ceb01007387 */ /* 0x000fe80000100800 */
[----:B------:R0:W-:Y:S04]  /*1c60*/  STL [R1+0x98], R177 ;  /* 0x000098b101007387 */ /* 0x0001e80000100800 */
[----:B------:R-:W-:Y:S04]  /*1c70*/  STL [R1+0xa4], R234 ;  /* 0x0000a4ea01007387 */ /* 0x000fe80000100800 */
[----:B0-----:R-:W4:Y:S01]  /*1c80*/  LDL.LU R177, [R1+0xa8] ;  /* 0x0000a80001b17983 */ /* 0x001f220000300800 */
[----:B------:R-:W-:-:S03]  /*1c90*/  HADD2.F32 R108, -RZ, R104.H0_H0 ;  /* 0x20000068ff6c7230 */ /* 0x000fc60000004100 */
[----:B------:R-:W4:Y:S04]  /*1ca0*/  LDL.LU R159, [R1+0x9c] ;  /* 0x00009c00019f7983 */ /* 0x000f280000300800 */
[----:B------:R-:W4:Y:S01]  /*1cb0*/  LDL.LU R236, [R1+0xac] ;  /* 0x0000ac0001ec7983 */ /* 0x000f220000300800 */
[----:B------:R-:W-:Y:S02]  /*1cc0*/  HADD2.F32 R104, -RZ, R104.H1_H1 ;  /* 0x30000068ff687230 */ /* 0x000fe40000004100 */
[----:B------:R-:W-:Y:S02]  /*1cd0*/  HADD2.F32 R160, -RZ, R160.H1_H1 ;  /* 0x300000a0ffa07230 */ /* 0x000fe40000004100 */
[----:B--2---:R-:W-:-:S05]  /*1ce0*/  FADD.FTZ R176, R108, R176 ;  /* 0x000000b06cb07221 */ /* 0x004fca0000010000 */
[----:B------:R0:W-:Y:S04]  /*1cf0*/  STL [R1+0x88], R176 ;  /* 0x000088b001007387 */ /* 0x0001e80000100800 */
[----:B0-----:R-:W2:Y:S04]  /*1d00*/  LDL.LU R176, [R1+0xa0] ;  /* 0x0000a00001b07983 */ /* 0x001ea80000300800 */
[----:B------:R-:W2:Y:S04]  /*1d10*/  LDL.LU R235, [R1+0x90] ;  /* 0x0000900001eb7983 */ /* 0x000ea80000300800 */
[----:B------:R-:W2:Y:S01]  /*1d20*/  LDL.LU R234, [R1+0x80] ;  /* 0x0000800001ea7983 */ /* 0x000ea20000300800 */
[----:B---3--:R-:W-:-:S05]  /*1d30*/  FADD.FTZ R178, R104, R178 ;  /* 0x000000b268b27221 */ /* 0x008fca0000010000 */
[----:B------:R0:W-:Y:S04]  /*1d40*/  STL [R1+0x8c], R178 ;  /* 0x00008cb201007387 */ /* 0x0001e80000100800 */
[----:B0-----:R-:W3:Y:S01]  /*1d50*/  LDL.LU R178, [R1+0xb4] ;  /* 0x0000b40001b27983 */ /* 0x001ee20000300800 */
[----:B----4-:R-:W-:-:S05]  /*1d60*/  FADD.FTZ R177, R160, R177 ;  /* 0x000000b1a0b17221 */ /* 0x010fca0000010000 */
[----:B------:R0:W-:Y:S04]  /*1d70*/  STL [R1+0xa8], R177 ;  /* 0x0000a8b101007387 */ /* 0x0001e80000100800 */
[----:B0-----:R-:W4:Y:S01]  /*1d80*/  LDL.LU R177, [R1+0xb0] ;  /* 0x0000b00001b17983 */ /* 0x001f220000300800 */
[----:B------:R-:W-:-:S04]  /*1d90*/  ISETP.NE.U32.AND P0, PT, RZ, UR14, PT ;  /* 0x0000000eff007c0c */ /* 0x000fc8000bf05070 */
[----:B------:R-:W-:Y:S01]  /*1da0*/  ISETP.NE.AND.EX P0, PT, RZ, UR15, PT, P0 ;  /* 0x0000000fff007c0c */ /* 0x000fe2000bf05300 */
[----:B------:R-:W-:Y:S01]  /*1db0*/  FADD.FTZ R109, -R216, R109 ;  /* 0x0000006dd86d7221 */ /* 0x000fe20000010100 */
[----:B------:R-:W-:-:S11]  /*1dc0*/  FMUL.FTZ R158, R84, R158 ;  /* 0x0000009e549e7220 */ /* 0x000fd60000410000 */
[----:B------:R-:W0:Y:S01]  /*1dd0*/  @P0 LDC.64 R100, c[0x0][0x438] ;  /* 0x00010e00ff640b82 */ /* 0x000e220000000a00 */
[----:B------:R-:W-:-:S07]  /*1de0*/  FMUL.FTZ R109, R213, R109 ;  /* 0x0000006dd56d7220 */ /* 0x000fce0000410000 */
[----:B------:R-:W1:Y:S01]  /*1df0*/  @P0 LDC.64 R174, c[0x0][0x438] ;  /* 0x00010e00ffae0b82 */ /* 0x000e620000000a00 */
[----:B------:R-:W-:Y:S01]  /*1e00*/  FFMA.FTZ R231, R115, R108, R231 ;  /* 0x0000006c73e77223 */ /* 0x000fe200000100e7 */
[----:B------:R-:W-:Y:S01]  /*1e10*/  FFMA.FTZ R159, R109, R160, R159 ;  /* 0x000000a06d9f7223 */ /* 0x000fe2000001009f */
[----:B------:R-:W-:Y:S01]  /*1e20*/  FFMA.FTZ R108, R52, R108, R158 ;  /* 0x0000006c346c7223 */ /* 0x000fe2000001009e */
[----:B------:R-:W-:-:S04]  /*1e30*/  FMUL.FTZ R158, R85, R160 ;  /* 0x000000a0559e7220 */ /* 0x000fc80000410000 */
[----:B------:R-:W1:Y:S01]  /*1e40*/  @P0 LDC.64 R170, c[0x0][0x438] ;  /* 0x00010e00ffaa0b82 */ /* 0x000e620000000a00 */
[----:B------:R-:W-:Y:S01]  /*1e50*/  FADD.FTZ R110, -R216, R110 ;  /* 0x0000006ed86e7221 */ /* 0x000fe20000010100 */
[-C--:B------:R-:W-:Y:S01]  /*1e60*/  FFMA.FTZ R232, R109, R104.reuse, R232 ;  /* 0x000000686de87223 */ /* 0x080fe200000100e8 */
[----:B------:R0:W-:Y:S01]  /*1e70*/  STL [R1+0x9c], R159 ;  /* 0x00009c9f01007387 */ /* 0x0001e20000100800 */
[----:B------:R-:W-:Y:S01]  /*1e80*/  FFMA.FTZ R104, R53, R104, R158 ;  /* 0x0000006835687223 */ /* 0x000fe2000001009e */
[----:B------:R-:W-:-:S03]  /*1e90*/  FMUL.FTZ R158, R213, R110 ;  /* 0x0000006ed59e7220 */ /* 0x000fc60000410000 */
[----:B------:R-:W1:Y:S01]  /*1ea0*/  @P0 LDC.64 R166, c[0x0][0x438] ;  /* 0x00010e00ffa60b82 */ /* 0x000e620000000a00 */
[----:B0-----:R-:W-:-:S04]  /*1eb0*/  @P0 IMAD.WIDE.U32 R100, R215, 0x20, R100 ;  /* 0x00000020d7640825 */ /* 0x001fc800078e0064 */
[----:B------:R-:W-:Y:S01]  /*1ec0*/  HADD2.F32 R159, -RZ, R161.H0_H0 ;  /* 0x200000a1ff9f7230 */ /* 0x000fe20000004100 */
[----:B------:R-:W5:Y:S04]  /*1ed0*/  @P0 LDG.E.128 R120, desc[UR10][R100.64] ;  /* 0x0000000a64780981 */ /* 0x000f68000c1e1d00 */
[----:B------:R-:W-:Y:S01]  /*1ee0*/  FADD.FTZ R236, R159, R236 ;  /* 0x000000ec9fec7221 */ /* 0x000fe20000010000 */
[----:B------:R1:W5:Y:S01]  /*1ef0*/  @P0 LDG.E.128 R124, desc[UR10][R100.64+0x10] ;  /* 0x0000100a647c0981 */ /* 0x000362000c1e1d00 */
[----:B------:R-:W-:Y:S01]  /*1f00*/  HADD2.F32 R110, -RZ, R105.H0_H0 ;  /* 0x20000069ff6e7230 */ /* 0x000fe20000004100 */
[----:B------:R-:W-:Y:S01]  /*1f10*/  IADD3 R2, PT, PT, R215, 0x60, RZ ;  /* 0x00000060d7027810 */ /* 0x000fe20007ffe0ff */
[----:B-1----:R-:W-:-:S05]  /*1f20*/  @P0 IMAD.WIDE.U32 R100, R214, 0x20, R174 ;  /* 0x00000020d6640825 */ /* 0x002fca00078e00ae */
[----:B------:R-:W5:Y:S04]  /*1f30*/  @P0 LDG.E.128 R128, desc[UR10][R100.64] ;  /* 0x0000000a64800981 */ /* 0x000f68000c1e1d00 */
[----:B------:R0:W5:Y:S01]  /*1f40*/  @P0 LDG.E.128 R132, desc[UR10][R100.64+0x10] ;  /* 0x0000100a64840981 */ /* 0x000162000c1e1d00 */
[----:B------:R-:W-:Y:S01]  /*1f50*/  FADD.FTZ R111, -R216, R111 ;  /* 0x0000006fd86f7221 */ /* 0x000fe20000010100 */
[----:B------:R-:W-:Y:S02]  /*1f60*/  HADD2.F32 R161, -RZ, R161.H1_H1 ;  /* 0x300000a1ffa17230 */ /* 0x000fe40000004100 */
[----:B0-----:R-:W-:-:S04]  /*1f70*/  @P0 IMAD.WIDE.U32 R100, R212, 0x20, R170 ;  /* 0x00000020d4640825 */ /* 0x001fc800078e00aa */
[----:B------:R-:W-:Y:S01]  /*1f80*/  FMUL.FTZ R111, R213, R111 ;  /* 0x0000006fd56f7220 */ /* 0x000fe20000410000 */
[----:B------:R-:W5:Y:S04]  /*1f90*/  @P0 LDG.E.128 R136, desc[UR10][R100.64] ;  /* 0x0000000a64880981 */ /* 0x000f68000c1e1d00 */
[----:B------:R0:W5:Y:S02]  /*1fa0*/  @P0 LDG.E.128 R140, desc[UR10][R100.64+0x10] ;  /* 0x0000100a648c0981 */ /* 0x000164000c1e1d00 */
[----:B0-----:R-:W-:Y:S02]  /*1fb0*/  @P0 IMAD.WIDE.U32 R100, R2, 0x20, R166 ;  /* 0x0000002002640825 */ /* 0x001fe400078e00a6 */
[----:B------:R-:W4:Y:S02]  /*1fc0*/  LDG.E.128 R164, desc[UR10][R164.64+0x10] ;  /* 0x0000100aa4a47981 */ /* 0x000f24000c1e1d00 */
[----:B--2---:R-:W-:Y:S01]  /*1fd0*/  FFMA.FTZ R176, R158, R159, R176 ;  /* 0x0000009f9eb07223 */ /* 0x004fe200000100b0 */
[----:B------:R-:W-:-:S02]  /*1fe0*/  HADD2.F32 R105, -RZ, R105.H1_H1 ;  /* 0x30000069ff697230 */ /* 0x000fc40000004100 */
[----:B------:R-:W-:Y:S01]  /*1ff0*/  FADD.FTZ R0, -R216, R188 ;  /* 0x000000bcd8007221 */ /* 0x000fe20000010100 */
[----:B------:R-:W5:Y:S04]  /*2000*/  @P0 LDG.E.128 R144, desc[UR10][R100.64] ;  /* 0x0000000a64900981 */ /* 0x000f68000c1e1d00 */
[----:B------:R0:W-:Y:S04]  /*2010*/  STL [R1+0xa0], R176 ;  /* 0x0000a0b001007387 */ /* 0x0001e80000100800 */
[----:B------:R-:W-:Y:S01]  /*2020*/  STL [R1+0xac], R236 ;  /* 0x0000acec01007387 */ /* 0x000fe20000100800 */
[----:B------:R-:W-:Y:S01]  /*2030*/  FFMA.FTZ R234, R158, R110, R234 ;  /* 0x0000006e9eea7223 */ /* 0x000fe200000100ea */
[----:B------:R-:W-:-:S02]  /*2040*/  FADD.FTZ R235, R110, R235 ;  /* 0x000000eb6eeb7221 */ /* 0x000fc40000010000 */
[----:B------:R1:W5:Y:S04]  /*2050*/  @P0 LDG.E.128 R148, desc[UR10][R100.64+0x10] ;  /* 0x0000100a64940981 */ /* 0x000368000c1e1d00 */
[----:B0-----:R-:W2:Y:S04]  /*2060*/  LDL.LU R176, [R1+0x94] ;  /* 0x0000940001b07983 */ /* 0x001ea80000300800 */
[----:B------:R-:W2:Y:S04]  /*2070*/  LDL.LU R160, [R1+0x84] ;  /* 0x0000840001a07983 */ /* 0x000ea80000300800 */
[----:B------:R0:W-:Y:S04]  /*2080*/  STL [R1+0x80], R234 ;  /* 0x000080ea01007387 */ /* 0x0001e80000100800 */
[----:B0-----:R-:W2:Y:S01]  /*2090*/  LDL.LU R234, [R1+0xc4] ;  /* 0x0000c40001ea7983 */ /* 0x001ea20000300800 */
[----:B---3--:R-:W-:-:S03]  /*20a0*/  FADD.FTZ R178, R161, R178 ;  /* 0x000000b2a1b27221 */ /* 0x008fc60000010000 */
[----:B------:R-:W-:Y:S04]  /*20b0*/  STL [R1+0x90], R235 ;  /* 0x000090eb01007387 */ /* 0x000fe80000100800 */
[----:B------:R-:W3:Y:S04]  /*20c0*/  LDL.LU R240, [R1+0xb8] ;  /* 0x0000b80001f07983 */ /* 0x000ee80000300800 */
[----:B------:R0:W-:Y:S01]  /*20d0*/  STL [R1+0xb4], R178 ;  /* 0x0000b4b201007387 */ /* 0x0001e20000100800 */
[----:B----4-:R-:W-:-:S03]  /*20e0*/  FFMA.FTZ R177, R111, R161, R177 ;  /* 0x000000a16fb17223 */ /* 0x010fc600000100b1 */
[----:B0-----:R-:W4:Y:S04]  /*20f0*/  LDL.LU R178, [R1+0xd8] ;  /* 0x0000d80001b27983 */ /* 0x001f280000300800 */
[----:B------:R0:W-:Y:S04]  /*2100*/  STL [R1+0xb0], R177 ;  /* 0x0000b0b101007387 */ /* 0x0001e80000100800 */
[----:B0-----:R-:W4:Y:S01]  /*2110*/  LDL.LU R177, [R1+0xd0] ;  /* 0x0000d00001b17983 */ /* 0x001f220000300800 */
[----:B------:R-:W-:-:S03]  /*2120*/  FMUL.FTZ R159, R86, R159 ;  /* 0x0000009f569f7220 */ /* 0x000fc60000410000 */
[----:B------:R-:W4:Y:S01]  /*2130*/  LDL.LU R236, [R1+0xc8] ;  /* 0x0000c80001ec7983 */ /* 0x000f220000300800 */
[----:B------:R-:W-:Y:S01]  /*2140*/  FFMA.FTZ R110, R54, R110, R159 ;  /* 0x0000006e366e7223 */ /* 0x000fe2000001009f */
[----:B------:R-:W-:Y:S01]  /*2150*/  FMUL.FTZ R161, R87, R161 ;  /* 0x000000a157a17220 */ /* 0x000fe20000410000 */
[----:B------:R-:W-:-:S04]  /*2160*/  FADD.FTZ R159, -R216, R164 ;  /* 0x000000a4d89f7221 */ /* 0x000fc80000010100 */
[----:B------:R-:W-:Y:S01]  /*2170*/  FMUL.FTZ R159, R213, R159 ;  /* 0x0000009fd59f7220 */ /* 0x000fe20000410000 */
[----:B--2---:R-:W-:Y:S01]  /*2180*/  FADD.FTZ R176, R105, R176 ;  /* 0x000000b069b07221 */ /* 0x004fe20000010000 */
[----:B------:R-:W-:-:S04]  /*2190*/  FFMA.FTZ R160, R111, R105, R160 ;  /* 0x000000696fa07223 */ /* 0x000fc800000100a0 */
[----:B------:R0:W-:Y:S01]  /*21a0*/  STL [R1+0x94], R176 ;  /* 0x000094b001007387 */ /* 0x0001e20000100800 */
[----:B------:R-:W-:-:S03]  /*21b0*/  FFMA.FTZ R105, R55, R105, R161 ;  /* 0x0000006937697223 */ /* 0x000fc600000100a1 */
[----:B0-----:R-:W2:Y:S04]  /*21c0*/  LDL.LU R176, [R1+0xbc] ;  /* 0x0000bc0001b07983 */ /* 0x001ea80000300800 */
[----:B------:R0:W-:Y:S01]  /*21d0*/  STL [R1+0x84], R160 ;  /* 0x000084a001007387 */ /* 0x0001e20000100800 */
[----:B------:R-:W-:-:S03]  /*21e0*/  HADD2.F32 R161, -RZ, R162.H0_H0 ;  /* 0x200000a2ffa17230 */ /* 0x000fc60000004100 */
[----:B------:R-:W2:Y:S01]  /*21f0*/  LDL.LU R235, [R1+0xdc] ;  /* 0x0000dc0001eb7983 */ /* 0x000ea20000300800 */
[----:B0-----:R-:W-:-:S05]  /*2200*/  HADD2.F32 R160, -RZ, R106.H0_H0 ;  /* 0x2000006affa07230 */ /* 0x001fca0000004100 */
[----:B------:R-:W-:Y:S01]  /*2210*/  FADD.FTZ R234, R160, R234 ;  /* 0x000000eaa0ea7221 */ /* 0x000fe20000010000 */
[----:B---3--:R-:W-:-:S04]  /*2220*/  FFMA.FTZ R240, R159, R160, R240 ;  /* 0x000000a09ff07223 */ /* 0x008fc800000100f0 */
[----:B------:R0:W-:Y:S01]  /*2230*/  STL [R1+0xc4], R234 ;  /* 0x0000c4ea01007387 */ /* 0x0001e20000100800 */
[----:B----4-:R-:W-:-:S03]  /*2240*/  FADD.FTZ R178, R161, R178 ;  /* 0x000000b2a1b27221 */ /* 0x010fc60000010000 */
[----:B0-----:R-:W3:Y:S01]  /*2250*/  LDL.LU R234, [R1+0xd4] ;  /* 0x0000d40001ea7983 */ /* 0x001ee20000300800 */
[----:B------:R-:W-:-:S03]  /*2260*/  FFMA.FTZ R177, R159, R161, R177 ;  /* 0x000000a19fb17223 */ /* 0x000fc600000100b1 */
[----:B------:R-:W-:Y:S04]  /*2270*/  STL [R1+0xb8], R240 ;  /* 0x0000b8f001007387 */ /* 0x000fe80000100800 */
[----:B------:R0:W-:Y:S04]  /*2280*/  STL [R1+0xd8], R178 ;  /* 0x0000d8b201007387 */ /* 0x0001e80000100800 */
[----:B0-----:R-:W4:Y:S04]  /*2290*/  LDL.LU R178, [R1+0xcc] ;  /* 0x0000cc0001b27983 */ /* 0x001f280000300800 */
[----:B------:R0:W-:Y:S04]  /*22a0*/  STL [R1+0xd0], R177 ;  /* 0x0000d0b101007387 */ /* 0x0001e80000100800 */
[----:B0-----:R-:W4:Y:S01]  /*22b0*/  LDL.LU R177, [R1+0xc0] ;  /* 0x0000c00001b17983 */ /* 0x001f220000300800 */
[----:B------:R-:W-:Y:S01]  /*22c0*/  FADD.FTZ R165, -R216, R165 ;  /* 0x000000a5d8a57221 */ /* 0x000fe20000010100 */
[----:B------:R-:W-:Y:S01]  /*22d0*/  FMUL.FTZ R164, R88, R161 ;  /* 0x000000a158a47220 */ /* 0x000fe20000410000 */
[----:B------:R-:W-:-:S02]  /*22e0*/  HADD2.F32 R162, -RZ, R162.H1_H1 ;  /* 0x300000a2ffa27230 */ /* 0x000fc40000004100 */
[----:B------:R-:W-:Y:S02]  /*22f0*/  HADD2.F32 R161, -RZ, R106.H1_H1 ;  /* 0x3000006affa17230 */ /* 0x000fe40000004100 */
[----:B------:R-:W-:Y:S01]  /*2300*/  FMUL.FTZ R106, R213, R165 ;  /* 0x000000a5d56a7220 */ /* 0x000fe20000410000 */
[----:B------:R-:W-:Y:S01]  /*2310*/  FFMA.FTZ R160, R56, R160, R164 ;  /* 0x000000a038a07223 */ /* 0x000fe200000100a4 */
[----:B------:R-:W-:Y:S01]  /*2320*/  FMUL.FTZ R164, R89, R162 ;  /* 0x000000a259a47220 */ /* 0x000fe20000410000 */
[----:B------:R-:W-:Y:S01]  /*2330*/  FADD.FTZ R236, R161, R236 ;  /* 0x000000eca1ec7221 */ /* 0x000fe20000010000 */
[----:B------:R-:W-:Y:S02]  /*2340*/  HADD2.F32 R165, -RZ, R163.H0_H0 ;  /* 0x200000a3ffa57230 */ /* 0x000fe40000004100 */
[----:B------:R-:W-:Y:S01]  /*2350*/  FMUL.FTZ R0, R213, R0 ;  /* 0x00000000d5007220 */ /* 0x000fe20000410000 */
[----:B-1----:R-:W-:Y:S02]  /*2360*/  HADD2.F32 R100, -RZ, R24.H0_H0 ;  /* 0x20000018ff647230 */ /* 0x002fe40000004100 */
[----:B------:R-:W-:-:S03]  /*2370*/  HADD2.F32 R217, -RZ, R28.H0_H0 ;  /* 0x2000001cffd97230 */ /* 0x000fc60000004100 */
[----:B------:R-:W-:Y:S01]  /*2380*/  FADD.FTZ R245, R100, R245 ;  /* 0x000000f564f57221 */ /* 0x000fe20000010000 */
[-C--:B------:R-:W-:Y:S01]  /*2390*/  FFMA.FTZ R241, R0, R100.reuse, R241 ;  /* 0x0000006400f17223 */ /* 0x080fe200000100f1 */
[----:B------:R-:W-:Y:S01]  /*23a0*/  FMUL.FTZ R100, R68, R100 ;  /* 0x0000006444647220 */ /* 0x000fe20000410000 */
[----:B------:R-:W-:Y:S01]  /*23b0*/  FADD.FTZ R233, R217, R233 ;  /* 0x000000e9d9e97221 */ /* 0x000fe20000010000 */
[-C--:B------:R-:W-:Y:S02]  /*23c0*/  FFMA.FTZ R3, R0, R217.reuse, R3 ;  /* 0x000000d900037223 */ /* 0x080fe40000010003 */
[----:B------:R-:W-:Y:S01]  /*23d0*/  FFMA.FTZ R217, R36, R217, R100 ;  /* 0x000000d924d97223 */ /* 0x000fe20000010064 */
[----:B------:R-:W-:Y:S02]  /*23e0*/  HADD2.F32 R100, -RZ, R24.H1_H1 ;  /* 0x30000018ff647230 */ /* 0x000fe40000004100 */
[----:B------:R-:W-:Y:S01]  /*23f0*/  FADD.FTZ R189, -R216, R189 ;  /* 0x000000bdd8bd7221 */ /* 0x000fe20000010100 */
[----:B------:R-:W-:-:S03]  /*2400*/  HADD2.F32 R24, -RZ, R28.H1_H1 ;  /* 0x3000001cff187230 */ /* 0x000fc60000004100 */
[----:B------:R-:W-:Y:S01]  /*2410*/  FMUL.FTZ R28, R213, R189 ;  /* 0x000000bdd51c7220 */ /* 0x000fe20000410000 */
[----:B------:R-:W-:Y:S01]  /*2420*/  FMUL.FTZ R101, R69, R100 ;  /* 0x0000006445657220 */ /* 0x000fe20000410000 */
[----:B------:R-:W-:-:S04]  /*2430*/  IMAD.WIDE.U32 R188, R2, 0x20, R102 ;  /* 0x0000002002bc7825 */ /* 0x000fc800078e0066 */
[----:B------:R-:W-:Y:S01]  /*2440*/  FADD.FTZ R237, R24, R237 ;  /* 0x000000ed18ed7221 */ /* 0x000fe20000010000 */
[----:B------:R-:W-:Y:S01]  /*2450*/  FFMA.FTZ R4, R28, R24, R4 ;  /* 0x000000181c047223 */ /* 0x000fe20000010004 */
[----:B------:R-:W-:-:S04]  /*2460*/  IMAD.WIDE.U32 R172, R2, 0x10, R172 ;  /* 0x0000001002ac7825 */ /* 0x000fc800078e00ac */
[----:B------:R-:W-:Y:S01]  /*2470*/  FFMA.FTZ R24, R37, R24, R101 ;  /* 0x0000001825187223 */ /* 0x000fe20000010065 */
[----:B------:R-:W-:Y:S01]  /*2480*/  FADD.FTZ R246, R100, R246 ;  /* 0x000000f664f67221 */ /* 0x000fe20000010000 */
[----:B------:R-:W-:Y:S01]  /*2490*/  FFMA.FTZ R242, R28, R100, R242 ;  /* 0x000000641cf27223 */ /* 0x000fe200000100f2 */
[----:B------:R-:W-:Y:S01]  /*24a0*/  IMAD.WIDE.U32 R168, R2, 0x10, R168 ;  /* 0x0000001002a87825 */ /* 0x000fe200078e00a8 */
[----:B------:R-:W4:Y:S04]  /*24b0*/  LDG.E.128 R100, desc[UR10][R188.64] ;  /* 0x0000000abc647981 */ /* 0x000f28000c1e1d00 */
[----:B------:R-:W4:Y:S04]  /*24c0*/  LDG.E.128 R172, desc[UR10][R172.64] ;  /* 0x0000000aacac7981 */ /* 0x000f28000c1e1d00 */
[----:B------:R-:W4:Y:S01]  /*24d0*/  LDG.E.128 R168, desc[UR10][R168.64] ;  /* 0x0000000aa8a87981 */ /* 0x000f22000c1e1d00 */
[----:B------:R-:W-:Y:S01]  /*24e0*/  FADD.FTZ R249, R32, R249 ;  /* 0x000000f920f97221 */ /* 0x000fe20000010000 */
[-C--:B------:R-:W-:Y:S01]  /*24f0*/  FFMA.FTZ R7, R220, R32.reuse, R7 ;  /* 0x00000020dc077223 */ /* 0x080fe20000010007 */
[----:B------:R-:W-:-:S02]  /*2500*/  FFMA.FTZ R32, R40, R32, R191 ;  /* 0x0000002028207223 */ /* 0x000fc400000100bf */
[----:B------:R-:W4:Y:S01]  /*2510*/  LDG.E.128 R188, desc[UR10][R188.64+0x10] ;  /* 0x0000100abcbc7981 */ /* 0x000f22000c1e1d00 */
[-C--:B--2---:R-:W-:Y:S01]  /*2520*/  FFMA.FTZ R176, R106, R161.reuse, R176 ;  /* 0x000000a16ab07223 */ /* 0x084fe200000100b0 */
[----:B------:R-:W-:Y:S01]  /*2530*/  FFMA.FTZ R161, R57, R161, R164 ;  /* 0x000000a139a17223 */ /* 0x000fe200000100a4 */
[----:B------:R-:W-:-:S03]  /*2540*/  HADD2.F32 R164, -RZ, R107.H0_H0 ;  /* 0x2000006bffa47230 */ /* 0x000fc60000004100 */
[----:B------:R0:W-:Y:S01]  /*2550*/  STL [R1+0xbc], R176 ;  /* 0x0000bcb001007387 */ /* 0x0001e20000100800 */
[----:B------:R-:W-:-:S03]  /*2560*/  FADD.FTZ R235, R162, R235 ;  /* 0x000000eba2eb7221 */ /* 0x000fc60000010000 */
[----:B0-----:R-:W2:Y:S04]  /*2570*/  LDL.LU R176, [R1+0xe4] ;  /* 0x0000e40001b07983 */ /* 0x001ea80000300800 */
[----:B------:R0:W-:Y:S04]  /*2580*/  STL [R1+0xc8], R236 ;  /* 0x0000c8ec01007387 */ /* 0x0001e80000100800 */
[----:B------:R-:W2:Y:S04]  /*2590*/  LDL.LU R240, [R1+0xec] ;  /* 0x0000ec0001f07983 */ /* 0x000ea80000300800 */
[----:B0-----:R-:W2:Y:S01]  /*25a0*/  LDL.LU R236, [R1+0xe8] ;  /* 0x0000e80001ec7983 */ /* 0x001ea20000300800 */
[----:B---3--:R-:W-:Y:S01]  /*25b0*/  FFMA.FTZ R234, R106, R162, R234 ;  /* 0x000000a26aea7223 */ /* 0x008fe200000100ea */
[----:B------:R-:W-:-:S02]  /*25c0*/  FADD.FTZ R162, -R216, R166 ;  /* 0x000000a6d8a27221 */ /* 0x000fc40000010100 */
[----:B------:R0:W-:Y:S02]  /*25d0*/  STL [R1+0xdc], R235 ;  /* 0x0000dceb01007387 */ /* 0x0001e40000100800 */
[----:B------:R-:W-:Y:S01]  /*25e0*/  FMUL.FTZ R162, R213, R162 ;  /* 0x000000a2d5a27220 */ /* 0x000fe20000410000 */
[----:B------:R-:W-:Y:S01]  /*25f0*/  FMUL.FTZ R166, R90, R165 ;  /* 0x000000a55aa67220 */ /* 0x000fe20000410000 */
[----:B0-----:R-:W3:Y:S04]  /*2600*/  LDL.LU R235, [R1+0xf4] ;  /* 0x0000f40001eb7983 */ /* 0x001ee80000300800 */
[----:B------:R0:W-:Y:S01]  /*2610*/  STL [R1+0xd4], R234 ;  /* 0x0000d4ea01007387 */ /* 0x0001e20000100800 */
[----:B----4-:R-:W-:-:S03]  /*2620*/  FADD.FTZ R178, R164, R178 ;  /* 0x000000b2a4b27221 */ /* 0x010fc60000010000 */
[----:B0-----:R-:W4:Y:S04]  /*2630*/  LDL.LU R234, [R1+0xf0] ;  /* 0x0000f00001ea7983 */ /* 0x001f280000300800 */
[----:B------:R0:W-:Y:S01]  /*2640*/  STL [R1+0xcc], R178 ;  /* 0x0000ccb201007387 */ /* 0x0001e20000100800 */
[-C--:B------:R-:W-:Y:S01]  /*2650*/  FFMA.FTZ R177, R162, R164.reuse, R177 ;  /* 0x000000a4a2b17223 */ /* 0x080fe200000100b1 */
[----:B------:R-:W-:Y:S02]  /*2660*/  FFMA.FTZ R164, R58, R164, R166 ;  /* 0x000000a43aa47223 */ /* 0x000fe400000100a6 */
[----:B0-----:R0:W5:Y:S04]  /*2670*/  LDL.LU R178, [R1+0x100] ;  /* 0x0001000001b27983 */ /* 0x0011680000300800 */
[----:B------:R1:W-:Y:S04]  /*2680*/  STL [R1+0xc0], R177 ;  /* 0x0000c0b101007387 */ /* 0x0003e80000100800 */
[----:B-1----:R0:W5:Y:S04]  /*2690*/  LDL.LU R177, [R1+0xfc] ;  /* 0x0000fc0001b17983 */ /* 0x0021680000300800 */
[----:B------:R-:W3:Y:S01]  /*26a0*/  LDL.LU R166, [R1+0xe0] ;  /* 0x0000e00001a67983 */ /* 0x000ee20000300800 */
[----:B------:R-:W-:-:S02]  /*26b0*/  HADD2.F32 R107, -RZ, R107.H1_H1 ;  /* 0x3000006bff6b7230 */ /* 0x000fc40000004100 */
[----:B------:R-:W-:-:S04]  /*26c0*/  FADD.FTZ R100, -R216, R100 ;  /* 0x00000064d8647221 */ /* 0x000fc80000010100 */
[----:B------:R-:W-:Y:S01]  /*26d0*/  FMUL.FTZ R100, R213, R100 ;  /* 0x00000064d5647220 */ /* 0x000fe20000410000 */
[C---:B------:R-:W-:Y:S01]  /*26e0*/  FADD.FTZ R101, -R216.reuse, R101 ;  /* 0x00000065d8657221 */ /* 0x040fe20000010100 */
[----:B------:R-:W-:-:S03]  /*26f0*/  FADD.FTZ R102, -R216, R102 ;  /* 0x00000066d8667221 */ /* 0x000fc60000010100 */
[C---:B------:R-:W-:Y:S01]  /*2700*/  FMUL.FTZ R101, R213.reuse, R101 ;  /* 0x00000065d5657220 */ /* 0x040fe20000410000 */
[----:B------:R-:W-:Y:S01]  /*2710*/  FMUL.FTZ R102, R213, R102 ;  /* 0x00000066d5667220 */ /* 0x000fe20000410000 */
[----:B------:R-:W-:-:S04]  /*2720*/  FADD.FTZ R103, -R216, R103 ;  /* 0x00000067d8677221 */ /* 0x000fc80000010100 */
[----:B------:R-:W-:Y:S01]  /*2730*/  FMUL.FTZ R103, R213, R103 ;  /* 0x00000067d5677220 */ /* 0x000fe20000410000 */
[----:B------:R-:W-:Y:S01]  /*2740*/  FADD.FTZ R191, -R216, R191 ;  /* 0x000000bfd8bf7221 */ /* 0x000fe20000010100 */
[----:B--2---:R-:W-:-:S05]  /*2750*/  FADD.FTZ R176, R165, R176 ;  /* 0x000000b0a5b07221 */ /* 0x004fca0000010000 */
[----:B------:R1:W-:Y:S04]  /*2760*/  STL [R1+0xe4], R176 ;  /* 0x0000e4b001007387 */ /* 0x0003e80000100800 */
[----:B-1----:R0:W5:Y:S01]  /*2770*/  LDL.LU R176, [R1+0xf8] ;  /* 0x0000f80001b07983 */ /* 0x0021620000300800 */
[----:B------:R-:W-:Y:S01]  /*2780*/  FADD.FTZ R240, R107, R240 ;  /* 0x000000f06bf07221 */ /* 0x000fe20000010000 */
[----:B---3--:R-:W-:-:S05]  /*2790*/  FFMA.FTZ R166, R162, R165, R166 ;  /* 0x000000a5a2a67223 */ /* 0x008fca00000100a6 */
[----:B------:R1:W-:Y:S02]  /*27a0*/  STL [R1+0xe0], R166 ;  /* 0x0000e0a601007387 */ /* 0x0003e40000100800 */
[----:B-1----:R-:W-:Y:S02]  /*27b0*/  HADD2.F32 R166, -RZ, R163.H1_H1 ;  /* 0x300000a3ffa67230 */ /* 0x002fe40000004100 */
[----:B------:R-:W-:-:S04]  /*27c0*/  FADD.FTZ R163, -R216, R167 ;  /* 0x000000a7d8a37221 */ /* 0x000fc80000010100 */
[----:B------:R-:W-:Y:S01]  /*27d0*/  FMUL.FTZ R163, R213, R163 ;  /* 0x000000a3d5a37220 */ /* 0x000fe20000410000 */
[-C--:B------:R-:W-:Y:S01]  /*27e0*/  FMUL.FTZ R165, R91, R166.reuse ;  /* 0x000000a65ba57220 */ /* 0x080fe20000410000 */
[----:B------:R-:W-:Y:S02]  /*27f0*/  FADD.FTZ R235, R166, R235 ;  /* 0x000000eba6eb7221 */ /* 0x000fe40000010000 */
[C---:B----4-:R-:W-:Y:S01]  /*2800*/  FFMA.FTZ R234, R163.reuse, R166, R234 ;  /* 0x000000a6a3ea7223 */ /* 0x050fe200000100ea */
[----:B------:R-:W-:Y:S02]  /*2810*/  HADD2.F32 R166, -RZ, R172.H0_H0 ;  /* 0x200000acffa67230 */ /* 0x000fe40000004100 */
[-C--:B------:R-:W-:Y:S01]  /*2820*/  FFMA.FTZ R236, R163, R107.reuse, R236 ;  /* 0x0000006ba3ec7223 */ /* 0x080fe200000100ec */
[----:B------:R-:W-:Y:S01]  /*2830*/  FFMA.FTZ R165, R59, R107, R165 ;  /* 0x0000006b3ba57223 */ /* 0x000fe200000100a5 */
[----:B------:R-:W-:Y:S02]  /*2840*/  HADD2.F32 R107, -RZ, R168.H0_H0 ;  /* 0x200000a8ff6b7230 */ /* 0x000fe40000004100 */
[----:B------:R-:W-:Y:S01]  /*2850*/  FADD.FTZ R203, R166, R203 ;  /* 0x000000cba6cb7221 */ /* 0x000fe20000010000 */
[-C--:B------:R-:W-:Y:S01]  /*2860*/  FFMA.FTZ R195, R100, R166.reuse, R195 ;  /* 0x000000a664c37223 */ /* 0x080fe200000100c3 */
[----:B------:R-:W-:Y:S01]  /*2870*/  FMUL.FTZ R166, R92, R166 ;  /* 0x000000a65ca67220 */ /* 0x000fe20000410000 */
[----:B------:R-:W-:-:S02]  /*2880*/  HADD2.F32 R172, -RZ, R172.H1_H1 ;  /* 0x300000acffac7230 */ /* 0x000fc40000004100 */
[----:B------:R-:W-:Y:S01]  /*2890*/  FADD.FTZ R19, R107, R19 ;  /* 0x000000136b137221 */ /* 0x000fe20000010000 */
[-C--:B------:R-:W-:Y:S01]  /*28a0*/  FFMA.FTZ R11, R100, R107.reuse, R11 ;  /* 0x0000006b640b7223 */ /* 0x080fe2000001000b */
[----:B------:R-:W-:Y:S01]  /*28b0*/  FFMA.FTZ R107, R60, R107, R166 ;  /* 0x0000006b3c6b7223 */ /* 0x000fe200000100a6 */
[----:B------:R-:W-:Y:S02]  /*28c0*/  HADD2.F32 R166, -RZ, R168.H1_H1 ;  /* 0x300000a8ffa67230 */ /* 0x000fe40000004100 */
[----:B------:R-:W-:Y:S01]  /*28d0*/  FMUL.FTZ R167, R93, R172 ;  /* 0x000000ac5da77220 */ /* 0x000fe20000410000 */
[----:B------:R-:W-:Y:S02]  /*28e0*/  HADD2.F32 R168, -RZ, R173.H0_H0 ;  /* 0x200000adffa87230 */ /* 0x000fe40000004100 */
[----:B------:R-:W-:Y:S01]  /*28f0*/  FADD.FTZ R20, R166, R20 ;  /* 0x00000014a6147221 */ /* 0x000fe20000010000 */
[-C--:B------:R-:W-:Y:S01]  /*2900*/  FFMA.FTZ R12, R101, R166.reuse, R12 ;  /* 0x000000a6650c7223 */ /* 0x080fe2000001000c */
[----:B------:R-:W-:Y:S01]  /*2910*/  FFMA.FTZ R166, R61, R166, R167 ;  /* 0x000000a63da67223 */ /* 0x000fe200000100a7 */
[----:B------:R-:W-:-:S02]  /*2920*/  HADD2.F32 R167, -RZ, R169.H0_H0 ;  /* 0x200000a9ffa77230 */ /* 0x000fc40000004100 */
[----:B------:R-:W-:Y:S01]  /*2930*/  FADD.FTZ R205, R168, R205 ;  /* 0x000000cda8cd7221 */ /* 0x000fe20000010000 */
[-C--:B------:R-:W-:Y:S01]  /*2940*/  FFMA.FTZ R197, R102, R168.reuse, R197 ;  /* 0x000000a866c57223 */ /* 0x080fe200000100c5 */
[----:B------:R-:W-:Y:S01]  /*2950*/  FMUL.FTZ R168, R94, R168 ;  /* 0x000000a85ea87220 */ /* 0x000fe20000410000 */
[----:B------:R-:W-:Y:S02]  /*2960*/  HADD2.F32 R173, -RZ, R173.H1_H1 ;  /* 0x300000adffad7230 */ /* 0x000fe40000004100 */
[----:B------:R-:W-:Y:S01]  /*2970*/  FADD.FTZ R21, R167, R21 ;  /* 0x00000015a7157221 */ /* 0x000fe20000010000 */
[-C--:B------:R-:W-:Y:S01]  /*2980*/  FFMA.FTZ R13, R102, R167.reuse, R13 ;  /* 0x000000a7660d7223 */ /* 0x080fe2000001000d */
[----:B------:R-:W-:Y:S01]  /*2990*/  FADD.FTZ R204, R172, R204 ;  /* 0x000000ccaccc7221 */ /* 0x000fe20000010000 */
[----:B------:R-:W-:Y:S01]  /*29a0*/  FFMA.FTZ R196, R101, R172, R196 ;  /* 0x000000ac65c47223 */ /* 0x000fe200000100c4 */
[----:B------:R-:W-:Y:S01]  /*29b0*/  FFMA.FTZ R167, R62, R167, R168 ;  /* 0x000000a73ea77223 */ /* 0x000fe200000100a8 */
[----:B------:R-:W-:-:S02]  /*29c0*/  HADD2.F32 R168, -RZ, R169.H1_H1 ;  /* 0x300000a9ffa87230 */ /* 0x000fc40000004100 */
[C---:B------:R-:W-:Y:S01]  /*29d0*/  FADD.FTZ R172, -R216.reuse, R188 ;  /* 0x000000bcd8ac7221 */ /* 0x040fe20000010100 */
[----:B------:R-:W-:Y:S01]  /*29e0*/  FADD.FTZ R206, R173, R206 ;  /* 0x000000ceadce7221 */ /* 0x000fe20000010000 */
[-C--:B------:R-:W-:Y:S01]  /*29f0*/  FFMA.FTZ R198, R103, R173.reuse, R198 ;  /* 0x000000ad67c67223 */ /* 0x080fe200000100c6 */
[----:B------:R-:W-:Y:S01]  /*2a00*/  FMUL.FTZ R173, R95, R173 ;  /* 0x000000ad5fad7220 */ /* 0x000fe20000410000 */
[----:B------:R-:W-:Y:S01]  /*2a10*/  FADD.FTZ R188, -R216, R189 ;  /* 0x000000bdd8bc7221 */ /* 0x000fe20000010100 */
[--C-:B------:R-:W-:Y:S02]  /*2a20*/  HADD2.F32 R189, -RZ, R174.reuse.H0_H0 ;  /* 0x200000aeffbd7230 */ /* 0x100fe40000004100 */
[----:B------:R-:W-:Y:S01]  /*2a30*/  FMUL.FTZ R172, R213, R172 ;  /* 0x000000acd5ac7220 */ /* 0x000fe20000410000 */
[----:B------:R-:W-:Y:S01]  /*2a40*/  FADD.FTZ R22, R168, R22 ;  /* 0x00000016a8167221 */ /* 0x000fe20000010000 */
[-C--:B------:R-:W-:Y:S01]  /*2a50*/  FFMA.FTZ R14, R103, R168.reuse, R14 ;  /* 0x000000a8670e7223 */ /* 0x080fe2000001000e */
[----:B------:R-:W-:Y:S01]  /*2a60*/  FFMA.FTZ R168, R63, R168, R173 ;  /* 0x000000a83fa87223 */ /* 0x000fe200000100ad */
[----:B------:R-:W-:Y:S01]  /*2a70*/  FADD.FTZ R173, -R216, R190 ;  /* 0x000000bed8ad7221 */ /* 0x000fe20000010100 */
[-C--:B------:R-:W-:Y:S01]  /*2a80*/  FMUL.FTZ R190, R96, R189.reuse ;  /* 0x000000bd60be7220 */ /* 0x080fe20000410000 */
[----:B------:R-:W-:Y:S01]  /*2a90*/  FADD.FTZ R207, R189, R207 ;  /* 0x000000cfbdcf7221 */ /* 0x000fe20000010000 */
[----:B------:R-:W-:Y:S01]  /*2aa0*/  FFMA.FTZ R199, R172, R189, R199 ;  /* 0x000000bdacc77223 */ /* 0x000fe200000100c7 */
[----:B------:R-:W-:-:S02]  /*2ab0*/  HADD2.F32 R189, -RZ, R174.H1_H1 ;  /* 0x300000aeffbd7230 */ /* 0x000fc40000004100 */
[----:B------:R-:W-:Y:S01]  /*2ac0*/  FMUL.FTZ R188, R213, R188 ;  /* 0x000000bcd5bc7220 */ /* 0x000fe20000410000 */
[--C-:B------:R-:W-:Y:S02]  /*2ad0*/  HADD2.F32 R169, -RZ, R170.reuse.H0_H0 ;  /* 0x200000aaffa97230 */ /* 0x100fe40000004100 */
[----:B------:R-:W-:Y:S02]  /*2ae0*/  HADD2.F32 R170, -RZ, R170.H1_H1 ;  /* 0x300000aaffaa7230 */ /* 0x000fe40000004100 */
[-C--:B------:R-:W-:Y:S01]  /*2af0*/  FMUL.FTZ R174, R97, R189.reuse ;  /* 0x000000bd61ae7220 */ /* 0x080fe20000410000 */
[----:B------:R-:W-:Y:S01]  /*2b00*/  FADD.FTZ R208, R189, R208 ;  /* 0x000000d0bdd07221 */ /* 0x000fe20000010000 */
[----:B------:R-:W-:Y:S01]  /*2b10*/  FFMA.FTZ R200, R188, R189, R200 ;  /* 0x000000bdbcc87223 */ /* 0x000fe200000100c8 */
[----:B------:R-:W-:Y:S02]  /*2b20*/  HADD2.F32 R189, -RZ, R175.H0_H0 ;  /* 0x200000afffbd7230 */ /* 0x000fe40000004100 */
[----:B------:R-:W-:Y:S01]  /*2b30*/  FMUL.FTZ R173, R213, R173 ;  /* 0x000000add5ad7220 */ /* 0x000fe20000410000 */
[----:B------:R-:W-:Y:S01]  /*2b40*/  FADD.FTZ R23, R169, R23 ;  /* 0x00000017a9177221 */ /* 0x000fe20000010000 */
[-C--:B------:R-:W-:Y:S01]  /*2b50*/  FFMA.FTZ R15, R172, R169.reuse, R15 ;  /* 0x000000a9ac0f7223 */ /* 0x080fe2000001000f */
[----:B------:R-:W-:Y:S01]  /*2b60*/  FADD.FTZ R192, R170, R192 ;  /* 0x000000c0aac07221 */ /* 0x000fe20000010000 */
[-C--:B------:R-:W-:Y:S01]  /*2b70*/  FFMA.FTZ R16, R188, R170.reuse, R16 ;  /* 0x000000aabc107223 */ /* 0x080fe20000010010 */
[----:B------:R-:W-:Y:S01]  /*2b80*/  FFMA.FTZ R174, R65, R170, R174 ;  /* 0x000000aa41ae7223 */ /* 0x000fe200000100ae */
[----:B------:R-:W-:Y:S01]  /*2b90*/  FFMA.FTZ R169, R64, R169, R190 ;  /* 0x000000a940a97223 */ /* 0x000fe200000100be */
[----:B------:R-:W-:-:S02]  /*2ba0*/  HADD2.F32 R170, -RZ, R171.H0_H0 ;  /* 0x200000abffaa7230 */ /* 0x000fc40000004100 */
[-C--:B------:R-:W-:Y:S01]  /*2bb0*/  FMUL.FTZ R190, R98, R189.reuse ;  /* 0x000000bd62be7220 */ /* 0x080fe20000410000 */
[----:B------:R-:W-:Y:S01]  /*2bc0*/  FADD.FTZ R209, R189, R209 ;  /* 0x000000d1bdd17221 */ /* 0x000fe20000010000 */
[C---:B------:R-:W-:Y:S01]  /*2bd0*/  FFMA.FTZ R201, R173.reuse, R189, R201 ;  /* 0x000000bdadc97223 */ /* 0x040fe200000100c9 */
[----:B------:R-:W-:Y:S02]  /*2be0*/  HADD2.F32 R189, -RZ, R175.H1_H1 ;  /* 0x300000afffbd7230 */ /* 0x000fe40000004100 */
[----:B------:R-:W-:Y:S01]  /*2bf0*/  FADD.FTZ R193, R170, R193 ;  /* 0x000000c1aac17221 */ /* 0x000fe20000010000 */
[-C--:B------:R-:W-:Y:S01]  /*2c00*/  FFMA.FTZ R17, R173, R170.reuse, R17 ;  /* 0x000000aaad117223 */ /* 0x080fe20000010011 */
[----:B------:R-:W-:Y:S02]  /*2c10*/  HADD2.F32 R175, -RZ, R171.H1_H1 ;  /* 0x300000abffaf7230 */ /* 0x000fe40000004100 */
        /* <DEDUP_REMOVED lines=64> */
[----:B------:R0:W-:Y:S04]  /*3020*/  STL [R1+0xf4], R235 ;  /* 0x0000f4eb01007387 */ /* 0x0001e80000100800 */
[----:B------:R0:W-:Y:S01]  /*3030*/  STL [R1+0xf0], R234 ;  /* 0x0000f0ea01007387 */ /* 0x0001e20000100800 */
[----:B------:R-:W-:Y:S01]  /*3040*/  FADD.FTZ R189, R189, R168 ;  /* 0x000000a8bdbd7221 */ /* 0x000fe20000010000 */
[----:B------:R-:W-:-:S03]  /*3050*/  FFMA.FTZ R190, R103, R168, R190 ;  /* 0x000000a867be7223 */ /* 0x000fc600000100be */
[----:B------:R-:W-:Y:S01]  /*3060*/  FADD.FTZ R189, R189, R169 ;  /* 0x000000a9bdbd7221 */ /* 0x000fe20000010000 */
[----:B------:R-:W-:-:S03]  /*3070*/  FFMA.FTZ R190, R172, R169, R190 ;  /* 0x000000a9acbe7223 */ /* 0x000fc600000100be */
[----:B------:R-:W-:Y:S01]  /*3080*/  FADD.FTZ R189, R189, R174 ;  /* 0x000000aebdbd7221 */ /* 0x000fe20000010000 */
[----:B------:R-:W-:Y:S01]  /*3090*/  FFMA.FTZ R190, R188, R174, R190 ;  /* 0x000000aebcbe7223 */ /* 0x000fe200000100be */
[----:B------:R-:W-:Y:S01]  /*30a0*/  UMOV UR4, 0xffffffff ;  /* 0xffffffff00047882 */ /* 0x000fe20000000000 */
[----:B------:R-:W-:Y:S01]  /*30b0*/  ISETP.NE.U32.AND P1, PT, RZ, UR14, PT ;  /* 0x0000000eff007c0c */ /* 0x000fe2000bf25070 */
[----:B------:R-:W-:Y:S01]  /*30c0*/  FADD.FTZ R189, R189, R170 ;  /* 0x000000aabdbd7221 */ /* 0x000fe20000010000 */
[----:B------:R-:W-:Y:S02]  /*30d0*/  FFMA.FTZ R190, R173, R170, R190 ;  /* 0x000000aaadbe7223 */ /* 0x000fe400000100be */
[----:B------:R-:W-:Y:S01]  /*30e0*/  ISETP.NE.AND.EX P1, PT, RZ, UR15, PT, P1 ;  /* 0x0000000fff007c0c */ /* 0x000fe2000bf25310 */
[----:B------:R-:W-:Y:S01]  /*30f0*/  FADD.FTZ R189, R189, R175 ;  /* 0x000000afbdbd7221 */ /* 0x000fe20000010000 */
[----:B------:R-:W-:Y:S01]  /*3100*/  FFMA.FTZ R190, R171, R175, R190 ;  /* 0x000000afabbe7223 */ /* 0x000fe200000100be */
[----:B0-----:R-:W-:Y:S10]  /*3110*/  BRA.DIV UR4, `(.L_x_3828) ;  /* 0x0000006204bc7947 */ /* 0x001ff4000b800000 */
        /* <DEDUP_REMOVED lines=18> */
.L_x_3873:
        /* <DEDUP_REMOVED lines=43> */
.L_x_3831:
        /* <DEDUP_REMOVED lines=29> */
[----:B-----5:R-:W-:Y:S02]  /*36c0*/  MOV R178, R26 ;  /* 0x0000001a00b27202 */ /* 0x020fe40000000f00 */
[----:B------:R-:W-:-:S02]  /*36d0*/  MOV R177, R25 ;  /* 0x0000001900b17202 */ /* 0x000fc40000000f00 */
[----:B------:R-:W-:Y:S01]  /*36e0*/  MOV R176, R24 ;  /* 0x0000001800b07202 */ /* 0x000fe20000000f00 */
[----:B------:R-:W-:Y:S06]  /*36f0*/  BRA `(.L_x_3832) ;  /* 0x0000000c001c7947 */ /* 0x000fec0003800000 */
.L_x_3830:
        /* <DEDUP_REMOVED lines=32> */
.L_x_3833:
        /* <DEDUP_REMOVED lines=29> */
[----:B-----5:R-:W-:-:S02]  /*3ad0*/  MOV R178, R26 ;  /* 0x0000001a00b27202 */ /* 0x020fc40000000f00 */
[----:B------:R-:W-:Y:S02]  /*3ae0*/  MOV R177, R25 ;  /* 0x0000001900b17202 */ /* 0x000fe40000000f00 */
[----:B------:R-:W-:Y:S01]  /*3af0*/  MOV R176, R24 ;  /* 0x0000001800b07202 */ /* 0x000fe20000000f00 */
[----:B------:R-:W-:Y:S06]  /*3b00*/  BRA `(.L_x_3832) ;  /* 0x0000000800187947 */ /* 0x000fec0003800000 */
.L_x_3829:
        /* <DEDUP_REMOVED lines=37> */
.L_x_3835:
        /* <DEDUP_REMOVED lines=33> */
.L_x_3834:
        /* <DEDUP_REMOVED lines=32> */
.L_x_3836:
        /* <DEDUP_REMOVED lines=32> */
.L_x_3832:
        /* <DEDUP_REMOVED lines=50> */
.L_x_3839:
        /* <DEDUP_REMOVED lines=29> */
.L_x_3838:
        /* <DEDUP_REMOVED lines=34> */
.L_x_3841:
        /* <DEDUP_REMOVED lines=29> */
.L_x_3837:
        /* <DEDUP_REMOVED lines=35> */
.L_x_3843:
        /* <DEDUP_REMOVED lines=29> */
.L_x_3842:
        /* <DEDUP_REMOVED lines=34> */
.L_x_3844:
        /* <DEDUP_REMOVED lines=28> */
.L_x_3840:
        /* <DEDUP_REMOVED lines=45> */
.L_x_3847:
        /* <DEDUP_REMOVED lines=29> */
.L_x_3846:
        /* <DEDUP_REMOVED lines=34> */
.L_x_3849:
        /* <DEDUP_REMOVED lines=29> */
.L_x_3845:
        /* <DEDUP_REMOVED lines=35> */
.L_x_3851:
        /* <DEDUP_REMOVED lines=29> */
.L_x_3850:
        /* <DEDUP_REMOVED lines=34> */
.L_x_3852:
        /* <DEDUP_REMOVED lines=28> */
.L_x_3848:
        /* <DEDUP_REMOVED lines=45> */
.L_x_3855:
        /* <DEDUP_REMOVED lines=29> */
.L_x_3854:
        /* <DEDUP_REMOVED lines=17> */
[C---:B0-----:R-:W-:Y:S01]  /*6a50*/  FFMA.FTZ R24, R213.reuse, R100, R144 ;  /* 0x00000064d5187223 */ /* 0x041fe20000010090 */
        /* <DEDUP_REMOVED lines=16> */
.L_x_3857:
        /* <DEDUP_REMOVED lines=17> */
[C---:B0-----:R-:W-:Y:S01]  /*6c70*/  FFMA.FTZ R24, R213.reuse, R100, R144 ;  /* 0x00000064d5187223 */ /* 0x041fe20000010090 */
        /* <DEDUP_REMOVED lines=11> */
.L_x_3853:
        /* <DEDUP_REMOVED lines=35> */
.L_x_3859:
        /* <DEDUP_REMOVED lines=29> */
.L_x_3858:
        /* <DEDUP_REMOVED lines=34> */
.L_x_3860:
        /* <DEDUP_REMOVED lines=28> */
.L_x_3856:
        /* <DEDUP_REMOVED lines=14> */
.L_x_3827:
        /* <DEDUP_REMOVED lines=125> */
.L_x_3826:
[----:B------:R-:W-:Y:S05]  /*7dc0*/  BSYNC B0 ;  /* 0x0000000000007941 */ /* 0x000fea0003800000 */
.L_x_3825:
        /* <DEDUP_REMOVED lines=356> */
.L_x_3828:
        /* <DEDUP_REMOVED lines=8> */
.L_x_3863:
[----:B------:R-:W-:Y:S05]  /*9490*/  BSYNC B2 ;  /* 0x0000000000027941 */ /* 0x000fea0003800000 */
.L_x_3862:
        /* <DEDUP_REMOVED lines=8> */
.L_x_3864:
[----:B------:R-:W-:Y:S01]  /*9520*/  MOV R191, R189 ;  /* 0x000000bd00bf7202 */ /* 0x000fe20000000f00 */
[----:B------:R-:W-:Y:S02]  /*9530*/  HFMA2 R216, -RZ, RZ, 0, 1.1920928955078125e-07 ;  /* 0x00000002ffd87431 */ /* 0x000fe400000001ff */
[----:B------:R-:W-:-:S07]  /*9540*/  FADD.FTZ R190, R190, R240 ;  /* 0x000000f0bebe7221 */ /* 0x000fce0000010000 */
[----:B------:R-:W-:Y:S05]  /*9550*/  WARPSYNC.COLLECTIVE R235, `(.L_x_3865) ;  /* 0x00000000eb087348 */ /* 0x000fea0003c00000 */
[----:B------:R0:W1:Y:S02]  /*9560*/  SHFL.BFLY P3, R240, R191, R216, R234 ;  /* 0x0c0000d8bff07389 */ /* 0x00006400000600ea */
[----:B01----:R-:W-:Y:S05]  /*9570*/  ENDCOLLECTIVE ;  /* 0x000000000000791b */ /* 0x003fea0003800000 */
.L_x_3865:
[----:B------:R-:W-:Y:S01]  /*9580*/  MOV R191, R190 ;  /* 0x000000be00bf7202 */ /* 0x000fe20000000f00 */
[----:B------:R-:W-:-:S07]  /*9590*/  FADD.FTZ R189, R189, R240 ;  /* 0x000000f0bdbd7221 */ /* 0x000fce0000010000 */
[----:B------:R-:W-:Y:S05]  /*95a0*/  WARPSYNC.COLLECTIVE R235, `(.L_x_3866) ;  /* 0x00000000eb087348 */ /* 0x000fea0003c00000 */
[----:B------:R0:W1:Y:S02]  /*95b0*/  SHFL.BFLY P3, R240, R191, R216, R234 ;  /* 0x0c0000d8bff07389 */ /* 0x00006400000600ea */
[----:B01----:R-:W-:Y:S05]  /*95c0*/  ENDCOLLECTIVE ;  /* 0x000000000000791b */ /* 0x003fea0003800000 */
.L_x_3866:
[----:B------:R-:W-:Y:S01]  /*95d0*/  MOV R191, R189 ;  /* 0x000000bd00bf7202 */ /* 0x000fe20000000f00 */
[----:B------:R-:W-:Y:S02]  /*95e0*/  HFMA2 R216, -RZ, RZ, 0, 2.384185791015625e-07 ;  /* 0x00000004ffd87431 */ /* 0x000fe400000001ff */
[----:B------:R-:W-:-:S07]  /*95f0*/  FADD.FTZ R190, R190, R240 ;  /* 0x000000f0bebe7221 */ /* 0x000fce0000010000 */
[----:B------:R-:W-:Y:S05]  /*9600*/  WARPSYNC.COLLECTIVE R235, `(.L_x_3867) ;  /* 0x00000000eb087348 */ /* 0x000fea0003c00000 */
[----:B------:R0:W1:Y:S02]  /*9610*/  SHFL.BFLY P3, R240, R191, R216, R234 ;  /* 0x0c0000d8bff07389 */ /* 0x00006400000600ea */
[----:B01----:R-:W-:Y:S05]  /*9620*/  ENDCOLLECTIVE ;  /* 0x000000000000791b */ /* 0x003fea0003800000 */
.L_x_3867:
[----:B------:R-:W-:Y:S01]  /*9630*/  MOV R191, R190 ;  /* 0x000000be00bf7202 */ /* 0x000fe20000000f00 */
[----:B------:R-:W-:-:S07]  /*9640*/  FADD.FTZ R189, R189, R240 ;  /* 0x000000f0bdbd7221 */ /* 0x000fce0000010000 */
[----:B------:R-:W-:Y:S05]  /*9650*/  WARPSYNC.COLLECTIVE R235, `(.L_x_3868) ;  /* 0x00000000eb087348 */ /* 0x000fea0003c00000 */
[----:B------:R0:W1:Y:S02]  /*9660*/  SHFL.BFLY P3, R240, R191, R216, R234 ;  /* 0x0c0000d8bff07389 */ /* 0x00006400000600ea */
[----:B01----:R-:W-:Y:S05]  /*9670*/  ENDCOLLECTIVE ;  /* 0x000000000000791b */ /* 0x003fea0003800000 */
.L_x_3868:
[----:B------:R-:W-:Y:S01]  /*9680*/  MOV R191, R189 ;  /* 0x000000bd00bf7202 */ /* 0x000fe20000000f00 */
[----:B------:R-:W-:Y:S02]  /*9690*/  HFMA2 R216, -RZ, RZ, 0, 4.76837158203125e-07 ;  /* 0x00000008ffd87431 */ /* 0x000fe400000001ff */
[----:B------:R-:W-:-:S07]  /*96a0*/  FADD.FTZ R190, R190, R240 ;  /* 0x000000f0bebe7221 */ /* 0x000fce0000010000 */
[----:B------:R-:W-:Y:S05]  /*96b0*/  WARPSYNC.COLLECTIVE R235, `(.L_x_3869) ;  /* 0x00000000eb087348 */ /* 0x000fea0003c00000 */
[----:B------:R0:W1:Y:S02]  /*96c0*/  SHFL.BFLY P3, R240, R191, R216, R234 ;  /* 0x0c0000d8bff07389 */ /* 0x00006400000600ea */
[----:B01----:R-:W-:Y:S05]  /*96d0*/  ENDCOLLECTIVE ;  /* 0x000000000000791b */ /* 0x003fea0003800000 */
.L_x_3869:
[----:B------:R-:W-:Y:S01]  /*96e0*/  MOV R191, R190 ;  /* 0x000000be00bf7202 */ /* 0x000fe20000000f00 */
[----:B------:R-:W-:-:S07]  /*96f0*/  FADD.FTZ R189, R189, R240 ;  /* 0x000000f0bdbd7221 */ /* 0x000fce0000010000 */
[----:B------:R-:W-:Y:S05]  /*9700*/  WARPSYNC.COLLECTIVE R235, `(.L_x_3870) ;  /* 0x00000000eb087348 */ /* 0x000fea0003c00000 */
[----:B------:R0:W1:Y:S02]  /*9710*/  SHFL.BFLY P3, R240, R191, R216, R234 ;  /* 0x0c0000d8bff07389 */ /* 0x00006400000600ea */
[----:B01----:R-:W-:Y:S05]  /*9720*/  ENDCOLLECTIVE ;  /* 0x000000000000791b */ /* 0x003fea0003800000 */
.L_x_3870:
[----:B------:R-:W-:Y:S01]  /*9730*/  MOV R191, R189 ;  /* 0x000000bd00bf7202 */ /* 0x000fe20000000f00 */
[----:B------:R-:W-:Y:S02]  /*9740*/  HFMA2 R216, -RZ, RZ, 0, 9.5367431640625e-07 ;  /* 0x00000010ffd87431 */ /* 0x000fe400000001ff */
[----:B------:R-:W-:-:S07]  /*9750*/  FADD.FTZ R190, R190, R240 ;  /* 0x000000f0bebe7221 */ /* 0x000fce0000010000 */
[----:B------:R-:W-:Y:S05]  /*9760*/  WARPSYNC.COLLECTIVE R235, `(.L_x_3871) ;  /* 0x00000000eb087348 */ /* 0x000fea0003c00000 */
[----:B------:R0:W1:Y:S02]  /*9770*/  SHFL.BFLY P3, R240, R191, R216, R234 ;  /* 0x0c0000d8bff07389 */ /* 0x00006400000600ea */
[----:B01----:R-:W-:Y:S05]  /*9780*/  ENDCOLLECTIVE ;  /* 0x000000000000791b */ /* 0x003fea0003800000 */
.L_x_3871:
[----:B------:R-:W-:Y:S02]  /*9790*/  MOV R191, R190 ;  /* 0x000000be00bf7202 */ /* 0x000fe40000000f00 */
[----:B------:R-:W-:-:S07]  /*97a0*/  MOV R236, R240 ;  /* 0x000000f000ec7202 */ /* 0x000fce0000000f00 */
[----:B------:R-:W-:Y:S05]  /*97b0*/  WARPSYNC.COLLECTIVE R235, `(.L_x_3872) ;  /* 0x00000000eb087348 */ /* 0x000fea0003c00000 */
[----:B------:R0:W1:Y:S02]  /*97c0*/  SHFL.BFLY P3, R240, R191, R216, R234 ;  /* 0x0c0000d8bff07389 */ /* 0x00006400000600ea */
[----:B01----:R-:W-:Y:S05]  /*97d0*/  ENDCOLLECTIVE ;  /* 0x000000000000791b */ /* 0x003fea0003800000 */
.L_x_3872:
[----:B------:R-:W-:Y:S01]  /*97e0*/  MOV R191, R240 ;  /* 0x000000f000bf7202 */ /* 0x000fe20000000f00 */
[----:B------:R-:W-:Y:S06]  /*97f0*/  BRA `(.L_x_3873) ;  /* 0xffffff9800907947 */ /* 0x000fec000383ffff */
.L_x_3874:
        /* <DEDUP_REMOVED lines=16> */
.L_x_6095:


//--------------------- .text._ZN10layer_norm31ln_parallel_residual_bwd_kernelINS_13Kernel_traitsIf6__halffS2_fjLj1024ELj1ELj4ELj1ELj16ENS_18Kernel_traits_baseILj1024EfS2_fS2_fjLj128EEEEELb0ELb1ELb0EEEvNS_9BwdParamsE --------------------------
	.section	.text._ZN10layer_norm31ln_parallel_residual_bwd_kernelINS_13Kernel_traitsIf6__halffS2_fjLj1024ELj1ELj4ELj1ELj16ENS_18Kernel_traits_baseILj1024EfS2_fS2_fjLj128EEEEELb0ELb1ELb0EEEvNS_9BwdParamsE,"ax",@progbits
	.align	128
        .global         _ZN10layer_norm31ln_parallel_residual_bwd_kernelINS_13Kernel_traitsIf6__halffS2_fjLj1024ELj1ELj4ELj1ELj16ENS_18Kernel_traits_baseILj1024EfS2_fS2_fjLj128EEEEELb0ELb1ELb0EEEvNS_9BwdParamsE
        .type           _ZN10layer_norm31ln_parallel_residual_bwd_kernelINS_13Kernel_traitsIf6__halffS2_fjLj1024ELj1ELj4ELj1ELj16ENS_18Kernel_traits_baseILj1024EfS2_fS2_fjLj128EEEEELb0ELb1ELb0EEEvNS_9BwdParamsE,@function
        .size           _ZN10layer_norm31ln_parallel_residual_bwd_kernelINS_13Kernel_traitsIf6__halffS2_fjLj1024ELj1ELj4ELj1ELj16ENS_18Kernel_traits_baseILj1024EfS2_fS2_fjLj128EEEEELb0ELb1ELb0EEEvNS_9BwdParamsE,(.L_x_6096 - _ZN10layer_norm31ln_parallel_residual_bwd_kernelINS_13Kernel_traitsIf6__halffS2_fjLj1024ELj1ELj4ELj1ELj16ENS_18Kernel_traits_baseILj1024EfS2_fS2_fjLj128EEEEELb0ELb1ELb0EEEvNS_9BwdParamsE)
        .other          _ZN10layer_norm31ln_parallel_residual_bwd_kernelINS_13Kernel_traitsIf6__halffS2_fjLj1024ELj1ELj4ELj1ELj16ENS_18Kernel_traits_baseILj1024EfS2_fS2_fjLj128EEEEELb0ELb1ELb0EEEvNS_9BwdParamsE,@"STO_CUDA_ENTRY STV_DEFAULT"
_ZN10layer_norm31ln_parallel_residual_bwd_kernelINS_13Kernel_traitsIf6__halffS2_fjLj1024ELj1ELj4ELj1ELj16ENS_18Kernel_traits_baseILj1024EfS2_fS2_fjLj128EEEEELb0ELb1ELb0EEEvNS_9BwdParamsE:
.text._ZN10layer_norm31ln_parallel_residual_bwd_kernelINS_13Kernel_traitsIf6__halffS2_fjLj1024ELj1ELj4ELj1ELj16ENS_18Kernel_traits_baseILj1024EfS2_fS2_fjLj128EEEEELb0ELb1ELb0EEEvNS_9BwdParamsE:
        /* <DEDUP_REMOVED lines=115> */
.L_x_3926:
        /* <DEDUP_REMOVED lines=34> */
[----:B--2---:R-:W-:-:S04]  /*0950*/  FADD.FTZ R168, -R222, R168 ;  /* 0x000000a8dea87221 */ /* 0x004fc80000010100 */
[----:B-----5:R-:W-:Y:S01]  /*0960*/  FMUL.FTZ R223, R189, R168 ;  /* 0x000000a8bddf7220 */ /* 0x020fe20000410000 */
[--C-:B----4-:R-:W-:Y:S02]  /*0970*/  HADD2.F32 R221, -RZ, R172.reuse.H0_H0 ;  /* 0x200000acffdd7230 */ /* 0x110fe40000004100 */
[C---:B------:R-:W-:Y:S01]  /*0980*/  FADD.FTZ R170, -R222.reuse, R170 ;  /* 0x000000aadeaa7221 */ /* 0x040fe20000010100 */
[----:B------:R-:W-:Y:S02]  /*0990*/  HADD2.F32 R172, -RZ, R172.H1_H1 ;  /* 0x300000acffac7230 */ /* 0x000fe40000004100 */
[----:B------:R-:W-:Y:S01]  /*09a0*/  FADD.FTZ R220, -R222, R169 ;  /* 0x000000a9dedc7221 */ /* 0x000fe20000010100 */
[----:B------:R-:W-:Y:S01]  /*09b0*/  FADD.FTZ R100, R100, R221 ;  /* 0x000000dd64647221 */ /* 0x000fe20000010000 */
[-C--:B------:R-:W-:Y:S01]  /*09c0*/  FFMA.FTZ R68, R223, R221.reuse, R68 ;  /* 0x000000dddf447223 */ /* 0x080fe20000010044 */
[----:B------:R-:W-:Y:S01]  /*09d0*/  FMUL.FTZ R221, R36, R221 ;  /* 0x000000dd24dd7220 */ /* 0x000fe20000410000 */
[----:B------:R-:W-:-:S02]  /*09e0*/  HADD2.F32 R217, -RZ, R173.H0_H0 ;  /* 0x200000adffd97230 */ /* 0x000fc40000004100 */
[C---:B------:R-:W-:Y:S01]  /*09f0*/  FADD.FTZ R216, -R222.reuse, R171 ;  /* 0x000000abded87221 */ /* 0x040fe20000010100 */
[C---:B------:R-:W-:Y:S01]  /*0a00*/  FMUL.FTZ R219, R189.reuse, R170 ;  /* 0x000000aabddb7220 */ /* 0x040fe20000410000 */
[----:B------:R-:W-:Y:S01]  /*0a10*/  FMUL.FTZ R220, R189, R220 ;  /* 0x000000dcbddc7220 */ /* 0x000fe20000410000 */
[----:B------:R-:W-:Y:S01]  /*0a20*/  FMUL.FTZ R218, R37, R172 ;  /* 0x000000ac25da7220 */ /* 0x000fe20000410000 */
[----:B------:R-:W-:Y:S01]  /*0a30*/  FADD.FTZ R169, RZ, R221 ;  /* 0x000000ddffa97221 */ /* 0x000fe20000010000 */
[----:B------:R-:W-:Y:S01]  /*0a40*/  FFMA.FTZ R171, R223, R221, RZ ;  /* 0x000000dddfab7223 */ /* 0x000fe200000100ff */
[----:B------:R-:W-:Y:S02]  /*0a50*/  HADD2.F32 R214, -RZ, R173.H1_H1 ;  /* 0x300000adffd67230 */ /* 0x000fe40000004100 */
[----:B---3--:R-:W-:Y:S01]  /*0a60*/  FADD.FTZ R176, -R222, R176 ;  /* 0x000000b0deb07221 */ /* 0x008fe20000010100 */
[----:B------:R-:W-:Y:S01]  /*0a70*/  FMUL.FTZ R216, R189, R216 ;  /* 0x000000d8bdd87220 */ /* 0x000fe20000410000 */
        /* <DEDUP_REMOVED lines=20> */
[----:B0-----:R-:W-:-:S02]  /*0bc0*/  HADD2.F32 R209, -RZ, R175.H0_H0 ;  /* 0x200000afffd17230 */ /* 0x001fc40000004100 */
[C---:B------:R-:W-:Y:S01]  /*0bd0*/  FMUL.FTZ R211, R189.reuse, R178 ;  /* 0x000000b2bdd37220 */ /* 0x040fe20000410000 */
        /* <DEDUP_REMOVED lines=23> */
.L_x_3878:
[----:B------:R-:W-:Y:S05]  /*0d50*/  BSYNC.RECONVERGENT B1 ;  /* 0x0000000000017941 */ /* 0x000fea0003800200 */
.L_x_3877:
        /* <DEDUP_REMOVED lines=19> */
[----:B------:R-:W-:Y:S02]  /*0e90*/  FADD.FTZ R20, -R222, R9 ;  /* 0x00000009de147221 */ /* 0x000fe40000010100 */
[----:B0----5:R-:W-:Y:S01]  /*0ea0*/  FMUL.FTZ R7, R189, R8 ;  /* 0x00000008bd077220 */ /* 0x021fe20000410000 */
[----:B----4-:R-:W-:-:S02]  /*0eb0*/  HADD2.F32 R11, -RZ, R12.H0_H0 ;  /* 0x2000000cff0b7230 */ /* 0x010fc40000004100 */
[----:B------:R-:W-:Y:S01]  /*0ec0*/  FMUL.FTZ R9, R189, R10 ;  /* 0x0000000abd097220 */ /* 0x000fe20000410000 */
[----:B------:R-:W-:Y:S02]  /*0ed0*/  HADD2.F32 R12, -RZ, R12.H1_H1 ;  /* 0x3000000cff0c7230 */ /* 0x000fe40000004100 */
[-C--:B------:R-:W-:Y:S01]  /*0ee0*/  FMUL.FTZ R10, R44, R11.reuse ;  /* 0x0000000b2c0a7220 */ /* 0x080fe20000410000 */
[----:B---3--:R-:W-:Y:S01]  /*0ef0*/  FADD.FTZ R174, -R222, R18 ;  /* 0x00000012deae7221 */ /* 0x008fe20000010100 */
[----:B------:R-:W-:Y:S01]  /*0f00*/  FADD.FTZ R108, R108, R11 ;  /* 0x0000000b6c6c7221 */ /* 0x000fe20000010000 */
[----:B------:R-:W-:Y:S01]  /*0f10*/  FFMA.FTZ R76, R7, R11, R76 ;  /* 0x0000000b074c7223 */ /* 0x000fe2000001004c */
[--C-:B------:R-:W-:Y:S02]  /*0f20*/  HADD2.F32 R169, -RZ, R13.reuse.H0_H0 ;  /* 0x2000000dffa97230 */ /* 0x100fe40000004100 */
[C---:B------:R-:W-:Y:S01]  /*0f30*/  FADD.FTZ R170, -R222.reuse, R17 ;  /* 0x00000011deaa7221 */ /* 0x040fe20000010100 */
[----:B------:R-:W-:Y:S01]  /*0f40*/  FMUL.FTZ R6, R189, R20 ;  /* 0x00000014bd067220 */ /* 0x000fe20000410000 */
[----:B------:R-:W-:Y:S01]  /*0f50*/  FMUL.FTZ R11, R45, R12 ;  /* 0x0000000c2d0b7220 */ /* 0x000fe20000410000 */
[----:B------:R-:W-:Y:S01]  /*0f60*/  FADD.FTZ R18, R227, R10 ;  /* 0x0000000ae3127221 */ /* 0x000fe20000010000 */
[----:B------:R-:W-:Y:S01]  /*0f70*/  FFMA.FTZ R17, R7, R10, R224 ;  /* 0x0000000a07117223 */ /* 0x000fe200000100e0 */
[----:B------:R-:W-:Y:S01]  /*0f80*/  FADD.FTZ R176, -R222, R19 ;  /* 0x00000013deb07221 */ /* 0x000fe20000010100 */
[----:B------:R-:W-:-:S02]  /*0f90*/  HADD2.F32 R168, -RZ, R13.H1_H1 ;  /* 0x3000000dffa87230 */ /* 0x000fc40000004100 */
[----:B------:R-:W-:Y:S01]  /*0fa0*/  FADD.FTZ R16, -R222, R16 ;  /* 0x00000010de107221 */ /* 0x000fe20000010100 */
[----:B------:R-:W-:Y:S01]  /*0fb0*/  FADD.FTZ R109, R109, R12 ;  /* 0x0000000c6d6d7221 */ /* 0x000fe20000010000 */
[----:B------:R-:W-:Y:S01]  /*0fc0*/  FFMA.FTZ R77, R6, R12, R77 ;  /* 0x0000000c064d7223 */ /* 0x000fe2000001004d */
[----:B------:R-:W-:Y:S01]  /*0fd0*/  FADD.FTZ R19, R18, R11 ;  /* 0x0000000b12137221 */ /* 0x000fe20000010000 */
[----:B------:R-:W-:Y:S01]  /*0fe0*/  FMUL.FTZ R12, R46, R169 ;  /* 0x000000a92e0c7220 */ /* 0x000fe20000410000 */
[----:B------:R-:W-:Y:S01]  /*0ff0*/  FFMA.FTZ R18, R6, R11, R17 ;  /* 0x0000000b06127223 */ /* 0x000fe20000010011 */
[----:B------:R-:W-:Y:S02]  /*1000*/  HADD2.F32 R171, -RZ, R14.H0_H0 ;  /* 0x2000000effab7230 */ /* 0x000fe40000004100 */
[----:B------:R-:W-:Y:S01]  /*1010*/  FADD.FTZ R110, R110, R169 ;  /* 0x000000a96e6e7221 */ /* 0x000fe20000010000 */
[--C-:B------:R-:W-:Y:S02]  /*1020*/  HADD2.F32 R173, -RZ, R15.reuse.H0_H0 ;  /* 0x2000000fffad7230 */ /* 0x100fe40000004100 */
[----:B------:R-:W-:Y:S01]  /*1030*/  FFMA.FTZ R78, R9, R169, R78 ;  /* 0x000000a9094e7223 */ /* 0x000fe2000001004e */
[----:B------:R-:W-:-:S02]  /*1040*/  HADD2.F32 R178, -RZ, R15.H1_H1 ;  /* 0x3000000fffb27230 */ /* 0x000fc40000004100 */
        /* <DEDUP_REMOVED lines=10> */
[C---:B------:R-:W-:Y:S01]  /*10f0*/  FFMA.FTZ R18, R8.reuse, R13, R169 ;  /* 0x0000000d08127223 */ /* 0x040fe200000100a9 */
        /* <DEDUP_REMOVED lines=22> */
.L_x_3880:
[----:B------:R-:W-:Y:S05]  /*1260*/  BSYNC.RECONVERGENT B1 ;  /* 0x0000000000017941 */ /* 0x000fea0003800200 */
.L_x_3879:
        /* <DEDUP_REMOVED lines=17> */
[----:B------:R-:W-:-:S03]  /*1380*/  FADD.FTZ R180, -R222, R25 ;  /* 0x00000019deb47221 */ /* 0x000fc60000010100 */
[C---:B-----5:R-:W-:Y:S01]  /*1390*/  FMUL.FTZ R21, R189.reuse, R24 ;  /* 0x00000018bd157220 */ /* 0x060fe20000410000 */
[----:B------:R-:W-:Y:S01]  /*13a0*/  FMUL.FTZ R24, R189, R180 ;  /* 0x000000b4bd187220 */ /* 0x000fe20000410000 */
[--C-:B----4-:R-:W-:Y:S02]  /*13b0*/  HADD2.F32 R25, -RZ, R168.reuse.H0_H0 ;  /* 0x200000a8ff197230 */ /* 0x110fe40000004100 */
[----:B------:R-:W-:-:S03]  /*13c0*/  HADD2.F32 R168, -RZ, R168.H1_H1 ;  /* 0x300000a8ffa87230 */ /* 0x000fc60000004100 */
[-C--:B------:R-:W-:Y:S01]  /*13d0*/  FMUL.FTZ R180, R52, R25.reuse ;  /* 0x0000001934b47220 */ /* 0x080fe20000410000 */
[----:B------:R-:W-:Y:S01]  /*13e0*/  FADD.FTZ R116, R116, R25 ;  /* 0x0000001974747221 */ /* 0x000fe20000010000 */
[----:B------:R-:W-:Y:S01]  /*13f0*/  FFMA.FTZ R84, R21, R25, R84 ;  /* 0x0000001915547223 */ /* 0x000fe20000010054 */
[C---:B------:R-:W-:Y:S01]  /*1400*/  FADD.FTZ R26, -R222.reuse, R26 ;  /* 0x0000001ade1a7221 */ /* 0x040fe20000010100 */
[----:B------:R-:W-:Y:S01]  /*1410*/  FADD.FTZ R182, -R222, R27 ;  /* 0x0000001bdeb67221 */ /* 0x000fe20000010100 */
[----:B------:R-:W-:Y:S01]  /*1420*/  FADD.FTZ R117, R117, R168 ;  /* 0x000000a875757221 */ /* 0x000fe20000010000 */
[-C--:B------:R-:W-:Y:S01]  /*1430*/  FFMA.FTZ R85, R24, R168.reuse, R85 ;  /* 0x000000a818557223 */ /* 0x080fe20000010055 */
[----:B------:R-:W-:Y:S01]  /*1440*/  FMUL.FTZ R25, R53, R168 ;  /* 0x000000a835197220 */ /* 0x000fe20000410000 */
[--C-:B------:R-:W-:Y:S02]  /*1450*/  HADD2.F32 R27, -RZ, R169.reuse.H0_H0 ;  /* 0x200000a9ff1b7230 */ /* 0x100fe40000004100 */
[----:B------:R-:W-:Y:S01]  /*1460*/  FADD.FTZ R168, R227, R180 ;  /* 0x000000b4e3a87221 */ /* 0x000fe20000010000 */
[----:B0-----:R-:W-:-:S02]  /*1470*/  HADD2.F32 R178, -RZ, R169.H1_H1 ;  /* 0x300000a9ffb27230 */ /* 0x001fc40000004100 */
[----:B------:R-:W-:Y:S01]  /*1480*/  FFMA.FTZ R169, R21, R180, R224 ;  /* 0x000000b415a97223 */ /* 0x000fe200000100e0 */
[--C-:B-1----:R-:W-:Y:S02]  /*1490*/  HADD2.F32 R177, -RZ, R171.reuse.H0_H0 ;  /* 0x200000abffb17230 */ /* 0x102fe40000004100 */
[C---:B------:R-:W-:Y:S01]  /*14a0*/  FMUL.FTZ R23, R189.reuse, R26 ;  /* 0x0000001abd177220 */ /* 0x040fe20000410000 */
[----:B------:R-:W-:Y:S02]  /*14b0*/  HADD2.F32 R176, -RZ, R171.H1_H1 ;  /* 0x300000abffb07230 */ /* 0x000fe40000004100 */
[----:B------:R-:W-:Y:S01]  /*14c0*/  FMUL.FTZ R26, R189, R182 ;  /* 0x000000b6bd1a7220 */ /* 0x000fe20000410000 */
[----:B------:R-:W-:Y:S01]  /*14d0*/  FADD.FTZ R171, R168, R25 ;  /* 0x00000019a8ab7221 */ /* 0x000fe20000010000 */
[----:B------:R-:W-:Y:S01]  /*14e0*/  FMUL.FTZ R182, R54, R27 ;  /* 0x0000001b36b67220 */ /* 0x000fe20000410000 */
[----:B------:R-:W-:Y:S01]  /*14f0*/  FFMA.FTZ R168, R24, R25, R169 ;  /* 0x0000001918a87223 */ /* 0x000fe200000100a9 */
[----:B------:R-:W-:-:S02]  /*1500*/  HADD2.F32 R179, -RZ, R170.H0_H0 ;  /* 0x200000aaffb37230 */ /* 0x000fc40000004100 */
[----:B------:R-:W-:Y:S01]  /*1510*/  FADD.FTZ R118, R118, R27 ;  /* 0x0000001b76767221 */ /* 0x000fe20000010000 */
[----:B------:R-:W-:Y:S02]  /*1520*/  HADD2.F32 R188, -RZ, R170.H1_H1 ;  /* 0x300000aaffbc7230 */ /* 0x000fe40000004100 */
[----:B------:R-:W-:Y:S01]  /*1530*/  FFMA.FTZ R86, R23, R27, R86 ;  /* 0x0000001b17567223 */ /* 0x000fe20000010056 */
[C---:B---3--:R-:W-:Y:S01]  /*1540*/  FADD.FTZ R172, -R222.reuse, R172 ;  /* 0x000000acdeac7221 */ /* 0x048fe20000010100 */
[----:B------:R-:W-:Y:S01]  /*1550*/  FMUL.FTZ R27, R55, R178 ;  /* 0x000000b2371b7220 */ /* 0x000fe20000410000 */
        /* <DEDUP_REMOVED lines=8> */
[----:B------:R-:W-:Y:S01]  /*15e0*/  FADD.FTZ R174, -R222, R174 ;  /* 0x000000aedeae7221 */ /* 0x000fe20000010100 */
[----:B------:R-:W-:Y:S01]  /*15f0*/  FMUL.FTZ R183, R57, R188 ;  /* 0x000000bc39b77220 */ /* 0x000fe20000410000 */
        /* <DEDUP_REMOVED lines=23> */
.L_x_3882:
[----:B------:R-:W-:Y:S05]  /*1770*/  BSYNC.RECONVERGENT B1 ;  /* 0x0000000000017941 */ /* 0x000fea0003800200 */
.L_x_3881:
        /* <DEDUP_REMOVED lines=17> */
[C---:B------:R-:W-:Y:S01]  /*1890*/  FADD.FTZ R170, -R222.reuse, R170 ;  /* 0x000000aadeaa7221 */ /* 0x040fe20000010100 */
[C---:B0-----:R-:W-:Y:S01]  /*18a0*/  FADD.FTZ R194, -R222.reuse, R171 ;  /* 0x000000abdec27221 */ /* 0x041fe20000010100 */
[C---:B---3--:R-:W-:Y:S01]  /*18b0*/  FADD.FTZ R198, -R222.reuse, R172 ;  /* 0x000000acdec67221 */ /* 0x048fe20000010100 */
[C---:B-----5:R-:W-:Y:S01]  /*18c0*/  FMUL.FTZ R191, R189.reuse, R168 ;  /* 0x000000a8bdbf7220 */ /* 0x060fe20000410000 */
[----:B------:R-:W-:Y:S01]  /*18d0*/  FADD.FTZ R200, -R222, R173 ;  /* 0x000000addec87221 */ /* 0x000fe20000010100 */
[C---:B-1----:R-:W-:Y:S01]  /*18e0*/  FMUL.FTZ R193, R189.reuse, R170 ;  /* 0x000000aabdc17220 */ /* 0x042fe20000410000 */
[----:B------:R-:W-:Y:S01]  /*18f0*/  FMUL.FTZ R195, R189, R198 ;  /* 0x000000c6bdc37220 */ /* 0x000fe20000410000 */
[----:B----4-:R-:W-:-:S02]  /*1900*/  HADD2.F32 R169, -RZ, R176.H0_H0 ;  /* 0x200000b0ffa97230 */ /* 0x010fc40000004100 */
[C---:B------:R-:W-:Y:S01]  /*1910*/  FMUL.FTZ R192, R189.reuse, R196 ;  /* 0x000000c4bdc07220 */ /* 0x040fe20000410000 */
[----:B------:R-:W-:Y:S02]  /*1920*/  HADD2.F32 R176, -RZ, R176.H1_H1 ;  /* 0x300000b0ffb07230 */ /* 0x000fe40000004100 */
[----:B------:R-:W-:Y:S01]  /*1930*/  FMUL.FTZ R196, R189, R200 ;  /* 0x000000c8bdc47220 */ /* 0x000fe20000410000 */
[--C-:B------:R-:W-:Y:S02]  /*1940*/  HADD2.F32 R171, -RZ, R177.reuse.H0_H0 ;  /* 0x200000b1ffab7230 */ /* 0x100fe40000004100 */
[-C--:B------:R-:W-:Y:S01]  /*1950*/  FMUL.FTZ R198, R60, R169.reuse ;  /* 0x000000a93cc67220 */ /* 0x080fe20000410000 */
        /* <DEDUP_REMOVED lines=10> */
[----:B------:R-:W-:Y:S01]  /*1a00*/  FFMA.FTZ R168, R192, R199, R169 ;  /* 0x000000c7c0a87223 */ /* 0x000fe200000100a9 */
[--C-:B------:R-:W-:Y:S02]  /*1a10*/  HADD2.F32 R173, -RZ, R178.reuse.H0_H0 ;  /* 0x200000b2ffad7230 */ /* 0x100fe40000004100 */
        /* <DEDUP_REMOVED lines=9> */
[----:B------:R-:W-:-:S02]  /*1ab0*/  HADD2.F32 R175, -RZ, R179.H0_H0 ;  /* 0x200000b3ffaf7230 */ /* 0x000fc40000004100 */
[----:B------:R-:W-:Y:S01]  /*1ac0*/  FADD.FTZ R174, -R222, R174 ;  /* 0x000000aedeae7221 */ /* 0x000fe20000010100 */
        /* <DEDUP_REMOVED lines=26> */
.L_x_3884:
[----:B------:R-:W-:Y:S05]  /*1c70*/  BSYNC.RECONVERGENT B1 ;  /* 0x0000000000017941 */ /* 0x000fea0003800200 */
.L_x_3883:
        /* <DEDUP_REMOVED lines=23> */
.L_x_3938:
        /* <DEDUP_REMOVED lines=47> */
.L_x_3890:
        /* <DEDUP_REMOVED lines=33> */
.L_x_3889:
        /* <DEDUP_REMOVED lines=32> */
.L_x_3892:
        /* <DEDUP_REMOVED lines=33> */
.L_x_3888:
        /* <DEDUP_REMOVED lines=24> */
[----:B------:R-:W-:Y:S01]  /*2880*/  FFMA.FTZ R170, R189, R171, R130 ;  /* 0x000000abbdaa7223 */ /* 0x000fe20000010082 */
[----:B------:R-:W-:Y:S01]  /*2890*/  FADD.FTZ R222, R207, -R222 ;  /* 0x800000decfde7221 */ /* 0x000fe20000010000 */
        /* <DEDUP_REMOVED lines=11> */
.L_x_3894:
        /* <DEDUP_REMOVED lines=33> */
.L_x_3893:
        /* <DEDUP_REMOVED lines=32> */
.L_x_3895:
        /* <DEDUP_REMOVED lines=32> */
.L_x_3891:
        /* <DEDUP_REMOVED lines=15> */
.L_x_3887:
[----:B------:R-:W-:Y:S05]  /*3050*/  BSYNC.RECONVERGENT B1 ;  /* 0x0000000000017941 */ /* 0x000fea0003800200 */
.L_x_3886:
        /* <DEDUP_REMOVED lines=46> */
.L_x_3900:
        /* <DEDUP_REMOVED lines=29> */
.L_x_3899:
        /* <DEDUP_REMOVED lines=37> */
.L_x_3902:
        /* <DEDUP_REMOVED lines=29> */
.L_x_3898:
        /* <DEDUP_REMOVED lines=41> */
.L_x_3904:
        /* <DEDUP_REMOVED lines=29> */
.L_x_3903:
        /* <DEDUP_REMOVED lines=37> */
.L_x_3905:
        /* <DEDUP_REMOVED lines=28> */
.L_x_3901:
        /* <DEDUP_REMOVED lines=11> */
.L_x_3897:
[----:B------:R-:W-:Y:S05]  /*4250*/  BSYNC.RECONVERGENT B1 ;  /* 0x0000000000017941 */ /* 0x000fea0003800200 */
.L_x_3896:
        /* <DEDUP_REMOVED lines=46> */
.L_x_3910:
        /* <DEDUP_REMOVED lines=29> */
.L_x_3909:
        /* <DEDUP_REMOVED lines=37> */
.L_x_3912:
        /* <DEDUP_REMOVED lines=29> */
.L_x_3908:
        /* <DEDUP_REMOVED lines=41> */
.L_x_3914:
        /* <DEDUP_REMOVED lines=29> */
.L_x_3913:
        /* <DEDUP_REMOVED lines=37> */
.L_x_3915:
        /* <DEDUP_REMOVED lines=28> */
.L_x_3911:
        /* <DEDUP_REMOVED lines=11> */
.L_x_3907:
[----:B------:R-:W-:Y:S05]  /*5450*/  BSYNC.RECONVERGENT B1 ;  /* 0x0000000000017941 */ /* 0x000fea0003800200 */
.L_x_3906:
        /* <DEDUP_REMOVED lines=46> */
.L_x_3920:
        /* <DEDUP_REMOVED lines=29> */
.L_x_3919:
        /* <DEDUP_REMOVED lines=37> */
.L_x_3922:
        /* <DEDUP_REMOVED lines=29> */
.L_x_3918:
        /* <DEDUP_REMOVED lines=41> */
.L_x_3924:
        /* <DEDUP_REMOVED lines=29> */
.L_x_3923:
        /* <DEDUP_REMOVED lines=37> */
.L_x_3925:
        /* <DEDUP_REMOVED lines=28> */
.L_x_3921:
        /* <DEDUP_REMOVED lines=10> */
.L_x_3917:
[----:B------:R-:W-:Y:S05]  /*6640*/  BSYNC.RECONVERGENT B1 ;  /* 0x0000000000017941 */ /* 0x000fea0003800200 */
.L_x_3916:
[----:B-1-34-:R-:W1:Y:S02]  /*6650*/  LDC.64 R168, c[0x0][0x380] ;  /* 0x0000e000ffa87b82 */ /* 0x01ae640000000a00 */
[----:B-1----:R-:W-:-:S04]  /*6660*/  LEA R2, R168, R2, 0x2 ;  /* 0x00000002a8027211 */ /* 0x002fc800078e10ff */
[----:B------:R-:W-:-:S13]  /*6670*/  ISETP.GE.AND P0, PT, R2, R169, PT ;  /* 0x000000a90200720c */ /* 0x000fda0003f06270 */
[----:B------:R-:W-:Y:S05]  /*6680*/  @!P0 BRA `(.L_x_3926) ;  /* 0xffffffa000288947 */ /* 0x000fea000383ffff */
.L_x_3876:
[----:B------:R-:W-:Y:S05]  /*6690*/  BSYNC B0 ;  /* 0x0000000000007941 */ /* 0x000fea0003800000 */
.L_x_3875:
        /* <DEDUP_REMOVED lines=257> */
.L_x_3885:
        /* <DEDUP_REMOVED lines=8> */
.L_x_3928:
[----:B------:R-:W-:Y:S05]  /*7730*/  BSYNC B1 ;  /* 0x0000000000017941 */ /* 0x000fea0003800000 */
.L_x_3927:
        /* <DEDUP_REMOVED lines=8> */
.L_x_3929:
[----:B------:R-:W-:-:S05]  /*77c0*/  FADD.FTZ R168, R168, R227 ;  /* 0x000000e3a8a87221 */ /* 0x000fca0000010000 */
[----:B------:R-:W-:Y:S01]  /*77d0*/  MOV R179, R168 ;  /* 0x000000a800b37202 */ /* 0x000fe20000000f00 */
[----:B------:R-:W-:Y:S01]  /*77e0*/  HFMA2 R178, -RZ, RZ, 0, 1.1920928955078125e-07 ;  /* 0x00000002ffb27431 */ /* 0x000fe200000001ff */
[----:B------:R-:W-:-:S07]  /*77f0*/  MOV R169, R177 ;  /* 0x000000b100a97202 */ /* 0x000fce0000000f00 */
[----:B------:R-:W-:Y:S05]  /*7800*/  WARPSYNC.COLLECTIVE R176, `(.L_x_3930) ;  /* 0x00000000b0087348 */ /* 0x000fea0003c00000 */
[----:B------:R0:W1:Y:S02]  /*7810*/  SHFL.BFLY P0, R177, R179, R178, R225 ;  /* 0x0c0000b2b3b17389 */ /* 0x00006400000000e1 */
[----:B01----:R-:W-:Y:S05]  /*7820*/  ENDCOLLECTIVE ;  /* 0x000000000000791b */ /* 0x003fea0003800000 */
.L_x_3930:
[----:B------:R-:W-:-:S05]  /*7830*/  FADD.FTZ R169, R169, R224 ;  /* 0x000000e0a9a97221 */ /* 0x000fca0000010000 */
[----:B------:R-:W-:Y:S02]  /*7840*/  MOV R179, R169 ;  /* 0x000000a900b37202 */ /* 0x000fe40000000f00 */
[----:B------:R-:W-:-:S07]  /*7850*/  MOV R171, R177 ;  /* 0x000000b100ab7202 */ /* 0x000fce0000000f00 */
[----:B------:R-:W-:Y:S05]  /*7860*/  WARPSYNC.COLLECTIVE R176, `(.L_x_3931) ;  /* 0x00000000b0087348 */ /* 0x000fea0003c00000 */
[----:B------:R0:W1:Y:S02]  /*7870*/  SHFL.BFLY P0, R177, R179, R178, R225 ;  /* 0x0c0000b2b3b17389 */ /* 0x00006400000000e1 */
[----:B01----:R-:W-:Y:S05]  /*7880*/  ENDCOLLECTIVE ;  /* 0x000000000000791b */ /* 0x003fea0003800000 */
.L_x_3931:
[----:B------:R-:W-:-:S05]  /*7890*/  FADD.FTZ R171, R168, R171 ;  /* 0x000000aba8ab7221 */ /* 0x000fca0000010000 */
[----:B------:R-:W-:Y:S01]  /*78a0*/  MOV R179, R171 ;  /* 0x000000ab00b37202 */ /* 0x000fe20000000f00 */
[----:B------:R-:W-:Y:S01]  /*78b0*/  HFMA2 R178, -RZ, RZ, 0, 2.384185791015625e-07 ;  /* 0x00000004ffb27431 */ /* 0x000fe200000001ff */
[----:B------:R-:W-:-:S07]  /*78c0*/  MOV R170, R177 ;  /* 0x000000b100aa7202 */ /* 0x000fce0000000f00 */
[----:B------:R-:W-:Y:S05]  /*78d0*/  WARPSYNC.COLLECTIVE R176, `(.L_x_3932) ;  /* 0x00000000b0087348 */ /* 0x000fea0003c00000 */
[----:B------:R0:W1:Y:S02]  /*78e0*/  SHFL.BFLY P0, R177, R179, R178, R225 ;  /* 0x0c0000b2b3b17389 */ /* 0x00006400000000e1 */
[----:B01----:R-:W-:Y:S05]  /*78f0*/  ENDCOLLECTIVE ;  /* 0x000000000000791b */ /* 0x003fea0003800000 */
.L_x_3932:
[----:B------:R-:W-:-:S05]  /*7900*/  FADD.FTZ R170, R169, R170 ;  /* 0x000000aaa9aa7221 */ /* 0x000fca0000010000 */
[----:B------:R-:W-:Y:S02]  /*7910*/  MOV R179, R170 ;  /* 0x000000aa00b37202 */ /* 0x000fe40000000f00 */
[----:B------:R-:W-:-:S07]  /*7920*/  MOV R172, R177 ;  /* 0x000000b100ac7202 */ /* 0x000fce0000000f00 */
[----:B------:R-:W-:Y:S05]  /*7930*/  WARPSYNC.COLLECTIVE R176, `(.L_x_3933) ;  /* 0x00000000b0087348 */ /* 0x000fea0003c00000 */
[----:B------:R0:W1:Y:S02]  /*7940*/  SHFL.BFLY P0, R177, R179, R178, R225 ;  /* 0x0c0000b2b3b17389 */ /* 0x00006400000000e1 */
[----:B01----:R-:W-:Y:S05]  /*7950*/  ENDCOLLECTIVE ;  /* 0x000000000000791b */ /* 0x003fea0003800000 */
.L_x_3933:
[----:B------:R-:W-:-:S05]  /*7960*/  FADD.FTZ R172, R171, R172 ;  /* 0x000000acabac7221 */ /* 0x000fca0000010000 */
[----:B------:R-:W-:Y:S01]  /*7970*/  MOV R179, R172 ;  /* 0x000000ac00b37202 */ /* 0x000fe20000000f00 */
[----:B------:R-:W-:Y:S01]  /*7980*/  HFMA2 R178, -RZ, RZ, 0, 4.76837158203125e-07 ;  /* 0x00000008ffb27431 */ /* 0x000fe200000001ff */
[----:B------:R-:W-:-:S07]  /*7990*/  MOV R173, R177 ;  /* 0x000000b100ad7202 */ /* 0x000fce0000000f00 */
[----:B------:R-:W-:Y:S05]  /*79a0*/  WARPSYNC.COLLECTIVE R176, `(.L_x_3934) ;  /* 0x00000000b0087348 */ /* 0x000fea0003c00000 */
[----:B------:R0:W1:Y:S02]  /*79b0*/  SHFL.BFLY P0, R177, R179, R178, R225 ;  /* 0x0c0000b2b3b17389 */ /* 0x00006400000000e1 */
[----:B01----:R-:W-:Y:S05]  /*79c0*/  ENDCOLLECTIVE ;  /* 0x000000000000791b */ /* 0x003fea0003800000 */
.L_x_3934:
[----:B------:R-:W-:-:S05]  /*79d0*/  FADD.FTZ R173, R170, R173 ;  /* 0x000000adaaad7221 */ /* 0x000fca0000010000 */
[----:B------:R-:W-:Y:S02]  /*79e0*/  MOV R179, R173 ;  /* 0x000000ad00b37202 */ /* 0x000fe40000000f00 */
[----:B------:R-:W-:-:S07]  /*79f0*/  MOV R175, R177 ;  /* 0x000000b100af7202 */ /* 0x000fce0000000f00 */
[----:B------:R-:W-:Y:S05]  /*7a00*/  WARPSYNC.COLLECTIVE R176, `(.L_x_3935) ;  /* 0x00000000b0087348 */ /* 0x000fea0003c00000 */
[----:B------:R0:W1:Y:S02]  /*7a10*/  SHFL.BFLY P0, R177, R179, R178, R225 ;  /* 0x0c0000b2b3b17389 */ /* 0x00006400000000e1 */
[----:B01----:R-:W-:Y:S05]  /*7a20*/  ENDCOLLECTIVE ;  /* 0x000000000000791b */ /* 0x003fea0003800000 */
.L_x_3935:
[----:B------:R-:W-:-:S05]  /*7a30*/  FADD.FTZ R175, R172, R175 ;  /* 0x000000afacaf7221 */ /* 0x000fca0000010000 */
[----:B------:R-:W-:Y:S01]  /*7a40*/  MOV R179, R175 ;  /* 0x000000af00b37202 */ /* 0x000fe20000000f00 */
[----:B------:R-:W-:Y:S01]  /*7a50*/  HFMA2 R178, -RZ, RZ, 0, 9.5367431640625e-07 ;  /* 0x00000010ffb27431 */ /* 0x000fe200000001ff */
[----:B------:R-:W-:-:S07]  /*7a60*/  MOV R174, R177 ;  /* 0x000000b100ae7202 */ /* 0x000fce0000000f00 */
[----:B------:R-:W-:Y:S05]  /*7a70*/  WARPSYNC.COLLECTIVE R176, `(.L_x_3936) ;  /* 0x00000000b0087348 */ /* 0x000fea0003c00000 */
[----:B------:R0:W1:Y:S02]  /*7a80*/  SHFL.BFLY P0, R177, R179, R178, R225 ;  /* 0x0c0000b2b3b17389 */ /* 0x00006400000000e1 */
[----:B01----:R-:W-:Y:S05]  /*7a90*/  ENDCOLLECTIVE ;  /* 0x000000000000791b */ /* 0x003fea0003800000 */
.L_x_3936:
[----:B------:R-:W-:-:S05]  /*7aa0*/  FADD.FTZ R174, R173, R174 ;  /* 0x000000aeadae7221 */ /* 0x000fca0000010000 */
[----:B------:R-:W-:Y:S02]  /*7ab0*/  MOV R179, R174 ;  /* 0x000000ae00b37202 */ /* 0x000fe40000000f00 */
[----:B------:R-:W-:-:S07]  /*7ac0*/  MOV R168, R177 ;  /* 0x000000b100a87202 */ /* 0x000fce0000000f00 */
[----:B------:R-:W-:Y:S05]  /*7ad0*/  WARPSYNC.COLLECTIVE R176, `(.L_x_3937) ;  /* 0x00000000b0087348 */ /* 0x000fea0003c00000 */
[----:B------:R0:W1:Y:S02]  /*7ae0*/  SHFL.BFLY P0, R177, R179, R178, R225 ;  /* 0x0c0000b2b3b17389 */ /* 0x00006400000000e1 */
[----:B01----:R-:W-:Y:S05]  /*7af0*/  ENDCOLLECTIVE ;  /* 0x000000000000791b */ /* 0x003fea0003800000 */
.L_x_3937:
[----:B------:R-:W-:Y:S01]  /*7b00*/  MOV R169, R177 ;  /* 0x000000b100a97202 */ /* 0x000fe20000000f00 */
[----:B------:R-:W-:Y:S06]  /*7b10*/  BRA `(.L_x_3938) ;  /* 0xffffffa000b47947 */ /* 0x000fec000383ffff */
.L_x_3939:
        /* <DEDUP_REMOVED lines=14> */
.L_x_6096:


//--------------------- .text._ZN10layer_norm31ln_parallel_residual_bwd_kernelINS_13Kernel_traitsIf6__halffS2_fjLj1024ELj1ELj4ELj1ELj16ENS_18Kernel_traits_baseILj1024EfS2_fS2_fjLj128EEEEELb0ELb1ELb1EEEvNS_9BwdParamsE --------------------------
	.section	.text._ZN10layer_norm31ln_parallel_residual_bwd_kernelINS_13Kernel_traitsIf6__halffS2_fjLj1024ELj1ELj4ELj1ELj16ENS_18Kernel_traits_baseILj1024EfS2_fS2_fjLj128EEEEELb0ELb1ELb1EEEvNS_9BwdParamsE,"ax",@progbits
	.align	128
        .global         _ZN10layer_norm31ln_parallel_residual_bwd_kernelINS_13Kernel_traitsIf6__halffS2_fjLj1024ELj1ELj4ELj1ELj16ENS_18Kernel_traits_baseILj1024EfS2_fS2_fjLj128EEEEELb0ELb1ELb1EEEvNS_9BwdParamsE
        .type           _ZN10layer_norm31ln_parallel_residual_bwd_kernelINS_13Kernel_traitsIf6__halffS2_fjLj1024ELj1ELj4ELj1ELj16ENS_18Kernel_traits_baseILj1024EfS2_fS2_fjLj128EEEEELb0ELb1ELb1EEEvNS_9BwdParamsE,@function
        .size           _ZN10layer_norm31ln_parallel_residual_bwd_kernelINS_13Kernel_traitsIf6__halffS2_fjLj1024ELj1ELj4ELj1ELj16ENS_18Kernel_traits_baseILj1024EfS2_fS2_fjLj128EEEEELb0ELb1ELb1EEEvNS_9BwdParamsE,(.L_x_6097 - _ZN10layer_norm31ln_parallel_residual_bwd_kernelINS_13Kernel_traitsIf6__halffS2_fjLj1024ELj1ELj4ELj1ELj16ENS_18Kernel_traits_baseILj1024EfS2_fS2_fjLj128EEEEELb0ELb1ELb1EEEvNS_9BwdParamsE)
        .other          _ZN10layer_norm31ln_parallel_residual_bwd_kernelINS_13Kernel_traitsIf6__halffS2_fjLj1024ELj1ELj4ELj1ELj16ENS_18Kernel_traits_baseILj1024EfS2_fS2_fjLj128EEEEELb0ELb1ELb1EEEvNS_9BwdParamsE,@"STO_CUDA_ENTRY STV_DEFAULT"
_ZN10layer_norm31ln_parallel_residual_bwd_kernelINS_13Kernel_traitsIf6__halffS2_fjLj1024ELj1ELj4ELj1ELj16ENS_18Kernel_traits_baseILj1024EfS2_fS2_fjLj128EEEEELb0ELb1ELb1EEEvNS_9BwdParamsE:
.text._ZN10layer_norm31ln_parallel_residual_bwd_kernelINS_13Kernel_traitsIf6__halffS2_fjLj1024ELj1ELj4ELj1ELj16ENS_18Kernel_traits_baseILj1024EfS2_fS2_fjLj128EEEEELb0ELb1ELb1EEEvNS_9BwdParamsE:
        /* <DEDUP_REMOVED lines=68> */
[----:B0-----:R-:W-:Y:S01]  /*0440*/  IMAD.WIDE.U32 R2, R202, 0x20, R2 ;  /* 0x00000020ca027825 */ /* 0x001fe200078e0002 */
[----:B------:R-:W-:-:S02]  /*0450*/  CS2R R30, SRZ ;  /* 0x00000000001e7805 */ /* 0x000fc4000001ff00 */
[----:B------:R-:W-:Y:S02]  /*0460*/  CS2R R28, SRZ ;  /* 0x00000000001c7805 */ /* 0x000fe4000001ff00 */
        /* <DEDUP_REMOVED lines=16> */
[----:B------:R-:W-:Y:S01]  /*0570*/  CS2R R12, SRZ ;  /* 0x00000000000c7805 */ /* 0x000fe2000001ff00 */
[----:B------:R-:W5:Y:S04]  /*0580*/  LDG.E.128 R84, desc[UR10][R2.64+0x800] ;  /* 0x0008000a02547981 */ /* 0x000f68000c1e1d00 */
[----:B------:R-:W5:Y:S04]  /*0590*/  LDG.E.128 R88, desc[UR10][R2.64+0x810] ;  /* 0x0008100a02587981 */ /* 0x000f68000c1e1d00 */
[----:B------:R-:W5:Y:S04]  /*05a0*/  LDG.E.128 R92, desc[UR10][R2.64+0xc00] ;  /* 0x000c000a025c7981 */ /* 0x000f68000c1e1d00 */
[----:B------:R0:W5:Y:S02]  /*05b0*/  LDG.E.128 R96, desc[UR10][R2.64+0xc10] ;  /* 0x000c100a02607981 */ /* 0x000164000c1e1d00 */
[----:B0-----:R-:W-:-:S07]  /*05c0*/  CS2R R2, SRZ ;  /* 0x0000000000027805 */ /* 0x001fce000001ff00 */
.L_x_3976:
        /* <DEDUP_REMOVED lines=8> */
[----:B0-----:R-:W-:-:S05]  /*0650*/  IMAD.WIDE R132, R203, 0x4, R132 ;  /* 0x00000004cb847825 */ /* 0x001fca00078e0284 */
[----:B------:R-:W4:Y:S01]  /*0660*/  LDG.E R0, desc[UR10][R132.64] ;  /* 0x0000000a84007981 */ /* 0x000f22000c1e1900 */
[C---:B-1----:R-:W-:Y:S01]  /*0670*/  IMAD.WIDE.U32 R144, R211.reuse, 0x20, R200 ;  /* 0x00000020d3907825 */ /* 0x042fe200078e00c8 */
[C---:B------:R-:W-:Y:S02]  /*0680*/  IADD3 R209, PT, PT, R211.reuse, 0x20, RZ ;  /* 0x00000020d3d17810 */ /* 0x040fe40007ffe0ff */
[C---:B------:R-:W-:Y:S02]  /*0690*/  IADD3 R207, PT, PT, R211.reuse, 0x40, RZ ;  /* 0x00000040d3cf7810 */ /* 0x040fe40007ffe0ff */
[----:B------:R-:W4:Y:S01]  /*06a0*/  LDG.E.128 R112, desc[UR10][R144.64] ;  /* 0x0000000a90707981 */ /* 0x000f22000c1e1d00 */
[----:B--2---:R-:W-:-:S03]  /*06b0*/  IMAD.WIDE.U32 R116, R211, 0x10, R156 ;  /* 0x00000010d3747825 */ /* 0x004fc600078e009c */
[----:B------:R-:W2:Y:S04]  /*06c0*/  LDG.E.128 R120, desc[UR10][R144.64+0x10] ;  /* 0x0000100a90787981 */ /* 0x000ea8000c1e1d00 */
[----:B------:R-:W2:Y:S01]  /*06d0*/  LDG.E.128 R116, desc[UR10][R116.64] ;  /* 0x0000000a74747981 */ /* 0x000ea2000c1e1d00 */
[----:B---3--:R-:W-:-:S04]  /*06e0*/  IMAD.WIDE R196, R203, 0x4, R186 ;  /* 0x00000004cbc47825 */ /* 0x008fc800078e02ba */
[----:B------:R-:W-:Y:S02]  /*06f0*/  IMAD.WIDE.U32 R158, R209, 0x20, R200 ;  /* 0x00000020d19e7825 */ /* 0x000fe400078e00c8 */
[----:B------:R-:W3:Y:S02]  /*0700*/  LDG.E R197, desc[UR10][R196.64] ;  /* 0x0000000ac4c57981 */ /* 0x000ee4000c1e1900 */
[C---:B------:R-:W-:Y:S02]  /*0710*/  IMAD.WIDE.U32 R140, R207.reuse, 0x10, R156 ;  /* 0x00000010cf8c7825 */ /* 0x040fe400078e009c */
[----:B------:R-:W3:Y:S02]  /*0720*/  LDG.E.128 R124, desc[UR10][R158.64] ;  /* 0x0000000a9e7c7981 */ /* 0x000ee4000c1e1d00 */
[----:B------:R-:W-:Y:S02]  /*0730*/  IMAD.WIDE.U32 R188, R207, 0x20, R200 ;  /* 0x00000020cfbc7825 */ /* 0x000fe400078e00c8 */
[----:B------:R-:W3:Y:S02]  /*0740*/  LDG.E.128 R132, desc[UR10][R158.64+0x10] ;  /* 0x0000100a9e847981 */ /* 0x000ee4000c1e1d00 */
[----:B------:R-:W-:-:S02]  /*0750*/  IMAD.WIDE.U32 R128, R209, 0x10, R156 ;  /* 0x00000010d1807825 */ /* 0x000fc400078e009c */
[----:B------:R-:W3:Y:S01]  /*0760*/  LDG.E.128 R140, desc[UR10][R140.64] ;  /* 0x0000000a8c8c7981 */ /* 0x000ee2000c1e1d00 */
[----:B------:R-:W-:-:S03]  /*0770*/  IADD3 R205, PT, PT, R211, 0x60, RZ ;  /* 0x00000060d3cd7810 */ /* 0x000fc60007ffe0ff */
[----:B------:R-:W3:Y:S02]  /*0780*/  LDG.E.128 R144, desc[UR10][R188.64+0x10] ;  /* 0x0000100abc907981 */ /* 0x000ee4000c1e1d00 */
[C---:B------:R-:W-:Y:S02]  /*0790*/  IMAD.WIDE.U32 R200, R205.reuse, 0x20, R200 ;  /* 0x00000020cdc87825 */ /* 0x040fe400078e00c8 */
[----:B------:R-:W3:Y:S04]  /*07a0*/  LDG.E.128 R128, desc[UR10][R128.64] ;  /* 0x0000000a80807981 */ /* 0x000ee8000c1e1d00 */
[----:B------:R-:W3:Y:S04]  /*07b0*/  LDG.E.128 R152, desc[UR10][R200.64+0x10] ;  /* 0x0000100ac8987981 */ /* 0x000ee8000c1e1d00 */
[----:B------:R0:W3:Y:S04]  /*07c0*/  LDG.E.128 R136, desc[UR10][R188.64] ;  /* 0x0000000abc887981 */ /* 0x0000e8000c1e1d00 */
[----:B------:R-:W3:Y:S01]  /*07d0*/  LDG.E.128 R148, desc[UR10][R200.64] ;  /* 0x0000000ac8947981 */ /* 0x000ee2000c1e1d00 */
[----:B------:R-:W-:-:S06]  /*07e0*/  IMAD.WIDE.U32 R156, R205, 0x10, R156 ;  /* 0x00000010cd9c7825 */ /* 0x000fcc00078e009c */
[----:B------:R-:W3:Y:S01]  /*07f0*/  LDG.E.128 R156, desc[UR10][R156.64] ;  /* 0x0000000a9c9c7981 */ /* 0x000ee2000c1e1d00 */
        /* <DEDUP_REMOVED lines=14> */
[----:B------:R-:W5:Y:S01]  /*08e0*/  @P0 LDG.E.128 R48, desc[UR10][R190.64] ;  /* 0x0000000abe300981 */ /* 0x000f62000c1e1d00 */
[----:B0-----:R-:W-:-:S03]  /*08f0*/  @P0 IMAD.WIDE.U32 R188, R205, 0x20, R188 ;  /* 0x00000020cdbc0825 */ /* 0x001fc600078e00bc */
[----:B------:R0:W5:Y:S04]  /*0900*/  @P0 LDG.E.128 R44, desc[UR10][R190.64+0x10] ;  /* 0x0000100abe2c0981 */ /* 0x000168000c1e1d00 */
        /* <DEDUP_REMOVED lines=9> */
[--C-:B--2---:R-:W-:Y:S02]  /*09a0*/  HADD2.F32 R113, -RZ, R116.reuse.H0_H0 ;  /* 0x20000074ff717230 */ /* 0x104fe40000004100 */
[C---:B-1----:R-:W-:Y:S01]  /*09b0*/  FADD.FTZ R192, -R232.reuse, R121 ;  /* 0x00000079e8c07221 */ /* 0x042fe20000010100 */
[----:B------:R-:W-:Y:S02]  /*09c0*/  HADD2.F32 R116, -RZ, R116.H1_H1 ;  /* 0x30000074ff747230 */ /* 0x000fe40000004100 */
[----:B---3--:R-:W-:Y:S01]  /*09d0*/  FMUL.FTZ R0, R197, R0 ;  /* 0x00000000c5007220 */ /* 0x008fe20000410000 */
[----:B------:R-:W-:Y:S01]  /*09e0*/  FADD.FTZ R198, R113, R198 ;  /* 0x000000c671c67221 */ /* 0x000fe20000010000 */
[----:B------:R-:W-:-:S02]  /*09f0*/  FADD.FTZ R186, -R232, R115 ;  /* 0x00000073e8ba7221 */ /* 0x000fc40000010100 */
[-C--:B------:R-:W-:Y:S01]  /*0a00*/  FFMA.FTZ R199, R0, R113.reuse, R199 ;  /* 0x0000007100c77223 */ /* 0x080fe200000100c7 */
[----:B------:R-:W-:Y:S01]  /*0a10*/  FMUL.FTZ R113, R68, R113 ;  /* 0x0000007144717220 */ /* 0x000fe20000410000 */
[C---:B------:R-:W-:Y:S01]  /*0a20*/  FADD.FTZ R120, -R232.reuse, R120 ;  /* 0x00000078e8787221 */ /* 0x040fe20000010100 */
[--C-:B------:R-:W-:Y:S02]  /*0a30*/  HADD2.F32 R115, -RZ, R117.reuse.H0_H0 ;  /* 0x20000075ff737230 */ /* 0x100fe40000004100 */
[C---:B------:R-:W-:Y:S01]  /*0a40*/  FADD.FTZ R204, -R232.reuse, R127 ;  /* 0x0000007fe8cc7221 */ /* 0x040fe20000010100 */
[----:B0-----:R-:W-:Y:S02]  /*0a50*/  HADD2.F32 R190, -RZ, R117.H1_H1 ;  /* 0x30000075ffbe7230 */ /* 0x001fe40000004100 */
[----:B------:R-:W-:Y:S01]  /*0a60*/  FADD.FTZ R210, -R232, R133 ;  /* 0x00000085e8d27221 */ /* 0x000fe20000010100 */
[----:B------:R-:W-:Y:S01]  /*0a70*/  FMUL.FTZ R114, R197, R114 ;  /* 0x00000072c5727220 */ /* 0x000fe20000410000 */
[----:B------:R-:W-:-:S02]  /*0a80*/  HADD2.F32 R127, -RZ, R141.H0_H0 ;  /* 0x2000008dff7f7230 */ /* 0x000fc40000004100 */
[----:B------:R-:W-:Y:S01]  /*0a90*/  FMUL.FTZ R112, R197, R112 ;  /* 0x00000070c5707220 */ /* 0x000fe20000410000 */
[----:B------:R-:W-:Y:S02]  /*0aa0*/  HADD2.F32 R218, -RZ, R141.H1_H1 ;  /* 0x3000008dffda7230 */ /* 0x000fe40000004100 */
[----:B------:R-:W-:Y:S01]  /*0ab0*/  FMUL.FTZ R141, R69, R116 ;  /* 0x00000074458d7220 */ /* 0x000fe20000410000 */
[----:B------:R-:W-:Y:S01]  /*0ac0*/  FADD.FTZ R224, -R232, R147 ;  /* 0x00000093e8e07221 */ /* 0x000fe20000010100 */
[----:B------:R-:W-:Y:S02]  /*0ad0*/  HADD2.F32 R117, -RZ, R118.H0_H0 ;  /* 0x20000076ff757230 */ /* 0x000fe40000004100 */
[----:B------:R-:W-:Y:S01]  /*0ae0*/  FMUL.FTZ R147, R197, R192 ;  /* 0x000000c0c5937220 */ /* 0x000fe20000410000 */
[--C-:B------:R-:W-:Y:S02]  /*0af0*/  HADD2.F32 R133, -RZ, R143.reuse.H0_H0 ;  /* 0x2000008fff857230 */ /* 0x100fe40000004100 */
[----:B------:R-:W-:Y:S01]  /*0b00*/  FFMA.FTZ R191, R0, R113, RZ ;  /* 0x0000007100bf7223 */ /* 0x000fe200000100ff */
[----:B------:R-:W-:-:S02]  /*0b10*/  HADD2.F32 R220, -RZ, R143.H1_H1 ;  /* 0x3000008fffdc7230 */ /* 0x000fc40000004100 */
[----:B------:R-:W-:Y:S01]  /*0b20*/  FMUL.FTZ R143, R197, R120 ;  /* 0x00000078c58f7220 */ /* 0x000fe20000410000 */
[----:B------:R-:W-:Y:S01]  /*0b30*/  FADD.FTZ R192, RZ, R113 ;  /* 0x00000071ffc07221 */ /* 0x000fe20000010000 */
[C---:B------:R-:W-:Y:S01]  /*0b40*/  FADD.FTZ R200, -R232.reuse, R125 ;  /* 0x0000007de8c87221 */ /* 0x040fe20000010100 */
[----:B------:R-:W-:Y:S01]  /*0b50*/  FADD.FTZ R126, -R232, R126 ;  /* 0x0000007ee87e7221 */ /* 0x000fe20000010100 */
[----:B------:R-:W-:Y:S01]  /*0b60*/  FADD.FTZ R184, R115, R184 ;  /* 0x000000b873b87221 */ /* 0x000fe20000010000 */
[----:B------:R-:W-:Y:S01]  /*0b70*/  FFMA.FTZ R185, R114, R115, R185 ;  /* 0x0000007372b97223 */ /* 0x000fe200000100b9 */
[----:B------:R-:W-:Y:S02]  /*0b80*/  HADD2.F32 R118, -RZ, R118.H1_H1 ;  /* 0x30000076ff767230 */ /* 0x000fe40000004100 */
[----:B------:R-:W-:Y:S01]  /*0b90*/  FADD.FTZ R132, -R232, R132 ;  /* 0x00000084e8847221 */ /* 0x000fe20000010100 */
[--C-:B------:R-:W-:Y:S02]  /*0ba0*/  HADD2.F32 R187, -RZ, R119.reuse.H0_H0 ;  /* 0x20000077ffbb7230 */ /* 0x100fe40000004100 */
[----:B------:R-:W-:Y:S01]  /*0bb0*/  FADD.FTZ R194, R116, R194 ;  /* 0x000000c274c27221 */ /* 0x000fe20000010000 */
[----:B------:R-:W-:-:S02]  /*0bc0*/  HADD2.F32 R188, -RZ, R119.H1_H1 ;  /* 0x30000077ffbc7230 */ /* 0x000fc40000004100 */
[----:B------:R-:W-:Y:S01]  /*0bd0*/  FFMA.FTZ R195, R112, R116, R195 ;  /* 0x0000007470c37223 */ /* 0x000fe200000100c3 */
[----:B------:R-:W-:Y:S01]  /*0be0*/  FMUL.FTZ R115, R70, R115 ;  /* 0x0000007346737220 */ /* 0x000fe20000410000 */
[----:B------:R-:W-:Y:S01]  /*0bf0*/  FFMA.FTZ R191, R112, R141, R191 ;  /* 0x0000008d70bf7223 */ /* 0x000fe200000100bf */
[--C-:B------:R-:W-:Y:S02]  /*0c00*/  HADD2.F32 R206, -RZ, R128.reuse.H0_H0 ;  /* 0x20000080ffce7230 */ /* 0x100fe40000004100 */
[----:B------:R-:W-:Y:S01]  /*0c10*/  FADD.FTZ R17, R117, R17 ;  /* 0x0000001175117221 */ /* 0x000fe20000010000 */
[----:B------:R-:W-:Y:S02]  /*0c20*/  HADD2.F32 R119, -RZ, R128.H1_H1 ;  /* 0x30000080ff777230 */ /* 0x000fe40000004100 */
[-C--:B------:R-:W-:Y:S01]  /*0c30*/  FFMA.FTZ R18, R143, R117.reuse, R18 ;  /* 0x000000758f127223 */ /* 0x080fe20000010012 */
[----:B------:R-:W-:Y:S01]  /*0c40*/  FMUL.FTZ R116, R72, R117 ;  /* 0x0000007548747220 */ /* 0x000fe20000410000 */
[----:B------:R-:W-:Y:S01]  /*0c50*/  FADD.FTZ R192, R141, R192 ;  /* 0x000000c08dc07221 */ /* 0x000fe20000010000 */
[----:B------:R-:W-:-:S02]  /*0c60*/  HADD2.F32 R128, -RZ, R129.H0_H0 ;  /* 0x20000081ff807230 */ /* 0x000fc40000004100 */
[C---:B------:R-:W-:Y:S01]  /*0c70*/  FMUL.FTZ R117, R197.reuse, R200 ;  /* 0x000000c8c5757220 */ /* 0x040fe20000410000 */
[----:B------:R-:W-:Y:S02]  /*0c80*/  HADD2.F32 R121, -RZ, R130.H0_H0 ;  /* 0x20000082ff797230 */ /* 0x000fe40000004100 */
[----:B------:R-:W-:Y:S01]  /*0c90*/  FADD.FTZ R222, -R232, R145 ;  /* 0x00000091e8de7221 */ /* 0x000fe20000010100 */
[C---:B------:R-:W-:Y:S01]  /*0ca0*/  FMUL.FTZ R126, R197.reuse, R126 ;  /* 0x0000007ec57e7220 */ /* 0x040fe20000410000 */
[----:B------:R-:W-:Y:S01]  /*0cb0*/  FMUL.FTZ R186, R197, R186 ;  /* 0x000000bac5ba7220 */ /* 0x000fe20000410000 */
[----:B------:R-:W-:Y:S01]  /*0cc0*/  FMUL.FTZ R145, R71, R190 ;  /* 0x000000be47917220 */ /* 0x000fe20000410000 */
[----:B------:R-:W-:Y:S01]  /*0cd0*/  FMUL.FTZ R132, R197, R132 ;  /* 0x00000084c5847220 */ /* 0x000fe20000410000 */
[----:B------:R-:W-:Y:S01]  /*0ce0*/  FFMA.FTZ R191, R114, R115, R191 ;  /* 0x0000007372bf7223 */ /* 0x000fe200000100bf */
[----:B------:R-:W-:Y:S01]  /*0cf0*/  FADD.FTZ R19, R118, R19 ;  /* 0x0000001376137221 */ /* 0x000fe20000010000 */
[-C--:B------:R-:W-:Y:S01]  /*0d00*/  FFMA.FTZ R20, R147, R118.reuse, R20 ;  /* 0x0000007693147223 */ /* 0x080fe20000010014 */
[----:B------:R-:W-:Y:S01]  /*0d10*/  FMUL.FTZ R120, R73, R118 ;  /* 0x0000007649787220 */ /* 0x000fe20000410000 */
[----:B------:R-:W-:Y:S01]  /*0d20*/  FADD.FTZ R192, R115, R192 ;  /* 0x000000c073c07221 */ /* 0x000fe20000010000 */
[----:B------:R-:W-:Y:S01]  /*0d30*/  FADD.FTZ R26, R119, R26 ;  /* 0x0000001a771a7221 */ /* 0x000fe20000010000 */
[-C--:B------:R-:W-:Y:S01]  /*0d40*/  FFMA.FTZ R12, R117, R119.reuse, R12 ;  /* 0x00000077750c7223 */ /* 0x080fe2000001000c */
[----:B------:R-:W-:Y:S01]  /*0d50*/  FMUL.FTZ R118, R77, R119 ;  /* 0x000000774d767220 */ /* 0x000fe20000410000 */
        /* <DEDUP_REMOVED lines=9> */
[C---:B------:R-:W-:Y:S01]  /*0df0*/  FADD.FTZ R122, -R232.reuse, R122 ;  /* 0x0000007ae87a7221 */ /* 0x040fe20000010100 */
[C---:B------:R-:W-:Y:S01]  /*0e00*/  FADD.FTZ R134, -R232.reuse, R134 ;  /* 0x00000086e8867221 */ /* 0x040fe20000010100 */
        /* <DEDUP_REMOVED lines=18> */
[----:B------:R-:W-:-:S02]  /*0f30*/  HADD2.F32 R123, -RZ, R131.H0_H0 ;  /* 0x20000083ff7b7230 */ /* 0x000fc40000004100 */
[C---:B------:R-:W-:Y:S01]  /*0f40*/  FMUL.FTZ R155, R197.reuse, R122 ;  /* 0x0000007ac59b7220 */ /* 0x040fe20000410000 */
[----:B------:R-:W-:Y:S01]  /*0f50*/  FMUL.FTZ R122, R74, R187 ;  /* 0x000000bb4a7a7220 */ /* 0x000fe20000410000 */
[----:B------:R-:W-:Y:S01]  /*0f60*/  FMUL.FTZ R134, R197, R134 ;  /* 0x00000086c5867220 */ /* 0x000fe20000410000 */
[----:B------:R-:W-:Y:S01]  /*0f70*/  FFMA.FTZ R128, R147, R120, R128 ;  /* 0x0000007893807223 */ /* 0x000fe20000010080 */
[----:B------:R-:W-:Y:S01]  /*0f80*/  FADD.FTZ R121, R120, R121 ;  /* 0x0000007978797221 */ /* 0x000fe20000010000 */
[----:B------:R-:W-:Y:S02]  /*0f90*/  HADD2.F32 R130, -RZ, R130.H1_H1 ;  /* 0x30000082ff827230 */ /* 0x000fe40000004100 */
[----:B------:R-:W-:Y:S01]  /*0fa0*/  FADD.FTZ R182, R190, R182 ;  /* 0x000000b6beb67221 */ /* 0x000fe20000010000 */
[----:B------:R-:W-:Y:S01]  /*0fb0*/  FFMA.FTZ R183, R186, R190, R183 ;  /* 0x000000bebab77223 */ /* 0x000fe200000100b7 */
[----:B------:R-:W-:Y:S01]  /*0fc0*/  FMUL.FTZ R189, R197, R196 ;  /* 0x000000c4c5bd7220 */ /* 0x000fe20000410000 */
[----:B------:R-:W-:Y:S01]  /*0fd0*/  FMUL.FTZ R190, R75, R188 ;  /* 0x000000bc4bbe7220 */ /* 0x000fe20000410000 */
[----:B------:R-:W-:Y:S01]  /*0fe0*/  FMUL.FTZ R210, R197, R210 ;  /* 0x000000d2c5d27220 */ /* 0x000fe20000410000 */
[----:B------:R-:W-:Y:S01]  /*0ff0*/  FADD.FTZ R34, R123, R34 ;  /* 0x000000227b227221 */ /* 0x000fe20000010000 */
[-C--:B------:R-:W-:Y:S01]  /*1000*/  FFMA.FTZ R35, R134, R123.reuse, R35 ;  /* 0x0000007b86237223 */ /* 0x080fe20000010023 */
[----:B------:R-:W-:Y:S01]  /*1010*/  FMUL.FTZ R217, R82, R123 ;  /* 0x0000007b52d97220 */ /* 0x000fe20000410000 */
[----:B------:R-:W-:Y:S01]  /*1020*/  FFMA.FTZ R128, R155, R122, R128 ;  /* 0x0000007a9b807223 */ /* 0x000fe20000010080 */
[----:B------:R-:W-:Y:S01]  /*1030*/  FADD.FTZ R123, R122, R121 ;  /* 0x000000797a7b7221 */ /* 0x000fe20000010000 */
[----:B------:R-:W-:-:S02]  /*1040*/  HADD2.F32 R137, -RZ, R157.H0_H0 ;  /* 0x2000009dff897230 */ /* 0x000fc40000004100 */
[----:B------:R-:W-:Y:S01]  /*1050*/  FMUL.FTZ R124, R197, R124 ;  /* 0x0000007cc57c7220 */ /* 0x000fe20000410000 */
[----:B------:R-:W-:Y:S02]  /*1060*/  HADD2.F32 R234, -RZ, R157.H1_H1 ;  /* 0x3000009dffea7230 */ /* 0x000fe40000004100 */
[----:B------:R-:W-:Y:S01]  /*1070*/  FMUL.FTZ R149, R76, R206 ;  /* 0x000000ce4c957220 */ /* 0x000fe20000410000 */
[----:B------:R-:W-:Y:S01]  /*1080*/  FADD.FTZ R32, R130, R32 ;  /* 0x0000002082207221 */ /* 0x000fe20000010000 */
[-C--:B------:R-:W-:Y:S01]  /*1090*/  FFMA.FTZ R33, R210, R130.reuse, R33 ;  /* 0x00000082d2217223 */ /* 0x080fe20000010021 */
[----:B------:R-:W-:Y:S01]  /*10a0*/  FMUL.FTZ R157, R81, R130 ;  /* 0x00000082519d7220 */ /* 0x000fe20000410000 */
[----:B------:R-:W-:Y:S01]  /*10b0*/  FFMA.FTZ R121, R189, R190, R128 ;  /* 0x000000bebd797223 */ /* 0x000fe20000010080 */
[----:B------:R-:W-:-:S03]  /*10c0*/  FADD.FTZ R130, R190, R123 ;  /* 0x0000007bbe827221 */ /* 0x000fc60000010000 */
[----:B------:R-:W-:Y:S01]  /*10d0*/  FFMA.FTZ R128, R124, R149, R121 ;  /* 0x000000957c807223 */ /* 0x000fe20000010079 */
[----:B------:R-:W-:Y:S01]  /*10e0*/  FADD.FTZ R123, R149, R130 ;  /* 0x00000082957b7221 */ /* 0x000fe20000010000 */
[----:B------:R-:W-:Y:S02]  /*10f0*/  HADD2.F32 R208, -RZ, R129.H1_H1 ;  /* 0x30000081ffd07230 */ /* 0x000fe40000004100 */
[----:B------:R-:W-:Y:S01]  /*1100*/  FFMA.FTZ R121, R117, R118, R128 ;  /* 0x0000007675797223 */ /* 0x000fe20000010080 */
[----:B------:R-:W-:Y:S01]  /*1110*/  FADD.FTZ R128, R118, R123 ;  /* 0x0000007b76807221 */ /* 0x000fe20000010000 */
[----:B------:R-:W-:Y:S01]  /*1120*/  FMUL.FTZ R204, R197, R204 ;  /* 0x000000ccc5cc7220 */ /* 0x000fe20000410000 */
[----:B------:R-:W-:Y:S01]  /*1130*/  FMUL.FTZ R151, R79, R208 ;  /* 0x000000d04f977220 */ /* 0x000fe20000410000 */
[----:B------:R-:W-:Y:S01]  /*1140*/  FFMA.FTZ R121, R126, R119, R121 ;  /* 0x000000777e797223 */ /* 0x000fe20000010079 */
[----:B------:R-:W-:-:S03]  /*1150*/  FADD.FTZ R128, R119, R128 ;  /* 0x0000008077807221 */ /* 0x000fc60000010000 */
[----:B------:R-:W-:Y:S01]  /*1160*/  FFMA.FTZ R121, R204, R151, R121 ;  /* 0x00000097cc797223 */ /* 0x000fe20000010079 */
[----:B------:R-:W-:-:S03]  /*1170*/  FADD.FTZ R128, R151, R128 ;  /* 0x0000008097807221 */ /* 0x000fc60000010000 */
[----:B------:R-:W-:Y:S01]  /*1180*/  FFMA.FTZ R121, R132, R153, R121 ;  /* 0x0000009984797223 */ /* 0x000fe20000010079 */
[----:B------:R-:W-:Y:S01]  /*1190*/  FADD.FTZ R128, R153, R128 ;  /* 0x0000008099807221 */ /* 0x000fe20000010000 */
[----:B------:R-:W-:Y:S02]  /*11a0*/  HADD2.F32 R131, -RZ, R131.H1_H1 ;  /* 0x30000083ff837230 */ /* 0x000fe40000004100 */
[----:B------:R-:W-:Y:S01]  /*11b0*/  FFMA.FTZ R121, R210, R157, R121 ;  /* 0x0000009dd2797223 */ /* 0x000fe20000010079 */
[----:B------:R-:W-:Y:S01]  /*11c0*/  FADD.FTZ R130, R157, R128 ;  /* 0x000000809d827221 */ /* 0x000fe20000010000 */
[--C-:B------:R-:W-:Y:S02]  /*11d0*/  HADD2.F32 R125, -RZ, R140.reuse.H0_H0 ;  /* 0x2000008cff7d7230 */ /* 0x100fe40000004100 */
[----:B------:R-:W-:Y:S01]  /*11e0*/  FADD.FTZ R21, R187, R21 ;  /* 0x00000015bb157221 */ /* 0x000fe20000010000 */
[----:B------:R-:W-:Y:S01]  /*11f0*/  FFMA.FTZ R22, R155, R187, R22 ;  /* 0x000000bb9b167223 */ /* 0x000fe20000010016 */
[----:B------:R-:W-:Y:S01]  /*1200*/  FADD.FTZ R23, R188, R23 ;  /* 0x00000017bc177221 */ /* 0x000fe20000010000 */
[----:B------:R-:W-:Y:S01]  /*1210*/  FFMA.FTZ R14, R189, R188, R14 ;  /* 0x000000bcbd0e7223 */ /* 0x000fe2000001000e */
[C---:B------:R-:W-:Y:S01]  /*1220*/  FMUL.FTZ R136, R197.reuse, R136 ;  /* 0x00000088c5887220 */ /* 0x040fe20000410000 */
[----:B------:R-:W-:Y:S01]  /*1230*/  FMUL.FTZ R187, R197, R212 ;  /* 0x000000d4c5bb7220 */ /* 0x000fe20000410000 */
[----:B------:R-:W-:Y:S01]  /*1240*/  FMUL.FTZ R188, R83, R131 ;  /* 0x0000008353bc7220 */ /* 0x000fe20000410000 */
[----:B------:R-:W-:Y:S01]  /*1250*/  FFMA.FTZ R128, R134, R217, R121 ;  /* 0x000000d986807223 */ /* 0x000fe20000010079 */
[----:B------:R-:W-:Y:S01]  /*1260*/  FADD.FTZ R121, R217, R130 ;  /* 0x00000082d9797221 */ /* 0x000fe20000010000 */
[----:B------:R-:W-:-:S02]  /*1270*/  HADD2.F32 R140, -RZ, R140.H1_H1 ;  /* 0x3000008cff8c7230 */ /* 0x000fc40000004100 */
        /* <DEDUP_REMOVED lines=130> */
.L_x_3988:
        /* <DEDUP_REMOVED lines=35> */
[C---:B0-----:R-:W-:Y:S01]  /*1cd0*/  FMUL.FTZ R123, R197.reuse, R120 ;  /* 0x00000078c57b7220 */ /* 0x041fe20000410000 */
[C---:B------:R-:W-:Y:S01]  /*1ce0*/  FMUL.FTZ R186, R197.reuse, R186 ;  /* 0x000000bac5ba7220 */ /* 0x040fe20000410000 */
[----:B------:R-:W-:-:S02]  /*1cf0*/  FMUL.FTZ R121, R197, R112 ;  /* 0x00000070c5797220 */ /* 0x000fc40000410000 */
[----:B------:R-:W-:Y:S02]  /*1d00*/  F2FP.F16.F32.PACK_AB R115, R190, R115 ;  /* 0x00000073be73723e */ /* 0x000fe400000000ff */
[----:B------:R-:W-:Y:S02]  /*1d10*/  F2FP.F16.F32.PACK_AB R114, R123, R114 ;  /* 0x000000727b72723e */ /* 0x000fe400000000ff */
[----:B------:R-:W-:Y:S02]  /*1d20*/  F2FP.F16.F32.PACK_AB R113, R186, R113 ;  /* 0x00000071ba71723e */ /* 0x000fe400000000ff */
[----:B------:R-:W-:Y:S01]  /*1d30*/  F2FP.F16.F32.PACK_AB R112, R121, R0 ;  /* 0x000000007970723e */ /* 0x000fe200000000ff */
[----:B------:R-:W-:Y:S06]  /*1d40*/  BRA `(.L_x_3947) ;  /* 0x0000000c00a07947 */ /* 0x000fec0003800000 */
.L_x_3946:
        /* <DEDUP_REMOVED lines=33> */
.L_x_3945:
        /* <DEDUP_REMOVED lines=32> */
.L_x_3948:
        /* <DEDUP_REMOVED lines=33> */
.L_x_3944:
        /* <DEDUP_REMOVED lines=29> */
[C---:B0-----:R-:W-:Y:S01]  /*2540*/  FFMA.FTZ R123, R197.reuse, R120, R61 ;  /* 0x00000078c57b7223 */ /* 0x041fe2000001003d */
[C---:B------:R-:W-:Y:S01]  /*2550*/  FFMA.FTZ R0, R197.reuse, R186, R67 ;  /* 0x000000bac5007223 */ /* 0x040fe20000010043 */
[----:B------:R-:W-:-:S02]  /*2560*/  FFMA.FTZ R121, R197, R128, R65 ;  /* 0x00000080c5797223 */ /* 0x000fc40000010041 */
[----:B------:R-:W-:Y:S02]  /*2570*/  F2FP.F16.F32.PACK_AB R115, R116, R115 ;  /* 0x000000737473723e */ /* 0x000fe400000000ff */
[----:B------:R-:W-:Y:S02]  /*2580*/  F2FP.F16.F32.PACK_AB R114, R123, R114 ;  /* 0x000000727b72723e */ /* 0x000fe400000000ff */
[----:B------:R-:W-:Y:S02]  /*2590*/  F2FP.F16.F32.PACK_AB R113, R0, R113 ;  /* 0x000000710071723e */ /* 0x000fe400000000ff */
[----:B------:R-:W-:Y:S01]  /*25a0*/  F2FP.F16.F32.PACK_AB R112, R121, R112 ;  /* 0x000000707970723e */ /* 0x000fe200000000ff */
[----:B------:R-:W-:Y:S06]  /*25b0*/  BRA `(.L_x_3947) ;  /* 0x0000000400847947 */ /* 0x000fec0003800000 */
.L_x_3950:
        /* <DEDUP_REMOVED lines=33> */
.L_x_3949:
        /* <DEDUP_REMOVED lines=32> */
.L_x_3951:
        /* <DEDUP_REMOVED lines=32> */
.L_x_3947:
        /* <DEDUP_REMOVED lines=50> */
.L_x_3954:
        /* <DEDUP_REMOVED lines=29> */
.L_x_3953:
        /* <DEDUP_REMOVED lines=34> */
.L_x_3956:
        /* <DEDUP_REMOVED lines=29> */
.L_x_3952:
        /* <DEDUP_REMOVED lines=35> */
.L_x_3958:
        /* <DEDUP_REMOVED lines=29> */
.L_x_3957:
        /* <DEDUP_REMOVED lines=34> */
.L_x_3959:
        /* <DEDUP_REMOVED lines=28> */
.L_x_3955:
        /* <DEDUP_REMOVED lines=45> */
.L_x_3962:
        /* <DEDUP_REMOVED lines=29> */
.L_x_3961:
        /* <DEDUP_REMOVED lines=34> */
.L_x_3964:
        /* <DEDUP_REMOVED lines=29> */
.L_x_3960:
        /* <DEDUP_REMOVED lines=35> */
.L_x_3966:
        /* <DEDUP_REMOVED lines=29> */
.L_x_3965:
        /* <DEDUP_REMOVED lines=34> */
.L_x_3967:
        /* <DEDUP_REMOVED lines=28> */
.L_x_3963:
        /* <DEDUP_REMOVED lines=45> */
.L_x_3970:
        /* <DEDUP_REMOVED lines=29> */
.L_x_3969:
        /* <DEDUP_REMOVED lines=34> */
.L_x_3972:
        /* <DEDUP_REMOVED lines=29> */
.L_x_3968:
        /* <DEDUP_REMOVED lines=35> */
.L_x_3974:
        /* <DEDUP_REMOVED lines=29> */
.L_x_3973:
        /* <DEDUP_REMOVED lines=34> */
.L_x_3975:
        /* <DEDUP_REMOVED lines=28> */
.L_x_3971:
        /* <DEDUP_REMOVED lines=14> */
.L_x_3942:
        /* <DEDUP_REMOVED lines=61> */
.L_x_3941:
[----:B------:R-:W-:Y:S05]  /*6220*/  BSYNC B0 ;  /* 0x0000000000007941 */ /* 0x000fea0003800000 */
.L_x_3940:
        /* <DEDUP_REMOVED lines=33> */
[----:B------:R-:W-:Y:S01]  /*6440*/  LDS R35, [R17+0x1c00] ;  /* 0x001c000011237984 */ /* 0x000fe20000000800 */
[----:B--2---:R-:W-:-:S03]  /*6450*/  FADD.FTZ R3, RZ, R3 ;  /* 0x00000003ff037221 */ /* 0x004fc60000010000 */
[----:B------:R-:W-:Y:S01]  /*6460*/  LDS R34, [R17+0x1e00] ;  /* 0x001e000011227984 */ /* 0x000fe20000000800 */
[----:B-----5:R-:W-:-:S03]  /*6470*/  FADD.FTZ R16, RZ, R16 ;  /* 0x00000010ff107221 */ /* 0x020fc60000010000 */
[----:B------:R-:W1:Y:S01]  /*6480*/  LDS R41, [R17+0x2000] ;  /* 0x0020000011297984 */ /* 0x000e620000000800 */
[----:B0-----:R-:W-:-:S03]  /*6490*/  FADD.FTZ R24, R2, R19 ;  /* 0x0000001302187221 */ /* 0x001fc60000010000 */
[----:B------:R-:W0:Y:S01]  /*64a0*/  LDS R43, [R17+0x2200] ;  /* 0x00220000112b7984 */ /* 0x000e220000000800 */
[----:B----4-:R-:W-:-:S03]  /*64b0*/  FADD.FTZ R26, R3, R26 ;  /* 0x0000001a031a7221 */ /* 0x010fc60000010000 */
[----:B------:R-:W2:Y:S01]  /*64c0*/  LDS R2, [R17+0x800] ;  /* 0x0008000011027984 */ /* 0x000ea20000000800 */
[----:B---3--:R-:W-:-:S03]  /*64d0*/  FADD.FTZ R25, R16, R25 ;  /* 0x0000001910197221 */ /* 0x008fc60000010000 */
[----:B------:R-:W3:Y:S01]  /*64e0*/  LDS R3, [R17+0xa00] ;  /* 0x000a000011037984 */ /* 0x000ee20000000800 */
        /* <DEDUP_REMOVED lines=9> */
[----:B-1----:R-:W-:-:S03]  /*6580*/  FADD.FTZ R24, R24, R41 ;  /* 0x0000002918187221 */ /* 0x002fc60000010000 */
[----:B------:R-:W1:Y:S01]  /*6590*/  LDS R48, [R17+0x2e00] ;  /* 0x002e000011307984 */ /* 0x000e620000000800 */
[----:B0-----:R-:W-:-:S03]  /*65a0*/  FADD.FTZ R26, R26, R43 ;  /* 0x0000002b1a1a7221 */ /* 0x001fc60000010000 */
[----:B------:R-:W0:Y:S01]  /*65b0*/  LDS R55, [R17+0x3000] ;  /* 0x0030000011377984 */ /* 0x000e220000000800 */
[----:B--2---:R-:W-:-:S03]  /*65c0*/  FADD.FTZ R2, RZ, R2 ;  /* 0x00000002ff027221 */ /* 0x004fc60000010000 */
[----:B------:R-:W2:Y:S01]  /*65d0*/  LDS R57, [R17+0x3200] ;  /* 0x0032000011397984 */ /* 0x000ea20000000800 */
[----:B---3--:R-:W-:Y:S01]  /*65e0*/  FADD.FTZ R3, RZ, R3 ;  /* 0x00000003ff037221 */ /* 0x008fe20000010000 */
[----:B------:R-:W-:Y:S02]  /*65f0*/  FADD.FTZ R2, R2, R33 ;  /* 0x0000002102027221 */ /* 0x000fe40000010000 */
[----:B------:R-:W3:Y:S01]  /*6600*/  LDS R50, [R17+0x3400] ;  /* 0x0034000011327984 */ /* 0x000ee20000000800 */
[----:B----4-:R-:W-:Y:S01]  /*6610*/  FADD.FTZ R16, RZ, R16 ;  /* 0x00000010ff107221 */ /* 0x010fe20000010000 */
[----:B------:R-:W-:Y:S02]  /*6620*/  FADD.FTZ R3, R3, R32 ;  /* 0x0000002003037221 */ /* 0x000fe40000010000 */
[----:B------:R-:W4:Y:S01]  /*6630*/  LDS R59, [R17+0x3600] ;  /* 0x00360000113b7984 */ /* 0x000f220000000800 */
[----:B------:R-:W-:Y:S01]  /*6640*/  FADD.FTZ R16, R16, R35 ;  /* 0x0000002310107221 */ /* 0x000fe20000010000 */
[----:B-----5:R-:W-:-:S02]  /*6650*/  FADD.FTZ R19, RZ, R19 ;  /* 0x00000013ff137221 */ /* 0x020fc40000010000 */
        /* <DEDUP_REMOVED lines=11> */
[----:B-1----:R-:W-:Y:S01]  /*6710*/  FADD.FTZ R19, R19, R48 ;  /* 0x0000003013137221 */ /* 0x002fe20000010000 */
[----:B0-----:R-:W-:Y:S01]  /*6720*/  FADD.FTZ R55, R24, R55 ;  /* 0x0000003718377221 */ /* 0x001fe20000010000 */
[----:B--2---:R-:W-:Y:S01]  /*6730*/  FADD.FTZ R57, R26, R57 ;  /* 0x000000391a397221 */ /* 0x004fe20000010000 */
[----:B---3--:R-:W-:Y:S01]  /*6740*/  FADD.FTZ R25, R25, R50 ;  /* 0x0000003219197221 */ /* 0x008fe20000010000 */
        /* <DEDUP_REMOVED lines=8> */
[----:B------:R-:W-:Y:S04]  /*67d0*/  STS.128 [R0+0x800], R12 ;  /* 0x0008000c00007388 */ /* 0x000fe80000000c00 */
[----:B------:R0:W-:Y:S04]  /*67e0*/  STS.128 [R0+0x810], R4 ;  /* 0x0008100400007388 */ /* 0x0001e80000000c00 */
[----:B------:R1:W-:Y:S04]  /*67f0*/  STS.128 [R0+0xc00], R8 ;  /* 0x000c000800007388 */ /* 0x0003e80000000c00 */
[----:B------:R-:W-:Y:S01]  /*6800*/  STS.128 [R0+0xc10], R176 ;  /* 0x000c10b000007388 */ /* 0x000fe20000000c00 */
[----:B------:R-:W-:Y:S01]  /*6810*/  BAR.SYNC.DEFER_BLOCKING 0x0 ;  /* 0x0000000000007b1d */ /* 0x000fe20000010000 */
[----:B0-----:R-:W-:-:S07]  /*6820*/  FADD.FTZ R7, R3, R52 ;  /* 0x0000003403077221 */ /* 0x001fce0000010000 */
[----:B------:R-:W1:Y:S01]  /*6830*/  LDC R5, c[0x0][0x388] ;  /* 0x0000e200ff057b82 */ /* 0x000e620000000800 */
[----:B------:R-:W0:Y:S04]  /*6840*/  LDS R56, [R17] ;  /* 0x0000000011387984 */ /* 0x000e280000000800 */
[----:B------:R-:W2:Y:S01]  /*6850*/  LDS R36, [R17+0x200] ;  /* 0x0002000011247984 */ /* 0x000ea20000000800 */
[----:B-1----:R-:W-:-:S03]  /*6860*/  IMAD R9, R5, UR4, RZ ;  /* 0x0000000405097c24 */ /* 0x002fc6000f8e02ff */
[----:B------:R-:W1:Y:S02]  /*6870*/  LDS R21, [R17+0x1000] ;  /* 0x0010000011157984 */ /* 0x000e640000000800 */
[----:B------:R-:W-:Y:S02]  /*6880*/  IADD3 R26, P0, PT, R9, R68, RZ ;  /* 0x00000044091a7210 */ /* 0x000fe40007f1e0ff */
[----:B------:R-:W3:Y:S02]  /*6890*/  LDS R13, [R17+0x1200] ;  /* 0x00120000110d7984 */ /* 0x000ee40000000800 */
[----:B------:R-:W-:Y:S02]  /*68a0*/  IADD3.X R35, PT, PT, RZ, RZ, RZ, P0, !PT ;  /* 0x000000ffff237210 */ /* 0x000fe400007fe4ff */
[----:B------:R-:W4:Y:S01]  /*68b0*/  LDS R6, [R17+0x2000] ;  /* 0x0020000011067984 */ /* 0x000f220000000800 */
[C---:B------:R-:W-:Y:S02]  /*68c0*/  SHF.L.U32 R24, R26.reuse, 0x2, RZ ;  /* 0x000000021a187819 */ /* 0x040fe400000006ff */
[----:B------:R-:W-:Y:S01]  /*68d0*/  SHF.L.U64.HI R26, R26, 0x2, R35 ;  /* 0x000000021a1a7819 */ /* 0x000fe20000010223 */
[----:B------:R-:W5:Y:S01]  /*68e0*/  LDS R8, [R17+0x2200] ;  /* 0x0022000011087984 */ /* 0x000f620000000800 */
[----:B------:R-:W-:-:S03]  /*68f0*/  IADD3 R2, P0, PT, R24, UR22, RZ ;  /* 0x0000001618027c10 */ /* 0x000fc6000ff1e0ff */
[----:B------:R-:W5:Y:S04]  /*6900*/  LDS R37, [R17+0x400] ;  /* 0x0004000011257984 */ /* 0x000f680000000800 */
[----:B------:R-:W5:Y:S04]  /*6910*/  LDS R4, [R17+0x1400] ;  /* 0x0014000011047984 */ /* 0x000f680000000800 */
[----:B------:R-:W5:Y:S04]  /*6920*/  LDS R0, [R17+0x600] ;  /* 0x0006000011007984 */ /* 0x000f680000000800 */
[----:B------:R-:W5:Y:S01]  /*6930*/  LDS R23, [R17+0x2400] ;  /* 0x0024000011177984 */ /* 0x000f620000000800 */
[----:B0-----:R-:W-:-:S03]  /*6940*/  FADD.FTZ R56, RZ, R56 ;  /* 0x00000038ff387221 */ /* 0x001fc60000010000 */
[----:B------:R-:W0:Y:S01]  /*6950*/  LDS R11, [R17+0x1600] ;  /* 0x00160000110b7984 */ /* 0x000e220000000800 */
[----:B--2---:R-:W-:-:S03]  /*6960*/  FADD.FTZ R36, RZ, R36 ;  /* 0x00000024ff247221 */ /* 0x004fc60000010000 */
[----:B------:R-:W2:Y:S01]  /*6970*/  LDS R16, [R17+0x3000] ;  /* 0x0030000011107984 */ /* 0x000ea20000000800 */
[----:B-1----:R-:W-:-:S03]  /*6980*/  FADD.FTZ R21, R56, R21 ;  /* 0x0000001538157221 */ /* 0x002fc60000010000 */
[----:B------:R-:W1:Y:S01]  /*6990*/  LDS R18, [R17+0x3200] ;  /* 0x0032000011127984 */ /* 0x000e620000000800 */
        /* <DEDUP_REMOVED lines=14> */
[----:B------:R-:W-:-:S03]  /*6a80*/  IADD3 R4, P1, PT, R24, UR20, RZ ;  /* 0x0000001418047c10 */ /* 0x000fc6000ff3e0ff */
[----:B------:R-:W5:Y:S01]  /*6a90*/  LDS R20, [R17+0x3400] ;  /* 0x0034000011147984 */ /* 0x000f620000000800 */
[----:B0-----:R-:W-:-:S03]  /*6aa0*/  FADD.FTZ R0, R0, R11 ;  /* 0x0000000b00007221 */ /* 0x001fc60000010000 */
[----:B------:R-:W0:Y:S01]  /*6ab0*/  LDS R29, [R17+0x2800] ;  /* 0x00280000111d7984 */ /* 0x000e220000000800 */
[----:B--2---:R-:W-:Y:S01]  /*6ac0*/  FADD.FTZ R35, R3, R16 ;  /* 0x0000001003237221 */ /* 0x004fe20000010000 */
[C---:B------:R-:W-:Y:S02]  /*6ad0*/  IADD3.X R3, PT, PT, R26.reuse, UR23, RZ, P0, !PT ;  /* 0x000000171a037c10 */ /* 0x040fe400087fe4ff */
[----:B------:R-:W2:Y:S01]  /*6ae0*/  LDS R12, [R17+0x1c00] ;  /* 0x001c0000110c7984 */ /* 0x000ea20000000800 */
[----:B-1----:R-:W-:Y:S01]  /*6af0*/  FADD.FTZ R37, R5, R18 ;  /* 0x0000001205257221 */ /* 0x002fe20000010000 */
[----:B------:R-:W-:Y:S02]  /*6b00*/  IADD3.X R5, PT, PT, R26, UR21, RZ, P1, !PT ;  /* 0x000000151a057c10 */ /* 0x000fe40008ffe4ff */
[----:B------:R-:W1:Y:S01]  /*6b10*/  LDS R39, [R17+0x3600] ;  /* 0x0036000011277984 */ /* 0x000e620000000800 */
[----:B---3--:R-:W-:-:S03]  /*6b20*/  FADD.FTZ R9, RZ, R9 ;  /* 0x00000009ff097221 */ /* 0x008fc60000010000 */
[----:B------:R-:W3:Y:S01]  /*6b30*/  LDS R31, [R17+0x2a00] ;  /* 0x002a0000111f7984 */ /* 0x000ee20000000800 */
[----:B----4-:R-:W-:-:S03]  /*6b40*/  FADD.FTZ R0, R0, R27 ;  /* 0x0000001b00007221 */ /* 0x010fc60000010000 */
        /* <DEDUP_REMOVED lines=14> */
[----:B--2---:R-:W-:Y:S02]  /*6c30*/  FADD.FTZ R9, R9, R12 ;  /* 0x0000000c09097221 */ /* 0x004fe40000010000 */
[----:B------:R-:W-:Y:S01]  /*6c40*/  STG.E desc[UR10][R2.64], R35 ;  /* 0x0000002302007986 */ /* 0x000fe2000c10190a */
[----:B-1----:R-:W-:-:S03]  /*6c50*/  FADD.FTZ R39, R0, R39 ;  /* 0x0000002700277221 */ /* 0x002fc60000010000 */
        /* <DEDUP_REMOVED lines=24> */
.L_x_3943:
        /* <DEDUP_REMOVED lines=8> */
.L_x_3978:
[----:B------:R-:W-:Y:S05]  /*6e60*/  BSYNC B2 ;  /* 0x0000000000027941 */ /* 0x000fea0003800000 */
.L_x_3977:
        /* <DEDUP_REMOVED lines=8> */
.L_x_3979:
[----:B------:R-:W-:-:S05]  /*6ef0*/  FADD.FTZ R128, R121, R128 ;  /* 0x0000008079807221 */ /* 0x000fca0000010000 */
[----:B------:R-:W-:Y:S01]  /*6f00*/  MOV R229, R128 ;  /* 0x0000008000e57202 */ /* 0x000fe20000000f00 */
[----:B------:R-:W-:Y:S01]  /*6f10*/  HFMA2 R192, -RZ, RZ, 0, 1.1920928955078125e-07 ;  /* 0x00000002ffc07431 */ /* 0x000fe200000001ff */
[----:B------:R-:W-:-:S07]  /*6f20*/  MOV R130, R159 ;  /* 0x0000009f00827202 */ /* 0x000fce0000000f00 */
[----:B------:R-:W-:Y:S05]  /*6f30*/  WARPSYNC.COLLECTIVE R158, `(.L_x_3980) ;  /* 0x000000009e087348 */ /* 0x000fea0003c00000 */
[----:B------:R0:W1:Y:S02]  /*6f40*/  SHFL.BFLY P3, R159, R229, R192, R231 ;  /* 0x0c0000c0e59f7389 */ /* 0x00006400000600e7 */
[----:B01----:R-:W-:Y:S05]  /*6f50*/  ENDCOLLECTIVE ;  /* 0x000000000000791b */ /* 0x003fea0003800000 */
.L_x_3980:
[----:B------:R-:W-:-:S05]  /*6f60*/  FADD.FTZ R130, R123, R130 ;  /* 0x000000827b827221 */ /* 0x000fca0000010000 */
[----:B------:R-:W-:Y:S02]  /*6f70*/  MOV R229, R130 ;  /* 0x0000008200e57202 */ /* 0x000fe40000000f00 */
[----:B------:R-:W-:-:S07]  /*6f80*/  MOV R129, R159 ;  /* 0x0000009f00817202 */ /* 0x000fce0000000f00 */
[----:B------:R-:W-:Y:S05]  /*6f90*/  WARPSYNC.COLLECTIVE R158, `(.L_x_3981) ;  /* 0x000000009e087348 */ /* 0x000fea0003c00000 */
[----:B------:R0:W1:Y:S02]  /*6fa0*/  SHFL.BFLY P3, R159, R229, R192, R231 ;  /* 0x0c0000c0e59f7389 */ /* 0x00006400000600e7 */
[----:B01----:R-:W-:Y:S05]  /*6fb0*/  ENDCOLLECTIVE ;  /* 0x000000000000791b */ /* 0x003fea0003800000 */
.L_x_3981:
[----:B------:R-:W-:-:S05]  /*6fc0*/  FADD.FTZ R129, R128, R129 ;  /* 0x0000008180817221 */ /* 0x000fca0000010000 */
[----:B------:R-:W-:Y:S01]  /*6fd0*/  MOV R229, R129 ;  /* 0x0000008100e57202 */ /* 0x000fe20000000f00 */
[----:B------:R-:W-:Y:S01]  /*6fe0*/  HFMA2 R192, -RZ, RZ, 0, 2.384185791015625e-07 ;  /* 0x00000004ffc07431 */ /* 0x000fe200000001ff */
[----:B------:R-:W-:-:S07]  /*6ff0*/  MOV R131, R159 ;  /* 0x0000009f00837202 */ /* 0x000fce0000000f00 */
[----:B------:R-:W-:Y:S05]  /*7000*/  WARPSYNC.COLLECTIVE R158, `(.L_x_3982) ;  /* 0x000000009e087348 */ /* 0x000fea0003c00000 */
[----:B------:R0:W1:Y:S02]  /*7010*/  SHFL.BFLY P3, R159, R229, R192, R231 ;  /* 0x0c0000c0e59f7389 */ /* 0x00006400000600e7 */
[----:B01----:R-:W-:Y:S05]  /*7020*/  ENDCOLLECTIVE ;  /* 0x000000000000791b */ /* 0x003fea0003800000 */
.L_x_3982:
[----:B------:R-:W-:-:S05]  /*7030*/  FADD.FTZ R131, R130, R131 ;  /* 0x0000008382837221 */ /* 0x000fca0000010000 */
[----:B------:R-:W-:Y:S02]  /*7040*/  MOV R229, R131 ;  /* 0x0000008300e57202 */ /* 0x000fe40000000f00 */
[----:B------:R-:W-:-:S07]  /*7050*/  MOV R152, R159 ;  /* 0x0000009f00987202 */ /* 0x000fce0000000f00 */
[----:B------:R-:W-:Y:S05]  /*7060*/  WARPSYNC.COLLECTIVE R158, `(.L_x_3983) ;  /* 0x000000009e087348 */ /* 0x000fea0003c00000 */
[----:B------:R0:W1:Y:S02]  /*7070*/  SHFL.BFLY P3, R159, R229, R192, R231 ;  /* 0x0c0000c0e59f7389 */ /* 0x00006400000600e7 */
[----:B01----:R-:W-:Y:S05]  /*7080*/  ENDCOLLECTIVE ;  /* 0x000000000000791b */ /* 0x003fea0003800000 */
.L_x_3983:
[----:B------:R-:W-:-:S05]  /*7090*/  FADD.FTZ R152, R129, R152 ;  /* 0x0000009881987221 */ /* 0x000fca0000010000 */
[----:B------:R-:W-:Y:S01]  /*70a0*/  MOV R229, R152 ;  /* 0x0000009800e57202 */ /* 0x000fe20000000f00 */
[----:B------:R-:W-:Y:S01]  /*70b0*/  HFMA2 R192, -RZ, RZ, 0, 4.76837158203125e-07 ;  /* 0x00000008ffc07431 */ /* 0x000fe200000001ff */
[----:B------:R-:W-:-:S07]  /*70c0*/  MOV R156, R159 ;  /* 0x0000009f009c7202 */ /* 0x000fce0000000f00 */
[----:B------:R-:W-:Y:S05]  /*70d0*/  WARPSYNC.COLLECTIVE R158, `(.L_x_3984) ;  /* 0x000000009e087348 */ /* 0x000fea0003c00000 */
[----:B------:R0:W1:Y:S02]  /*70e0*/  SHFL.BFLY P3, R159, R229, R192, R231 ;  /* 0x0c0000c0e59f7389 */ /* 0x00006400000600e7 */
[----:B01----:R-:W-:Y:S05]  /*70f0*/  ENDCOLLECTIVE ;  /* 0x000000000000791b */ /* 0x003fea0003800000 */
.L_x_3984:
[----:B------:R-:W-:-:S05]  /*7100*/  FADD.FTZ R156, R131, R156 ;  /* 0x0000009c839c7221 */ /* 0x000fca0000010000 */
[----:B------:R-:W-:Y:S02]  /*7110*/  MOV R229, R156 ;  /* 0x0000009c00e57202 */ /* 0x000fe40000000f00 */
[----:B------:R-:W-:-:S07]  /*7120*/  MOV R121, R159 ;  /* 0x0000009f00797202 */ /* 0x000fce0000000f00 */
[----:B------:R-:W-:Y:S05]  /*7130*/  WARPSYNC.COLLECTIVE R158, `(.L_x_3985) ;  /* 0x000000009e087348 */ /* 0x000fea0003c00000 */
[----:B------:R0:W1:Y:S02]  /*7140*/  SHFL.BFLY P3, R159, R229, R192, R231 ;  /* 0x0c0000c0e59f7389 */ /* 0x00006400000600e7 */
[----:B01----:R-:W-:Y:S05]  /*7150*/  ENDCOLLECTIVE ;  /* 0x000000000000791b */ /* 0x003fea0003800000 */
.L_x_3985:
[----:B------:R-:W-:-:S05]  /*7160*/  FADD.FTZ R121, R152, R121 ;  /* 0x0000007998797221 */ /* 0x000fca0000010000 */
[----:B------:R-:W-:Y:S01]  /*7170*/  MOV R229, R121 ;  /* 0x0000007900e57202 */ /* 0x000fe20000000f00 */
[----:B------:R-:W-:Y:S01]  /*7180*/  HFMA2 R192, -RZ, RZ, 0, 9.5367431640625e-07 ;  /* 0x00000010ffc07431 */ /* 0x000fe200000001ff */
[----:B------:R-:W-:-:S07]  /*7190*/  MOV R123, R159 ;  /* 0x0000009f007b7202 */ /* 0x000fce0000000f00 */
[----:B------:R-:W-:Y:S05]  /*71a0*/  WARPSYNC.COLLECTIVE R158, `(.L_x_3986) ;  /* 0x000000009e087348 */ /* 0x000fea0003c00000 */
[----:B------:R0:W1:Y:S02]  /*71b0*/  SHFL.BFLY P3, R159, R229, R192, R231 ;  /* 0x0c0000c0e59f7389 */ /* 0x00006400000600e7 */
[----:B01----:R-:W-:Y:S05]  /*71c0*/  ENDCOLLECTIVE ;  /* 0x000000000000791b */ /* 0x003fea0003800000 */
.L_x_3986:
[----:B------:R-:W-:-:S05]  /*71d0*/  FADD.FTZ R123, R156, R123 ;  /* 0x0000007b9c7b7221 */ /* 0x000fca0000010000 */
[----:B------:R-:W-:Y:S02]  /*71e0*/  MOV R229, R123 ;  /* 0x0000007b00e57202 */ /* 0x000fe40000000f00 */
[----:B------:R-:W-:-:S07]  /*71f0*/  MOV R128, R159 ;  /* 0x0000009f00807202 */ /* 0x000fce0000000f00 */
[----:B------:R-:W-:Y:S05]  /*7200*/  WARPSYNC.COLLECTIVE R158, `(.L_x_3987) ;  /* 0x000000009e087348 */ /* 0x000fea0003c00000 */
[----:B------:R0:W1:Y:S02]  /*7210*/  SHFL.BFLY P3, R159, R229, R192, R231 ;  /* 0x0c0000c0e59f7389 */ /* 0x00006400000600e7 */
[----:B01----:R-:W-:Y:S05]  /*7220*/  ENDCOLLECTIVE ;  /* 0x000000000000791b */ /* 0x003fea0003800000 */
.L_x_3987:
[----:B------:R-:W-:Y:S01]  /*7230*/  MOV R130, R159 ;  /* 0x0000009f00827202 */ /* 0x000fe20000000f00 */
[----:B------:R-:W-:Y:S06]  /*7240*/  BRA `(.L_x_3988) ;  /* 0xffffffa800147947 */ /* 0x000fec000383ffff */
.L_x_3989:
        /* <DEDUP_REMOVED lines=11> */
.L_x_6097:


//--------------------- .text._ZN10layer_norm31ln_parallel_residual_bwd_kernelINS_13Kernel_traitsIf6__halffS2_fjLj1024ELj1ELj4ELj1ELj16ENS_18Kernel_traits_baseILj1024EfS2_fS2_fjLj128EEEEELb1ELb0ELb0EEEvNS_9BwdParamsE --------------------------
	.section	.text._ZN10layer_norm31ln_parallel_residual_bwd_kernelINS_13Kernel_traitsIf6__halffS2_fjLj1024ELj1ELj4ELj1ELj16ENS_18Kernel_traits_baseILj1024EfS2_fS2_fjLj128EEEEELb1ELb0ELb0EEEvNS_9BwdParamsE,"ax",@progbits
	.align	128
        .global         _ZN10layer_norm31ln_parallel_residual_bwd_kernelINS_13Kernel_traitsIf6__halffS2_fjLj1024ELj1ELj4ELj1ELj16ENS_18Kernel_traits_baseILj1024EfS2_fS2_fjLj128EEEEELb1ELb0ELb0EEEvNS_9BwdParamsE
        .type           _ZN10layer_norm31ln_parallel_residual_bwd_kernelINS_13Kernel_traitsIf6__halffS2_fjLj1024ELj1ELj4ELj1ELj16ENS_18Kernel_traits_baseILj1024EfS2_fS2_fjLj128EEEEELb1ELb0ELb0EEEvNS_9BwdParamsE,@function
        .size           _ZN10layer_norm31ln_parallel_residual_bwd_kernelINS_13Kernel_traitsIf6__halffS2_fjLj1024ELj1ELj4ELj1ELj16ENS_18Kernel_traits_baseILj1024EfS2_fS2_fjLj128EEEEELb1ELb0ELb0EEEvNS_9BwdParamsE,(.L_x_6098 - _ZN10layer_norm31ln_parallel_residual_bwd_kernelINS_13Kernel_traitsIf6__halffS2_fjLj1024ELj1ELj4ELj1ELj16ENS_18Kernel_traits_baseILj1024EfS2_fS2_fjLj128EEEEELb1ELb0ELb0EEEvNS_9BwdParamsE)
        .other          _ZN10layer_norm31ln_parallel_residual_bwd_kernelINS_13Kernel_traitsIf6__halffS2_fjLj1024ELj1ELj4ELj1ELj16ENS_18Kernel_traits_baseILj1024EfS2_fS2_fjLj128EEEEELb1ELb0ELb0EEEvNS_9BwdParamsE,@"STO_CUDA_ENTRY STV_DEFAULT"
_ZN10layer_norm31ln_parallel_residual_bwd_kernelINS_13Kernel_traitsIf6__halffS2_fjLj1024ELj1ELj4ELj1ELj16ENS_18Kernel_traits_baseILj1024EfS2_fS2_fjLj128EEEEELb1ELb0ELb0EEEvNS_9BwdParamsE:
.text._ZN10layer_norm31ln_parallel_residual_bwd_kernelINS_13Kernel_traitsIf6__halffS2_fjLj1024ELj1ELj4ELj1ELj16ENS_18Kernel_traits_baseILj1024EfS2_fS2_fjLj128EEEEELb1ELb0ELb0EEEvNS_9BwdParamsE:
        /* <DEDUP_REMOVED lines=286> */
.L_x_4041:
        /* <DEDUP_REMOVED lines=46> */
[----:B------:R-:W4:Y:S04]  /*14c0*/  LDL R218, [R1+0x120] ;  /* 0x0001200001da7983 */ /* 0x000f280000100800 */
[----:B------:R-:W4:Y:S04]  /*14d0*/  LDG.E.128 R144, desc[UR8][R144.64] ;  /* 0x0000000890907981 */ /* 0x000f28000c1e1d00 */
[----:B------:R-:W4:Y:S04]  /*14e0*/  LDL.LU R167, [R1+0x40] ;  /* 0x0000400001a77983 */ /* 0x000f280000300800 */
[----:B------:R-:W4:Y:S04]  /*14f0*/  LDL R180, [R1+0x140] ;  /* 0x0001400001b47983 */ /* 0x000f280000100800 */
[----:B------:R-:W4:Y:S01]  /*1500*/  LDL R190, [R1+0x144] ;  /* 0x0001440001be7983 */ /* 0x000f220000100800 */
[----:B0-----:R-:W-:-:S05]  /*1510*/  @P3 IMAD.WIDE.U32 R20, R2, 0x8, R20 ;  /* 0x0000000802143825 */ /* 0x001fca00078e0014 */
[----:B------:R1:W5:Y:S02]  /*1520*/  @P3 LDG.E.64 R162, desc[UR8][R20.64] ;  /* 0x0000000814a23981 */ /* 0x000364000c1e1b00 */
[----:B-1----:R-:W-:-:S05]  /*1530*/  @P0 IMAD.WIDE.U32 R20, R2, 0x20, R160 ;  /* 0x0000002002140825 */ /* 0x002fca00078e00a0 */
[----:B------:R-:W5:Y:S04]  /*1540*/  @P0 LDG.E.128 R112, desc[UR8][R20.64] ;  /* 0x0000000814700981 */ /* 0x000f68000c1e1d00 */
[----:B------:R0:W5:Y:S02]  /*1550*/  @P0 LDG.E.128 R116, desc[UR8][R20.64+0x10] ;  /* 0x0000100814740981 */ /* 0x000164000c1e1d00 */
[----:B0-----:R-:W-:Y:S02]  /*1560*/  IMAD.WIDE.U32 R20, R2, 0x8, R196 ;  /* 0x0000000802147825 */ /* 0x001fe400078e00c4 */
[----:B------:R-:W4:Y:S04]  /*1570*/  LDL.LU R196, [R1+0x54] ;  /* 0x0000540001c47983 */ /* 0x000f280000300800 */
[----:B------:R-:W4:Y:S04]  /*1580*/  LDL R197, [R1+0x154] ;  /* 0x0001540001c57983 */ /* 0x000f280000100800 */
[----:B------:R0:W5:Y:S04]  /*1590*/  LDG.E.64 R160, desc[UR8][R20.64] ;  /* 0x0000000814a07981 */ /* 0x000168000c1e1b00 */
[----:B------:R-:W0:Y:S04]  /*15a0*/  LDL.LU R20, [R1+0x50] ;  /* 0x0000500001147983 */ /* 0x000e280000300800 */
[----:B------:R-:W4:Y:S01]  /*15b0*/  LDL R21, [R1+0x134] ;  /* 0x0001340001157983 */ /* 0x000f220000100800 */
[----:B--2---:R-:W-:-:S04]  /*15c0*/  FADD.FTZ R0, -R195, R156 ;  /* 0x0000009cc3007221 */ /* 0x004fc80000010100 */
[----:B-----5:R-:W-:Y:S01]  /*15d0*/  FMUL.FTZ R0, R5, R0 ;  /* 0x0000000005007220 */ /* 0x020fe20000410000 */
[----:B---3--:R-:W-:-:S05]  /*15e0*/  HADD2.F32 R13, -RZ, R148.H0_H0 ;  /* 0x20000094ff0d7230 */ /* 0x008fca0000004100 */
[----:B------:R-:W-:Y:S01]  /*15f0*/  FMUL.FTZ R14, R14, R13 ;  /* 0x0000000d0e0e7220 */ /* 0x000fe20000410000 */
[----:B----4-:R-:W-:Y:S02]  /*1600*/  HADD2.F32 R3, -RZ, R144.H0_H0 ;  /* 0x20000090ff037230 */ /* 0x010fe40000004100 */
[----:B------:R-:W-:-:S03]  /*1610*/  FADD.FTZ R80, R80, R13 ;  /* 0x0000000d50507221 */ /* 0x000fc60000010000 */
[----:B------:R-:W-:Y:S01]  /*1620*/  FADD.FTZ R240, R240, R3 ;  /* 0x00000003f0f07221 */ /* 0x000fe20000010000 */
[----:B------:R-:W-:Y:S01]  /*1630*/  FFMA.FTZ R204, R0, R13, R204 ;  /* 0x0000000d00cc7223 */ /* 0x000fe200000100cc */
[----:B------:R-:W-:-:S05]  /*1640*/  HADD2.F32 R13, -RZ, R144.H1_H1 ;  /* 0x30000090ff0d7230 */ /* 0x000fca0000004100 */
[----:B------:R-:W-:Y:S01]  /*1650*/  FADD.FTZ R241, R241, R13 ;  /* 0x0000000df1f17221 */ /* 0x000fe20000010000 */
[----:B------:R-:W-:Y:S02]  /*1660*/  HADD2.F32 R144, -RZ, R149.H1_H1 ;  /* 0x30000095ff907230 */ /* 0x000fe40000004100 */
[-C--:B0-----:R-:W-:Y:S01]  /*1670*/  FFMA.FTZ R20, R0, R3.reuse, R20 ;  /* 0x0000000300147223 */ /* 0x081fe20000010014 */
[----:B------:R-:W-:Y:S01]  /*1680*/  FFMA.FTZ R3, R19, R3, R14 ;  /* 0x0000000313037223 */ /* 0x000fe2000001000e */
[----:B------:R-:W-:Y:S01]  /*1690*/  FADD.FTZ R14, -R195, R157 ;  /* 0x0000009dc30e7221 */ /* 0x000fe20000010100 */
[----:B------:R-:W-:Y:S02]  /*16a0*/  HADD2.F32 R19, -RZ, R148.H1_H1 ;  /* 0x30000094ff137230 */ /* 0x000fe40000004100 */
[----:B------:R0:W-:Y:S01]  /*16b0*/  STL [R1+0x50], R20 ;  /* 0x0000501401007387 */ /* 0x0001e20000100800 */
[----:B------:R-:W-:-:S04]  /*16c0*/  FMUL.FTZ R14, R5, R14 ;  /* 0x0000000e050e7220 */ /* 0x000fc80000410000 */
[----:B------:R-:W-:Y:S01]  /*16d0*/  FFMA.FTZ R196, R14, R13, R196 ;  /* 0x0000000d0ec47223 */ /* 0x000fe200000100c4 */
[----:B0-----:R-:W-:Y:S01]  /*16e0*/  FMUL.FTZ R20, R21, R19 ;  /* 0x0000001315147220 */ /* 0x001fe20000410000 */
[----:B------:R-:W-:-:S03]  /*16f0*/  FADD.FTZ R81, R81, R19 ;  /* 0x0000001351517221 */ /* 0x000fc60000010000 */
[----:B------:R-:W-:Y:S01]  /*1700*/  FFMA.FTZ R13, R197, R13, R20 ;  /* 0x0000000dc50d7223 */ /* 0x000fe20000010014 */
[----:B------:R-:W-:Y:S01]  /*1710*/  FADD.FTZ R20, -R195, R158 ;  /* 0x0000009ec3147221 */ /* 0x000fe20000010100 */
[----:B------:R-:W-:Y:S01]  /*1720*/  FFMA.FTZ R205, R14, R19, R205 ;  /* 0x000000130ecd7223 */ /* 0x000fe200000100cd */
[----:B------:R-:W-:Y:S02]  /*1730*/  HADD2.F32 R19, -RZ, R145.H0_H0 ;  /* 0x20000091ff137230 */ /* 0x000fe40000004100 */
[----:B------:R-:W-:Y:S01]  /*1740*/  FMUL.FTZ R20, R5, R20 ;  /* 0x0000001405147220 */ /* 0x000fe20000410000 */
[----:B------:R-:W-:-:S03]  /*1750*/  HADD2.F32 R21, -RZ, R149.H0_H0 ;  /* 0x20000095ff157230 */ /* 0x000fc60000004100 */
[----:B------:R-:W-:Y:S02]  /*1760*/  FFMA.FTZ R216, R20, R19, R216 ;  /* 0x0000001314d87223 */ /* 0x000fe400000100d8 */
[-C--:B------:R-:W-:Y:S01]  /*1770*/  FMUL.FTZ R22, R22, R21.reuse ;  /* 0x0000001516167220 */ /* 0x080fe20000410000 */
[----:B------:R-:W-:Y:S01]  /*1780*/  FADD.FTZ R82, R82, R21 ;  /* 0x0000001552527221 */ /* 0x000fe20000010000 */
[----:B------:R-:W-:Y:S01]  /*1790*/  FFMA.FTZ R206, R20, R21, R206 ;  /* 0x0000001514ce7223 */ /* 0x000fe200000100ce */
[----:B------:R0:W-:Y:S01]  /*17a0*/  STL [R1+0x54], R196 ;  /* 0x000054c401007387 */ /* 0x0001e20000100800 */
[----:B------:R-:W-:Y:S02]  /*17b0*/  HADD2.F32 R21, -RZ, R145.H1_H1 ;  /* 0x30000091ff157230 */ /* 0x000fe40000004100 */
[----:B------:R-:W-:Y:S01]  /*17c0*/  FADD.FTZ R242, R242, R19 ;  /* 0x00000013f2f27221 */ /* 0x000fe20000010000 */
[----:B------:R-:W-:Y:S01]  /*17d0*/  FMUL.FTZ R145, R179, R144 ;  /* 0x00000090b3917220 */ /* 0x000fe20000410000 */
[----:B------:R-:W-:Y:S01]  /*17e0*/  STL [R1+0x58], R216 ;  /* 0x000058d801007387 */ /* 0x000fe20000100800 */
[----:B------:R-:W-:Y:S01]  /*17f0*/  FFMA.FTZ R19, R217, R19, R22 ;  /* 0x00000013d9137223 */ /* 0x000fe20000010016 */
[----:B------:R-:W-:-:S02]  /*1800*/  FADD.FTZ R22, -R195, R159 ;  /* 0x0000009fc3167221 */ /* 0x000fc40000010100 */
[----:B------:R-:W2:Y:S04]  /*1810*/  LDL.LU R179, [R1+0x44] ;  /* 0x0000440001b37983 */ /* 0x000ea80000300800 */
[----:B0-----:R-:W3:Y:S01]  /*1820*/  LDL R196, [R1+0x124] ;  /* 0x0001240001c47983 */ /* 0x001ee20000100800 */
[----:B------:R-:W-:Y:S01]  /*1830*/  FMUL.FTZ R22, R5, R22 ;  /* 0x0000001605167220 */ /* 0x000fe20000410000 */
[----:B------:R-:W-:-:S03]  /*1840*/  FADD.FTZ R243, R243, R21 ;  /* 0x00000015f3f37221 */ /* 0x000fc60000010000 */
[-C--:B------:R-:W-:Y:S01]  /*1850*/  FFMA.FTZ R168, R22, R21.reuse, R168 ;  /* 0x0000001516a87223 */ /* 0x080fe200000100a8 */
[----:B------:R-:W-:Y:S02]  /*1860*/  FFMA.FTZ R21, R189, R21, R145 ;  /* 0x00000015bd157223 */ /* 0x000fe40000010091 */
[----:B------:R-:W4:Y:S04]  /*1870*/  LDL R189, [R1+0x128] ;  /* 0x0001280001bd7983 */ /* 0x000f280000100800 */
[----:B------:R0:W-:Y:S04]  /*1880*/  STL [R1+0x5c], R168 ;  /* 0x00005ca801007387 */ /* 0x0001e80000100800 */
[----:B------:R-:W4:Y:S04]  /*1890*/  LDL.LU R159, [R1+0x48] ;  /* 0x00004800019f7983 */ /* 0x000f280000300800 */
[----:B------:R-:W4:Y:S04]  /*18a0*/  LDL R158, [R1+0x148] ;  /* 0x00014800019e7983 */ /* 0x000f280000100800 */
[----:B------:R-:W4:Y:S04]  /*18b0*/  LDL R157, [R1+0x12c] ;  /* 0x00012c00019d7983 */ /* 0x000f280000100800 */
[----:B------:R-:W4:Y:S04]  /*18c0*/  LDL.LU R156, [R1+0x4c] ;  /* 0x00004c00019c7983 */ /* 0x000f280000300800 */
[----:B------:R-:W4:Y:S01]  /*18d0*/  LDL R149, [R1+0x14c] ;  /* 0x00014c0001957983 */ /* 0x000f220000100800 */
[----:B------:R-:W-:Y:S01]  /*18e0*/  FADD.FTZ R148, -R195, R152 ;  /* 0x00000098c3947221 */ /* 0x000fe20000010100 */
[----:B------:R-:W-:-:S02]  /*18f0*/  HADD2.F32 R145, -RZ, R146.H0_H0 ;  /* 0x20000092ff917230 */ /* 0x000fc40000004100 */
[----:B------:R-:W-:Y:S01]  /*1900*/  FADD.FTZ R83, R83, R144 ;  /* 0x0000009053537221 */ /* 0x000fe20000010000 */
[----:B------:R-:W-:Y:S01]  /*1910*/  FFMA.FTZ R207, R22, R144, R207 ;  /* 0x0000009016cf7223 */ /* 0x000fe200000100cf */
[----:B0-----:R-:W-:Y:S01]  /*1920*/  FMUL.FTZ R168, R5, R148 ;  /* 0x0000009405a87220 */ /* 0x001fe20000410000 */
[----:B------:R-:W-:-:S03]  /*1930*/  HADD2.F32 R144, -RZ, R150.H0_H0 ;  /* 0x20000096ff907230 */ /* 0x000fc60000004100 */
[----:B------:R-:W-:Y:S02]  /*1940*/  FFMA.FTZ R167, R168, R145, R167 ;  /* 0x00000091a8a77223 */ /* 0x000fe400000100a7 */
[-C--:B------:R-:W-:Y:S01]  /*1950*/  FMUL.FTZ R148, R218, R144.reuse ;  /* 0x00000090da947220 */ /* 0x080fe20000410000 */
[----:B------:R-:W-:Y:S02]  /*1960*/  FADD.FTZ R236, R236, R145 ;  /* 0x00000091ecec7221 */ /* 0x000fe40000010000 */
[----:B------:R0:W-:Y:S01]  /*1970*/  STL [R1+0x40], R167 ;  /* 0x000040a701007387 */ /* 0x0001e20000100800 */
[----:B------:R-:W-:Y:S02]  /*1980*/  HADD2.F32 R146, -RZ, R146.H1_H1 ;  /* 0x30000092ff927230 */ /* 0x000fe40000004100 */
[----:B------:R-:W-:Y:S01]  /*1990*/  FADD.FTZ R84, R84, R144 ;  /* 0x0000009054547221 */ /* 0x000fe20000010000 */
[----:B------:R-:W-:Y:S01]  /*19a0*/  FFMA.FTZ R56, R168, R144, R56 ;  /* 0x00000090a8387223 */ /* 0x000fe20000010038 */
[----:B------:R-:W-:-:S02]  /*19b0*/  HADD2.F32 R144, -RZ, R150.H1_H1 ;  /* 0x30000096ff907230 */ /* 0x000fc40000004100 */
        /* <DEDUP_REMOVED lines=9> */
[----:B------:R0:W-:Y:S01]  /*1a50*/  STL [R1+0x44], R179 ;  /* 0x000044b301007387 */ /* 0x0001e20000100800 */
[----:B------:R-:W-:Y:S02]  /*1a60*/  HADD2.F32 R144, -RZ, R151.H0_H0 ;  /* 0x20000097ff907230 */ /* 0x000fe40000004100 */
[----:B0-----:R-:W-:Y:S01]  /*1a70*/  FFMA.FTZ R179, R190, R146, R145 ;  /* 0x00000092beb37223 */ /* 0x001fe20000010091 */
[----:B------:R-:W-:Y:S01]  /*1a80*/  FADD.FTZ R146, -R195, R154 ;  /* 0x0000009ac3927221 */ /* 0x000fe20000010100 */
[----:B------:R-:W-:-:S03]  /*1a90*/  HADD2.F32 R145, -RZ, R147.H0_H0 ;  /* 0x20000093ff917230 */ /* 0x000fc60000004100 */
[----:B------:R-:W-:Y:S01]  /*1aa0*/  FMUL.FTZ R190, R5, R146 ;  /* 0x0000009205be7220 */ /* 0x000fe20000410000 */
[-C--:B----4-:R-:W-:Y:S01]  /*1ab0*/  FMUL.FTZ R146, R189, R144.reuse ;  /* 0x00000090bd927220 */ /* 0x090fe20000410000 */
[----:B------:R-:W-:Y:S01]  /*1ac0*/  FADD.FTZ R238, R238, R145 ;  /* 0x00000091eeee7221 */ /* 0x000fe20000010000 */
[----:B------:R-:W-:Y:S01]  /*1ad0*/  FADD.FTZ R86, R86, R144 ;  /* 0x0000009056567221 */ /* 0x000fe20000010000 */
[-C--:B------:R-:W-:Y:S01]  /*1ae0*/  FFMA.FTZ R159, R190, R145.reuse, R159 ;  /* 0x00000091be9f7223 */ /* 0x080fe2000001009f */
[----:B------:R-:W-:Y:S01]  /*1af0*/  FFMA.FTZ R189, R158, R145, R146 ;  /* 0x000000919ebd7223 */ /* 0x000fe20000010092 */
[----:B------:R-:W-:Y:S01]  /*1b00*/  FFMA.FTZ R58, R190, R144, R58 ;  /* 0x00000090be3a7223 */ /* 0x000fe2000001003a */
[----:B------:R-:W-:Y:S02]  /*1b10*/  HADD2.F32 R144, -RZ, R151.H1_H1 ;  /* 0x30000097ff907230 */ /* 0x000fe40000004100 */
[----:B------:R-:W-:Y:S01]  /*1b20*/  FADD.FTZ R145, -R195, R155 ;  /* 0x0000009bc3917221 */ /* 0x000fe20000010100 */
[----:B------:R-:W-:-:S03]  /*1b30*/  HADD2.F32 R147, -RZ, R147.H1_H1 ;  /* 0x30000093ff937230 */ /* 0x000fc60000004100 */
        /* <DEDUP_REMOVED lines=24> */
[----:B-1----:R-:W-:-:S07]  /*1cc0*/  FFMA.FTZ R217, R196, R197, R144 ;  /* 0x000000c5c4d97223 */ /* 0x002fce0000010090 */
.L_x_3993:
[----:B------:R-:W-:Y:S05]  /*1cd0*/  BSYNC.RECONVERGENT B1 ;  /* 0x0000000000017941 */ /* 0x000fea0003800200 */
.L_x_3992:
        /* <DEDUP_REMOVED lines=40> */
[----:B------:R-:W-:-:S05]  /*1f60*/  HADD2.F32 R12, -RZ, R148.H0_H0 ;  /* 0x20000094ff0c7230 */ /* 0x000fca0000004100 */
[-C--:B------:R-:W-:Y:S01]  /*1f70*/  FMUL.FTZ R6, R6, R12.reuse ;  /* 0x0000000c06067220 */ /* 0x080fe20000410000 */
[----:B------:R-:W-:Y:S01]  /*1f80*/  FADD.FTZ R44, R44, R12 ;  /* 0x0000000c2c2c7221 */ /* 0x000fe20000010000 */
[--C-:B----4-:R-:W-:Y:S02]  /*1f90*/  HADD2.F32 R11, -RZ, R144.reuse.H0_H0 ;  /* 0x20000090ff0b7230 */ /* 0x110fe40000004100 */
[----:B------:R-:W-:Y:S01]  /*1fa0*/  FFMA.FTZ R40, R4, R12, R40 ;  /* 0x0000000c04287223 */ /* 0x000fe20000010028 */
[----:B------:R-:W-:Y:S02]  /*1fb0*/  FADD.FTZ R12, -R195, R157 ;  /* 0x0000009dc30c7221 */ /* 0x000fe40000010100 */
[----:B------:R-:W-:Y:S02]  /*1fc0*/  FADD.FTZ R232, R232, R11 ;  /* 0x0000000be8e87221 */ /* 0x000fe40000010000 */
[----:B------:R-:W-:Y:S01]  /*1fd0*/  FMUL.FTZ R12, R5, R12 ;  /* 0x0000000c050c7220 */ /* 0x000fe20000410000 */
[-C--:B---3--:R-:W-:Y:S01]  /*1fe0*/  FFMA.FTZ R198, R4, R11.reuse, R198 ;  /* 0x0000000b04c67223 */ /* 0x088fe200000100c6 */
[----:B------:R-:W-:Y:S01]  /*1ff0*/  FFMA.FTZ R6, R18, R11, R6 ;  /* 0x0000000b12067223 */ /* 0x000fe20000010006 */
[----:B------:R-:W-:-:S02]  /*2000*/  HADD2.F32 R11, -RZ, R144.H1_H1 ;  /* 0x30000090ff0b7230 */ /* 0x000fc40000004100 */
[----:B------:R-:W-:Y:S01]  /*2010*/  HADD2.F32 R18, -RZ, R148.H1_H1 ;  /* 0x30000094ff127230 */ /* 0x000fe20000004100 */
[----:B------:R-:W-:Y:S02]  /*2020*/  STL [R1+0x30], R198 ;  /* 0x000030c601007387 */ /* 0x000fe40000100800 */
[CC--:B------:R-:W-:Y:S02]  /*2030*/  FFMA.FTZ R24, R12.reuse, R11.reuse, R24 ;  /* 0x0000000b0c187223 */ /* 0x0c0fe40000010018 */
[-C--:B------:R-:W-:Y:S01]  /*2040*/  FMUL.FTZ R17, R17, R18.reuse ;  /* 0x0000001211117220 */ /* 0x080fe20000410000 */
[----:B------:R-:W-:Y:S01]  /*2050*/  FADD.FTZ R45, R45, R18 ;  /* 0x000000122d2d7221 */ /* 0x000fe20000010000 */
[----:B------:R-:W-:Y:S01]  /*2060*/  FFMA.FTZ R41, R12, R18, R41 ;  /* 0x000000120c297223 */ /* 0x000fe20000010029 */
[----:B------:R1:W-:Y:S01]  /*2070*/  STL [R1+0x34], R24 ;  /* 0x0000341801007387 */ /* 0x0003e20000100800 */
[----:B------:R-:W-:Y:S01]  /*2080*/  FADD.FTZ R18, -R195, R158 ;  /* 0x0000009ec3127221 */ /* 0x000fe20000010100 */
[----:B------:R-:W-:Y:S01]  /*2090*/  FADD.FTZ R233, R233, R11 ;  /* 0x0000000be9e97221 */ /* 0x000fe20000010000 */
[----:B------:R-:W-:Y:S01]  /*20a0*/  FFMA.FTZ R11, R23, R11, R17 ;  /* 0x0000000b170b7223 */ /* 0x000fe20000010011 */
[----:B------:R-:W-:-:S02]  /*20b0*/  HADD2.F32 R23, -RZ, R145.H0_H0 ;  /* 0x20000091ff177230 */ /* 0x000fc40000004100 */
[----:B------:R-:W-:Y:S01]  /*20c0*/  FMUL.FTZ R18, R5, R18 ;  /* 0x0000001205127220 */ /* 0x000fe20000410000 */
[----:B-1----:R-:W-:Y:S02]  /*20d0*/  HADD2.F32 R24, -RZ, R149.H0_H0 ;  /* 0x20000095ff187230 */ /* 0x002fe40000004100 */
[----:B------:R-:W-:-:S03]  /*20e0*/  FADD.FTZ R234, R234, R23 ;  /* 0x00000017eaea7221 */ /* 0x000fc60000010000 */
[----:B------:R-:W-:Y:S01]  /*20f0*/  FMUL.FTZ R17, R188, R24 ;  /* 0x00000018bc117220 */ /* 0x000fe20000410000 */
[----:B------:R-:W-:-:S03]  /*2100*/  FFMA.FTZ R187, R18, R23, R187 ;  /* 0x0000001712bb7223 */ /* 0x000fc600000100bb */
[----:B------:R-:W-:Y:S01]  /*2110*/  FFMA.FTZ R17, R178, R23, R17 ;  /* 0x00000017b2117223 */ /* 0x000fe20000010011 */
[----:B------:R-:W-:Y:S01]  /*2120*/  FADD.FTZ R23, -R195, R159 ;  /* 0x0000009fc3177221 */ /* 0x000fe20000010100 */
[----:B------:R-:W-:Y:S01]  /*2130*/  FADD.FTZ R46, R46, R24 ;  /* 0x000000182e2e7221 */ /* 0x000fe20000010000 */
[----:B------:R-:W-:Y:S01]  /*2140*/  FFMA.FTZ R42, R18, R24, R42 ;  /* 0x00000018122a7223 */ /* 0x000fe2000001002a */
[----:B------:R-:W-:Y:S02]  /*2150*/  HADD2.F32 R149, -RZ, R149.H1_H1 ;  /* 0x30000095ff957230 */ /* 0x000fe40000004100 */
[----:B------:R-:W-:Y:S01]  /*2160*/  FMUL.FTZ R23, R5, R23 ;  /* 0x0000001705177220 */ /* 0x000fe20000410000 */
[----:B------:R-:W-:Y:S02]  /*2170*/  HADD2.F32 R24, -RZ, R145.H1_H1 ;  /* 0x30000091ff187230 */ /* 0x000fe40000004100 */
[----:B------:R-:W-:-:S03]  /*2180*/  FMUL.FTZ R144, R177, R149 ;  /* 0x00000095b1907220 */ /* 0x000fc60000410000 */
[-C--:B------:R-:W-:Y:S01]  /*2190*/  FFMA.FTZ R166, R23, R24.reuse, R166 ;  /* 0x0000001817a67223 */ /* 0x080fe200000100a6 */
[----:B------:R1:W-:Y:S01]  /*21a0*/  STL [R1+0x38], R187 ;  /* 0x000038bb01007387 */ /* 0x0003e20000100800 */
[----:B------:R-:W-:Y:S01]  /*21b0*/  FADD.FTZ R235, R235, R24 ;  /* 0x00000018ebeb7221 */ /* 0x000fe20000010000 */
[----:B------:R-:W-:Y:S02]  /*21c0*/  FFMA.FTZ R24, R165, R24, R144 ;  /* 0x00000018a5187223 */ /* 0x000fe40000010090 */
[----:B------:R-:W2:Y:S04]  /*21d0*/  LDL.LU R178, [R1+0x20] ;  /* 0x0000200001b27983 */ /* 0x000ea80000300800 */
[----:B------:R-:W3:Y:S04]  /*21e0*/  LDL R165, [R1+0x100] ;  /* 0x0001000001a57983 */ /* 0x000ee80000100800 */
[----:B------:R4:W-:Y:S04]  /*21f0*/  STL [R1+0x3c], R166 ;  /* 0x00003ca601007387 */ /* 0x0009e80000100800 */
[----:B------:R-:W3:Y:S04]  /*2200*/  LDL R199, [R1+0xe4] ;  /* 0x0000e40001c77983 */ /* 0x000ee80000100800 */
[----:B------:R-:W3:Y:S01]  /*2210*/  LDL.LU R188, [R1+0x24] ;  /* 0x0000240001bc7983 */ /* 0x000ee20000300800 */
[----:B------:R-:W-:-:S03]  /*2220*/  FADD.FTZ R47, R47, R149 ;  /* 0x000000952f2f7221 */ /* 0x000fc60000010000 */
[----:B------:R-:W3:Y:S01]  /*2230*/  LDL R177, [R1+0x104] ;  /* 0x0001040001b17983 */ /* 0x000ee20000100800 */
[----:B------:R-:W-:-:S03]  /*2240*/  FFMA.FTZ R43, R23, R149, R43 ;  /* 0x00000095172b7223 */ /* 0x000fc6000001002b */
[----:B------:R-:W3:Y:S04]  /*2250*/  LDL R198, [R1+0xe8] ;  /* 0x0000e80001c67983 */ /* 0x000ee80000100800 */
[----:B-1----:R-:W3:Y:S04]  /*2260*/  LDL.LU R187, [R1+0x28] ;  /* 0x0000280001bb7983 */ /* 0x002ee80000300800 */
[----:B------:R-:W3:Y:S04]  /*2270*/  LDL R159, [R1+0x108] ;  /* 0x00010800019f7983 */ /* 0x000ee80000100800 */
[----:B------:R-:W3:Y:S04]  /*2280*/  LDL R158, [R1+0xec] ;  /* 0x0000ec00019e7983 */ /* 0x000ee80000100800 */
[----:B------:R-:W3:Y:S04]  /*2290*/  LDL.LU R157, [R1+0x2c] ;  /* 0x00002c00019d7983 */ /* 0x000ee80000300800 */
[----:B------:R-:W3:Y:S04]  /*22a0*/  LDL R149, [R1+0xe0] ;  /* 0x0000e00001957983 */ /* 0x000ee80000100800 */
[----:B------:R-:W3:Y:S01]  /*22b0*/  LDL R156, [R1+0x10c] ;  /* 0x00010c00019c7983 */ /* 0x000ee20000100800 */
[----:B------:R-:W-:Y:S01]  /*22c0*/  FADD.FTZ R144, -R195, R152 ;  /* 0x00000098c3907221 */ /* 0x000fe20000010100 */
[----:B------:R-:W-:-:S02]  /*22d0*/  HADD2.F32 R148, -RZ, R150.H0_H0 ;  /* 0x20000096ff947230 */ /* 0x000fc40000004100 */
[----:B------:R-:W-:Y:S02]  /*22e0*/  HADD2.F32 R145, -RZ, R146.H0_H0 ;  /* 0x20000092ff917230 */ /* 0x000fe40000004100 */
[----:B----4-:R-:W-:-:S03]  /*22f0*/  FMUL.FTZ R166, R5, R144 ;  /* 0x0000009005a67220 */ /* 0x010fc60000410000 */
[----:B------:R-:W-:Y:S01]  /*2300*/  FADD.FTZ R228, R228, R145 ;  /* 0x00000091e4e47221 */ /* 0x000fe20000010000 */
[----:B------:R-:W-:-:S05]  /*2310*/  HADD2.F32 R146, -RZ, R146.H1_H1 ;  /* 0x30000092ff927230 */ /* 0x000fca0000004100 */
[----:B------:R-:W-:Y:S01]  /*2320*/  FADD.FTZ R229, R229, R146 ;  /* 0x00000092e5e57221 */ /* 0x000fe20000010000 */
[----:B------:R-:W-:Y:S01]  /*2330*/  FADD.FTZ R124, R124, R148 ;  /* 0x000000947c7c7221 */ /* 0x000fe20000010000 */
[----:B------:R-:W-:Y:S01]  /*2340*/  FFMA.FTZ R88, R166, R148, R88 ;  /* 0x00000094a6587223 */ /* 0x000fe20000010058 */
[----:B------:R-:W-:Y:S01]  /*2350*/  IADD3 R218, PT, PT, R218, 0x20, RZ ;  /* 0x00000020dada7810 */ /* 0x000fe20007ffe0ff */
[----:B--2---:R-:W-:-:S05]  /*2360*/  FFMA.FTZ R178, R166, R145, R178 ;  /* 0x00000091a6b27223 */ /* 0x004fca00000100b2 */
[----:B------:R1:W-:Y:S01]  /*2370*/  STL [R1+0x20], R178 ;  /* 0x000020b201007387 */ /* 0x0003e20000100800 */
[----:B---3--:R-:W-:-:S04]  /*2380*/  FMUL.FTZ R144, R149, R148 ;  /* 0x0000009495907220 */ /* 0x008fc80000410000 */
[----:B------:R-:W-:Y:S01]  /*2390*/  FFMA.FTZ R165, R165, R145, R144 ;  /* 0x00000091a5a57223 */ /* 0x000fe20000010090 */
[----:B------:R-:W-:Y:S02]  /*23a0*/  HADD2.F32 R145, -RZ, R150.H1_H1 ;  /* 0x30000096ff917230 */ /* 0x000fe40000004100 */
[----:B------:R-:W-:-:S04]  /*23b0*/  FADD.FTZ R144, -R195, R153 ;  /* 0x00000099c3907221 */ /* 0x000fc80000010100 */
[----:B-1----:R-:W-:Y:S01]  /*23c0*/  FMUL.FTZ R178, R5, R144 ;  /* 0x0000009005b27220 */ /* 0x002fe20000410000 */
[----:B------:R-:W-:-:S03]  /*23d0*/  FMUL.FTZ R144, R199, R145 ;  /* 0x00000091c7907220 */ /* 0x000fc60000410000 */
[CC--:B------:R-:W-:Y:S01]  /*23e0*/  FFMA.FTZ R188, R178.reuse, R146.reuse, R188 ;  /* 0x00000092b2bc7223 */ /* 0x0c0fe200000100bc */
[----:B------:R-:W-:Y:S01]  /*23f0*/  FFMA.FTZ R177, R177, R146, R144 ;  /* 0x00000092b1b17223 */ /* 0x000fe20000010090 */
[----:B------:R-:W-:Y:S01]  /*2400*/  FADD.FTZ R144, -R195, R154 ;  /* 0x0000009ac3907221 */ /* 0x000fe20000010100 */
[----:B------:R-:W-:Y:S01]  /*2410*/  FADD.FTZ R125, R125, R145 ;  /* 0x000000917d7d7221 */ /* 0x000fe20000010000 */
[----:B------:R-:W-:Y:S01]  /*2420*/  FFMA.FTZ R89, R178, R145, R89 ;  /* 0x00000091b2597223 */ /* 0x000fe20000010059 */
[----:B------:R1:W-:Y:S01]  /*2430*/  STL [R1+0x24], R188 ;  /* 0x000024bc01007387 */ /* 0x0003e20000100800 */
[----:B------:R-:W-:Y:S02]  /*2440*/  HADD2.F32 R145, -RZ, R147.H0_H0 ;  /* 0x20000093ff917230 */ /* 0x000fe40000004100 */
[----:B------:R-:W-:Y:S02]  /*2450*/  HADD2.F32 R146, -RZ, R151.H0_H0 ;  /* 0x20000097ff927230 */ /* 0x000fe40000004100 */
[----:B-1----:R-:W-:-:S03]  /*2460*/  FMUL.FTZ R188, R5, R144 ;  /* 0x0000009005bc7220 */ /* 0x002fc60000410000 */
[----:B------:R-:W-:Y:S01]  /*2470*/  FMUL.FTZ R144, R198, R146 ;  /* 0x00000092c6907220 */ /* 0x000fe20000410000 */
[----:B------:R-:W-:Y:S01]  /*2480*/  FFMA.FTZ R187, R188, R145, R187 ;  /* 0x00000091bcbb7223 */ /* 0x000fe200000100bb */
[----:B------:R-:W-:-:S04]  /*2490*/  FADD.FTZ R230, R230, R145 ;  /* 0x00000091e6e67221 */ /* 0x000fc80000010000 */
[----:B------:R1:W-:Y:S01]  /*24a0*/  STL [R1+0x28], R187 ;  /* 0x000028bb01007387 */ /* 0x0003e20000100800 */
[----:B------:R-:W-:Y:S02]  /*24b0*/  HADD2.F32 R147, -RZ, R147.H1_H1 ;  /* 0x30000093ff937230 */ /* 0x000fe40000004100 */
[----:B-1----:R-:W-:Y:S01]  /*24c0*/  FFMA.FTZ R187, R159, R145, R144 ;  /* 0x000000919fbb7223 */ /* 0x002fe20000010090 */
[----:B------:R-:W-:Y:S02]  /*24d0*/  HADD2.F32 R145, -RZ, R151.H1_H1 ;  /* 0x30000097ff917230 */ /* 0x000fe40000004100 */
[----:B------:R-:W-:-:S04]  /*24e0*/  FADD.FTZ R144, -R195, R155 ;  /* 0x0000009bc3907221 */ /* 0x000fc80000010100 */
[----:B------:R-:W-:Y:S01]  /*24f0*/  FMUL.FTZ R198, R5, R144 ;  /* 0x0000009005c67220 */ /* 0x000fe20000410000 */
[-C--:B------:R-:W-:Y:S01]  /*2500*/  FMUL.FTZ R144, R158, R145.reuse ;  /* 0x000000919e907220 */ /* 0x080fe20000410000 */
[----:B------:R-:W-:Y:S02]  /*2510*/  FADD.FTZ R127, R127, R145 ;  /* 0x000000917f7f7221 */ /* 0x000fe40000010000 */
[----:B------:R-:W-:Y:S01]  /*2520*/  FFMA.FTZ R91, R198, R145, R91 ;  /* 0x00000091c65b7223 */ /* 0x000fe2000001005b */
[-C--:B------:R-:W-:Y:S01]  /*2530*/  FFMA.FTZ R199, R156, R147.reuse, R144 ;  /* 0x000000939cc77223 */ /* 0x080fe20000010090 */
[----:B------:R-:W-:Y:S01]  /*2540*/  FADD.FTZ R144, R216, R6 ;  /* 0x00000006d8907221 */ /* 0x000fe20000010000 */
[----:B------:R-:W-:Y:S01]  /*2550*/  FFMA.FTZ R145, R4, R6, R217 ;  /* 0x0000000604917223 */ /* 0x000fe200000100d9 */
[----:B------:R-:W-:Y:S02]  /*2560*/  FFMA.FTZ R157, R198, R147, R157 ;  /* 0x00000093c69d7223 */ /* 0x000fe4000001009d */
        /* <DEDUP_REMOVED lines=16> */
[----:B------:R-:W-:Y:S01]  /*2670*/  FADD.FTZ R216, R144, R199 ;  /* 0x000000c790d87221 */ /* 0x000fe20000010000 */
[----:B-1----:R-:W-:-:S07]  /*2680*/  FFMA.FTZ R217, R198, R199, R145 ;  /* 0x000000c7c6d97223 */ /* 0x002fce0000010091 */
.L_x_3995:
[----:B------:R-:W-:Y:S05]  /*2690*/  BSYNC.RECONVERGENT B1 ;  /* 0x0000000000017941 */ /* 0x000fea0003800200 */
.L_x_3994:
[----:B------:R-:W-:Y:S04]  /*26a0*/  BSSY.RECONVERGENT B1, `(.L_x_3996) ;  /* 0x000009b000017945 */ /* 0x000fe80003800200 */
[----:B------:R-:W-:Y:S05]  /*26b0*/  @!P5 BRA `(.L_x_3997) ;  /* 0x000000080064d947 */ /* 0x000fea0003800000 */
[----:B------:R-:W1:Y:S01]  /*26c0*/  LDC.64 R8, c[0x0][0x3a8] ;  /* 0x0000ea00ff087b82 */ /* 0x000e620000000a00 */
[----:B------:R-:W-:Y:S01]  /*26d0*/  ISETP.NE.U32.AND P0, PT, RZ, UR10, PT ;  /* 0x0000000aff007c0c */ /* 0x000fe2000bf05070 */
[----:B------:R-:W2:Y:S04]  /*26e0*/  LDL R16, [R1+0xd0] ;  /* 0x0000d00001107983 */ /* 0x000ea80000100800 */
[----:B------:R-:W3:Y:S02]  /*26f0*/  LDL R15, [R1+0xb4] ;  /* 0x0000b400010f7983 */ /* 0x000ee40000100800 */
[----:B------:R-:W4:Y:S01]  /*2700*/  LDC.64 R32, c[0x0][0x428] ;  /* 0x00010a00ff207b82 */ /* 0x000f220000000a00 */
[----:B------:R-:W-:Y:S01]  /*2710*/  ISETP.NE.AND.EX P3, PT, RZ, UR11, PT, P0 ;  /* 0x0000000bff007c0c */ /* 0x000fe2000bf65300 */
[----:B------:R-:W3:Y:S01]  /*2720*/  LDL.LU R25, [R1+0x14] ;  /* 0x0000140001197983 */ /* 0x000ee20000300800 */
[----:B------:R-:W-:-:S03]  /*2730*/  ISETP.NE.U32.AND P0, PT, RZ, UR24, PT ;  /* 0x00000018ff007c0c */ /* 0x000fc6000bf05070 */
[----:B------:R-:W3:Y:S01]  /*2740*/  LDL R26, [R1+0xd4] ;  /* 0x0000d400011a7983 */ /* 0x000ee20000100800 */
[----:B------:R-:W-:Y:S01]  /*2750*/  ISETP.NE.AND.EX P0, PT, RZ, UR25, PT, P0 ;  /* 0x00000019ff007c0c */ /* 0x000fe2000bf05300 */
[----:B------:R-:W0:Y:S02]  /*2760*/  LDC.64 R148, c[0x0][0x430] ;  /* 0x00010c00ff947b82 */ /* 0x000e240000000a00 */
[----:B------:R-:W3:Y:S04]  /*2770*/  LDL R169, [R1+0xb8] ;  /* 0x0000b80001a97983 */ /* 0x000ee80000100800 */
[----:B------:R-:W3:Y:S01]  /*2780*/  LDL.LU R170, [R1+0x18] ;  /* 0x0000180001aa7983 */ /* 0x000ee20000300800 */
[C---:B-1----:R-:W-:Y:S01]  /*2790*/  IMAD.WIDE.U32 R8, R218.reuse, 0x20, R8 ;  /* 0x00000020da087825 */ /* 0x042fe200078e0008 */
[----:B------:R-:W1:Y:S02]  /*27a0*/  LDC.64 R200, c[0x0][0x3b0] ;  /* 0x0000ec00ffc87b82 */ /* 0x000e640000000a00 */
[----:B------:R-:W3:Y:S04]  /*27b0*/  LDL R176, [R1+0xd8] ;  /* 0x0000d80001b07983 */ /* 0x000ee80000100800 */
[----:B------:R-:W2:Y:S01]  /*27c0*/  LDG.E.128 R156, desc[UR8][R8.64] ;  /* 0x00000008089c7981 */ /* 0x000ea2000c1e1d00 */
[----:B----4-:R-:W-:-:S03]  /*27d0*/  IMAD.WIDE.U32 R32, R218, 0x10, R32 ;  /* 0x00000010da207825 */ /* 0x010fc600078e0020 */
[----:B------:R4:W3:Y:S04]  /*27e0*/  LDG.E.128 R152, desc[UR8][R8.64+0x10] ;  /* 0x0000100808987981 */ /* 0x0008e8000c1e1d00 */
[----:B------:R4:W3:Y:S01]  /*27f0*/  LDG.E.128 R144, desc[UR8][R32.64] ;  /* 0x0000000820907981 */ /* 0x0008e2000c1e1d00 */
[----:B0-----:R-:W-:-:S03]  /*2800*/  IMAD.WIDE.U32 R148, R218, 0x10, R148 ;  /* 0x00000010da947825 */ /* 0x001fc600078e0094 */
[----:B------:R-:W3:Y:S01]  /*2810*/  LDL R175, [R1+0xbc] ;  /* 0x0000bc0001af7983 */ /* 0x000ee20000100800 */
[----:B----4-:R-:W0:Y:S03]  /*2820*/  @P3 LDC.64 R8, c[0x0][0x3b8] ;  /* 0x0000ee00ff083b82 */ /* 0x010e260000000a00 */
[----:B------:R-:W4:Y:S04]  /*2830*/  LDG.E.128 R148, desc[UR8][R148.64] ;  /* 0x0000000894947981 */ /* 0x000f28000c1e1d00 */
[----:B------:R-:W4:Y:S01]  /*2840*/  LDL.LU R186, [R1+0x1c] ;  /* 0x00001c0001ba7983 */ /* 0x000f220000300800 */
[----:B------:R-:W1:Y:S03]  /*2850*/  @P0 LDC.64 R32, c[0x0][0x438] ;  /* 0x00010e00ff200b82 */ /* 0x000e660000000a00 */
        /* <DEDUP_REMOVED lines=9> */
[----:B------:R3:W5:Y:S01]  /*28f0*/  LDG.E.64 R32, desc[UR8][R8.64] ;  /* 0x0000000808207981 */ /* 0x000762000c1e1b00 */
[----:B--2---:R-:W-:-:S04]  /*2900*/  FADD.FTZ R7, -R195, R156 ;  /* 0x0000009cc3077221 */ /* 0x004fc80000010100 */
[----:B-----5:R-:W-:Y:S01]  /*2910*/  FMUL.FTZ R7, R5, R7 ;  /* 0x0000000705077220 */ /* 0x020fe20000410000 */
[----:B---3--:R-:W-:Y:S02]  /*2920*/  HADD2.F32 R9, -RZ, R144.H0_H0 ;  /* 0x20000090ff097230 */ /* 0x008fe40000004100 */
[----:B----4-:R-:W-:-:S03]  /*2930*/  HADD2.F32 R10, -RZ, R148.H0_H0 ;  /* 0x20000094ff0a7230 */ /* 0x010fc60000004100 */
[----:B------:R-:W-:Y:S02]  /*2940*/  FADD.FTZ R224, R224, R9 ;  /* 0x00000009e0e07221 */ /* 0x000fe40000010000 */
[----:B------:R-:W-:Y:S01]  /*2950*/  FADD.FTZ R92, R92, R10 ;  /* 0x0000000a5c5c7221 */ /* 0x000fe20000010000 */
[-C--:B------:R-:W-:Y:S01]  /*2960*/  FFMA.FTZ R64, R7, R10.reuse, R64 ;  /* 0x0000000a07407223 */ /* 0x080fe20000010040 */
[----:B------:R-:W-:Y:S01]  /*2970*/  FMUL.FTZ R8, R200, R10 ;  /* 0x0000000ac8087220 */ /* 0x000fe20000410000 */
[----:B------:R-:W-:-:S03]  /*2980*/  FADD.FTZ R10, -R195, R157 ;  /* 0x0000009dc30a7221 */ /* 0x000fc60000010100 */
[-C--:B------:R-:W-:Y:S01]  /*2990*/  FFMA.FTZ R8, R16, R9.reuse, R8 ;  /* 0x0000000910087223 */ /* 0x080fe20000010008 */
[----:B------:R-:W-:Y:S02]  /*29a0*/  HADD2.F32 R16, -RZ, R148.H1_H1 ;  /* 0x30000094ff107230 */ /* 0x000fe40000004100 */
[----:B------:R-:W-:Y:S01]  /*29b0*/  FFMA.FTZ R201, R7, R9, R201 ;  /* 0x0000000907c97223 */ /* 0x000fe200000100c9 */
[----:B------:R-:W-:Y:S02]  /*29c0*/  HADD2.F32 R9, -RZ, R144.H1_H1 ;  /* 0x30000090ff097230 */ /* 0x000fe40000004100 */
[----:B------:R-:W-:Y:S01]  /*29d0*/  FMUL.FTZ R10, R5, R10 ;  /* 0x0000000a050a7220 */ /* 0x000fe20000410000 */
[-C--:B------:R-:W-:Y:S02]  /*29e0*/  FMUL.FTZ R15, R15, R16.reuse ;  /* 0x000000100f0f7220 */ /* 0x080fe40000410000 */
[----:B------:R-:W-:Y:S01]  /*29f0*/  FADD.FTZ R225, R225, R9 ;  /* 0x00000009e1e17221 */ /* 0x000fe20000010000 */
[-C--:B------:R-:W-:Y:S01]  /*2a00*/  FFMA.FTZ R25, R10, R9.reuse, R25 ;  /* 0x000000090a197223 */ /* 0x080fe20000010019 */
[----:B------:R-:W-:Y:S01]  /*2a10*/  FFMA.FTZ R9, R26, R9, R15 ;  /* 0x000000091a097223 */ /* 0x000fe2000001000f */
[----:B------:R-:W-:Y:S01]  /*2a20*/  FADD.FTZ R15, -R195, R158 ;  /* 0x0000009ec30f7221 */ /* 0x000fe20000010100 */
[----:B------:R-:W-:Y:S01]  /*2a30*/  HADD2.F32 R26, -RZ, R149.H0_H0 ;  /* 0x20000095ff1a7230 */ /* 0x000fe20000004100 */
[----:B------:R-:W-:Y:S01]  /*2a40*/  STL [R1+0x10], R201 ;  /* 0x000010c901007387 */ /* 0x000fe20000100800 */
[----:B------:R-:W-:Y:S01]  /*2a50*/  FADD.FTZ R93, R93, R16 ;  /* 0x000000105d5d7221 */ /* 0x000fe20000010000 */
[----:B------:R-:W-:Y:S01]  /*2a60*/  FFMA.FTZ R65, R10, R16, R65 ;  /* 0x000000100a417223 */ /* 0x000fe20000010041 */
[----:B------:R-:W-:Y:S01]  /*2a70*/  FMUL.FTZ R16, R5, R15 ;  /* 0x0000000f05107220 */ /* 0x000fe20000410000 */
[----:B------:R0:W-:Y:S01]  /*2a80*/  STL [R1+0x14], R25 ;  /* 0x0000141901007387 */ /* 0x0001e20000100800 */
[----:B------:R-:W-:Y:S01]  /*2a90*/  FMUL.FTZ R15, R169, R26 ;  /* 0x0000001aa90f7220 */ /* 0x000fe20000410000 */
[----:B------:R-:W-:Y:S01]  /*2aa0*/  FADD.FTZ R94, R94, R26 ;  /* 0x0000001a5e5e7221 */ /* 0x000fe20000010000 */
[----:B0-----:R-:W-:-:S02]  /*2ab0*/  HADD2.F32 R25, -RZ, R145.H0_H0 ;  /* 0x20000091ff197230 */ /* 0x001fc40000004100 */
[----:B------:R-:W-:-:S03]  /*2ac0*/  FFMA.FTZ R66, R16, R26, R66 ;  /* 0x0000001a10427223 */ /* 0x000fc60000010042 */
[----:B------:R-:W-:Y:S01]  /*2ad0*/  FADD.FTZ R226, R226, R25 ;  /* 0x00000019e2e27221 */ /* 0x000fe20000010000 */
[-C--:B------:R-:W-:Y:S01]  /*2ae0*/  FFMA.FTZ R170, R16, R25.reuse, R170 ;  /* 0x0000001910aa7223 */ /* 0x080fe200000100aa */
[----:B------:R-:W-:Y:S01]  /*2af0*/  FFMA.FTZ R15, R176, R25, R15 ;  /* 0x00000019b00f7223 */ /* 0x000fe2000001000f */
[----:B------:R-:W-:Y:S01]  /*2b00*/  FADD.FTZ R25, -R195, R159 ;  /* 0x0000009fc3197221 */ /* 0x000fe20000010100 */
[----:B------:R-:W-:-:S03]  /*2b10*/  HADD2.F32 R26, -RZ, R145.H1_H1 ;  /* 0x30000091ff1a7230 */ /* 0x000fc60000004100 */
[----:B------:R-:W-:Y:S01]  /*2b20*/  FMUL.FTZ R25, R5, R25 ;  /* 0x0000001905197220 */ /* 0x000fe20000410000 */
[----:B------:R-:W-:Y:S01]  /*2b30*/  HADD2.F32 R149, -RZ, R149.H1_H1 ;  /* 0x30000095ff957230 */ /* 0x000fe20000004100 */
[----:B------:R0:W-:Y:S02]  /*2b40*/  STL [R1+0x18], R170 ;  /* 0x000018aa01007387 */ /* 0x0001e40000100800 */
[-C--:B------:R-:W-:Y:S02]  /*2b50*/  FFMA.FTZ R186, R25, R26.reuse, R186 ;  /* 0x0000001a19ba7223 */ /* 0x080fe400000100ba */
[----:B------:R-:W2:Y:S01]  /*2b60*/  LDL.LU R176, [R1] ;  /* 0x0000000001b07983 */ /* 0x000ea20000300800 */
[----:B------:R-:W-:Y:S01]  /*2b70*/  FMUL.FTZ R144, R175, R149 ;  /* 0x00000095af907220 */ /* 0x000fe20000410000 */
[----:B------:R-:W-:Y:S02]  /*2b80*/  FADD.FTZ R227, R227, R26 ;  /* 0x0000001ae3e37221 */ /* 0x000fe40000010000 */
[----:B0-----:R-:W3:Y:S01]  /*2b90*/  LDL R170, [R1+0xc0] ;  /* 0x0000c00001aa7983 */ /* 0x001ee20000100800 */
[----:B------:R-:W-:-:S03]  /*2ba0*/  FFMA.FTZ R26, R185, R26, R144 ;  /* 0x0000001ab91a7223 */ /* 0x000fc60000010090 */
[----:B------:R0:W-:Y:S04]  /*2bb0*/  STL [R1+0x1c], R186 ;  /* 0x00001cba01007387 */ /* 0x0001e80000100800 */
[----:B------:R-:W4:Y:S01]  /*2bc0*/  LDL R201, [R1+0xa4] ;  /* 0x0000a40001c97983 */ /* 0x000f220000100800 */
[----:B------:R-:W-:Y:S01]  /*2bd0*/  FADD.FTZ R95, R95, R149 ;  /* 0x000000955f5f7221 */ /* 0x000fe20000010000 */
[----:B------:R-:W-:Y:S02]  /*2be0*/  FFMA.FTZ R67, R25, R149, R67 ;  /* 0x0000009519437223 */ /* 0x000fe40000010043 */
[----:B0-----:R-:W4:Y:S04]  /*2bf0*/  LDL.LU R186, [R1+0x4] ;  /* 0x0000040001ba7983 */ /* 0x001f280000300800 */
[----:B------:R-:W4:Y:S04]  /*2c00*/  LDL R175, [R1+0xc4] ;  /* 0x0000c40001af7983 */ /* 0x000f280000100800 */
[----:B------:R-:W4:Y:S04]  /*2c10*/  LDL R200, [R1+0xa8] ;  /* 0x0000a80001c87983 */ /* 0x000f280000100800 */
[----:B------:R-:W4:Y:S04]  /*2c20*/  LDL.LU R185, [R1+0x8] ;  /* 0x0000080001b97983 */ /* 0x000f280000300800 */
[----:B------:R-:W4:Y:S04]  /*2c30*/  LDL R159, [R1+0xc8] ;  /* 0x0000c800019f7983 */ /* 0x000f280000100800 */
[----:B------:R-:W4:Y:S04]  /*2c40*/  LDL R158, [R1+0xac] ;  /* 0x0000ac00019e7983 */ /* 0x000f280000100800 */
[----:B------:R-:W4:Y:S04]  /*2c50*/  LDL.LU R157, [R1+0xc] ;  /* 0x00000c00019d7983 */ /* 0x000f280000300800 */
[----:B------:R-:W3:Y:S04]  /*2c60*/  LDL R149, [R1+0xa0] ;  /* 0x0000a00001957983 */ /* 0x000ee80000100800 */
[----:B------:R-:W4:Y:S01]  /*2c70*/  LDL R156, [R1+0xcc] ;  /* 0x0000cc00019c7983 */ /* 0x000f220000100800 */
[----:B------:R-:W-:Y:S01]  /*2c80*/  FADD.FTZ R144, -R195, R152 ;  /* 0x00000098c3907221 */ /* 0x000fe20000010100 */
[----:B------:R-:W-:-:S02]  /*2c90*/  HADD2.F32 R148, -RZ, R150.H0_H0 ;  /* 0x20000096ff947230 */ /* 0x000fc40000004100 */
[----:B------:R-:W-:Y:S02]  /*2ca0*/  HADD2.F32 R145, -RZ, R146.H0_H0 ;  /* 0x20000092ff917230 */ /* 0x000fe40000004100 */
[----:B------:R-:W-:-:S03]  /*2cb0*/  FMUL.FTZ R169, R5, R144 ;  /* 0x0000009005a97220 */ /* 0x000fc60000410000 */
[----:B------:R-:W-:Y:S01]  /*2cc0*/  FADD.FTZ R220, R220, R145 ;  /* 0x00000091dcdc7221 */ /* 0x000fe20000010000 */
[----:B------:R-:W-:-:S05]  /*2cd0*/  HADD2.F32 R146, -RZ, R146.H1_H1 ;  /* 0x30000092ff927230 */ /* 0x000fca0000004100 */
[----:B------:R-:W-:Y:S01]  /*2ce0*/  FADD.FTZ R221, R221, R146 ;  /* 0x00000092dddd7221 */ /* 0x000fe20000010000 */
[----:B------:R-:W-:Y:S01]  /*2cf0*/  FADD.FTZ R96, R96, R148 ;  /* 0x0000009460607221 */ /* 0x000fe20000010000 */
[C---:B------:R-:W-:Y:S01]  /*2d00*/  FFMA.FTZ R68, R169.reuse, R148, R68 ;  /* 0x00000094a9447223 */ /* 0x040fe20000010044 */
[----:B------:R-:W-:Y:S01]  /*2d10*/  IADD3 R218, PT, PT, R218, 0x20, RZ ;  /* 0x00000020dada7810 */ /* 0x000fe20007ffe0ff */
[----:B--2---:R-:W-:-:S05]  /*2d20*/  FFMA.FTZ R176, R169, R145, R176 ;  /* 0x00000091a9b07223 */ /* 0x004fca00000100b0 */
[----:B------:R0:W-:Y:S01]  /*2d30*/  STL [R1], R176 ;  /* 0x000000b001007387 */ /* 0x0001e20000100800 */
[----:B---3--:R-:W-:-:S04]  /*2d40*/  FMUL.FTZ R144, R149, R148 ;  /* 0x0000009495907220 */ /* 0x008fc80000410000 */
[----:B------:R-:W-:Y:S01]  /*2d50*/  FFMA.FTZ R170, R170, R145, R144 ;  /* 0x00000091aaaa7223 */ /* 0x000fe20000010090 */
[----:B------:R-:W-:Y:S02]  /*2d60*/  HADD2.F32 R145, -RZ, R150.H1_H1 ;  /* 0x30000096ff917230 */ /* 0x000fe40000004100 */
[----:B------:R-:W-:-:S04]  /*2d70*/  FADD.FTZ R144, -R195, R153 ;  /* 0x00000099c3907221 */ /* 0x000fc80000010100 */
[----:B0-----:R-:W-:Y:S01]  /*2d80*/  FMUL.FTZ R176, R5, R144 ;  /* 0x0000009005b07220 */ /* 0x001fe20000410000 */
[----:B----4-:R-:W-:-:S03]  /*2d90*/  FMUL.FTZ R144, R201, R145 ;  /* 0x00000091c9907220 */ /* 0x010fc60000410000 */
        /* <DEDUP_REMOVED lines=8> */
[----:B0-----:R-:W-:-:S03]  /*2e20*/  FMUL.FTZ R186, R5, R144 ;  /* 0x0000009005ba7220 */ /* 0x001fc60000410000 */
[----:B------:R-:W-:Y:S01]  /*2e30*/  FMUL.FTZ R144, R200, R146 ;  /* 0x00000092c8907220 */ /* 0x000fe20000410000 */
[----:B------:R-:W-:Y:S01]  /*2e40*/  FFMA.FTZ R185, R186, R145, R185 ;  /* 0x00000091bab97223 */ /* 0x000fe200000100b9 */
[----:B------:R-:W-:-:S04]  /*2e50*/  FADD.FTZ R222, R222, R145 ;  /* 0x00000091dede7221 */ /* 0x000fc80000010000 */
[----:B------:R0:W-:Y:S01]  /*2e60*/  STL [R1+0x8], R185 ;  /* 0x000008b901007387 */ /* 0x0001e20000100800 */
[----:B------:R-:W-:Y:S02]  /*2e70*/  HADD2.F32 R147, -RZ, R147.H1_H1 ;  /* 0x30000093ff937230 */ /* 0x000fe40000004100 */
[----:B0-----:R-:W-:Y:S01]  /*2e80*/  FFMA.FTZ R185, R159, R145, R144 ;  /* 0x000000919fb97223 */ /* 0x001fe20000010090 */
        /* <DEDUP_REMOVED lines=28> */
.L_x_3997:
[----:B------:R-:W-:Y:S05]  /*3050*/  BSYNC.RECONVERGENT B1 ;  /* 0x0000000000017941 */ /* 0x000fea0003800200 */
.L_x_3996:
        /* <DEDUP_REMOVED lines=43> */
[----:B------:R-:W-:Y:S02]  /*3310*/  HADD2.F32 R156, -RZ, R144.H0_H0 ;  /* 0x20000090ff9c7230 */ /* 0x000fe40000004100 */
[----:B------:R-:W-:-:S03]  /*3320*/  HADD2.F32 R164, -RZ, R148.H0_H0 ;  /* 0x20000094ffa47230 */ /* 0x000fc60000004100 */
[----:B------:R-:W-:Y:S01]  /*3330*/  FMUL.FTZ R171, R171, R156 ;  /* 0x0000009cabab7220 */ /* 0x000fe20000410000 */
[----:B------:R-:W-:Y:S02]  /*3340*/  HADD2.F32 R144, -RZ, R144.H1_H1 ;  /* 0x30000090ff907230 */ /* 0x000fe40000004100 */
[----:B------:R-:W-:Y:S01]  /*3350*/  FADD.FTZ R212, R212, R164 ;  /* 0x000000a4d4d47221 */ /* 0x000fe20000010000 */
[----:B------:R-:W-:Y:S01]  /*3360*/  FFMA.FTZ R248, R27, R164, R248 ;  /* 0x000000a41bf87223 */ /* 0x000fe200000100f8 */
[----:B------:R-:W-:Y:S02]  /*3370*/  HADD2.F32 R148, -RZ, R148.H1_H1 ;  /* 0x30000094ff947230 */ /* 0x000fe40000004100 */
[----:B------:R-:W-:Y:S01]  /*3380*/  FADD.FTZ R101, R101, R144 ;  /* 0x0000009065657221 */ /* 0x000fe20000010000 */
[----:B------:R-:W-:Y:S02]  /*3390*/  FADD.FTZ R154, -R195, R154 ;  /* 0x0000009ac39a7221 */ /* 0x000fe40000010100 */
[----:B------:R-:W-:-:S02]  /*33a0*/  FADD.FTZ R213, R213, R148 ;  /* 0x00000094d5d57221 */ /* 0x000fc40000010000 */
[C---:B0-----:R-:W-:Y:S02]  /*33b0*/  FMUL.FTZ R173, R5.reuse, R154 ;  /* 0x0000009a05ad7220 */ /* 0x041fe40000410000 */
[----:B------:R-:W2:Y:S01]  /*33c0*/  LDL R154, [R1+0x88] ;  /* 0x00008800019a7983 */ /* 0x000ea20000100800 */
[----:B----4-:R-:W-:Y:S01]  /*33d0*/  FFMA.FTZ R164, R218, R164, R171 ;  /* 0x000000a4daa47223 */ /* 0x010fe200000100ab */
[----:B------:R-:W-:Y:S01]  /*33e0*/  FMUL.FTZ R171, R5, R153 ;  /* 0x0000009905ab7220 */ /* 0x000fe20000410000 */
[----:B------:R-:W-:-:S03]  /*33f0*/  FMUL.FTZ R153, R182, R144 ;  /* 0x00000090b6997220 */ /* 0x000fc60000410000 */
[C---:B------:R-:W-:Y:S01]  /*3400*/  FFMA.FTZ R73, R171.reuse, R144, R73 ;  /* 0x00000090ab497223 */ /* 0x040fe20000010049 */
[----:B------:R-:W-:Y:S02]  /*3410*/  HADD2.F32 R144, -RZ, R145.H0_H0 ;  /* 0x20000091ff907230 */ /* 0x000fe40000004100 */
[-C--:B------:R-:W-:Y:S01]  /*3420*/  FFMA.FTZ R249, R171, R148.reuse, R249 ;  /* 0x00000094abf97223 */ /* 0x080fe200000100f9 */
[----:B------:R-:W-:Y:S01]  /*3430*/  FFMA.FTZ R172, R183, R148, R153 ;  /* 0x00000094b7ac7223 */ /* 0x000fe20000010099 */
[----:B------:R-:W-:Y:S02]  /*3440*/  HADD2.F32 R148, -RZ, R149.H0_H0 ;  /* 0x20000095ff947230 */ /* 0x000fe40000004100 */
[----:B------:R-:W-:Y:S01]  /*3450*/  FMUL.FTZ R153, R174, R144 ;  /* 0x00000090ae997220 */ /* 0x000fe20000410000 */
[----:B------:R-:W-:-:S03]  /*3460*/  FADD.FTZ R102, R102, R144 ;  /* 0x0000009066667221 */ /* 0x000fc60000010000 */
[----:B------:R-:W-:Y:S02]  /*3470*/  FFMA.FTZ R174, R181, R148, R153 ;  /* 0x00000094b5ae7223 */ /* 0x000fe40000010099 */
[----:B------:R-:W3:Y:S01]  /*3480*/  LDL R153, [R1+0x6c] ;  /* 0x00006c0001997983 */ /* 0x000ee20000100800 */
[----:B------:R-:W-:Y:S01]  /*3490*/  FFMA.FTZ R74, R173, R144, R74 ;  /* 0x00000090ad4a7223 */ /* 0x000fe2000001004a */
[----:B------:R-:W-:Y:S02]  /*34a0*/  HADD2.F32 R144, -RZ, R149.H1_H1 ;  /* 0x30000095ff907230 */ /* 0x000fe40000004100 */
[----:B------:R-:W4:Y:S01]  /*34b0*/  LDL R149, [R1+0x8c] ;  /* 0x00008c0001957983 */ /* 0x000f220000100800 */
[----:B------:R-:W-:Y:S02]  /*34c0*/  HADD2.F32 R145, -RZ, R145.H1_H1 ;  /* 0x30000091ff917230 */ /* 0x000fe40000004100 */
[----:B------:R-:W-:Y:S01]  /*34d0*/  FADD.FTZ R155, -R195, R155 ;  /* 0x0000009bc39b7221 */ /* 0x000fe20000010100 */
[----:B------:R-:W-:Y:S01]  /*34e0*/  FADD.FTZ R214, R214, R148 ;  /* 0x00000094d6d67221 */ /* 0x000fe20000010000 */
[----:B------:R-:W-:-:S02]  /*34f0*/  FFMA.FTZ R250, R173, R148, R250 ;  /* 0x00000094adfa7223 */ /* 0x000fc400000100fa */
[----:B------:R-:W-:Y:S01]  /*3500*/  FMUL.FTZ R181, R5, R155 ;  /* 0x0000009b05b57220 */ /* 0x000fe20000410000 */
[-C--:B------:R-:W-:Y:S01]  /*3510*/  FMUL.FTZ R148, R184, R145.reuse ;  /* 0x00000091b8947220 */ /* 0x080fe20000410000 */
[----:B------:R-:W-:Y:S02]  /*3520*/  FADD.FTZ R215, R215, R144 ;  /* 0x00000090d7d77221 */ /* 0x000fe40000010000 */
[-C--:B------:R-:W-:Y:S01]  /*3530*/  FFMA.FTZ R251, R181, R144.reuse, R251 ;  /* 0x00000090b5fb7223 */ /* 0x080fe200000100fb */
[----:B------:R-:W-:Y:S01]  /*3540*/  FFMA.FTZ R182, R194, R144, R148 ;  /* 0x00000090c2b67223 */ /* 0x000fe20000010094 */
[----:B------:R-:W-:Y:S02]  /*3550*/  HADD2.F32 R144, -RZ, R146.H0_H0 ;  /* 0x20000092ff907230 */ /* 0x000fe40000004100 */
[----:B------:R-:W-:Y:S01]  /*3560*/  FADD.FTZ R103, R103, R145 ;  /* 0x0000009167677221 */ /* 0x000fe20000010000 */
[----:B------:R-:W-:Y:S01]  /*3570*/  FFMA.FTZ R75, R181, R145, R75 ;  /* 0x00000091b54b7223 */ /* 0x000fe2000001004b */
[----:B------:R-:W-:-:S02]  /*3580*/  HADD2.F32 R145, -RZ, R150.H0_H0 ;  /* 0x20000096ff917230 */ /* 0x000fc40000004100 */
[----:B------:R-:W-:Y:S01]  /*3590*/  FMUL.FTZ R183, R5, R152 ;  /* 0x0000009805b77220 */ /* 0x000fe20000410000 */
[-C--:B------:R-:W-:Y:S01]  /*35a0*/  FMUL.FTZ R148, R193, R144.reuse ;  /* 0x00000090c1947220 */ /* 0x080fe20000410000 */
[----:B------:R-:W-:Y:S02]  /*35b0*/  HADD2.F32 R146, -RZ, R146.H1_H1 ;  /* 0x30000092ff927230 */ /* 0x000fe40000004100 */
[----:B------:R-:W-:Y:S01]  /*35c0*/  FADD.FTZ R157, -R195, R157 ;  /* 0x0000009dc39d7221 */ /* 0x000fe20000010100 */
[----:B------:R-:W-:Y:S01]  /*35d0*/  FADD.FTZ R104, R104, R144 ;  /* 0x0000009068687221 */ /* 0x000fe20000010000 */
[C---:B------:R-:W-:Y:S01]  /*35e0*/  FFMA.FTZ R76, R183.reuse, R144, R76 ;  /* 0x00000090b74c7223 */ /* 0x040fe2000001004c */
[----:B------:R-:W-:Y:S01]  /*35f0*/  FADD.FTZ R208, R208, R145 ;  /* 0x00000091d0d07221 */ /* 0x000fe20000010000 */
[-C--:B------:R-:W-:Y:S01]  /*3600*/  FFMA.FTZ R244, R183, R145.reuse, R244 ;  /* 0x00000091b7f47223 */ /* 0x080fe200000100f4 */
[----:B------:R-:W-:Y:S01]  /*3610*/  FFMA.FTZ R184, R192, R145, R148 ;  /* 0x00000091c0b87223 */ /* 0x000fe20000010094 */
[----:B------:R-:W-:-:S02]  /*3620*/  HADD2.F32 R144, -RZ, R150.H1_H1 ;  /* 0x30000096ff907230 */ /* 0x000fc40000004100 */
[----:B------:R-:W-:Y:S01]  /*3630*/  FMUL.FTZ R194, R5, R157 ;  /* 0x0000009d05c27220 */ /* 0x000fe20000410000 */
[----:B------:R-:W-:Y:S01]  /*3640*/  FMUL.FTZ R145, R191, R146 ;  /* 0x00000092bf917220 */ /* 0x000fe20000410000 */
[----:B------:R-:W-:Y:S01]  /*3650*/  FADD.FTZ R158, -R195, R158 ;  /* 0x0000009ec39e7221 */ /* 0x000fe20000010100 */
[----:B------:R-:W-:Y:S01]  /*3660*/  FADD.FTZ R209, R209, R144 ;  /* 0x00000090d1d17221 */ /* 0x000fe20000010000 */
        /* <DEDUP_REMOVED lines=11> */
[----:B------:R-:W-:Y:S01]  /*3720*/  FFMA.FTZ R78, R192, R144, R78 ;  /* 0x00000090c04e7223 */ /* 0x000fe2000001004e */
[----:B------:R-:W-:Y:S01]  /*3730*/  FADD.FTZ R210, R210, R145 ;  /* 0x00000091d2d27221 */ /* 0x000fe20000010000 */
[----:B------:R-:W-:Y:S01]  /*3740*/  FFMA.FTZ R246, R192, R145, R246 ;  /* 0x00000091c0f67223 */ /* 0x000fe200000100f6 */
[----:B------:R-:W-:Y:S02]  /*3750*/  HADD2.F32 R144, -RZ, R151.H1_H1 ;  /* 0x30000097ff907230 */ /* 0x000fe40000004100 */
[----:B------:R-:W-:-:S03]  /*3760*/  FMUL.FTZ R202, R5, R159 ;  /* 0x0000009f05ca7220 */ /* 0x000fc60000410000 */
[----:B------:R-:W-:Y:S01]  /*3770*/  FADD.FTZ R211, R211, R144 ;  /* 0x00000090d3d37221 */ /* 0x000fe20000010000 */
[----:B------:R-:W-:Y:S01]  /*3780*/  FFMA.FTZ R247, R202, R144, R247 ;  /* 0x00000090caf77223 */ /* 0x000fe200000100f7 */
[----:B------:R-:W-:Y:S01]  /*3790*/  FADD.FTZ R100, R100, R156 ;  /* 0x0000009c64647221 */ /* 0x000fe20000010000 */
[----:B------:R-:W-:Y:S01]  /*37a0*/  FFMA.FTZ R72, R27, R156, R72 ;  /* 0x0000009c1b487223 */ /* 0x000fe20000010048 */
[----:B------:R-:W-:Y:S01]  /*37b0*/  FADD.FTZ R107, R107, R147 ;  /* 0x000000936b6b7221 */ /* 0x000fe20000010000 */
[----:B------:R-:W-:Y:S01]  /*37c0*/  FFMA.FTZ R79, R202, R147, R79 ;  /* 0x00000093ca4f7223 */ /* 0x000fe2000001004f */
[----:B--2---:R-:W-:Y:S01]  /*37d0*/  FFMA.FTZ R191, R154, R145, R146 ;  /* 0x000000919abf7223 */ /* 0x004fe20000010092 */
[----:B---3--:R-:W-:-:S04]  /*37e0*/  FMUL.FTZ R145, R153, R147 ;  /* 0x0000009399917220 */ /* 0x008fc80000410000 */
[----:B----4-:R-:W-:Y:S01]  /*37f0*/  FFMA.FTZ R203, R149, R144, R145 ;  /* 0x0000009095cb7223 */ /* 0x010fe20000010091 */
        /* <DEDUP_REMOVED lines=16> */
.L_x_3999:
[----:B------:R-:W-:Y:S05]  /*3900*/  BSYNC.RECONVERGENT B1 ;  /* 0x0000000000017941 */ /* 0x000fea0003800200 */
.L_x_3998:
        /* <DEDUP_REMOVED lines=23> */
.L_x_4067:
        /* <DEDUP_REMOVED lines=72> */
.L_x_4005:
        /* <DEDUP_REMOVED lines=54> */
.L_x_4004:
        /* <DEDUP_REMOVED lines=59> */
.L_x_4007:
        /* <DEDUP_REMOVED lines=54> */
.L_x_4003:
        /* <DEDUP_REMOVED lines=81> */
[----:B------:R-:W-:Y:S01]  /*4e80*/  F2FP.F16.F32.PACK_AB R144, R150, R148 ;  /* 0x000000949690723e */ /* 0x000fe200000000ff */
[----:B------:R-:W-:Y:S06]  /*4e90*/  BRA `(.L_x_4006) ;  /* 0x0000000c00947947 */ /* 0x000fec0003800000 */
.L_x_4009:
        /* <DEDUP_REMOVED lines=75> */
.L_x_4008:
        /* <DEDUP_REMOVED lines=80> */
.L_x_4010:
        /* <DEDUP_REMOVED lines=74> */
.L_x_4006:
        /* <DEDUP_REMOVED lines=15> */
.L_x_4002:
[----:B------:R-:W-:Y:S05]  /*5de0*/  BSYNC.RECONVERGENT B1 ;  /* 0x0000000000017941 */ /* 0x000fea0003800200 */
.L_x_4001:
        /* <DEDUP_REMOVED lines=87> */
.L_x_4015:
        /* <DEDUP_REMOVED lines=14> */
[----:B------:R-:W-:Y:S01]  /*6440*/  F2FP.F16.F32.PACK_AB R111, R110, R111 ;  /* 0x0000006f6e6f723e */ /* 0x000fe200000000ff */
        /* <DEDUP_REMOVED lines=31> */
[----:B------:R-:W-:-:S05]  /*6640*/  FMUL.FTZ R108, R108, UR13 ;  /* 0x0000000d6c6c7c20 */ /* 0x000fca0008410000 */
        /* <DEDUP_REMOVED lines=28> */
.L_x_4014:
        /* <DEDUP_REMOVED lines=79> */
.L_x_4017:
        /* <DEDUP_REMOVED lines=75> */
.L_x_4013:
        /* <DEDUP_REMOVED lines=61> */
.L_x_4019:
        /* <DEDUP_REMOVED lines=54> */
.L_x_4018:
        /* <DEDUP_REMOVED lines=58> */
.L_x_4020:
        /* <DEDUP_REMOVED lines=53> */
.L_x_4016:
        /* <DEDUP_REMOVED lines=11> */
.L_x_4012:
[----:B------:R-:W-:Y:S05]  /*8080*/  BSYNC.RECONVERGENT B1 ;  /* 0x0000000000017941 */ /* 0x000fea0003800200 */
.L_x_4011:
        /* <DEDUP_REMOVED lines=87> */
.L_x_4025:
        /* <DEDUP_REMOVED lines=75> */
.L_x_4024:
        /* <DEDUP_REMOVED lines=79> */
.L_x_4027:
        /* <DEDUP_REMOVED lines=75> */
.L_x_4023:
        /* <DEDUP_REMOVED lines=61> */
.L_x_4029:
        /* <DEDUP_REMOVED lines=54> */
.L_x_4028:
        /* <DEDUP_REMOVED lines=58> */
.L_x_4030:
        /* <DEDUP_REMOVED lines=53> */
.L_x_4026:
        /* <DEDUP_REMOVED lines=11> */
.L_x_4022:
[----:B------:R-:W-:Y:S05]  /*a320*/  BSYNC.RECONVERGENT B1 ;  /* 0x0000000000017941 */ /* 0x000fea0003800200 */
.L_x_4021:
        /* <DEDUP_REMOVED lines=48> */
[----:B------:R-:W-:Y:S01]  /*a630*/  F2FP.F16.F32.PACK_AB R147, R5, R108 ;  /* 0x0000006c0593723e */ /* 0x000fe200000000ff */
[----:B------:R-:W-:Y:S01]  /*a640*/  FMUL.FTZ R108, R121, UR13 ;  /* 0x0000000d796c7c20 */ /* 0x000fe20008410000 */
[----:B------:R-:W-:-:S02]  /*a650*/  FSEL R111, R111, RZ, P5 ;  /* 0x000000ff6f6f7208 */ /* 0x000fc40002800000 */
[----:B------:R-:W-:Y:S02]  /*a660*/  LOP3.LUT P6, RZ, R29, 0xff, RZ, 0xc0, !PT ;  /* 0x000000ff1dff7812 */ /* 0x000fe400078cc0ff */
[C---:B------:R-:W-:Y:S02]  /*a670*/  LOP3.LUT P5, RZ, R31.reuse, 0xff, RZ, 0xc0, !PT ;  /* 0x000000ff1fff7812 */ /* 0x040fe400078ac0ff */
[----:B------:R-:W-:Y:S02]  /*a680*/  LOP3.LUT P2, RZ, R31, 0xff00, RZ, 0xc0, !PT ;  /* 0x0000ff001fff7812 */ /* 0x000fe4000784c0ff */
[----:B------:R-:W-:Y:S02]  /*a690*/  F2FP.F16.F32.PACK_AB R111, R111, R109 ;  /* 0x0000006d6f6f723e */ /* 0x000fe400000000ff */
[----:B------:R-:W-:Y:S02]  /*a6a0*/  FSEL R5, R110, RZ, P6 ;  /* 0x000000ff6e057208 */ /* 0x000fe40003000000 */
[----:B------:R-:W-:-:S02]  /*a6b0*/  LOP3.LUT P6, RZ, R29, 0xff00, RZ, 0xc0, !PT ;  /* 0x0000ff001dff7812 */ /* 0x000fc400078cc0ff */
[----:B------:R-:W-:Y:S02]  /*a6c0*/  FSEL R110, R110, RZ, P5 ;  /* 0x000000ff6e6e7208 */ /* 0x000fe40002800000 */
[C---:B------:R-:W-:Y:S02]  /*a6d0*/  FSEL R109, R108.reuse, RZ, P2 ;  /* 0x000000ff6c6d7208 */ /* 0x040fe40001000000 */
[----:B------:R-:W-:Y:S02]  /*a6e0*/  FSEL R108, R108, RZ, P6 ;  /* 0x000000ff6c6c7208 */ /* 0x000fe40003000000 */
[----:B------:R-:W-:Y:S01]  /*a6f0*/  F2FP.F16.F32.PACK_AB R110, R109, R110 ;  /* 0x0000006e6d6e723e */ /* 0x000fe200000000ff */
[----:B------:R-:W-:Y:S01]  /*a700*/  FMUL.FTZ R109, R62, UR13 ;  /* 0x0000000d3e6d7c20 */ /* 0x000fe20008410000 */
[----:B------:R-:W-:Y:S02]  /*a710*/  LOP3.LUT P6, RZ, R28, 0xff0000, RZ, 0xc0, !PT ;  /* 0x00ff00001cff7812 */ /* 0x000fe400078cc0ff */
[----:B------:R-:W-:Y:S01]  /*a720*/  F2FP.F16.F32.PACK_AB R146, R108, R5 ;  /* 0x000000056c92723e */ /* 0x000fe200000000ff */
        /* <DEDUP_REMOVED lines=8> */
[----:B------:R-:W-:Y:S01]  /*a7b0*/  F2FP.F16.F32.PACK_AB R145, R108, R5 ;  /* 0x000000056c91723e */ /* 0x000fe200000000ff */
[----:B------:R-:W-:Y:S01]  /*a7c0*/  FMUL.FTZ R108, R61, UR13 ;  /* 0x0000000d3d6c7c20 */ /* 0x000fe20008410000 */
[----:B------:R-:W-:Y:S02]  /*a7d0*/  LOP3.LUT P6, RZ, R28, 0xff00, RZ, 0xc0, !PT ;  /* 0x0000ff001cff7812 */ /* 0x000fe400078cc0ff */
[----:B------:R-:W-:Y:S01]  /*a7e0*/  F2FP.F16.F32.PACK_AB R109, R144, R109 ;  /* 0x0000006d906d723e */ /* 0x000fe200000000ff */
        /* <DEDUP_REMOVED lines=9> */
[----:B------:R-:W-:Y:S01]  /*a880*/  F2FP.F16.F32.PACK_AB R144, R5, R144 ;  /* 0x000000900590723e */ /* 0x000fe200000000ff */
[----:B------:R-:W-:Y:S06]  /*a890*/  BRA `(.L_x_4036) ;  /* 0x0000001c001c7947 */ /* 0x000fec0003800000 */
.L_x_4035:
        /* <DEDUP_REMOVED lines=75> */
.L_x_4034:
        /* <DEDUP_REMOVED lines=79> */
.L_x_4037:
        /* <DEDUP_REMOVED lines=75> */
.L_x_4033:
        /* <DEDUP_REMOVED lines=61> */
.L_x_4039:
        /* <DEDUP_REMOVED lines=54> */
.L_x_4038:
        /* <DEDUP_REMOVED lines=58> */
.L_x_4040:
        /* <DEDUP_REMOVED lines=53> */
.L_x_4036:
        /* <DEDUP_REMOVED lines=10> */
.L_x_4032:
[----:B------:R-:W-:Y:S05]  /*c5b0*/  BSYNC.RECONVERGENT B1 ;  /* 0x0000000000017941 */ /* 0x000fea0003800200 */
.L_x_4031:
[----:B-1234-:R-:W1:Y:S02]  /*c5c0*/  LDC.64 R144, c[0x0][0x380] ;  /* 0x0000e000ff907b82 */ /* 0x01ee640000000a00 */
[----:B-1----:R-:W-:-:S04]  /*c5d0*/  LEA R219, R144, R219, 0x2 ;  /* 0x000000db90db7211 */ /* 0x002fc800078e10ff */
[----:B------:R-:W-:-:S13]  /*c5e0*/  ISETP.GE.AND P0, PT, R219, R145, PT ;  /* 0x00000091db00720c */ /* 0x000fda0003f06270 */
[----:B------:R-:W-:Y:S05]  /*c5f0*/  @!P0 BRA `(.L_x_4041) ;  /* 0xffffff4800f88947 */ /* 0x000fea000383ffff */
.L_x_3991:
[----:B------:R-:W-:Y:S05]  /*c600*/  BSYNC B0 ;  /* 0x0000000000007941 */ /* 0x000fea0003800000 */
.L_x_3990:
        /* <DEDUP_REMOVED lines=235> */
.L_x_4043:
[----:B------:R-:W-:Y:S05]  /*d4c0*/  BSYNC.RECONVERGENT B0 ;  /* 0x0000000000007941 */ /* 0x000fea0003800200 */
.L_x_4042:
        /* <DEDUP_REMOVED lines=167> */
.L_x_4045:
[----:B------:R-:W-:Y:S05]  /*df40*/  BSYNC.RECONVERGENT B0 ;  /* 0x0000000000007941 */ /* 0x000fea0003800200 */
.L_x_4044:
        /* <DEDUP_REMOVED lines=22> */
.L_x_4047:
[----:B------:R-:W-:Y:S05]  /*e0b0*/  BSYNC.RECONVERGENT B0 ;  /* 0x0000000000007941 */ /* 0x000fea0003800200 */
.L_x_4046:
        /* <DEDUP_REMOVED lines=22> */
.L_x_4049:
[----:B------:R-:W-:Y:S05]  /*e220*/  BSYNC.RECONVERGENT B0 ;  /* 0x0000000000007941 */ /* 0x000fea0003800200 */
.L_x_4048:
        /* <DEDUP_REMOVED lines=22> */
.L_x_4051:
[----:B------:R-:W-:Y:S05]  /*e390*/  BSYNC.RECONVERGENT B0 ;  /* 0x0000000000007941 */ /* 0x000fea0003800200 */
.L_x_4050:
        /* <DEDUP_REMOVED lines=22> */
.L_x_4053:
[----:B------:R-:W-:Y:S05]  /*e500*/  BSYNC.RECONVERGENT B0 ;  /* 0x0000000000007941 */ /* 0x000fea0003800200 */
.L_x_4052:
        /* <DEDUP_REMOVED lines=22> */
.L_x_4055:
[----:B------:R-:W-:Y:S05]  /*e670*/  BSYNC.RECONVERGENT B0 ;  /* 0x0000000000007941 */ /* 0x000fea0003800200 */
.L_x_4054:
[----:B------:R-:W-:Y:S05]  /*e680*/  @!P4 EXIT ;  /* 0x000000000000c94d */ /* 0x000fea0003800000 */
[----:B------:R-:W-:Y:S04]  /*e690*/  STG.E desc[UR8][R16.64], R25 ;  /* 0x0000001910007986 */ /* 0x000fe8000c101908 */
[----:B------:R-:W-:Y:S04]  /*e6a0*/  STG.E desc[UR8][R12.64], R41 ;  /* 0x000000290c007986 */ /* 0x000fe8000c101908 */
[----:B------:R-:W-:Y:S04]  /*e6b0*/  STG.E desc[UR8][R6.64], R91 ;  /* 0x0000005b06007986 */ /* 0x000fe8000c101908 */
[----:B------:R-:W-:Y:S01]  /*e6c0*/  STG.E desc[UR8][R4.64], R27 ;  /* 0x0000001b04007986 */ /* 0x000fe2000c101908 */
[----:B------:R-:W-:Y:S05]  /*e6d0*/  EXIT ;  /* 0x000000000000794d */ /* 0x000fea0003800000 */
.L_x_4000:
        /* <DEDUP_REMOVED lines=8> */
.L_x_4057:
[----:B------:R-:W-:Y:S05]  /*e760*/  BSYNC B1 ;  /* 0x0000000000017941 */ /* 0x000fea0003800000 */
.L_x_4056:
        /* <DEDUP_REMOVED lines=9> */
.L_x_4058:
        /* <DEDUP_REMOVED lines=8> */
.L_x_4059:
[----:B------:R-:W-:Y:S02]  /*e880*/  MOV R147, R149 ;  /* 0x0000009500937202 */ /* 0x000fe40000000f00 */
[----:B------:R-:W-:-:S05]  /*e890*/  MOV R144, R150 ;  /* 0x0000009600907202 */ /* 0x000fca0000000f00 */
[----:B------:R-:W-:Y:S01]  /*e8a0*/  FADD.FTZ R148, R148, R144 ;  /* 0x0000009094947221 */ /* 0x000fe20000010000 */
[----:B------:R-:W-:-:S07]  /*e8b0*/  MOV R144, 0xffffffff ;  /* 0xffffffff00907802 */ /* 0x000fce0000000f00 */
[----:B------:R-:W-:Y:S05]  /*e8c0*/  WARPSYNC.COLLECTIVE R144, `(.L_x_4060) ;  /* 0x0000000090087348 */ /* 0x000fea0003c00000 */
[----:B------:R0:W1:Y:S02]  /*e8d0*/  SHFL.BFLY P0, R150, R147, R146, R145 ;  /* 0x0c00009293967389 */ /* 0x0000640000000091 */
[----:B01----:R-:W-:Y:S05]  /*e8e0*/  ENDCOLLECTIVE ;  /* 0x000000000000791b */ /* 0x003fea0003800000 */
.L_x_4060:
        /* <DEDUP_REMOVED lines=8> */
.L_x_4061:
[----:B------:R-:W-:Y:S02]  /*e970*/  MOV R147, R149 ;  /* 0x0000009500937202 */ /* 0x000fe40000000f00 */
[----:B------:R-:W-:-:S05]  /*e980*/  MOV R144, R150 ;  /* 0x0000009600907202 */ /* 0x000fca0000000f00 */
[----:B------:R-:W-:Y:S01]  /*e990*/  FADD.FTZ R148, R148, R144 ;  /* 0x0000009094947221 */ /* 0x000fe20000010000 */
[----:B------:R-:W-:-:S07]  /*e9a0*/  MOV R144, 0xffffffff ;  /* 0xffffffff00907802 */ /* 0x000fce0000000f00 */
[----:B------:R-:W-:Y:S05]  /*e9b0*/  WARPSYNC.COLLECTIVE R144, `(.L_x_4062) ;  /* 0x0000000090087348 */ /* 0x000fea0003c00000 */
[----:B------:R0:W1:Y:S02]  /*e9c0*/  SHFL.BFLY P0, R150, R147, R146, R145 ;  /* 0x0c00009293967389 */ /* 0x0000640000000091 */
[----:B01----:R-:W-:Y:S05]  /*e9d0*/  ENDCOLLECTIVE ;  /* 0x000000000000791b */ /* 0x003fea0003800000 */
.L_x_4062:
        /* <DEDUP_REMOVED lines=8> */
.L_x_4063:
[----:B------:R-:W-:Y:S02]  /*ea60*/  MOV R147, R149 ;  /* 0x0000009500937202 */ /* 0x000fe40000000f00 */
[----:B------:R-:W-:-:S05]  /*ea70*/  MOV R144, R150 ;  /* 0x0000009600907202 */ /* 0x000fca0000000f00 */
[----:B------:R-:W-:Y:S01]  /*ea80*/  FADD.FTZ R148, R148, R144 ;  /* 0x0000009094947221 */ /* 0x000fe20000010000 */
[----:B------:R-:W-:-:S07]  /*ea90*/  MOV R144, 0xffffffff ;  /* 0xffffffff00907802 */ /* 0x000fce0000000f00 */
[----:B------:R-:W-:Y:S05]  /*eaa0*/  WARPSYNC.COLLECTIVE R144, `(.L_x_4064) ;  /* 0x0000000090087348 */ /* 0x000fea0003c00000 */
[----:B------:R0:W1:Y:S02]  /*eab0*/  SHFL.BFLY P0, R150, R147, R146, R145 ;  /* 0x0c00009293967389 */ /* 0x0000640000000091 */
[----:B01----:R-:W-:Y:S05]  /*eac0*/  ENDCOLLECTIVE ;  /* 0x000000000000791b */ /* 0x003fea0003800000 */
.L_x_4064:
        /* <DEDUP_REMOVED lines=8> */
.L_x_4065:
[----:B------:R-:W-:Y:S02]  /*eb50*/  MOV R147, R149 ;  /* 0x0000009500937202 */ /* 0x000fe40000000f00 */
[----:B------:R-:W-:-:S07]  /*eb60*/  MOV R151, R150 ;  /* 0x0000009600977202 */ /* 0x000fce0000000f00 */
[----:B------:R-:W-:Y:S05]  /*eb70*/  WARPSYNC.COLLECTIVE R144, `(.L_x_4066) ;  /* 0x0000000090087348 */ /* 0x000fea0003c00000 */
[----:B------:R0:W1:Y:S02]  /*eb80*/  SHFL.BFLY P0, R150, R147, R146, R145 ;  /* 0x0c00009293967389 */ /* 0x0000640000000091 */
[----:B01----:R-:W-:Y:S05]  /*eb90*/  ENDCOLLECTIVE ;  /* 0x000000000000791b */ /* 0x003fea0003800000 */
.L_x_4066:
[----:B------:R-:W-:Y:S01]  /*eba0*/  MOV R144, R150 ;  /* 0x0000009600907202 */ /* 0x000fe20000000f00 */
[----:B------:R-:W-:Y:S06]  /*ebb0*/  BRA `(.L_x_4067) ;  /* 0xffffff4c00b07947 */ /* 0x000fec000383ffff */
.L_x_4068:
        /* <DEDUP_REMOVED lines=12> */
.L_x_6098:


//--------------------- .text._ZN10layer_norm31ln_parallel_residual_bwd_kernelINS_13Kernel_traitsIf6__halffS2_fjLj1024ELj1ELj4ELj1ELj16ENS_18Kernel_traits_baseILj1024EfS2_fS2_fjLj128EEEEELb1ELb0ELb1EEEvNS_9BwdParamsE --------------------------
	.section	.text._ZN10layer_norm31ln_parallel_residual_bwd_kernelINS_13Kernel_traitsIf6__halffS2_fjLj1024ELj1ELj4ELj1ELj16ENS_18Kernel_traits_baseILj1024EfS2_fS2_fjLj128EEEEELb1ELb0ELb1EEEvNS_9BwdParamsE,"ax",@progbits
	.align	128
        .global         _ZN10layer_norm31ln_parallel_residual_bwd_kernelINS_13Kernel_traitsIf6__halffS2_fjLj1024ELj1ELj4ELj1ELj16ENS_18Kernel_traits_baseILj1024EfS2_fS2_fjLj128EEEEELb1ELb0ELb1EEEvNS_9BwdParamsE
        .type           _ZN10layer_norm31ln_parallel_residual_bwd_kernelINS_13Kernel_traitsIf6__halffS2_fjLj1024ELj1ELj4ELj1ELj16ENS_18Kernel_traits_baseILj1024EfS2_fS2_fjLj128EEEEELb1ELb0ELb1EEEvNS_9BwdParamsE,@function
        .size           _ZN10layer_norm31ln_parallel_residual_bwd_kernelINS_13Kernel_traitsIf6__halffS2_fjLj1024ELj1ELj4ELj1ELj16ENS_18Kernel_traits_baseILj1024EfS2_fS2_fjLj128EEEEELb1ELb0ELb1EEEvNS_9BwdParamsE,(.L_x_6099 - _ZN10layer_norm31ln_parallel_residual_bwd_kernelINS_13Kernel_traitsIf6__halffS2_fjLj1024ELj1ELj4ELj1ELj16ENS_18Kernel_traits_baseILj1024EfS2_fS2_fjLj128EEEEELb1ELb0ELb1EEEvNS_9BwdParamsE)
        .other          _ZN10layer_norm31ln_parallel_residual_bwd_kernelINS_13Kernel_traitsIf6__halffS2_fjLj1024ELj1ELj4ELj1ELj16ENS_18Kernel_traits_baseILj1024EfS2_fS2_fjLj128EEEEELb1ELb0ELb1EEEvNS_9BwdParamsE,@"STO_CUDA_ENTRY STV_DEFAULT"
_ZN10layer_norm31ln_parallel_residual_bwd_kernelINS_13Kernel_traitsIf6__halffS2_fjLj1024ELj1ELj4ELj1ELj16ENS_18Kernel_traits_baseILj1024EfS2_fS2_fjLj128EEEEELb1ELb0ELb1EEEvNS_9BwdParamsE:
.text._ZN10layer_norm31ln_parallel_residual_bwd_kernelINS_13Kernel_traitsIf6__halffS2_fjLj1024ELj1ELj4ELj1ELj16ENS_18Kernel_traits_baseILj1024EfS2_fS2_fjLj128EEEEELb1ELb0ELb1EEEvNS_9BwdParamsE:
        /* <DEDUP_REMOVED lines=209> */
[----:B------:R1:W5:Y:S01]  /*0d10*/  LDG.E.128 R24, desc[UR10][R8.64+0xc10] ;  /* 0x000c100a08187981 */ /* 0x000362000c1e1d00 */
[----:B------:R-:W-:Y:S02]  /*0d20*/  CS2R R238, SRZ ;  /* 0x0000000000ee7805 */ /* 0x000fe4000001ff00 */
[----:B01----:R-:W-:-:S07]  /*0d30*/  CS2R R8, SRZ ;  /* 0x0000000000087805 */ /* 0x003fce000001ff00 */
.L_x_4105:
        /* <DEDUP_REMOVED lines=8> */
[----:B------:R-:W3:Y:S04]  /*0dc0*/  LDL.LU R216, [R1+0x30] ;  /* 0x0000300001d87983 */ /* 0x000ee80000300800 */
[----:B------:R-:W3:Y:S01]  /*0dd0*/  LDL.LU R212, [R1+0x20] ;  /* 0x0000200001d47983 */ /* 0x000ee20000300800 */
[----:B------:R-:W2:Y:S03]  /*0de0*/  LDC.64 R186, c[0x0][0x430] ;  /* 0x00010c00ffba7b82 */ /* 0x000ea60000000a00 */
[----:B------:R-:W3:Y:S04]  /*0df0*/  LDL.LU R209, [R1+0x10] ;  /* 0x0000100001d17983 */ /* 0x000ee80000300800 */
[----:B------:R-:W3:Y:S01]  /*0e00*/  LDL.LU R208, [R1+0x14] ;  /* 0x0000140001d07983 */ /* 0x000ee20000300800 */
[----:B------:R-:W2:Y:S01]  /*0e10*/  LDC.64 R134, c[0x0][0x3c8] ;  /* 0x0000f200ff867b82 */ /* 0x000ea20000000a00 */
[----:B-1----:R-:W-:-:S02]  /*0e20*/  IMAD.WIDE R4, R2, 0x4, R4 ;  /* 0x0000000402047825 */ /* 0x002fc400078e0204 */
[----:B------:R-:W3:Y:S01]  /*0e30*/  LDL.LU R213, [R1+0x34] ;  /* 0x0000340001d57983 */ /* 0x000ee20000300800 */
[----:B0-----:R-:W-:-:S04]  /*0e40*/  LOP3.LUT R3, R3, 0x1f, RZ, 0xc0, !PT ;  /* 0x0000001f03037812 */ /* 0x001fc800078ec0ff */
[----:B------:R-:W0:Y:S01]  /*0e50*/  LDC.64 R214, c[0x0][0x428] ;  /* 0x00010a00ffd67b82 */ /* 0x000e220000000a00 */
[----:B------:R1:W3:Y:S01]  /*0e60*/  LDG.E R195, desc[UR10][R4.64] ;  /* 0x0000000a04c37981 */ /* 0x0002e2000c1e1900 */
[----:B------:R-:W-:-:S03]  /*0e70*/  LEA.HI.SX32 R194, R194, R3, 0x1d ;  /* 0x00000003c2c27211 */ /* 0x000fc600078feaff */
[----:B------:R-:W3:Y:S02]  /*0e80*/  LDL.LU R197, [R1+0x24] ;  /* 0x0000240001c57983 */ /* 0x000ee40000300800 */
[C---:B----4-:R-:W-:Y:S02]  /*0e90*/  IMAD.WIDE.U32 R140, R194.reuse, 0x20, R210 ;  /* 0x00000020c28c7825 */ /* 0x050fe400078e00d2 */
[----:B------:R-:W4:Y:S01]  /*0ea0*/  LDL.LU R218, [R1+0x38] ;  /* 0x0000380001da7983 */ /* 0x000f220000300800 */
[----:B------:R-:W-:Y:S01]  /*0eb0*/  ISETP.NE.U32.AND P0, PT, RZ, UR14, PT ;  /* 0x0000000eff007c0c */ /* 0x000fe2000bf05070 */
[----:B------:R-:W4:Y:S01]  /*0ec0*/  LDC.64 R206, c[0x0][0x438] ;  /* 0x00010e00ffce7b82 */ /* 0x000f220000000a00 */
[----:B--2---:R-:W-:Y:S01]  /*0ed0*/  IMAD.WIDE.U32 R132, R194, 0x10, R186 ;  /* 0x00000010c2847825 */ /* 0x004fe200078e00ba */
[----:B------:R-:W2:Y:S03]  /*0ee0*/  LDG.E.128 R176, desc[UR10][R140.64] ;  /* 0x0000000a8cb07981 */ /* 0x000ea6000c1e1d00 */
[----:B-1----:R-:W-:Y:S01]  /*0ef0*/  IMAD.WIDE R4, R2, 0x4, R134 ;  /* 0x0000000402047825 */ /* 0x002fe200078e0286 */
[----:B------:R-:W4:Y:S04]  /*0f00*/  LDL.LU R121, [R1+0x28] ;  /* 0x0000280001797983 */ /* 0x000f280000300800 */
[----:B------:R-:W4:Y:S01]  /*0f10*/  LDG.E.128 R132, desc[UR10][R132.64] ;  /* 0x0000000a84847981 */ /* 0x000f22000c1e1d00 */
[----:B0-----:R-:W-:-:S03]  /*0f20*/  IMAD.WIDE.U32 R136, R194, 0x10, R214 ;  /* 0x00000010c2887825 */ /* 0x001fc600078e00d6 */
[----:B------:R-:W4:Y:S04]  /*0f30*/  LDG.E R4, desc[UR10][R4.64] ;  /* 0x0000000a04047981 */ /* 0x000f28000c1e1900 */
[----:B---3--:R-:W3:Y:S04]  /*0f40*/  LDL.LU R120, [R1+0x18] ;  /* 0x0000180001787983 */ /* 0x008ee80000300800 */
[----:B------:R-:W3:Y:S01]  /*0f50*/  LDG.E.128 R136, desc[UR10][R136.64] ;  /* 0x0000000a88887981 */ /* 0x000ee2000c1e1d00 */
[----:B------:R-:W-:-:S03]  /*0f60*/  ISETP.NE.AND P3, PT, RZ, UR7, PT ;  /* 0x00000007ff007c0c */ /* 0x000fc6000bf65270 */
[----:B------:R-:W3:Y:S01]  /*0f70*/  LDG.E.128 R140, desc[UR10][R140.64+0x10] ;  /* 0x0000100a8c8c7981 */ /* 0x000ee2000c1e1d00 */
[----:B------:R-:W-:-:S05]  /*0f80*/  FSEL R195, R195, RZ, !P3 ;  /* 0x000000ffc3c37208 */ /* 0x000fca0005800000 */
[----:B--2---:R-:W-:Y:S01]  /*0f90*/  FADD.FTZ R0, -R195, R176 ;  /* 0x000000b0c3007221 */ /* 0x004fe20000010100 */
[----:B----4-:R-:W-:-:S03]  /*0fa0*/  HADD2.F32 R176, -RZ, R132.H0_H0 ;  /* 0x20000084ffb07230 */ /* 0x010fc60000004100 */
[----:B------:R-:W-:Y:S02]  /*0fb0*/  FMUL.FTZ R0, R4, R0 ;  /* 0x0000000004007220 */ /* 0x000fe40000410000 */
[----:B------:R-:W-:Y:S02]  /*0fc0*/  FADD.FTZ R216, R176, R216 ;  /* 0x000000d8b0d87221 */ /* 0x000fe40000010000 */
[----:B------:R-:W-:Y:S01]  /*0fd0*/  FFMA.FTZ R212, R0, R176, R212 ;  /* 0x000000b000d47223 */ /* 0x000fe200000100d4 */
[----:B---3--:R-:W-:Y:S02]  /*0fe0*/  HADD2.F32 R196, -RZ, R136.H0_H0 ;  /* 0x20000088ffc47230 */ /* 0x008fe40000004100 */
[----:B------:R-:W-:Y:S03]  /*0ff0*/  STL [R1+0x30], R216 ;  /* 0x000030d801007387 */ /* 0x000fe60000100800 */
[----:B------:R-:W-:Y:S01]  /*1000*/  FADD.FTZ R209, R196, R209 ;  /* 0x000000d1c4d17221 */ /* 0x000fe20000010000 */
[----:B------:R-:W-:Y:S04]  /*1010*/  STL [R1+0x20], R212 ;  /* 0x000020d401007387 */ /* 0x000fe80000100800 */
[----:B------:R0:W-:Y:S01]  /*1020*/  STL [R1+0x10], R209 ;  /* 0x000010d101007387 */ /* 0x0001e20000100800 */
[----:B------:R-:W-:-:S02]  /*1030*/  HADD2.F32 R132, -RZ, R132.H1_H1 ;  /* 0x30000084ff847230 */ /* 0x000fc40000004100 */
[----:B------:R-:W-:Y:S01]  /*1040*/  FADD.FTZ R177, -R195, R177 ;  /* 0x000000b1c3b17221 */ /* 0x000fe20000010100 */
[----:B-----5:R-:W-:Y:S01]  /*1050*/  FMUL.FTZ R176, R52, R176 ;  /* 0x000000b034b07220 */ /* 0x020fe20000410000 */
[-C--:B------:R-:W-:Y:S01]  /*1060*/  FFMA.FTZ R238, R0, R196.reuse, R238 ;  /* 0x000000c400ee7223 */ /* 0x080fe200000100ee */
[----:B------:R-:W2:Y:S01]  /*1070*/  LDL.LU R217, [R1+0x1c] ;  /* 0x00001c0001d97983 */ /* 0x000ea20000300800 */
[----:B0-----:R-:W-:Y:S02]  /*1080*/  HADD2.F32 R209, -RZ, R136.H1_H1 ;  /* 0x30000088ffd17230 */ /* 0x001fe40000004100 */
[----:B------:R-:W-:Y:S01]  /*1090*/  FFMA.FTZ R196, R84, R196, R176 ;  /* 0x000000c454c47223 */ /* 0x000fe200000100b0 */
[----:B------:R-:W-:Y:S02]  /*10a0*/  FMUL.FTZ R136, R4, R177 ;  /* 0x000000b104887220 */ /* 0x000fe40000410000 */
[----:B------:R-:W-:Y:S01]  /*10b0*/  FADD.FTZ R208, R209, R208 ;  /* 0x000000d0d1d07221 */ /* 0x000fe20000010000 */
[----:B------:R-:W-:Y:S01]  /*10c0*/  FADD.FTZ R213, R132, R213 ;  /* 0x000000d584d57221 */ /* 0x000fe20000010000 */
[----:B------:R-:W-:Y:S01]  /*10d0*/  FMUL.FTZ R176, R53, R132 ;  /* 0x0000008435b07220 */ /* 0x000fe20000410000 */
[----:B------:R-:W-:-:S02]  /*10e0*/  FADD.FTZ R178, -R195, R178 ;  /* 0x000000b2c3b27221 */ /* 0x000fc40000010100 */
[----:B------:R0:W-:Y:S01]  /*10f0*/  STL [R1+0x14], R208 ;  /* 0x000014d001007387 */ /* 0x0001e20000100800 */
[CC--:B------:R-:W-:Y:S01]  /*1100*/  FFMA.FTZ R239, R136.reuse, R209.reuse, R239 ;  /* 0x000000d188ef7223 */ /* 0x0c0fe200000100ef */
[----:B------:R-:W-:Y:S02]  /*1110*/  FFMA.FTZ R209, R85, R209, R176 ;  /* 0x000000d155d17223 */ /* 0x000fe400000100b0 */
[----:B------:R-:W3:Y:S01]  /*1120*/  LDL.LU R216, [R1+0x3c] ;  /* 0x00003c0001d87983 */ /* 0x000ee20000300800 */
[----:B------:R-:W-:Y:S02]  /*1130*/  HADD2.F32 R176, -RZ, R133.H0_H0 ;  /* 0x20000085ffb07230 */ /* 0x000fe40000004100 */
[----:B------:R-:W-:Y:S01]  /*1140*/  FFMA.FTZ R197, R136, R132, R197 ;  /* 0x0000008488c57223 */ /* 0x000fe200000100c5 */
[----:B------:R1:W-:Y:S01]  /*1150*/  STL [R1+0x34], R213 ;  /* 0x000034d501007387 */ /* 0x0003e20000100800 */
[----:B0-----:R-:W-:Y:S01]  /*1160*/  FMUL.FTZ R208, R4, R178 ;  /* 0x000000b204d07220 */ /* 0x001fe20000410000 */
[----:B------:R-:W-:-:S02]  /*1170*/  FADD.FTZ R218, R176, R218 ;  /* 0x000000dab0da7221 */ /* 0x000fc40000010000 */
[----:B-1----:R-:W4:Y:S01]  /*1180*/  LDL.LU R213, [R1+0x2c] ;  /* 0x00002c0001d57983 */ /* 0x002f220000300800 */
[----:B------:R-:W-:-:S03]  /*1190*/  FFMA.FTZ R121, R208, R176, R121 ;  /* 0x000000b0d0797223 */ /* 0x000fc60000010079 */
[----:B------:R0:W-:Y:S04]  /*11a0*/  STL [R1+0x24], R197 ;  /* 0x000024c501007387 */ /* 0x0001e80000100800 */
[----:B------:R1:W-:Y:S01]  /*11b0*/  STL [R1+0x38], R218 ;  /* 0x000038da01007387 */ /* 0x0003e20000100800 */
[----:B0-----:R-:W-:-:S03]  /*11c0*/  HADD2.F32 R197, -RZ, R137.H0_H0 ;  /* 0x20000089ffc57230 */ /* 0x001fc60000004100 */
[----:B------:R0:W-:Y:S02]  /*11d0*/  STL [R1+0x28], R121 ;  /* 0x0000287901007387 */ /* 0x0001e40000100800 */
[----:B------:R-:W-:Y:S02]  /*11e0*/  FADD.FTZ R120, R197, R120 ;  /* 0x00000078c5787221 */ /* 0x000fe40000010000 */
[----:B------:R-:W4:Y:S04]  /*11f0*/  LDL.LU R221, [R1+0x40] ;  /* 0x0000400001dd7983 */ /* 0x000f280000300800 */
[----:B------:R-:W4:Y:S04]  /*1200*/  LDL.LU R220, [R1+0x60] ;  /* 0x0000600001dc7983 */ /* 0x000f280000300800 */
[----:B-1----:R-:W4:Y:S04]  /*1210*/  LDL.LU R218, [R1+0x50] ;  /* 0x0000500001da7983 */ /* 0x002f280000300800 */
[----:B------:R1:W-:Y:S04]  /*1220*/  STL [R1+0x18], R120 ;  /* 0x0000187801007387 */ /* 0x0003e80000100800 */
[----:B0-----:R-:W4:Y:S04]  /*1230*/  LDL.LU R121, [R1+0x44] ;  /* 0x0000440001797983 */ /* 0x001f280000300800 */
[----:B------:R-:W4:Y:S04]  /*1240*/  LDL.LU R219, [R1+0x64] ;  /* 0x0000640001db7983 */ /* 0x000f280000300800 */
[----:B-1----:R-:W4:Y:S01]  /*1250*/  LDL.LU R120, [R1+0x54] ;  /* 0x0000540001787983 */ /* 0x002f220000300800 */
[----:B------:R-:W-:-:S13]  /*1260*/  ISETP.NE.AND.EX P0, PT, RZ, UR15, PT, P0 ;  /* 0x0000000fff007c0c */ /* 0x000fda000bf05300 */
[----:B------:R-:W0:Y:S01]  /*1270*/  @P0 LDC.64 R184, c[0x0][0x3b8] ;  /* 0x0000ee00ffb80b82 */ /* 0x000e220000000a00 */
[----:B------:R-:W-:Y:S01]  /*1280*/  HADD2.F32 R137, -RZ, R137.H1_H1 ;  /* 0x30000089ff897230 */ /* 0x000fe20000004100 */
[C---:B------:R-:W-:Y:S01]  /*1290*/  IADD3 R6, PT, PT, R194.reuse, 0x60, RZ ;  /* 0x00000060c2067810 */ /* 0x040fe20007ffe0ff */
[----:B------:R-:W-:Y:S01]  /*12a0*/  FADD.FTZ R212, -R195, R179 ;  /* 0x000000b3c3d47221 */ /* 0x000fe20000010100 */
[----:B------:R-:W-:Y:S01]  /*12b0*/  HADD2.F32 R133, -RZ, R133.H1_H1 ;  /* 0x30000085ff857230 */ /* 0x000fe20000004100 */
[----:B------:R-:W-:Y:S02]  /*12c0*/  IADD3 R3, PT, PT, R194, 0x20, RZ ;  /* 0x00000020c2037810 */ /* 0x000fe40007ffe0ff */
[----:B------:R-:W-:Y:S01]  /*12d0*/  FMUL.FTZ R212, R4, R212 ;  /* 0x000000d404d47220 */ /* 0x000fe20000410000 */
[----:B------:R-:W-:Y:S01]  /*12e0*/  IADD3 R5, PT, PT, R194, 0x40, RZ ;  /* 0x00000040c2057810 */ /* 0x000fe20007ffe0ff */
[----:B------:R-:W-:Y:S01]  /*12f0*/  FMUL.FTZ R132, R54, R176 ;  /* 0x000000b036847220 */ /* 0x000fe20000410000 */
[----:B------:R-:W-:Y:S01]  /*1300*/  FFMA.FTZ R240, R208, R197, R240 ;  /* 0x000000c5d0f07223 */ /* 0x000fe200000100f0 */
[----:B------:R-:W-:-:S04]  /*1310*/  IMAD.WIDE.U32 R152, R3, 0x10, R214 ;  /* 0x0000001003987825 */ /* 0x000fc800078e00d6 */
[----:B------:R-:W-:Y:S01]  /*1320*/  FADD.FTZ R141, -R195, R141 ;  /* 0x0000008dc38d7221 */ /* 0x000fe20000010100 */
[----:B------:R-:W-:Y:S01]  /*1330*/  FFMA.FTZ R197, R86, R197, R132 ;  /* 0x000000c556c57223 */ /* 0x000fe20000010084 */
[----:B------:R-:W-:Y:S01]  /*1340*/  FMUL.FTZ R132, R55, R133 ;  /* 0x0000008537847220 */ /* 0x000fe20000410000 */
[----:B------:R-:W-:Y:S01]  /*1350*/  IMAD.WIDE.U32 R168, R5, 0x10, R214 ;  /* 0x0000001005a87825 */ /* 0x000fe200078e00d6 */
[----:B------:R-:W1:Y:S03]  /*1360*/  @P0 LDC.64 R180, c[0x0][0x3b8] ;  /* 0x0000ee00ffb40b82 */ /* 0x000e660000000a00 */
[----:B0-----:R-:W-:-:S04]  /*1370*/  @P0 IMAD.WIDE.U32 R184, R6, 0x8, R184 ;  /* 0x0000000806b80825 */ /* 0x001fc800078e00b8 */
[----:B------:R-:W-:Y:S01]  /*1380*/  FFMA.FTZ R241, R212, R137, R241 ;  /* 0x00000089d4f17223 */ /* 0x000fe200000100f1 */
[----:B------:R-:W-:Y:S01]  /*1390*/  ISETP.NE.U32.AND P2, PT, R206, RZ, PT ;  /* 0x000000ffce00720c */ /* 0x000fe20003f45070 */
[----:B------:R-:W-:Y:S01]  /*13a0*/  FADD.FTZ R143, -R195, R143 ;  /* 0x0000008fc38f7221 */ /* 0x000fe20000010100 */
[C---:B------:R-:W-:Y:S01]  /*13b0*/  IMAD.WIDE.U32 R156, R3.reuse, 0x20, R210 ;  /* 0x00000020039c7825 */ /* 0x040fe200078e00d2 */
[----:B------:R0:W5:Y:S01]  /*13c0*/  @P0 LDG.E.64 R198, desc[UR10][R184.64] ;  /* 0x0000000ab8c60981 */ /* 0x000162000c1e1b00 */
[----:B------:R-:W1:Y:S02]  /*13d0*/  @P0 LDC.64 R174, c[0x0][0x3b8] ;  /* 0x0000ee00ffae0b82 */ /* 0x000e640000000a00 */
[----:B------:R-:W-:Y:S01]  /*13e0*/  IMAD.WIDE.U32 R148, R3, 0x10, R186 ;  /* 0x0000001003947825 */ /* 0x000fe200078e00ba */
[----:B------:R-:W4:Y:S03]  /*13f0*/  LDG.E.128 R144, desc[UR10][R156.64] ;  /* 0x0000000a9c907981 */ /* 0x000f26000c1e1d00 */
[----:B------:R-:W-:Y:S01]  /*1400*/  FMUL.FTZ R141, R4, R141 ;  /* 0x0000008d048d7220 */ /* 0x000fe20000410000 */
[----:B------:R-:W4:Y:S01]  /*1410*/  LDG.E.128 R152, desc[UR10][R152.64] ;  /* 0x0000000a98987981 */ /* 0x000f22000c1e1d00 */
[----:B------:R-:W1:Y:S01]  /*1420*/  @P0 LDC.64 R182, c[0x0][0x3b8] ;  /* 0x0000ee00ffb60b82 */ /* 0x000e620000000a00 */
[----:B0-----:R-:W-:-:S02]  /*1430*/  IMAD.WIDE.U32 R184, R6, 0x10, R214 ;  /* 0x0000001006b87825 */ /* 0x001fc400078e00d6 */
[----:B------:R-:W4:Y:S02]  /*1440*/  LDG.E.128 R148, desc[UR10][R148.64] ;  /* 0x0000000a94947981 */ /* 0x000f24000c1e1d00 */
[----:B--2---:R-:W-:Y:S01]  /*1450*/  FADD.FTZ R217, R137, R217 ;  /* 0x000000d989d97221 */ /* 0x004fe20000010000 */
[----:B---3--:R-:W-:-:S04]  /*1460*/  FADD.FTZ R216, R133, R216 ;  /* 0x000000d885d87221 */ /* 0x008fc80000010000 */
[----:B------:R0:W-:Y:S01]  /*1470*/  STL [R1+0x1c], R217 ;  /* 0x00001cd901007387 */ /* 0x0001e20000100800 */
[----:B------:R-:W-:Y:S01]  /*1480*/  FFMA.FTZ R137, R87, R137, R132 ;  /* 0x0000008957897223 */ /* 0x000fe20000010084 */
[----:B------:R-:W-:Y:S02]  /*1490*/  HADD2.F32 R132, -RZ, R134.H0_H0 ;  /* 0x20000086ff847230 */ /* 0x000fe40000004100 */
[----:B----4-:R-:W-:Y:S01]  /*14a0*/  FFMA.FTZ R213, R212, R133, R213 ;  /* 0x00000085d4d57223 */ /* 0x010fe200000100d5 */
[----:B0-----:R-:W2:Y:S04]  /*14b0*/  LDL.LU R217, [R1+0x48] ;  /* 0x0000480001d97983 */ /* 0x001ea80000300800 */
[----:B------:R0:W-:Y:S01]  /*14c0*/  STL [R1+0x3c], R216 ;  /* 0x00003cd801007387 */ /* 0x0001e20000100800 */
[----:B------:R-:W-:Y:S01]  /*14d0*/  ISETP.NE.AND.EX P2, PT, R207, RZ, PT, P2 ;  /* 0x000000ffcf00720c */ /* 0x000fe20003f45320 */
[----:B-1----:R-:W-:-:S02]  /*14e0*/  @P0 IMAD.WIDE.U32 R180, R5, 0x8, R180 ;  /* 0x0000000805b40825 */ /* 0x002fc400078e00b4 */
[----:B------:R-:W3:Y:S02]  /*14f0*/  LDG.E.128 R156, desc[UR10][R156.64+0x10] ;  /* 0x0000100a9c9c7981 */ /* 0x000ee4000c1e1d00 */
[----:B------:R-:W-:Y:S02]  /*1500*/  HADD2.F32 R134, -RZ, R134.H1_H1 ;  /* 0x30000086ff867230 */ /* 0x000fe40000004100 */
[----:B------:R1:W5:Y:S04]  /*1510*/  @P0 LDG.E.64 R200, desc[UR10][R180.64] ;  /* 0x0000000ab4c80981 */ /* 0x000368000c1e1b00 */
[----:B0-----:R-:W4:Y:S04]  /*1520*/  LDL.LU R216, [R1+0x68] ;  /* 0x0000680001d87983 */ /* 0x001f280000300800 */
[----:B------:R-:W3:Y:S01]  /*1530*/  LDL.LU R215, [R1+0x58] ;  /* 0x0000580001d77983 */ /* 0x000ee20000300800 */
[----:B-1----:R-:W0:Y:S03]  /*1540*/  @P2 LDC.64 R180, c[0x0][0x438] ;  /* 0x00010e00ffb42b82 */ /* 0x002e260000000a00 */
[----:B------:R1:W-:Y:S01]  /*1550*/  STL [R1+0x2c], R213 ;  /* 0x00002cd501007387 */ /* 0x0003e20000100800 */
[----:B------:R-:W-:Y:S01]  /*1560*/  FADD.FTZ R220, R132, R220 ;  /* 0x000000dc84dc7221 */ /* 0x000fe20000010000 */
[----:B------:R-:W-:-:S02]  /*1570*/  IMAD.WIDE.U32 R172, R5, 0x20, R210 ;  /* 0x0000002005ac7825 */ /* 0x000fc400078e00d2 */
[----:B------:R-:W3:Y:S02]  /*1580*/  LDG.E.128 R168, desc[UR10][R168.64] ;  /* 0x0000000aa8a87981 */ /* 0x000ee4000c1e1d00 */
[----:B-1----:R-:W-:Y:S01]  /*1590*/  FADD.FTZ R213, -R195, R140 ;  /* 0x0000008cc3d57221 */ /* 0x002fe20000010100 */
[--C-:B------:R-:W-:Y:S02]  /*15a0*/  HADD2.F32 R140, -RZ, R138.reuse.H0_H0 ;  /* 0x2000008aff8c7230 */ /* 0x100fe40000004100 */
[----:B------:R-:W-:Y:S01]  /*15b0*/  FMUL.FTZ R133, R48, R132 ;  /* 0x0000008430857220 */ /* 0x000fe20000410000 */
[----:B------:R-:W-:Y:S02]  /*15c0*/  HADD2.F32 R138, -RZ, R138.H1_H1 ;  /* 0x3000008aff8a7230 */ /* 0x000fe40000004100 */
[----:B------:R-:W-:Y:S01]  /*15d0*/  FMUL.FTZ R213, R4, R213 ;  /* 0x000000d504d57220 */ /* 0x000fe20000410000 */
[----:B------:R-:W-:Y:S01]  /*15e0*/  FADD.FTZ R219, R134, R219 ;  /* 0x000000db86db7221 */ /* 0x000fe20000010000 */
[----:B------:R-:W-:Y:S01]  /*15f0*/  FADD.FTZ R221, R140, R221 ;  /* 0x000000dd8cdd7221 */ /* 0x000fe20000010000 */
[----:B------:R-:W-:Y:S01]  /*1600*/  FFMA.FTZ R120, R141, R134, R120 ;  /* 0x000000868d787223 */ /* 0x000fe20000010078 */
[----:B------:R-:W-:-:S03]  /*1610*/  FFMA.FTZ R218, R213, R132, R218 ;  /* 0x00000084d5da7223 */ /* 0x000fc600000100da */
[----:B------:R-:W-:Y:S01]  /*1620*/  STL [R1+0x40], R221 ;  /* 0x000040dd01007387 */ /* 0x000fe20000100800 */
[----:B------:R-:W-:-:S03]  /*1630*/  FADD.FTZ R121, R138, R121 ;  /* 0x000000798a797221 */ /* 0x000fc60000010000 */
[----:B------:R1:W-:Y:S01]  /*1640*/  STL [R1+0x60], R220 ;  /* 0x000060dc01007387 */ /* 0x0003e20000100800 */
[----:B0-----:R-:W-:-:S04]  /*1650*/  @P2 IMAD.WIDE.U32 R180, R5, 0x20, R180 ;  /* 0x0000002005b42825 */ /* 0x001fc800078e00b4 */
[----:B------:R-:W-:Y:S01]  /*1660*/  FADD.FTZ R214, -R195, R142 ;  /* 0x0000008ec3d67221 */ /* 0x000fe20000010100 */
[----:B------:R-:W3:Y:S04]  /*1670*/  LDG.E.128 R160, desc[UR10][R172.64] ;  /* 0x0000000aaca07981 */ /* 0x000ee8000c1e1d00 */
[----:B------:R-:W5:Y:S04]  /*1680*/  @P2 LDG.E.128 R104, desc[UR10][R180.64] ;  /* 0x0000000ab4682981 */ /* 0x000f68000c1e1d00 */
[----:B-1----:R-:W3:Y:S04]  /*1690*/  LDL.LU R220, [R1+0x4c] ;  /* 0x00004c0001dc7983 */ /* 0x002ee80000300800 */
[----:B------:R0:W-:Y:S04]  /*16a0*/  STL [R1+0x50], R218 ;  /* 0x000050da01007387 */ /* 0x0001e80000100800 */
[----:B------:R1:W5:Y:S04]  /*16b0*/  @P2 LDG.E.128 R108, desc[UR10][R180.64+0x10] ;  /* 0x0000100ab46c2981 */ /* 0x000368000c1e1d00 */
[----:B0-----:R-:W3:Y:S04]  /*16c0*/  LDL.LU R218, [R1+0x6c] ;  /* 0x00006c0001da7983 */ /* 0x001ee80000300800 */
[----:B------:R0:W-:Y:S01]  /*16d0*/  STL [R1+0x44], R121 ;  /* 0x0000447901007387 */ /* 0x0001e20000100800 */
[----:B-1----:R-:W1:Y:S03]  /*16e0*/  @P2 LDC.64 R180, c[0x0][0x438] ;  /* 0x00010e00ffb42b82 */ /* 0x002e660000000a00 */
[----:B0-----:R-:W3:Y:S04]  /*16f0*/  LDL.LU R121, [R1+0x5c] ;  /* 0x00005c0001797983 */ /* 0x001ee80000300800 */
[----:B------:R-:W3:Y:S04]  /*1700*/  LDL.LU R221, [R1+0x90] ;  /* 0x0000900001dd7983 */ /* 0x000ee80000300800 */
[----:B------:R0:W-:Y:S04]  /*1710*/  STL [R1+0x64], R219 ;  /* 0x000064db01007387 */ /* 0x0001e80000100800 */
[----:B0-----:R-:W3:Y:S04]  /*1720*/  LDL.LU R219, [R1+0x80] ;  /* 0x0000800001db7983 */ /* 0x001ee80000300800 */
[----:B------:R0:W-:Y:S04]  /*1730*/  STL [R1+0x54], R120 ;  /* 0x0000547801007387 */ /* 0x0001e80000100800 */
[----:B0-----:R-:W3:Y:S01]  /*1740*/  LDL.LU R120, [R1+0x70] ;  /* 0x0000700001787983 */ /* 0x001ee20000300800 */
[----:B------:R-:W-:Y:S01]  /*1750*/  FMUL.FTZ R132, R49, R134 ;  /* 0x0000008631847220 */ /* 0x000fe20000410000 */
[----:B------:R-:W-:-:S02]  /*1760*/  HADD2.F32 R142, -RZ, R139.H0_H0 ;  /* 0x2000008bff8e7230 */ /* 0x000fc40000004100 */
[-C--:B------:R-:W-:Y:S01]  /*1770*/  FFMA.FTZ R244, R141, R138.reuse, R244 ;  /* 0x0000008a8df47223 */ /* 0x080fe200000100f4 */
[----:B------:R-:W-:Y:S01]  /*1780*/  FFMA.FTZ R138, R81, R138, R132 ;  /* 0x0000008a518a7223 */ /* 0x000fe20000010084 */
[----:B------:R-:W-:Y:S02]  /*1790*/  HADD2.F32 R132, -RZ, R135.H0_H0 ;  /* 0x20000087ff847230 */ /* 0x000fe40000004100 */
[----:B------:R-:W-:Y:S01]  /*17a0*/  FMUL.FTZ R214, R4, R214 ;  /* 0x000000d604d67220 */ /* 0x000fe20000410000 */
[----:B------:R-:W-:Y:S02]  /*17b0*/  HADD2.F32 R139, -RZ, R139.H1_H1 ;  /* 0x3000008bff8b7230 */ /* 0x000fe40000004100 */
[-C--:B------:R-:W-:Y:S01]  /*17c0*/  FFMA.FTZ R243, R213, R140.reuse, R243 ;  /* 0x0000008cd5f37223 */ /* 0x080fe200000100f3 */
[----:B------:R-:W-:Y:S01]  /*17d0*/  FFMA.FTZ R140, R80, R140, R133 ;  /* 0x0000008c508c7223 */ /* 0x000fe20000010085 */
[----:B-1----:R-:W-:-:S04]  /*17e0*/  @P2 IMAD.WIDE.U32 R176, R6, 0x20, R180 ;  /* 0x0000002006b02825 */ /* 0x002fc800078e00b4 */
[----:B------:R-:W-:Y:S01]  /*17f0*/  FMUL.FTZ R133, R50, R132 ;  /* 0x0000008432857220 */ /* 0x000fe20000410000 */
[----:B------:R-:W-:-:S04]  /*1800*/  IMAD.WIDE.U32 R210, R6, 0x20, R210 ;  /* 0x0000002006d27825 */ /* 0x000fc800078e00d2 */
[----:B------:R-:W-:Y:S01]  /*1810*/  FFMA.FTZ R245, R214, R142, R245 ;  /* 0x0000008ed6f57223 */ /* 0x000fe200000100f5 */
[----:B------:R-:W5:Y:S04]  /*1820*/  @P2 LDG.E.128 R112, desc[UR10][R176.64] ;  /* 0x0000000ab0702981 */ /* 0x000f68000c1e1d00 */
[----:B------:R-:W5:Y:S04]  /*1830*/  @P2 LDG.E.128 R116, desc[UR10][R176.64+0x10] ;  /* 0x0000100ab0742981 */ /* 0x000f68000c1e1d00 */
[----:B------:R-:W3:Y:S01]  /*1840*/  LDG.E.128 R176, desc[UR10][R210.64] ;  /* 0x0000000ad2b07981 */ /* 0x000ee2000c1e1d00 */
[----:B--2---:R-:W-:-:S05]  /*1850*/  FADD.FTZ R217, R142, R217 ;  /* 0x000000d98ed97221 */ /* 0x004fca0000010000 */
[----:B------:R0:W-:Y:S04]  /*1860*/  STL [R1+0x48], R217 ;  /* 0x000048d901007387 */ /* 0x0001e80000100800 */
[----:B------:R-:W2:Y:S04]  /*1870*/  LDL.LU R223, [R1+0x74] ;  /* 0x0000740001df7983 */ /* 0x000ea80000300800 */
[----:B------:R-:W2:Y:S01]  /*1880*/  LDL.LU R222, [R1+0x94] ;  /* 0x0000940001de7983 */ /* 0x000ea20000300800 */
[----:B----4-:R-:W-:Y:S01]  /*1890*/  FADD.FTZ R216, R132, R216 ;  /* 0x000000d884d87221 */ /* 0x010fe20000010000 */
[----:B---3--:R-:W-:-:S04]  /*18a0*/  FFMA.FTZ R215, R214, R132, R215 ;  /* 0x00000084d6d77223 */ /* 0x008fc800000100d7 */
[----:B------:R1:W-:Y:S04]  /*18b0*/  STL [R1+0x68], R216 ;  /* 0x000068d801007387 */ /* 0x0003e80000100800 */
[----:B0-----:R-:W3:Y:S04]  /*18c0*/  LDL.LU R217, [R1+0x84] ;  /* 0x0000840001d97983 */ /* 0x001ee80000300800 */
[----:B------:R0:W-:Y:S01]  /*18d0*/  STL [R1+0x58], R215 ;  /* 0x000058d701007387 */ /* 0x0001e20000100800 */
[----:B-1----:R-:W-:Y:S02]  /*18e0*/  HADD2.F32 R216, -RZ, R135.H1_H1 ;  /* 0x30000087ffd87230 */ /* 0x002fe40000004100 */
[----:B------:R-:W-:-:S02]  /*18f0*/  FFMA.FTZ R142, R82, R142, R133 ;  /* 0x0000008e528e7223 */ /* 0x000fc40000010085 */
[----:B------:R1:W4:Y:S01]  /*1900*/  LDG.E.128 R132, desc[UR10][R210.64+0x10] ;  /* 0x0000100ad2847981 */ /* 0x000322000c1e1d00 */
[C---:B0-----:R-:W-:Y:S01]  /*1910*/  FMUL.FTZ R215, R4.reuse, R143 ;  /* 0x0000008f04d77220 */ /* 0x041fe20000410000 */
[----:B------:R-:W-:Y:S01]  /*1920*/  FADD.FTZ R143, -R195, R144 ;  /* 0x00000090c38f7221 */ /* 0x000fe20000010100 */
[----:B------:R-:W-:Y:S02]  /*1930*/  HADD2.F32 R144, -RZ, R148.H0_H0 ;  /* 0x20000094ff907230 */ /* 0x000fe40000004100 */
[----:B-1----:R-:W-:Y:S01]  /*1940*/  FMUL.FTZ R211, R51, R216 ;  /* 0x000000d833d37220 */ /* 0x002fe20000410000 */
[----:B------:R-:W-:Y:S01]  /*1950*/  FFMA.FTZ R246, R215, R139, R246 ;  /* 0x0000008bd7f67223 */ /* 0x000fe200000100f6 */
[----:B------:R-:W-:Y:S02]  /*1960*/  FMUL.FTZ R143, R4, R143 ;  /* 0x0000008f048f7220 */ /* 0x000fe40000410000 */
[----:B------:R-:W-:Y:S01]  /*1970*/  FFMA.FTZ R211, R83, R139, R211 ;  /* 0x0000008b53d37223 */ /* 0x000fe200000100d3 */
[----:B------:R-:W-:-:S05]  /*1980*/  FADD.FTZ R220, R139, R220 ;  /* 0x000000dc8bdc7221 */ /* 0x000fca0000010000 */
[----:B------:R0:W-:Y:S01]  /*1990*/  STL [R1+0x4c], R220 ;  /* 0x00004cdc01007387 */ /* 0x0001e20000100800 */
[----:B------:R-:W-:-:S03]  /*19a0*/  FADD.FTZ R218, R216, R218 ;  /* 0x000000dad8da7221 */ /* 0x000fc60000010000 */
[----:B0-----:R-:W4:Y:S04]  /*19b0*/  LDL.LU R220, [R1+0x98] ;  /* 0x0000980001dc7983 */ /* 0x001f280000300800 */
[----:B------:R0:W-:Y:S01]  /*19c0*/  STL [R1+0x6c], R218 ;  /* 0x00006cda01007387 */ /* 0x0001e20000100800 */
[----:B------:R-:W-:-:S03]  /*19d0*/  FFMA.FTZ R121, R215, R216, R121 ;  /* 0x000000d8d7797223 */ /* 0x000fc60000010079 */
[----:B0-----:R-:W4:Y:S01]  /*19e0*/  LDL.LU R218, [R1+0x88] ;  /* 0x0000880001da7983 */ /* 0x001f220000300800 */
[----:B------:R-:W-:-:S03]  /*19f0*/  FADD.FTZ R221, R144, R221 ;  /* 0x000000dd90dd7221 */ /* 0x000fc60000010000 */
[----:B------:R0:W-:Y:S01]  /*1a00*/  STL [R1+0x5c], R121 ;  /* 0x00005c7901007387 */ /* 0x0001e20000100800 */
[----:B------:R-:W-:-:S03]  /*1a10*/  HADD2.F32 R139, -RZ, R152.H0_H0 ;  /* 0x20000098ff8b7230 */ /* 0x000fc60000004100 */
[----:B0-----:R-:W4:Y:S04]  /*1a20*/  LDL.LU R121, [R1+0x78] ;  /* 0x0000780001797983 */ /* 0x001f280000300800 */
[----:B------:R0:W-:Y:S01]  /*1a30*/  STL [R1+0x90], R221 ;  /* 0x000090dd01007387 */ /* 0x0001e20000100800 */
[----:B------:R-:W-:-:S03]  /*1a40*/  FFMA.FTZ R219, R143, R144, R219 ;  /* 0x000000908fdb7223 */ /* 0x000fc600000100db */
[----:B0-----:R-:W4:Y:S01]  /*1a50*/  LDL.LU R221, [R1+0x9c] ;  /* 0x00009c0001dd7983 */ /* 0x001f220000300800 */
[----:B------:R-:W-:-:S03]  /*1a60*/  FADD.FTZ R120, R139, R120 ;  /* 0x000000788b787221 */ /* 0x000fc60000010000 */
[----:B------:R0:W-:Y:S04]  /*1a70*/  STL [R1+0x80], R219 ;  /* 0x000080db01007387 */ /* 0x0001e80000100800 */
[----:B0-----:R-:W4:Y:S04]  /*1a80*/  LDL.LU R219, [R1+0x8c] ;  /* 0x00008c0001db7983 */ /* 0x001f280000300800 */
[----:B------:R0:W-:Y:S04]  /*1a90*/  STL [R1+0x70], R120 ;  /* 0x0000707801007387 */ /* 0x0001e80000100800 */
[----:B0-----:R-:W4:Y:S01]  /*1aa0*/  LDL.LU R120, [R1+0x7c] ;  /* 0x00007c0001787983 */ /* 0x001f220000300800 */
[----:B------:R-:W-:Y:S01]  /*1ab0*/  FADD.FTZ R145, -R195, R145 ;  /* 0x00000091c3917221 */ /* 0x000fe20000010100 */
[----:B------:R-:W-:-:S02]  /*1ac0*/  HADD2.F32 R152, -RZ, R152.H1_H1 ;  /* 0x30000098ff987230 */ /* 0x000fc40000004100 */
[----:B------:R-:W-:Y:S01]  /*1ad0*/  FMUL.FTZ R144, R44, R144 ;  /* 0x000000902c907220 */ /* 0x000fe20000410000 */
[----:B------:R-:W-:Y:S02]  /*1ae0*/  HADD2.F32 R148, -RZ, R148.H1_H1 ;  /* 0x30000094ff947230 */ /* 0x000fe40000004100 */
[----:B------:R-:W-:Y:S01]  /*1af0*/  FFMA.FTZ R247, R143, R139, R247 ;  /* 0x0000008b8ff77223 */ /* 0x000fe200000100f7 */
[----:B------:R-:W-:Y:S01]  /*1b00*/  FMUL.FTZ R210, R4, R145 ;  /* 0x0000009104d27220 */ /* 0x000fe20000410000 */
[----:B------:R-:W-:Y:S01]  /*1b10*/  FFMA.FTZ R139, R76, R139, R144 ;  /* 0x0000008b4c8b7223 */ /* 0x000fe20000010090 */
[----:B------:R-:W-:Y:S02]  /*1b20*/  FMUL.FTZ R144, R45, R148 ;  /* 0x000000942d907220 */ /* 0x000fe40000410000 */
[----:B------:R-:W-:Y:S01]  /*1b30*/  FFMA.FTZ R248, R210, R152, R248 ;  /* 0x00000098d2f87223 */ /* 0x000fe200000100f8 */
[----:B------:R-:W-:Y:S01]  /*1b40*/  FADD.FTZ R146, -R195, R146 ;  /* 0x00000092c3927221 */ /* 0x000fe20000010100 */
[----:B------:R-:W-:-:S02]  /*1b50*/  HADD2.F32 R216, -RZ, R153.H0_H0 ;  /* 0x20000099ffd87230 */ /* 0x000fc40000004100 */
[----:B------:R-:W-:Y:S01]  /*1b60*/  FADD.FTZ R147, -R195, R147 ;  /* 0x00000093c3937221 */ /* 0x000fe20000010100 */
[----:B------:R-:W-:Y:S02]  /*1b70*/  HADD2.F32 R153, -RZ, R153.H1_H1 ;  /* 0x30000099ff997230 */ /* 0x000fe40000004100 */
[----:B--2---:R-:W-:Y:S01]  /*1b80*/  FADD.FTZ R223, R152, R223 ;  /* 0x000000df98df7221 */ /* 0x004fe20000010000 */
[----:B------:R-:W-:Y:S01]  /*1b90*/  FADD.FTZ R222, R148, R222 ;  /* 0x000000de94de7221 */ /* 0x000fe20000010000 */
[----:B------:R-:W-:-:S03]  /*1ba0*/  FFMA.FTZ R152, R77, R152, R144 ;  /* 0x000000984d987223 */ /* 0x000fc60000010090 */
[----:B------:R-:W-:Y:S01]  /*1bb0*/  STL [R1+0x74], R223 ;  /* 0x000074df01007387 */ /* 0x000fe20000100800 */
[----:B------:R-:W-:-:S03]  /*1bc0*/  HADD2.F32 R144, -RZ, R149.H0_H0 ;  /* 0x20000095ff907230 */ /* 0x000fc60000004100 */
[----:B------:R0:W-:Y:S01]  /*1bd0*/  STL [R1+0x94], R222 ;  /* 0x000094de01007387 */ /* 0x0001e20000100800 */
[----:B---3--:R-:W-:-:S03]  /*1be0*/  FFMA.FTZ R217, R210, R148, R217 ;  /* 0x00000094d2d97223 */ /* 0x008fc600000100d9 */
[----:B0-----:R-:W2:Y:S04]  /*1bf0*/  LDL.LU R222, [R1+0xa0] ;  /* 0x0000a00001de7983 */ /* 0x001ea80000300800 */
[----:B------:R0:W-:Y:S01]  /*1c00*/  STL [R1+0x84], R217 ;  /* 0x000084d901007387 */ /* 0x0001e20000100800 */
[----:B------:R-:W-:-:S03]  /*1c10*/  HADD2.F32 R149, -RZ, R149.H1_H1 ;  /* 0x30000095ff957230 */ /* 0x000fc60000004100 */
[----:B------:R-:W3:Y:S01]  /*1c20*/  LDL.LU R148, [R1+0xc0] ;  /* 0x0000c00001947983 */ /* 0x000ee20000300800 */
[----:B0-----:R-:W-:Y:S01]  /*1c30*/  FMUL.FTZ R217, R4, R146 ;  /* 0x0000009204d97220 */ /* 0x001fe20000410000 */
[----:B----4-:R-:W-:-:S05]  /*1c40*/  FADD.FTZ R220, R144, R220 ;  /* 0x000000dc90dc7221 */ /* 0x010fca0000010000 */
[----:B------:R0:W-:Y:S01]  /*1c50*/  STL [R1+0x98], R220 ;  /* 0x000098dc01007387 */ /* 0x0001e20000100800 */
[----:B------:R-:W-:-:S03]  /*1c60*/  FFMA.FTZ R218, R217, R144, R218 ;  /* 0x00000090d9da7223 */ /* 0x000fc600000100da */
[----:B0-----:R-:W4:Y:S04]  /*1c70*/  LDL.LU R220, [R1+0xb0] ;  /* 0x0000b00001dc7983 */ /* 0x001f280000300800 */
[----:B------:R0:W-:Y:S01]  /*1c80*/  STL [R1+0x88], R218 ;  /* 0x000088da01007387 */ /* 0x0001e20000100800 */
[----:B------:R-:W-:Y:S01]  /*1c90*/  FADD.FTZ R121, R216, R121 ;  /* 0x00000079d8797221 */ /* 0x000fe20000010000 */
[----:B0-----:R-:W-:-:S04]  /*1ca0*/  FMUL.FTZ R218, R4, R147 ;  /* 0x0000009304da7220 */ /* 0x001fc80000410000 */
[----:B------:R0:W-:Y:S01]  /*1cb0*/  STL [R1+0x78], R121 ;  /* 0x0000787901007387 */ /* 0x0001e20000100800 */
[----:B------:R-:W-:-:S03]  /*1cc0*/  FADD.FTZ R221, R149, R221 ;  /* 0x000000dd95dd7221 */ /* 0x000fc60000010000 */
[----:B0-----:R-:W4:Y:S04]  /*1cd0*/  LDL.LU R121, [R1+0xa4] ;  /* 0x0000a40001797983 */ /* 0x001f280000300800 */
[----:B------:R-:W4:Y:S04]  /*1ce0*/  LDL.LU R223, [R1+0xc4] ;  /* 0x0000c40001df7983 */ /* 0x000f280000300800 */
[----:B------:R0:W-:Y:S01]  /*1cf0*/  STL [R1+0x9c], R221 ;  /* 0x00009cdd01007387 */ /* 0x0001e20000100800 */
[----:B------:R-:W-:-:S03]  /*1d00*/  FFMA.FTZ R219, R218, R149, R219 ;  /* 0x00000095dadb7223 */ /* 0x000fc600000100db */
[----:B0-----:R-:W4:Y:S04]  /*1d10*/  LDL.LU R221, [R1+0xb4] ;  /* 0x0000b40001dd7983 */ /* 0x001f280000300800 */
[----:B------:R-:W-:Y:S01]  /*1d20*/  STL [R1+0x8c], R219 ;  /* 0x00008cdb01007387 */ /* 0x000fe20000100800 */
[----:B------:R-:W-:-:S05]  /*1d30*/  FADD.FTZ R120, R153, R120 ;  /* 0x0000007899787221 */ /* 0x000fca0000010000 */
[----:B------:R0:W-:Y:S04]  /*1d40*/  STL [R1+0x7c], R120 ;  /* 0x00007c7801007387 */ /* 0x0001e80000100800 */
[----:B0-----:R-:W4:Y:S01]  /*1d50*/  LDL.LU R120, [R1+0xa8] ;  /* 0x0000a80001787983 */ /* 0x001f220000300800 */
[----:B------:R-:W-:Y:S01]  /*1d60*/  FMUL.FTZ R144, R46, R144 ;  /* 0x000000902e907220 */ /* 0x000fe20000410000 */
[----:B------:R-:W-:Y:S01]  /*1d70*/  FADD.FTZ R219, -R195, R156 ;  /* 0x0000009cc3db7221 */ /* 0x000fe20000010100 */
[----:B------:R-:W-:Y:S02]  /*1d80*/  HADD2.F32 R156, -RZ, R154.H0_H0 ;  /* 0x2000009aff9c7230 */ /* 0x000fe40000004100 */
[-C--:B------:R-:W-:Y:S01]  /*1d90*/  FFMA.FTZ R249, R217, R216.reuse, R249 ;  /* 0x000000d8d9f97223 */ /* 0x080fe200000100f9 */
[----:B------:R-:W-:Y:S01]  /*1da0*/  FFMA.FTZ R216, R78, R216, R144 ;  /* 0x000000d84ed87223 */ /* 0x000fe20000010090 */
[----:B------:R-:W-:-:S02]  /*1db0*/  HADD2.F32 R144, -RZ, R150.H0_H0 ;  /* 0x20000096ff907230 */ /* 0x000fc40000004100 */
[----:B------:R-:W-:Y:S01]  /*1dc0*/  FMUL.FTZ R149, R47, R149 ;  /* 0x000000952f957220 */ /* 0x000fe20000410000 */
[----:B------:R-:W-:Y:S01]  /*1dd0*/  FMUL.FTZ R219, R4, R219 ;  /* 0x000000db04db7220 */ /* 0x000fe20000410000 */
[----:B------:R-:W-:Y:S01]  /*1de0*/  FADD.FTZ R157, -R195, R157 ;  /* 0x0000009dc39d7221 */ /* 0x000fe20000010100 */
[----:B------:R-:W-:Y:S01]  /*1df0*/  HADD2.F32 R154, -RZ, R154.H1_H1 ;  /* 0x3000009aff9a7230 */ /* 0x000fe20000004100 */
[----:B------:R-:W4:Y:S01]  /*1e00*/  LDL.LU R146, [R1] ;  /* 0x0000000001927983 */ /* 0x000f220000300800 */
[----:B------:R-:W-:Y:S02]  /*1e10*/  HADD2.F32 R150, -RZ, R150.H1_H1 ;  /* 0x30000096ff967230 */ /* 0x000fe40000004100 */
[-C--:B------:R-:W-:Y:S01]  /*1e20*/  FFMA.FTZ R250, R218, R153.reuse, R250 ;  /* 0x00000099dafa7223 */ /* 0x080fe200000100fa */
[----:B------:R-:W-:Y:S01]  /*1e30*/  FFMA.FTZ R153, R79, R153, R149 ;  /* 0x000000994f997223 */ /* 0x000fe20000010095 */
[----:B------:R-:W-:Y:S01]  /*1e40*/  FMUL.FTZ R157, R4, R157 ;  /* 0x0000009d049d7220 */ /* 0x000fe20000410000 */
[----:B--2---:R-:W-:-:S05]  /*1e50*/  FADD.FTZ R222, R156, R222 ;  /* 0x000000de9cde7221 */ /* 0x004fca0000010000 */
[----:B------:R0:W-:Y:S01]  /*1e60*/  STL [R1+0xa0], R222 ;  /* 0x0000a0de01007387 */ /* 0x0001e20000100800 */
[----:B---3--:R-:W-:-:S03]  /*1e70*/  FADD.FTZ R148, R144, R148 ;  /* 0x0000009490947221 */ /* 0x008fc60000010000 */
[----:B0-----:R-:W2:Y:S04]  /*1e80*/  LDL.LU R222, [R1+0xc8] ;  /* 0x0000c80001de7983 */ /* 0x001ea80000300800 */
[----:B------:R-:W3:Y:S04]  /*1e90*/  LDL.LU R149, [R1+0xb8] ;  /* 0x0000b80001957983 */ /* 0x000ee80000300800 */
[----:B------:R0:W-:Y:S04]  /*1ea0*/  STL [R1+0xc0], R148 ;  /* 0x0000c09401007387 */ /* 0x0001e80000100800 */
[----:B0-----:R-:W3:Y:S01]  /*1eb0*/  LDL.LU R148, [R1+0xac] ;  /* 0x0000ac0001947983 */ /* 0x001ee20000300800 */
[----:B----4-:R-:W-:-:S05]  /*1ec0*/  FFMA.FTZ R220, R219, R144, R220 ;  /* 0x00000090dbdc7223 */ /* 0x010fca00000100dc */
[----:B------:R-:W-:Y:S04]  /*1ed0*/  STL [R1+0xb0], R220 ;  /* 0x0000b0dc01007387 */ /* 0x000fe80000100800 */
[----:B------:R-:W4:Y:S01]  /*1ee0*/  LDL.LU R147, [R1+0x4] ;  /* 0x0000040001937983 */ /* 0x000f220000300800 */
[----:B------:R-:W-:Y:S01]  /*1ef0*/  FADD.FTZ R121, R154, R121 ;  /* 0x000000799a797221 */ /* 0x000fe20000010000 */
[----:B------:R-:W-:-:S04]  /*1f00*/  FADD.FTZ R223, R150, R223 ;  /* 0x000000df96df7221 */ /* 0x000fc80000010000 */
[----:B------:R0:W-:Y:S04]  /*1f10*/  STL [R1+0xa4], R121 ;  /* 0x0000a47901007387 */ /* 0x0001e80000100800 */
[----:B0-----:R-:W4:Y:S01]  /*1f20*/  LDL.LU R121, [R1+0xcc] ;  /* 0x0000cc0001797983 */ /* 0x001f220000300800 */
[----:B------:R-:W-:-:S03]  /*1f30*/  FFMA.FTZ R221, R157, R150, R221 ;  /* 0x000000969ddd7223 */ /* 0x000fc600000100dd */
[----:B------:R-:W-:Y:S04]  /*1f40*/  STL [R1+0xc4], R223 ;  /* 0x0000c4df01007387 */ /* 0x000fe80000100800 */
[----:B------:R0:W-:Y:S02]  /*1f50*/  STL [R1+0xb4], R221 ;  /* 0x0000b4dd01007387 */ /* 0x0001e40000100800 */
[----:B0-----:R-:W-:-:S05]  /*1f60*/  HADD2.F32 R221, -RZ, R155.H0_H0 ;  /* 0x2000009bffdd7230 */ /* 0x001fca0000004100 */
[----:B------:R-:W-:-:S05]  /*1f70*/  FADD.FTZ R120, R221, R120 ;  /* 0x00000078dd787221 */ /* 0x000fca0000010000 */
[----:B------:R0:W-:Y:S04]  /*1f80*/  STL [R1+0xa8], R120 ;  /* 0x0000a87801007387 */ /* 0x0001e80000100800 */
[----:B0-----:R-:W4:Y:S01]  /*1f90*/  LDL.LU R120, [R1+0xbc] ;  /* 0x0000bc0001787983 */ /* 0x001f220000300800 */
[----:B------:R-:W-:Y:S01]  /*1fa0*/  FADD.FTZ R158, -R195, R158 ;  /* 0x0000009ec39e7221 */ /* 0x000fe20000010100 */
[----:B------:R-:W-:Y:S01]  /*1fb0*/  FMUL.FTZ R145, R40, R144 ;  /* 0x0000009028917220 */ /* 0x000fe20000410000 */
[----:B------:R-:W-:Y:S02]  /*1fc0*/  HADD2.F32 R144, -RZ, R151.H0_H0 ;  /* 0x20000097ff907230 */ /* 0x000fe40000004100 */
[----:B------:R-:W-:Y:S01]  /*1fd0*/  FMUL.FTZ R158, R4, R158 ;  /* 0x0000009e049e7220 */ /* 0x000fe20000410000 */
[----:B------:R-:W-:-:S04]  /*1fe0*/  IMAD.WIDE.U32 R164, R5, 0x10, R186 ;  /* 0x0000001005a47825 */ /* 0x000fc800078e00ba */
[----:B------:R-:W-:Y:S01]  /*1ff0*/  FADD.FTZ R159, -R195, R159 ;  /* 0x0000009fc39f7221 */ /* 0x000fe20000010100 */
[----:B------:R-:W-:Y:S01]  /*2000*/  FFMA.FTZ R146, R158, R221, R146 ;  /* 0x000000dd9e927223 */ /* 0x000fe20000010092 */
[----:B------:R-:W-:Y:S02]  /*2010*/  HADD2.F32 R155, -RZ, R155.H1_H1 ;  /* 0x3000009bff9b7230 */ /* 0x000fe40000004100 */
[----:B------:R-:W-:Y:S01]  /*2020*/  FMUL.FTZ R159, R4, R159 ;  /* 0x0000009f049f7220 */ /* 0x000fe20000410000 */
[----:B------:R-:W4:Y:S01]  /*2030*/  LDG.E.128 R164, desc[UR10][R164.64] ;  /* 0x0000000aa4a47981 */ /* 0x000f22000c1e1d00 */
[----:B------:R-:W-:-:S03]  /*2040*/  HADD2.F32 R151, -RZ, R151.H1_H1 ;  /* 0x30000097ff977230 */ /* 0x000fc60000004100 */
[----:B------:R0:W-:Y:S01]  /*2050*/  STL [R1], R146 ;  /* 0x0000009201007387 */ /* 0x0001e20000100800 */
[----:B------:R-:W-:-:S03]  /*2060*/  FMUL.FTZ R220, R41, R150 ;  /* 0x0000009629dc7220 */ /* 0x000fc60000410000 */
[----:B0-----:R-:W4:Y:S01]  /*2070*/  LDL.LU R146, [R1+0xf4] ;  /* 0x0000f40001927983 */ /* 0x001f220000300800 */
[----:B--2---:R-:W-:Y:S01]  /*2080*/  FADD.FTZ R222, R144, R222 ;  /* 0x000000de90de7221 */ /* 0x004fe20000010000 */
[----:B---3--:R-:W-:-:S04]  /*2090*/  FFMA.FTZ R149, R158, R144, R149 ;  /* 0x000000909e957223 */ /* 0x008fc80000010095 */
[----:B------:R-:W-:Y:S04]  /*20a0*/  STL [R1+0xc8], R222 ;  /* 0x0000c8de01007387 */ /* 0x000fe80000100800 */
[----:B------:R0:W-:Y:S04]  /*20b0*/  STL [R1+0xb8], R149 ;  /* 0x0000b89501007387 */ /* 0x0001e80000100800 */
[----:B------:R-:W2:Y:S01]  /*20c0*/  LDL.LU R225, [R1+0xe8] ;  /* 0x0000e80001e17983 */ /* 0x000ea20000300800 */
[----:B------:R-:W-:-:S03]  /*20d0*/  FADD.FTZ R148, R155, R148 ;  /* 0x000000949b947221 */ /* 0x000fc60000010000 */
[----:B0-----:R-:W3:Y:S04]  /*20e0*/  LDL.LU R149, [R1+0xd8] ;  /* 0x0000d80001957983 */ /* 0x001ee80000300800 */
[----:B------:R0:W-:Y:S04]  /*20f0*/  STL [R1+0xac], R148 ;  /* 0x0000ac9401007387 */ /* 0x0001e80000100800 */
[----:B0-----:R-:W3:Y:S04]  /*2100*/  LDL.LU R148, [R1+0x8] ;  /* 0x0000080001947983 */ /* 0x001ee80000300800 */
[----:B------:R-:W3:Y:S01]  /*2110*/  LDL.LU R224, [R1+0xdc] ;  /* 0x0000dc0001e07983 */ /* 0x000ee20000300800 */
[----:B----4-:R-:W-:-:S05]  /*2120*/  FFMA.FTZ R147, R159, R155, R147 ;  /* 0x0000009b9f937223 */ /* 0x010fca0000010093 */
[----:B------:R-:W-:Y:S04]  /*2130*/  STL [R1+0x4], R147 ;  /* 0x0000049301007387 */ /* 0x000fe80000100800 */
[----:B------:R-:W4:Y:S04]  /*2140*/  LDL.LU R223, [R1+0xc] ;  /* 0x00000c0001df7983 */ /* 0x000f280000300800 */
[----:B------:R-:W4:Y:S01]  /*2150*/  LDL.LU R150, [R1+0xf8] ;  /* 0x0000f80001967983 */ /* 0x000f220000300800 */
[----:B------:R-:W-:-:S05]  /*2160*/  FADD.FTZ R121, R151, R121 ;  /* 0x0000007997797221 */ /* 0x000fca0000010000 */
[----:B------:R0:W-:Y:S04]  /*2170*/  STL [R1+0xcc], R121 ;  /* 0x0000cc7901007387 */ /* 0x0001e80000100800 */
[----:B0-----:R-:W4:Y:S04]  /*2180*/  LDL.LU R121, [R1+0xec] ;  /* 0x0000ec0001797983 */ /* 0x001f280000300800 */
[----:B------:R-:W4:Y:S01]  /*2190*/  LDL.LU R147, [R1+0xfc] ;  /* 0x0000fc0001937983 */ /* 0x000f220000300800 */
[----:B------:R-:W-:-:S05]  /*21a0*/  FFMA.FTZ R120, R159, R151, R120 ;  /* 0x000000979f787223 */ /* 0x000fca0000010078 */
[----:B------:R0:W-:Y:S04]  /*21b0*/  STL [R1+0xbc], R120 ;  /* 0x0000bc7801007387 */ /* 0x0001e80000100800 */
[----:B0-----:R-:W4:Y:S01]  /*21c0*/  LDL.LU R120, [R1+0xf0] ;  /* 0x0000f00001787983 */ /* 0x001f220000300800 */
[----:B------:R-:W-:Y:S01]  /*21d0*/  FMUL.FTZ R222, R43, R151 ;  /* 0x000000972bde7220 */ /* 0x000fe20000410000 */
[-C--:B------:R-:W-:Y:S01]  /*21e0*/  FFMA.FTZ R251, R219, R156.reuse, R251 ;  /* 0x0000009cdbfb7223 */ /* 0x080fe200000100fb */
[----:B------:R-:W-:Y:S02]  /*21f0*/  FFMA.FTZ R156, R72, R156, R145 ;  /* 0x0000009c489c7223 */ /* 0x000fe40000010091 */
[----:B------:R-:W-:Y:S01]  /*2200*/  FFMA.FTZ R222, R75, R155, R222 ;  /* 0x0000009b4bde7223 */ /* 0x000fe200000100de */
[----:B------:R-:W-:Y:S01]  /*2210*/  FADD.FTZ R155, -R195, R160 ;  /* 0x000000a0c39b7221 */ /* 0x000fe20000010100 */
[----:B------:R-:W-:-:S04]  /*2220*/  @P0 IMAD.WIDE.U32 R174, R194, 0x8, R174 ;  /* 0x00000008c2ae0825 */ /* 0x000fc800078e00ae */
[----:B------:R-:W-:Y:S01]  /*2230*/  FMUL.FTZ R145, R42, R144 ;  /* 0x000000902a917220 */ /* 0x000fe20000410000 */
[----:B------:R-:W-:Y:S01]  /*2240*/  FMUL.FTZ R155, R4, R155 ;  /* 0x0000009b049b7220 */ /* 0x000fe20000410000 */
[----:B------:R-:W-:Y:S02]  /*2250*/  HADD2.F32 R144, -RZ, R164.H0_H0 ;  /* 0x200000a4ff907230 */ /* 0x000fe40000004100 */
[-C--:B------:R-:W-:Y:S01]  /*2260*/  FFMA.FTZ R252, R157, R154.reuse, R252 ;  /* 0x0000009a9dfc7223 */ /* 0x080fe200000100fc */
[----:B------:R-:W-:Y:S01]  /*2270*/  FFMA.FTZ R220, R73, R154, R220 ;  /* 0x0000009a49dc7223 */ /* 0x000fe200000100dc */
[----:B------:R0:W5:Y:S01]  /*2280*/  @P0 LDG.E.64 R204, desc[UR10][R174.64] ;  /* 0x0000000aaecc0981 */ /* 0x000162000c1e1b00 */
[----:B------:R-:W-:Y:S02]  /*2290*/  HADD2.F32 R154, -RZ, R168.H0_H0 ;  /* 0x200000a8ff9a7230 */ /* 0x000fe40000004100 */
[----:B------:R-:W-:Y:S01]  /*22a0*/  FADD.FTZ R160, -R195, R161 ;  /* 0x000000a1c3a07221 */ /* 0x000fe20000010100 */
[----:B------:R-:W-:Y:S01]  /*22b0*/  FADD.FTZ R146, R144, R146 ;  /* 0x0000009290927221 */ /* 0x000fe20000010000 */
[----:B------:R-:W-:-:S02]  /*22c0*/  HADD2.F32 R164, -RZ, R164.H1_H1 ;  /* 0x300000a4ffa47230 */ /* 0x000fc40000004100 */
[----:B------:R-:W-:Y:S02]  /*22d0*/  HADD2.F32 R161, -RZ, R168.H1_H1 ;  /* 0x300000a8ffa17230 */ /* 0x000fe40000004100 */
[----:B------:R-:W-:Y:S01]  /*22e0*/  FMUL.FTZ R160, R4, R160 ;  /* 0x000000a004a07220 */ /* 0x000fe20000410000 */
[----:B0-----:R-:W0:Y:S01]  /*22f0*/  @P2 LDC.64 R174, c[0x0][0x438] ;  /* 0x00010e00ffae2b82 */ /* 0x001e220000000a00 */
[----:B------:R1:W-:Y:S01]  /*2300*/  STL [R1+0xf4], R146 ;  /* 0x0000f49201007387 */ /* 0x0003e20000100800 */
[----:B------:R-:W-:Y:S01]  /*2310*/  FFMA.FTZ R221, R74, R221, R145 ;  /* 0x000000dd4add7223 */ /* 0x000fe20000010091 */
[----:B------:R-:W-:Y:S02]  /*2320*/  FADD.FTZ R162, -R195, R162 ;  /* 0x000000a2c3a27221 */ /* 0x000fe40000010100 */
[----:B-1----:R-:W4:Y:S04]  /*2330*/  LDL.LU R146, [R1+0xe0] ;  /* 0x0000e00001927983 */ /* 0x002f280000300800 */
[----:B------:R-:W4:Y:S01]  /*2340*/  LDL.LU R145, [R1+0xd0] ;  /* 0x0000d00001917983 */ /* 0x000f220000300800 */
[----:B------:R-:W-:Y:S01]  /*2350*/  FMUL.FTZ R162, R4, R162 ;  /* 0x000000a204a27220 */ /* 0x000fe20000410000 */
[----:B0-----:R-:W-:-:S05]  /*2360*/  @P2 IMAD.WIDE.U32 R174, R194, 0x20, R174 ;  /* 0x00000020c2ae2825 */ /* 0x001fca00078e00ae */
[----:B------:R-:W5:Y:S04]  /*2370*/  @P2 LDG.E.128 R88, desc[UR10][R174.64] ;  /* 0x0000000aae582981 */ /* 0x000f68000c1e1d00 */
[----:B------:R-:W5:Y:S04]  /*2380*/  @P2 LDG.E.128 R92, desc[UR10][R174.64+0x10] ;  /* 0x0000100aae5c2981 */ /* 0x000f68000c1e1d00 */
[----:B------:R-:W4:Y:S01]  /*2390*/  LDG.E.128 R172, desc[UR10][R172.64+0x10] ;  /* 0x0000100aacac7981 */ /* 0x000f22000c1e1d00 */
[-C--:B--2---:R-:W-:Y:S01]  /*23a0*/  FFMA.FTZ R225, R155, R144.reuse, R225 ;  /* 0x000000909be17223 */ /* 0x084fe200000100e1 */
[----:B------:R-:W-:Y:S01]  /*23b0*/  FMUL.FTZ R144, R36, R144 ;  /* 0x0000009024907220 */ /* 0x000fe20000410000 */
[----:B---3--:R-:W-:-:S03]  /*23c0*/  FADD.FTZ R149, R154, R149 ;  /* 0x000000959a957221 */ /* 0x008fc60000010000 */
[----:B------:R-:W-:Y:S04]  /*23d0*/  STL [R1+0xe8], R225 ;  /* 0x0000e8e101007387 */ /* 0x000fe80000100800 */
[----:B------:R-:W-:Y:S01]  /*23e0*/  STL [R1+0xd8], R149 ;  /* 0x0000d89501007387 */ /* 0x000fe20000100800 */
[-C--:B------:R-:W-:Y:S01]  /*23f0*/  FFMA.FTZ R148, R155, R154.reuse, R148 ;  /* 0x0000009a9b947223 */ /* 0x080fe20000010094 */
[----:B------:R-:W-:Y:S01]  /*2400*/  FFMA.FTZ R154, R68, R154, R144 ;  /* 0x0000009a449a7223 */ /* 0x000fe20000010090 */
[-C--:B------:R-:W-:Y:S01]  /*2410*/  FMUL.FTZ R144, R37, R164.reuse ;  /* 0x000000a425907220 */ /* 0x080fe20000410000 */
[----:B------:R-:W-:Y:S02]  /*2420*/  FADD.FTZ R224, R161, R224 ;  /* 0x000000e0a1e07221 */ /* 0x000fe40000010000 */
[----:B------:R0:W-:Y:S04]  /*2430*/  STL [R1+0x8], R148 ;  /* 0x0000089401007387 */ /* 0x0001e80000100800 */
[----:B------:R-:W-:Y:S01]  /*2440*/  STL [R1+0xdc], R224 ;  /* 0x0000dce001007387 */ /* 0x000fe20000100800 */
[----:B------:R-:W-:Y:S01]  /*2450*/  FADD.FTZ R163, -R195, R163 ;  /* 0x000000a3c3a37221 */ /* 0x000fe20000010100 */
[-C--:B----4-:R-:W-:Y:S01]  /*2460*/  FFMA.FTZ R223, R160, R161.reuse, R223 ;  /* 0x000000a1a0df7223 */ /* 0x090fe200000100df */
[----:B------:R-:W-:Y:S01]  /*2470*/  FFMA.FTZ R161, R69, R161, R144 ;  /* 0x000000a145a17223 */ /* 0x000fe20000010090 */
[----:B------:R-:W-:Y:S01]  /*2480*/  HADD2.F32 R144, -RZ, R165.H0_H0 ;  /* 0x200000a5ff907230 */ /* 0x000fe20000004100 */
[----:B0-----:R-:W0:Y:S01]  /*2490*/  LDC.64 R148, c[0x0][0x3b0] ;  /* 0x0000ec00ff947b82 */ /* 0x001e220000000a00 */
[----:B------:R-:W-:Y:S01]  /*24a0*/  FADD.FTZ R150, R164, R150 ;  /* 0x00000096a4967221 */ /* 0x000fe20000010000 */
[----:B------:R1:W-:Y:S04]  /*24b0*/  STL [R1+0xc], R223 ;  /* 0x00000cdf01007387 */ /* 0x0003e80000100800 */
[----:B-1----:R-:W2:Y:S01]  /*24c0*/  LDL.LU R223, [R1+0x104] ;  /* 0x0001040001df7983 */ /* 0x002ea20000300800 */
[----:B------:R-:W-:-:S05]  /*24d0*/  FFMA.FTZ R121, R160, R164, R121 ;  /* 0x000000a4a0797223 */ /* 0x000fca0000010079 */
[----:B------:R1:W-:Y:S01]  /*24e0*/  STL [R1+0xec], R121 ;  /* 0x0000ec7901007387 */ /* 0x0003e20000100800 */
[----:B------:R-:W-:-:S03]  /*24f0*/  FADD.FTZ R147, R144, R147 ;  /* 0x0000009390937221 */ /* 0x000fc60000010000 */
[----:B------:R-:W-:Y:S04]  /*2500*/  STL [R1+0xf8], R150 ;  /* 0x0000f89601007387 */ /* 0x000fe80000100800 */
[----:B-1----:R-:W3:Y:S04]  /*2510*/  LDL.LU R121, [R1+0x100] ;  /* 0x0001000001797983 */ /* 0x002ee80000300800 */
[----:B------:R-:W4:Y:S04]  /*2520*/  LDL.LU R168, [R1+0xe4] ;  /* 0x0000e40001a87983 */ /* 0x000f280000300800 */
[----:B------:R-:W-:Y:S01]  /*2530*/  STL [R1+0xfc], R147 ;  /* 0x0000fc9301007387 */ /* 0x000fe20000100800 */
[----:B------:R-:W-:-:S05]  /*2540*/  FFMA.FTZ R120, R162, R144, R120 ;  /* 0x00000090a2787223 */ /* 0x000fca0000010078 */
[----:B------:R1:W-:Y:S04]  /*2550*/  STL [R1+0xf0], R120 ;  /* 0x0000f07801007387 */ /* 0x0003e80000100800 */
[----:B-1----:R-:W4:Y:S04]  /*2560*/  LDL.LU R120, [R1+0xd4] ;  /* 0x0000d40001787983 */ /* 0x002f280000300800 */
[----:B------:R-:W4:Y:S04]  /*2570*/  LDL.LU R225, [R1+0x114] ;  /* 0x0001140001e17983 */ /* 0x000f280000300800 */
[----:B------:R-:W4:Y:S01]  /*2580*/  LDL.LU R224, [R1+0x108] ;  /* 0x0001080001e07983 */ /* 0x000f220000300800 */
[----:B------:R-:W-:-:S02]  /*2590*/  HADD2.F32 R164, -RZ, R169.H0_H0 ;  /* 0x200000a9ffa47230 */ /* 0x000fc40000004100 */
[----:B------:R-:W-:Y:S01]  /*25a0*/  FMUL.FTZ R163, R4, R163 ;  /* 0x000000a304a37220 */ /* 0x000fe20000410000 */
[----:B------:R-:W-:Y:S02]  /*25b0*/  HADD2.F32 R165, -RZ, R165.H1_H1 ;  /* 0x300000a5ffa57230 */ /* 0x000fe40000004100 */
[----:B------:R-:W-:Y:S02]  /*25c0*/  HADD2.F32 R169, -RZ, R169.H1_H1 ;  /* 0x300000a9ffa97230 */ /* 0x000fe40000004100 */
[----:B------:R-:W-:Y:S01]  /*25d0*/  FADD.FTZ R146, R164, R146 ;  /* 0x00000092a4927221 */ /* 0x000fe20000010000 */
[----:B------:R-:W-:-:S04]  /*25e0*/  FFMA.FTZ R145, R162, R164, R145 ;  /* 0x000000a4a2917223 */ /* 0x000fc80000010091 */
[----:B------:R-:W-:Y:S04]  /*25f0*/  STL [R1+0xe0], R146 ;  /* 0x0000e09201007387 */ /* 0x000fe80000100800 */
[----:B------:R-:W-:Y:S04]  /*2600*/  STL [R1+0xd0], R145 ;  /* 0x0000d09101007387 */ /* 0x000fe80000100800 */
[----:B------:R-:W4:Y:S01]  /*2610*/  LDL.LU R227, [R1+0x128] ;  /* 0x0001280001e37983 */ /* 0x000f220000300800 */
[----:B--2---:R-:W-:Y:S01]  /*2620*/  FADD.FTZ R223, R165, R223 ;  /* 0x000000dfa5df7221 */ /* 0x004fe20000010000 */
[-C--:B---3--:R-:W-:Y:S01]  /*2630*/  FFMA.FTZ R121, R163, R165.reuse, R121 ;  /* 0x000000a5a3797223 */ /* 0x088fe20000010079 */
[----:B------:R-:W-:-:S04]  /*2640*/  FMUL.FTZ R165, R39, R165 ;  /* 0x000000a527a57220 */ /* 0x000fc80000410000 */
[----:B------:R1:W-:Y:S01]  /*2650*/  STL [R1+0x100], R121 ;  /* 0x0001007901007387 */ /* 0x0003e20000100800 */
[----:B----4-:R-:W-:-:S03]  /*2660*/  FADD.FTZ R168, R169, R168 ;  /* 0x000000a8a9a87221 */ /* 0x010fc60000010000 */
[----:B------:R-:W-:Y:S04]  /*2670*/  STL [R1+0x104], R223 ;  /* 0x000104df01007387 */ /* 0x000fe80000100800 */
[----:B-1----:R-:W2:Y:S01]  /*2680*/  LDL.LU R121, [R1+0x120] ;  /* 0x0001200001797983 */ /* 0x002ea20000300800 */
[-C--:B------:R-:W-:Y:S01]  /*2690*/  FFMA.FTZ R165, R71, R169.reuse, R165 ;  /* 0x000000a947a57223 */ /* 0x080fe200000100a5 */
[----:B------:R-:W-:Y:S01]  /*26a0*/  FFMA.FTZ R120, R163, R169, R120 ;  /* 0x000000a9a3787223 */ /* 0x000fe20000010078 */
[----:B------:R-:W-:-:S04]  /*26b0*/  FADD.FTZ R169, -R195, R172 ;  /* 0x000000acc3a97221 */ /* 0x000fc80000010100 */
[----:B------:R1:W-:Y:S01]  /*26c0*/  STL [R1+0xd4], R120 ;  /* 0x0000d47801007387 */ /* 0x0003e20000100800 */
[----:B------:R-:W-:-:S03]  /*26d0*/  FMUL.FTZ R169, R4, R169 ;  /* 0x000000a904a97220 */ /* 0x000fc60000410000 */
[----:B-1----:R-:W3:Y:S04]  /*26e0*/  LDL.LU R120, [R1+0x118] ;  /* 0x0001180001787983 */ /* 0x002ee80000300800 */
[----:B------:R1:W-:Y:S04]  /*26f0*/  STL [R1+0xe4], R168 ;  /* 0x0000e4a801007387 */ /* 0x0003e80000100800 */
[----:B------:R-:W4:Y:S01]  /*2700*/  LDL.LU R226, [R1+0x10c] ;  /* 0x00010c0001e27983 */ /* 0x000f220000300800 */
[----:B-1----:R-:W-:-:S05]  /*2710*/  HADD2.F32 R168, -RZ, R170.H0_H0 ;  /* 0x200000aaffa87230 */ /* 0x002fca0000004100 */
[----:B------:R-:W-:Y:S01]  /*2720*/  FADD.FTZ R225, R168, R225 ;  /* 0x000000e1a8e17221 */ /* 0x000fe20000010000 */
[----:B------:R-:W-:-:S04]  /*2730*/  FFMA.FTZ R224, R169, R168, R224 ;  /* 0x000000a8a9e07223 */ /* 0x000fc800000100e0 */
[----:B------:R1:W-:Y:S04]  /*2740*/  STL [R1+0x114], R225 ;  /* 0x000114e101007387 */ /* 0x0003e80000100800 */
[----:B-1----:R-:W4:Y:S04]  /*2750*/  LDL.LU R225, [R1+0x12c] ;  /* 0x00012c0001e17983 */ /* 0x002f280000300800 */
[----:B------:R1:W-:Y:S04]  /*2760*/  STL [R1+0x108], R224 ;  /* 0x000108e001007387 */ /* 0x0003e80000100800 */
[----:B-1----:R-:W4:Y:S01]  /*2770*/  LDL.LU R224, [R1+0x124] ;  /* 0x0001240001e07983 */ /* 0x002f220000300800 */
[----:B------:R-:W-:-:S05]  /*2780*/  @P0 IMAD.WIDE.U32 R182, R3, 0x8, R182 ;  /* 0x0000000803b60825 */ /* 0x000fca00078e00b6 */
[----:B------:R1:W5:Y:S01]  /*2790*/  @P0 LDG.E.64 R202, desc[UR10][R182.64] ;  /* 0x0000000ab6ca0981 */ /* 0x000362000c1e1b00 */
[----:B------:R-:W-:Y:S01]  /*27a0*/  HADD2.F32 R172, -RZ, R166.H0_H0 ;  /* 0x200000a6ffac7230 */ /* 0x000fe20000004100 */
[----:B-1----:R-:W1:Y:S04]  /*27b0*/  @P2 LDC.64 R182, c[0x0][0x438] ;  /* 0x00010e00ffb62b82 */ /* 0x002e680000000a00 */
[----:B------:R-:W-:Y:S01]  /*27c0*/  FMUL.FTZ R223, R32, R172 ;  /* 0x000000ac20df7220 */ /* 0x000fe20000410000 */
[----:B------:R-:W-:Y:S01]  /*27d0*/  FADD.FTZ R227, R172, R227 ;  /* 0x000000e3ace37221 */ /* 0x000fe20000010000 */
[----:B------:R-:W-:-:S04]  /*27e0*/  FADD.FTZ R173, -R195, R173 ;  /* 0x000000adc3ad7221 */ /* 0x000fc80000010100 */
[----:B------:R-:W-:Y:S01]  /*27f0*/  STL [R1+0x128], R227 ;  /* 0x000128e301007387 */ /* 0x000fe20000100800 */
[----:B------:R-:W-:-:S03]  /*2800*/  IMAD.WIDE.U32 R180, R6, 0x10, R186 ;  /* 0x0000001006b47825 */ /* 0x000fc600078e00ba */
[----:B------:R-:W4:Y:S01]  /*2810*/  LDG.E.128 R184, desc[UR10][R184.64] ;  /* 0x0000000ab8b87981 */ /* 0x000f22000c1e1d00 */
[----:B-1----:R-:W-:-:S05]  /*2820*/  @P2 IMAD.WIDE.U32 R182, R3, 0x20, R182 ;  /* 0x0000002003b62825 */ /* 0x002fca00078e00b6 */
[----:B------:R-:W5:Y:S04]  /*2830*/  @P2 LDG.E.128 R96, desc[UR10][R182.64] ;  /* 0x0000000ab6602981 */ /* 0x000f68000c1e1d00 */
[----:B------:R1:W5:Y:S04]  /*2840*/  @P2 LDG.E.128 R100, desc[UR10][R182.64+0x10] ;  /* 0x0000100ab6642981 */ /* 0x000368000c1e1d00 */
[----:B------:R-:W4:Y:S01]  /*2850*/  LDG.E.128 R180, desc[UR10][R180.64] ;  /* 0x0000000ab4b47981 */ /* 0x000f22000c1e1d00 */
[----:B--2---:R-:W-:Y:S01]  /*2860*/  FFMA.FTZ R121, R169, R172, R121 ;  /* 0x000000aca9797223 */ /* 0x004fe20000010079 */
[----:B------:R-:W-:-:S02]  /*2870*/  HADD2.F32 R172, -RZ, R166.H1_H1 ;  /* 0x300000a6ffac7230 */ /* 0x000fc40000004100 */
[----:B------:R-:W-:Y:S02]  /*2880*/  HADD2.F32 R166, -RZ, R170.H1_H1 ;  /* 0x300000aaffa67230 */ /* 0x000fe40000004100 */
[----:B------:R-:W-:Y:S01]  /*2890*/  FMUL.FTZ R170, R4, R173 ;  /* 0x000000ad04aa7220 */ /* 0x000fe20000410000 */
[----:B------:R2:W-:Y:S04]  /*28a0*/  STL [R1+0x120], R121 ;  /* 0x0001207901007387 */ /* 0x0005e80000100800 */
[----:B--2---:R-:W2:Y:S01]  /*28b0*/  LDL.LU R121, [R1+0x11c] ;  /* 0x00011c0001797983 */ /* 0x004ea20000300800 */
[----:B---3--:R-:W-:-:S05]  /*28c0*/  FADD.FTZ R120, R166, R120 ;  /* 0x00000078a6787221 */ /* 0x008fca0000010000 */
[----:B------:R3:W-:Y:S01]  /*28d0*/  STL [R1+0x118], R120 ;  /* 0x0001187801007387 */ /* 0x0007e20000100800 */
[----:B----4-:R-:W-:-:S03]  /*28e0*/  FFMA.FTZ R226, R170, R166, R226 ;  /* 0x000000a6aae27223 */ /* 0x010fc600000100e2 */
[----:B---3--:R-:W3:Y:S04]  /*28f0*/  LDL.LU R120, [R1+0x110] ;  /* 0x0001100001787983 */ /* 0x008ee80000300800 */
[----:B------:R-:W4:Y:S04]  /*2900*/  LDL.LU R242, [R1+0x134] ;  /* 0x0001340001f27983 */ /* 0x000f280000300800 */
[----:B------:R-:W3:Y:S04]  /*2910*/  LDL.LU R228, [R1+0x130] ;  /* 0x0001300001e47983 */ /* 0x000ee80000300800 */
[----:B------:R0:W-:Y:S04]  /*2920*/  STL [R1+0x10c], R226 ;  /* 0x00010ce201007387 */ /* 0x0001e80000100800 */
[----:B------:R-:W3:Y:S01]  /*2930*/  LDL.LU R227, [R1+0x13c] ;  /* 0x00013c0001e37983 */ /* 0x000ee20000300800 */
[----:B------:R-:W-:-:S03]  /*2940*/  FADD.FTZ R225, R172, R225 ;  /* 0x000000e1ace17221 */ /* 0x000fc60000010000 */
[----:B0-----:R-:W3:Y:S04]  /*2950*/  LDL.LU R226, [R1+0x138] ;  /* 0x0001380001e27983 */ /* 0x001ee80000300800 */
[----:B------:R0:W-:Y:S01]  /*2960*/  STL [R1+0x12c], R225 ;  /* 0x00012ce101007387 */ /* 0x0001e20000100800 */
[----:B------:R-:W-:-:S03]  /*2970*/  FFMA.FTZ R224, R170, R172, R224 ;  /* 0x000000acaae07223 */ /* 0x000fc600000100e0 */
[----:B0-----:R-:W3:Y:S04]  /*2980*/  LDL.LU R225, [R1+0x144] ;  /* 0x0001440001e17983 */ /* 0x001ee80000300800 */
[----:B------:R0:W-:Y:S04]  /*2990*/  STL [R1+0x124], R224 ;  /* 0x000124e001007387 */ /* 0x0001e80000100800 */
[----:B0-----:R-:W3:Y:S01]  /*29a0*/  LDL.LU R224, [R1+0x140] ;  /* 0x0001400001e07983 */ /* 0x001ee20000300800 */
        /* <DEDUP_REMOVED lines=10> */
[----:B------:R-:W-:-:S04]  /*2a50*/  FMUL.FTZ R173, R33, R172 ;  /* 0x000000ac21ad7220 */ /* 0x000fc80000410000 */
[----:B------:R-:W-:Y:S01]  /*2a60*/  FFMA.FTZ R166, R65, R166, R173 ;  /* 0x000000a641a67223 */ /* 0x000fe200000100ad */
[C---:B------:R-:W-:Y:S01]  /*2a70*/  FADD.FTZ R173, -R195.reuse, R174 ;  /* 0x000000aec3ad7221 */ /* 0x040fe20000010100 */
[--C-:B------:R-:W-:Y:S02]  /*2a80*/  HADD2.F32 R174, -RZ, R167.reuse.H0_H0 ;  /* 0x200000a7ffae7230 */ /* 0x100fe40000004100 */
[----:B------:R-:W-:Y:S01]  /*2a90*/  FADD.FTZ R175, -R195, R175 ;  /* 0x000000afc3af7221 */ /* 0x000fe20000010100 */
[----:B------:R-:W-:Y:S02]  /*2aa0*/  HADD2.F32 R167, -RZ, R167.H1_H1 ;  /* 0x300000a7ffa77230 */ /* 0x000fe40000004100 */
[----:B------:R-:W-:Y:S01]  /*2ab0*/  FMUL.FTZ R173, R4, R173 ;  /* 0x000000ad04ad7220 */ /* 0x000fe20000410000 */
[----:B------:R-:W-:Y:S01]  /*2ac0*/  FFMA.FTZ R168, R64, R168, R223 ;  /* 0x000000a840a87223 */ /* 0x000fe200000100df */
[--C-:B------:R-:W-:Y:S02]  /*2ad0*/  HADD2.F32 R172, -RZ, R171.reuse.H0_H0 ;  /* 0x200000abffac7230 */ /* 0x100fe40000004100 */
[----:B------:R-:W-:Y:S01]  /*2ae0*/  FMUL.FTZ R223, R34, R174 ;  /* 0x000000ae22df7220 */ /* 0x000fe20000410000 */
[----:B------:R-:W-:-:S02]  /*2af0*/  HADD2.F32 R171, -RZ, R171.H1_H1 ;  /* 0x300000abffab7230 */ /* 0x000fc40000004100 */
[----:B------:R-:W-:Y:S01]  /*2b00*/  FMUL.FTZ R175, R4, R175 ;  /* 0x000000af04af7220 */ /* 0x000fe20000410000 */
[----:B------:R-:W-:-:S04]  /*2b10*/  FADD.FTZ R178, -R195, R178 ;  /* 0x000000b2c3b27221 */ /* 0x000fc80000010100 */
[----:B------:R-:W-:Y:S01]  /*2b20*/  FMUL.FTZ R178, R4, R178 ;  /* 0x000000b204b27220 */ /* 0x000fe20000410000 */
[----:B------:R-:W-:-:S04]  /*2b30*/  FADD.FTZ R179, -R195, R179 ;  /* 0x000000b3c3b37221 */ /* 0x000fc80000010100 */
[----:B------:R-:W-:Y:S01]  /*2b40*/  FMUL.FTZ R179, R4, R179 ;  /* 0x000000b304b37220 */ /* 0x000fe20000410000 */
[C---:B------:R-:W-:Y:S01]  /*2b50*/  FADD.FTZ R132, -R195.reuse, R132 ;  /* 0x00000084c3847221 */ /* 0x040fe20000010100 */
[----:B------:R-:W-:Y:S01]  /*2b60*/  FADD.FTZ R134, -R195, R134 ;  /* 0x00000086c3867221 */ /* 0x000fe20000010100 */
[----:B--2---:R-:W-:-:S05]  /*2b70*/  FADD.FTZ R121, R172, R121 ;  /* 0x00000079ac797221 */ /* 0x004fca0000010000 */
[----:B------:R0:W-:Y:S04]  /*2b80*/  STL [R1+0x11c], R121 ;  /* 0x00011c7901007387 */ /* 0x0001e80000100800 */
[----:B0-----:R0:W5:Y:S01]  /*2b90*/  LDL.LU R121, [R1+0x14c] ;  /* 0x00014c0001797983 */ /* 0x0011620000300800 */
[----:B----4-:R-:W-:Y:S01]  /*2ba0*/  FADD.FTZ R242, R174, R242 ;  /* 0x000000f2aef27221 */ /* 0x010fe20000010000 */
[----:B---3--:R-:W-:Y:S01]  /*2bb0*/  FFMA.FTZ R228, R173, R174, R228 ;  /* 0x000000aeade47223 */ /* 0x008fe200000100e4 */
[----:B------:R-:W-:-:S04]  /*2bc0*/  FMUL.FTZ R174, R35, R167 ;  /* 0x000000a723ae7220 */ /* 0x000fc80000410000 */
[-C--:B------:R-:W-:Y:S01]  /*2bd0*/  FFMA.FTZ R174, R67, R171.reuse, R174 ;  /* 0x000000ab43ae7223 */ /* 0x080fe200000100ae */
[----:B------:R-:W-:Y:S01]  /*2be0*/  FADD.FTZ R227, R171, R227 ;  /* 0x000000e3abe37221 */ /* 0x000fe20000010000 */
[----:B------:R-:W-:Y:S01]  /*2bf0*/  FFMA.FTZ R226, R175, R171, R226 ;  /* 0x000000abafe27223 */ /* 0x000fe200000100e2 */
[----:B------:R-:W-:Y:S01]  /*2c00*/  FADD.FTZ R171, -R195, R176 ;  /* 0x000000b0c3ab7221 */ /* 0x000fe20000010100 */
[----:B------:R-:W-:-:S03]  /*2c10*/  HADD2.F32 R176, -RZ, R180.H0_H0 ;  /* 0x200000b4ffb07230 */ /* 0x000fc60000004100 */
[----:B------:R-:W-:Y:S02]  /*2c20*/  FMUL.FTZ R171, R4, R171 ;  /* 0x000000ab04ab7220 */ /* 0x000fe40000410000 */
[----:B------:R-:W-:Y:S02]  /*2c30*/  FADD.FTZ R7, R176, R7 ;  /* 0x00000007b0077221 */ /* 0x000fe40000010000 */
[-C--:B------:R-:W-:Y:S01]  /*2c40*/  FFMA.FTZ R8, R171, R176.reuse, R8 ;  /* 0x000000b0ab087223 */ /* 0x080fe20000010008 */
[----:B------:R-:W-:Y:S01]  /*2c50*/  FMUL.FTZ R176, R28, R176 ;  /* 0x000000b01cb07220 */ /* 0x000fe20000410000 */
[----:B------:R-:W-:Y:S01]  /*2c60*/  FADD.FTZ R225, R167, R225 ;  /* 0x000000e1a7e17221 */ /* 0x000fe20000010000 */
[----:B------:R-:W-:Y:S01]  /*2c70*/  FFMA.FTZ R120, R173, R172, R120 ;  /* 0x000000acad787223 */ /* 0x000fe20000010078 */
[----:B------:R-:W-:Y:S02]  /*2c80*/  HADD2.F32 R180, -RZ, R180.H1_H1 ;  /* 0x300000b4ffb47230 */ /* 0x000fe40000004100 */
[----:B------:R-:W-:Y:S01]  /*2c90*/  FFMA.FTZ R224, R175, R167, R224 ;  /* 0x000000a7afe07223 */ /* 0x000fe200000100e0 */
[----:B------:R-:W-:-:S05]  /*2ca0*/  HADD2.F32 R167, -RZ, R184.H0_H0 ;  /* 0x200000b8ffa77230 */ /* 0x000fca0000004100 */
[----:B------:R-:W-:Y:S01]  /*2cb0*/  FADD.FTZ R10, R167, R10 ;  /* 0x0000000aa70a7221 */ /* 0x000fe20000010000 */
[-C--:B------:R-:W-:Y:S01]  /*2cc0*/  FFMA.FTZ R9, R171, R167.reuse, R9 ;  /* 0x000000a7ab097223 */ /* 0x080fe20000010009 */
[----:B------:R-:W-:Y:S01]  /*2cd0*/  FFMA.FTZ R167, R60, R167, R176 ;  /* 0x000000a73ca77223 */ /* 0x000fe200000100b0 */
[----:B------:R-:W-:Y:S01]  /*2ce0*/  FADD.FTZ R176, -R195, R177 ;  /* 0x000000b1c3b07221 */ /* 0x000fe20000010100 */
[----:B------:R-:W-:Y:S01]  /*2cf0*/  HADD2.F32 R177, -RZ, R184.H1_H1 ;  /* 0x300000b8ffb17230 */ /* 0x000fe20000004100 */
[----:B------:R2:W-:Y:S01]  /*2d00*/  STL [R1+0x110], R120 ;  /* 0x0001107801007387 */ /* 0x0005e20000100800 */
[----:B------:R-:W-:Y:S01]  /*2d10*/  FMUL.FTZ R184, R29, R180 ;  /* 0x000000b41db87220 */ /* 0x000fe20000410000 */
[----:B------:R-:W-:Y:S02]  /*2d20*/  FMUL.FTZ R176, R4, R176 ;  /* 0x000000b004b07220 */ /* 0x000fe40000410000 */
[----:B------:R-:W-:Y:S02]  /*2d30*/  FADD.FTZ R12, R177, R12 ;  /* 0x0000000cb10c7221 */ /* 0x000fe40000010000 */
[-C--:B------:R-:W-:Y:S01]  /*2d40*/  FFMA.FTZ R11, R176, R177.reuse, R11 ;  /* 0x000000b1b00b7223 */ /* 0x080fe2000001000b */
[----:B------:R-:W-:Y:S01]  /*2d50*/  FFMA.FTZ R177, R61, R177, R184 ;  /* 0x000000b13db17223 */ /* 0x000fe200000100b8 */
[----:B--2---:R0:W5:Y:S01]  /*2d60*/  LDL.LU R120, [R1+0x148] ;  /* 0x0001480001787983 */ /* 0x0041620000300800 */
[----:B------:R-:W-:-:S03]  /*2d70*/  HADD2.F32 R184, -RZ, R181.H0_H0 ;  /* 0x200000b5ffb87230 */ /* 0x000fc60000004100 */
[----:B------:R-:W-:Y:S04]  /*2d80*/  STL [R1+0x134], R242 ;  /* 0x000134f201007387 */ /* 0x000fe80000100800 */
[----:B------:R-:W-:Y:S04]  /*2d90*/  STL [R1+0x130], R228 ;  /* 0x000130e401007387 */ /* 0x000fe80000100800 */
[----:B------:R-:W-:Y:S04]  /*2da0*/  STL [R1+0x13c], R227 ;  /* 0x00013ce301007387 */ /* 0x000fe80000100800 */
[----:B------:R-:W-:Y:S04]  /*2db0*/  STL [R1+0x138], R226 ;  /* 0x000138e201007387 */ /* 0x000fe80000100800 */
[----:B------:R2:W-:Y:S01]  /*2dc0*/  STL [R1+0x144], R225 ;  /* 0x000144e101007387 */ /* 0x0005e20000100800 */
[----:B------:R-:W-:Y:S01]  /*2dd0*/  FADD.FTZ R14, R184, R14 ;  /* 0x0000000eb80e7221 */ /* 0x000fe20000010000 */
[-C--:B------:R-:W-:Y:S01]  /*2de0*/  FFMA.FTZ R15, R178, R184.reuse, R15 ;  /* 0x000000b8b20f7223 */ /* 0x080fe2000001000f */
[----:B------:R-:W-:Y:S01]  /*2df0*/  FMUL.FTZ R184, R30, R184 ;  /* 0x000000b81eb87220 */ /* 0x000fe20000410000 */
[----:B--2---:R-:W-:Y:S01]  /*2e00*/  FADD.FTZ R225, R180, R13 ;  /* 0x0000000db4e17221 */ /* 0x004fe20000010000 */
[----:B------:R-:W-:Y:S01]  /*2e10*/  FFMA.FTZ R13, R176, R180, R234 ;  /* 0x000000b4b00d7223 */ /* 0x000fe200000100ea */
[----:B------:R-:W-:-:S05]  /*2e20*/  HADD2.F32 R180, -RZ, R185.H0_H0 ;  /* 0x200000b9ffb47230 */ /* 0x000fca0000004100 */
[----:B------:R-:W-:Y:S01]  /*2e30*/  FADD.FTZ R18, R180, R18 ;  /* 0x00000012b4127221 */ /* 0x000fe20000010000 */
[-C--:B------:R-:W-:Y:S01]  /*2e40*/  FFMA.FTZ R17, R178, R180.reuse, R17 ;  /* 0x000000b4b2117223 */ /* 0x080fe20000010011 */
[----:B------:R-:W-:Y:S01]  /*2e50*/  FFMA.FTZ R180, R62, R180, R184 ;  /* 0x000000b43eb47223 */ /* 0x000fe200000100b8 */
[----:B------:R-:W-:Y:S02]  /*2e60*/  HADD2.F32 R184, -RZ, R181.H1_H1 ;  /* 0x300000b5ffb87230 */ /* 0x000fe40000004100 */
[----:B------:R-:W-:Y:S02]  /*2e70*/  HADD2.F32 R181, -RZ, R185.H1_H1 ;  /* 0x300000b9ffb57230 */ /* 0x000fe40000004100 */
[----:B------:R-:W-:Y:S01]  /*2e80*/  FADD.FTZ R227, -R195, R135 ;  /* 0x00000087c3e37221 */ /* 0x000fe20000010100 */
[----:B------:R-:W-:Y:S01]  /*2e90*/  FADD.FTZ R16, R184, R16 ;  /* 0x00000010b8107221 */ /* 0x000fe20000010000 */
[-C--:B------:R-:W-:Y:S01]  /*2ea0*/  FFMA.FTZ R19, R179, R184.reuse, R19 ;  /* 0x000000b8b3137223 */ /* 0x080fe20000010013 */
[----:B------:R-:W-:Y:S01]  /*2eb0*/  FMUL.FTZ R184, R31, R184 ;  /* 0x000000b81fb87220 */ /* 0x000fe20000410000 */
[----:B------:R-:W-:-:S02]  /*2ec0*/  HADD2.F32 R135, -RZ, R182.H0_H0 ;  /* 0x200000b6ff877230 */ /* 0x000fc40000004100 */
[----:B------:R-:W-:Y:S01]  /*2ed0*/  FADD.FTZ R21, R181, R21 ;  /* 0x00000015b5157221 */ /* 0x000fe20000010000 */
[-C--:B------:R-:W-:Y:S01]  /*2ee0*/  FFMA.FTZ R20, R179, R181.reuse, R20 ;  /* 0x000000b5b3147223 */ /* 0x080fe20000010014 */
[----:B------:R-:W-:Y:S02]  /*2ef0*/  HADD2.F32 R185, -RZ, R186.H0_H0 ;  /* 0x200000baffb97230 */ /* 0x000fe40000004100 */
[----:B------:R-:W-:Y:S01]  /*2f00*/  FFMA.FTZ R181, R63, R181, R184 ;  /* 0x000000b53fb57223 */ /* 0x000fe200000100b8 */
[----:B------:R-:W-:Y:S01]  /*2f10*/  FMUL.FTZ R184, R4, R132 ;  /* 0x0000008404b87220 */ /* 0x000fe20000410000 */
[----:B------:R-:W-:Y:S01]  /*2f20*/  FFMA.FTZ R172, R66, R172, R223 ;  /* 0x000000ac42ac7223 */ /* 0x000fe200000100df */
[----:B------:R-:W-:Y:S01]  /*2f30*/  FMUL.FTZ R132, R24, R135 ;  /* 0x0000008718847220 */ /* 0x000fe20000410000 */
[----:B------:R-:W-:Y:S01]  /*2f40*/  FADD.FTZ R223, -R195, R133 ;  /* 0x00000085c3df7221 */ /* 0x000fe20000010100 */
[----:B------:R-:W-:Y:S01]  /*2f50*/  FADD.FTZ R133, R185, R22 ;  /* 0x00000016b9857221 */ /* 0x000fe20000010000 */
[-C--:B------:R-:W-:Y:S01]  /*2f60*/  FFMA.FTZ R22, R184, R185.reuse, R231 ;  /* 0x000000b9b8167223 */ /* 0x080fe200000100e7 */
[----:B------:R-:W-:Y:S01]  /*2f70*/  FFMA.FTZ R185, R56, R185, R132 ;  /* 0x000000b938b97223 */ /* 0x000fe20000010084 */
[----:B------:R-:W-:Y:S01]  /*2f80*/  FADD.FTZ R132, R135, R23 ;  /* 0x0000001787847221 */ /* 0x000fe20000010000 */
[----:B------:R-:W-:Y:S01]  /*2f90*/  FFMA.FTZ R23, R184, R135, R235 ;  /* 0x00000087b8177223 */ /* 0x000fe200000100eb */
[----:B------:R-:W-:-:S02]  /*2fa0*/  HADD2.F32 R135, -RZ, R182.H1_H1 ;  /* 0x300000b6ff877230 */ /* 0x000fc40000004100 */
[----:B------:R-:W-:Y:S02]  /*2fb0*/  HADD2.F32 R186, -RZ, R186.H1_H1 ;  /* 0x300000baffba7230 */ /* 0x000fe40000004100 */
[----:B-1----:R-:W-:Y:S01]  /*2fc0*/  FMUL.FTZ R182, R4, R223 ;  /* 0x000000df04b67220 */ /* 0x002fe20000410000 */
[----:B------:R-:W-:Y:S02]  /*2fd0*/  HADD2.F32 R228, -RZ, R183.H0_H0 ;  /* 0x200000b7ffe47230 */ /* 0x000fe40000004100 */
[----:B------:R-:W-:Y:S01]  /*2fe0*/  FMUL.FTZ R195, R25, R135 ;  /* 0x0000008719c37220 */ /* 0x000fe20000410000 */
[----:B------:R1:W-:Y:S01]  /*2ff0*/  STL [R1+0x140], R224 ;  /* 0x000140e001007387 */ /* 0x0003e20000100800 */
[----:B------:R-:W-:Y:S01]  /*3000*/  FADD.FTZ R226, R186, R188 ;  /* 0x000000bcbae27221 */ /* 0x000fe20000010000 */
[----:B------:R-:W-:Y:S01]  /*3010*/  FFMA.FTZ R188, R182, R186, R232 ;  /* 0x000000bab6bc7223 */ /* 0x000fe200000100e8 */
[----:B------:R-:W-:Y:S01]  /*3020*/  FMUL.FTZ R223, R4, R134 ;  /* 0x0000008604df7220 */ /* 0x000fe20000410000 */
[----:B------:R-:W-:Y:S01]  /*3030*/  FFMA.FTZ R186, R57, R186, R195 ;  /* 0x000000ba39ba7223 */ /* 0x000fe200000100c3 */
[----:B------:R-:W-:Y:S01]  /*3040*/  FMUL.FTZ R134, R26, R228 ;  /* 0x000000e41a867220 */ /* 0x000fe20000410000 */
[----:B------:R-:W-:Y:S01]  /*3050*/  FADD.FTZ R195, R135, R189 ;  /* 0x000000bd87c37221 */ /* 0x000fe20000010000 */
[----:B-1----:R-:W-:-:S02]  /*3060*/  HADD2.F32 R224, -RZ, R187.H0_H0 ;  /* 0x200000bbffe07230 */ /* 0x002fc40000004100 */
[----:B------:R-:W-:Y:S01]  /*3070*/  FFMA.FTZ R189, R182, R135, R236 ;  /* 0x00000087b6bd7223 */ /* 0x000fe200000100ec */
[----:B------:R-:W-:Y:S02]  /*3080*/  FADD.FTZ R191, R228, R191 ;  /* 0x000000bfe4bf7221 */ /* 0x000fe40000010000 */
[----:B------:R-:W-:Y:S01]  /*3090*/  FADD.FTZ R190, R224, R190 ;  /* 0x000000bee0be7221 */ /* 0x000fe20000010000 */
[CC--:B------:R-:W-:Y:S01]  /*30a0*/  FFMA.FTZ R135, R223.reuse, R224.reuse, R233 ;  /* 0x000000e0df877223 */ /* 0x0c0fe200000100e9 */
[----:B------:R-:W-:Y:S01]  /*30b0*/  FFMA.FTZ R224, R58, R224, R134 ;  /* 0x000000e03ae07223 */ /* 0x000fe20000010086 */
[----:B------:R-:W-:Y:S01]  /*30c0*/  FFMA.FTZ R134, R223, R228, R237 ;  /* 0x000000e4df867223 */ /* 0x000fe200000100ed */
[----:B------:R-:W-:Y:S02]  /*30d0*/  HADD2.F32 R228, -RZ, R183.H1_H1 ;  /* 0x300000b7ffe47230 */ /* 0x000fe40000004100 */
[----:B------:R-:W-:Y:S01]  /*30e0*/  FMUL.FTZ R183, R4, R227 ;  /* 0x000000e304b77220 */ /* 0x000fe20000410000 */
[----:B------:R-:W-:-:S02]  /*30f0*/  HADD2.F32 R187, -RZ, R187.H1_H1 ;  /* 0x300000bbffbb7230 */ /* 0x000fc40000004100 */
[-C--:B------:R-:W-:Y:S01]  /*3100*/  FMUL.FTZ R227, R27, R228.reuse ;  /* 0x000000e41be37220 */ /* 0x080fe20000410000 */
[----:B------:R-:W-:Y:S02]  /*3110*/  FADD.FTZ R193, R228, R193 ;  /* 0x000000c1e4c17221 */ /* 0x000fe40000010000 */
        /* <DEDUP_REMOVED lines=96> */
[----:B------:R-:W0:Y:S04]  /*3720*/  SHFL.BFLY PT, R236, R228, 0x8, 0x1f ;  /* 0x0d001f00e4ec7f89 */ /* 0x000e2800000e0000 */
[----:B------:R1:W2:Y:S01]  /*3730*/  SHFL.BFLY PT, R225, R227, 0x10, 0x1f ;  /* 0x0e001f00e3e17f89 */ /* 0x0002a200000e0000 */
[----:B0-----:R-:W-:Y:S01]  /*3740*/  FADD.FTZ R228, R228, R236 ;  /* 0x000000ece4e47221 */ /* 0x001fe20000010000 */
[----:B------:R-:W-:-:S02]  /*3750*/  MOV R236, R189 ;  /* 0x000000bd00ec7202 */ /* 0x000fc40000000f00 */
[----:B------:R-:W-:Y:S02]  /*3760*/  MOV R189, R195 ;  /* 0x000000c300bd7202 */ /* 0x000fe40000000f00 */
[----:B--2---:R1:W0:Y:S05]  /*3770*/  SHFL.BFLY PT, R242, R228, 0x10, 0x1f ;  /* 0x0e001f00e4f27f89 */ /* 0x00422a00000e0000 */
.L_x_4117:
        /* <DEDUP_REMOVED lines=68> */
.L_x_4075:
        /* <DEDUP_REMOVED lines=32> */
[----:B------:R-:W-:Y:S01]  /*3dc0*/  F2FP.F16.F32.PACK_AB R135, R135, R124 ;  /* 0x0000007c8787723e */ /* 0x000fe200000000ff */
[----:B------:R-:W-:Y:S01]  /*3dd0*/  FMUL.FTZ R124, R4, R196 ;  /* 0x000000c4047c7220 */ /* 0x000fe20000410000 */
[----:B------:R-:W-:Y:S01]  /*3de0*/  FSEL R0, R0, RZ, P6 ;  /* 0x000000ff00007208 */ /* 0x000fe20003000000 */
[C---:B------:R-:W-:Y:S01]  /*3df0*/  FMUL.FTZ R126, R4.reuse, R126 ;  /* 0x0000007e047e7220 */ /* 0x040fe20000410000 */
[C---:B------:R-:W-:Y:S01]  /*3e00*/  FMUL.FTZ R127, R4.reuse, R127 ;  /* 0x0000007f047f7220 */ /* 0x040fe20000410000 */
[----:B------:R-:W-:Y:S01]  /*3e10*/  FMUL.FTZ R125, R4, R125 ;  /* 0x0000007d047d7220 */ /* 0x000fe20000410000 */
[----:B------:R-:W-:Y:S01]  /*3e20*/  F2FP.F16.F32.PACK_AB R134, R0, R134 ;  /* 0x000000860086723e */ /* 0x000fe200000000ff */
        /* <DEDUP_REMOVED lines=15> */
.L_x_4074:
        /* <DEDUP_REMOVED lines=59> */
.L_x_4077:
        /* <DEDUP_REMOVED lines=13> */
[-C--:B------:R-:W-:Y:S01]  /*43a0*/  FFMA.FTZ R0, R0, R226.reuse, R225 ;  /* 0x000000e200007223 */ /* 0x080fe200000100e1 */
        /* <DEDUP_REMOVED lines=19> */
[----:B------:R-:W-:Y:S01]  /*44e0*/  FFMA.FTZ R124, R4, R196, R88 ;  /* 0x000000c4047c7223 */ /* 0x000fe20000010058 */
[----:B------:R-:W-:Y:S01]  /*44f0*/  FSEL R0, R0, RZ, P6 ;  /* 0x000000ff00007208 */ /* 0x000fe20003000000 */
[C---:B------:R-:W-:Y:S01]  /*4500*/  FFMA.FTZ R126, R4.reuse, R126, R90 ;  /* 0x0000007e047e7223 */ /* 0x040fe2000001005a */
[C---:B------:R-:W-:Y:S01]  /*4510*/  FFMA.FTZ R127, R4.reuse, R127, R91 ;  /* 0x0000007f047f7223 */ /* 0x040fe2000001005b */
[----:B------:R-:W-:Y:S01]  /*4520*/  FFMA.FTZ R125, R4, R125, R89 ;  /* 0x0000007d047d7223 */ /* 0x000fe20000010059 */
        /* <DEDUP_REMOVED lines=16> */
.L_x_4073:
        /* <DEDUP_REMOVED lines=30> */
[-CC-:B------:R-:W-:Y:S01]  /*4810*/  FFMA.FTZ R208, R208, R226.reuse, R225.reuse ;  /* 0x000000e2d0d07223 */ /* 0x180fe200000100e1 */
        /* <DEDUP_REMOVED lines=17> */
[----:B------:R-:W-:Y:S01]  /*4930*/  F2FP.F16.F32.PACK_AB R131, R129, R131 ;  /* 0x000000838183723e */ /* 0x000fe200000000ff */
[----:B------:R-:W-:Y:S01]  /*4940*/  FMUL.FTZ R129, R4, R197 ;  /* 0x000000c504817220 */ /* 0x000fe20000410000 */
[----:B------:R-:W-:Y:S02]  /*4950*/  FSEL R130, R130, RZ, P4 ;  /* 0x000000ff82827208 */ /* 0x000fe40002000000 */
[----:B------:R-:W-:Y:S01]  /*4960*/  FSEL R0, R0, RZ, P3 ;  /* 0x000000ff00007208 */ /* 0x000fe20001800000 */
[----:B------:R-:W-:Y:S01]  /*4970*/  FMUL.FTZ R129, R129, UR6 ;  /* 0x0000000681817c20 */ /* 0x000fe20008410000 */
[----:B------:R-:W-:-:S02]  /*4980*/  LOP3.LUT P6, RZ, R150, 0xff0000, RZ, 0xc0, !PT ;  /* 0x00ff000096ff7812 */ /* 0x000fc400078cc0ff */
[----:B------:R-:W-:Y:S01]  /*4990*/  F2FP.F16.F32.PACK_AB R130, R0, R130 ;  /* 0x000000820082723e */ /* 0x000fe200000000ff */
[----:B------:R-:W-:Y:S01]  /*49a0*/  FMUL.FTZ R0, R4, R137 ;  /* 0x0000008904007220 */ /* 0x000fe20000410000 */
[----:B------:R-:W-:Y:S02]  /*49b0*/  FSEL R133, R129, RZ, P6 ;  /* 0x000000ff81857208 */ /* 0x000fe40003000000 */
[----:B------:R-:W-:Y:S01]  /*49c0*/  LOP3.LUT P6, RZ, R204, 0xff000000, RZ, 0xc0, !PT ;  /* 0xff000000ccff7812 */ /* 0x000fe200078cc0ff */
[----:B------:R-:W-:Y:S01]  /*49d0*/  FMUL.FTZ R0, R0, UR6 ;  /* 0x0000000600007c20 */ /* 0x000fe20008410000 */
[----:B------:R-:W-:Y:S02]  /*49e0*/  LOP3.LUT P1, RZ, R150, 0xff000000, RZ, 0xc0, !PT ;  /* 0xff00000096ff7812 */ /* 0x000fe4000782c0ff */
[----:B------:R-:W-:Y:S02]  /*49f0*/  LOP3.LUT P3, RZ, R204, 0xff0000, RZ, 0xc0, !PT ;  /* 0x00ff0000ccff7812 */ /* 0x000fe4000786c0ff */
[----:B------:R-:W-:-:S02]  /*4a00*/  F2FP.F16.F32.PACK_AB R135, R135, R128 ;  /* 0x000000808787723e */ /* 0x000fc400000000ff */
        /* <DEDUP_REMOVED lines=21> */
.L_x_4079:
        /* <DEDUP_REMOVED lines=72> */
[----:B------:R-:W-:Y:S02]  /*4fe0*/  F2FP.F16.F32.PACK_AB R128, R128, R136 ;  /* 0x000000888080723e */ /* 0x000fe400000000ff */
[----:B------:R-:W-:Y:S01]  /*4ff0*/  F2FP.F16.F32.PACK_AB R132, R132, R0 ;  /* 0x000000008484723e */ /* 0x000fe200000000ff */
[----:B------:R-:W-:Y:S06]  /*5000*/  BRA `(.L_x_4076) ;  /* 0x0000000800687947 */ /* 0x000fec0003800000 */
.L_x_4078:
        /* <DEDUP_REMOVED lines=22> */
[-CC-:B------:R-:W-:Y:S01]  /*5170*/  FFMA.FTZ R132, R0, R226.reuse, R225.reuse ;  /* 0x000000e200847223 */ /* 0x180fe200000100e1 */
[----:B------:R-:W-:Y:S01]  /*5180*/  FFMA.FTZ R130, R4, R213, R92 ;  /* 0x000000d504827223 */ /* 0x000fe2000001005c */
        /* <DEDUP_REMOVED lines=22> */
[----:B------:R-:W-:Y:S01]  /*52f0*/  FFMA.FTZ R129, R4, R197, R90 ;  /* 0x000000c504817223 */ /* 0x000fe2000001005a */
[----:B------:R-:W-:Y:S02]  /*5300*/  FSEL R130, R130, RZ, P4 ;  /* 0x000000ff82827208 */ /* 0x000fe40002000000 */
[----:B------:R-:W-:Y:S01]  /*5310*/  FSEL R0, R0, RZ, P3 ;  /* 0x000000ff00007208 */ /* 0x000fe20001800000 */
[----:B------:R-:W-:Y:S01]  /*5320*/  FMUL.FTZ R129, R129, UR6 ;  /* 0x0000000681817c20 */ /* 0x000fe20008410000 */
[----:B------:R-:W-:-:S02]  /*5330*/  LOP3.LUT P6, RZ, R150, 0xff0000, RZ, 0xc0, !PT ;  /* 0x00ff000096ff7812 */ /* 0x000fc400078cc0ff */
[----:B------:R-:W-:Y:S01]  /*5340*/  F2FP.F16.F32.PACK_AB R130, R0, R130 ;  /* 0x000000820082723e */ /* 0x000fe200000000ff */
[----:B------:R-:W-:Y:S01]  /*5350*/  FFMA.FTZ R0, R4, R137, R91 ;  /* 0x0000008904007223 */ /* 0x000fe2000001005b */
        /* <DEDUP_REMOVED lines=10> */
[----:B------:R-:W-:Y:S01]  /*5400*/  FFMA.FTZ R128, R4, R209, R89 ;  /* 0x000000d104807223 */ /* 0x000fe20000010059 */
[----:B------:R-:W-:Y:S01]  /*5410*/  F2FP.F16.F32.PACK_AB R133, R0, R133 ;  /* 0x000000850085723e */ /* 0x000fe200000000ff */
[----:B------:R-:W-:Y:S01]  /*5420*/  FFMA.FTZ R0, R4, R196, R88 ;  /* 0x000000c404007223 */ /* 0x000fe20000010058 */
        /* <DEDUP_REMOVED lines=14> */
.L_x_4080:
        /* <DEDUP_REMOVED lines=73> */
[----:B------:R-:W-:-:S07]  /*59a0*/  F2FP.F16.F32.PACK_AB R132, R132, R0 ;  /* 0x000000008484723e */ /* 0x000fce00000000ff */
.L_x_4076:
        /* <DEDUP_REMOVED lines=66> */
[C---:B------:R-:W-:Y:S01]  /*5dd0*/  LOP3.LUT P4, RZ, R202.reuse, 0xff0000, RZ, 0xc0, !PT ;  /* 0x00ff0000caff7812 */ /* 0x040fe2000788c0ff */
[----:B------:R-:W-:Y:S01]  /*5de0*/  FMUL.FTZ R128, R125, UR6 ;  /* 0x000000067d807c20 */ /* 0x000fe20008410000 */
[----:B------:R-:W-:Y:S02]  /*5df0*/  LOP3.LUT P6, RZ, R202, 0xff000000, RZ, 0xc0, !PT ;  /* 0xff000000caff7812 */ /* 0x000fe400078cc0ff */
[----:B------:R-:W-:Y:S02]  /*5e00*/  F2FP.F16.F32.PACK_AB R130, R124, R130 ;  /* 0x000000827c82723e */ /* 0x000fe400000000ff */
[C---:B------:R-:W-:Y:S02]  /*5e10*/  FSEL R133, R129.reuse, RZ, P3 ;  /* 0x000000ff81857208 */ /* 0x040fe40001800000 */
[----:B------:R-:W-:Y:S02]  /*5e20*/  LOP3.LUT P5, RZ, R144, 0xff000000, RZ, 0xc0, !PT ;  /* 0xff00000090ff7812 */ /* 0x000fe400078ac0ff */
[----:B------:R-:W-:-:S02]  /*5e30*/  FSEL R129, R129, RZ, P4 ;  /* 0x000000ff81817208 */ /* 0x000fc40002000000 */
[C---:B------:R-:W-:Y:S02]  /*5e40*/  FSEL R124, R0.reuse, RZ, P6 ;  /* 0x000000ff007c7208 */ /* 0x040fe40003000000 */
[----:B------:R-:W-:Y:S02]  /*5e50*/  FSEL R0, R0, RZ, P5 ;  /* 0x000000ff00007208 */ /* 0x000fe40002800000 */
[----:B------:R-:W-:Y:S01]  /*5e60*/  F2FP.F16.F32.PACK_AB R129, R124, R129 ;  /* 0x000000817c81723e */ /* 0x000fe200000000ff */
[----:B------:R-:W-:Y:S01]  /*5e70*/  FFMA.FTZ R124, R4, R143, R96 ;  /* 0x0000008f047c7223 */ /* 0x000fe20000010060 */
[----:B------:R-:W-:Y:S02]  /*5e80*/  F2FP.F16.F32.PACK_AB R133, R0, R133 ;  /* 0x000000850085723e */ /* 0x000fe400000000ff */
        /* <DEDUP_REMOVED lines=12> */
.L_x_4083:
        /* <DEDUP_REMOVED lines=47> */
[----:B------:R-:W-:Y:S01]  /*6240*/  FFMA.FTZ R128, R4, R153, R99 ;  /* 0x0000009904807223 */ /* 0x000fe20000010063 */
        /* <DEDUP_REMOVED lines=27> */
.L_x_4082:
        /* <DEDUP_REMOVED lines=62> */
[----:B------:R-:W-:Y:S01]  /*67e0*/  FMUL.FTZ R124, R4, R143 ;  /* 0x0000008f047c7220 */ /* 0x000fe20000410000 */
        /* <DEDUP_REMOVED lines=13> */
.L_x_4085:
        /* <DEDUP_REMOVED lines=75> */
.L_x_4081:
        /* <DEDUP_REMOVED lines=37> */
[----:B------:R-:W-:Y:S01]  /*6fc0*/  F2FP.F16.F32.PACK_AB R135, R135, R124 ;  /* 0x0000007c8787723e */ /* 0x000fe200000000ff */
        /* <DEDUP_REMOVED lines=18> */
.L_x_4087:
        /* <DEDUP_REMOVED lines=54> */
.L_x_4086:
        /* <DEDUP_REMOVED lines=36> */
[----:B------:R-:W-:Y:S01]  /*7690*/  F2FP.F16.F32.PACK_AB R135, R135, R124 ;  /* 0x0000007c8787723e */ /* 0x000fe200000000ff */
        /* <DEDUP_REMOVED lines=18> */
.L_x_4088:
        /* <DEDUP_REMOVED lines=53> */
.L_x_4084:
        /* <DEDUP_REMOVED lines=68> */
[----:B------:R-:W-:Y:S02]  /*7f50*/  F2FP.F16.F32.PACK_AB R130, R3, R130 ;  /* 0x000000820382723e */ /* 0x000fe400000000ff */
[C---:B------:R-:W-:Y:S02]  /*7f60*/  FSEL R3, R0.reuse, RZ, P6 ;  /* 0x000000ff00037208 */ /* 0x040fe40003000000 */
[C---:B------:R-:W-:Y:S02]  /*7f70*/  FSEL R133, R129.reuse, RZ, P3 ;  /* 0x000000ff81857208 */ /* 0x040fe40001800000 */
[----:B------:R-:W-:Y:S02]  /*7f80*/  FSEL R0, R0, RZ, P5 ;  /* 0x000000ff00007208 */ /* 0x000fe40002800000 */
[----:B------:R-:W-:Y:S02]  /*7f90*/  LOP3.LUT P4, RZ, R200, 0xff0000, RZ, 0xc0, !PT ;  /* 0x00ff0000c8ff7812 */ /* 0x000fe4000788c0ff */
[----:B------:R-:W-:Y:S01]  /*7fa0*/  F2FP.F16.F32.PACK_AB R133, R0, R133 ;  /* 0x000000850085723e */ /* 0x000fe200000000ff */
[----:B------:R-:W-:Y:S01]  /*7fb0*/  FMUL.FTZ R0, R124, UR6 ;  /* 0x000000067c007c20 */ /* 0x000fe20008410000 */
[----:B------:R-:W-:-:S02]  /*7fc0*/  FSEL R129, R129, RZ, P4 ;  /* 0x000000ff81817208 */ /* 0x000fc40002000000 */
[----:B------:R-:W-:Y:S02]  /*7fd0*/  LOP3.LUT P5, RZ, R146, 0xff00, RZ, 0xc0, !PT ;  /* 0x0000ff0092ff7812 */ /* 0x000fe400078ac0ff */
[----:B------:R-:W-:Y:S02]  /*7fe0*/  LOP3.LUT P4, RZ, R200, 0xff, RZ, 0xc0, !PT ;  /* 0x000000ffc8ff7812 */ /* 0x000fe4000788c0ff */
[----:B------:R-:W-:Y:S02]  /*7ff0*/  LOP3.LUT P3, RZ, R146, 0xff, RZ, 0xc0, !PT ;  /* 0x000000ff92ff7812 */ /* 0x000fe4000786c0ff */
[----:B------:R-:W-:Y:S02]  /*8000*/  LOP3.LUT P6, RZ, R200, 0xff00, RZ, 0xc0, !PT ;  /* 0x0000ff00c8ff7812 */ /* 0x000fe400078cc0ff */
        /* <DEDUP_REMOVED lines=8> */
.L_x_4091:
        /* <DEDUP_REMOVED lines=53> */
[----:B------:R-:W-:Y:S02]  /*83e0*/  F2FP.F16.F32.PACK_AB R134, R0, R134 ;  /* 0x000000860086723e */ /* 0x000fe400000000ff */
        /* <DEDUP_REMOVED lines=21> */
.L_x_4090:
        /* <DEDUP_REMOVED lines=76> */
.L_x_4093:
        /* <DEDUP_REMOVED lines=75> */
.L_x_4089:
        /* <DEDUP_REMOVED lines=25> */
[----:B------:R-:W-:Y:S01]  /*9040*/  LOP3.LUT P6, RZ, R147, 0xff0000, RZ, 0xc0, !PT ;  /* 0x00ff000093ff7812 */ /* 0x000fe200078cc0ff */
        /* <DEDUP_REMOVED lines=13> */
[----:B------:R-:W-:Y:S01]  /*9120*/  F2FP.F16.F32.PACK_AB R135, R135, R3 ;  /* 0x000000038787723e */ /* 0x000fe200000000ff */
[----:B--2---:R-:W-:Y:S01]  /*9130*/  FMUL.FTZ R132, R124, UR6 ;  /* 0x000000067c847c20 */ /* 0x004fe20008410000 */
        /* <DEDUP_REMOVED lines=15> */
.L_x_4095:
        /* <DEDUP_REMOVED lines=54> */
.L_x_4094:
        /* <DEDUP_REMOVED lines=55> */
.L_x_4096:
        /* <DEDUP_REMOVED lines=52> */
[----:B------:R-:W-:-:S07]  /*9c40*/  F2FP.F16.F32.PACK_AB R132, R132, R154 ;  /* 0x0000009a8484723e */ /* 0x000fce00000000ff */
.L_x_4092:
        /* <DEDUP_REMOVED lines=45> */
[----:B------:R-:W-:Y:S01]  /*9f20*/  F2FP.F16.F32.PACK_AB R135, R135, R0 ;  /* 0x000000008787723e */ /* 0x000fe200000000ff */
[C---:B------:R-:W-:Y:S01]  /*9f30*/  FFMA.FTZ R126, R4.reuse, R126, R114 ;  /* 0x0000007e047e7223 */ /* 0x040fe20000010072 */
[----:B------:R-:W-:Y:S01]  /*9f40*/  LOP3.LUT P6, RZ, R149, 0xff, RZ, 0xc0, !PT ;  /* 0x000000ff95ff7812 */ /* 0x000fe200078cc0ff */
[----:B------:R-:W-:Y:S01]  /*9f50*/  FFMA.FTZ R127, R4, R179, R115 ;  /* 0x000000b3047f7223 */ /* 0x000fe20000010073 */
[----:B------:R-:W-:Y:S01]  /*9f60*/  FSEL R0, R3, RZ, P4 ;  /* 0x000000ff03007208 */ /* 0x000fe20002000000 */
[-CC-:B------:R-:W-:Y:S01]  /*9f70*/  FFMA.FTZ R125, R176, R226.reuse, R225.reuse ;  /* 0x000000e2b07d7223 */ /* 0x180fe200000100e1 */
[----:B------:R-:W-:Y:S01]  /*9f80*/  LOP3.LUT P5, RZ, R199, 0xff, RZ, 0xc0, !PT ;  /* 0x000000ffc7ff7812 */ /* 0x000fe200078ac0ff */
        /* <DEDUP_REMOVED lines=9> */
[----:B------:R-:W-:Y:S01]  /*a020*/  F2FP.F16.F32.PACK_AB R134, R0, R134 ;  /* 0x000000860086723e */ /* 0x000fe200000000ff */
[----:B------:R-:W-:Y:S01]  /*a030*/  FMUL.FTZ R0, R126, UR6 ;  /* 0x000000067e007c20 */ /* 0x000fe20008410000 */
[----:B------:R-:W-:Y:S01]  /*a040*/  F2FP.F16.F32.PACK_AB R130, R3, R130 ;  /* 0x000000820382723e */ /* 0x000fe200000000ff */
        /* <DEDUP_REMOVED lines=24> */
.L_x_4099:
        /* <DEDUP_REMOVED lines=40> */
[C---:B------:R-:W-:Y:S01]  /*a450*/  FFMA.FTZ R176, R4.reuse, R176, R113 ;  /* 0x000000b004b07223 */ /* 0x040fe20000010071 */
        /* <DEDUP_REMOVED lines=13> */
[----:B------:R-:W-:Y:S02]  /*a530*/  F2FP.F16.F32.PACK_AB R131, R131, R3 ;  /* 0x000000038383723e */ /* 0x000fe400000000ff */
[----:B------:R-:W-:-:S02]  /*a540*/  F2FP.F16.F32.PACK_AB R135, R135, R0 ;  /* 0x000000008787723e */ /* 0x000fc400000000ff */
        /* <DEDUP_REMOVED lines=8> */
[----:B------:R-:W-:Y:S02]  /*a5d0*/  F2FP.F16.F32.PACK_AB R134, R128, R134 ;  /* 0x000000868086723e */ /* 0x000fe400000000ff */
[----:B------:R-:W-:Y:S02]  /*a5e0*/  F2FP.F16.F32.PACK_AB R129, R3, R129 ;  /* 0x000000810381723e */ /* 0x000fe400000000ff */
        /* <DEDUP_REMOVED lines=9> */
.L_x_4098:
        /* <DEDUP_REMOVED lines=34> */
[C---:B------:R-:W-:Y:S01]  /*a8a0*/  FMUL.FTZ R126, R4.reuse, R126 ;  /* 0x0000007e047e7220 */ /* 0x040fe20000410000 */
[----:B------:R-:W-:Y:S01]  /*a8b0*/  LOP3.LUT P6, RZ, R149, 0xff, RZ, 0xc0, !PT ;  /* 0x000000ff95ff7812 */ /* 0x000fe200078cc0ff */
[----:B------:R-:W-:Y:S01]  /*a8c0*/  FMUL.FTZ R127, R4, R179 ;  /* 0x000000b3047f7220 */ /* 0x000fe20000410000 */
        /* <DEDUP_REMOVED lines=39> */
.L_x_4101:
        /* <DEDUP_REMOVED lines=14> */
[--C-:B------:R-:W-:Y:S01]  /*ac20*/  FFMA.FTZ R179, R179, R226, R225.reuse ;  /* 0x000000e2b3b37223 */ /* 0x100fe200000100e1 */
        /* <DEDUP_REMOVED lines=25> */
[C---:B------:R-:W-:Y:S01]  /*adc0*/  FMUL.FTZ R176, R4.reuse, R176 ;  /* 0x000000b004b07220 */ /* 0x040fe20000410000 */
        /* <DEDUP_REMOVED lines=34> */
.L_x_4097:
        /* <DEDUP_REMOVED lines=27> */
[C---:B------:R-:W-:Y:S01]  /*b1a0*/  ISETP.GE.U32.AND.EX P2, PT, R149.reuse, 0x1000000, PT, P2 ;  /* 0x010000009500780c */ /* 0x040fe20003f46120 */
        /* <DEDUP_REMOVED lines=28> */
.L_x_4103:
        /* <DEDUP_REMOVED lines=54> */
.L_x_4102:
        /* <DEDUP_REMOVED lines=55> */
.L_x_4104:
        /* <DEDUP_REMOVED lines=52> */
[----:B------:R-:W-:-:S07]  /*bd80*/  F2FP.F16.F32.PACK_AB R132, R176, R132 ;  /* 0x00000084b084723e */ /* 0x000fce00000000ff */
.L_x_4100:
        /* <DEDUP_REMOVED lines=15> */
.L_x_4071:
        /* <DEDUP_REMOVED lines=97> */
[----:B0-----:R-:W-:Y:S02]  /*c490*/  MOV R128, R22 ;  /* 0x0000001600807202 */ /* 0x001fe40000000f00 */
        /* <DEDUP_REMOVED lines=28> */
[----:B--2---:R-:W-:-:S07]  /*c660*/  MOV R19, R193 ;  /* 0x000000c100137202 */ /* 0x004fce0000000f00 */
.L_x_4070:
[----:B------:R-:W-:Y:S05]  /*c670*/  BSYNC B0 ;  /* 0x0000000000007941 */ /* 0x000fea0003800000 */
.L_x_4069:
        /* <DEDUP_REMOVED lines=65> */
[----:B------:R-:W1:Y:S01]  /*ca90*/  LDS R63, [R3+0x3400] ;  /* 0x00340000033f7984 */ /* 0x000e620000000800 */
[----:B------:R-:W-:-:S03]  /*caa0*/  FADD.FTZ R28, R28, R93 ;  /* 0x0000005d1c1c7221 */ /* 0x000fc60000010000 */
[----:B------:R-:W-:Y:S01]  /*cab0*/  LDS R62, [R3+0x3600] ;  /* 0x00360000033e7984 */ /* 0x000fe20000000800 */
        /* <DEDUP_REMOVED lines=22> */
[----:B---3--:R-:W-:Y:S01]  /*cc20*/  FADD.FTZ R7, R44, R77 ;  /* 0x0000004d2c077221 */ /* 0x008fe20000010000 */
[----:B------:R-:W-:Y:S01]  /*cc30*/  FADD.FTZ R4, R45, R76 ;  /* 0x0000004c2d047221 */ /* 0x000fe20000010000 */
        /* <DEDUP_REMOVED lines=150> */
[----:B------:R0:W-:Y:S04]  /*d5a0*/  STS.128 [R2+0xc00], R8 ;  /* 0x000c000802007388 */ /* 0x0001e80000000c00 */
[----:B------:R1:W-:Y:S01]  /*d5b0*/  STS.128 [R2+0xc10], R12 ;  /* 0x000c100c02007388 */ /* 0x0003e20000000c00 */
[----:B------:R-:W-:Y:S08]  /*d5c0*/  BAR.SYNC.DEFER_BLOCKING 0x0 ;  /* 0x0000000000007b1d */ /* 0x000ff00000010000 */
[----:B0-----:R-:W1:Y:S01]  /*d5d0*/  LDC R10, c[0x0][0x388] ;  /* 0x0000e200ff0a7b82 */ /* 0x001e620000000800 */
[----:B------:R-:W0:Y:S04]  /*d5e0*/  LDS R32, [R3] ;  /* 0x0000000003207984 */ /* 0x000e280000000800 */
[----:B------:R-:W2:Y:S04]  /*d5f0*/  LDS R31, [R3+0x1000] ;  /* 0x00100000031f7984 */ /* 0x000ea80000000800 */
[----:B------:R-:W3:Y:S01]  /*d600*/  LDS R2, [R3+0x2000] ;  /* 0x0020000003027984 */ /* 0x000ee20000000800 */
[----:B-1----:R-:W-:-:S03]  /*d610*/  IMAD R15, R10, UR4, RZ ;  /* 0x000000040a0f7c24 */ /* 0x002fc6000f8e02ff */
[----:B------:R-:W1:Y:S02]  /*d620*/  LDS R33, [R3+0x200] ;  /* 0x0002000003217984 */ /* 0x000e640000000800 */
[----:B------:R-:W-:Y:S02]  /*d630*/  IADD3 R15, P0, PT, R15, R0, RZ ;  /* 0x000000000f0f7210 */ /* 0x000fe40007f1e0ff */
[----:B------:R-:W4:Y:S02]  /*d640*/  LDS R34, [R3+0x1200] ;  /* 0x0012000003227984 */ /* 0x000f240000000800 */
[----:B------:R-:W-:Y:S02]  /*d650*/  SHF.L.U32 R14, R15, 0x2, RZ ;  /* 0x000000020f0e7819 */ /* 0x000fe400000006ff */
[----:B------:R-:W4:Y:S02]  /*d660*/  LDS R8, [R3+0x2200] ;  /* 0x0022000003087984 */ /* 0x000f240000000800 */
[----:B------:R-:W-:-:S02]  /*d670*/  IADD3 R10, P1, PT, R14, UR20, RZ ;  /* 0x000000140e0a7c10 */ /* 0x000fc4000ff3e0ff */
[----:B------:R-:W4:Y:S04]  /*d680*/  LDS R9, [R3+0x3000] ;  /* 0x0030000003097984 */ /* 0x000f280000000800 */
[----:B------:R-:W4:Y:S04]  /*d690*/  LDS R12, [R3+0x3200] ;  /* 0x00320000030c7984 */ /* 0x000f280000000800 */
[----:B------:R-:W4:Y:S04]  /*d6a0*/  LDS R0, [R3+0x400] ;  /* 0x0004000003007984 */ /* 0x000f280000000800 */
[----:B------:R-:W-:Y:S01]  /*d6b0*/  LDS R45, [R3+0x2400] ;  /* 0x00240000032d7984 */ /* 0x000fe20000000800 */
[----:B0-----:R-:W-:-:S03]  /*d6c0*/  FADD.FTZ R32, RZ, R32 ;  /* 0x00000020ff207221 */ /* 0x001fc60000010000 */
[----:B------:R-:W0:Y:S01]  /*d6d0*/  LDS R16, [R3+0x800] ;  /* 0x0008000003107984 */ /* 0x000e220000000800 */
[----:B--2---:R-:W-:-:S03]  /*d6e0*/  FADD.FTZ R31, R32, R31 ;  /* 0x0000001f201f7221 */ /* 0x004fc60000010000 */
[----:B------:R-:W-:Y:S01]  /*d6f0*/  LDS R57, [R3+0x3400] ;  /* 0x0034000003397984 */ /* 0x000fe20000000800 */
[----:B---3--:R-:W-:-:S03]  /*d700*/  FADD.FTZ R2, R31, R2 ;  /* 0x000000021f027221 */ /* 0x008fc60000010000 */
[----:B------:R-:W-:Y:S01]  /*d710*/  LDS R47, [R3+0x2600] ;  /* 0x00260000032f7984 */ /* 0x000fe20000000800 */
[----:B-1----:R-:W-:-:S03]  /*d720*/  FADD.FTZ R33, RZ, R33 ;  /* 0x00000021ff217221 */ /* 0x002fc60000010000 */
[----:B------:R-:W1:Y:S01]  /*d730*/  LDS R31, [R3+0x1400] ;  /* 0x00140000031f7984 */ /* 0x000e620000000800 */
[----:B----4-:R-:W-:-:S03]  /*d740*/  FADD.FTZ R33, R33, R34 ;  /* 0x0000002221217221 */ /* 0x010fc60000010000 */
[----:B------:R-:W2:Y:S01]  /*d750*/  LDS R35, [R3+0x1800] ;  /* 0x0018000003237984 */ /* 0x000ea20000000800 */
[----:B------:R-:W-:Y:S01]  /*d760*/  FADD.FTZ R33, R33, R8 ;  /* 0x0000000821217221 */ /* 0x000fe20000010000 */
[----:B------:R-:W-:Y:S02]  /*d770*/  IADD3.X R8, PT, PT, RZ, RZ, RZ, P0, !PT ;  /* 0x000000ffff087210 */ /* 0x000fe400007fe4ff */
[----:B------:R-:W3:Y:S01]  /*d780*/  LDS R18, [R3+0xa00] ;  /* 0x000a000003127984 */ /* 0x000ee20000000800 */
[----:B------:R-:W-:Y:S01]  /*d790*/  FADD.FTZ R53, R2, R9 ;  /* 0x0000000902357221 */ /* 0x000fe20000010000 */
[----:B------:R-:W-:Y:S02]  /*d7a0*/  SHF.L.U64.HI R15, R15, 0x2, R8 ;  /* 0x000000020f0f7819 */ /* 0x000fe40000010208 */
[----:B------:R-:W4:Y:S01]  /*d7b0*/  LDS R2, [R3+0x600] ;  /* 0x0006000003027984 */ /* 0x000f220000000800 */
[C---:B------:R-:W-:Y:S01]  /*d7c0*/  IADD3 R8, P0, PT, R14.reuse, UR22, RZ ;  /* 0x000000160e087c10 */ /* 0x040fe2000ff1e0ff */
[----:B------:R-:W-:Y:S01]  /*d7d0*/  FADD.FTZ R55, R33, R12 ;  /* 0x0000000c21377221 */ /* 0x000fe20000010000 */
[C---:B------:R-:W-:Y:S01]  /*d7e0*/  IADD3.X R11, PT, PT, R15.reuse, UR21, RZ, P1, !PT ;  /* 0x000000150f0b7c10 */ /* 0x040fe20008ffe4ff */
[----:B------:R-:W4:Y:S01]  /*d7f0*/  LDS R33, [R3+0x1600] ;  /* 0x0016000003217984 */ /* 0x000f220000000800 */
[----:B------:R-:W-:Y:S01]  /*d800*/  IADD3.X R9, PT, PT, R15, UR23, RZ, P0, !PT ;  /* 0x000000170f097c10 */ /* 0x000fe200087fe4ff */
[----:B------:R-:W-:Y:S01]  /*d810*/  FADD.FTZ R0, RZ, R0 ;  /* 0x00000000ff007221 */ /* 0x000fe20000010000 */
[C---:B------:R-:W-:Y:S01]  /*d820*/  IADD3 R12, P0, PT, R14.reuse, UR26, RZ ;  /* 0x0000001a0e0c7c10 */ /* 0x040fe2000ff1e0ff */
[----:B------:R-:W4:Y:S01]  /*d830*/  LDS R59, [R3+0x3600] ;  /* 0x00360000033b7984 */ /* 0x000f220000000800 */
[----:B------:R-:W-:-:S02]  /*d840*/  IADD3 R14, P1, PT, R14, UR24, RZ ;  /* 0x000000180e0e7c10 */ /* 0x000fc4000ff3e0ff */
[C---:B------:R-:W-:Y:S01]  /*d850*/  IADD3.X R13, PT, PT, R15.reuse, UR27, RZ, P0, !PT ;  /* 0x0000001b0f0d7c10 */ /* 0x040fe200087fe4ff */
[----:B------:R-:W4:Y:S01]  /*d860*/  LDS R49, [R3+0x2800] ;  /* 0x0028000003317984 */ /* 0x000f220000000800 */
[----:B------:R-:W-:Y:S01]  /*d870*/  IADD3.X R15, PT, PT, R15, UR25, RZ, P1, !PT ;  /* 0x000000190f0f7c10 */ /* 0x000fe20008ffe4ff */
[----:B0-----:R-:W-:Y:S02]  /*d880*/  FADD.FTZ R16, RZ, R16 ;  /* 0x00000010ff107221 */ /* 0x001fe40000010000 */
[----:B------:R-:W0:Y:S04]  /*d890*/  LDS R37, [R3+0x1a00] ;  /* 0x001a000003257984 */ /* 0x000e280000000800 */
[----:B------:R-:W0:Y:S04]  /*d8a0*/  LDS R24, [R3+0xc00] ;  /* 0x000c000003187984 */ /* 0x000e280000000800 */
[----:B------:R-:W0:Y:S01]  /*d8b0*/  LDS R61, [R3+0x3800] ;  /* 0x00380000033d7984 */ /* 0x000e220000000800 */
[----:B-1----:R-:W-:-:S03]  /*d8c0*/  FADD.FTZ R0, R0, R31 ;  /* 0x0000001f00007221 */ /* 0x002fc60000010000 */
[----:B------:R-:W1:Y:S01]  /*d8d0*/  LDS R51, [R3+0x2a00] ;  /* 0x002a000003337984 */ /* 0x000e620000000800 */
[----:B------:R-:W-:-:S03]  /*d8e0*/  FADD.FTZ R0, R0, R45 ;  /* 0x0000002d00007221 */ /* 0x000fc60000010000 */
[----:B------:R-:W1:Y:S01]  /*d8f0*/  LDS R39, [R3+0x1c00] ;  /* 0x001c000003277984 */ /* 0x000e620000000800 */
[----:B--2---:R-:W-:Y:S01]  /*d900*/  FADD.FTZ R16, R16, R35 ;  /* 0x0000002310107221 */ /* 0x004fe20000010000 */
[----:B------:R-:W-:Y:S02]  /*d910*/  FADD.FTZ R57, R0, R57 ;  /* 0x0000003900397221 */ /* 0x000fe40000010000 */
[----:B------:R-:W2:Y:S01]  /*d920*/  LDS R26, [R3+0xe00] ;  /* 0x000e0000031a7984 */ /* 0x000ea20000000800 */
[----:B---3--:R-:W-:-:S03]  /*d930*/  FADD.FTZ R18, RZ, R18 ;  /* 0x00000012ff127221 */ /* 0x008fc60000010000 */
[----:B------:R-:W-:Y:S01]  /*d940*/  STG.E desc[UR10][R8.64], R43 ;  /* 0x0000002b08007986 */ /* 0x000fe2000c10190a */
[----:B----4-:R-:W-:-:S03]  /*d950*/  FADD.FTZ R2, RZ, R2 ;  /* 0x00000002ff027221 */ /* 0x010fc60000010000 */
[----:B------:R-:W-:Y:S01]  /*d960*/  STG.E desc[UR10][R10.64], R23 ;  /* 0x000000170a007986 */ /* 0x000fe2000c10190a */
[----:B------:R-:W-:-:S03]  /*d970*/  FADD.FTZ R2, R2, R33 ;  /* 0x0000002102027221 */ /* 0x000fc60000010000 */
[----:B------:R-:W3:Y:S01]  /*d980*/  LDS R65, [R3+0x3a00] ;  /* 0x003a000003417984 */ /* 0x000ee20000000800 */
[----:B------:R-:W-:-:S03]  /*d990*/  FADD.FTZ R2, R2, R47 ;  /* 0x0000002f02027221 */ /* 0x000fc60000010000 */
[----:B------:R-:W4:Y:S01]  /*d9a0*/  LDS R43, [R3+0x2c00] ;  /* 0x002c0000032b7984 */ /* 0x000f220000000800 */
[----:B------:R-:W-:Y:S01]  /*d9b0*/  FADD.FTZ R59, R2, R59 ;  /* 0x0000003b023b7221 */ /* 0x000fe20000010000 */
[----:B------:R-:W-:Y:S02]  /*d9c0*/  FADD.FTZ R16, R16, R49 ;  /* 0x0000003110107221 */ /* 0x000fe40000010000 */
[----:B------:R-:W4:Y:S01]  /*d9d0*/  LDS R23, [R3+0x1e00] ;  /* 0x001e000003177984 */ /* 0x000f220000000800 */
[----:B0-----:R-:W-:-:S03]  /*d9e0*/  FADD.FTZ R18, R18, R37 ;  /* 0x0000002512127221 */ /* 0x001fc60000010000 */
[----:B------:R-:W0:Y:S01]  /*d9f0*/  LDS R31, [R3+0x3c00] ;  /* 0x003c0000031f7984 */ /* 0x000e220000000800 */
[----:B------:R-:W-:-:S03]  /*da00*/  FADD.FTZ R24, RZ, R24 ;  /* 0x00000018ff187221 */ /* 0x000fc60000010000 */
[----:B------:R-:W0:Y:S01]  /*da10*/  LDS R28, [R3+0x2e00] ;  /* 0x002e0000031c7984 */ /* 0x000e220000000800 */
[----:B------:R-:W-:-:S03]  /*da20*/  FADD.FTZ R61, R16, R61 ;  /* 0x0000003d103d7221 */ /* 0x000fc60000010000 */
[----:B------:R-:W0:Y:S01]  /*da30*/  LDS R30, [R3+0x3e00] ;  /* 0x003e0000031e7984 */ /* 0x000e220000000800 */
[----:B-1----:R-:W-:-:S03]  /*da40*/  FADD.FTZ R18, R18, R51 ;  /* 0x0000003312127221 */ /* 0x002fc60000010000 */
[----:B------:R-:W-:Y:S01]  /*da50*/  STG.E desc[UR10][R12.64], R53 ;  /* 0x000000350c007986 */ /* 0x000fe2000c10190a */
[----:B------:R-:W-:-:S03]  /*da60*/  FADD.FTZ R24, R24, R39 ;  /* 0x0000002718187221 */ /* 0x000fc60000010000 */
        /* <DEDUP_REMOVED lines=37> */
.L_x_4072:
        /* <DEDUP_REMOVED lines=8> */
.L_x_4107:
[----:B------:R-:W-:Y:S05]  /*dd40*/  BSYNC B2 ;  /* 0x0000000000027941 */ /* 0x000fea0003800000 */
.L_x_4106:
        /* <DEDUP_REMOVED lines=10> */
.L_x_4108:
[----:B------:R-:W-:Y:S02]  /*ddf0*/  MOV R237, R134 ;  /* 0x0000008600ed7202 */ /* 0x000fe40000000f00 */
[----:B------:R-:W-:Y:S01]  /*de00*/  MOV R231, R227 ;  /* 0x000000e300e77202 */ /* 0x000fe20000000f00 */
[----:B------:R-:W-:Y:S02]  /*de10*/  HFMA2 R232, -RZ, RZ, 0, 1.1920928955078125e-07 ;  /* 0x00000002ffe87431 */ /* 0x000fe400000001ff */
[----:B------:R-:W-:-:S07]  /*de20*/  FADD.FTZ R228, R228, R236 ;  /* 0x000000ece4e47221 */ /* 0x000fce0000010000 */
[----:B------:R-:W-:Y:S05]  /*de30*/  WARPSYNC.COLLECTIVE R235, `(.L_x_4109) ;  /* 0x00000000eb087348 */ /* 0x000fea0003c00000 */
[----:B------:R0:W1:Y:S02]  /*de40*/  SHFL.BFLY P4, R236, R231, R232, R233 ;  /* 0x0c0000e8e7ec7389 */ /* 0x00006400000800e9 */
[----:B01----:R-:W-:Y:S05]  /*de50*/  ENDCOLLECTIVE ;  /* 0x000000000000791b */ /* 0x003fea0003800000 */
.L_x_4109:
[----:B------:R-:W-:Y:S01]  /*de60*/  MOV R231, R228 ;  /* 0x000000e400e77202 */ /* 0x000fe20000000f00 */
[----:B------:R-:W-:-:S07]  /*de70*/  FADD.FTZ R227, R227, R236 ;  /* 0x000000ece3e37221 */ /* 0x000fce0000010000 */
[----:B------:R-:W-:Y:S05]  /*de80*/  WARPSYNC.COLLECTIVE R235, `(.L_x_4110) ;  /* 0x00000000eb087348 */ /* 0x000fea0003c00000 */
[----:B------:R0:W1:Y:S02]  /*de90*/  SHFL.BFLY P4, R236, R231, R232, R233 ;  /* 0x0c0000e8e7ec7389 */ /* 0x00006400000800e9 */
[----:B01----:R-:W-:Y:S05]  /*dea0*/  ENDCOLLECTIVE ;  /* 0x000000000000791b */ /* 0x003fea0003800000 */
.L_x_4110:
[----:B------:R-:W-:Y:S01]  /*deb0*/  MOV R231, R227 ;  /* 0x000000e300e77202 */ /* 0x000fe20000000f00 */
[----:B------:R-:W-:Y:S02]  /*dec0*/  HFMA2 R232, -RZ, RZ, 0, 2.384185791015625e-07 ;  /* 0x00000004ffe87431 */ /* 0x000fe400000001ff */
[----:B------:R-:W-:-:S07]  /*ded0*/  FADD.FTZ R228, R228, R236 ;  /* 0x000000ece4e47221 */ /* 0x000fce0000010000 */
[----:B------:R-:W-:Y:S05]  /*dee0*/  WARPSYNC.COLLECTIVE R235, `(.L_x_4111) ;  /* 0x00000000eb087348 */ /* 0x000fea0003c00000 */
[----:B------:R0:W1:Y:S02]  /*def0*/  SHFL.BFLY P4, R236, R231, R232, R233 ;  /* 0x0c0000e8e7ec7389 */ /* 0x00006400000800e9 */
[----:B01----:R-:W-:Y:S05]  /*df00*/  ENDCOLLECTIVE ;  /* 0x000000000000791b */ /* 0x003fea0003800000 */
.L_x_4111:
[----:B------:R-:W-:Y:S01]  /*df10*/  MOV R231, R228 ;  /* 0x000000e400e77202 */ /* 0x000fe20000000f00 */
[----:B------:R-:W-:-:S07]  /*df20*/  FADD.FTZ R227, R227, R236 ;  /* 0x000000ece3e37221 */ /* 0x000fce0000010000 */
[----:B------:R-:W-:Y:S05]  /*df30*/  WARPSYNC.COLLECTIVE R235, `(.L_x_4112) ;  /* 0x00000000eb087348 */ /* 0x000fea0003c00000 */
[----:B------:R0:W1:Y:S02]  /*df40*/  SHFL.BFLY P4, R236, R231, R232, R233 ;  /* 0x0c0000e8e7ec7389 */ /* 0x00006400000800e9 */
[----:B01----:R-:W-:Y:S05]  /*df50*/  ENDCOLLECTIVE ;  /* 0x000000000000791b */ /* 0x003fea0003800000 */
.L_x_4112:
[----:B------:R-:W-:Y:S01]  /*df60*/  MOV R231, R227 ;  /* 0x000000e300e77202 */ /* 0x000fe20000000f00 */
[----:B------:R-:W-:Y:S02]  /*df70*/  HFMA2 R232, -RZ, RZ, 0, 4.76837158203125e-07 ;  /* 0x00000008ffe87431 */ /* 0x000fe400000001ff */
[----:B------:R-:W-:-:S07]  /*df80*/  FADD.FTZ R228, R228, R236 ;  /* 0x000000ece4e47221 */ /* 0x000fce0000010000 */
[----:B------:R-:W-:Y:S05]  /*df90*/  WARPSYNC.COLLECTIVE R235, `(.L_x_4113) ;  /* 0x00000000eb087348 */ /* 0x000fea0003c00000 */
[----:B------:R0:W1:Y:S02]  /*dfa0*/  SHFL.BFLY P4, R236, R231, R232, R233 ;  /* 0x0c0000e8e7ec7389 */ /* 0x00006400000800e9 */
[----:B01----:R-:W-:Y:S05]  /*dfb0*/  ENDCOLLECTIVE ;  /* 0x000000000000791b */ /* 0x003fea0003800000 */
.L_x_4113:
[----:B------:R-:W-:Y:S01]  /*dfc0*/  MOV R231, R228 ;  /* 0x000000e400e77202 */ /* 0x000fe20000000f00 */
[----:B------:R-:W-:-:S07]  /*dfd0*/  FADD.FTZ R227, R227, R236 ;  /* 0x000000ece3e37221 */ /* 0x000fce0000010000 */
[----:B------:R-:W-:Y:S05]  /*dfe0*/  WARPSYNC.COLLECTIVE R235, `(.L_x_4114) ;  /* 0x00000000eb087348 */ /* 0x000fea0003c00000 */
[----:B------:R0:W1:Y:S02]  /*dff0*/  SHFL.BFLY P4, R236, R231, R232, R233 ;  /* 0x0c0000e8e7ec7389 */ /* 0x00006400000800e9 */
[----:B01----:R-:W-:Y:S05]  /*e000*/  ENDCOLLECTIVE ;  /* 0x000000000000791b */ /* 0x003fea0003800000 */
.L_x_4114:
[----:B------:R-:W-:Y:S01]  /*e010*/  MOV R231, R227 ;  /* 0x000000e300e77202 */ /* 0x000fe20000000f00 */
[----:B------:R-:W-:Y:S02]  /*e020*/  HFMA2 R232, -RZ, RZ, 0, 9.5367431640625e-07 ;  /* 0x00000010ffe87431 */ /* 0x000fe400000001ff */
[----:B------:R-:W-:-:S07]  /*e030*/  FADD.FTZ R228, R228, R236 ;  /* 0x000000ece4e47221 */ /* 0x000fce0000010000 */
[----:B------:R-:W-:Y:S05]  /*e040*/  WARPSYNC.COLLECTIVE R235, `(.L_x_4115) ;  /* 0x00000000eb087348 */ /* 0x000fea0003c00000 */
[----:B------:R0:W1:Y:S02]  /*e050*/  SHFL.BFLY P4, R236, R231, R232, R233 ;  /* 0x0c0000e8e7ec7389 */ /* 0x00006400000800e9 */
[----:B01----:R-:W-:Y:S05]  /*e060*/  ENDCOLLECTIVE ;  /* 0x000000000000791b */ /* 0x003fea0003800000 */
.L_x_4115:
[----:B------:R-:W-:Y:S02]  /*e070*/  MOV R231, R228 ;  /* 0x000000e400e77202 */ /* 0x000fe40000000f00 */
[----:B------:R-:W-:-:S07]  /*e080*/  MOV R225, R236 ;  /* 0x000000ec00e17202 */ /* 0x000fce0000000f00 */
[----:B------:R-:W-:Y:S05]  /*e090*/  WARPSYNC.COLLECTIVE R235, `(.L_x_4116) ;  /* 0x00000000eb087348 */ /* 0x000fea0003c00000 */
[----:B------:R0:W1:Y:S02]  /*e0a0*/  SHFL.BFLY P4, R236, R231, R232, R233 ;  /* 0x0c0000e8e7ec7389 */ /* 0x00006400000800e9 */
[----:B01----:R-:W-:Y:S05]  /*e0b0*/  ENDCOLLECTIVE ;  /* 0x000000000000791b */ /* 0x003fea0003800000 */
.L_x_4116:
        /* <DEDUP_REMOVED lines=11> */
.L_x_4118:
        /* <DEDUP_REMOVED lines=9> */
.L_x_6099:


//--------------------- .text._ZN10layer_norm22ln_bwd_finalize_kernelINS_22Kernel_traits_finalizeILj1024Ef6__halffS2_fjLb0ELj1024ELj4ENS_18Kernel_traits_baseILj1024EfS2_fS2_fjLj1024EEEEELb0ELb0EEEvNS_9BwdParamsE --------------------------
	.section	.text._ZN10layer_norm22ln_bwd_finalize_kernelINS_22Kernel_traits_finalizeILj1024Ef6__halffS2_fjLb0ELj1024ELj4ENS_18Kernel_traits_baseILj1024EfS2_fS2_fjLj1024EEEEELb0ELb0EEEvNS_9BwdParamsE,"ax",@progbits
	.align	128
        .global         _ZN10layer_norm22ln_bwd_finalize_kernelINS_22Kernel_traits_finalizeILj1024Ef6__halffS2_fjLb0ELj1024ELj4ENS_18Kernel_traits_baseILj1024EfS2_fS2_fjLj1024EEEEELb0ELb0EEEvNS_9BwdParamsE
        .type           _ZN10layer_norm22ln_bwd_finalize_kernelINS_22Kernel_traits_finalizeILj1024Ef6__halffS2_fjLb0ELj1024ELj4ENS_18Kernel_traits_baseILj1024EfS2_fS2_fjLj1024EEEEELb0ELb0EEEvNS_9BwdParamsE,@function
        .size           _ZN10layer_norm22ln_bwd_finalize_kernelINS_22Kernel_traits_finalizeILj1024Ef6__halffS2_fjLb0ELj1024ELj4ENS_18Kernel_traits_baseILj1024EfS2_fS2_fjLj1024EEEEELb0ELb0EEEvNS_9BwdParamsE,(.L_x_6100 - _ZN10layer_norm22ln_bwd_finalize_kernelINS_22Kernel_traits_finalizeILj1024Ef6__halffS2_fjLb0ELj1024ELj4ENS_18Kernel_traits_baseILj1024EfS2_fS2_fjLj1024EEEEELb0ELb0EEEvNS_9BwdParamsE)
        .other          _ZN10layer_norm22ln_bwd_finalize_kernelINS_22Kernel_traits_finalizeILj1024Ef6__halffS2_fjLb0ELj1024ELj4ENS_18Kernel_traits_baseILj1024EfS2_fS2_fjLj1024EEEEELb0ELb0EEEvNS_9BwdParamsE,@"STO_CUDA_ENTRY STV_DEFAULT"
_ZN10layer_norm22ln_bwd_finalize_kernelINS_22Kernel_traits_finalizeILj1024Ef6__halffS2_fjLb0ELj1024ELj4ENS_18Kernel_traits_baseILj1024EfS2_fS2_fjLj1024EEEEELb0ELb0EEEvNS_9BwdParamsE:
.text._ZN10layer_norm22ln_bwd_finalize_kernelINS_22Kernel_traits_finalizeILj1024Ef6__halffS2_fjLb0ELj1024ELj4ENS_18Kernel_traits_baseILj1024EfS2_fS2_fjLj1024EEEEELb0ELb0EEEvNS_9BwdParamsE:
        /* <DEDUP_REMOVED lines=82> */
.L_x_4123:
        /* <DEDUP_REMOVED lines=118> */
.L_x_4122:
[----:B------:R-:W-:Y:S05]  /*0c80*/  BSYNC.RECONVERGENT B1 ;  /* 0x0000000000017941 */ /* 0x000fea0003800200 */
.L_x_4121:
        /* <DEDUP_REMOVED lines=75> */
.L_x_4125:
[----:B------:R-:W-:Y:S05]  /*1140*/  BSYNC.RECONVERGENT B1 ;  /* 0x0000000000017941 */ /* 0x000fea0003800200 */
.L_x_4124:
        /* <DEDUP_REMOVED lines=37> */
.L_x_4127:
[----:B------:R-:W-:Y:S05]  /*13a0*/  BSYNC.RECONVERGENT B1 ;  /* 0x0000000000017941 */ /* 0x000fea0003800200 */
.L_x_4126:
[----:B------:R-:W-:Y:S05]  /*13b0*/  @!P1 BRA `(.L_x_4120) ;  /* 0x0000000000409947 */ /* 0x000fea0003800000 */
[----:B------:R-:W0:Y:S01]  /*13c0*/  LDC.64 R6, c[0x0][0x440] ;  /* 0x00011000ff067b82 */ /* 0x000e220000000a00 */
[----:B------:R-:W-:Y:S01]  /*13d0*/  IMAD R59, R2, R56, R59 ;  /* 0x00000038023b7224 */ /* 0x000fe200078e023b */
[----:B------:R-:W-:Y:S02]  /*13e0*/  LOP3.LUT R8, R8, 0x1f, RZ, 0xc0, !PT ;  /* 0x0000001f08087812 */ /* 0x000fe400078ec0ff */
[----:B------:R-:W-:Y:S02]  /*13f0*/  IADD3 R9, PT, PT, -R9, RZ, RZ ;  /* 0x000000ff09097210 */ /* 0x000fe40007ffe1ff */
[----:B------:R-:W-:Y:S02]  /*1400*/  IADD3 R59, PT, PT, R8, R59, RZ ;  /* 0x0000003b083b7210 */ /* 0x000fe40007ffe0ff */
[----:B------:R-:W1:Y:S05]  /*1410*/  LDC.64 R10, c[0x0][0x448] ;  /* 0x00011200ff0a7b82 */ /* 0x000e6a0000000a00 */
.L_x_4128:
        /* <DEDUP_REMOVED lines=10> */
.L_x_4120:
[----:B------:R-:W-:Y:S05]  /*14c0*/  BSYNC.RECONVERGENT B0 ;  /* 0x0000000000007941 */ /* 0x000fea0003800200 */
.L_x_4119:
        /* <DEDUP_REMOVED lines=57> */
.L_x_4129:
        /* <DEDUP_REMOVED lines=10> */
.L_x_6100:


//--------------------- .text._ZN10layer_norm40ln_parallel_residual_bwd_finalize_kernelINS_22Kernel_traits_finalizeILj1024Ef6__halffS2_fjLb0ELj1024ELj4ENS_18Kernel_traits_baseILj1024EfS2_fS2_fjLj1024EEEEELb0EEEvNS_9BwdParamsE --------------------------
	.section	.text._ZN10layer_norm40ln_parallel_residual_bwd_finalize_kernelINS_22Kernel_traits_finalizeILj1024Ef6__halffS2_fjLb0ELj1024ELj4ENS_18Kernel_traits_baseILj1024EfS2_fS2_fjLj1024EEEEELb0EEEvNS_9BwdParamsE,"ax",@progbits
	.align	128
        .global         _ZN10layer_norm40ln_parallel_residual_bwd_finalize_kernelINS_22Kernel_traits_finalizeILj1024Ef6__halffS2_fjLb0ELj1024ELj4ENS_18Kernel_traits_baseILj1024EfS2_fS2_fjLj1024EEEEELb0EEEvNS_9BwdParamsE
        .type           _ZN10layer_norm40ln_parallel_residual_bwd_finalize_kernelINS_22Kernel_traits_finalizeILj1024Ef6__halffS2_fjLb0ELj1024ELj4ENS_18Kernel_traits_baseILj1024EfS2_fS2_fjLj1024EEEEELb0EEEvNS_9BwdParamsE,@function
        .size           _ZN10layer_norm40ln_parallel_residual_bwd_finalize_kernelINS_22Kernel_traits_finalizeILj1024Ef6__halffS2_fjLb0ELj1024ELj4ENS_18Kernel_traits_baseILj1024EfS2_fS2_fjLj1024EEEEELb0EEEvNS_9BwdParamsE,(.L_x_6101 - _ZN10layer_norm40ln_parallel_residual_bwd_finalize_kernelINS_22Kernel_traits_finalizeILj1024Ef6__halffS2_fjLb0ELj1024ELj4ENS_18Kernel_traits_baseILj1024EfS2_fS2_fjLj1024EEEEELb0EEEvNS_9BwdParamsE)
        .other          _ZN10layer_norm40ln_parallel_residual_bwd_finalize_kernelINS_22Kernel_traits_finalizeILj1024Ef6__halffS2_fjLb0ELj1024ELj4ENS_18Kernel_traits_baseILj1024EfS2_fS2_fjLj1024EEEEELb0EEEvNS_9BwdParamsE,@"STO_CUDA_ENTRY STV_DEFAULT"
_ZN10layer_norm40ln_parallel_residual_bwd_finalize_kernelINS_22Kernel_traits_finalizeILj1024Ef6__halffS2_fjLb0ELj1024ELj4ENS_18Kernel_traits_baseILj1024EfS2_fS2_fjLj1024EEEEELb0EEEvNS_9BwdParamsE:
.text._ZN10layer_norm40ln_parallel_residual_bwd_finalize_kernelINS_22Kernel_traits_finalizeILj1024Ef6__halffS2_fjLb0ELj1024ELj4ENS_18Kernel_traits_baseILj1024EfS2_fS2_fjLj1024EEEEELb0EEEvNS_9BwdParamsE:
        /* <DEDUP_REMOVED lines=60> */
.L_x_4134:
        /* <DEDUP_REMOVED lines=112> */
.L_x_4133:
[----:B------:R-:W-:Y:S05]  /*0ac0*/  BSYNC.RECONVERGENT B1 ;  /* 0x0000000000017941 */ /* 0x000fea0003800200 */
.L_x_4132:
        /* <DEDUP_REMOVED lines=65> */
.L_x_4136:
[----:B------:R-:W-:Y:S05]  /*0ee0*/  BSYNC.RECONVERGENT B1 ;  /* 0x0000000000017941 */ /* 0x000fea0003800200 */
.L_x_4135:
        /* <DEDUP_REMOVED lines=36> */
.L_x_4138:
[----:B------:R-:W-:Y:S05]  /*1130*/  BSYNC.RECONVERGENT B1 ;  /* 0x0000000000017941 */ /* 0x000fea0003800200 */
.L_x_4137:
        /* <DEDUP_REMOVED lines=18> */
.L_x_4131:
[----:B------:R-:W-:Y:S05]  /*1260*/  BSYNC.RECONVERGENT B0 ;  /* 0x0000000000007941 */ /* 0x000fea0003800200 */
.L_x_4130:
        /* <DEDUP_REMOVED lines=90> */
.L_x_4139:
        /* <DEDUP_REMOVED lines=15> */
.L_x_6101:


//--------------------- .text._ZN10layer_norm31ln_parallel_residual_bwd_kernelINS_13Kernel_traitsIf6__halffS2_fjLj1024ELj1ELj4ELj1ELj16ENS_18Kernel_traits_baseILj1024EfS2_fS2_fjLj128EEEEELb1ELb1ELb0EEEvNS_9BwdParamsE --------------------------
	.section	.text._ZN10layer_norm31ln_parallel_residual_bwd_kernelINS_13Kernel_traitsIf6__halffS2_fjLj1024ELj1ELj4ELj1ELj16ENS_18Kernel_traits_baseILj1024EfS2_fS2_fjLj128EEEEELb1ELb1ELb0EEEvNS_9BwdParamsE,"ax",@progbits
	.align	128
        .global         _ZN10layer_norm31ln_parallel_residual_bwd_kernelINS_13Kernel_traitsIf6__halffS2_fjLj1024ELj1ELj4ELj1ELj16ENS_18Kernel_traits_baseILj1024EfS2_fS2_fjLj128EEEEELb1ELb1ELb0EEEvNS_9BwdParamsE
        .type           _ZN10layer_norm31ln_parallel_residual_bwd_kernelINS_13Kernel_traitsIf6__halffS2_fjLj1024ELj1ELj4ELj1ELj16ENS_18Kernel_traits_baseILj1024EfS2_fS2_fjLj128EEEEELb1ELb1ELb0EEEvNS_9BwdParamsE,@function
        .size           _ZN10layer_norm31ln_parallel_residual_bwd_kernelINS_13Kernel_traitsIf6__halffS2_fjLj1024ELj1ELj4ELj1ELj16ENS_18Kernel_traits_baseILj1024EfS2_fS2_fjLj128EEEEELb1ELb1ELb0EEEvNS_9BwdParamsE,(.L_x_6102 - _ZN10layer_norm31ln_parallel_residual_bwd_kernelINS_13Kernel_traitsIf6__halffS2_fjLj1024ELj1ELj4ELj1ELj16ENS_18Kernel_traits_baseILj1024EfS2_fS2_fjLj128EEEEELb1ELb1ELb0EEEvNS_9BwdParamsE)
        .other          _ZN10layer_norm31ln_parallel_residual_bwd_kernelINS_13Kernel_traitsIf6__halffS2_fjLj1024ELj1ELj4ELj1ELj16ENS_18Kernel_traits_baseILj1024EfS2_fS2_fjLj128EEEEELb1ELb1ELb0EEEvNS_9BwdParamsE,@"STO_CUDA_ENTRY STV_DEFAULT"
_ZN10layer_norm31ln_parallel_residual_bwd_kernelINS_13Kernel_traitsIf6__halffS2_fjLj1024ELj1ELj4ELj1ELj16ENS_18Kernel_traits_baseILj1024EfS2_fS2_fjLj128EEEEELb1ELb1ELb0EEEvNS_9BwdParamsE:
.text._ZN10layer_norm31ln_parallel_residual_bwd_kernelINS_13Kernel_traitsIf6__halffS2_fjLj1024ELj1ELj4ELj1ELj16ENS_18Kernel_traits_baseILj1024EfS2_fS2_fjLj128EEEEELb1ELb1ELb0EEEvNS_9BwdParamsE:
        /* <DEDUP_REMOVED lines=116> */
.L_x_4191:
        /* <DEDUP_REMOVED lines=37> */
[----:B------:R-:W5:Y:S01]  /*0990*/  @P0 LDG.E.128 R128, desc[UR8][R212.64] ;  /* 0x00000008d4800981 */ /* 0x000f62000c1e1d00 */
[----:B-1----:R-:W-:-:S03]  /*09a0*/  @P1 IMAD.WIDE.U32 R208, R0, 0x8, R208 ;  /* 0x0000000800d01825 */ /* 0x002fc600078e00d0 */
[----:B------:R0:W5:Y:S04]  /*09b0*/  @P0 LDG.E.128 R132, desc[UR8][R212.64+0x10] ;  /* 0x00001008d4840981 */ /* 0x000168000c1e1d00 */
[----:B------:R1:W5:Y:S01]  /*09c0*/  @P1 LDG.E.64 R242, desc[UR8][R208.64] ;  /* 0x00000008d0f21981 */ /* 0x000362000c1e1b00 */
[----:B---3--:R-:W-:-:S04]  /*09d0*/  FADD.FTZ R214, -R222, R168 ;  /* 0x000000a8ded67221 */ /* 0x008fc80000010100 */
[----:B-----5:R-:W-:Y:S01]  /*09e0*/  FMUL.FTZ R223, R189, R214 ;  /* 0x000000d6bddf7220 */ /* 0x020fe20000410000 */
[--C-:B----4-:R-:W-:Y:S02]  /*09f0*/  HADD2.F32 R221, -RZ, R172.reuse.H0_H0 ;  /* 0x200000acffdd7230 */ /* 0x110fe40000004100 */
[C---:B------:R-:W-:Y:S01]  /*0a00*/  FADD.FTZ R220, -R222.reuse, R169 ;  /* 0x000000a9dedc7221 */ /* 0x040fe20000010100 */
[----:B------:R-:W-:Y:S01]  /*0a10*/  FADD.FTZ R170, -R222, R170 ;  /* 0x000000aadeaa7221 */ /* 0x000fe20000010100 */
[----:B------:R-:W-:Y:S02]  /*0a20*/  HADD2.F32 R172, -RZ, R172.H1_H1 ;  /* 0x300000acffac7230 */ /* 0x000fe40000004100 */
[----:B------:R-:W-:Y:S01]  /*0a30*/  FADD.FTZ R96, R96, R221 ;  /* 0x000000dd60607221 */ /* 0x000fe20000010000 */
[-C--:B------:R-:W-:Y:S01]  /*0a40*/  FFMA.FTZ R68, R223, R221.reuse, R68 ;  /* 0x000000dddf447223 */ /* 0x080fe20000010044 */
[----:B------:R-:W-:Y:S01]  /*0a50*/  FMUL.FTZ R221, R36, R221 ;  /* 0x000000dd24dd7220 */ /* 0x000fe20000410000 */
[----:B------:R-:W-:-:S02]  /*0a60*/  HADD2.F32 R217, -RZ, R173.H0_H0 ;  /* 0x200000adffd97230 */ /* 0x000fc40000004100 */
[----:B------:R-:W-:Y:S01]  /*0a70*/  FADD.FTZ R216, -R222, R171 ;  /* 0x000000abded87221 */ /* 0x000fe20000010100 */
[C---:B------:R-:W-:Y:S01]  /*0a80*/  FMUL.FTZ R220, R189.reuse, R220 ;  /* 0x000000dcbddc7220 */ /* 0x040fe20000410000 */
[----:B------:R-:W-:Y:S01]  /*0a90*/  FMUL.FTZ R219, R189, R170 ;  /* 0x000000aabddb7220 */ /* 0x000fe20000410000 */
[-C--:B------:R-:W-:Y:S01]  /*0aa0*/  FMUL.FTZ R218, R37, R172.reuse ;  /* 0x000000ac25da7220 */ /* 0x080fe20000410000 */
[----:B------:R-:W-:Y:S01]  /*0ab0*/  FADD.FTZ R169, RZ, R221 ;  /* 0x000000ddffa97221 */ /* 0x000fe20000010000 */
[----:B------:R-:W-:Y:S01]  /*0ac0*/  FFMA.FTZ R171, R223, R221, RZ ;  /* 0x000000dddfab7223 */ /* 0x000fe200000100ff */
[----:B------:R-:W-:Y:S02]  /*0ad0*/  HADD2.F32 R226, -RZ, R173.H1_H1 ;  /* 0x300000adffe27230 */ /* 0x000fe40000004100 */
        /* <DEDUP_REMOVED lines=13> */
[----:B------:R-:W-:Y:S02]  /*0bb0*/  HADD2.F32 R174, -RZ, R174.H1_H1 ;  /* 0x300000aeffae7230 */ /* 0x000fe40000004100 */
[C---:B------:R-:W-:Y:S01]  /*0bc0*/  FADD.FTZ R178, -R222.reuse, R178 ;  /* 0x000000b2deb27221 */ /* 0x040fe20000010100 */
[----:B0-----:R-:W-:Y:S01]  /*0bd0*/  FADD.FTZ R212, -R222, R177 ;  /* 0x000000b1ded47221 */ /* 0x001fe20000010100 */
[----:B------:R-:W-:Y:S01]  /*0be0*/  FMUL.FTZ R215, R189, R176 ;  /* 0x000000b0bdd77220 */ /* 0x000fe20000410000 */
[----:B------:R-:W-:Y:S01]  /*0bf0*/  FMUL.FTZ R213, R40, R173 ;  /* 0x000000ad28d57220 */ /* 0x000fe20000410000 */
[----:B------:R-:W-:Y:S01]  /*0c00*/  FADD.FTZ R170, R169, R214 ;  /* 0x000000d6a9aa7221 */ /* 0x000fe20000010000 */
[----:B------:R-:W-:Y:S01]  /*0c10*/  FFMA.FTZ R172, R216, R214, R171 ;  /* 0x000000d6d8ac7223 */ /* 0x000fe200000100ab */
[----:B-1----:R-:W-:-:S02]  /*0c20*/  HADD2.F32 R209, -RZ, R175.H0_H0 ;  /* 0x200000afffd17230 */ /* 0x002fc40000004100 */
        /* <DEDUP_REMOVED lines=27> */
.L_x_4143:
[----:B------:R-:W-:Y:S05]  /*0de0*/  BSYNC.RECONVERGENT B1 ;  /* 0x0000000000017941 */ /* 0x000fea0003800200 */
.L_x_4142:
        /* <DEDUP_REMOVED lines=16> */
[----:B0-----:R-:W-:-:S05]  /*0ef0*/  @P1 IMAD.WIDE.U32 R6, R226, 0x8, R6 ;  /* 0x00000008e2061825 */ /* 0x001fca00078e0006 */
[----:B------:R0:W5:Y:S01]  /*0f00*/  @P1 LDG.E.64 R240, desc[UR8][R6.64] ;  /* 0x0000000806f01981 */ /* 0x000162000c1e1b00 */
[----:B-1----:R-:W-:-:S05]  /*0f10*/  @P0 IMAD.WIDE.U32 R170, R226, 0x20, R170 ;  /* 0x00000020e2aa0825 */ /* 0x002fca00078e00aa */
[----:B------:R-:W5:Y:S04]  /*0f20*/  @P0 LDG.E.128 R136, desc[UR8][R170.64] ;  /* 0x00000008aa880981 */ /* 0x000f68000c1e1d00 */
[----:B------:R1:W5:Y:S01]  /*0f30*/  @P0 LDG.E.128 R140, desc[UR8][R170.64+0x10] ;  /* 0x00001008aa8c0981 */ /* 0x000362000c1e1d00 */
[----:B--2---:R-:W-:-:S05]  /*0f40*/  IMAD.WIDE.U32 R168, R226, 0x8, R168 ;  /* 0x00000008e2a87825 */ /* 0x004fca00078e00a8 */
[----:B------:R2:W5:Y:S01]  /*0f50*/  LDG.E.64 R232, desc[UR8][R168.64] ;  /* 0x00000008a8e87981 */ /* 0x000562000c1e1b00 */
[----:B------:R-:W-:Y:S01]  /*0f60*/  IADD3 R226, PT, PT, R226, 0x20, RZ ;  /* 0x00000020e2e27810 */ /* 0x000fe20007ffe0ff */
[C---:B---3--:R-:W-:Y:S01]  /*0f70*/  FADD.FTZ R172, -R222.reuse, R11 ;  /* 0x0000000bdeac7221 */ /* 0x048fe20000010100 */
[C---:B------:R-:W-:Y:S01]  /*0f80*/  FADD.FTZ R8, -R222.reuse, R8 ;  /* 0x00000008de087221 */ /* 0x040fe20000010100 */
[C---:B------:R-:W-:Y:S01]  /*0f90*/  FADD.FTZ R10, -R222.reuse, R10 ;  /* 0x0000000ade0a7221 */ /* 0x040fe20000010100 */
[----:B------:R-:W-:Y:S02]  /*0fa0*/  FADD.FTZ R20, -R222, R9 ;  /* 0x00000009de147221 */ /* 0x000fe40000010100 */
[C---:B0----5:R-:W-:Y:S01]  /*0fb0*/  FMUL.FTZ R7, R189.reuse, R8 ;  /* 0x00000008bd077220 */ /* 0x061fe20000410000 */
[--C-:B----4-:R-:W-:Y:S02]  /*0fc0*/  HADD2.F32 R11, -RZ, R12.reuse.H0_H0 ;  /* 0x2000000cff0b7230 */ /* 0x110fe40000004100 */
[----:B------:R-:W-:Y:S01]  /*0fd0*/  FMUL.FTZ R9, R189, R10 ;  /* 0x0000000abd097220 */ /* 0x000fe20000410000 */
[----:B------:R-:W-:-:S02]  /*0fe0*/  HADD2.F32 R12, -RZ, R12.H1_H1 ;  /* 0x3000000cff0c7230 */ /* 0x000fc40000004100 */
[-C--:B------:R-:W-:Y:S01]  /*0ff0*/  FMUL.FTZ R10, R44, R11.reuse ;  /* 0x0000000b2c0a7220 */ /* 0x080fe20000410000 */
[--C-:B------:R-:W-:Y:S02]  /*1000*/  HADD2.F32 R173, -RZ, R13.reuse.H0_H0 ;  /* 0x2000000dffad7230 */ /* 0x100fe40000004100 */
[----:B------:R-:W-:Y:S01]  /*1010*/  FADD.FTZ R178, -R222, R18 ;  /* 0x00000012deb27221 */ /* 0x000fe20000010100 */
[----:B------:R-:W-:Y:S01]  /*1020*/  FMUL.FTZ R6, R189, R20 ;  /* 0x00000014bd067220 */ /* 0x000fe20000410000 */
[----:B------:R-:W-:Y:S01]  /*1030*/  FADD.FTZ R104, R104, R11 ;  /* 0x0000000b68687221 */ /* 0x000fe20000010000 */
[----:B------:R-:W-:Y:S01]  /*1040*/  FFMA.FTZ R76, R7, R11, R76 ;  /* 0x0000000b074c7223 */ /* 0x000fe2000001004c */
[----:B-1----:R-:W-:Y:S01]  /*1050*/  FADD.FTZ R170, -R222, R17 ;  /* 0x00000011deaa7221 */ /* 0x002fe20000010100 */
[----:B------:R-:W-:Y:S01]  /*1060*/  FMUL.FTZ R11, R45, R12 ;  /* 0x0000000c2d0b7220 */ /* 0x000fe20000410000 */
[----:B------:R-:W-:Y:S01]  /*1070*/  FADD.FTZ R18, R227, R10 ;  /* 0x0000000ae3127221 */ /* 0x000fe20000010000 */
[----:B------:R-:W-:Y:S01]  /*1080*/  FFMA.FTZ R17, R7, R10, R228 ;  /* 0x0000000a07117223 */ /* 0x000fe200000100e4 */
[----:B------:R-:W-:-:S02]  /*1090*/  HADD2.F32 R174, -RZ, R13.H1_H1 ;  /* 0x3000000dffae7230 */ /* 0x000fc40000004100 */
[----:B------:R-:W-:Y:S01]  /*10a0*/  FADD.FTZ R22, -R222, R19 ;  /* 0x00000013de167221 */ /* 0x000fe20000010100 */
[----:B------:R-:W-:Y:S01]  /*10b0*/  FADD.FTZ R105, R105, R12 ;  /* 0x0000000c69697221 */ /* 0x000fe20000010000 */
[----:B------:R-:W-:Y:S01]  /*10c0*/  FFMA.FTZ R77, R6, R12, R77 ;  /* 0x0000000c064d7223 */ /* 0x000fe2000001004d */
[----:B------:R-:W-:Y:S01]  /*10d0*/  FMUL.FTZ R12, R46, R173 ;  /* 0x000000ad2e0c7220 */ /* 0x000fe20000410000 */
[----:B------:R-:W-:Y:S01]  /*10e0*/  FADD.FTZ R19, R18, R11 ;  /* 0x0000000b12137221 */ /* 0x000fe20000010000 */
[----:B------:R-:W-:Y:S01]  /*10f0*/  FFMA.FTZ R18, R6, R11, R17 ;  /* 0x0000000b06127223 */ /* 0x000fe20000010011 */
[--C-:B------:R-:W-:Y:S02]  /*1100*/  HADD2.F32 R175, -RZ, R14.reuse.H0_H0 ;  /* 0x2000000effaf7230 */ /* 0x100fe40000004100 */
[----:B------:R-:W-:Y:S01]  /*1110*/  FMUL.FTZ R13, R47, R174 ;  /* 0x000000ae2f0d7220 */ /* 0x000fe20000410000 */
[----:B------:R-:W-:Y:S01]  /*1120*/  FADD.FTZ R20, R19, R12 ;  /* 0x0000000c13147221 */ /* 0x000fe20000010000 */
[----:B------:R-:W-:Y:S01]  /*1130*/  FADD.FTZ R16, -R222, R16 ;  /* 0x00000010de107221 */ /* 0x000fe20000010100 */
[----:B------:R-:W-:Y:S01]  /*1140*/  FMUL.FTZ R8, R189, R172 ;  /* 0x000000acbd087220 */ /* 0x000fe20000410000 */
[----:B------:R-:W-:Y:S01]  /*1150*/  FFMA.FTZ R171, R9, R12, R18 ;  /* 0x0000000c09ab7223 */ /* 0x000fe20000010012 */
[----:B------:R-:W-:-:S02]  /*1160*/  HADD2.F32 R176, -RZ, R14.H1_H1 ;  /* 0x3000000effb07230 */ /* 0x000fc40000004100 */
[----:B------:R-:W-:Y:S01]  /*1170*/  FADD.FTZ R106, R106, R173 ;  /* 0x000000ad6a6a7221 */ /* 0x000fe20000010000 */
[----:B------:R-:W-:Y:S01]  /*1180*/  FFMA.FTZ R78, R9, R173, R78 ;  /* 0x000000ad094e7223 */ /* 0x000fe2000001004e */
[--C-:B--2---:R-:W-:Y:S02]  /*1190*/  HADD2.F32 R169, -RZ, R15.reuse.H0_H0 ;  /* 0x2000000fffa97230 */ /* 0x104fe40000004100 */
[----:B------:R-:W-:Y:S01]  /*11a0*/  FMUL.FTZ R14, R48, R175 ;  /* 0x000000af300e7220 */ /* 0x000fe20000410000 */
[----:B------:R-:W-:Y:S02]  /*11b0*/  HADD2.F32 R168, -RZ, R15.H1_H1 ;  /* 0x3000000fffa87230 */ /* 0x000fe40000004100 */
[----:B------:R-:W-:Y:S01]  /*11c0*/  FADD.FTZ R173, R20, R13 ;  /* 0x0000000d14ad7221 */ /* 0x000fe20000010000 */
[C---:B------:R-:W-:Y:S01]  /*11d0*/  FMUL.FTZ R15, R189.reuse, R16 ;  /* 0x00000010bd0f7220 */ /* 0x040fe20000410000 */
        /* <DEDUP_REMOVED lines=25> */
.L_x_4145:
[----:B------:R-:W-:Y:S05]  /*1370*/  BSYNC.RECONVERGENT B1 ;  /* 0x0000000000017941 */ /* 0x000fea0003800200 */
.L_x_4144:
        /* <DEDUP_REMOVED lines=23> */
[----:B------:R-:W-:Y:S01]  /*14f0*/  IADD3 R226, PT, PT, R226, 0x20, RZ ;  /* 0x00000020e2e27810 */ /* 0x000fe20007ffe0ff */
[C---:B---3--:R-:W-:Y:S01]  /*1500*/  FADD.FTZ R182, -R222.reuse, R25 ;  /* 0x00000019deb67221 */ /* 0x048fe20000010100 */
[C---:B------:R-:W-:Y:S01]  /*1510*/  FADD.FTZ R24, -R222.reuse, R24 ;  /* 0x00000018de187221 */ /* 0x040fe20000010100 */
[----:B------:R-:W-:-:S03]  /*1520*/  FADD.FTZ R186, -R222, R27 ;  /* 0x0000001bdeba7221 */ /* 0x000fc60000010100 */
[----:B-----5:R-:W-:Y:S01]  /*1530*/  FMUL.FTZ R21, R189, R24 ;  /* 0x00000018bd157220 */ /* 0x020fe20000410000 */
[--C-:B----4-:R-:W-:Y:S02]  /*1540*/  HADD2.F32 R25, -RZ, R168.reuse.H0_H0 ;  /* 0x200000a8ff197230 */ /* 0x110fe40000004100 */
[----:B------:R-:W-:-:S03]  /*1550*/  HADD2.F32 R184, -RZ, R168.H1_H1 ;  /* 0x300000a8ffb87230 */ /* 0x000fc60000004100 */
[-C--:B0-----:R-:W-:Y:S01]  /*1560*/  FMUL.FTZ R180, R52, R25.reuse ;  /* 0x0000001934b47220 */ /* 0x081fe20000410000 */
[--C-:B------:R-:W-:Y:S02]  /*1570*/  HADD2.F32 R27, -RZ, R169.reuse.H0_H0 ;  /* 0x200000a9ff1b7230 */ /* 0x100fe40000004100 */
[----:B------:R-:W-:Y:S01]  /*1580*/  FADD.FTZ R112, R112, R25 ;  /* 0x0000001970707221 */ /* 0x000fe20000010000 */
[----:B-1----:R-:W-:Y:S02]  /*1590*/  HADD2.F32 R176, -RZ, R169.H1_H1 ;  /* 0x300000a9ffb07230 */ /* 0x002fe40000004100 */
[----:B------:R-:W-:Y:S01]  /*15a0*/  FFMA.FTZ R84, R21, R25, R84 ;  /* 0x0000001915547223 */ /* 0x000fe20000010054 */
[--C-:B------:R-:W-:Y:S02]  /*15b0*/  HADD2.F32 R177, -RZ, R170.reuse.H0_H0 ;  /* 0x200000aaffb17230 */ /* 0x100fe40000004100 */
[----:B------:R-:W-:Y:S01]  /*15c0*/  FADD.FTZ R26, -R222, R26 ;  /* 0x0000001ade1a7221 */ /* 0x000fe20000010100 */
[----:B------:R-:W-:-:S02]  /*15d0*/  HADD2.F32 R188, -RZ, R170.H1_H1 ;  /* 0x300000aaffbc7230 */ /* 0x000fc40000004100 */
[----:B------:R-:W-:Y:S01]  /*15e0*/  FMUL.FTZ R25, R53, R184 ;  /* 0x000000b835197220 */ /* 0x000fe20000410000 */
[--C-:B------:R-:W-:Y:S02]  /*15f0*/  HADD2.F32 R169, -RZ, R171.reuse.H0_H0 ;  /* 0x200000abffa97230 */ /* 0x100fe40000004100 */
[----:B------:R-:W-:Y:S01]  /*1600*/  FADD.FTZ R170, R227, R180 ;  /* 0x000000b4e3aa7221 */ /* 0x000fe20000010000 */
[----:B------:R-:W-:Y:S02]  /*1610*/  HADD2.F32 R168, -RZ, R171.H1_H1 ;  /* 0x300000abffa87230 */ /* 0x000fe40000004100 */
[----:B------:R-:W-:Y:S01]  /*1620*/  FMUL.FTZ R24, R189, R182 ;  /* 0x000000b6bd187220 */ /* 0x000fe20000410000 */
[----:B------:R-:W-:Y:S01]  /*1630*/  FFMA.FTZ R171, R21, R180, R228 ;  /* 0x000000b415ab7223 */ /* 0x000fe200000100e4 */
[C---:B------:R-:W-:Y:S01]  /*1640*/  FADD.FTZ R178, -R222.reuse, R173 ;  /* 0x000000addeb27221 */ /* 0x040fe20000010100 */
[----:B------:R-:W-:Y:S01]  /*1650*/  FADD.FTZ R172, -R222, R172 ;  /* 0x000000acdeac7221 */ /* 0x000fe20000010100 */
        /* <DEDUP_REMOVED lines=42> */
.L_x_4147:
[----:B------:R-:W-:Y:S05]  /*1900*/  BSYNC.RECONVERGENT B1 ;  /* 0x0000000000017941 */ /* 0x000fea0003800200 */
.L_x_4146:
        /* <DEDUP_REMOVED lines=15> */
[----:B------:R-:W5:Y:S07]  /*1a00*/  LDG.E.64 R230, desc[UR8][R194.64] ;  /* 0x00000008c2e67981 */ /* 0x000f6e000c1e1b00 */
[----:B------:R-:W1:Y:S08]  /*1a10*/  @P1 LDC.64 R192, c[0x0][0x3b8] ;  /* 0x0000ee00ffc01b82 */ /* 0x000e700000000a00 */
[----:B------:R-:W2:Y:S01]  /*1a20*/  @P0 LDC.64 R196, c[0x0][0x438] ;  /* 0x00010e00ffc40b82 */ /* 0x000ea20000000a00 */
[----:B-1----:R-:W-:-:S05]  /*1a30*/  @P1 IMAD.WIDE.U32 R192, R226, 0x8, R192 ;  /* 0x00000008e2c01825 */ /* 0x002fca00078e00c0 */
[----:B------:R1:W5:Y:S01]  /*1a40*/  @P1 LDG.E.64 R236, desc[UR8][R192.64] ;  /* 0x00000008c0ec1981 */ /* 0x000362000c1e1b00 */
[----:B--2---:R-:W-:-:S05]  /*1a50*/  @P0 IMAD.WIDE.U32 R196, R226, 0x20, R196 ;  /* 0x00000020e2c40825 */ /* 0x004fca00078e00c4 */
[----:B------:R-:W5:Y:S04]  /*1a60*/  @P0 LDG.E.128 R32, desc[UR8][R196.64] ;  /* 0x00000008c4200981 */ /* 0x000f68000c1e1d00 */
[----:B------:R2:W5:Y:S01]  /*1a70*/  @P0 LDG.E.128 R28, desc[UR8][R196.64+0x10] ;  /* 0x00001008c41c0981 */ /* 0x000562000c1e1d00 */
[C---:B---3--:R-:W-:Y:S01]  /*1a80*/  FADD.FTZ R200, -R222.reuse, R169 ;  /* 0x000000a9dec87221 */ /* 0x048fe20000010100 */
[C---:B0-----:R-:W-:Y:S01]  /*1a90*/  FADD.FTZ R198, -R222.reuse, R168 ;  /* 0x000000a8dec67221 */ /* 0x041fe20000010100 */
[C---:B------:R-:W-:Y:S01]  /*1aa0*/  FADD.FTZ R170, -R222.reuse, R170 ;  /* 0x000000aadeaa7221 */ /* 0x040fe20000010100 */
[----:B------:R-:W-:Y:S02]  /*1ab0*/  FADD.FTZ R202, -R222, R171 ;  /* 0x000000abdeca7221 */ /* 0x000fe40000010100 */
[----:B-----5:R-:W-:Y:S01]  /*1ac0*/  FMUL.FTZ R191, R189, R198 ;  /* 0x000000c6bdbf7220 */ /* 0x020fe20000410000 */
[----:B----4-:R-:W-:-:S02]  /*1ad0*/  HADD2.F32 R169, -RZ, R176.H0_H0 ;  /* 0x200000b0ffa97230 */ /* 0x010fc40000004100 */
[----:B------:R-:W-:-:S03]  /*1ae0*/  HADD2.F32 R176, -RZ, R176.H1_H1 ;  /* 0x300000b0ffb07230 */ /* 0x000fc60000004100 */
[-C--:B------:R-:W-:Y:S01]  /*1af0*/  FMUL.FTZ R198, R60, R169.reuse ;  /* 0x000000a93cc67220 */ /* 0x080fe20000410000 */
[--C-:B------:R-:W-:Y:S02]  /*1b00*/  HADD2.F32 R171, -RZ, R177.reuse.H0_H0 ;  /* 0x200000b1ffab7230 */ /* 0x100fe40000004100 */
[----:B-1----:R-:W-:Y:S01]  /*1b10*/  FMUL.FTZ R193, R189, R170 ;  /* 0x000000aabdc17220 */ /* 0x002fe20000410000 */
[----:B------:R-:W-:Y:S01]  /*1b20*/  FADD.FTZ R160, R160, R169 ;  /* 0x000000a9a0a07221 */ /* 0x000fe20000010000 */
[----:B------:R-:W-:Y:S01]  /*1b30*/  FFMA.FTZ R120, R191, R169, R120 ;  /* 0x000000a9bf787223 */ /* 0x000fe20000010078 */
[----:B------:R-:W-:Y:S01]  /*1b40*/  FMUL.FTZ R199, R61, R176 ;  /* 0x000000b03dc77220 */ /* 0x000fe20000410000 */
[----:B------:R-:W-:Y:S01]  /*1b50*/  FADD.FTZ R170, R227, R198 ;  /* 0x000000c6e3aa7221 */ /* 0x000fe20000010000 */
[----:B------:R-:W-:Y:S01]  /*1b60*/  FMUL.FTZ R192, R189, R200 ;  /* 0x000000c8bdc07220 */ /* 0x000fe20000410000 */
        /* <DEDUP_REMOVED lines=9> */
[----:B------:R-:W-:Y:S01]  /*1c00*/  FADD.FTZ R226, -R222, R173 ;  /* 0x000000addee27221 */ /* 0x000fe20000010100 */
[--C-:B------:R-:W-:Y:S02]  /*1c10*/  HADD2.F32 R173, -RZ, R178.reuse.H0_H0 ;  /* 0x200000b2ffad7230 */ /* 0x100fe40000004100 */
[----:B------:R-:W-:Y:S01]  /*1c20*/  FADD.FTZ R163, R163, R172 ;  /* 0x000000aca3a37221 */ /* 0x000fe20000010000 */
[-C--:B------:R-:W-:Y:S01]  /*1c30*/  FFMA.FTZ R123, R194, R172.reuse, R123 ;  /* 0x000000acc27b7223 */ /* 0x080fe2000001007b */
[----:B------:R-:W-:Y:S01]  /*1c40*/  FMUL.FTZ R201, R63, R172 ;  /* 0x000000ac3fc97220 */ /* 0x000fe20000410000 */
[----:B------:R-:W-:Y:S01]  /*1c50*/  FADD.FTZ R172, R171, R200 ;  /* 0x000000c8abac7221 */ /* 0x000fe20000010000 */
[----:B------:R-:W-:Y:S01]  /*1c60*/  FFMA.FTZ R169, R193, R200, R170 ;  /* 0x000000c8c1a97223 */ /* 0x000fe200000100aa */
[----:B------:R-:W-:-:S02]  /*1c70*/  HADD2.F32 R178, -RZ, R178.H1_H1 ;  /* 0x300000b2ffb27230 */ /* 0x000fc40000004100 */
[C---:B------:R-:W-:Y:S01]  /*1c80*/  FMUL.FTZ R195, R189.reuse, R204 ;  /* 0x000000ccbdc37220 */ /* 0x040fe20000410000 */
[----:B------:R-:W-:Y:S01]  /*1c90*/  FMUL.FTZ R202, R64, R173 ;  /* 0x000000ad40ca7220 */ /* 0x000fe20000410000 */
[----:B------:R-:W-:Y:S01]  /*1ca0*/  FADD.FTZ R171, R172, R201 ;  /* 0x000000c9acab7221 */ /* 0x000fe20000010000 */
[----:B------:R-:W-:Y:S01]  /*1cb0*/  FFMA.FTZ R170, R194, R201, R169 ;  /* 0x000000c9c2aa7223 */ /* 0x000fe200000100a9 */
[C---:B------:R-:W-:Y:S01]  /*1cc0*/  FADD.FTZ R206, -R222.reuse, R175 ;  /* 0x000000afdece7221 */ /* 0x040fe20000010100 */
[--C-:B------:R-:W-:Y:S02]  /*1cd0*/  HADD2.F32 R175, -RZ, R179.reuse.H0_H0 ;  /* 0x200000b3ffaf7230 */ /* 0x100fe40000004100 */
[----:B------:R-:W-:Y:S01]  /*1ce0*/  FADD.FTZ R174, -R222, R174 ;  /* 0x000000aedeae7221 */ /* 0x000fe20000010100 */
[----:B--2---:R-:W-:Y:S01]  /*1cf0*/  FMUL.FTZ R196, R189, R226 ;  /* 0x000000e2bdc47220 */ /* 0x004fe20000410000 */
        /* <DEDUP_REMOVED lines=24> */
.L_x_4149:
[----:B------:R-:W-:Y:S05]  /*1e80*/  BSYNC.RECONVERGENT B1 ;  /* 0x0000000000017941 */ /* 0x000fea0003800200 */
.L_x_4148:
        /* <DEDUP_REMOVED lines=23> */
.L_x_4203:
        /* <DEDUP_REMOVED lines=19> */
[-CC-:B0-----:R-:W-:Y:S01]  /*2130*/  FFMA.FTZ R174, R208, R172.reuse, R173.reuse ;  /* 0x000000acd0ae7223 */ /* 0x181fe200000100ad */
[-CC-:B------:R-:W-:Y:S01]  /*2140*/  FFMA.FTZ R169, R212, R172.reuse, R173.reuse ;  /* 0x000000acd4a97223 */ /* 0x180fe200000100ad */
[----:B------:R-:W-:Y:S01]  /*2150*/  ISETP.GE.U32.AND P0, PT, R234, RZ, PT ;  /* 0x000000ffea00720c */ /* 0x000fe20003f06070 */
[----:B------:R-:W-:Y:S01]  /*2160*/  FADD.FTZ R170, R209, -R168 ;  /* 0x800000a8d1aa7221 */ /* 0x000fe20000010000 */
[----:B------:R-:W-:Y:S01]  /*2170*/  FFMA.FTZ R168, R215, R172, R173 ;  /* 0x000000acd7a87223 */ /* 0x000fe200000100ad */
[----:B------:R-:W-:Y:S01]  /*2180*/  FADD.FTZ R174, R207, -R174 ;  /* 0x800000aecfae7221 */ /* 0x000fe20000010000 */
        /* <DEDUP_REMOVED lines=21> */
[----:B------:R-:W-:Y:S01]  /*22e0*/  F2FP.F16.F32.PACK_AB R171, R174, R171 ;  /* 0x000000abaeab723e */ /* 0x000fe200000000ff */
        /* <DEDUP_REMOVED lines=23> */
[----:B------:R-:W-:Y:S01]  /*2460*/  F2FP.F16.F32.PACK_AB R168, R175, R168 ;  /* 0x000000a8afa8723e */ /* 0x000fe200000000ff */
[----:B------:R-:W-:Y:S06]  /*2470*/  BRA `(.L_x_4156) ;  /* 0x0000001c007c7947 */ /* 0x000fec0003800000 */
.L_x_4155:
        /* <DEDUP_REMOVED lines=27> */
[----:B------:R-:W-:Y:S01]  /*2630*/  F2FP.F16.F32.PACK_AB R171, R154, R171 ;  /* 0x000000ab9aab723e */ /* 0x000fe200000000ff */
[--C-:B------:R-:W-:Y:S01]  /*2640*/  FFMA.FTZ R154, R219, R172, R173.reuse ;  /* 0x000000acdb9a7223 */ /* 0x100fe200000100ad */
[----:B------:R-:W-:Y:S01]  /*2650*/  FSEL R153, R153, RZ, P0 ;  /* 0x000000ff99997208 */ /* 0x000fe20000000000 */
[----:B------:R-:W-:Y:S01]  /*2660*/  FADD.FTZ R152, R221, -R152 ;  /* 0x80000098dd987221 */ /* 0x000fe20000010000 */
[----:B------:R-:W-:Y:S01]  /*2670*/  LOP3.LUT P1, RZ, R234, 0xff, RZ, 0xc0, !PT ;  /* 0x000000ffeaff7812 */ /* 0x000fe2000782c0ff */
[----:B------:R-:W-:Y:S01]  /*2680*/  FADD.FTZ R154, R217, -R154 ;  /* 0x8000009ad99a7221 */ /* 0x000fe20000010000 */
[----:B------:R-:W-:Y:S01]  /*2690*/  F2FP.F16.F32.PACK_AB R170, R153, R170 ;  /* 0x000000aa99aa723e */ /* 0x000fe200000000ff */
        /* <DEDUP_REMOVED lines=17> */
[----:B------:R-:W-:Y:S02]  /*27b0*/  F2FP.F16.F32.PACK_AB R169, R177, R174 ;  /* 0x000000aeb1a9723e */ /* 0x000fe400000000ff */
[----:B------:R-:W-:Y:S01]  /*27c0*/  F2FP.F16.F32.PACK_AB R168, R175, R168 ;  /* 0x000000a8afa8723e */ /* 0x000fe200000000ff */
[----:B------:R-:W-:Y:S06]  /*27d0*/  BRA `(.L_x_4156) ;  /* 0x0000001800a47947 */ /* 0x000fec0003800000 */
.L_x_4154:
        /* <DEDUP_REMOVED lines=34> */
[----:B------:R-:W-:Y:S01]  /*2a00*/  F2FP.F16.F32.PACK_AB R171, R171, R170 ;  /* 0x000000aaabab723e */ /* 0x000fe200000000ff */
[----:B------:R-:W-:Y:S01]  /*2a10*/  FMUL.FTZ R175, R175, UR13 ;  /* 0x0000000dafaf7c20 */ /* 0x000fe20008410000 */
[----:B------:R-:W-:Y:S01]  /*2a20*/  F2FP.F16.F32.PACK_AB R170, R169, R168 ;  /* 0x000000a8a9aa723e */ /* 0x000fe200000000ff */
        /* <DEDUP_REMOVED lines=19> */
[----:B------:R-:W-:-:S02]  /*2b60*/  F2FP.F16.F32.PACK_AB R169, R177, R174 ;  /* 0x000000aeb1a9723e */ /* 0x000fc400000000ff */
[----:B------:R-:W-:Y:S01]  /*2b70*/  F2FP.F16.F32.PACK_AB R168, R175, R168 ;  /* 0x000000a8afa8723e */ /* 0x000fe200000000ff */
[----:B------:R-:W-:Y:S06]  /*2b80*/  BRA `(.L_x_4156) ;  /* 0x0000001400b87947 */ /* 0x000fec0003800000 */
.L_x_4157:
        /* <DEDUP_REMOVED lines=26> */
[----:B------:R-:W-:Y:S01]  /*2d30*/  F2FP.F16.F32.PACK_AB R171, R155, R154 ;  /* 0x0000009a9bab723e */ /* 0x000fe200000000ff */
[----:B------:R-:W-:Y:S01]  /*2d40*/  FFMA.FTZ R154, R219, R172, R173 ;  /* 0x000000acdb9a7223 */ /* 0x000fe200000100ad */
[----:B------:R-:W-:Y:S01]  /*2d50*/  FSEL R153, R153, RZ, P0 ;  /* 0x000000ff99997208 */ /* 0x000fe20000000000 */
[----:B------:R-:W-:Y:S01]  /*2d60*/  FADD.FTZ R152, R221, -R152 ;  /* 0x80000098dd987221 */ /* 0x000fe20000010000 */
[----:B------:R-:W-:Y:S01]  /*2d70*/  FADD.FTZ R176, R214, -R169 ;  /* 0x800000a9d6b07221 */ /* 0x000fe20000010000 */
[----:B------:R-:W-:Y:S01]  /*2d80*/  FADD.FTZ R155, R217, -R154 ;  /* 0x8000009ad99b7221 */ /* 0x000fe20000010000 */
[----:B------:R-:W-:Y:S01]  /*2d90*/  F2FP.F16.F32.PACK_AB R170, R153, R170 ;  /* 0x000000aa99aa723e */ /* 0x000fe200000000ff */
        /* <DEDUP_REMOVED lines=21> */
.L_x_4153:
        /* <DEDUP_REMOVED lines=11> */
[-CC-:B------:R-:W-:Y:S01]  /*2fa0*/  FFMA.FTZ R125, R212, R172.reuse, R173.reuse ;  /* 0x000000acd47d7223 */ /* 0x180fe200000100ad */
        /* <DEDUP_REMOVED lines=24> */
[----:B------:R-:W-:Y:S01]  /*3130*/  F2FP.F16.F32.PACK_AB R127, R124, R127 ;  /* 0x0000007f7c7f723e */ /* 0x000fe200000000ff */
        /* <DEDUP_REMOVED lines=11> */
[----:B------:R-:W-:Y:S02]  /*31f0*/  F2FP.F16.F32.PACK_AB R126, R125, R126 ;  /* 0x0000007e7d7e723e */ /* 0x000fe400000000ff */
[----:B------:R-:W-:Y:S01]  /*3200*/  F2FP.F16.F32.PACK_AB R171, R176, R171 ;  /* 0x000000abb0ab723e */ /* 0x000fe200000000ff */
        /* <DEDUP_REMOVED lines=8> */
[----:B------:R-:W-:Y:S02]  /*3290*/  F2FP.F16.F32.PACK_AB R170, R125, R170 ;  /* 0x000000aa7daa723e */ /* 0x000fe400000000ff */
[----:B------:R-:W-:Y:S01]  /*32a0*/  FSEL R125, R174, RZ, P0 ;  /* 0x000000ffae7d7208 */ /* 0x000fe20000000000 */
[----:B------:R-:W-:Y:S01]  /*32b0*/  FMUL.FTZ R175, R168, UR13 ;  /* 0x0000000da8af7c20 */ /* 0x000fe20008410000 */
[----:B------:R-:W-:Y:S02]  /*32c0*/  FSEL R124, R176, RZ, P1 ;  /* 0x000000ffb07c7208 */ /* 0x000fe40000800000 */
[----:B------:R-:W-:Y:S02]  /*32d0*/  LOP3.LUT P1, RZ, R234, 0xff0000, RZ, 0xc0, !PT ;  /* 0x00ff0000eaff7812 */ /* 0x000fe4000782c0ff */
[----:B------:R-:W-:Y:S01]  /*32e0*/  F2FP.F16.F32.PACK_AB R125, R124, R125 ;  /* 0x0000007d7c7d723e */ /* 0x000fe200000000ff */
        /* <DEDUP_REMOVED lines=15> */
[----:B------:R-:W-:Y:S02]  /*33e0*/  F2FP.F16.F32.PACK_AB R169, R176, R169 ;  /* 0x000000a9b0a9723e */ /* 0x000fe400000000ff */
[----:B------:R-:W-:-:S02]  /*33f0*/  F2FP.F16.F32.PACK_AB R124, R175, R124 ;  /* 0x0000007caf7c723e */ /* 0x000fc400000000ff */
[----:B------:R-:W-:Y:S01]  /*3400*/  F2FP.F16.F32.PACK_AB R168, R177, R168 ;  /* 0x000000a8b1a8723e */ /* 0x000fe200000000ff */
[----:B------:R-:W-:Y:S06]  /*3410*/  BRA `(.L_x_4156) ;  /* 0x0000000c00947947 */ /* 0x000fec0003800000 */
.L_x_4159:
[-CC-:B------:R-:W-:Y:S01]  /*3420*/  FFMA.FTZ R124, R211, R172.reuse, R173.reuse ;  /* 0x000000acd37c7223 */ /* 0x180fe200000100ad */
[-CC-:B------:R-:W-:Y:S01]  /*3430*/  FFMA.FTZ R126, R208, R172.reuse, R173.reuse ;  /* 0x000000acd07e7223 */ /* 0x180fe200000100ad */
[----:B------:R-:W-:Y:S01]  /*3440*/  ISETP.GE.U32.AND P0, PT, R242, RZ, PT ;  /* 0x000000fff200720c */ /* 0x000fe20003f06070 */
[--C-:B------:R-:W-:Y:S01]  /*3450*/  FFMA.FTZ R125, R212, R172, R173.reuse ;  /* 0x000000acd47d7223 */ /* 0x100fe200000100ad */
[----:B------:R-:W-:Y:S01]  /*3460*/  FADD.FTZ R124, R209, -R124 ;  /* 0x8000007cd17c7221 */ /* 0x000fe20000010000 */
[----:B------:R-:W-:Y:S01]  /*3470*/  FADD.FTZ R126, R207, -R126 ;  /* 0x8000007ecf7e7221 */ /* 0x000fe20000010000 */
[----:B------:R-:W-:Y:S02]  /*3480*/  LOP3.LUT P1, RZ, R243, 0xff0000, RZ, 0xc0, !PT ;  /* 0x00ff0000f3ff7812 */ /* 0x000fe4000782c0ff */
        /* <DEDUP_REMOVED lines=17> */
[----:B------:R-:W-:Y:S01]  /*35a0*/  F2FP.F16.F32.PACK_AB R127, R152, R127 ;  /* 0x0000007f987f723e */ /* 0x000fe200000000ff */
        /* <DEDUP_REMOVED lines=23> */
[----:B------:R-:W-:Y:S01]  /*3720*/  F2FP.F16.F32.PACK_AB R126, R177, R152 ;  /* 0x00000098b17e723e */ /* 0x000fe200000000ff */
[----:B------:R-:W-:Y:S01]  /*3730*/  FADD.FTZ R152, R218, -R125 ;  /* 0x8000007dda987221 */ /* 0x000fe20000010000 */
[----:B------:R-:W-:Y:S01]  /*3740*/  F2FP.F16.F32.PACK_AB R125, R153, R124 ;  /* 0x0000007c997d723e */ /* 0x000fe200000000ff */
[----:B------:R-:W-:Y:S01]  /*3750*/  FFMA.FTZ R124, R223, R172, R173 ;  /* 0x000000acdf7c7223 */ /* 0x000fe200000100ad */
[C---:B------:R-:W-:Y:S01]  /*3760*/  LOP3.LUT P1, RZ, R234.reuse, 0xff0000, RZ, 0xc0, !PT ;  /* 0x00ff0000eaff7812 */ /* 0x040fe2000782c0ff */
[----:B------:R-:W-:Y:S01]  /*3770*/  FMUL.FTZ R153, R189, R152 ;  /* 0x00000098bd997220 */ /* 0x000fe20000410000 */
[----:B------:R-:W-:Y:S01]  /*3780*/  LOP3.LUT P0, RZ, R234, 0xff000000, RZ, 0xc0, !PT ;  /* 0xff000000eaff7812 */ /* 0x000fe2000780c0ff */
[----:B------:R-:W-:Y:S01]  /*3790*/  FADD.FTZ R124, R221, -R124 ;  /* 0x8000007cdd7c7221 */ /* 0x000fe20000010000 */
[----:B------:R-:W-:Y:S01]  /*37a0*/  F2FP.F16.F32.PACK_AB R171, R168, R171 ;  /* 0x000000aba8ab723e */ /* 0x000fe200000000ff */
[----:B------:R-:W-:Y:S01]  /*37b0*/  FMUL.FTZ R168, R153, UR13 ;  /* 0x0000000d99a87c20 */ /* 0x000fe20008410000 */
[----:B------:R-:W-:Y:S01]  /*37c0*/  FSEL R169, R169, RZ, P1 ;  /* 0x000000ffa9a97208 */ /* 0x000fe20000800000 */
[----:B------:R-:W-:Y:S01]  /*37d0*/  FMUL.FTZ R152, R189, R124 ;  /* 0x0000007cbd987220 */ /* 0x000fe20000410000 */
[----:B------:R-:W-:-:S02]  /*37e0*/  FSEL R174, R174, RZ, P0 ;  /* 0x000000ffaeae7208 */ /* 0x000fc40000000000 */
[----:B------:R-:W-:Y:S01]  /*37f0*/  LOP3.LUT P1, RZ, R234, 0xff00, RZ, 0xc0, !PT ;  /* 0x0000ff00eaff7812 */ /* 0x000fe2000782c0ff */
[----:B------:R-:W-:Y:S01]  /*3800*/  FMUL.FTZ R124, R152, UR13 ;  /* 0x0000000d987c7c20 */ /* 0x000fe20008410000 */
[----:B------:R-:W-:Y:S02]  /*3810*/  LOP3.LUT P0, RZ, R242, 0xff00, RZ, 0xc0, !PT ;  /* 0x0000ff00f2ff7812 */ /* 0x000fe4000780c0ff */
[----:B------:R-:W-:Y:S02]  /*3820*/  F2FP.F16.F32.PACK_AB R170, R175, R170 ;  /* 0x000000aaafaa723e */ /* 0x000fe400000000ff */
        /* <DEDUP_REMOVED lines=8> */
[----:B------:R-:W-:Y:S01]  /*38b0*/  F2FP.F16.F32.PACK_AB R168, R175, R168 ;  /* 0x000000a8afa8723e */ /* 0x000fe200000000ff */
[----:B------:R-:W-:Y:S06]  /*38c0*/  BRA `(.L_x_4156) ;  /* 0x0000000800687947 */ /* 0x000fec0003800000 */
.L_x_4158:
        /* <DEDUP_REMOVED lines=80> */
.L_x_4160:
[-CC-:B------:R-:W-:Y:S01]  /*3dd0*/  FFMA.FTZ R124, R211, R172.reuse, R173.reuse ;  /* 0x000000acd37c7223 */ /* 0x180fe200000100ad */
[-CC-:B------:R-:W-:Y:S01]  /*3de0*/  FFMA.FTZ R126, R208, R172.reuse, R173.reuse ;  /* 0x000000acd07e7223 */ /* 0x180fe200000100ad */
[----:B------:R-:W-:Y:S01]  /*3df0*/  ISETP.GE.U32.AND P0, PT, R242, RZ, PT ;  /* 0x000000fff200720c */ /* 0x000fe20003f06070 */
[----:B------:R-:W-:Y:S01]  /*3e00*/  FFMA.FTZ R125, R212, R172, R173 ;  /* 0x000000acd47d7223 */ /* 0x000fe200000100ad */
        /* <DEDUP_REMOVED lines=49> */
[----:B------:R-:W-:Y:S01]  /*4120*/  FFMA.FTZ R153, R189, R152, R129 ;  /* 0x00000098bd997223 */ /* 0x000fe20000010081 */
[----:B------:R-:W-:Y:S01]  /*4130*/  LOP3.LUT P0, RZ, R234, 0xff000000, RZ, 0xc0, !PT ;  /* 0xff000000eaff7812 */ /* 0x000fe2000780c0ff */
[----:B------:R-:W-:Y:S01]  /*4140*/  FADD.FTZ R124, R221, -R124 ;  /* 0x8000007cdd7c7221 */ /* 0x000fe20000010000 */
[----:B------:R-:W-:Y:S01]  /*4150*/  F2FP.F16.F32.PACK_AB R171, R168, R171 ;  /* 0x000000aba8ab723e */ /* 0x000fe200000000ff */
[----:B------:R-:W-:Y:S01]  /*4160*/  FMUL.FTZ R168, R153, UR13 ;  /* 0x0000000d99a87c20 */ /* 0x000fe20008410000 */
[----:B------:R-:W-:Y:S01]  /*4170*/  FSEL R169, R169, RZ, P1 ;  /* 0x000000ffa9a97208 */ /* 0x000fe20000800000 */
[----:B------:R-:W-:Y:S01]  /*4180*/  FFMA.FTZ R152, R189, R124, R128 ;  /* 0x0000007cbd987223 */ /* 0x000fe20000010080 */
        /* <DEDUP_REMOVED lines=13> */
[----:B------:R-:W-:-:S07]  /*4260*/  F2FP.F16.F32.PACK_AB R168, R175, R168 ;  /* 0x000000a8afa8723e */ /* 0x000fce00000000ff */
.L_x_4156:
        /* <DEDUP_REMOVED lines=15> */
.L_x_4152:
[----:B------:R-:W-:Y:S05]  /*4360*/  BSYNC.RECONVERGENT B1 ;  /* 0x0000000000017941 */ /* 0x000fea0003800200 */
.L_x_4151:
        /* <DEDUP_REMOVED lines=13> */
[----:B------:R-:W-:-:S03]  /*4440*/  LOP3.LUT P5, RZ, R233, 0xff0000, RZ, 0xc0, !PT ;  /* 0x00ff0000e9ff7812 */ /* 0x000fc600078ac0ff */
[----:B------:R-:W-:-:S04]  /*4450*/  FADD.FTZ R125, R18, -R125 ;  /* 0x8000007d127d7221 */ /* 0x000fc80000010000 */
[----:B-----5:R-:W-:Y:S01]  /*4460*/  FFMA.FTZ R158, R189, R125, R142 ;  /* 0x0000007dbd9e7223 */ /* 0x020fe2000001008e */
[----:B------:R-:W-:-:S03]  /*4470*/  FFMA.FTZ R125, R22, R172, R173 ;  /* 0x000000ac167d7223 */ /* 0x000fc600000100ad */
[----:B------:R-:W-:Y:S01]  /*4480*/  FMUL.FTZ R124, R158, UR13 ;  /* 0x0000000d9e7c7c20 */ /* 0x000fe20008410000 */
[----:B------:R-:W-:Y:S01]  /*4490*/  FADD.FTZ R126, R20, -R125 ;  /* 0x8000007d147e7221 */ /* 0x000fe20000010000 */
[----:B------:R-:W-:-:S03]  /*44a0*/  FFMA.FTZ R125, R15, R172, R173 ;  /* 0x000000ac0f7d7223 */ /* 0x000fc600000100ad */
[----:B------:R-:W-:Y:S01]  /*44b0*/  FSEL R171, R124, RZ, P5 ;  /* 0x000000ff7cab7208 */ /* 0x000fe20002800000 */
[----:B------:R-:W-:Y:S01]  /*44c0*/  FFMA.FTZ R159, R189, R126, R143 ;  /* 0x0000007ebd9f7223 */ /* 0x000fe2000001008f */
[----:B------:R-:W-:Y:S01]  /*44d0*/  LOP3.LUT P5, RZ, R241, 0xff0000, RZ, 0xc0, !PT ;  /* 0x00ff0000f1ff7812 */ /* 0x000fe200078ac0ff */
[----:B------:R-:W-:Y:S02]  /*44e0*/  FADD.FTZ R125, R14, -R125 ;  /* 0x8000007d0e7d7221 */ /* 0x000fe40000010000 */
[----:B------:R-:W-:Y:S01]  /*44f0*/  FMUL.FTZ R127, R159, UR13 ;  /* 0x0000000d9f7f7c20 */ /* 0x000fe20008410000 */
[----:B------:R-:W-:Y:S01]  /*4500*/  FSEL R152, R124, RZ, P5 ;  /* 0x000000ff7c987208 */ /* 0x000fe20002800000 */
[-CC-:B------:R-:W-:Y:S01]  /*4510*/  FFMA.FTZ R124, R16, R172.reuse, R173.reuse ;  /* 0x000000ac107c7223 */ /* 0x180fe200000100ad */
[----:B------:R-:W-:Y:S01]  /*4520*/  ISETP.GE.U32.AND P5, PT, R232, RZ, PT ;  /* 0x000000ffe800720c */ /* 0x000fe20003fa6070 */
[----:B------:R-:W-:Y:S01]  /*4530*/  FFMA.FTZ R156, R189, R125, R140 ;  /* 0x0000007dbd9c7223 */ /* 0x000fe2000001008c */
[----:B------:R-:W-:Y:S01]  /*4540*/  FFMA.FTZ R125, R9, R172, R173 ;  /* 0x000000ac097d7223 */ /* 0x000fe200000100ad */
[----:B------:R-:W-:Y:S01]  /*4550*/  FADD.FTZ R126, R17, -R124 ;  /* 0x8000007c117e7221 */ /* 0x000fe20000010000 */
[----:B------:R-:W-:Y:S01]  /*4560*/  ISETP.GE.U32.AND.EX P5, PT, R233, 0x1000000, PT, P5 ;  /* 0x01000000e900780c */ /* 0x000fe20003fa6150 */
[----:B------:R-:W-:Y:S01]  /*4570*/  FMUL.FTZ R124, R156, UR13 ;  /* 0x0000000d9c7c7c20 */ /* 0x000fe20008410000 */
[----:B------:R-:W-:Y:S01]  /*4580*/  FADD.FTZ R125, R12, -R125 ;  /* 0x8000007d0c7d7221 */ /* 0x000fe20000010000 */
[----:B------:R-:W-:Y:S01]  /*4590*/  FFMA.FTZ R157, R189, R126, R141 ;  /* 0x0000007ebd9d7223 */ /* 0x000fe2000001008d */
[----:B------:R-:W-:-:S02]  /*45a0*/  FSEL R168, R127, RZ, P5 ;  /* 0x000000ff7fa87208 */ /* 0x000fc40002800000 */
[----:B------:R-:W-:Y:S01]  /*45b0*/  ISETP.GE.U32.AND P5, PT, R240, RZ, PT ;  /* 0x000000fff000720c */ /* 0x000fe20003fa6070 */
[----:B------:R-:W-:Y:S01]  /*45c0*/  FFMA.FTZ R154, R189, R125, R138 ;  /* 0x0000007dbd9a7223 */ /* 0x000fe2000001008a */
[----:B------:R-:W-:Y:S02]  /*45d0*/  F2FP.F16.F32.PACK_AB R171, R168, R171 ;  /* 0x000000aba8ab723e */ /* 0x000fe400000000ff */
[----:B------:R-:W-:Y:S01]  /*45e0*/  ISETP.GE.U32.AND.EX P5, PT, R241, 0x1000000, PT, P5 ;  /* 0x01000000f100780c */ /* 0x000fe20003fa6150 */
[----:B------:R-:W-:-:S03]  /*45f0*/  FMUL.FTZ R125, R154, UR13 ;  /* 0x0000000d9a7d7c20 */ /* 0x000fc60008410000 */
        /* <DEDUP_REMOVED lines=13> */
[----:B------:R-:W-:Y:S02]  /*46d0*/  F2FP.F16.F32.PACK_AB R170, R175, R170 ;  /* 0x000000aaafaa723e */ /* 0x000fe400000000ff */
[----:B------:R-:W-:Y:S01]  /*46e0*/  FSEL R177, R127, RZ, P5 ;  /* 0x000000ff7fb17208 */ /* 0x000fe20002800000 */
[----:B------:R-:W-:Y:S01]  /*46f0*/  FADD.FTZ R124, R11, -R124 ;  /* 0x8000007c0b7c7221 */ /* 0x000fe20000010000 */
[----:B------:R-:W-:-:S02]  /*4700*/  LOP3.LUT P5, RZ, R232, 0xff0000, RZ, 0xc0, !PT ;  /* 0x00ff0000e8ff7812 */ /* 0x000fc400078ac0ff */
[----:B------:R-:W-:Y:S01]  /*4710*/  F2FP.F16.F32.PACK_AB R127, R153, R152 ;  /* 0x00000098997f723e */ /* 0x000fe200000000ff */
[----:B------:R-:W-:Y:S01]  /*4720*/  FMUL.FTZ R152, R155, UR13 ;  /* 0x0000000d9b987c20 */ /* 0x000fe20008410000 */
[----:B------:R-:W-:Y:S01]  /*4730*/  FSEL R169, R125, RZ, P5 ;  /* 0x000000ff7da97208 */ /* 0x000fe20002800000 */
        /* <DEDUP_REMOVED lines=9> */
[----:B------:R-:W-:Y:S02]  /*47d0*/  LOP3.LUT P5, RZ, R240, 0xff000000, RZ, 0xc0, !PT ;  /* 0xff000000f0ff7812 */ /* 0x000fe400078ac0ff */
[----:B------:R-:W-:Y:S02]  /*47e0*/  F2FP.F16.F32.PACK_AB R169, R176, R169 ;  /* 0x000000a9b0a9723e */ /* 0x000fe400000000ff */
[----:B------:R-:W-:Y:S01]  /*47f0*/  FSEL R179, R152, RZ, P5 ;  /* 0x000000ff98b37208 */ /* 0x000fe20002800000 */
[----:B------:R-:W-:Y:S01]  /*4800*/  FFMA.FTZ R152, R189, R125, R136 ;  /* 0x0000007dbd987223 */ /* 0x000fe20000010088 */
[----:B------:R-:W-:Y:S02]  /*4810*/  LOP3.LUT P5, RZ, R232, 0xff00, RZ, 0xc0, !PT ;  /* 0x0000ff00e8ff7812 */ /* 0x000fe400078ac0ff */
[----:B------:R-:W-:-:S02]  /*4820*/  F2FP.F16.F32.PACK_AB R125, R179, R174 ;  /* 0x000000aeb37d723e */ /* 0x000fc400000000ff */
[----:B------:R-:W-:Y:S02]  /*4830*/  FSEL R175, R124, RZ, P5 ;  /* 0x000000ff7caf7208 */ /* 0x000fe40002800000 */
[----:B------:R-:W-:-:S04]  /*4840*/  LOP3.LUT P5, RZ, R240, 0xff00, RZ, 0xc0, !PT ;  /* 0x0000ff00f0ff7812 */ /* 0x000fc800078ac0ff */
[----:B------:R-:W-:Y:S01]  /*4850*/  FSEL R177, R124, RZ, P5 ;  /* 0x000000ff7cb17208 */ /* 0x000fe20002800000 */
[----:B------:R-:W-:Y:S01]  /*4860*/  FMUL.FTZ R124, R152, UR13 ;  /* 0x0000000d987c7c20 */ /* 0x000fe20008410000 */
[----:B------:R-:W-:-:S04]  /*4870*/  LOP3.LUT P5, RZ, R232, 0xff, RZ, 0xc0, !PT ;  /* 0x000000ffe8ff7812 */ /* 0x000fc800078ac0ff */
[----:B------:R-:W-:Y:S02]  /*4880*/  FSEL R168, R124, RZ, P5 ;  /* 0x000000ff7ca87208 */ /* 0x000fe40002800000 */
[----:B------:R-:W-:Y:S02]  /*4890*/  LOP3.LUT P5, RZ, R240, 0xff, RZ, 0xc0, !PT ;  /* 0x000000fff0ff7812 */ /* 0x000fe400078ac0ff */
[----:B------:R-:W-:Y:S02]  /*48a0*/  F2FP.F16.F32.PACK_AB R168, R175, R168 ;  /* 0x000000a8afa8723e */ /* 0x000fe400000000ff */
[----:B------:R-:W-:-:S04]  /*48b0*/  FSEL R124, R124, RZ, P5 ;  /* 0x000000ff7c7c7208 */ /* 0x000fc80002800000 */
[----:B------:R-:W-:Y:S01]  /*48c0*/  F2FP.F16.F32.PACK_AB R124, R177, R124 ;  /* 0x0000007cb17c723e */ /* 0x000fe200000000ff */
[----:B------:R-:W-:Y:S06]  /*48d0*/  BRA `(.L_x_4166) ;  /* 0x0000001c001c7947 */ /* 0x000fec0003800000 */
.L_x_4165:
        /* <DEDUP_REMOVED lines=24> */
[----:B------:R-:W-:Y:S02]  /*4a60*/  F2FP.F16.F32.PACK_AB R171, R174, R171 ;  /* 0x000000abaeab723e */ /* 0x000fe400000000ff */
[----:B------:R-:W-:-:S04]  /*4a70*/  ISETP.GE.U32.AND.EX P5, PT, R241, 0x1000000, PT, P5 ;  /* 0x01000000f100780c */ /* 0x000fc80003fa6150 */
[----:B------:R-:W-:Y:S01]  /*4a80*/  FSEL R176, R168, RZ, P5 ;  /* 0x000000ffa8b07208 */ /* 0x000fe20002800000 */
[----:B------:R-:W-:Y:S01]  /*4a90*/  FMUL.FTZ R168, R126, UR13 ;  /* 0x0000000d7ea87c20 */ /* 0x000fe20008410000 */
[----:B------:R-:W-:Y:S01]  /*4aa0*/  LOP3.LUT P5, RZ, R233, 0xff, RZ, 0xc0, !PT ;  /* 0x000000ffe9ff7812 */ /* 0x000fe200078ac0ff */
[----:B------:R-:W-:Y:S01]  /*4ab0*/  FFMA.FTZ R126, R8, R172, R173 ;  /* 0x000000ac087e7223 */ /* 0x000fe200000100ad */
[----:B------:R-:W-:Y:S02]  /*4ac0*/  F2FP.F16.F32.PACK_AB R127, R176, R127 ;  /* 0x0000007fb07f723e */ /* 0x000fe400000000ff */
        /* <DEDUP_REMOVED lines=9> */
[----:B------:R-:W-:Y:S02]  /*4b60*/  F2FP.F16.F32.PACK_AB R170, R125, R170 ;  /* 0x000000aa7daa723e */ /* 0x000fe400000000ff */
[----:B------:R-:W-:Y:S01]  /*4b70*/  FSEL R176, R168, RZ, P5 ;  /* 0x000000ffa8b07208 */ /* 0x000fe20002800000 */
[----:B------:R-:W-:Y:S01]  /*4b80*/  FMUL.FTZ R168, R124, UR13 ;  /* 0x0000000d7ca87c20 */ /* 0x000fe20008410000 */
[----:B------:R-:W-:Y:S01]  /*4b90*/  LOP3.LUT P5, RZ, R232, 0xff0000, RZ, 0xc0, !PT ;  /* 0x00ff0000e8ff7812 */ /* 0x000fe200078ac0ff */
[----:B------:R-:W-:Y:S01]  /*4ba0*/  FFMA.FTZ R124, R6, R172, R173 ;  /* 0x000000ac067c7223 */ /* 0x000fe200000100ad */
[----:B------:R-:W-:Y:S01]  /*4bb0*/  F2FP.F16.F32.PACK_AB R126, R176, R169 ;  /* 0x000000a9b07e723e */ /* 0x000fe200000000ff */
        /* <DEDUP_REMOVED lines=29> */
.L_x_4164:
[----:B-1----:R-:W1:Y:S02]  /*4d90*/  LDC.64 R124, c[0x0][0x478] ;  /* 0x00011e00ff7c7b82 */ /* 0x002e640000000a00 */
[----:B-1----:R-:W-:-:S04]  /*4da0*/  ISETP.NE.U32.AND P1, PT, R124, RZ, PT ;  /* 0x000000ff7c00720c */ /* 0x002fc80003f25070 */
[----:B------:R-:W-:-:S13]  /*4db0*/  ISETP.NE.AND.EX P1, PT, R125, RZ, PT, P1 ;  /* 0x000000ff7d00720c */ /* 0x000fda0003f25310 */
[----:B------:R-:W-:Y:S05]  /*4dc0*/  @!P1 BRA `(.L_x_4167) ;  /* 0x00000004002c9947 */ /* 0x000fea0003800000 */
[-CC-:B------:R-:W-:Y:S01]  /*4dd0*/  FFMA.FTZ R125, R19, R172.reuse, R173.reuse ;  /* 0x000000ac137d7223 */ /* 0x180fe200000100ad */
[----:B------:R-:W-:Y:S01]  /*4de0*/  LOP3.LUT P5, RZ, R233, 0xff0000, RZ, 0xc0, !PT ;  /* 0x00ff0000e9ff7812 */ /* 0x000fe200078ac0ff */
[-C--:B------:R-:W-:Y:S02]  /*4df0*/  FFMA.FTZ R153, R15, R172.reuse, R173 ;  /* 0x000000ac0f997223 */ /* 0x080fe400000100ad */
[----:B------:R-:W-:Y:S01]  /*4e00*/  FADD.FTZ R158, R18, -R125 ;  /* 0x8000007d129e7221 */ /* 0x000fe20000010000 */
[----:B------:R-:W-:Y:S01]  /*4e10*/  FFMA.FTZ R125, R22, R172, R173 ;  /* 0x000000ac167d7223 */ /* 0x000fe200000100ad */
[----:B------:R-:W-:Y:S02]  /*4e20*/  FADD.FTZ R156, R14, -R153 ;  /* 0x800000990e9c7221 */ /* 0x000fe40000010000 */
[C---:B-----5:R-:W-:Y:S01]  /*4e30*/  FMUL.FTZ R158, R189.reuse, R158 ;  /* 0x0000009ebd9e7220 */ /* 0x060fe20000410000 */
[----:B------:R-:W-:Y:S01]  /*4e40*/  FADD.FTZ R126, R20, -R125 ;  /* 0x8000007d147e7221 */ /* 0x000fe20000010000 */
[----:B------:R-:W-:-:S02]  /*4e50*/  FMUL.FTZ R156, R189, R156 ;  /* 0x0000009cbd9c7220 */ /* 0x000fc40000410000 */
[----:B------:R-:W-:Y:S01]  /*4e60*/  FMUL.FTZ R124, R158, UR13 ;  /* 0x0000000d9e7c7c20 */ /* 0x000fe20008410000 */
[----:B------:R-:W-:-:S04]  /*4e70*/  FMUL.FTZ R159, R189, R126 ;  /* 0x0000007ebd9f7220 */ /* 0x000fc80000410000 */
[----:B------:R-:W-:Y:S01]  /*4e80*/  FSEL R171, R124, RZ, P5 ;  /* 0x000000ff7cab7208 */ /* 0x000fe20002800000 */
[----:B------:R-:W-:Y:S01]  /*4e90*/  FMUL.FTZ R125, R159, UR13 ;  /* 0x0000000d9f7d7c20 */ /* 0x000fe20008410000 */
        /* <DEDUP_REMOVED lines=30> */
[----:B------:R-:W-:Y:S02]  /*5080*/  F2FP.F16.F32.PACK_AB R170, R175, R170 ;  /* 0x000000aaafaa723e */ /* 0x000fe400000000ff */
[----:B------:R-:W-:Y:S01]  /*5090*/  FSEL R177, R125, RZ, P5 ;  /* 0x000000ff7db17208 */ /* 0x000fe20002800000 */
[----:B------:R-:W-:Y:S01]  /*50a0*/  FMUL.FTZ R152, R155, UR13 ;  /* 0x0000000d9b987c20 */ /* 0x000fe20008410000 */
[----:B------:R-:W-:-:S02]  /*50b0*/  LOP3.LUT P5, RZ, R232, 0xff0000, RZ, 0xc0, !PT ;  /* 0x00ff0000e8ff7812 */ /* 0x000fc400078ac0ff */
[----:B------:R-:W-:Y:S01]  /*50c0*/  F2FP.F16.F32.PACK_AB R126, R177, R126 ;  /* 0x0000007eb17e723e */ /* 0x000fe200000000ff */
        /* <DEDUP_REMOVED lines=10> */
[----:B------:R-:W-:Y:S02]  /*5170*/  F2FP.F16.F32.PACK_AB R169, R174, R169 ;  /* 0x000000a9aea9723e */ /* 0x000fe400000000ff */
[----:B------:R-:W-:Y:S01]  /*5180*/  FSEL R176, R152, RZ, P5 ;  /* 0x000000ff98b07208 */ /* 0x000fe20002800000 */
[----:B------:R-:W-:Y:S01]  /*5190*/  FADD.FTZ R152, R10, -R177 ;  /* 0x800000b10a987221 */ /* 0x000fe20000010000 */
[----:B------:R-:W-:Y:S02]  /*51a0*/  LOP3.LUT P5, RZ, R232, 0xff00, RZ, 0xc0, !PT ;  /* 0x0000ff00e8ff7812 */ /* 0x000fe400078ac0ff */
[----:B------:R-:W-:Y:S01]  /*51b0*/  F2FP.F16.F32.PACK_AB R125, R176, R125 ;  /* 0x0000007db07d723e */ /* 0x000fe200000000ff */
        /* <DEDUP_REMOVED lines=12> */
.L_x_4167:
        /* <DEDUP_REMOVED lines=12> */
[----:B------:R-:W-:-:S03]  /*5340*/  FFMA.FTZ R126, R16, R172, R173 ;  /* 0x000000ac107e7223 */ /* 0x000fc600000100ad */
[----:B------:R-:W-:Y:S01]  /*5350*/  FSEL R127, R124, RZ, P5 ;  /* 0x000000ff7c7f7208 */ /* 0x000fe20002800000 */
[----:B------:R-:W-:Y:S01]  /*5360*/  FADD.FTZ R124, R14, -R125 ;  /* 0x8000007d0e7c7221 */ /* 0x000fe20000010000 */
[----:B------:R-:W-:Y:S01]  /*5370*/  ISETP.GE.U32.AND P5, PT, R232, RZ, PT ;  /* 0x000000ffe800720c */ /* 0x000fe20003fa6070 */
[----:B------:R-:W-:Y:S01]  /*5380*/  FADD.FTZ R126, R17, -R126 ;  /* 0x8000007e117e7221 */ /* 0x000fe20000010000 */
[----:B------:R-:W-:Y:S01]  /*5390*/  FFMA.FTZ R125, R9, R172, R173 ;  /* 0x000000ac097d7223 */ /* 0x000fe200000100ad */
[----:B------:R-:W-:Y:S01]  /*53a0*/  FMUL.FTZ R124, R189, R124 ;  /* 0x0000007cbd7c7220 */ /* 0x000fe20000410000 */
[----:B------:R-:W-:Y:S01]  /*53b0*/  ISETP.GE.U32.AND.EX P5, PT, R233, 0x1000000, PT, P5 ;  /* 0x01000000e900780c */ /* 0x000fe20003fa6150 */
[----:B------:R-:W-:Y:S02]  /*53c0*/  FMUL.FTZ R126, R189, R126 ;  /* 0x0000007ebd7e7220 */ /* 0x000fe40000410000 */
[----:B------:R-:W-:Y:S01]  /*53d0*/  FMUL.FTZ R124, R124, UR13 ;  /* 0x0000000d7c7c7c20 */ /* 0x000fe20008410000 */
[----:B0-----:R-:W-:-:S02]  /*53e0*/  FSEL R174, R168, RZ, P5 ;  /* 0x000000ffa8ae7208 */ /* 0x001fc40002800000 */
[----:B------:R-:W-:Y:S02]  /*53f0*/  ISETP.GE.U32.AND P5, PT, R240, RZ, PT ;  /* 0x000000fff000720c */ /* 0x000fe40003fa6070 */
        /* <DEDUP_REMOVED lines=16> */
[----:B------:R-:W-:Y:S02]  /*5500*/  F2FP.F16.F32.PACK_AB R170, R125, R170 ;  /* 0x000000aa7daa723e */ /* 0x000fe400000000ff */
[----:B------:R-:W-:Y:S01]  /*5510*/  FSEL R176, R168, RZ, P5 ;  /* 0x000000ffa8b07208 */ /* 0x000fe20002800000 */
[----:B------:R-:W-:Y:S01]  /*5520*/  FMUL.FTZ R168, R124, UR13 ;  /* 0x0000000d7ca87c20 */ /* 0x000fe20008410000 */
[----:B------:R-:W-:Y:S01]  /*5530*/  LOP3.LUT P5, RZ, R232, 0xff0000, RZ, 0xc0, !PT ;  /* 0x00ff0000e8ff7812 */ /* 0x000fe200078ac0ff */
[--C-:B------:R-:W-:Y:S01]  /*5540*/  FFMA.FTZ R124, R6, R172, R173.reuse ;  /* 0x000000ac067c7223 */ /* 0x100fe200000100ad */
[----:B------:R-:W-:Y:S01]  /*5550*/  F2FP.F16.F32.PACK_AB R126, R176, R169 ;  /* 0x000000a9b07e723e */ /* 0x000fe200000000ff */
        /* <DEDUP_REMOVED lines=17> */
[----:B------:R-:W-:Y:S02]  /*5670*/  F2FP.F16.F32.PACK_AB R125, R169, R176 ;  /* 0x000000b0a97d723e */ /* 0x000fe400000000ff */
[----:B------:R-:W-:Y:S02]  /*5680*/  FSEL R175, R168, RZ, P5 ;  /* 0x000000ffa8af7208 */ /* 0x000fe40002800000 */
[----:B------:R-:W-:Y:S02]  /*5690*/  LOP3.LUT P5, RZ, R240, 0xff00, RZ, 0xc0, !PT ;  /* 0x0000ff00f0ff7812 */ /* 0x000fe400078ac0ff */
[----:B------:R-:W-:-:S02]  /*56a0*/  F2FP.F16.F32.PACK_AB R169, R179, R174 ;  /* 0x000000aeb3a9723e */ /* 0x000fc400000000ff */
        /* <DEDUP_REMOVED lines=8> */
.L_x_4163:
        /* <DEDUP_REMOVED lines=15> */
[----:B-----5:R-:W-:Y:S01]  /*5820*/  FFMA.FTZ R158, R189, R153, R142 ;  /* 0x00000099bd9e7223 */ /* 0x020fe2000001008e */
[----:B------:R-:W-:Y:S01]  /*5830*/  FFMA.FTZ R153, R7, R172, R173 ;  /* 0x000000ac07997223 */ /* 0x000fe200000100ad */
[----:B------:R-:W-:Y:S01]  /*5840*/  FFMA.FTZ R159, R189, R154, R143 ;  /* 0x0000009abd9f7223 */ /* 0x000fe2000001008f */
[----:B------:R-:W-:Y:S01]  /*5850*/  FADD.FTZ R154, R11, -R152 ;  /* 0x800000980b9a7221 */ /* 0x000fe20000010000 */
[----:B------:R-:W-:Y:S01]  /*5860*/  FMUL.FTZ R171, R158, UR13 ;  /* 0x0000000d9eab7c20 */ /* 0x000fe20008410000 */
[----:B------:R-:W-:Y:S01]  /*5870*/  FADD.FTZ R153, R10, -R153 ;  /* 0x800000990a997221 */ /* 0x000fe20000010000 */
[----:B------:R-:W-:Y:S01]  /*5880*/  FMUL.FTZ R157, R159, UR13 ;  /* 0x0000000d9f9d7c20 */ /* 0x000fe20008410000 */
[----:B------:R-:W-:Y:S01]  /*5890*/  FADD.FTZ R156, R12, -R155 ;  /* 0x8000009b0c9c7221 */ /* 0x000fe20000010000 */
[----:B------:R-:W-:Y:S01]  /*58a0*/  FADD.FTZ R170, R13, -R168 ;  /* 0x800000a80daa7221 */ /* 0x000fe20000010000 */
[----:B------:R-:W-:Y:S01]  /*58b0*/  FSEL R171, R171, RZ, P5 ;  /* 0x000000ffabab7208 */ /* 0x000fe20002800000 */
[C---:B------:R-:W-:Y:S01]  /*58c0*/  FFMA.FTZ R152, R189.reuse, R153, R136 ;  /* 0x00000099bd987223 */ /* 0x040fe20000010088 */
[----:B------:R-:W-:Y:S01]  /*58d0*/  ISETP.GE.U32.AND P5, PT, R232, RZ, PT ;  /* 0x000000ffe800720c */ /* 0x000fe20003fa6070 */
[C---:B------:R-:W-:Y:S01]  /*58e0*/  FFMA.FTZ R153, R189.reuse, R154, R137 ;  /* 0x0000009abd997223 */ /* 0x040fe20000010089 */
[----:B------:R-:W-:Y:S01]  /*58f0*/  FFMA.FTZ R154, R189, R156, R138 ;  /* 0x0000009cbd9a7223 */ /* 0x000fe2000001008a */
[----:B------:R-:W-:Y:S01]  /*5900*/  FMUL.FTZ R155, R152, UR13 ;  /* 0x0000000d989b7c20 */ /* 0x000fe20008410000 */
        /* <DEDUP_REMOVED lines=8> */
[----:B------:R-:W-:-:S02]  /*5990*/  F2FP.F16.F32.PACK_AB R171, R178, R171 ;  /* 0x000000abb2ab723e */ /* 0x000fc400000000ff */
[----:B------:R-:W-:Y:S01]  /*59a0*/  FSEL R168, R155, RZ, P5 ;  /* 0x000000ff9ba87208 */ /* 0x000fe20002800000 */
[----:B------:R-:W-:Y:S01]  /*59b0*/  FFMA.FTZ R155, R189, R170, R139 ;  /* 0x000000aabd9b7223 */ /* 0x000fe2000001008b */
[----:B------:R-:W-:-:S03]  /*59c0*/  LOP3.LUT P5, RZ, R232, 0xff00, RZ, 0xc0, !PT ;  /* 0x0000ff00e8ff7812 */ /* 0x000fc600078ac0ff */
[----:B------:R-:W-:Y:S01]  /*59d0*/  FMUL.FTZ R170, R155, UR13 ;  /* 0x0000000d9baa7c20 */ /* 0x000fe20008410000 */
[----:B0-----:R-:W-:Y:S01]  /*59e0*/  FSEL R175, R156, RZ, P5 ;  /* 0x000000ff9caf7208 */ /* 0x001fe20002800000 */
[----:B------:R-:W-:Y:S01]  /*59f0*/  FADD.FTZ R156, R14, -R169 ;  /* 0x800000a90e9c7221 */ /* 0x000fe20000010000 */
[C---:B------:R-:W-:Y:S02]  /*5a00*/  LOP3.LUT P5, RZ, R232.reuse, 0xff0000, RZ, 0xc0, !PT ;  /* 0x00ff0000e8ff7812 */ /* 0x040fe400078ac0ff */
[----:B------:R-:W-:Y:S01]  /*5a10*/  F2FP.F16.F32.PACK_AB R168, R175, R168 ;  /* 0x000000a8afa8723e */ /* 0x000fe200000000ff */
        /* <DEDUP_REMOVED lines=8> */
[----:B------:R-:W-:Y:S02]  /*5aa0*/  F2FP.F16.F32.PACK_AB R169, R174, R169 ;  /* 0x000000a9aea9723e */ /* 0x000fe400000000ff */
[----:B------:R-:W-:Y:S02]  /*5ab0*/  FSEL R170, R170, RZ, P5 ;  /* 0x000000ffaaaa7208 */ /* 0x000fe40002800000 */
[----:B------:R-:W-:-:S04]  /*5ac0*/  LOP3.LUT P5, RZ, R233, 0xff00, RZ, 0xc0, !PT ;  /* 0x0000ff00e9ff7812 */ /* 0x000fc800078ac0ff */
[----:B------:R-:W-:-:S04]  /*5ad0*/  FSEL R177, R176, RZ, P5 ;  /* 0x000000ffb0b17208 */ /* 0x000fc80002800000 */
[----:B------:R-:W-:Y:S01]  /*5ae0*/  F2FP.F16.F32.PACK_AB R170, R177, R170 ;  /* 0x000000aab1aa723e */ /* 0x000fe200000000ff */
[----:B------:R-:W-:Y:S06]  /*5af0*/  BRA `(.L_x_4166) ;  /* 0x0000000800947947 */ /* 0x000fec0003800000 */
.L_x_4169:
        /* <DEDUP_REMOVED lines=23> */
[----:B------:R-:W-:Y:S01]  /*5c70*/  F2FP.F16.F32.PACK_AB R171, R171, R168 ;  /* 0x000000a8abab723e */ /* 0x000fe200000000ff */
        /* <DEDUP_REMOVED lines=17> */
[----:B------:R-:W-:Y:S01]  /*5d90*/  F2FP.F16.F32.PACK_AB R170, R179, R170 ;  /* 0x000000aab3aa723e */ /* 0x000fe200000000ff */
        /* <DEDUP_REMOVED lines=9> */
[----:B------:R-:W-:Y:S02]  /*5e30*/  F2FP.F16.F32.PACK_AB R169, R177, R174 ;  /* 0x000000aeb1a9723e */ /* 0x000fe400000000ff */
[----:B------:R-:W-:Y:S01]  /*5e40*/  F2FP.F16.F32.PACK_AB R168, R175, R168 ;  /* 0x000000a8afa8723e */ /* 0x000fe200000000ff */
[----:B------:R-:W-:Y:S06]  /*5e50*/  BRA `(.L_x_4166) ;  /* 0x0000000400bc7947 */ /* 0x000fec0003800000 */
.L_x_4168:
        /* <DEDUP_REMOVED lines=37> */
[----:B------:R-:W-:Y:S01]  /*60b0*/  FMUL.FTZ R155, R189, R170 ;  /* 0x000000aabd9b7220 */ /* 0x000fe20000410000 */
[----:B------:R-:W-:-:S03]  /*60c0*/  LOP3.LUT P5, RZ, R232, 0xff00, RZ, 0xc0, !PT ;  /* 0x0000ff00e8ff7812 */ /* 0x000fc600078ac0ff */
[----:B------:R-:W-:Y:S01]  /*60d0*/  FMUL.FTZ R170, R155, UR13 ;  /* 0x0000000d9baa7c20 */ /* 0x000fe20008410000 */
[----:B0-----:R-:W-:Y:S01]  /*60e0*/  FSEL R175, R156, RZ, P5 ;  /* 0x000000ff9caf7208 */ /* 0x001fe20002800000 */
[----:B------:R-:W-:Y:S01]  /*60f0*/  FADD.FTZ R156, R14, -R169 ;  /* 0x800000a90e9c7221 */ /* 0x000fe20000010000 */
[C---:B------:R-:W-:Y:S02]  /*6100*/  LOP3.LUT P5, RZ, R232.reuse, 0xff0000, RZ, 0xc0, !PT ;  /* 0x00ff0000e8ff7812 */ /* 0x040fe400078ac0ff */
[----:B------:R-:W-:Y:S01]  /*6110*/  F2FP.F16.F32.PACK_AB R168, R175, R168 ;  /* 0x000000a8afa8723e */ /* 0x000fe200000000ff */
        /* <DEDUP_REMOVED lines=14> */
.L_x_4170:
[-CC-:B------:R-:W-:Y:S01]  /*6200*/  FFMA.FTZ R169, R19, R172.reuse, R173.reuse ;  /* 0x000000ac13a97223 */ /* 0x180fe200000100ad */
[----:B------:R-:W-:Y:S01]  /*6210*/  LOP3.LUT P5, RZ, R233, 0xff0000, RZ, 0xc0, !PT ;  /* 0x00ff0000e9ff7812 */ /* 0x000fe200078ac0ff */
[-CC-:B0-----:R-:W-:Y:S01]  /*6220*/  FFMA.FTZ R174, R16, R172.reuse, R173.reuse ;  /* 0x000000ac10ae7223 */ /* 0x181fe200000100ad */
[-C--:B------:R-:W-:Y:S01]  /*6230*/  FFMA.FTZ R176, R8, R172.reuse, R173 ;  /* 0x000000ac08b07223 */ /* 0x080fe200000100ad */
[----:B------:R-:W-:Y:S01]  /*6240*/  FADD.FTZ R168, R18, -R169 ;  /* 0x800000a912a87221 */ /* 0x000fe20000010000 */
[----:B------:R-:W-:Y:S01]  /*6250*/  FFMA.FTZ R169, R22, R172, R173 ;  /* 0x000000ac16a97223 */ /* 0x000fe200000100ad */
[----:B------:R-:W-:Y:S01]  /*6260*/  FADD.FTZ R178, R17, -R174 ;  /* 0x800000ae11b27221 */ /* 0x000fe20000010000 */
[----:B------:R-:W-:Y:S01]  /*6270*/  FADD.FTZ R176, R13, -R176 ;  /* 0x800000b00db07221 */ /* 0x000fe20000010000 */
[----:B-----5:R-:W-:Y:S01]  /*6280*/  FMUL.FTZ R168, R189, R168 ;  /* 0x000000a8bda87220 */ /* 0x020fe20000410000 */
[----:B------:R-:W-:Y:S01]  /*6290*/  FADD.FTZ R170, R20, -R169 ;  /* 0x800000a914aa7221 */ /* 0x000fe20000010000 */
[----:B------:R-:W-:Y:S01]  /*62a0*/  FFMA.FTZ R169, R15, R172, R173 ;  /* 0x000000ac0fa97223 */ /* 0x000fe200000100ad */
[C---:B------:R-:W-:Y:S01]  /*62b0*/  FMUL.FTZ R178, R189.reuse, R178 ;  /* 0x000000b2bdb27220 */ /* 0x040fe20000410000 */
[----:B------:R-:W-:Y:S01]  /*62c0*/  FMUL.FTZ R168, R168, UR13 ;  /* 0x0000000da8a87c20 */ /* 0x000fe20008410000 */
[C---:B------:R-:W-:Y:S01]  /*62d0*/  FMUL.FTZ R170, R189.reuse, R170 ;  /* 0x000000aabdaa7220 */ /* 0x040fe20000410000 */
[----:B------:R-:W-:Y:S01]  /*62e0*/  FMUL.FTZ R176, R189, R176 ;  /* 0x000000b0bdb07220 */ /* 0x000fe20000410000 */
[----:B------:R-:W-:-:S02]  /*62f0*/  FMUL.FTZ R178, R178, UR13 ;  /* 0x0000000db2b27c20 */ /* 0x000fc40008410000 */
[----:B------:R-:W-:Y:S01]  /*6300*/  FSEL R171, R168, RZ, P5 ;  /* 0x000000ffa8ab7208 */ /* 0x000fe20002800000 */
[----:B------:R-:W-:Y:S01]  /*6310*/  FADD.FTZ R168, R14, -R169 ;  /* 0x800000a90ea87221 */ /* 0x000fe20000010000 */
[----:B------:R-:W-:Y:S01]  /*6320*/  ISETP.GE.U32.AND P5, PT, R232, RZ, PT ;  /* 0x000000ffe800720c */ /* 0x000fe20003fa6070 */
[----:B------:R-:W-:Y:S01]  /*6330*/  FMUL.FTZ R170, R170, UR13 ;  /* 0x0000000daaaa7c20 */ /* 0x000fe20008410000 */
[----:B------:R-:W-:Y:S01]  /*6340*/  FFMA.FTZ R169, R9, R172, R173 ;  /* 0x000000ac09a97223 */ /* 0x000fe200000100ad */
[----:B------:R-:W-:Y:S01]  /*6350*/  FMUL.FTZ R168, R189, R168 ;  /* 0x000000a8bda87220 */ /* 0x000fe20000410000 */
[----:B------:R-:W-:Y:S01]  /*6360*/  ISETP.GE.U32.AND.EX P5, PT, R233, 0x1000000, PT, P5 ;  /* 0x01000000e900780c */ /* 0x000fe20003fa6150 */
[----:B------:R-:W-:Y:S01]  /*6370*/  FMUL.FTZ R176, R176, UR13 ;  /* 0x0000000db0b07c20 */ /* 0x000fe20008410000 */
[----:B------:R-:W-:Y:S01]  /*6380*/  FADD.FTZ R174, R12, -R169 ;  /* 0x800000a90cae7221 */ /* 0x000fe20000010000 */
[----:B------:R-:W-:Y:S01]  /*6390*/  FMUL.FTZ R168, R168, UR13 ;  /* 0x0000000da8a87c20 */ /* 0x000fe20008410000 */
[----:B------:R-:W-:-:S02]  /*63a0*/  FSEL R170, R170, RZ, P5 ;  /* 0x000000ffaaaa7208 */ /* 0x000fc40002800000 */
[----:B------:R-:W-:Y:S01]  /*63b0*/  LOP3.LUT P5, RZ, R233, 0xff, RZ, 0xc0, !PT ;  /* 0x000000ffe9ff7812 */ /* 0x000fe200078ac0ff */
[----:B------:R-:W-:Y:S01]  /*63c0*/  FMUL.FTZ R169, R189, R174 ;  /* 0x000000aebda97220 */ /* 0x000fe20000410000 */
[----:B------:R-:W-:Y:S02]  /*63d0*/  F2FP.F16.F32.PACK_AB R171, R170, R171 ;  /* 0x000000abaaab723e */ /* 0x000fe400000000ff */
[----:B------:R-:W-:Y:S01]  /*63e0*/  FSEL R170, R168, RZ, P5 ;  /* 0x000000ffa8aa7208 */ /* 0x000fe20002800000 */
[-CC-:B------:R-:W-:Y:S01]  /*63f0*/  FFMA.FTZ R168, R6, R172.reuse, R173.reuse ;  /* 0x000000ac06a87223 */ /* 0x180fe200000100ad */
[----:B------:R-:W-:Y:S01]  /*6400*/  LOP3.LUT P5, RZ, R233, 0xff00, RZ, 0xc0, !PT ;  /* 0x0000ff00e9ff7812 */ /* 0x000fe200078ac0ff */
[----:B------:R-:W-:Y:S01]  /*6410*/  FMUL.FTZ R175, R169, UR13 ;  /* 0x0000000da9af7c20 */ /* 0x000fe20008410000 */
[----:B------:R-:W-:Y:S01]  /*6420*/  FFMA.FTZ R169, R7, R172, R173 ;  /* 0x000000ac07a97223 */ /* 0x000fe200000100ad */
[----:B------:R-:W-:Y:S01]  /*6430*/  FADD.FTZ R174, R11, -R168 ;  /* 0x800000a80bae7221 */ /* 0x000fe20000010000 */
[----:B------:R-:W-:-:S02]  /*6440*/  FSEL R177, R178, RZ, P5 ;  /* 0x000000ffb2b17208 */ /* 0x000fc40002800000 */
[----:B------:R-:W-:Y:S01]  /*6450*/  LOP3.LUT P5, RZ, R232, 0xff0000, RZ, 0xc0, !PT ;  /* 0x00ff0000e8ff7812 */ /* 0x000fe200078ac0ff */
[----:B------:R-:W-:Y:S01]  /*6460*/  FADD.FTZ R168, R10, -R169 ;  /* 0x800000a90aa87221 */ /* 0x000fe20000010000 */
        /* <DEDUP_REMOVED lines=8> */
[----:B------:R-:W-:Y:S02]  /*64f0*/  LOP3.LUT P5, RZ, R232, 0xff00, RZ, 0xc0, !PT ;  /* 0x0000ff00e8ff7812 */ /* 0x000fe400078ac0ff */
[----:B------:R-:W-:Y:S02]  /*6500*/  F2FP.F16.F32.PACK_AB R169, R176, R169 ;  /* 0x000000a9b0a9723e */ /* 0x000fe400000000ff */
[----:B------:R-:W-:Y:S02]  /*6510*/  FSEL R175, R174, RZ, P5 ;  /* 0x000000ffaeaf7208 */ /* 0x000fe40002800000 */
[----:B------:R-:W-:-:S04]  /*6520*/  LOP3.LUT P5, RZ, R232, 0xff, RZ, 0xc0, !PT ;  /* 0x000000ffe8ff7812 */ /* 0x000fc800078ac0ff */
[----:B------:R-:W-:-:S04]  /*6530*/  FSEL R168, R168, RZ, P5 ;  /* 0x000000ffa8a87208 */ /* 0x000fc80002800000 */
[----:B------:R-:W-:-:S07]  /*6540*/  F2FP.F16.F32.PACK_AB R168, R175, R168 ;  /* 0x000000a8afa8723e */ /* 0x000fce00000000ff */
.L_x_4166:
        /* <DEDUP_REMOVED lines=11> */
.L_x_4162:
[----:B------:R-:W-:Y:S05]  /*6600*/  BSYNC.RECONVERGENT B1 ;  /* 0x0000000000017941 */ /* 0x000fea0003800200 */
.L_x_4161:
        /* <DEDUP_REMOVED lines=30> */
[----:B------:R-:W-:Y:S01]  /*67f0*/  F2FP.F16.F32.PACK_AB R127, R124, R127 ;  /* 0x0000007f7c7f723e */ /* 0x000fe200000000ff */
        /* <DEDUP_REMOVED lines=27> */
[----:B------:R-:W-:Y:S01]  /*69b0*/  F2FP.F16.F32.PACK_AB R170, R169, R170 ;  /* 0x000000aaa9aa723e */ /* 0x000fe200000000ff */
[----:B------:R-:W-:Y:S01]  /*69c0*/  FFMA.FTZ R169, R21, R172, R173 ;  /* 0x000000ac15a97223 */ /* 0x000fe200000100ad */
[----:B------:R-:W-:Y:S02]  /*69d0*/  LOP3.LUT P5, RZ, R238, 0xff000000, RZ, 0xc0, !PT ;  /* 0xff000000eeff7812 */ /* 0x000fe400078ac0ff */
[----:B------:R-:W-:Y:S01]  /*69e0*/  FSEL R125, R152, RZ, P6 ;  /* 0x000000ff987d7208 */ /* 0x000fe20003000000 */
[----:B------:R-:W-:Y:S01]  /*69f0*/  FADD.FTZ R169, R180, -R169 ;  /* 0x800000a9b4a97221 */ /* 0x000fe20000010000 */
[----:B------:R-:W-:Y:S02]  /*6a00*/  F2FP.F16.F32.PACK_AB R171, R168, R171 ;  /* 0x000000aba8ab723e */ /* 0x000fe400000000ff */
[----:B------:R-:W-:Y:S02]  /*6a10*/  LOP3.LUT P6, RZ, R224, 0xff0000, RZ, 0xc0, !PT ;  /* 0x00ff0000e0ff7812 */ /* 0x000fe400078cc0ff */
[----:B------:R-:W-:-:S02]  /*6a20*/  FSEL R168, R175, RZ, P5 ;  /* 0x000000ffafa87208 */ /* 0x000fc40002800000 */
[----:B------:R-:W-:Y:S01]  /*6a30*/  F2FP.F16.F32.PACK_AB R126, R153, R126 ;  /* 0x0000007e997e723e */ /* 0x000fe200000000ff */
[C---:B------:R-:W-:Y:S01]  /*6a40*/  FFMA.FTZ R153, R189.reuse, R124, R145 ;  /* 0x0000007cbd997223 */ /* 0x040fe20000010091 */
[----:B------:R-:W-:Y:S02]  /*6a50*/  LOP3.LUT P5, RZ, R224, 0xff000000, RZ, 0xc0, !PT ;  /* 0xff000000e0ff7812 */ /* 0x000fe400078ac0ff */
[----:B------:R-:W-:Y:S01]  /*6a60*/  FSEL R174, R152, RZ, P6 ;  /* 0x000000ff98ae7208 */ /* 0x000fe20003000000 */
[----:B------:R-:W-:Y:S01]  /*6a70*/  FFMA.FTZ R152, R189, R169, R144 ;  /* 0x000000a9bd987223 */ /* 0x000fe20000010090 */
[----:B------:R-:W-:Y:S01]  /*6a80*/  F2FP.F16.F32.PACK_AB R125, R168, R125 ;  /* 0x0000007da87d723e */ /* 0x000fe200000000ff */
        /* <DEDUP_REMOVED lines=13> */
[----:B------:R-:W-:Y:S01]  /*6b60*/  F2FP.F16.F32.PACK_AB R168, R175, R168 ;  /* 0x000000a8afa8723e */ /* 0x000fe200000000ff */
[----:B------:R-:W-:Y:S06]  /*6b70*/  BRA `(.L_x_4176) ;  /* 0x0000001c001c7947 */ /* 0x000fec0003800000 */
.L_x_4175:
        /* <DEDUP_REMOVED lines=33> */
[----:B------:R-:W-:Y:S01]  /*6d90*/  F2FP.F16.F32.PACK_AB R127, R126, R127 ;  /* 0x0000007f7e7f723e */ /* 0x000fe200000000ff */
[----:B------:R-:W-:Y:S01]  /*6da0*/  FFMA.FTZ R125, R189, R125, R146 ;  /* 0x0000007dbd7d7223 */ /* 0x000fe20000010092 */
[----:B------:R-:W-:-:S02]  /*6db0*/  FSEL R126, R168, RZ, P5 ;  /* 0x000000ffa87e7208 */ /* 0x000fc40002800000 */
[----:B0-----:R-:W-:Y:S01]  /*6dc0*/  FSEL R175, R169, RZ, P6 ;  /* 0x000000ffa9af7208 */ /* 0x001fe20003000000 */
[----:B------:R-:W-:Y:S01]  /*6dd0*/  FMUL.FTZ R174, R125, UR13 ;  /* 0x0000000d7dae7c20 */ /* 0x000fe20008410000 */
[C---:B------:R-:W-:Y:S02]  /*6de0*/  LOP3.LUT P5, RZ, R225.reuse, 0xff, RZ, 0xc0, !PT ;  /* 0x000000ffe1ff7812 */ /* 0x040fe400078ac0ff */
[----:B------:R-:W-:Y:S02]  /*6df0*/  LOP3.LUT P6, RZ, R225, 0xff00, RZ, 0xc0, !PT ;  /* 0x0000ff00e1ff7812 */ /* 0x000fe400078cc0ff */
[----:B------:R-:W-:Y:S01]  /*6e00*/  F2FP.F16.F32.PACK_AB R126, R175, R126 ;  /* 0x0000007eaf7e723e */ /* 0x000fe200000000ff */
[----:B------:R-:W-:Y:S01]  /*6e10*/  FMUL.FTZ R175, R124, UR13 ;  /* 0x0000000d7caf7c20 */ /* 0x000fe20008410000 */
[----:B------:R-:W-:Y:S01]  /*6e20*/  F2FP.F16.F32.PACK_AB R171, R170, R171 ;  /* 0x000000abaaab723e */ /* 0x000fe200000000ff */
[----:B------:R-:W-:Y:S01]  /*6e30*/  FFMA.FTZ R124, R24, R172, R173 ;  /* 0x000000ac187c7223 */ /* 0x000fe200000100ad */
[----:B------:R-:W-:-:S02]  /*6e40*/  FSEL R170, R168, RZ, P5 ;  /* 0x000000ffa8aa7208 */ /* 0x000fc40002800000 */
[----:B------:R-:W-:Y:S01]  /*6e50*/  FSEL R169, R169, RZ, P6 ;  /* 0x000000ffa9a97208 */ /* 0x000fe20003000000 */
[----:B------:R-:W-:Y:S01]  /*6e60*/  FADD.FTZ R124, R25, -R124 ;  /* 0x8000007c197c7221 */ /* 0x000fe20000010000 */
[C---:B------:R-:W-:Y:S02]  /*6e70*/  LOP3.LUT P5, RZ, R238.reuse, 0xff0000, RZ, 0xc0, !PT ;  /* 0x00ff0000eeff7812 */ /* 0x040fe400078ac0ff */
[----:B------:R-:W-:Y:S01]  /*6e80*/  LOP3.LUT P6, RZ, R238, 0xff000000, RZ, 0xc0, !PT ;  /* 0xff000000eeff7812 */ /* 0x000fe200078cc0ff */
[----:B------:R-:W-:Y:S01]  /*6e90*/  FFMA.FTZ R124, R189, R124, R145 ;  /* 0x0000007cbd7c7223 */ /* 0x000fe20000010091 */
[----:B------:R-:W-:Y:S01]  /*6ea0*/  F2FP.F16.F32.PACK_AB R170, R169, R170 ;  /* 0x000000aaa9aa723e */ /* 0x000fe200000000ff */
[----:B------:R-:W-:Y:S01]  /*6eb0*/  FFMA.FTZ R169, R21, R172, R173 ;  /* 0x000000ac15a97223 */ /* 0x000fe200000100ad */
[----:B------:R-:W-:Y:S02]  /*6ec0*/  FSEL R125, R174, RZ, P5 ;  /* 0x000000ffae7d7208 */ /* 0x000fe40002800000 */
[----:B------:R-:W-:Y:S01]  /*6ed0*/  FSEL R168, R175, RZ, P6 ;  /* 0x000000ffafa87208 */ /* 0x000fe20003000000 */
[----:B------:R-:W-:Y:S01]  /*6ee0*/  FADD.FTZ R169, R180, -R169 ;  /* 0x800000a9b4a97221 */ /* 0x000fe20000010000 */
[----:B------:R-:W-:-:S02]  /*6ef0*/  LOP3.LUT P6, RZ, R224, 0xff0000, RZ, 0xc0, !PT ;  /* 0x00ff0000e0ff7812 */ /* 0x000fc400078cc0ff */
[----:B------:R-:W-:Y:S01]  /*6f00*/  LOP3.LUT P5, RZ, R224, 0xff000000, RZ, 0xc0, !PT ;  /* 0xff000000e0ff7812 */ /* 0x000fe200078ac0ff */
[----:B------:R-:W-:Y:S01]  /*6f10*/  FFMA.FTZ R169, R189, R169, R144 ;  /* 0x000000a9bda97223 */ /* 0x000fe20000010090 */
[----:B------:R-:W-:Y:S01]  /*6f20*/  F2FP.F16.F32.PACK_AB R125, R168, R125 ;  /* 0x0000007da87d723e */ /* 0x000fe200000000ff */
        /* <DEDUP_REMOVED lines=10> */
[----:B------:R-:W-:Y:S02]  /*6fd0*/  F2FP.F16.F32.PACK_AB R169, R179, R174 ;  /* 0x000000aeb3a9723e */ /* 0x000fe400000000ff */
[----:B------:R-:W-:-:S02]  /*6fe0*/  FSEL R174, R124, RZ, P6 ;  /* 0x000000ff7cae7208 */ /* 0x000fc40003000000 */
[----:B------:R-:W-:Y:S02]  /*6ff0*/  FSEL R168, R124, RZ, P5 ;  /* 0x000000ff7ca87208 */ /* 0x000fe40002800000 */
[----:B------:R-:W-:Y:S02]  /*7000*/  F2FP.F16.F32.PACK_AB R124, R177, R174 ;  /* 0x000000aeb17c723e */ /* 0x000fe400000000ff */
[----:B------:R-:W-:Y:S01]  /*7010*/  F2FP.F16.F32.PACK_AB R168, R175, R168 ;  /* 0x000000a8afa8723e */ /* 0x000fe200000000ff */
[----:B------:R-:W-:Y:S06]  /*7020*/  BRA `(.L_x_4176) ;  /* 0x0000001400f07947 */ /* 0x000fec0003800000 */
.L_x_4174:
        /* <DEDUP_REMOVED lines=21> */
[----:B------:R-:W-:Y:S01]  /*7180*/  F2FP.F16.F32.PACK_AB R127, R126, R127 ;  /* 0x0000007f7e7f723e */ /* 0x000fe200000000ff */
        /* <DEDUP_REMOVED lines=29> */
[----:B------:R-:W-:Y:S02]  /*7360*/  F2FP.F16.F32.PACK_AB R171, R152, R171 ;  /* 0x000000ab98ab723e */ /* 0x000fe400000000ff */
[----:B------:R-:W-:Y:S02]  /*7370*/  FSEL R125, R124, RZ, P6 ;  /* 0x000000ff7c7d7208 */ /* 0x000fe40003000000 */
[----:B------:R-:W-:Y:S02]  /*7380*/  FSEL R152, R174, RZ, P5 ;  /* 0x000000ffae987208 */ /* 0x000fe40002800000 */
[----:B------:R-:W-:Y:S01]  /*7390*/  F2FP.F16.F32.PACK_AB R126, R169, R126 ;  /* 0x0000007ea97e723e */ /* 0x000fe200000000ff */
[----:B------:R-:W-:Y:S01]  /*73a0*/  FFMA.FTZ R169, R21, R172, R173 ;  /* 0x000000ac15a97223 */ /* 0x000fe200000100ad */
[----:B------:R-:W-:Y:S01]  /*73b0*/  F2FP.F16.F32.PACK_AB R170, R153, R170 ;  /* 0x000000aa99aa723e */ /* 0x000fe200000000ff */
[----:B------:R-:W-:Y:S01]  /*73c0*/  FMUL.FTZ R153, R189, R168 ;  /* 0x000000a8bd997220 */ /* 0x000fe20000410000 */
[----:B------:R-:W-:Y:S01]  /*73d0*/  F2FP.F16.F32.PACK_AB R125, R152, R125 ;  /* 0x0000007d987d723e */ /* 0x000fe200000000ff */
        /* <DEDUP_REMOVED lines=20> */
.L_x_4177:
        /* <DEDUP_REMOVED lines=29> */
[----:B------:R-:W-:Y:S01]  /*76f0*/  F2FP.F16.F32.PACK_AB R127, R168, R127 ;  /* 0x0000007fa87f723e */ /* 0x000fe200000000ff */
        /* <DEDUP_REMOVED lines=9> */
[----:B------:R-:W-:Y:S02]  /*7790*/  F2FP.F16.F32.PACK_AB R171, R170, R171 ;  /* 0x000000abaaab723e */ /* 0x000fe400000000ff */
[----:B------:R-:W-:Y:S01]  /*77a0*/  F2FP.F16.F32.PACK_AB R126, R175, R126 ;  /* 0x0000007eaf7e723e */ /* 0x000fe200000000ff */
        /* <DEDUP_REMOVED lines=9> */
[----:B------:R-:W-:-:S02]  /*7840*/  F2FP.F16.F32.PACK_AB R170, R125, R170 ;  /* 0x000000aa7daa723e */ /* 0x000fc400000000ff */
[----:B------:R-:W-:Y:S02]  /*7850*/  FSEL R125, R174, RZ, P5 ;  /* 0x000000ffae7d7208 */ /* 0x000fe40002800000 */
[----:B------:R-:W-:Y:S02]  /*7860*/  FSEL R168, R175, RZ, P6 ;  /* 0x000000ffafa87208 */ /* 0x000fe40003000000 */
[----:B------:R-:W-:Y:S02]  /*7870*/  LOP3.LUT P6, RZ, R224, 0xff0000, RZ, 0xc0, !PT ;  /* 0x00ff0000e0ff7812 */ /* 0x000fe400078cc0ff */
[----:B------:R-:W-:Y:S01]  /*7880*/  F2FP.F16.F32.PACK_AB R125, R168, R125 ;  /* 0x0000007da87d723e */ /* 0x000fe200000000ff */
        /* <DEDUP_REMOVED lines=20> */
.L_x_4173:
        /* <DEDUP_REMOVED lines=35> */
[----:B------:R-:W-:Y:S01]  /*7c00*/  F2FP.F16.F32.PACK_AB R171, R171, R154 ;  /* 0x0000009aabab723e */ /* 0x000fe200000000ff */
[--C-:B------:R-:W-:Y:S01]  /*7c10*/  FFMA.FTZ R154, R24, R172, R173.reuse ;  /* 0x000000ac189a7223 */ /* 0x100fe200000100ad */
[----:B------:R-:W-:Y:S01]  /*7c20*/  F2FP.F16.F32.PACK_AB R170, R155, R152 ;  /* 0x000000989baa723e */ /* 0x000fe200000000ff */
        /* <DEDUP_REMOVED lines=20> */
[----:B------:R-:W-:Y:S02]  /*7d70*/  F2FP.F16.F32.PACK_AB R169, R177, R174 ;  /* 0x000000aeb1a9723e */ /* 0x000fe400000000ff */
[----:B------:R-:W-:Y:S01]  /*7d80*/  F2FP.F16.F32.PACK_AB R168, R175, R168 ;  /* 0x000000a8afa8723e */ /* 0x000fe200000000ff */
[----:B------:R-:W-:Y:S06]  /*7d90*/  BRA `(.L_x_4176) ;  /* 0x0000000800947947 */ /* 0x000fec0003800000 */
.L_x_4179:
        /* <DEDUP_REMOVED lines=27> */
[----:B------:R-:W-:Y:S01]  /*7f50*/  F2FP.F16.F32.PACK_AB R171, R174, R171 ;  /* 0x000000abaeab723e */ /* 0x000fe200000000ff */
        /* <DEDUP_REMOVED lines=23> */
[----:B------:R-:W-:Y:S02]  /*80d0*/  F2FP.F16.F32.PACK_AB R169, R177, R174 ;  /* 0x000000aeb1a9723e */ /* 0x000fe400000000ff */
[----:B------:R-:W-:Y:S01]  /*80e0*/  F2FP.F16.F32.PACK_AB R168, R175, R168 ;  /* 0x000000a8afa8723e */ /* 0x000fe200000000ff */
[----:B------:R-:W-:Y:S06]  /*80f0*/  BRA `(.L_x_4176) ;  /* 0x0000000400bc7947 */ /* 0x000fec0003800000 */
.L_x_4178:
        /* <DEDUP_REMOVED lines=55> */
[----:B------:R-:W-:Y:S02]  /*8470*/  F2FP.F16.F32.PACK_AB R169, R177, R174 ;  /* 0x000000aeb1a9723e */ /* 0x000fe400000000ff */
[----:B------:R-:W-:Y:S01]  /*8480*/  F2FP.F16.F32.PACK_AB R168, R175, R168 ;  /* 0x000000a8afa8723e */ /* 0x000fe200000000ff */
[----:B------:R-:W-:Y:S06]  /*8490*/  BRA `(.L_x_4176) ;  /* 0x0000000000d47947 */ /* 0x000fec0003800000 */
.L_x_4180:
        /* <DEDUP_REMOVED lines=29> */
[----:B------:R-:W-:Y:S01]  /*8670*/  F2FP.F16.F32.PACK_AB R171, R174, R171 ;  /* 0x000000abaeab723e */ /* 0x000fe200000000ff */
[----:B------:R-:W-:Y:S01]  /*8680*/  FADD.FTZ R174, R182, -R169 ;  /* 0x800000a9b6ae7221 */ /* 0x000fe20000010000 */
[----:B------:R-:W-:Y:S01]  /*8690*/  F2FP.F16.F32.PACK_AB R170, R175, R168 ;  /* 0x000000a8afaa723e */ /* 0x000fe200000000ff */
        /* <DEDUP_REMOVED lines=20> */
[----:B------:R-:W-:-:S07]  /*87e0*/  F2FP.F16.F32.PACK_AB R168, R175, R168 ;  /* 0x000000a8afa8723e */ /* 0x000fce00000000ff */
.L_x_4176:
        /* <DEDUP_REMOVED lines=11> */
.L_x_4172:
[----:B------:R-:W-:Y:S05]  /*88a0*/  BSYNC.RECONVERGENT B1 ;  /* 0x0000000000017941 */ /* 0x000fea0003800200 */
.L_x_4171:
        /* <DEDUP_REMOVED lines=53> */
[----:B------:R-:W-:Y:S01]  /*8c00*/  F2FP.F16.F32.PACK_AB R171, R170, R171 ;  /* 0x000000abaaab723e */ /* 0x000fe200000000ff */
        /* <DEDUP_REMOVED lines=33> */
.L_x_4185:
        /* <DEDUP_REMOVED lines=75> */
.L_x_4184:
        /* <DEDUP_REMOVED lines=45> */
[----:B------:R-:W-:Y:S01]  /*95a0*/  F2FP.F16.F32.PACK_AB R171, R170, R171 ;  /* 0x000000abaaab723e */ /* 0x000fe200000000ff */
        /* <DEDUP_REMOVED lines=8> */
[----:B------:R-:W-:Y:S02]  /*9630*/  F2FP.F16.F32.PACK_AB R126, R169, R126 ;  /* 0x0000007ea97e723e */ /* 0x000fe400000000ff */
        /* <DEDUP_REMOVED lines=24> */
.L_x_4187:
        /* <DEDUP_REMOVED lines=59> */
[----:B------:R-:W-:Y:S02]  /*9b70*/  F2FP.F16.F32.PACK_AB R171, R176, R171 ;  /* 0x000000abb0ab723e */ /* 0x000fe400000000ff */
[C---:B------:R-:W-:Y:S02]  /*9b80*/  FSEL R176, R170.reuse, RZ, P2 ;  /* 0x000000ffaab07208 */ /* 0x040fe40001000000 */
[----:B------:R-:W-:-:S02]  /*9b90*/  FSEL R177, R170, RZ, P5 ;  /* 0x000000ffaab17208 */ /* 0x000fc40002800000 */
[----:B------:R-:W-:Y:S02]  /*9ba0*/  FSEL R173, R125, RZ, P6 ;  /* 0x000000ff7dad7208 */ /* 0x000fe40003000000 */
[C---:B------:R-:W-:Y:S02]  /*9bb0*/  LOP3.LUT P2, RZ, R236.reuse, 0xff00, RZ, 0xc0, !PT ;  /* 0x0000ff00ecff7812 */ /* 0x040fe4000784c0ff */
        /* <DEDUP_REMOVED lines=11> */
.L_x_4183:
        /* <DEDUP_REMOVED lines=61> */
.L_x_4189:
        /* <DEDUP_REMOVED lines=54> */
.L_x_4188:
        /* <DEDUP_REMOVED lines=58> */
.L_x_4190:
        /* <DEDUP_REMOVED lines=53> */
.L_x_4186:
        /* <DEDUP_REMOVED lines=10> */
.L_x_4182:
[----:B------:R-:W-:Y:S05]  /*ab30*/  BSYNC.RECONVERGENT B1 ;  /* 0x0000000000017941 */ /* 0x000fea0003800200 */
.L_x_4181:
[----:B01-34-:R-:W0:Y:S02]  /*ab40*/  LDC.64 R168, c[0x0][0x380] ;  /* 0x0000e000ffa87b82 */ /* 0x01be240000000a00 */
[----:B0-----:R-:W-:-:S04]  /*ab50*/  LEA R2, R168, R2, 0x2 ;  /* 0x00000002a8027211 */ /* 0x001fc800078e10ff */
[----:B------:R-:W-:-:S13]  /*ab60*/  ISETP.GE.AND P0, PT, R2, R169, PT ;  /* 0x000000a90200720c */ /* 0x000fda0003f06270 */
[----:B------:R-:W-:Y:S05]  /*ab70*/  @!P0 BRA `(.L_x_4191) ;  /* 0xffffff5800f08947 */ /* 0x000fea000383ffff */
.L_x_4141:
[----:B------:R-:W-:Y:S05]  /*ab80*/  BSYNC B0 ;  /* 0x0000000000007941 */ /* 0x000fea0003800000 */
.L_x_4140:
        /* <DEDUP_REMOVED lines=257> */
.L_x_4150:
[----:B------:R-:W-:Y:S01]  /*bba0*/  HFMA2 R178, -RZ, RZ, 0, 5.9604644775390625e-08 ;  /* 0x00000001ffb27431 */ /* 0x000fe200000001ff */
[----:B------:R-:W-:Y:S01]  /*bbb0*/  BSSY B1, `(.L_x_4192) ;  /* 0x0000006000017945 */ /* 0x000fe20003800000 */
[----:B------:R-:W-:Y:S02]  /*bbc0*/  MOV R179, 0x1f ;  /* 0x0000001f00b37802 */ /* 0x000fe40000000f00 */
[----:B------:R-:W-:-:S07]  /*bbd0*/  MOV R176, 0xffffffff ;  /* 0xffffffff00b07802 */ /* 0x000fce0000000f00 */
[----:B-----5:R-:W-:Y:S05]  /*bbe0*/  WARPSYNC.COLLECTIVE R176, `(.L_x_4193) ;  /* 0x00000000b0087348 */ /* 0x020fea0003c00000 */
[----:B------:R0:W1:Y:S02]  /*bbf0*/  SHFL.BFLY P0, R177, R227, R178, R179 ;  /* 0x0c0000b2e3b17389 */ /* 0x00006400000000b3 */
[----:B01---5:R-:W-:Y:S05]  /*bc00*/  ENDCOLLECTIVE ;  /* 0x000000000000791b */ /* 0x023fea0003800000 */
.L_x_4193:
[----:B------:R-:W-:Y:S05]  /*bc10*/  BSYNC B1 ;  /* 0x0000000000017941 */ /* 0x000fea0003800000 */
.L_x_4192:
        /* <DEDUP_REMOVED lines=9> */
.L_x_4194:
[----:B------:R-:W-:Y:S01]  /*bcb0*/  MOV R227, R168 ;  /* 0x000000a800e37202 */ /* 0x000fe20000000f00 */
[----:B------:R-:W-:Y:S01]  /*bcc0*/  HFMA2 R178, -RZ, RZ, 0, 1.1920928955078125e-07 ;  /* 0x00000002ffb27431 */ /* 0x000fe200000001ff */
[----:B------:R-:W-:-:S07]  /*bcd0*/  MOV R169, R177 ;  /* 0x000000b100a97202 */ /* 0x000fce0000000f00 */
[----:B------:R-:W-:Y:S05]  /*bce0*/  WARPSYNC.COLLECTIVE R176, `(.L_x_4195) ;  /* 0x00000000b0087348 */ /* 0x000fea0003c00000 */
[----:B------:R0:W1:Y:S02]  /*bcf0*/  SHFL.BFLY P0, R177, R227, R178, R179 ;  /* 0x0c0000b2e3b17389 */ /* 0x00006400000000b3 */
[----:B01----:R-:W-:Y:S05]  /*bd00*/  ENDCOLLECTIVE ;  /* 0x000000000000791b */ /* 0x003fea0003800000 */
.L_x_4195:
[----:B------:R-:W-:-:S05]  /*bd10*/  FADD.FTZ R169, R169, R228 ;  /* 0x000000e4a9a97221 */ /* 0x000fca0000010000 */
[----:B------:R-:W-:Y:S02]  /*bd20*/  MOV R227, R169 ;  /* 0x000000a900e37202 */ /* 0x000fe40000000f00 */
[----:B------:R-:W-:-:S07]  /*bd30*/  MOV R171, R177 ;  /* 0x000000b100ab7202 */ /* 0x000fce0000000f00 */
[----:B------:R-:W-:Y:S05]  /*bd40*/  WARPSYNC.COLLECTIVE R176, `(.L_x_4196) ;  /* 0x00000000b0087348 */ /* 0x000fea0003c00000 */
[----:B------:R0:W1:Y:S02]  /*bd50*/  SHFL.BFLY P0, R177, R227, R178, R179 ;  /* 0x0c0000b2e3b17389 */ /* 0x00006400000000b3 */
[----:B01----:R-:W-:Y:S05]  /*bd60*/  ENDCOLLECTIVE ;  /* 0x000000000000791b */ /* 0x003fea0003800000 */
.L_x_4196:
[----:B------:R-:W-:-:S05]  /*bd70*/  FADD.FTZ R171, R168, R171 ;  /* 0x000000aba8ab7221 */ /* 0x000fca0000010000 */
[----:B------:R-:W-:Y:S01]  /*bd80*/  MOV R227, R171 ;  /* 0x000000ab00e37202 */ /* 0x000fe20000000f00 */
[----:B------:R-:W-:Y:S01]  /*bd90*/  HFMA2 R178, -RZ, RZ, 0, 2.384185791015625e-07 ;  /* 0x00000004ffb27431 */ /* 0x000fe200000001ff */
[----:B------:R-:W-:-:S07]  /*bda0*/  MOV R170, R177 ;  /* 0x000000b100aa7202 */ /* 0x000fce0000000f00 */
[----:B------:R-:W-:Y:S05]  /*bdb0*/  WARPSYNC.COLLECTIVE R176, `(.L_x_4197) ;  /* 0x00000000b0087348 */ /* 0x000fea0003c00000 */
[----:B------:R0:W1:Y:S02]  /*bdc0*/  SHFL.BFLY P0, R177, R227, R178, R179 ;  /* 0x0c0000b2e3b17389 */ /* 0x00006400000000b3 */
[----:B01----:R-:W-:Y:S05]  /*bdd0*/  ENDCOLLECTIVE ;  /* 0x000000000000791b */ /* 0x003fea0003800000 */
.L_x_4197:
[----:B------:R-:W-:-:S05]  /*bde0*/  FADD.FTZ R170, R169, R170 ;  /* 0x000000aaa9aa7221 */ /* 0x000fca0000010000 */
[----:B------:R-:W-:Y:S02]  /*bdf0*/  MOV R227, R170 ;  /* 0x000000aa00e37202 */ /* 0x000fe40000000f00 */
[----:B------:R-:W-:-:S07]  /*be00*/  MOV R172, R177 ;  /* 0x000000b100ac7202 */ /* 0x000fce0000000f00 */
[----:B------:R-:W-:Y:S05]  /*be10*/  WARPSYNC.COLLECTIVE R176, `(.L_x_4198) ;  /* 0x00000000b0087348 */ /* 0x000fea0003c00000 */
[----:B------:R0:W1:Y:S02]  /*be20*/  SHFL.BFLY P0, R177, R227, R178, R179 ;  /* 0x0c0000b2e3b17389 */ /* 0x00006400000000b3 */
[----:B01----:R-:W-:Y:S05]  /*be30*/  ENDCOLLECTIVE ;  /* 0x000000000000791b */ /* 0x003fea0003800000 */
.L_x_4198:
[----:B------:R-:W-:-:S05]  /*be40*/  FADD.FTZ R172, R171, R172 ;  /* 0x000000acabac7221 */ /* 0x000fca0000010000 */
[----:B------:R-:W-:Y:S01]  /*be50*/  MOV R227, R172 ;  /* 0x000000ac00e37202 */ /* 0x000fe20000000f00 */
[----:B------:R-:W-:Y:S01]  /*be60*/  HFMA2 R178, -RZ, RZ, 0, 4.76837158203125e-07 ;  /* 0x00000008ffb27431 */ /* 0x000fe200000001ff */
[----:B------:R-:W-:-:S07]  /*be70*/  MOV R173, R177 ;  /* 0x000000b100ad7202 */ /* 0x000fce0000000f00 */
[----:B------:R-:W-:Y:S05]  /*be80*/  WARPSYNC.COLLECTIVE R176, `(.L_x_4199) ;  /* 0x00000000b0087348 */ /* 0x000fea0003c00000 */
[----:B------:R0:W1:Y:S02]  /*be90*/  SHFL.BFLY P0, R177, R227, R178, R179 ;  /* 0x0c0000b2e3b17389 */ /* 0x00006400000000b3 */
[----:B01----:R-:W-:Y:S05]  /*bea0*/  ENDCOLLECTIVE ;  /* 0x000000000000791b */ /* 0x003fea0003800000 */
.L_x_4199:
[----:B------:R-:W-:-:S05]  /*beb0*/  FADD.FTZ R173, R170, R173 ;  /* 0x000000adaaad7221 */ /* 0x000fca0000010000 */
[----:B------:R-:W-:Y:S02]  /*bec0*/  MOV R227, R173 ;  /* 0x000000ad00e37202 */ /* 0x000fe40000000f00 */
[----:B------:R-:W-:-:S07]  /*bed0*/  MOV R175, R177 ;  /* 0x000000b100af7202 */ /* 0x000fce0000000f00 */
[----:B------:R-:W-:Y:S05]  /*bee0*/  WARPSYNC.COLLECTIVE R176, `(.L_x_4200) ;  /* 0x00000000b0087348 */ /* 0x000fea0003c00000 */
[----:B------:R0:W1:Y:S02]  /*bef0*/  SHFL.BFLY P0, R177, R227, R178, R179 ;  /* 0x0c0000b2e3b17389 */ /* 0x00006400000000b3 */
[----:B01----:R-:W-:Y:S05]  /*bf00*/  ENDCOLLECTIVE ;  /* 0x000000000000791b */ /* 0x003fea0003800000 */
.L_x_4200:
[----:B------:R-:W-:-:S05]  /*bf10*/  FADD.FTZ R175, R172, R175 ;  /* 0x000000afacaf7221 */ /* 0x000fca0000010000 */
[----:B------:R-:W-:Y:S01]  /*bf20*/  MOV R227, R175 ;  /* 0x000000af00e37202 */ /* 0x000fe20000000f00 */
[----:B------:R-:W-:Y:S01]  /*bf30*/  HFMA2 R178, -RZ, RZ, 0, 9.5367431640625e-07 ;  /* 0x00000010ffb27431 */ /* 0x000fe200000001ff */
[----:B------:R-:W-:-:S07]  /*bf40*/  MOV R174, R177 ;  /* 0x000000b100ae7202 */ /* 0x000fce0000000f00 */
[----:B------:R-:W-:Y:S05]  /*bf50*/  WARPSYNC.COLLECTIVE R176, `(.L_x_4201) ;  /* 0x00000000b0087348 */ /* 0x000fea0003c00000 */
[----:B------:R0:W1:Y:S02]  /*bf60*/  SHFL.BFLY P0, R177, R227, R178, R179 ;  /* 0x0c0000b2e3b17389 */ /* 0x00006400000000b3 */
[----:B01----:R-:W-:Y:S05]  /*bf70*/  ENDCOLLECTIVE ;  /* 0x000000000000791b */ /* 0x003fea0003800000 */
.L_x_4201:
[----:B------:R-:W-:-:S05]  /*bf80*/  FADD.FTZ R174, R173, R174 ;  /* 0x000000aeadae7221 */ /* 0x000fca0000010000 */
[----:B------:R-:W-:Y:S02]  /*bf90*/  MOV R227, R174 ;  /* 0x000000ae00e37202 */ /* 0x000fe40000000f00 */
[----:B------:R-:W-:-:S07]  /*bfa0*/  MOV R168, R177 ;  /* 0x000000b100a87202 */ /* 0x000fce0000000f00 */
[----:B------:R-:W-:Y:S05]  /*bfb0*/  WARPSYNC.COLLECTIVE R176, `(.L_x_4202) ;  /* 0x00000000b0087348 */ /* 0x000fea0003c00000 */
[----:B------:R0:W1:Y:S02]  /*bfc0*/  SHFL.BFLY P0, R177, R227, R178, R179 ;  /* 0x0c0000b2e3b17389 */ /* 0x00006400000000b3 */
[----:B01----:R-:W-:Y:S05]  /*bfd0*/  ENDCOLLECTIVE ;  /* 0x000000000000791b */ /* 0x003fea0003800000 */
.L_x_4202:
[----:B------:R-:W-:Y:S01]  /*bfe0*/  MOV R169, R177 ;  /* 0x000000b100a97202 */ /* 0x000fe20000000f00 */
[----:B------:R-:W-:Y:S06]  /*bff0*/  BRA `(.L_x_4203) ;  /* 0xffffff6000007947 */ /* 0x000fec000383ffff */
.L_x_4204:
        /* <DEDUP_REMOVED lines=16> */
.L_x_6102:


//--------------------- .text._ZN10layer_norm22ln_bwd_finalize_kernelINS_22Kernel_traits_finalizeILj1024Ef6__halffS2_fjLb0ELj1024ELj4ENS_18Kernel_traits_baseILj1024EfS2_fS2_fjLj1024EEEEELb0ELb1EEEvNS_9BwdParamsE --------------------------
	.section	.text._ZN10layer_norm22ln_bwd_finalize_kernelINS_22Kernel_traits_finalizeILj1024Ef6__halffS2_fjLb0ELj1024ELj4ENS_18Kernel_traits_baseILj1024EfS2_fS2_fjLj1024EEEEELb0ELb1EEEvNS_9BwdParamsE,"ax",@progbits
	.align	128
        .global         _ZN10layer_norm22ln_bwd_finalize_kernelINS_22Kernel_traits_finalizeILj1024Ef6__halffS2_fjLb0ELj1024ELj4ENS_18Kernel_traits_baseILj1024EfS2_fS2_fjLj1024EEEEELb0ELb1EEEvNS_9BwdParamsE
        .type           _ZN10layer_norm22ln_bwd_finalize_kernelINS_22Kernel_traits_finalizeILj1024Ef6__halffS2_fjLb0ELj1024ELj4ENS_18Kernel_traits_baseILj1024EfS2_fS2_fjLj1024EEEEELb0ELb1EEEvNS_9BwdParamsE,@function
        .size           _ZN10layer_norm22ln_bwd_finalize_kernelINS_22Kernel_traits_finalizeILj1024Ef6__halffS2_fjLb0ELj1024ELj4ENS_18Kernel_traits_baseILj1024EfS2_fS2_fjLj1024EEEEELb0ELb1EEEvNS_9BwdParamsE,(.L_x_6103 - _ZN10layer_norm22ln_bwd_finalize_kernelINS_22Kernel_traits_finalizeILj1024Ef6__halffS2_fjLb0ELj1024ELj4ENS_18Kernel_traits_baseILj1024EfS2_fS2_fjLj1024EEEEELb0ELb1EEEvNS_9BwdParamsE)
        .other          _ZN10layer_norm22ln_bwd_finalize_kernelINS_22Kernel_traits_finalizeILj1024Ef6__halffS2_fjLb0ELj1024ELj4ENS_18Kernel_traits_baseILj1024EfS2_fS2_fjLj1024EEEEELb0ELb1EEEvNS_9BwdParamsE,@"STO_CUDA_ENTRY STV_DEFAULT"
_ZN10layer_norm22ln_bwd_finalize_kernelINS_22Kernel_traits_finalizeILj1024Ef6__halffS2_fjLb0ELj1024ELj4ENS_18Kernel_traits_baseILj1024EfS2_fS2_fjLj1024EEEEELb0ELb1EEEvNS_9BwdParamsE:
.text._ZN10layer_norm22ln_bwd_finalize_kernelINS_22Kernel_traits_finalizeILj1024Ef6__halffS2_fjLb0ELj1024ELj4ENS_18Kernel_traits_baseILj1024EfS2_fS2_fjLj1024EEEEELb0ELb1EEEvNS_9BwdParamsE:
        /* <DEDUP_REMOVED lines=81> */
.L_x_4209:
        /* <DEDUP_REMOVED lines=118> */
.L_x_4208:
[----:B------:R-:W-:Y:S05]  /*0c70*/  BSYNC.RECONVERGENT B1 ;  /* 0x0000000000017941 */ /* 0x000fea0003800200 */
.L_x_4207:
        /* <DEDUP_REMOVED lines=77> */
.L_x_4211:
[----:B------:R-:W-:Y:S05]  /*1150*/  BSYNC.RECONVERGENT B1 ;  /* 0x0000000000017941 */ /* 0x000fea0003800200 */
.L_x_4210:
        /* <DEDUP_REMOVED lines=38> */
.L_x_4213:
[----:B------:R-:W-:Y:S05]  /*13c0*/  BSYNC.RECONVERGENT B1 ;  /* 0x0000000000017941 */ /* 0x000fea0003800200 */
.L_x_4212:
        /* <DEDUP_REMOVED lines=8> */
.L_x_4214:
        /* <DEDUP_REMOVED lines=10> */
.L_x_4206:
[----:B------:R-:W-:Y:S05]  /*14f0*/  BSYNC.RECONVERGENT B0 ;  /* 0x0000000000007941 */ /* 0x000fea0003800200 */
.L_x_4205:
        /* <DEDUP_REMOVED lines=55> */
.L_x_4215:
        /* <DEDUP_REMOVED lines=9> */
.L_x_6103:


//--------------------- .text._ZN10layer_norm40ln_parallel_residual_bwd_finalize_kernelINS_22Kernel_traits_finalizeILj1024Ef6__halffS2_fjLb0ELj1024ELj4ENS_18Kernel_traits_baseILj1024EfS2_fS2_fjLj1024EEEEELb1EEEvNS_9BwdParamsE --------------------------
	.section	.text._ZN10layer_norm40ln_parallel_residual_bwd_finalize_kernelINS_22Kernel_traits_finalizeILj1024Ef6__halffS2_fjLb0ELj1024ELj4ENS_18Kernel_traits_baseILj1024EfS2_fS2_fjLj1024EEEEELb1EEEvNS_9BwdParamsE,"ax",@progbits
	.align	128
        .global         _ZN10layer_norm40ln_parallel_residual_bwd_finalize_kernelINS_22Kernel_traits_finalizeILj1024Ef6__halffS2_fjLb0ELj1024ELj4ENS_18Kernel_traits_baseILj1024EfS2_fS2_fjLj1024EEEEELb1EEEvNS_9BwdParamsE
        .type           _ZN10layer_norm40ln_parallel_residual_bwd_finalize_kernelINS_22Kernel_traits_finalizeILj1024Ef6__halffS2_fjLb0ELj1024ELj4ENS_18Kernel_traits_baseILj1024EfS2_fS2_fjLj1024EEEEELb1EEEvNS_9BwdParamsE,@function
        .size           _ZN10layer_norm40ln_parallel_residual_bwd_finalize_kernelINS_22Kernel_traits_finalizeILj1024Ef6__halffS2_fjLb0ELj1024ELj4ENS_18Kernel_traits_baseILj1024EfS2_fS2_fjLj1024EEEEELb1EEEvNS_9BwdParamsE,(.L_x_6104 - _ZN10layer_norm40ln_parallel_residual_bwd_finalize_kernelINS_22Kernel_traits_finalizeILj1024Ef6__halffS2_fjLb0ELj1024ELj4ENS_18Kernel_traits_baseILj1024EfS2_fS2_fjLj1024EEEEELb1EEEvNS_9BwdParamsE)
        .other          _ZN10layer_norm40ln_parallel_residual_bwd_finalize_kernelINS_22Kernel_traits_finalizeILj1024Ef6__halffS2_fjLb0ELj1024ELj4ENS_18Kernel_traits_baseILj1024EfS2_fS2_fjLj1024EEEEELb1EEEvNS_9BwdParamsE,@"STO_CUDA_ENTRY STV_DEFAULT"
_ZN10layer_norm40ln_parallel_residual_bwd_finalize_kernelINS_22Kernel_traits_finalizeILj1024Ef6__halffS2_fjLb0ELj1024ELj4ENS_18Kernel_traits_baseILj1024EfS2_fS2_fjLj1024EEEEELb1EEEvNS_9BwdParamsE:
.text._ZN10layer_norm40ln_parallel_residual_bwd_finalize_kernelINS_22Kernel_traits_finalizeILj1024Ef6__halffS2_fjLb0ELj1024ELj4ENS_18Kernel_traits_baseILj1024EfS2_fS2_fjLj1024EEEEELb1EEEvNS_9BwdParamsE:
        /* <DEDUP_REMOVED lines=60> */
.L_x_4220:
        /* <DEDUP_REMOVED lines=112> */
.L_x_4219:
[----:B------:R-:W-:Y:S05]  /*0ac0*/  BSYNC.RECONVERGENT B1 ;  /* 0x0000000000017941 */ /* 0x000fea0003800200 */
.L_x_4218:
        /* <DEDUP_REMOVED lines=66> */
.L_x_4222:
[----:B------:R-:W-:Y:S05]  /*0ef0*/  BSYNC.RECONVERGENT B1 ;  /* 0x0000000000017941 */ /* 0x000fea0003800200 */
.L_x_4221:
        /* <DEDUP_REMOVED lines=37> */
.L_x_4224:
[----:B------:R-:W-:Y:S05]  /*1150*/  BSYNC.RECONVERGENT B1 ;  /* 0x0000000000017941 */ /* 0x000fea0003800200 */
.L_x_4223:
        /* <DEDUP_REMOVED lines=19> */
.L_x_4217:
[----:B------:R-:W-:Y:S05]  /*1290*/  BSYNC.RECONVERGENT B0 ;  /* 0x0000000000007941 */ /* 0x000fea0003800200 */
.L_x_4216:
        /* <DEDUP_REMOVED lines=88> */
.L_x_4225:
        /* <DEDUP_REMOVED lines=14> */
.L_x_6104:


//--------------------- .text._ZN10layer_norm31ln_parallel_residual_bwd_kernelINS_13Kernel_traitsIf6__halffS2_fjLj1024ELj1ELj4ELj1ELj16ENS_18Kernel_traits_baseILj1024EfS2_fS2_fjLj128EEEEELb1ELb1ELb1EEEvNS_9BwdParamsE --------------------------
	.section	.text._ZN10layer_norm31ln_parallel_residual_bwd_kernelINS_13Kernel_traitsIf6__halffS2_fjLj1024ELj1ELj4ELj1ELj16ENS_18Kernel_traits_baseILj1024EfS2_fS2_fjLj128EEEEELb1ELb1ELb1EEEvNS_9BwdParamsE,"ax",@progbits
	.align	128
        .global         _ZN10layer_norm31ln_parallel_residual_bwd_kernelINS_13Kernel_traitsIf6__halffS2_fjLj1024ELj1ELj4ELj1ELj16ENS_18Kernel_traits_baseILj1024EfS2_fS2_fjLj128EEEEELb1ELb1ELb1EEEvNS_9BwdParamsE
        .type           _ZN10layer_norm31ln_parallel_residual_bwd_kernelINS_13Kernel_traitsIf6__halffS2_fjLj1024ELj1ELj4ELj1ELj16ENS_18Kernel_traits_baseILj1024EfS2_fS2_fjLj128EEEEELb1ELb1ELb1EEEvNS_9BwdParamsE,@function
        .size           _ZN10layer_norm31ln_parallel_residual_bwd_kernelINS_13Kernel_traitsIf6__halffS2_fjLj1024ELj1ELj4ELj1ELj16ENS_18Kernel_traits_baseILj1024EfS2_fS2_fjLj128EEEEELb1ELb1ELb1EEEvNS_9BwdParamsE,(.L_x_6105 - _ZN10layer_norm31ln_parallel_residual_bwd_kernelINS_13Kernel_traitsIf6__halffS2_fjLj1024ELj1ELj4ELj1ELj16ENS_18Kernel_traits_baseILj1024EfS2_fS2_fjLj128EEEEELb1ELb1ELb1EEEvNS_9BwdParamsE)
        .other          _ZN10layer_norm31ln_parallel_residual_bwd_kernelINS_13Kernel_traitsIf6__halffS2_fjLj1024ELj1ELj4ELj1ELj16ENS_18Kernel_traits_baseILj1024EfS2_fS2_fjLj128EEEEELb1ELb1ELb1EEEvNS_9BwdParamsE,@"STO_CUDA_ENTRY STV_DEFAULT"
_ZN10layer_norm31ln_parallel_residual_bwd_kernelINS_13Kernel_traitsIf6__halffS2_fjLj1024ELj1ELj4ELj1ELj16ENS_18Kernel_traits_baseILj1024EfS2_fS2_fjLj128EEEEELb1ELb1ELb1EEEvNS_9BwdParamsE:
.text._ZN10layer_norm31ln_parallel_residual_bwd_kernelINS_13Kernel_traitsIf6__halffS2_fjLj1024ELj1ELj4ELj1ELj16ENS_18Kernel_traits_baseILj1024EfS2_fS2_fjLj128EEEEELb1ELb1ELb1EEEvNS_9BwdParamsE:
        /* <DEDUP_REMOVED lines=93> */
.L_x_4262:
        /* <DEDUP_REMOVED lines=12> */
[----:B------:R-:W4:Y:S01]  /*0690*/  LDG.E R0, desc[UR8][R132.64] ;  /* 0x0000000884007981 */ /* 0x000f22000c1e1900 */
[C---:B------:R-:W-:Y:S01]  /*06a0*/  IADD3 R212, PT, PT, R217.reuse, 0x60, RZ ;  /* 0x00000060d9d47810 */ /* 0x040fe20007ffe0ff */
        /* <DEDUP_REMOVED lines=14> */
[----:B------:R-:W-:Y:S01]  /*0790*/  IMAD.WIDE.U32 R192, R212, 0x20, R192 ;  /* 0x00000020d4c07825 */ /* 0x000fe200078e00c0 */
[----:B------:R-:W2:Y:S03]  /*07a0*/  LDG.E.128 R140, desc[UR8][R140.64] ;  /* 0x000000088c8c7981 */ /* 0x000ea6000c1e1d00 */
[----:B---3--:R-:W-:Y:S01]  /*07b0*/  IMAD.WIDE R188, R210, 0x4, R186 ;  /* 0x00000004d2bc7825 */ /* 0x008fe200078e02ba */
[----:B------:R-:W3:Y:S04]  /*07c0*/  LDG.E.128 R132, desc[UR8][R158.64+0x10] ;  /* 0x000010089e847981 */ /* 0x000ee8000c1e1d00 */
[----:B------:R-:W3:Y:S01]  /*07d0*/  LDG.E.128 R136, desc[UR8][R196.64] ;  /* 0x00000008c4887981 */ /* 0x000ee2000c1e1d00 */
[----:B------:R-:W-:-:S03]  /*07e0*/  IMAD.WIDE.U32 R156, R212, 0x10, R156 ;  /* 0x00000010d49c7825 */ /* 0x000fc600078e009c */
        /* <DEDUP_REMOVED lines=13> */
[----:B-----5:R0:W5:Y:S01]  /*08c0*/  @P0 LDG.E.64 R180, desc[UR8][R192.64] ;  /* 0x00000008c0b40981 */ /* 0x020162000c1e1b00 */
        /* <DEDUP_REMOVED lines=22> */
[----:B------:R-:W5:Y:S01]  /*0a30*/  @P2 LDG.E.128 R56, desc[UR8][R220.64] ;  /* 0x00000008dc382981 */ /* 0x000f62000c1e1d00 */
[----:B------:R-:W-:-:S03]  /*0a40*/  @P0 IMAD.WIDE.U32 R218, R215, 0x8, R218 ;  /* 0x00000008d7da0825 */ /* 0x000fc600078e00da */
[----:B------:R1:W5:Y:S01]  /*0a50*/  @P2 LDG.E.128 R52, desc[UR8][R220.64+0x10] ;  /* 0x00001008dc342981 */ /* 0x000362000c1e1d00 */
[----:B0-----:R-:W-:-:S03]  /*0a60*/  @P0 IMAD.WIDE.U32 R222, R217, 0x8, R222 ;  /* 0x00000008d9de0825 */ /* 0x001fc600078e00de */
[----:B------:R-:W5:Y:S04]  /*0a70*/  @P2 LDG.E.128 R64, desc[UR8][R226.64] ;  /* 0x00000008e2402981 */ /* 0x000f68000c1e1d00 */
[----:B------:R-:W5:Y:S04]  /*0a80*/  @P2 LDG.E.128 R60, desc[UR8][R226.64+0x10] ;  /* 0x00001008e23c2981 */ /* 0x000f68000c1e1d00 */
[----:B------:R0:W5:Y:S04]  /*0a90*/  @P0 LDG.E.64 R178, desc[UR8][R218.64] ;  /* 0x00000008dab20981 */ /* 0x000168000c1e1b00 */
[----:B------:R0:W5:Y:S04]  /*0aa0*/  @P0 LDG.E.64 R176, desc[UR8][R222.64] ;  /* 0x00000008deb00981 */ /* 0x000168000c1e1b00 */
[----:B------:R2:W5:Y:S01]  /*0ab0*/  @P2 LDG.E.128 R36, desc[UR8][R228.64+0x10] ;  /* 0x00001008e4242981 */ /* 0x000562000c1e1d00 */
[----:B----4-:R-:W-:-:S05]  /*0ac0*/  FSEL R0, R0, RZ, !P3 ;  /* 0x000000ff00007208 */ /* 0x010fca0005800000 */
[C---:B-1----:R-:W-:Y:S01]  /*0ad0*/  FADD.FTZ R221, -R0.reuse, R114 ;  /* 0x0000007200dd7221 */ /* 0x042fe20000010100 */
[C---:B0-----:R-:W-:Y:S01]  /*0ae0*/  FADD.FTZ R219, -R0.reuse, R112 ;  /* 0x0000007000db7221 */ /* 0x041fe20000010100 */
[C---:B------:R-:W-:Y:S01]  /*0af0*/  FADD.FTZ R223, -R0.reuse, R115 ;  /* 0x0000007300df7221 */ /* 0x040fe20000010100 */
[C---:B------:R-:W-:Y:S01]  /*0b00*/  FADD.FTZ R113, -R0.reuse, R113 ;  /* 0x0000007100717221 */ /* 0x040fe20000010100 */
[C---:B--2---:R-:W-:Y:S01]  /*0b10*/  FADD.FTZ R121, -R0.reuse, R121 ;  /* 0x0000007900797221 */ /* 0x044fe20000010100 */
[C---:B------:R-:W-:Y:S01]  /*0b20*/  FADD.FTZ R229, -R0.reuse, R122 ;  /* 0x0000007a00e57221 */ /* 0x040fe20000010100 */
[C---:B------:R-:W-:Y:S01]  /*0b30*/  FADD.FTZ R123, -R0.reuse, R123 ;  /* 0x0000007b007b7221 */ /* 0x040fe20000010100 */
[----:B------:R-:W-:Y:S01]  /*0b40*/  FADD.FTZ R231, -R0, R124 ;  /* 0x0000007c00e77221 */ /* 0x000fe20000010100 */
[--C-:B------:R-:W-:Y:S02]  /*0b50*/  HADD2.F32 R227, -RZ, R119.reuse.H0_H0 ;  /* 0x20000077ffe37230 */ /* 0x100fe40000004100 */
[----:B------:R-:W-:-:S02]  /*0b60*/  HADD2.F32 R114, -RZ, R119.H1_H1 ;  /* 0x30000077ff727230 */ /* 0x000fc40000004100 */
[C---:B------:R-:W-:Y:S01]  /*0b70*/  FADD.FTZ R119, -R0.reuse, R120 ;  /* 0x0000007800777221 */ /* 0x040fe20000010100 */
[--C-:B------:R-:W-:Y:S02]  /*0b80*/  HADD2.F32 R120, -RZ, R128.reuse.H0_H0 ;  /* 0x20000080ff787230 */ /* 0x100fe40000004100 */
[----:B------:R-:W-:Y:S02]  /*0b90*/  HADD2.F32 R235, -RZ, R128.H1_H1 ;  /* 0x30000080ffeb7230 */ /* 0x000fe40000004100 */
[C---:B------:R-:W-:Y:S01]  /*0ba0*/  FADD.FTZ R125, -R0.reuse, R125 ;  /* 0x0000007d007d7221 */ /* 0x040fe20000010100 */
[--C-:B------:R-:W-:Y:S02]  /*0bb0*/  HADD2.F32 R251, -RZ, R143.reuse.H0_H0 ;  /* 0x2000008ffffb7230 */ /* 0x100fe40000004100 */
[C---:B------:R-:W-:Y:S01]  /*0bc0*/  FADD.FTZ R233, -R0.reuse, R126 ;  /* 0x0000007e00e97221 */ /* 0x040fe20000010100 */
[----:B------:R-:W-:Y:S02]  /*0bd0*/  HADD2.F32 R128, -RZ, R143.H1_H1 ;  /* 0x3000008fff807230 */ /* 0x000fe40000004100 */
[----:B------:R-:W-:Y:S01]  /*0be0*/  FADD.FTZ R127, -R0, R127 ;  /* 0x0000007f007f7221 */ /* 0x000fe20000010100 */
[----:B------:R-:W-:-:S02]  /*0bf0*/  HADD2.F32 R115, -RZ, R116.H0_H0 ;  /* 0x20000074ff737230 */ /* 0x000fc40000004100 */
[C---:B---3--:R-:W-:Y:S01]  /*0c00*/  FADD.FTZ R239, -R0.reuse, R132 ;  /* 0x0000008400ef7221 */ /* 0x048fe20000010100 */
        /* <DEDUP_REMOVED lines=20> */
[----:B------:R-:W-:-:S02]  /*0d50*/  HADD2.F32 R225, -RZ, R117.H0_H0 ;  /* 0x20000075ffe17230 */ /* 0x000fc40000004100 */
[----:B------:R-:W-:Y:S01]  /*0d60*/  FMUL.FTZ R220, R214, R223 ;  /* 0x000000dfd6dc7220 */ /* 0x000fe20000410000 */
[----:B------:R-:W-:Y:S02]  /*0d70*/  HADD2.F32 R112, -RZ, R117.H1_H1 ;  /* 0x30000075ff707230 */ /* 0x000fe40000004100 */
[----:B------:R-:W-:Y:S01]  /*0d80*/  FADD.FTZ R208, R115, R208 ;  /* 0x000000d073d07221 */ /* 0x000fe20000010000 */
[----:B------:R-:W-:Y:S02]  /*0d90*/  HADD2.F32 R116, -RZ, R116.H1_H1 ;  /* 0x30000074ff747230 */ /* 0x000fe40000004100 */
[-C--:B------:R-:W-:Y:S01]  /*0da0*/  FFMA.FTZ R209, R0, R115.reuse, R209 ;  /* 0x0000007300d17223 */ /* 0x080fe200000100d1 */
[----:B------:R-:W-:Y:S02]  /*0db0*/  HADD2.F32 R117, -RZ, R118.H0_H0 ;  /* 0x20000076ff757230 */ /* 0x000fe40000004100 */
[----:B------:R-:W-:Y:S01]  /*0dc0*/  FMUL.FTZ R115, R68, R115 ;  /* 0x0000007344737220 */ /* 0x000fe20000410000 */
[----:B------:R-:W-:Y:S01]  /*0dd0*/  FMUL.FTZ R119, R214, R119 ;  /* 0x00000077d6777220 */ /* 0x000fe20000410000 */
[----:B------:R-:W-:-:S02]  /*0de0*/  HADD2.F32 R138, -RZ, R159.H0_H0 ;  /* 0x2000009fff8a7230 */ /* 0x000fc40000004100 */
[C---:B------:R-:W-:Y:S01]  /*0df0*/  FMUL.FTZ R216, R214.reuse, R113 ;  /* 0x00000071d6d87220 */ /* 0x040fe20000410000 */
[----:B------:R-:W-:Y:S02]  /*0e00*/  HADD2.F32 R144, -RZ, R159.H1_H1 ;  /* 0x3000009fff907230 */ /* 0x000fe40000004100 */
        /* <DEDUP_REMOVED lines=16> */
[--C-:B------:R-:W-:Y:S02]  /*0f10*/  HADD2.F32 R237, -RZ, R131.reuse.H0_H0 ;  /* 0x20000083ffed7230 */ /* 0x100fe40000004100 */
[----:B------:R-:W-:Y:S01]  /*0f20*/  FFMA.FTZ R117, R216, R113, R117 ;  /* 0x00000071d8757223 */ /* 0x000fe20000010075 */
[----:B------:R-:W-:Y:S02]  /*0f30*/  HADD2.F32 R131, -RZ, R131.H1_H1 ;  /* 0x30000083ff837230 */ /* 0x000fe40000004100 */
[----:B------:R-:W-:Y:S01]  /*0f40*/  FADD.FTZ R206, R116, R206 ;  /* 0x000000ce74ce7221 */ /* 0x000fe20000010000 */
        /* <DEDUP_REMOVED lines=8> */
[----:B------:R-:W-:Y:S01]  /*0fd0*/  FMUL.FTZ R224, R214, R127 ;  /* 0x0000007fd6e07220 */ /* 0x000fe20000410000 */
[----:B------:R-:W-:Y:S01]  /*0fe0*/  FADD.FTZ R160, R131, R160 ;  /* 0x000000a083a07221 */ /* 0x000fe20000010000 */
[-C--:B------:R-:W-:Y:S01]  /*0ff0*/  FFMA.FTZ R10, R135, R131.reuse, R10 ;  /* 0x00000083870a7223 */ /* 0x080fe2000001000a */
[----:B------:R-:W-:Y:S01]  /*1000*/  FMUL.FTZ R238, R83, R131 ;  /* 0x0000008353ee7220 */ /* 0x000fe20000410000 */
[----:B------:R-:W-:Y:S01]  /*1010*/  FADD.FTZ R25, R120, R25 ;  /* 0x0000001978197221 */ /* 0x000fe20000010000 */
[-C--:B------:R-:W-:Y:S01]  /*1020*/  FFMA.FTZ R13, R118, R120.reuse, R13 ;  /* 0x00000078760d7223 */ /* 0x080fe2000001000d */
[----:B------:R-:W-:Y:S01]  /*1030*/  FMUL.FTZ R127, R76, R120 ;  /* 0x000000784c7f7220 */ /* 0x000fe20000410000 */
[----:B------:R-:W-:Y:S01]  /*1040*/  FADD.FTZ R131, R232, R159 ;  /* 0x0000009fe8837221 */ /* 0x000fe20000010000 */
[----:B------:R-:W-:-:S03]  /*1050*/  FFMA.FTZ R120, R220, R159, R117 ;  /* 0x0000009fdc787223 */ /* 0x000fc60000010075 */
[----:B------:R-:W-:Y:S01]  /*1060*/  FADD.FTZ R131, R131, R112 ;  /* 0x0000007083837221 */ /* 0x000fe20000010000 */
[----:B------:R-:W-:Y:S01]  /*1070*/  FFMA.FTZ R120, R119, R112, R120 ;  /* 0x0000007077787223 */ /* 0x000fe20000010078 */
[----:B------:R-:W-:Y:S01]  /*1080*/  FMUL.FTZ R123, R214, R123 ;  /* 0x0000007bd67b7220 */ /* 0x000fe20000410000 */
[----:B------:R-:W-:Y:S01]  /*1090*/  FMUL.FTZ R230, R74, R227 ;  /* 0x000000e34ae67220 */ /* 0x000fe20000410000 */
[----:B------:R-:W-:Y:S01]  /*10a0*/  FADD.FTZ R131, R131, R116 ;  /* 0x0000007483837221 */ /* 0x000fe20000010000 */
[----:B------:R-:W-:Y:S01]  /*10b0*/  FMUL.FTZ R229, R214, R229 ;  /* 0x000000e5d6e57220 */ /* 0x000fe20000410000 */
[----:B------:R-:W-:Y:S01]  /*10c0*/  FFMA.FTZ R120, R121, R116, R120 ;  /* 0x0000007479787223 */ /* 0x000fe20000010078 */
[--C-:B------:R-:W-:Y:S02]  /*10d0*/  HADD2.F32 R122, -RZ, R129.reuse.H0_H0 ;  /* 0x20000081ff7a7230 */ /* 0x100fe40000004100 */
        /* <DEDUP_REMOVED lines=15> */
[----:B------:R-:W-:-:S02]  /*11d0*/  HADD2.F32 R124, -RZ, R129.H1_H1 ;  /* 0x30000081ff7c7230 */ /* 0x000fc40000004100 */
[----:B------:R-:W-:Y:S01]  /*11e0*/  FADD.FTZ R122, R117, R226 ;  /* 0x000000e2757a7221 */ /* 0x000fe20000010000 */
[----:B------:R-:W-:Y:S01]  /*11f0*/  FFMA.FTZ R117, R125, R226, R120 ;  /* 0x000000e27d757223 */ /* 0x000fe20000010078 */
[--C-:B------:R-:W-:Y:S02]  /*1200*/  HADD2.F32 R129, -RZ, R130.reuse.H0_H0 ;  /* 0x20000082ff817230 */ /* 0x100fe40000004100 */
[----:B------:R-:W-:Y:S01]  /*1210*/  FMUL.FTZ R228, R214, R239 ;  /* 0x000000efd6e47220 */ /* 0x000fe20000410000 */
[-C--:B------:R-:W-:Y:S01]  /*1220*/  FMUL.FTZ R221, R79, R124.reuse ;  /* 0x0000007c4fdd7220 */ /* 0x080fe20000410000 */
        /* <DEDUP_REMOVED lines=45> */
[----:B------:R-:W-:Y:S01]  /*1500*/  FMUL.FTZ R249, R86, R249 ;  /* 0x000000f956f97220 */ /* 0x000fe20000410000 */
        /* <DEDUP_REMOVED lines=62> */
[C---:B------:R-:W-:Y:S01]  /*18f0*/  FMUL.FTZ R153, R214.reuse, R153 ;  /* 0x00000099d6997220 */ /* 0x040fe20000410000 */
        /* <DEDUP_REMOVED lines=51> */
.L_x_4274:
        /* <DEDUP_REMOVED lines=33> */
[----:B0-----:R-:W-:Y:S01]  /*1e40*/  FMUL.FTZ R117, R229, UR6 ;  /* 0x00000006e5757c20 */ /* 0x001fe20008410000 */
        /* <DEDUP_REMOVED lines=32> */
.L_x_4232:
[-CC-:B------:R-:W-:Y:S01]  /*2050*/  FFMA.FTZ R123, R123, R144.reuse, R157.reuse ;  /* 0x000000907b7b7223 */ /* 0x180fe2000001009d */
[-CC-:B------:R-:W-:Y:S01]  /*2060*/  FFMA.FTZ R229, R229, R144.reuse, R157.reuse ;  /* 0x00000090e5e57223 */ /* 0x180fe2000001009d */
[-C--:B------:R-:W-:Y:S01]  /*2070*/  FFMA.FTZ R0, R0, R144.reuse, R157 ;  /* 0x0000009000007223 */ /* 0x080fe2000001009d */
[----:B-----5:R-:W-:Y:S01]  /*2080*/  ISETP.GE.U32.AND P1, PT, R196, RZ, PT ;  /* 0x000000ffc400720c */ /* 0x020fe20003f26070 */
        /* <DEDUP_REMOVED lines=40> */
[----:B0-----:R-:W-:Y:S02]  /*2310*/  FSEL R120, R116, RZ, P5 ;  /* 0x000000ff74787208 */ /* 0x001fe40002800000 */
        /* <DEDUP_REMOVED lines=9> */
.L_x_4231:
[----:B------:R-:W-:-:S04]  /*23b0*/  UISETP.NE.U32.AND UP0, UPT, UR4, URZ, UPT ;  /* 0x000000ff0400728c */ /* 0x000fc8000bf05070 */
[----:B------:R-:W-:-:S09]  /*23c0*/  UISETP.NE.AND.EX UP0, UPT, UR5, URZ, UPT, UP0 ;  /* 0x000000ff0500728c */ /* 0x000fd2000bf05300 */
[----:B------:R-:W-:Y:S05]  /*23d0*/  BRA.U UP0, `(.L_x_4234) ;  /* 0x0000000100d87547 */ /* 0x000fea000b800000 */
[-CC-:B------:R-:W-:Y:S01]  /*23e0*/  FFMA.FTZ R123, R123, R144.reuse, R157.reuse ;  /* 0x000000907b7b7223 */ /* 0x180fe2000001009d */
[-CC-:B------:R-:W-:Y:S01]  /*23f0*/  FFMA.FTZ R119, R119, R144.reuse, R157.reuse ;  /* 0x0000009077777223 */ /* 0x180fe2000001009d */
[-C--:B------:R-:W-:Y:S01]  /*2400*/  FFMA.FTZ R229, R229, R144.reuse, R157 ;  /* 0x00000090e5e57223 */ /* 0x080fe2000001009d */
[----:B-----5:R-:W-:Y:S01]  /*2410*/  ISETP.GE.U32.AND P1, PT, R196, RZ, PT ;  /* 0x000000ffc400720c */ /* 0x020fe20003f26070 */
[----:B0-----:R-:W-:Y:S01]  /*2420*/  FADD.FTZ R117, R114, -R123 ;  /* 0x8000007b72757221 */ /* 0x001fe20000010000 */
[----:B------:R-:W-:Y:S01]  /*2430*/  FADD.FTZ R119, R112, -R119 ;  /* 0x8000007770777221 */ /* 0x000fe20000010000 */
[----:B------:R-:W-:Y:S01]  /*2440*/  FADD.FTZ R229, R230, -R229 ;  /* 0x800000e5e6e57221 */ /* 0x000fe20000010000 */
[-C--:B------:R-:W-:Y:S01]  /*2450*/  FFMA.FTZ R121, R121, R144.reuse, R157 ;  /* 0x0000009079797223 */ /* 0x080fe2000001009d */
[C---:B------:R-:W-:Y:S01]  /*2460*/  FFMA.FTZ R117, R214.reuse, R117, R63 ;  /* 0x00000075d6757223 */ /* 0x040fe2000001003f */
[C---:B------:R-:W-:Y:S01]  /*2470*/  FFMA.FTZ R112, R214.reuse, R119, R60 ;  /* 0x00000077d6707223 */ /* 0x040fe2000001003c */
[----:B------:R-:W-:Y:S01]  /*2480*/  FFMA.FTZ R114, R214, R229, R62 ;  /* 0x000000e5d6727223 */ /* 0x000fe2000001003e */
[-CC-:B------:R-:W-:Y:S01]  /*2490*/  FFMA.FTZ R220, R220, R144.reuse, R157.reuse ;  /* 0x00000090dcdc7223 */ /* 0x180fe2000001009d */
[-CC-:B------:R-:W-:Y:S01]  /*24a0*/  FFMA.FTZ R216, R216, R144.reuse, R157.reuse ;  /* 0x00000090d8d87223 */ /* 0x180fe2000001009d */
[----:B------:R-:W-:Y:S01]  /*24b0*/  FMUL.FTZ R119, R117, UR6 ;  /* 0x0000000675777c20 */ /* 0x000fe20008410000 */
[-CC-:B------:R-:W-:Y:S01]  /*24c0*/  FFMA.FTZ R218, R218, R144.reuse, R157.reuse ;  /* 0x00000090dada7223 */ /* 0x180fe2000001009d */
[----:B------:R-:W-:Y:S01]  /*24d0*/  FFMA.FTZ R0, R0, R144, R157 ;  /* 0x0000009000007223 */ /* 0x000fe2000001009d */
[----:B------:R-:W-:Y:S01]  /*24e0*/  ISETP.GE.U32.AND.EX P1, PT, R197, 0x1000000, PT, P1 ;  /* 0x01000000c500780c */ /* 0x000fe20003f26110 */
[----:B------:R-:W-:Y:S01]  /*24f0*/  FADD.FTZ R120, R116, -R121 ;  /* 0x8000007974787221 */ /* 0x000fe20000010000 */
[----:B------:R-:W-:Y:S01]  /*2500*/  FMUL.FTZ R117, R114, UR6 ;  /* 0x0000000672757c20 */ /* 0x000fe20008410000 */
[----:B------:R-:W-:Y:S01]  /*2510*/  FADD.FTZ R116, R159, -R220 ;  /* 0x800000dc9f747221 */ /* 0x000fe20000010000 */
[----:B------:R-:W-:Y:S01]  /*2520*/  FMUL.FTZ R114, R112, UR6 ;  /* 0x0000000670727c20 */ /* 0x000fe20008410000 */
[----:B------:R-:W-:Y:S01]  /*2530*/  FADD.FTZ R113, R113, -R216 ;  /* 0x800000d871717221 */ /* 0x000fe20000010000 */
[----:B------:R-:W-:Y:S01]  /*2540*/  FADD.FTZ R225, R225, -R218 ;  /* 0x800000dae1e17221 */ /* 0x000fe20000010000 */
[----:B------:R-:W-:Y:S01]  /*2550*/  FADD.FTZ R121, R115, -R0 ;  /* 0x8000000073797221 */ /* 0x000fe20000010000 */
[----:B------:R-:W-:Y:S01]  /*2560*/  FSEL R112, R119, RZ, P1 ;  /* 0x000000ff77707208 */ /* 0x000fe20000800000 */
[C---:B------:R-:W-:Y:S01]  /*2570*/  FFMA.FTZ R119, R214.reuse, R120, R61 ;  /* 0x00000078d6777223 */ /* 0x040fe2000001003d */
[C---:B------:R-:W-:Y:S01]  /*2580*/  FFMA.FTZ R116, R214.reuse, R116, R67 ;  /* 0x00000074d6747223 */ /* 0x040fe20000010043 */
[C---:B------:R-:W-:Y:S01]  /*2590*/  LOP3.LUT P5, RZ, R197.reuse, 0xff0000, RZ, 0xc0, !PT ;  /* 0x00ff0000c5ff7812 */ /* 0x040fe200078ac0ff */
[C---:B------:R-:W-:Y:S01]  /*25a0*/  FFMA.FTZ R113, R214.reuse, R113, R65 ;  /* 0x00000071d6717223 */ /* 0x040fe20000010041 */
[----:B------:R-:W-:Y:S01]  /*25b0*/  LOP3.LUT P4, RZ, R197, 0xff, RZ, 0xc0, !PT ;  /* 0x000000ffc5ff7812 */ /* 0x000fe2000788c0ff */
[C---:B------:R-:W-:Y:S01]  /*25c0*/  FFMA.FTZ R115, R214.reuse, R225, R66 ;  /* 0x000000e1d6737223 */ /* 0x040fe20000010042 */
[----:B------:R-:W-:Y:S01]  /*25d0*/  FFMA.FTZ R0, R214, R121, R64 ;  /* 0x00000079d6007223 */ /* 0x000fe20000010040 */
[----:B------:R-:W-:Y:S01]  /*25e0*/  FMUL.FTZ R120, R119, UR6 ;  /* 0x0000000677787c20 */ /* 0x000fe20008410000 */
        /* <DEDUP_REMOVED lines=21> */
.L_x_4234:
[-CC-:B------:R-:W-:Y:S01]  /*2740*/  FFMA.FTZ R123, R123, R144.reuse, R157.reuse ;  /* 0x000000907b7b7223 */ /* 0x180fe2000001009d */
[-CC-:B------:R-:W-:Y:S01]  /*2750*/  FFMA.FTZ R229, R229, R144.reuse, R157.reuse ;  /* 0x00000090e5e57223 */ /* 0x180fe2000001009d */
[-C--:B------:R-:W-:Y:S01]  /*2760*/  FFMA.FTZ R0, R0, R144.reuse, R157 ;  /* 0x0000009000007223 */ /* 0x080fe2000001009d */
[----:B-----5:R-:W-:Y:S01]  /*2770*/  ISETP.GE.U32.AND P1, PT, R196, RZ, PT ;  /* 0x000000ffc400720c */ /* 0x020fe20003f26070 */
[----:B------:R-:W-:Y:S01]  /*2780*/  FADD.FTZ R123, R114, -R123 ;  /* 0x8000007b727b7221 */ /* 0x000fe20000010000 */
[----:B------:R-:W-:Y:S01]  /*2790*/  FADD.FTZ R229, R230, -R229 ;  /* 0x800000e5e6e57221 */ /* 0x000fe20000010000 */
[----:B------:R-:W-:Y:S01]  /*27a0*/  FADD.FTZ R115, R115, -R0 ;  /* 0x8000000073737221 */ /* 0x000fe20000010000 */
[-C--:B------:R-:W-:Y:S01]  /*27b0*/  FFMA.FTZ R121, R121, R144.reuse, R157 ;  /* 0x0000009079797223 */ /* 0x080fe2000001009d */
        /* <DEDUP_REMOVED lines=46> */
.L_x_4230:
        /* <DEDUP_REMOVED lines=24> */
[-CC-:B------:R-:W-:Y:S01]  /*2c20*/  FFMA.FTZ R220, R220, R144.reuse, R157.reuse ;  /* 0x00000090dcdc7223 */ /* 0x180fe2000001009d */
[----:B------:R-:W-:Y:S01]  /*2c30*/  FSEL R195, R123, RZ, P5 ;  /* 0x000000ff7bc37208 */ /* 0x000fe20002800000 */
[----:B------:R-:W-:Y:S01]  /*2c40*/  FMUL.FTZ R119, R119, UR6 ;  /* 0x0000000677777c20 */ /* 0x000fe20008410000 */
[----:B------:R-:W-:Y:S01]  /*2c50*/  LOP3.LUT P4, RZ, R197, 0xff, RZ, 0xc0, !PT ;  /* 0x000000ffc5ff7812 */ /* 0x000fe2000788c0ff */
[----:B------:R-:W-:Y:S01]  /*2c60*/  FMUL.FTZ R121, R121, UR6 ;  /* 0x0000000679797c20 */ /* 0x000fe20008410000 */
[----:B------:R-:W-:Y:S01]  /*2c70*/  LOP3.LUT P5, RZ, R177, 0xff, RZ, 0xc0, !PT ;  /* 0x000000ffb1ff7812 */ /* 0x000fe200078ac0ff */
[-CC-:B------:R-:W-:Y:S01]  /*2c80*/  FFMA.FTZ R216, R216, R144.reuse, R157.reuse ;  /* 0x00000090d8d87223 */ /* 0x180fe2000001009d */
[----:B------:R-:W-:Y:S01]  /*2c90*/  FSEL R112, R229, RZ, P3 ;  /* 0x000000ffe5707208 */ /* 0x000fe20001800000 */
[----:B------:R-:W-:Y:S01]  /*2ca0*/  FADD.FTZ R225, R225, -R218 ;  /* 0x800000dae1e17221 */ /* 0x000fe20000010000 */
[----:B------:R-:W-:Y:S01]  /*2cb0*/  LOP3.LUT P3, RZ, R197, 0xff00, RZ, 0xc0, !PT ;  /* 0x0000ff00c5ff7812 */ /* 0x000fe2000786c0ff */
[----:B------:R-:W-:Y:S01]  /*2cc0*/  FADD.FTZ R159, R159, -R220 ;  /* 0x800000dc9f9f7221 */ /* 0x000fe20000010000 */
[----:B------:R-:W-:Y:S01]  /*2cd0*/  ISETP.GE.U32.AND P1, PT, R176, RZ, PT ;  /* 0x000000ffb000720c */ /* 0x000fe20003f26070 */
[----:B------:R-:W-:Y:S01]  /*2ce0*/  FFMA.FTZ R0, R0, R144, R157 ;  /* 0x0000009000007223 */ /* 0x000fe2000001009d */
[----:B------:R-:W-:Y:S01]  /*2cf0*/  FSEL R114, R119, RZ, P4 ;  /* 0x000000ff77727208 */ /* 0x000fe20002000000 */
[----:B0-----:R-:W-:Y:S01]  /*2d00*/  FADD.FTZ R117, R113, -R216 ;  /* 0x800000d871757221 */ /* 0x001fe20000010000 */
[----:B------:R-:W-:Y:S01]  /*2d10*/  FSEL R102, R119, RZ, P5 ;  /* 0x000000ff77667208 */ /* 0x000fe20002800000 */
[C---:B------:R-:W-:Y:S01]  /*2d20*/  FMUL.FTZ R225, R214.reuse, R225 ;  /* 0x000000e1d6e17220 */ /* 0x040fe20000410000 */
        /* <DEDUP_REMOVED lines=40> */
.L_x_4236:
[-CC-:B------:R-:W-:Y:S01]  /*2fb0*/  FFMA.FTZ R229, R229, R144.reuse, R157.reuse ;  /* 0x00000090e5e57223 */ /* 0x180fe2000001009d */
[-CC-:B------:R-:W-:Y:S01]  /*2fc0*/  FFMA.FTZ R119, R119, R144.reuse, R157.reuse ;  /* 0x0000009077777223 */ /* 0x180fe2000001009d */
[-CC-:B------:R-:W-:Y:S01]  /*2fd0*/  FFMA.FTZ R121, R121, R144.reuse, R157.reuse ;  /* 0x0000009079797223 */ /* 0x180fe2000001009d */
[-C--:B------:R-:W-:Y:S01]  /*2fe0*/  FFMA.FTZ R123, R123, R144.reuse, R157 ;  /* 0x000000907b7b7223 */ /* 0x080fe2000001009d */
        /* <DEDUP_REMOVED lines=18> */
[-CC-:B------:R-:W-:Y:S01]  /*3110*/  FFMA.FTZ R216, R216, R144.reuse, R157.reuse ;  /* 0x00000090d8d87223 */ /* 0x180fe2000001009d */
[----:B------:R-:W-:Y:S01]  /*3120*/  ISETP.GE.U32.AND P3, PT, R176, RZ, PT ;  /* 0x000000ffb000720c */ /* 0x000fe20003f66070 */
[----:B------:R-:W-:Y:S01]  /*3130*/  FMUL.FTZ R101, R107, UR6 ;  /* 0x000000066b657c20 */ /* 0x000fe20008410000 */
[----:B------:R-:W-:Y:S01]  /*3140*/  ISETP.GE.U32.AND P1, PT, R196, RZ, PT ;  /* 0x000000ffc400720c */ /* 0x000fe20003f26070 */
[----:B------:R-:W-:Y:S01]  /*3150*/  FADD.FTZ R225, R225, -R218 ;  /* 0x800000dae1e17221 */ /* 0x000fe20000010000 */
[C---:B------:R-:W-:Y:S01]  /*3160*/  FSEL R114, R100.reuse, RZ, P5 ;  /* 0x000000ff64727208 */ /* 0x040fe20002800000 */
        /* <DEDUP_REMOVED lines=16> */
[----:B0-----:R-:W-:Y:S01]  /*3270*/  FSEL R117, R100, RZ, P4 ;  /* 0x000000ff64757208 */ /* 0x001fe20002000000 */
        /* <DEDUP_REMOVED lines=30> */
.L_x_4235:
        /* <DEDUP_REMOVED lines=18> */
[-CC-:B------:R-:W-:Y:S01]  /*3580*/  FFMA.FTZ R220, R220, R144.reuse, R157.reuse ;  /* 0x00000090dcdc7223 */ /* 0x180fe2000001009d */
[----:B------:R-:W-:Y:S01]  /*3590*/  FMUL.FTZ R123, R123, UR6 ;  /* 0x000000067b7b7c20 */ /* 0x000fe20008410000 */
[----:B------:R-:W-:Y:S01]  /*35a0*/  FSEL R112, R229, RZ, P3 ;  /* 0x000000ffe5707208 */ /* 0x000fe20001800000 */
[----:B------:R-:W-:Y:S01]  /*35b0*/  FMUL.FTZ R121, R121, UR6 ;  /* 0x0000000679797c20 */ /* 0x000fe20008410000 */
[C---:B------:R-:W-:Y:S01]  /*35c0*/  ISETP.GE.U32.AND.EX P5, PT, R197.reuse, 0x1000000, PT, P1 ;  /* 0x01000000c500780c */ /* 0x040fe20003fa6110 */
[----:B------:R-:W-:Y:S01]  /*35d0*/  FFMA.FTZ R119, R214, R119, R60 ;  /* 0x00000077d6777223 */ /* 0x000fe2000001003c */
[----:B------:R-:W-:Y:S01]  /*35e0*/  LOP3.LUT P3, RZ, R197, 0xff00, RZ, 0xc0, !PT ;  /* 0x0000ff00c5ff7812 */ /* 0x000fe2000786c0ff */
[-CC-:B------:R-:W-:Y:S01]  /*35f0*/  FFMA.FTZ R216, R216, R144.reuse, R157.reuse ;  /* 0x00000090d8d87223 */ /* 0x180fe2000001009d */
[----:B------:R-:W-:Y:S01]  /*3600*/  ISETP.GE.U32.AND P1, PT, R176, RZ, PT ;  /* 0x000000ffb000720c */ /* 0x000fe20003f26070 */
[----:B------:R-:W-:Y:S01]  /*3610*/  FADD.FTZ R225, R225, -R218 ;  /* 0x800000dae1e17221 */ /* 0x000fe20000010000 */
[----:B------:R-:W-:Y:S01]  /*3620*/  FADD.FTZ R220, R159, -R220 ;  /* 0x800000dc9fdc7221 */ /* 0x000fe20000010000 */
[----:B------:R-:W-:Y:S01]  /*3630*/  FFMA.FTZ R0, R0, R144, R157 ;  /* 0x0000009000007223 */ /* 0x000fe2000001009d */
[----:B------:R-:W-:Y:S01]  /*3640*/  FSEL R195, R123, RZ, P5 ;  /* 0x000000ff7bc37208 */ /* 0x000fe20002800000 */
[----:B------:R-:W-:Y:S01]  /*3650*/  FMUL.FTZ R119, R119, UR6 ;  /* 0x0000000677777c20 */ /* 0x000fe20008410000 */
[----:B0-----:R-:W-:Y:S01]  /*3660*/  FSEL R117, R121, RZ, P3 ;  /* 0x000000ff79757208 */ /* 0x001fe20001800000 */
[----:B------:R-:W-:Y:S01]  /*3670*/  FADD.FTZ R216, R113, -R216 ;  /* 0x800000d871d87221 */ /* 0x000fe20000010000 */
[C---:B------:R-:W-:Y:S01]  /*3680*/  LOP3.LUT P6, RZ, R177.reuse, 0xff0000, RZ, 0xc0, !PT ;  /* 0x00ff0000b1ff7812 */ /* 0x040fe200078cc0ff */
[C---:B------:R-:W-:Y:S01]  /*3690*/  FFMA.FTZ R225, R214.reuse, R225, R66 ;  /* 0x000000e1d6e17223 */ /* 0x040fe20000010042 */
[C---:B------:R-:W-:Y:S01]  /*36a0*/  LOP3.LUT P5, RZ, R177.reuse, 0xff, RZ, 0xc0, !PT ;  /* 0x000000ffb1ff7812 */ /* 0x040fe200078ac0ff */
[----:B------:R-:W-:Y:S01]  /*36b0*/  FFMA.FTZ R220, R214, R220, R67 ;  /* 0x000000dcd6dc7223 */ /* 0x000fe20000010043 */
[----:B------:R-:W-:Y:S01]  /*36c0*/  ISETP.GE.U32.AND.EX P1, PT, R177, 0x1000000, PT, P1 ;  /* 0x01000000b100780c */ /* 0x000fe20003f26110 */
[----:B------:R-:W-:Y:S01]  /*36d0*/  FADD.FTZ R113, R115, -R0 ;  /* 0x8000000073717221 */ /* 0x000fe20000010000 */
[----:B------:R-:W-:Y:S01]  /*36e0*/  LOP3.LUT P3, RZ, R177, 0xff00, RZ, 0xc0, !PT ;  /* 0x0000ff00b1ff7812 */ /* 0x000fe2000786c0ff */
[----:B------:R-:W-:Y:S01]  /*36f0*/  FMUL.FTZ R225, R225, UR6 ;  /* 0x00000006e1e17c20 */ /* 0x000fe20008410000 */
[----:B------:R-:W-:Y:S01]  /*3700*/  FSEL R103, R229, RZ, P6 ;  /* 0x000000ffe5677208 */ /* 0x000fe20003000000 */
[----:B------:R-:W-:Y:S01]  /*3710*/  FMUL.FTZ R220, R220, UR6 ;  /* 0x00000006dcdc7c20 */ /* 0x000fe20008410000 */
[----:B------:R-:W-:Y:S01]  /*3720*/  FSEL R100, R123, RZ, P1 ;  /* 0x000000ff7b647208 */ /* 0x000fe20000800000 */
[C---:B------:R-:W-:Y:S01]  /*3730*/  FFMA.FTZ R216, R214.reuse, R216, R65 ;  /* 0x000000d8d6d87223 */ /* 0x040fe20000010041 */
[----:B------:R-:W-:Y:S01]  /*3740*/  FSEL R102, R119, RZ, P5 ;  /* 0x000000ff77667208 */ /* 0x000fe20002800000 */
[----:B------:R-:W-:Y:S01]  /*3750*/  FFMA.FTZ R113, R214, R113, R64 ;  /* 0x00000071d6717223 */ /* 0x000fe20000010040 */
[----:B------:R-:W-:Y:S01]  /*3760*/  FSEL R101, R121, RZ, P3 ;  /* 0x000000ff79657208 */ /* 0x000fe20001800000 */
[----:B------:R-:W-:Y:S01]  /*3770*/  FMUL.FTZ R216, R216, UR6 ;  /* 0x00000006d8d87c20 */ /* 0x000fe20008410000 */
[----:B------:R-:W-:Y:S01]  /*3780*/  LOP3.LUT P4, RZ, R197, 0xff, RZ, 0xc0, !PT ;  /* 0x000000ffc5ff7812 */ /* 0x000fe2000788c0ff */
[----:B------:R-:W-:Y:S01]  /*3790*/  FMUL.FTZ R113, R113, UR6 ;  /* 0x0000000671717c20 */ /* 0x000fe20008410000 */
[----:B------:R-:W-:-:S02]  /*37a0*/  LOP3.LUT P6, RZ, R196, 0xff0000, RZ, 0xc0, !PT ;  /* 0x00ff0000c4ff7812 */ /* 0x000fc400078cc0ff */
[----:B------:R-:W-:Y:S02]  /*37b0*/  LOP3.LUT P1, RZ, R196, 0xff000000, RZ, 0xc0, !PT ;  /* 0xff000000c4ff7812 */ /* 0x000fe4000782c0ff */
[----:B------:R-:W-:Y:S02]  /*37c0*/  LOP3.LUT P3, RZ, R176, 0xff0000, RZ, 0xc0, !PT ;  /* 0x00ff0000b0ff7812 */ /* 0x000fe4000786c0ff */
[----:B------:R-:W-:Y:S02]  /*37d0*/  F2FP.F16.F32.PACK_AB R102, R101, R102 ;  /* 0x000000666566723e */ /* 0x000fe400000000ff */
[----:B------:R-:W-:Y:S02]  /*37e0*/  FSEL R114, R119, RZ, P4 ;  /* 0x000000ff77727208 */ /* 0x000fe40002000000 */
        /* <DEDUP_REMOVED lines=8> */
[----:B------:R-:W-:Y:S02]  /*3870*/  F2FP.F16.F32.PACK_AB R103, R100, R103 ;  /* 0x000000676467723e */ /* 0x000fe400000000ff */
[----:B------:R-:W-:Y:S02]  /*3880*/  F2FP.F16.F32.PACK_AB R115, R195, R112 ;  /* 0x00000070c373723e */ /* 0x000fe400000000ff */
        /* <DEDUP_REMOVED lines=11> */
.L_x_4237:
[-CC-:B------:R-:W-:Y:S01]  /*3940*/  FFMA.FTZ R229, R229, R144.reuse, R157.reuse ;  /* 0x00000090e5e57223 */ /* 0x180fe2000001009d */
[-CC-:B------:R-:W-:Y:S01]  /*3950*/  FFMA.FTZ R119, R119, R144.reuse, R157.reuse ;  /* 0x0000009077777223 */ /* 0x180fe2000001009d */
[-C--:B------:R-:W-:Y:S01]  /*3960*/  FFMA.FTZ R121, R121, R144.reuse, R157 ;  /* 0x0000009079797223 */ /* 0x080fe2000001009d */
[----:B-----5:R-:W-:Y:S01]  /*3970*/  LOP3.LUT P6, RZ, R197, 0xff0000, RZ, 0xc0, !PT ;  /* 0x00ff0000c5ff7812 */ /* 0x020fe200078cc0ff */
[----:B------:R-:W-:Y:S01]  /*3980*/  FADD.FTZ R229, R230, -R229 ;  /* 0x800000e5e6e57221 */ /* 0x000fe20000010000 */
[----:B------:R-:W-:Y:S01]  /*3990*/  FADD.FTZ R119, R112, -R119 ;  /* 0x8000007770777221 */ /* 0x000fe20000010000 */
[----:B------:R-:W-:Y:S01]  /*39a0*/  LOP3.LUT P4, RZ, R177, 0xff0000, RZ, 0xc0, !PT ;  /* 0x00ff0000b1ff7812 */ /* 0x000fe2000788c0ff */
[----:B------:R-:W-:Y:S01]  /*39b0*/  FADD.FTZ R121, R116, -R121 ;  /* 0x8000007974797221 */ /* 0x000fe20000010000 */
[C---:B------:R-:W-:Y:S01]  /*39c0*/  FFMA.FTZ R106, R214.reuse, R229, R62 ;  /* 0x000000e5d66a7223 */ /* 0x040fe2000001003e */
[----:B------:R-:W-:Y:S01]  /*39d0*/  FFMA.FTZ R104, R214, R119, R60 ;  /* 0x00000077d6687223 */ /* 0x000fe2000001003c */
[-C--:B------:R-:W-:Y:S01]  /*39e0*/  FFMA.FTZ R123, R123, R144.reuse, R157 ;  /* 0x000000907b7b7223 */ /* 0x080fe2000001009d */
[----:B------:R-:W-:Y:S01]  /*39f0*/  LOP3.LUT P5, RZ, R197, 0xff, RZ, 0xc0, !PT ;  /* 0x000000ffc5ff7812 */ /* 0x000fe200078ac0ff */
[----:B------:R-:W-:Y:S01]  /*3a00*/  FMUL.FTZ R100, R106, UR6 ;  /* 0x000000066a647c20 */ /* 0x000fe20008410000 */
[----:B------:R-:W-:Y:S01]  /*3a10*/  FFMA.FTZ R105, R214, R121, R61 ;  /* 0x00000079d6697223 */ /* 0x000fe2000001003d */
[----:B------:R-:W-:Y:S01]  /*3a20*/  FADD.FTZ R123, R114, -R123 ;  /* 0x8000007b727b7221 */ /* 0x000fe20000010000 */
[-CC-:B------:R-:W-:Y:S01]  /*3a30*/  FFMA.FTZ R218, R218, R144.reuse, R157.reuse ;  /* 0x00000090dada7223 */ /* 0x180fe2000001009d */
        /* <DEDUP_REMOVED lines=10> */
[----:B------:R-:W-:Y:S01]  /*3ae0*/  FSEL R114, R100, RZ, P5 ;  /* 0x000000ff64727208 */ /* 0x000fe20002800000 */
[-CC-:B------:R-:W-:Y:S01]  /*3af0*/  FFMA.FTZ R216, R216, R144.reuse, R157.reuse ;  /* 0x00000090d8d87223 */ /* 0x180fe2000001009d */
[----:B------:R-:W-:Y:S01]  /*3b00*/  FSEL R102, R100, RZ, P6 ;  /* 0x000000ff64667208 */ /* 0x000fe20003000000 */
[----:B------:R-:W-:Y:S01]  /*3b10*/  FMUL.FTZ R100, R105, UR6 ;  /* 0x0000000669647c20 */ /* 0x000fe20008410000 */
[----:B------:R-:W-:Y:S01]  /*3b20*/  ISETP.GE.U32.AND P1, PT, R196, RZ, PT ;  /* 0x000000ffc400720c */ /* 0x000fe20003f26070 */
[----:B------:R-:W-:Y:S01]  /*3b30*/  FADD.FTZ R220, R159, -R220 ;  /* 0x800000dc9fdc7221 */ /* 0x000fe20000010000 */
[C---:B------:R-:W-:Y:S01]  /*3b40*/  ISETP.GE.U32.AND.EX P3, PT, R177.reuse, 0x1000000, PT, P3 ;  /* 0x01000000b100780c */ /* 0x040fe20003f66130 */
[----:B------:R-:W-:Y:S01]  /*3b50*/  FFMA.FTZ R0, R0, R144, R157 ;  /* 0x0000009000007223 */ /* 0x000fe2000001009d */
[----:B------:R-:W-:Y:S01]  /*3b60*/  FSEL R109, R100, RZ, P4 ;  /* 0x000000ff646d7208 */ /* 0x000fe20002000000 */
[----:B------:R-:W-:Y:S01]  /*3b70*/  FFMA.FTZ R110, R214, R225, R66 ;  /* 0x000000e1d66e7223 */ /* 0x000fe20000010042 */
[----:B------:R-:W-:Y:S01]  /*3b80*/  LOP3.LUT P4, RZ, R177, 0xff00, RZ, 0xc0, !PT ;  /* 0x0000ff00b1ff7812 */ /* 0x000fe2000788c0ff */
[----:B------:R-:W-:Y:S01]  /*3b90*/  FADD.FTZ R216, R113, -R216 ;  /* 0x800000d871d87221 */ /* 0x000fe20000010000 */
[----:B------:R-:W-:-:S02]  /*3ba0*/  ISETP.GE.U32.AND.EX P1, PT, R197, 0x1000000, PT, P1 ;  /* 0x01000000c500780c */ /* 0x000fc40003f26110 */
[----:B------:R-:W-:Y:S02]  /*3bb0*/  FSEL R111, R100, RZ, P4 ;  /* 0x000000ff646f7208 */ /* 0x000fe40002000000 */
[----:B------:R-:W-:Y:S02]  /*3bc0*/  FSEL R112, R101, RZ, P3 ;  /* 0x000000ff65707208 */ /* 0x000fe40001800000 */
[----:B------:R-:W-:Y:S01]  /*3bd0*/  F2FP.F16.F32.PACK_AB R102, R111, R102 ;  /* 0x000000666f66723e */ /* 0x000fe200000000ff */
[----:B------:R-:W-:Y:S01]  /*3be0*/  FFMA.FTZ R111, R214, R220, R67 ;  /* 0x000000dcd66f7223 */ /* 0x000fe20000010043 */
[----:B0-----:R-:W-:Y:S01]  /*3bf0*/  FSEL R117, R101, RZ, P1 ;  /* 0x000000ff65757208 */ /* 0x001fe20000800000 */
[----:B------:R-:W-:Y:S01]  /*3c00*/  FADD.FTZ R101, R115, -R0 ;  /* 0x8000000073657221 */ /* 0x000fe20000010000 */
[----:B------:R-:W-:Y:S01]  /*3c10*/  F2FP.F16.F32.PACK_AB R103, R112, R103 ;  /* 0x000000677067723e */ /* 0x000fe200000000ff */
        /* <DEDUP_REMOVED lines=10> */
[C---:B------:R-:W-:Y:S02]  /*3cc0*/  FSEL R113, R0.reuse, RZ, P1 ;  /* 0x000000ff00717208 */ /* 0x040fe40000800000 */
[----:B------:R-:W-:Y:S01]  /*3cd0*/  FSEL R101, R0, RZ, P4 ;  /* 0x000000ff00657208 */ /* 0x000fe20002000000 */
        /* <DEDUP_REMOVED lines=15> */
[----:B------:R-:W-:-:S07]  /*3dd0*/  F2FP.F16.F32.PACK_AB R112, R117, R112 ;  /* 0x000000707570723e */ /* 0x000fce00000000ff */
.L_x_4233:
        /* <DEDUP_REMOVED lines=45> */
[C---:B------:R-:W-:Y:S01]  /*40b0*/  FSEL R108, R100.reuse, RZ, P3 ;  /* 0x000000ff646c7208 */ /* 0x040fe20001800000 */
        /* <DEDUP_REMOVED lines=44> */
.L_x_4240:
[-CC-:B------:R-:W-:Y:S01]  /*4380*/  FFMA.FTZ R135, R135, R144.reuse, R157.reuse ;  /* 0x0000009087877223 */ /* 0x180fe2000001009d */
[-CC-:B------:R-:W-:Y:S01]  /*4390*/  FFMA.FTZ R228, R228, R144.reuse, R157.reuse ;  /* 0x00000090e4e47223 */ /* 0x180fe2000001009d */
[-C--:B------:R-:W-:Y:S01]  /*43a0*/  FFMA.FTZ R234, R234, R144.reuse, R157 ;  /* 0x00000090eaea7223 */ /* 0x080fe2000001009d */
[----:B------:R-:W-:Y:S01]  /*43b0*/  ISETP.GE.U32.AND P3, PT, R192, RZ, PT ;  /* 0x000000ffc000720c */ /* 0x000fe20003f66070 */
[----:B------:R-:W-:Y:S01]  /*43c0*/  FADD.FTZ R135, R238, -R135 ;  /* 0x80000087ee877221 */ /* 0x000fe20000010000 */
[----:B------:R-:W-:Y:S01]  /*43d0*/  FADD.FTZ R129, R129, -R228 ;  /* 0x800000e481817221 */ /* 0x000fe20000010000 */
[----:B------:R-:W-:Y:S01]  /*43e0*/  FADD.FTZ R237, R237, -R234 ;  /* 0x800000eaeded7221 */ /* 0x000fe20000010000 */
[-C--:B------:R-:W-:Y:S01]  /*43f0*/  FFMA.FTZ R222, R222, R144.reuse, R157 ;  /* 0x00000090dede7223 */ /* 0x080fe2000001009d */
        /* <DEDUP_REMOVED lines=23> */
[----:B------:R-:W-:Y:S01]  /*4570*/  FADD.FTZ R224, R221, -R224 ;  /* 0x800000e0dde07221 */ /* 0x000fe20000010000 */
[----:B------:R-:W-:Y:S01]  /*4580*/  LOP3.LUT P4, RZ, R179, 0xff, RZ, 0xc0, !PT ;  /* 0x000000ffb3ff7812 */ /* 0x000fe2000788c0ff */
[-CC-:B------:R-:W-:Y:S01]  /*4590*/  FFMA.FTZ R125, R125, R144.reuse, R157.reuse ;  /* 0x000000907d7d7223 */ /* 0x180fe2000001009d */
[C---:B------:R-:W-:Y:S01]  /*45a0*/  LOP3.LUT P3, RZ, R179.reuse, 0xff00, RZ, 0xc0, !PT ;  /* 0x0000ff00b3ff7812 */ /* 0x040fe2000786c0ff */
[----:B------:R-:W-:Y:S01]  /*45b0*/  FFMA.FTZ R118, R118, R144, R157 ;  /* 0x0000009076767223 */ /* 0x000fe2000001009d */
[----:B------:R-:W-:Y:S01]  /*45c0*/  LOP3.LUT P5, RZ, R192, 0xff0000, RZ, 0xc0, !PT ;  /* 0x00ff0000c0ff7812 */ /* 0x000fe200078ac0ff */
[----:B------:R-:W-:Y:S01]  /*45d0*/  FFMA.FTZ R224, R214, R224, R59 ;  /* 0x000000e0d6e07223 */ /* 0x000fe2000001003b */
        /* <DEDUP_REMOVED lines=12> */
[----:B------:R-:W-:Y:S01]  /*46a0*/  F2FP.F16.F32.PACK_AB R102, R101, R102 ;  /* 0x000000666566723e */ /* 0x000fe200000000ff */
[----:B------:R-:W-:Y:S01]  /*46b0*/  FMUL.FTZ R127, R127, UR6 ;  /* 0x000000067f7f7c20 */ /* 0x000fe20008410000 */
[----:B------:R-:W-:-:S02]  /*46c0*/  LOP3.LUT P6, RZ, R193, 0xff00, RZ, 0xc0, !PT ;  /* 0x0000ff00c1ff7812 */ /* 0x000fc400078cc0ff */
[----:B------:R-:W-:Y:S02]  /*46d0*/  LOP3.LUT P4, RZ, R192, 0xff000000, RZ, 0xc0, !PT ;  /* 0xff000000c0ff7812 */ /* 0x000fe4000788c0ff */
[----:B------:R-:W-:Y:S02]  /*46e0*/  FSEL R101, R219, RZ, P5 ;  /* 0x000000ffdb657208 */ /* 0x000fe40002800000 */
[----:B------:R-:W-:Y:S02]  /*46f0*/  LOP3.LUT P5, RZ, R178, 0xff000000, RZ, 0xc0, !PT ;  /* 0xff000000b2ff7812 */ /* 0x000fe400078ac0ff */
[----:B------:R-:W-:Y:S02]  /*4700*/  F2FP.F16.F32.PACK_AB R115, R0, R115 ;  /* 0x000000730073723e */ /* 0x000fe400000000ff */
[----:B------:R-:W-:Y:S02]  /*4710*/  FSEL R119, R124, RZ, P6 ;  /* 0x000000ff7c777208 */ /* 0x000fe40003000000 */
[----:B------:R-:W-:-:S02]  /*4720*/  FSEL R0, R224, RZ, P4 ;  /* 0x000000ffe0007208 */ /* 0x000fc40002000000 */
[----:B------:R-:W-:Y:S02]  /*4730*/  LOP3.LUT P6, RZ, R192, 0xff00, RZ, 0xc0, !PT ;  /* 0x0000ff00c0ff7812 */ /* 0x000fe400078cc0ff */
[----:B------:R-:W-:Y:S02]  /*4740*/  FSEL R224, R224, RZ, P5 ;  /* 0x000000ffe0e07208 */ /* 0x000fe40002800000 */
        /* <DEDUP_REMOVED lines=14> */
.L_x_4239:
        /* <DEDUP_REMOVED lines=76> */
.L_x_4242:
[-CC-:B------:R-:W-:Y:S01]  /*4cf0*/  FFMA.FTZ R135, R135, R144.reuse, R157.reuse ;  /* 0x0000009087877223 */ /* 0x180fe2000001009d */
[-CC-:B------:R-:W-:Y:S01]  /*4d00*/  FFMA.FTZ R228, R228, R144.reuse, R157.reuse ;  /* 0x00000090e4e47223 */ /* 0x180fe2000001009d */
[----:B------:R-:W-:Y:S01]  /*4d10*/  ISETP.GE.U32.AND P3, PT, R192, RZ, PT ;  /* 0x000000ffc000720c */ /* 0x000fe20003f66070 */
[-C--:B------:R-:W-:Y:S01]  /*4d20*/  FFMA.FTZ R222, R222, R144.reuse, R157 ;  /* 0x00000090dede7223 */ /* 0x080fe2000001009d */
[----:B------:R-:W-:Y:S01]  /*4d30*/  FADD.FTZ R135, R238, -R135 ;  /* 0x80000087ee877221 */ /* 0x000fe20000010000 */
[----:B------:R-:W-:Y:S01]  /*4d40*/  FADD.FTZ R129, R129, -R228 ;  /* 0x800000e481817221 */ /* 0x000fe20000010000 */
[-CC-:B------:R-:W-:Y:S01]  /*4d50*/  FFMA.FTZ R234, R234, R144.reuse, R157.reuse ;  /* 0x00000090eaea7223 */ /* 0x180fe2000001009d */
[----:B------:R-:W-:Y:S01]  /*4d60*/  ISETP.GE.U32.AND.EX P5, PT, R193, 0x1000000, PT, P3 ;  /* 0x01000000c100780c */ /* 0x000fe20003fa6130 */
[C---:B------:R-:W-:Y:S01]  /*4d70*/  FMUL.FTZ R135, R214.reuse, R135 ;  /* 0x00000087d6877220 */ /* 0x040fe20000410000 */
[C---:B------:R-:W-:Y:S01]  /*4d80*/  FMUL.FTZ R129, R214.reuse, R129 ;  /* 0x00000081d6817220 */ /* 0x040fe20000410000 */
        /* <DEDUP_REMOVED lines=65> */
.L_x_4238:
        /* <DEDUP_REMOVED lines=56> */
.L_x_4244:
        /* <DEDUP_REMOVED lines=54> */
.L_x_4243:
        /* <DEDUP_REMOVED lines=55> */
.L_x_4245:
        /* <DEDUP_REMOVED lines=53> */
.L_x_4241:
        /* <DEDUP_REMOVED lines=19> */
[-C--:B------:R-:W-:Y:S01]  /*6070*/  FFMA.FTZ R145, R145, R144.reuse, R157 ;  /* 0x0000009091917223 */ /* 0x080fe2000001009d */
        /* <DEDUP_REMOVED lines=67> */
.L_x_4248:
[-CC-:B------:R-:W-:Y:S01]  /*64b0*/  FFMA.FTZ R147, R147, R144.reuse, R157.reuse ;  /* 0x0000009093937223 */ /* 0x180fe2000001009d */
[-CC-:B------:R-:W-:Y:S01]  /*64c0*/  FFMA.FTZ R232, R232, R144.reuse, R157.reuse ;  /* 0x00000090e8e87223 */ /* 0x180fe2000001009d */
[----:B------:R-:W-:Y:S01]  /*64d0*/  ISETP.GE.U32.AND P3, PT, R188, RZ, PT ;  /* 0x000000ffbc00720c */ /* 0x000fe20003f66070 */
[-C--:B------:R-:W-:Y:S01]  /*64e0*/  FFMA.FTZ R236, R236, R144.reuse, R157 ;  /* 0x00000090ecec7223 */ /* 0x080fe2000001009d */
[----:B------:R-:W-:Y:S01]  /*64f0*/  FADD.FTZ R147, R128, -R147 ;  /* 0x8000009380937221 */ /* 0x000fe20000010000 */
[----:B------:R-:W-:Y:S01]  /*6500*/  FADD.FTZ R141, R141, -R232 ;  /* 0x800000e88d8d7221 */ /* 0x000fe20000010000 */
[-C--:B------:R-:W-:Y:S01]  /*6510*/  FFMA.FTZ R146, R146, R144.reuse, R157 ;  /* 0x0000009092927223 */ /* 0x080fe2000001009d */
[----:B------:R-:W-:Y:S01]  /*6520*/  ISETP.GE.U32.AND.EX P5, PT, R189, 0x1000000, PT, P3 ;  /* 0x01000000bd00780c */ /* 0x000fe20003fa6130 */
[C---:B------:R-:W-:Y:S01]  /*6530*/  FFMA.FTZ R147, R214.reuse, R147, R47 ;  /* 0x00000093d6937223 */ /* 0x040fe2000001002f */
[C---:B------:R-:W-:Y:S01]  /*6540*/  FFMA.FTZ R141, R214.reuse, R141, R44 ;  /* 0x0000008dd68d7223 */ /* 0x040fe2000001002c */
        /* <DEDUP_REMOVED lines=65> */
.L_x_4247:
        /* <DEDUP_REMOVED lines=76> */
.L_x_4250:
        /* <DEDUP_REMOVED lines=75> */
.L_x_4246:
        /* <DEDUP_REMOVED lines=56> */
.L_x_4252:
        /* <DEDUP_REMOVED lines=54> */
.L_x_4251:
        /* <DEDUP_REMOVED lines=9> */
[C---:B0-----:R-:W-:Y:S01]  /*7a40*/  FMUL.FTZ R107, R214.reuse, R147 ;  /* 0x00000093d66b7220 */ /* 0x041fe20000410000 */
        /* <DEDUP_REMOVED lines=45> */
.L_x_4253:
        /* <DEDUP_REMOVED lines=53> */
.L_x_4249:
        /* <DEDUP_REMOVED lines=30> */
[-C--:B------:R-:W-:Y:S01]  /*8250*/  FFMA.FTZ R151, R151, R144.reuse, R157 ;  /* 0x0000009097977223 */ /* 0x080fe2000001009d */
[----:B------:R-:W-:Y:S01]  /*8260*/  FSEL R103, R0, RZ, P4 ;  /* 0x000000ff00677208 */ /* 0x000fe20002000000 */
[----:B------:R-:W-:Y:S01]  /*8270*/  FMUL.FTZ R0, R104, UR6 ;  /* 0x0000000668007c20 */ /* 0x000fe20008410000 */
[----:B------:R-:W-:Y:S01]  /*8280*/  LOP3.LUT P6, RZ, R183, 0xff, RZ, 0xc0, !PT ;  /* 0x000000ffb7ff7812 */ /* 0x000fe200078cc0ff */
[----:B------:R-:W-:Y:S01]  /*8290*/  FMUL.FTZ R100, R107, UR6 ;  /* 0x000000066b647c20 */ /* 0x000fe20008410000 */
[----:B------:R-:W-:Y:S01]  /*82a0*/  ISETP.GE.U32.AND P2, PT, R186, RZ, PT ;  /* 0x000000ffba00720c */ /* 0x000fe20003f46070 */
[----:B------:R-:W-:Y:S01]  /*82b0*/  FADD.FTZ R143, R134, -R143 ;  /* 0x8000008f868f7221 */ /* 0x000fe20000010000 */
[C---:B------:R-:W-:Y:S01]  /*82c0*/  FSEL R114, R0.reuse, RZ, P5 ;  /* 0x000000ff00727208 */ /* 0x040fe20002800000 */
        /* <DEDUP_REMOVED lines=49> */
.L_x_4256:
[-CC-:B------:R-:W-:Y:S01]  /*85e0*/  FFMA.FTZ R227, R227, R144.reuse, R157.reuse ;  /* 0x00000090e3e37223 */ /* 0x180fe2000001009d */
[-CC-:B------:R-:W-:Y:S01]  /*85f0*/  FFMA.FTZ R153, R153, R144.reuse, R157.reuse ;  /* 0x0000009099997223 */ /* 0x180fe2000001009d */
[-CC-:B------:R-:W-:Y:S01]  /*8600*/  FFMA.FTZ R150, R150, R144.reuse, R157.reuse ;  /* 0x0000009096967223 */ /* 0x180fe2000001009d */
[-C--:B------:R-:W-:Y:S01]  /*8610*/  FFMA.FTZ R223, R223, R144.reuse, R157 ;  /* 0x00000090dfdf7223 */ /* 0x080fe2000001009d */
        /* <DEDUP_REMOVED lines=29> */
[----:B------:R-:W-:Y:S01]  /*87f0*/  FFMA.FTZ R136, R214, R136, R43 ;  /* 0x00000088d6887223 */ /* 0x000fe2000001002b */
[C---:B------:R-:W-:Y:S01]  /*8800*/  ISETP.GE.U32.AND.EX P2, PT, R183.reuse, 0x1000000, PT, P2 ;  /* 0x01000000b700780c */ /* 0x040fe20003f46120 */
        /* <DEDUP_REMOVED lines=40> */
.L_x_4255:
        /* <DEDUP_REMOVED lines=8> */
[-C--:B------:R-:W-:Y:S01]  /*8b10*/  FFMA.FTZ R150, R150, R144.reuse, R157 ;  /* 0x0000009096967223 */ /* 0x080fe2000001009d */
        /* <DEDUP_REMOVED lines=67> */
.L_x_4258:
        /* <DEDUP_REMOVED lines=14> */
[-CC-:B------:R-:W-:Y:S01]  /*9030*/  FFMA.FTZ R151, R151, R144.reuse, R157.reuse ;  /* 0x0000009097977223 */ /* 0x180fe2000001009d */
[----:B------:R-:W-:Y:S01]  /*9040*/  FMUL.FTZ R153, R153, UR6 ;  /* 0x0000000699997c20 */ /* 0x000fe20008410000 */
[C---:B------:R-:W-:Y:S01]  /*9050*/  FMUL.FTZ R155, R214.reuse, R155 ;  /* 0x0000009bd69b7220 */ /* 0x040fe20000410000 */
[----:B0-----:R-:W-:Y:S01]  /*9060*/  FSEL R115, R227, RZ, P3 ;  /* 0x000000ffe3737208 */ /* 0x001fe20001800000 */
[----:B------:R-:W-:Y:S01]  /*9070*/  FMUL.FTZ R223, R214, R223 ;  /* 0x000000dfd6df7220 */ /* 0x000fe20000410000 */
        /* <DEDUP_REMOVED lines=56> */
.L_x_4254:
        /* <DEDUP_REMOVED lines=11> */
[C---:B------:R-:W-:Y:S01]  /*94b0*/  FFMA.FTZ R106, R214.reuse, R227, R38 ;  /* 0x000000e3d66a7223 */ /* 0x040fe20000010026 */
        /* <DEDUP_REMOVED lines=44> */
.L_x_4260:
        /* <DEDUP_REMOVED lines=54> */
.L_x_4259:
        /* <DEDUP_REMOVED lines=8> */
[-CC-:B------:R-:W-:Y:S01]  /*9b60*/  FFMA.FTZ R153, R153, R144.reuse, R157.reuse ;  /* 0x0000009099997223 */ /* 0x180fe2000001009d */
[C---:B------:R-:W-:Y:S01]  /*9b70*/  FMUL.FTZ R107, R214.reuse, R107 ;  /* 0x0000006bd66b7220 */ /* 0x040fe20000410000 */
[C---:B------:R-:W-:Y:S01]  /*9b80*/  FMUL.FTZ R106, R214.reuse, R227 ;  /* 0x000000e3d66a7220 */ /* 0x040fe20000410000 */
        /* <DEDUP_REMOVED lines=44> */
.L_x_4261:
        /* <DEDUP_REMOVED lines=53> */
.L_x_4257:
        /* <DEDUP_REMOVED lines=14> */
.L_x_4228:
        /* <DEDUP_REMOVED lines=64> */
.L_x_4227:
[----:B------:R-:W-:Y:S05]  /*a680*/  BSYNC B0 ;  /* 0x0000000000007941 */ /* 0x000fea0003800000 */
.L_x_4226:
        /* <DEDUP_REMOVED lines=57> */
[----:B------:R-:W4:Y:S01]  /*aa20*/  LDS R61, [R9+0x3000] ;  /* 0x00300000093d7984 */ /* 0x000f220000000800 */
[----:B-----5:R-:W-:-:S03]  /*aa30*/  FADD.FTZ R27, RZ, R27 ;  /* 0x0000001bff1b7221 */ /* 0x020fc60000010000 */
[----:B------:R-:W-:Y:S01]  /*aa40*/  LDS R60, [R9+0x3200] ;  /* 0x00320000093c7984 */ /* 0x000fe20000000800 */
        /* <DEDUP_REMOVED lines=23> */
[----:B------:R0:W-:Y:S01]  /*abc0*/  STS.128 [R0+0x400], R4 ;  /* 0x0004000400007388 */ /* 0x0001e20000000c00 */
[----:B------:R-:W-:-:S03]  /*abd0*/  FADD.FTZ R67, R26, R67 ;  /* 0x000000431a437221 */ /* 0x000fc60000010000 */
[----:B------:R-:W-:Y:S01]  /*abe0*/  STS.128 [R0+0x410], R28 ;  /* 0x0004101c00007388 */ /* 0x000fe20000000c00 */
[----:B------:R-:W-:-:S03]  /*abf0*/  FADD.FTZ R27, R27, R66 ;  /* 0x000000421b1b7221 */ /* 0x000fc60000010000 */
[----:B------:R-:W-:Y:S04]  /*ac00*/  STS.128 [R0+0x800], R32 ;  /* 0x0008002000007388 */ /* 0x000fe80000000c00 */
[----:B------:R-:W-:Y:S04]  /*ac10*/  STS.128 [R0+0x810], R20 ;  /* 0x0008101400007388 */ /* 0x000fe80000000c00 */
[----:B------:R1:W-:Y:S01]  /*ac20*/  STS.128 [R0+0xc00], R12 ;  /* 0x000c000c00007388 */ /* 0x0003e20000000c00 */
[----:B0-----:R-:W-:-:S03]  /*ac30*/  FADD.FTZ R7, R3, R60 ;  /* 0x0000003c03077221 */ /* 0x001fc60000010000 */
[----:B------:R-:W-:Y:S01]  /*ac40*/  STS.128 [R0+0xc10], R16 ;  /* 0x000c101000007388 */ /* 0x000fe20000000c00 */
[----:B------:R-:W-:Y:S08]  /*ac50*/  BAR.SYNC.DEFER_BLOCKING 0x0 ;  /* 0x0000000000007b1d */ /* 0x000ff00000010000 */
[----:B-1----:R-:W0:Y:S01]  /*ac60*/  LDC R14, c[0x0][0x388] ;  /* 0x0000e200ff0e7b82 */ /* 0x002e220000000800 */
[----:B------:R-:W1:Y:S04]  /*ac70*/  LDS R41, [R9] ;  /* 0x0000000009297984 */ /* 0x000e680000000800 */
[----:B------:R-:W2:Y:S04]  /*ac80*/  LDS R68, [R9+0x200] ;  /* 0x0002000009447984 */ /* 0x000ea80000000800 */
[----:B------:R-:W3:Y:S01]  /*ac90*/  LDS R4, [R9+0x1000] ;  /* 0x0010000009047984 */ /* 0x000ee20000000800 */
[----:B0-----:R-:W-:-:S03]  /*aca0*/  IMAD R3, R14, UR10, RZ ;  /* 0x0000000a0e037c24 */ /* 0x001fc6000f8e02ff */
[----:B------:R-:W0:Y:S02]  /*acb0*/  LDS R5, [R9+0x1200] ;  /* 0x0012000009057984 */ /* 0x000e240000000800 */
[----:B------:R-:W-:Y:S02]  /*acc0*/  IADD3 R22, P0, PT, R3, R8, RZ ;  /* 0x0000000803167210 */ /* 0x000fe40007f1e0ff */
[----:B------:R-:W4:Y:S02]  /*acd0*/  LDS R13, [R9+0x2000] ;  /* 0x00200000090d7984 */ /* 0x000f240000000800 */
[----:B------:R-:W-:Y:S02]  /*ace0*/  IADD3.X R3, PT, PT, RZ, RZ, RZ, P0, !PT ;  /* 0x000000ffff037210 */ /* 0x000fe400007fe4ff */
        /* <DEDUP_REMOVED lines=9> */
[----:B---3--:R-:W-:-:S03]  /*ad80*/  FADD.FTZ R4, R41, R4 ;  /* 0x0000000429047221 */ /* 0x008fc60000010000 */
[----:B------:R-:W3:Y:S01]  /*ad90*/  LDS R8, [R9+0xa00] ;  /* 0x000a000009087984 */ /* 0x000ee20000000800 */
[----:B0-----:R-:W-:-:S03]  /*ada0*/  FADD.FTZ R5, R68, R5 ;  /* 0x0000000544057221 */ /* 0x001fc60000010000 */
[----:B------:R-:W0:Y:S01]  /*adb0*/  LDS R18, [R9+0x3200] ;  /* 0x0032000009127984 */ /* 0x000e220000000800 */
[----:B----4-:R-:W-:-:S03]  /*adc0*/  FADD.FTZ R4, R4, R13 ;  /* 0x0000000d04047221 */ /* 0x010fc60000010000 */
[----:B------:R-:W4:Y:S01]  /*add0*/  LDS R29, [R9+0x2400] ;  /* 0x00240000091d7984 */ /* 0x000f220000000800 */
[----:B-----5:R-:W-:-:S03]  /*ade0*/  FADD.FTZ R5, R5, R12 ;  /* 0x0000000c05057221 */ /* 0x020fc60000010000 */
[----:B------:R-:W5:Y:S01]  /*adf0*/  LDS R19, [R9+0x1800] ;  /* 0x0018000009137984 */ /* 0x000f620000000800 */
[----:B------:R-:W-:-:S03]  /*ae00*/  FADD.FTZ R39, R4, R21 ;  /* 0x0000001504277221 */ /* 0x000fc60000010000 */
[----:B------:R-:W5:Y:S01]  /*ae10*/  LDS R12, [R9+0xc00] ;  /* 0x000c0000090c7984 */ /* 0x000f620000000800 */
[C---:B------:R-:W-:Y:S01]  /*ae20*/  SHF.L.U32 R4, R22.reuse, 0x2, RZ ;  /* 0x0000000216047819 */ /* 0x040fe200000006ff */
[----:B------:R-:W-:Y:S02]  /*ae30*/  FADD.FTZ R0, RZ, R0 ;  /* 0x00000000ff007221 */ /* 0x000fe40000010000 */
[----:B------:R-:W5:Y:S01]  /*ae40*/  LDS R31, [R9+0x2600] ;  /* 0x00260000091f7984 */ /* 0x000f620000000800 */
[----:B------:R-:W-:Y:S01]  /*ae50*/  SHF.L.U64.HI R22, R22, 0x2, R3 ;  /* 0x0000000216167819 */ /* 0x000fe20000010203 */
[----:B------:R-:W-:Y:S02]  /*ae60*/  FADD.FTZ R6, RZ, R6 ;  /* 0x00000006ff067221 */ /* 0x000fe40000010000 */
[----:B------:R-:W5:Y:S01]  /*ae70*/  LDS R21, [R9+0x1a00] ;  /* 0x001a000009157984 */ /* 0x000f620000000800 */
[----:B------:R-:W-:Y:S01]  /*ae80*/  IADD3 R2, P0, PT, R4, UR18, RZ ;  /* 0x0000001204027c10 */ /* 0x000fe2000ff1e0ff */
[----:B------:R-:W-:-:S02]  /*ae90*/  FADD.FTZ R0, R0, R15 ;  /* 0x0000000f00007221 */ /* 0x000fc40000010000 */
[----:B------:R-:W5:Y:S01]  /*aea0*/  LDS R13, [R9+0xe00] ;  /* 0x000e0000090d7984 */ /* 0x000f620000000800 */
[----:B------:R-:W-:Y:S02]  /*aeb0*/  IADD3 R4, P1, PT, R4, UR16, RZ ;  /* 0x0000001004047c10 */ /* 0x000fe4000ff3e0ff */
[----:B------:R-:W-:Y:S01]  /*aec0*/  IADD3.X R3, PT, PT, R22, UR19, RZ, P0, !PT ;  /* 0x0000001316037c10 */ /* 0x000fe200087fe4ff */
[----:B------:R-:W5:Y:S01]  /*aed0*/  LDS R43, [R9+0x3400] ;  /* 0x00340000092b7984 */ /* 0x000f620000000800 */
[----:B-1----:R-:W-:-:S03]  /*aee0*/  FADD.FTZ R10, RZ, R10 ;  /* 0x0000000aff0a7221 */ /* 0x002fc60000010000 */
[----:B------:R-:W1:Y:S01]  /*aef0*/  LDS R33, [R9+0x2800] ;  /* 0x0028000009217984 */ /* 0x000e620000000800 */
[----:B--2---:R-:W-:-:S03]  /*af00*/  FADD.FTZ R6, R6, R17 ;  /* 0x0000001106067221 */ /* 0x004fc60000010000 */
[----:B------:R-:W2:Y:S01]  /*af10*/  LDS R23, [R9+0x1c00] ;  /* 0x001c000009177984 */ /* 0x000ea20000000800 */
[----:B---3--:R-:W-:-:S03]  /*af20*/  FADD.FTZ R8, RZ, R8 ;  /* 0x00000008ff087221 */ /* 0x008fc60000010000 */
[----:B------:R-:W3:Y:S01]  /*af30*/  LDS R45, [R9+0x3600] ;  /* 0x00360000092d7984 */ /* 0x000ee20000000800 */
[----:B0-----:R-:W-:Y:S01]  /*af40*/  FADD.FTZ R41, R5, R18 ;  /* 0x0000001205297221 */ /* 0x001fe20000010000 */
[----:B------:R-:W-:Y:S02]  /*af50*/  IADD3.X R5, PT, PT, R22, UR17, RZ, P1, !PT ;  /* 0x0000001116057c10 */ /* 0x000fe40008ffe4ff */
[----:B------:R-:W0:Y:S01]  /*af60*/  LDS R35, [R9+0x2a00] ;  /* 0x002a000009237984 */ /* 0x000e220000000800 */
        /* <DEDUP_REMOVED lines=17> */
[----:B---3--:R-:W-:-:S03]  /*b080*/  FADD.FTZ R45, R6, R45 ;  /* 0x0000002d062d7221 */ /* 0x008fc60000010000 */
        /* <DEDUP_REMOVED lines=24> */
.L_x_4229:
        /* <DEDUP_REMOVED lines=8> */
.L_x_4264:
[----:B------:R-:W-:Y:S05]  /*b290*/  BSYNC B2 ;  /* 0x0000000000027941 */ /* 0x000fea0003800000 */
.L_x_4263:
        /* <DEDUP_REMOVED lines=8> */
.L_x_4265:
[----:B------:R-:W-:-:S05]  /*b320*/  FADD.FTZ R144, R122, R117 ;  /* 0x000000757a907221 */ /* 0x000fca0000010000 */
[----:B------:R-:W-:Y:S01]  /*b330*/  MOV R240, R144 ;  /* 0x0000009000f07202 */ /* 0x000fe20000000f00 */
[----:B------:R-:W-:Y:S01]  /*b340*/  HFMA2 R241, -RZ, RZ, 0, 1.1920928955078125e-07 ;  /* 0x00000002fff17431 */ /* 0x000fe200000001ff */
[----:B------:R-:W-:-:S07]  /*b350*/  MOV R157, R239 ;  /* 0x000000ef009d7202 */ /* 0x000fce0000000f00 */
[----:B------:R-:W-:Y:S05]  /*b360*/  WARPSYNC.COLLECTIVE R235, `(.L_x_4266) ;  /* 0x00000000eb087348 */ /* 0x000fea0003c00000 */
[----:B------:R0:W1:Y:S02]  /*b370*/  SHFL.BFLY P4, R239, R240, R241, R242 ;  /* 0x0c0000f1f0ef7389 */ /* 0x00006400000800f2 */
[----:B01----:R-:W-:Y:S05]  /*b380*/  ENDCOLLECTIVE ;  /* 0x000000000000791b */ /* 0x003fea0003800000 */
.L_x_4266:
[----:B------:R-:W-:-:S05]  /*b390*/  FADD.FTZ R157, R120, R157 ;  /* 0x0000009d789d7221 */ /* 0x000fca0000010000 */
[----:B------:R-:W-:Y:S02]  /*b3a0*/  MOV R240, R157 ;  /* 0x0000009d00f07202 */ /* 0x000fe40000000f00 */
[----:B------:R-:W-:-:S07]  /*b3b0*/  MOV R117, R239 ;  /* 0x000000ef00757202 */ /* 0x000fce0000000f00 */
[----:B------:R-:W-:Y:S05]  /*b3c0*/  WARPSYNC.COLLECTIVE R235, `(.L_x_4267) ;  /* 0x00000000eb087348 */ /* 0x000fea0003c00000 */
[----:B------:R0:W1:Y:S02]  /*b3d0*/  SHFL.BFLY P4, R239, R240, R241, R242 ;  /* 0x0c0000f1f0ef7389 */ /* 0x00006400000800f2 */
[----:B01----:R-:W-:Y:S05]  /*b3e0*/  ENDCOLLECTIVE ;  /* 0x000000000000791b */ /* 0x003fea0003800000 */
.L_x_4267:
[----:B------:R-:W-:-:S05]  /*b3f0*/  FADD.FTZ R154, R144, R117 ;  /* 0x00000075909a7221 */ /* 0x000fca0000010000 */
[----:B------:R-:W-:Y:S01]  /*b400*/  MOV R240, R154 ;  /* 0x0000009a00f07202 */ /* 0x000fe20000000f00 */
[----:B------:R-:W-:Y:S01]  /*b410*/  HFMA2 R241, -RZ, RZ, 0, 2.384185791015625e-07 ;  /* 0x00000004fff17431 */ /* 0x000fe200000001ff */
[----:B------:R-:W-:-:S07]  /*b420*/  MOV R152, R239 ;  /* 0x000000ef00987202 */ /* 0x000fce0000000f00 */
[----:B------:R-:W-:Y:S05]  /*b430*/  WARPSYNC.COLLECTIVE R235, `(.L_x_4268) ;  /* 0x00000000eb087348 */ /* 0x000fea0003c00000 */
[----:B------:R0:W1:Y:S02]  /*b440*/  SHFL.BFLY P4, R239, R240, R241, R242 ;  /* 0x0c0000f1f0ef7389 */ /* 0x00006400000800f2 */
[----:B01----:R-:W-:Y:S05]  /*b450*/  ENDCOLLECTIVE ;  /* 0x000000000000791b */ /* 0x003fea0003800000 */
.L_x_4268:
[----:B------:R-:W-:-:S05]  /*b460*/  FADD.FTZ R152, R157, R152 ;  /* 0x000000989d987221 */ /* 0x000fca0000010000 */
[----:B------:R-:W-:Y:S02]  /*b470*/  MOV R240, R152 ;  /* 0x0000009800f07202 */ /* 0x000fe40000000f00 */
[----:B------:R-:W-:-:S07]  /*b480*/  MOV R117, R239 ;  /* 0x000000ef00757202 */ /* 0x000fce0000000f00 */
[----:B------:R-:W-:Y:S05]  /*b490*/  WARPSYNC.COLLECTIVE R235, `(.L_x_4269) ;  /* 0x00000000eb087348 */ /* 0x000fea0003c00000 */
[----:B------:R0:W1:Y:S02]  /*b4a0*/  SHFL.BFLY P4, R239, R240, R241, R242 ;  /* 0x0c0000f1f0ef7389 */ /* 0x00006400000800f2 */
[----:B01----:R-:W-:Y:S05]  /*b4b0*/  ENDCOLLECTIVE ;  /* 0x000000000000791b */ /* 0x003fea0003800000 */
.L_x_4269:
[----:B------:R-:W-:-:S05]  /*b4c0*/  FADD.FTZ R233, R154, R117 ;  /* 0x000000759ae97221 */ /* 0x000fca0000010000 */
[----:B------:R-:W-:Y:S01]  /*b4d0*/  MOV R240, R233 ;  /* 0x000000e900f07202 */ /* 0x000fe20000000f00 */
[----:B------:R-:W-:Y:S01]  /*b4e0*/  HFMA2 R241, -RZ, RZ, 0, 4.76837158203125e-07 ;  /* 0x00000008fff17431 */ /* 0x000fe200000001ff */
[----:B------:R-:W-:-:S07]  /*b4f0*/  MOV R231, R239 ;  /* 0x000000ef00e77202 */ /* 0x000fce0000000f00 */
[----:B------:R-:W-:Y:S05]  /*b500*/  WARPSYNC.COLLECTIVE R235, `(.L_x_4270) ;  /* 0x00000000eb087348 */ /* 0x000fea0003c00000 */
[----:B------:R0:W1:Y:S02]  /*b510*/  SHFL.BFLY P4, R239, R240, R241, R242 ;  /* 0x0c0000f1f0ef7389 */ /* 0x00006400000800f2 */
[----:B01----:R-:W-:Y:S05]  /*b520*/  ENDCOLLECTIVE ;  /* 0x000000000000791b */ /* 0x003fea0003800000 */
.L_x_4270:
[----:B------:R-:W-:-:S05]  /*b530*/  FADD.FTZ R231, R152, R231 ;  /* 0x000000e798e77221 */ /* 0x000fca0000010000 */
[----:B------:R-:W-:Y:S02]  /*b540*/  MOV R240, R231 ;  /* 0x000000e700f07202 */ /* 0x000fe40000000f00 */
[----:B------:R-:W-:-:S07]  /*b550*/  MOV R120, R239 ;  /* 0x000000ef00787202 */ /* 0x000fce0000000f00 */
[----:B------:R-:W-:Y:S05]  /*b560*/  WARPSYNC.COLLECTIVE R235, `(.L_x_4271) ;  /* 0x00000000eb087348 */ /* 0x000fea0003c00000 */
[----:B------:R0:W1:Y:S02]  /*b570*/  SHFL.BFLY P4, R239, R240, R241, R242 ;  /* 0x0c0000f1f0ef7389 */ /* 0x00006400000800f2 */
[----:B01----:R-:W-:Y:S05]  /*b580*/  ENDCOLLECTIVE ;  /* 0x000000000000791b */ /* 0x003fea0003800000 */
.L_x_4271:
[----:B------:R-:W-:-:S05]  /*b590*/  FADD.FTZ R117, R233, R120 ;  /* 0x00000078e9757221 */ /* 0x000fca0000010000 */
[----:B------:R-:W-:Y:S01]  /*b5a0*/  MOV R240, R117 ;  /* 0x0000007500f07202 */ /* 0x000fe20000000f00 */
[----:B------:R-:W-:Y:S01]  /*b5b0*/  HFMA2 R241, -RZ, RZ, 0, 9.5367431640625e-07 ;  /* 0x00000010fff17431 */ /* 0x000fe200000001ff */
[----:B------:R-:W-:-:S07]  /*b5c0*/  MOV R122, R239 ;  /* 0x000000ef007a7202 */ /* 0x000fce0000000f00 */
[----:B------:R-:W-:Y:S05]  /*b5d0*/  WARPSYNC.COLLECTIVE R235, `(.L_x_4272) ;  /* 0x00000000eb087348 */ /* 0x000fea0003c00000 */
[----:B------:R0:W1:Y:S02]  /*b5e0*/  SHFL.BFLY P4, R239, R240, R241, R242 ;  /* 0x0c0000f1f0ef7389 */ /* 0x00006400000800f2 */
[----:B01----:R-:W-:Y:S05]  /*b5f0*/  ENDCOLLECTIVE ;  /* 0x000000000000791b */ /* 0x003fea0003800000 */
.L_x_4272:
[----:B------:R-:W-:-:S05]  /*b600*/  FADD.FTZ R120, R231, R122 ;  /* 0x0000007ae7787221 */ /* 0x000fca0000010000 */
[----:B------:R-:W-:Y:S02]  /*b610*/  MOV R240, R120 ;  /* 0x0000007800f07202 */ /* 0x000fe40000000f00 */
[----:B------:R-:W-:-:S07]  /*b620*/  MOV R122, R239 ;  /* 0x000000ef007a7202 */ /* 0x000fce0000000f00 */
[----:B------:R-:W-:Y:S05]  /*b630*/  WARPSYNC.COLLECTIVE R235, `(.L_x_4273) ;  /* 0x00000000eb087348 */ /* 0x000fea0003c00000 */
[----:B------:R0:W1:Y:S02]  /*b640*/  SHFL.BFLY P4, R239, R240, R241, R242 ;  /* 0x0c0000f1f0ef7389 */ /* 0x00006400000800f2 */
[----:B01----:R-:W-:Y:S05]  /*b650*/  ENDCOLLECTIVE ;  /* 0x000000000000791b */ /* 0x003fea0003800000 */
.L_x_4273:
[----:B------:R-:W-:Y:S01]  /*b660*/  MOV R157, R239 ;  /* 0x000000ef009d7202 */ /* 0x000fe20000000f00 */
[----:B------:R-:W-:Y:S06]  /*b670*/  BRA `(.L_x_4274) ;  /* 0xffffff64006c7947 */ /* 0x000fec000383ffff */
.L_x_4275:
        /* <DEDUP_REMOVED lines=16> */
.L_x_6105:


//--------------------- .text._ZN10layer_norm31ln_parallel_residual_bwd_kernelINS_13Kernel_traitsI6__halfffffjLj1024ELj1ELj4ELj1ELj16ENS_18Kernel_traits_baseILj1024ES2_ffffjLj128EEEEELb0ELb0ELb0EEEvNS_9BwdParamsE --------------------------
	.section	.text._ZN10layer_norm31ln_parallel_residual_bwd_kernelINS_13Kernel_traitsI6__halfffffjLj1024ELj1ELj4ELj1ELj16ENS_18Kernel_traits_baseILj1024ES2_ffffjLj128EEEEELb0ELb0ELb0EEEvNS_9BwdParamsE,"ax",@progbits
	.align	128
        .global         _ZN10layer_norm31ln_parallel_residual_bwd_kernelINS_13Kernel_traitsI6__halfffffjLj1024ELj1ELj4ELj1ELj16ENS_18Kernel_traits_baseILj1024ES2_ffffjLj128EEEEELb0ELb0ELb0EEEvNS_9BwdParamsE
        .type           _ZN10layer_norm31ln_parallel_residual_bwd_kernelINS_13Kernel_traitsI6__halfffffjLj1024ELj1ELj4ELj1ELj16ENS_18Kernel_traits_baseILj1024ES2_ffffjLj128EEEEELb0ELb0ELb0EEEvNS_9BwdParamsE,@function
        .size           _ZN10layer_norm31ln_parallel_residual_bwd_kernelINS_13Kernel_traitsI6__halfffffjLj1024ELj1ELj4ELj1ELj16ENS_18Kernel_traits_baseILj1024ES2_ffffjLj128EEEEELb0ELb0ELb0EEEvNS_9BwdParamsE,(.L_x_6106 - _ZN10layer_norm31ln_parallel_residual_bwd_kernelINS_13Kernel_traitsI6__halfffffjLj1024ELj1ELj4ELj1ELj16ENS_18Kernel_traits_baseILj1024ES2_ffffjLj128EEEEELb0ELb0ELb0EEEvNS_9BwdParamsE)
        .other          _ZN10layer_norm31ln_parallel_residual_bwd_kernelINS_13Kernel_traitsI6__halfffffjLj1024ELj1ELj4ELj1ELj16ENS_18Kernel_traits_baseILj1024ES2_ffffjLj128EEEEELb0ELb0ELb0EEEvNS_9BwdParamsE,@"STO_CUDA_ENTRY STV_DEFAULT"
_ZN10layer_norm31ln_parallel_residual_bwd_kernelINS_13Kernel_traitsI6__halfffffjLj1024ELj1ELj4ELj1ELj16ENS_18Kernel_traits_baseILj1024ES2_ffffjLj128EEEEELb0ELb0ELb0EEEvNS_9BwdParamsE:
.text._ZN10layer_norm31ln_parallel_residual_bwd_kernelINS_13Kernel_traitsI6__halfffffjLj1024ELj1ELj4ELj1ELj16ENS_18Kernel_traits_baseILj1024ES2_ffffjLj128EEEEELb0ELb0ELb0EEEvNS_9BwdParamsE:
        /* <DEDUP_REMOVED lines=29> */
[----:B------:R-:W-:-:S02]  /*01d0*/  ISETP.GE.U32.AND P4, PT, R252, 0x80, PT ;  /* 0x00000080fc00780c */ /* 0x000fc40003f86070 */
[C---:B------:R-:W-:Y:S02]  /*01e0*/  ISETP.GE.U32.AND P3, PT, R252.reuse, 0xa0, PT ;  /* 0x000000a0fc00780c */ /* 0x040fe40003f66070 */
[C---:B------:R-:W-:Y:S02]  /*01f0*/  ISETP.GE.U32.AND P2, PT, R252.reuse, 0xc0, PT ;  /* 0x000000c0fc00780c */ /* 0x040fe40003f46070 */
[----:B------:R-:W-:Y:S01]  /*0200*/  ISETP.GE.U32.AND P1, PT, R252, 0xe0, PT ;  /* 0x000000e0fc00780c */ /* 0x000fe20003f26070 */
[----:B------:R-:W1:Y:S01]  /*0210*/  LDC.64 R46, c[0x0][0x3d0] ;  /* 0x0000f400ff2e7b82 */ /* 0x000e620000000a00 */
[----:B0-----:R-:W-:-:S04]  /*0220*/  @P0 IMAD.WIDE.U32 R32, R67, 0x8, R32 ;  /* 0x0000000843200825 */ /* 0x001fc800078e0020 */
[C---:B---3--:R-:W-:Y:S01]  /*0230*/  @P0 IMAD.WIDE.U32 R36, R67.reuse, 0x8, R36 ;  /* 0x0000000843240825 */ /* 0x048fe200078e0024 */
[----:B------:R-:W-:Y:S01]  /*0240*/  @P0 LOP3.LUT R67, R67, 0x20, RZ, 0xfc, !PT ;  /* 0x0000002043430812 */ /* 0x000fe200078efcff */
[----:B------:R0:W5:Y:S01]  /*0250*/  @P0 LDG.E.64 R34, desc[UR10][R32.64] ;  /* 0x0000000a20220981 */ /* 0x000162000c1e1b00 */
[----:B------:R-:W3:Y:S03]  /*0260*/  LDC.64 R48, c[0x0][0x3d8] ;  /* 0x0000f600ff307b82 */ /* 0x000ee60000000a00 */
[C---:B--2---:R-:W-:Y:S01]  /*0270*/  @P6 IMAD.WIDE.U32 R40, R67.reuse, 0x8, R40 ;  /* 0x0000000843286825 */ /* 0x044fe200078e0028 */
[----:B------:R2:W5:Y:S04]  /*0280*/  @P0 LDG.E.64 R2, desc[UR10][R36.64] ;  /* 0x0000000a24020981 */ /* 0x000568000c1e1b00 */
[----:B------:R-:W0:Y:S01]  /*0290*/  LDC.64 R50, c[0x0][0x3d0] ;  /* 0x0000f400ff327b82 */ /* 0x000e220000000a00 */
[C---:B----4-:R-:W-:Y:S01]  /*02a0*/  @P6 IMAD.WIDE.U32 R38, R67.reuse, 0x8, R38 ;  /* 0x0000000843266825 */ /* 0x050fe200078e0026 */
[----:B------:R-:W-:Y:S01]  /*02b0*/  @P6 IADD3 R67, PT, PT, R67, 0x20, RZ ;  /* 0x0000002043436810 */ /* 0x000fe20007ffe0ff */
[----:B------:R-:W5:Y:S04]  /*02c0*/  @P6 LDG.E.64 R16, desc[UR10][R40.64] ;  /* 0x0000000a28106981 */ /* 0x000f68000c1e1b00 */
[C---:B------:R-:W-:Y:S01]  /*02d0*/  @P5 IMAD.WIDE.U32 R42, R67.reuse, 0x8, R42 ;  /* 0x00000008432a5825 */ /* 0x040fe200078e002a */
[----:B------:R-:W4:Y:S01]  /*02e0*/  LDC.64 R52, c[0x0][0x3d8] ;  /* 0x0000f600ff347b82 */ /* 0x000f220000000a00 */
[----:B------:R-:W5:Y:S02]  /*02f0*/  @P6 LDG.E.64 R10, desc[UR10][R38.64] ;  /* 0x0000000a260a6981 */ /* 0x000f64000c1e1b00 */
[C---:B-1----:R-:W-:Y:S01]  /*0300*/  @P5 IMAD.WIDE.U32 R44, R67.reuse, 0x8, R44 ;  /* 0x00000008432c5825 */ /* 0x042fe200078e002c */
[----:B------:R-:W-:Y:S01]  /*0310*/  @P5 IADD3 R67, PT, PT, R67, 0x20, RZ ;  /* 0x0000002043435810 */ /* 0x000fe20007ffe0ff */
[----:B------:R-:W5:Y:S03]  /*0320*/  @P5 LDG.E.64 R22, desc[UR10][R42.64] ;  /* 0x0000000a2a165981 */ /* 0x000f66000c1e1b00 */
[----:B------:R-:W1:Y:S01]  /*0330*/  LDC.64 R54, c[0x0][0x3d0] ;  /* 0x0000f400ff367b82 */ /* 0x000e620000000a00 */
[----:B------:R-:W-:-:S07]  /*0340*/  @P4 IMAD.WIDE.U32 R46, R67, 0x8, R46 ;  /* 0x00000008432e4825 */ /* 0x000fce00078e002e */
[----:B------:R-:W2:Y:S01]  /*0350*/  LDC.64 R56, c[0x0][0x3d8] ;  /* 0x0000f600ff387b82 */ /* 0x000ea20000000a00 */
[C---:B---3--:R-:W-:Y:S01]  /*0360*/  @P4 IMAD.WIDE.U32 R48, R67.reuse, 0x8, R48 ;  /* 0x0000000843304825 */ /* 0x048fe200078e0030 */
[----:B------:R-:W-:Y:S01]  /*0370*/  @P4 IADD3 R67, PT, PT, R67, 0x20, RZ ;  /* 0x0000002043434810 */ /* 0x000fe20007ffe0ff */
[----:B------:R-:W5:Y:S04]  /*0380*/  @P5 LDG.E.64 R28, desc[UR10][R44.64] ;  /* 0x0000000a2c1c5981 */ /* 0x000f68000c1e1b00 */
[C---:B0-----:R-:W-:Y:S01]  /*0390*/  @P3 IMAD.WIDE.U32 R50, R67.reuse, 0x8, R50 ;  /* 0x0000000843323825 */ /* 0x041fe200078e0032 */
[----:B------:R-:W0:Y:S08]  /*03a0*/  LDC.64 R58, c[0x0][0x3d0] ;  /* 0x0000f400ff3a7b82 */ /* 0x000e300000000a00 */
[----:B------:R-:W3:Y:S01]  /*03b0*/  LDC.64 R60, c[0x0][0x3d8] ;  /* 0x0000f600ff3c7b82 */ /* 0x000ee20000000a00 */
[C---:B----4-:R-:W-:Y:S01]  /*03c0*/  @P3 IMAD.WIDE.U32 R52, R67.reuse, 0x8, R52 ;  /* 0x0000000843343825 */ /* 0x050fe200078e0034 */
[----:B------:R-:W-:Y:S01]  /*03d0*/  @P3 IADD3 R67, PT, PT, R67, 0x20, RZ ;  /* 0x0000002043433810 */ /* 0x000fe20007ffe0ff */
[----:B------:R-:W5:Y:S05]  /*03e0*/  @P4 LDG.E.64 R8, desc[UR10][R46.64] ;  /* 0x0000000a2e084981 */ /* 0x000f6a000c1e1b00 */
[----:B------:R-:W4:Y:S08]  /*03f0*/  LDC.64 R62, c[0x0][0x3d0] ;  /* 0x0000f400ff3e7b82 */ /* 0x000f300000000a00 */
[----:B------:R-:W4:Y:S01]  /*0400*/  LDC.64 R64, c[0x0][0x3d8] ;  /* 0x0000f600ff407b82 */ /* 0x000f220000000a00 */
[----:B------:R-:W-:Y:S01]  /*0410*/  ISETP.GE.U32.AND P6, PT, R252, 0x100, PT ;  /* 0x00000100fc00780c */ /* 0x000fe20003fc6070 */
[----:B-1----:R-:W-:-:S06]  /*0420*/  @P2 IMAD.WIDE.U32 R54, R67, 0x8, R54 ;  /* 0x0000000843362825 */ /* 0x002fcc00078e0036 */
[----:B------:R-:W1:Y:S01]  /*0430*/  S2UR UR4, SR_CTAID.X ;  /* 0x00000000000479c3 */ /* 0x000e620000002500 */
[C---:B--2---:R-:W-:Y:S01]  /*0440*/  @P2 IMAD.WIDE.U32 R56, R67.reuse, 0x8, R56 ;  /* 0x0000000843382825 */ /* 0x044fe200078e0038 */
[----:B------:R-:W-:Y:S01]  /*0450*/  @P2 IADD3 R67, PT, PT, R67, 0x20, RZ ;  /* 0x0000002043432810 */ /* 0x000fe20007ffe0ff */
[----:B------:R-:W-:Y:S01]  /*0460*/  BSSY B0, `(.L_x_4276) ;  /* 0x0000934000007945 */ /* 0x000fe20003800000 */
[----:B------:R-:W-:Y:S01]  /*0470*/  SHF.R.U32.HI R0, RZ, 0x5, R66 ;  /* 0x00000005ff007819 */ /* 0x000fe20000011642 */
[----:B------:R2:W5:Y:S02]  /*0480*/  @P4 LDG.E.64 R18, desc[UR10][R48.64] ;  /* 0x0000000a30124981 */ /* 0x000564000c1e1b00 */
[C---:B0-----:R-:W-:Y:S01]  /*0490*/  @P1 IMAD.WIDE.U32 R58, R67.reuse, 0x8, R58 ;  /* 0x00000008433a1825 */ /* 0x041fe200078e003a */
[----:B------:R-:W-:Y:S01]  /*04a0*/  CS2R R248, SRZ ;  /* 0x0000000000f87805 */ /* 0x000fe2000001ff00 */
[----:B------:R0:W5:Y:S02]  /*04b0*/  @P3 LDG.E.64 R24, desc[UR10][R50.64] ;  /* 0x0000000a32183981 */ /* 0x000164000c1e1b00 */
[C---:B---3--:R-:W-:Y:S01]  /*04c0*/  @P1 IMAD.WIDE.U32 R60, R67.reuse, 0x8, R60 ;  /* 0x00000008433c1825 */ /* 0x048fe200078e003c */
[----:B------:R-:W-:Y:S01]  /*04d0*/  @P1 IADD3 R67, PT, PT, R67, 0x20, RZ ;  /* 0x0000002043431810 */ /* 0x000fe20007ffe0ff */
[----:B------:R-:W5:Y:S04]  /*04e0*/  @P1 LDG.E.64 R14, desc[UR10][R58.64] ;  /* 0x0000000a3a0e1981 */ /* 0x000f68000c1e1b00 */
[C---:B----4-:R-:W-:Y:S01]  /*04f0*/  @P6 IMAD.WIDE.U32 R32, R67.reuse, 0x8, R62 ;  /* 0x0000000843206825 */ /* 0x050fe200078e003e */
[----:B------:R-:W5:Y:S03]  /*0500*/  @P1 LDG.E.64 R4, desc[UR10][R60.64] ;  /* 0x0000000a3c041981 */ /* 0x000f66000c1e1b00 */
[----:B------:R-:W-:Y:S01]  /*0510*/  @P6 IMAD.WIDE.U32 R36, R67, 0x8, R64 ;  /* 0x0000000843246825 */ /* 0x000fe200078e0040 */
[----:B------:R-:W5:Y:S04]  /*0520*/  @P6 LDG.E.64 R26, desc[UR10][R32.64] ;  /* 0x0000000a201a6981 */ /* 0x000f68000c1e1b00 */
[----:B------:R-:W5:Y:S01]  /*0530*/  @P6 LDG.E.64 R12, desc[UR10][R36.64] ;  /* 0x0000000a240c6981 */ /* 0x000f62000c1e1b00 */
[----:B-1----:R-:W-:Y:S01]  /*0540*/  USHF.L.U32 UR4, UR4, 0x2, URZ ;  /* 0x0000000204047899 */ /* 0x002fe200080006ff */
[----:B------:R-:W-:-:S02]  /*0550*/  CS2R R250, SRZ ;  /* 0x0000000000fa7805 */ /* 0x000fc4000001ff00 */
[----:B------:R-:W-:Y:S01]  /*0560*/  CS2R R244, SRZ ;  /* 0x0000000000f47805 */ /* 0x000fe2000001ff00 */
[----:B------:R1:W5:Y:S02]  /*0570*/  @P3 LDG.E.64 R6, desc[UR10][R52.64] ;  /* 0x0000000a34063981 */ /* 0x000364000c1e1b00 */
[----:B------:R-:W-:Y:S02]  /*0580*/  LOP3.LUT R70, R0, UR4, RZ, 0xfc, !PT ;  /* 0x0000000400467c12 */ /* 0x000fe4000f8efcff */
[----:B------:R3:W5:Y:S02]  /*0590*/  @P2 LDG.E.64 R20, desc[UR10][R54.64] ;  /* 0x0000000a36142981 */ /* 0x000764000c1e1b00 */
[----:B------:R-:W-:Y:S02]  /*05a0*/  ISETP.GE.AND P1, PT, R70, UR5, PT ;  /* 0x0000000546007c0c */ /* 0x000fe4000bf26270 */
[----:B------:R4:W5:Y:S01]  /*05b0*/  @P2 LDG.E.64 R30, desc[UR10][R56.64] ;  /* 0x0000000a381e2981 */ /* 0x000962000c1e1b00 */
[----:B------:R-:W-:-:S02]  /*05c0*/  CS2R R246, SRZ ;  /* 0x0000000000f67805 */ /* 0x000fc4000001ff00 */
[----:B------:R-:W-:Y:S02]  /*05d0*/  CS2R R240, SRZ ;  /* 0x0000000000f07805 */ /* 0x000fe4000001ff00 */
[----:B------:R-:W-:Y:S01]  /*05e0*/  CS2R R242, SRZ ;  /* 0x0000000000f27805 */ /* 0x000fe2000001ff00 */
[----:B------:R4:W-:Y:S01]  /*05f0*/  STL [R1], R70 ;  /* 0x0000004601007387 */ /* 0x0009e20000100800 */
        /* <DEDUP_REMOVED lines=44> */
[----:B--2---:R-:W-:Y:S02]  /*08c0*/  CS2R R48, SRZ ;  /* 0x0000000000307805 */ /* 0x004fe4000001ff00 */
[----:B0-----:R-:W-:-:S02]  /*08d0*/  CS2R R50, SRZ ;  /* 0x0000000000327805 */ /* 0x001fc4000001ff00 */
[----:B-1----:R-:W-:Y:S02]  /*08e0*/  CS2R R52, SRZ ;  /* 0x0000000000347805 */ /* 0x002fe4000001ff00 */
[----:B---3--:R-:W-:Y:S02]  /*08f0*/  CS2R R54, SRZ ;  /* 0x0000000000367805 */ /* 0x008fe4000001ff00 */
[----:B----4-:R-:W-:Y:S02]  /*0900*/  CS2R R56, SRZ ;  /* 0x0000000000387805 */ /* 0x010fe4000001ff00 */
        /* <DEDUP_REMOVED lines=10> */
[----:B-----5:R-:W-:Y:S01]  /*09b0*/  MOV R0, R34 ;  /* 0x0000002200007202 */ /* 0x020fe20000000f00 */
[----:B------:R-:W0:Y:S01]  /*09c0*/  LDCU.U8 UR4, c[0x0][0x410] ;  /* 0x00008200ff0477ac */ /* 0x000e220008000000 */
[--C-:B------:R-:W-:Y:S02]  /*09d0*/  SHF.R.U64 R33, R34, 0x10, R35.reuse ;  /* 0x0000001022217819 */ /* 0x100fe40000001223 */
[----:B------:R-:W-:Y:S02]  /*09e0*/  CS2R R248, SRZ ;  /* 0x0000000000f87805 */ /* 0x000fe4000001ff00 */
[----:B------:R-:W-:Y:S01]  /*09f0*/  MOV R36, R35 ;  /* 0x0000002300247202 */ /* 0x000fe20000000f00 */
[----:B------:R-:W-:Y:S01]  /*0a00*/  STL.S16 [R1+0x86], R0 ;  /* 0x0000860001007387 */ /* 0x000fe20000100600 */
[----:B------:R-:W-:Y:S02]  /*0a10*/  SHF.R.U32.HI R35, RZ, 0x10, R35 ;  /* 0x00000010ff237819 */ /* 0x000fe40000011623 */
[----:B------:R-:W-:-:S02]  /*0a20*/  CS2R R250, SRZ ;  /* 0x0000000000fa7805 */ /* 0x000fc4000001ff00 */
[----:B------:R-:W-:Y:S01]  /*0a30*/  MOV R32, R2 ;  /* 0x0000000200207202 */ /* 0x000fe20000000f00 */
[----:B------:R-:W-:Y:S01]  /*0a40*/  STL.S16 [R1+0x82], R33 ;  /* 0x0000822101007387 */ /* 0x000fe20000100600 */
        /* <DEDUP_REMOVED lines=8> */
[--C-:B------:R-:W-:Y:S01]  /*0ad0*/  SHF.R.U64 R38, R10, 0x10, R11.reuse ;  /* 0x000000100a267819 */ /* 0x100fe2000000120b */
[----:B0-----:R-:W-:Y:S01]  /*0ae0*/  UISETP.NE.AND UP0, UPT, UR4, URZ, UPT ;  /* 0x000000ff0400728c */ /* 0x001fe2000bf05270 */
[----:B------:R-:W-:Y:S01]  /*0af0*/  MOV R39, R11 ;  /* 0x0000000b00277202 */ /* 0x000fe20000000f00 */
[----:B------:R-:W-:Y:S01]  /*0b00*/  STL.S16 [R1+0x84], R32 ;  /* 0x0000842001007387 */ /* 0x000fe20000100600 */
[----:B------:R-:W-:Y:S02]  /*0b10*/  SHF.R.U32.HI R41, RZ, 0x10, R11 ;  /* 0x00000010ff297819 */ /* 0x000fe4000001160b */
[----:B------:R-:W-:Y:S02]  /*0b20*/  CS2R R240, SRZ ;  /* 0x0000000000f07805 */ /* 0x000fe4000001ff00 */
[----:B------:R-:W-:Y:S01]  /*0b30*/  MOV R10, R16 ;  /* 0x00000010000a7202 */ /* 0x000fe20000000f00 */
[----:B------:R-:W-:Y:S01]  /*0b40*/  STL.S16 [R1+0x80], R2 ;  /* 0x0000800201007387 */ /* 0x000fe20000100600 */
[----:B------:R-:W-:-:S02]  /*0b50*/  SHF.R.U64 R11, R16, 0x10, R17 ;  /* 0x00000010100b7819 */ /* 0x000fc40000001211 */
[----:B------:R-:W-:Y:S02]  /*0b60*/  CS2R R242, SRZ ;  /* 0x0000000000f27805 */ /* 0x000fe4000001ff00 */
        /* <DEDUP_REMOVED lines=97> */
[----:B------:R0:W-:Y:S01]  /*1180*/  STL.S16 [R1+0x4c], R48 ;  /* 0x00004c3001007387 */ /* 0x0001e20000100600 */
[----:B------:R-:W-:Y:S02]  /*1190*/  SHF.R.U32.HI R13, RZ, 0x10, R13 ;  /* 0x00000010ff0d7819 */ /* 0x000fe4000001160d */
[----:B------:R-:W-:Y:S02]  /*11a0*/  CS2R R188, SRZ ;  /* 0x0000000000bc7805 */ /* 0x000fe4000001ff00 */
[----:B------:R-:W-:Y:S01]  /*11b0*/  CS2R R190, SRZ ;  /* 0x0000000000be7805 */ /* 0x000fe2000001ff00 */
[----:B------:R-:W-:Y:S01]  /*11c0*/  STL.S16 [R1+0x48], R18 ;  /* 0x0000481201007387 */ /* 0x000fe20000100600 */
[----:B------:R-:W-:-:S02]  /*11d0*/  CS2R R184, SRZ ;  /* 0x0000000000b87805 */ /* 0x000fc4000001ff00 */
[----:B------:R-:W-:Y:S02]  /*11e0*/  CS2R R186, SRZ ;  /* 0x0000000000ba7805 */ /* 0x000fe4000001ff00 */
[----:B------:R-:W-:Y:S01]  /*11f0*/  CS2R R180, SRZ ;  /* 0x0000000000b47805 */ /* 0x000fe2000001ff00 */
[----:B------:R-:W-:Y:S01]  /*1200*/  STL.S16 [R1+0x46], R19 ;  /* 0x0000461301007387 */ /* 0x000fe20000100600 */
[----:B------:R-:W-:Y:S02]  /*1210*/  CS2R R182, SRZ ;  /* 0x0000000000b67805 */ /* 0x000fe4000001ff00 */
[----:B------:R-:W-:Y:S02]  /*1220*/  CS2R R172, SRZ ;  /* 0x0000000000ac7805 */ /* 0x000fe4000001ff00 */
[----:B------:R-:W-:Y:S01]  /*1230*/  CS2R R174, SRZ ;  /* 0x0000000000ae7805 */ /* 0x000fe2000001ff00 */
[----:B------:R-:W-:Y:S01]  /*1240*/  STL.S16 [R1+0x42], R50 ;  /* 0x0000423201007387 */ /* 0x000fe20000100600 */
[----:B------:R-:W-:-:S02]  /*1250*/  CS2R R168, SRZ ;  /* 0x0000000000a87805 */ /* 0x000fc4000001ff00 */
[----:B------:R-:W-:Y:S02]  /*1260*/  CS2R R170, SRZ ;  /* 0x0000000000aa7805 */ /* 0x000fe4000001ff00 */
[----:B------:R-:W-:Y:S01]  /*1270*/  CS2R R164, SRZ ;  /* 0x0000000000a47805 */ /* 0x000fe2000001ff00 */
[----:B------:R1:W-:Y:S01]  /*1280*/  STL.S16 [R1+0x3e], R51 ;  /* 0x00003e3301007387 */ /* 0x0003e20000100600 */
[----:B------:R-:W-:Y:S02]  /*1290*/  CS2R R166, SRZ ;  /* 0x0000000000a67805 */ /* 0x000fe4000001ff00 */
        /* <DEDUP_REMOVED lines=11> */
[----:B0-----:R-:W-:-:S02]  /*1350*/  CS2R R48, SRZ ;  /* 0x0000000000307805 */ /* 0x001fc4000001ff00 */
[----:B-1----:R-:W-:Y:S02]  /*1360*/  CS2R R50, SRZ ;  /* 0x0000000000327805 */ /* 0x002fe4000001ff00 */
[----:B------:R-:W-:Y:S01]  /*1370*/  CS2R R66, SRZ ;  /* 0x0000000000427805 */ /* 0x000fe2000001ff00 */
[----:B------:R-:W-:Y:S01]  /*1380*/  STL.S16 [R1+0x3c], R25 ;  /* 0x00003c1901007387 */ /* 0x000fe20000100600 */
[----:B------:R-:W-:Y:S02]  /*1390*/  CS2R R68, SRZ ;  /* 0x0000000000447805 */ /* 0x000fe4000001ff00 */
[----:B------:R-:W-:Y:S02]  /*13a0*/  PLOP3.LUT P1, PT, PT, PT, UP0, 0x80, 0x8 ;  /* 0x000000000008781c */ /* 0x000fe40003f2f008 */
[----:B------:R-:W-:Y:S01]  /*13b0*/  CS2R R70, SRZ ;  /* 0x0000000000467805 */ /* 0x000fe2000001ff00 */
[----:B------:R-:W-:Y:S01]  /*13c0*/  STL.S16 [R1+0x38], R7 ;  /* 0x0000380701007387 */ /* 0x000fe20000100600 */
[----:B------:R-:W-:-:S02]  /*13d0*/  CS2R R72, SRZ ;  /* 0x0000000000487805 */ /* 0x000fc4000001ff00 */
[----:B------:R-:W-:Y:S01]  /*13e0*/  CS2R R74, SRZ ;  /* 0x00000000004a7805 */ /* 0x000fe2000001ff00 */
[----:B------:R0:W-:Y:S04]  /*13f0*/  STL.S16 [R1+0x36], R53 ;  /* 0x0000363501007387 */ /* 0x0001e80000100600 */
[----:B------:R-:W-:Y:S04]  /*1400*/  STL.S16 [R1+0x32], R54 ;  /* 0x0000323601007387 */ /* 0x000fe80000100600 */
[----:B------:R1:W-:Y:S01]  /*1410*/  STL.S16 [R1+0x2e], R55 ;  /* 0x00002e3701007387 */ /* 0x0003e20000100600 */
[----:B0-----:R-:W-:-:S03]  /*1420*/  CS2R R52, SRZ ;  /* 0x0000000000347805 */ /* 0x001fc6000001ff00 */
[----:B------:R-:W-:Y:S04]  /*1430*/  STL.S16 [R1+0x2a], R57 ;  /* 0x00002a3901007387 */ /* 0x000fe80000100600 */
[----:B------:R-:W-:Y:S01]  /*1440*/  STL.S16 [R1+0x34], R20 ;  /* 0x0000341401007387 */ /* 0x000fe20000100600 */
[----:B-1----:R-:W-:-:S03]  /*1450*/  CS2R R54, SRZ ;  /* 0x0000000000367805 */ /* 0x002fc6000001ff00 */
[----:B------:R-:W-:Y:S04]  /*1460*/  STL.S16 [R1+0x30], R21 ;  /* 0x0000301501007387 */ /* 0x000fe80000100600 */
[----:B------:R0:W-:Y:S04]  /*1470*/  STL.S16 [R1+0x2c], R56 ;  /* 0x00002c3801007387 */ /* 0x0001e80000100600 */
[----:B------:R-:W-:Y:S04]  /*1480*/  STL.S16 [R1+0x28], R30 ;  /* 0x0000281e01007387 */ /* 0x000fe80000100600 */
[----:B------:R-:W-:Y:S01]  /*1490*/  STL.S16 [R1+0x26], R31 ;  /* 0x0000261f01007387 */ /* 0x000fe20000100600 */
[----:B0-----:R-:W-:-:S03]  /*14a0*/  CS2R R56, SRZ ;  /* 0x0000000000387805 */ /* 0x001fc6000001ff00 */
[----:B------:R-:W-:Y:S04]  /*14b0*/  STL.S16 [R1+0x22], R58 ;  /* 0x0000223a01007387 */ /* 0x000fe80000100600 */
[----:B------:R0:W-:Y:S04]  /*14c0*/  STL.S16 [R1+0x1e], R59 ;  /* 0x00001e3b01007387 */ /* 0x0001e80000100600 */
[----:B------:R-:W-:Y:S04]  /*14d0*/  STL.S16 [R1+0x1a], R60 ;  /* 0x00001a3c01007387 */ /* 0x000fe80000100600 */
[----:B------:R-:W-:Y:S01]  /*14e0*/  STL.S16 [R1+0x24], R14 ;  /* 0x0000240e01007387 */ /* 0x000fe20000100600 */
[----:B0-----:R-:W-:-:S03]  /*14f0*/  CS2R R58, SRZ ;  /* 0x00000000003a7805 */ /* 0x001fc6000001ff00 */
[----:B------:R-:W-:Y:S04]  /*1500*/  STL.S16 [R1+0x20], R4 ;  /* 0x0000200401007387 */ /* 0x000fe80000100600 */
[----:B------:R-:W-:Y:S04]  /*1510*/  STL.S16 [R1+0x1c], R15 ;  /* 0x00001c0f01007387 */ /* 0x000fe80000100600 */
[----:B------:R-:W-:Y:S04]  /*1520*/  STL.S16 [R1+0x18], R5 ;  /* 0x0000180501007387 */ /* 0x000fe80000100600 */
[----:B------:R0:W-:Y:S04]  /*1530*/  STL.S16 [R1+0x16], R61 ;  /* 0x0000163d01007387 */ /* 0x0001e80000100600 */
[----:B------:R-:W-:Y:S04]  /*1540*/  STL.S16 [R1+0x12], R62 ;  /* 0x0000123e01007387 */ /* 0x000fe80000100600 */
[----:B------:R1:W-:Y:S01]  /*1550*/  STL.S16 [R1+0xe], R63 ;  /* 0x00000e3f01007387 */ /* 0x0003e20000100600 */
[----:B0-----:R-:W-:-:S03]  /*1560*/  CS2R R60, SRZ ;  /* 0x00000000003c7805 */ /* 0x001fc6000001ff00 */
[----:B------:R0:W-:Y:S04]  /*1570*/  STL.S16 [R1+0xa], R64 ;  /* 0x00000a4001007387 */ /* 0x0001e80000100600 */
[----:B------:R2:W-:Y:S01]  /*1580*/  STL.S16 [R1+0x14], R26 ;  /* 0x0000141a01007387 */ /* 0x0005e20000100600 */
[----:B-1----:R-:W-:-:S03]  /*1590*/  CS2R R62, SRZ ;  /* 0x00000000003e7805 */ /* 0x002fc6000001ff00 */
[----:B------:R2:W-:Y:S01]  /*15a0*/  STL.S16 [R1+0x10], R12 ;  /* 0x0000100c01007387 */ /* 0x0005e20000100600 */
[----:B0-----:R-:W-:-:S03]  /*15b0*/  CS2R R64, SRZ ;  /* 0x0000000000407805 */ /* 0x001fc6000001ff00 */
[----:B------:R2:W-:Y:S04]  /*15c0*/  STL.S16 [R1+0xc], R27 ;  /* 0x00000c1b01007387 */ /* 0x0005e80000100600 */
[----:B------:R2:W-:Y:S02]  /*15d0*/  STL.S16 [R1+0x8], R13 ;  /* 0x0000080d01007387 */ /* 0x0005e40000100600 */
.L_x_4375:
[----:B------:R-:W3:Y:S01]  /*15e0*/  LDL R3, [R1] ;  /* 0x0000000001037983 */ /* 0x000ee20000100800 */
[----:B------:R-:W3:Y:S01]  /*15f0*/  LDC.64 R112, c[0x0][0x3c0] ;  /* 0x0000f000ff707b82 */ /* 0x000ee20000000a00 */
[----:B------:R-:W-:-:S05]  /*1600*/  MOV R114, UR24 ;  /* 0x0000001800727c02 */ /* 0x000fca0008000f00 */
[----:B------:R0:W-:Y:S01]  /*1610*/  STL [R1+0x4], R114 ;  /* 0x0000047201007387 */ /* 0x0001e20000100800 */
[C---:B------:R-:W-:Y:S02]  /*1620*/  ISETP.GE.U32.AND P2, PT, R252.reuse, 0x60, PT ;  /* 0x00000060fc00780c */ /* 0x040fe40003f46070 */
[----:B------:R-:W-:Y:S02]  /*1630*/  ISETP.GE.U32.AND P6, PT, R252, 0x80, PT ;  /* 0x00000080fc00780c */ /* 0x000fe40003fc6070 */
[----:B------:R-:W-:Y:S02]  /*1640*/  LOP3.LUT R2, R2, 0xfffffffe, RZ, 0xc0, !PT ;  /* 0xfffffffe02027812 */ /* 0x000fe400078ec0ff */
[----:B------:R-:W-:Y:S01]  /*1650*/  ISETP.GE.U32.AND P5, PT, R252, 0xa0, PT ;  /* 0x000000a0fc00780c */ /* 0x000fe20003fa6070 */
[----:B---3--:R-:W-:-:S05]  /*1660*/  IMAD.WIDE R112, R3, 0x4, R112 ;  /* 0x0000000403707825 */ /* 0x008fca00078e0270 */
[----:B-1----:R1:W3:Y:S02]  /*1670*/  LDG.E R147, desc[UR10][R112.64] ;  /* 0x0000000a70937981 */ /* 0x0022e4000c1e1900 */
[----:B-1----:R-:W1:Y:S01]  /*1680*/  LDC.64 R112, c[0x0][0x3c8] ;  /* 0x0000f200ff707b82 */ /* 0x002e620000000a00 */
[----:B------:R-:W-:Y:S01]  /*1690*/  @P2 LOP3.LUT R2, R2, 0x1, RZ, 0xfc, !PT ;  /* 0x0000000102022812 */ /* 0x000fe200078efcff */
[----:B-1----:R-:W-:-:S04]  /*16a0*/  IMAD.WIDE R112, R3, 0x4, R112 ;  /* 0x0000000403707825 */ /* 0x002fc800078e0270 */
[----:B------:R-:W-:Y:S01]  /*16b0*/  IMAD R3, R3, R114, RZ ;  /* 0x0000007203037224 */ /* 0x000fe200078e02ff */
[----:B------:R-:W-:Y:S01]  /*16c0*/  LOP3.LUT R2, R2, 0xfffffffd, RZ, 0xc0, !PT ;  /* 0xfffffffd02027812 */ /* 0x000fe200078ec0ff */
[----:B0-----:R-:W0:Y:S03]  /*16d0*/  S2R R114, SR_TID.X ;  /* 0x0000000000727919 */ /* 0x001e260000002100 */
[----:B------:R-:W-:Y:S01]  /*16e0*/  @P6 LOP3.LUT R2, R2, 0x2, RZ, 0xfc, !PT ;  /* 0x0000000202026812 */ /* 0x000fe200078efcff */
[----:B-----5:R1:W5:Y:S01]  /*16f0*/  LDG.E R5, desc[UR10][R112.64] ;  /* 0x0000000a70057981 */ /* 0x020362000c1e1900 */
[----:B------:R-:W-:Y:S01]  /*1700*/  ISETP.GE.U32.AND P3, PT, R252, 0xc0, PT ;  /* 0x000000c0fc00780c */ /* 0x000fe20003f66070 */
[----:B------:R-:W-:Y:S01]  /*1710*/  BSSY.RECONVERGENT B1, `(.L_x_4278) ;  /* 0x0000056000017945 */ /* 0x000fe20003800200 */
[----:B------:R-:W-:Y:S02]  /*1720*/  LOP3.LUT R2, R2, 0xfffffff7, RZ, 0xc0, !PT ;  /* 0xfffffff702027812 */ /* 0x000fe400078ec0ff */
[----:B------:R-:W-:-:S02]  /*1730*/  CS2R R176, SRZ ;  /* 0x0000000000b07805 */ /* 0x000fc4000001ff00 */
[----:B------:R-:W-:Y:S02]  /*1740*/  ISETP.GE.U32.AND P4, PT, R252, 0x40, PT ;  /* 0x00000040fc00780c */ /* 0x000fe40003f86070 */
[----:B------:R-:W-:Y:S02]  /*1750*/  @P5 LOP3.LUT R2, R2, 0x8, RZ, 0xfc, !PT ;  /* 0x0000000802025812 */ /* 0x000fe400078efcff */
[----:B------:R-:W-:Y:S02]  /*1760*/  ISETP.GE.U32.AND P2, PT, R252, 0xe0, PT ;  /* 0x000000e0fc00780c */ /* 0x000fe40003f46070 */
[----:B-1----:R-:W-:Y:S02]  /*1770*/  SHF.R.S32.HI R112, RZ, 0x1f, R3 ;  /* 0x0000001fff707819 */ /* 0x002fe40000011403 */
[----:B------:R-:W-:Y:S02]  /*1780*/  LOP3.LUT R2, R2, 0xfffffffb, RZ, 0xc0, !PT ;  /* 0xfffffffb02027812 */ /* 0x000fe400078ec0ff */
[----:B------:R-:W-:-:S02]  /*1790*/  LEA.HI R3, R112, R3, RZ, 0x2 ;  /* 0x0000000370037211 */ /* 0x000fc400078f10ff */
[----:B------:R-:W-:Y:S02]  /*17a0*/  @P3 LOP3.LUT R2, R2, 0x4, RZ, 0xfc, !PT ;  /* 0x0000000402023812 */ /* 0x000fe400078efcff */
[----:B0-----:R-:W-:-:S04]  /*17b0*/  LOP3.LUT R114, R114, 0x1f, RZ, 0xc0, !PT ;  /* 0x0000001f72727812 */ /* 0x001fc800078ec0ff */
[----:B------:R-:W-:-:S04]  /*17c0*/  LEA.HI.SX32 R3, R3, R114, 0x1e ;  /* 0x0000007203037211 */ /* 0x000fc800078ff2ff */
[----:B------:R-:W-:Y:S02]  /*17d0*/  MOV R178, R3 ;  /* 0x0000000300b27202 */ /* 0x000fe40000000f00 */
[----:B---3--:R-:W-:Y:S01]  /*17e0*/  FSEL R147, R147, RZ, !P1 ;  /* 0x000000ff93937208 */ /* 0x008fe20004800000 */
[----:B------:R-:W-:Y:S06]  /*17f0*/  @!P0 BRA `(.L_x_4279) ;  /* 0x00000004001c8947 */ /* 0x000fec0003800000 */
[----:B------:R-:W2:Y:S04]  /*1800*/  LDL.S16 R132, [R1+0x86] ;  /* 0x0000860001847983 */ /* 0x000ea80000100600 */
[----:B------:R-:W3:Y:S01]  /*1810*/  LDL.S16 R131, [R1+0x84] ;  /* 0x0000840001837983 */ /* 0x000ee20000100600 */
[----:B------:R-:W-:Y:S01]  /*1820*/  ISETP.NE.U32.AND P0, PT, RZ, UR12, PT ;  /* 0x0000000cff007c0c */ /* 0x000fe2000bf05070 */
[----:B------:R-:W0:Y:S02]  /*1830*/  LDC.64 R116, c[0x0][0x430] ;  /* 0x00010c00ff747b82 */ /* 0x000e240000000a00 */
[----:B------:R-:W4:Y:S01]  /*1840*/  LDL.S16 R28, [R1+0x80] ;  /* 0x00008000011c7983 */ /* 0x000f220000100600 */
[----:B------:R-:W-:-:S03]  /*1850*/  ISETP.NE.AND.EX P0, PT, RZ, UR13, PT, P0 ;  /* 0x0000000dff007c0c */ /* 0x000fc6000bf05300 */
[----:B------:R-:W4:Y:S02]  /*1860*/  LDL.S16 R127, [R1+0x7c] ;  /* 0x00007c00017f7983 */ /* 0x000f240000100600 */
[----:B------:R-:W1:Y:S02]  /*1870*/  LDC.64 R120, c[0x0][0x428] ;  /* 0x00010a00ff787b82 */ /* 0x000e640000000a00 */
[----:B------:R-:W4:Y:S06]  /*1880*/  LDL.S16 R128, [R1+0x7e] ;  /* 0x00007e0001807983 */ /* 0x000f2c0000100600 */
[----:B------:R-:W1:Y:S08]  /*1890*/  LDC.64 R112, c[0x0][0x3a8] ;  /* 0x0000ea00ff707b82 */ /* 0x000e700000000a00 */
[----:B------:R-:W1:Y:S01]  /*18a0*/  @P0 LDC.64 R176, c[0x0][0x438] ;  /* 0x00010e00ffb00b82 */ /* 0x000e620000000a00 */
[----:B0-----:R-:W-:-:S06]  /*18b0*/  IMAD.WIDE.U32 R116, R3, 0x10, R116 ;  /* 0x0000001003747825 */ /* 0x001fcc00078e0074 */
[----:B------:R-:W4:Y:S01]  /*18c0*/  LDG.E.128 R116, desc[UR10][R116.64] ;  /* 0x0000000a74747981 */ /* 0x000f22000c1e1d00 */
[----:B-1----:R-:W-:-:S06]  /*18d0*/  IMAD.WIDE.U32 R120, R3, 0x10, R120 ;  /* 0x0000001003787825 */ /* 0x002fcc00078e0078 */
[----:B------:R-:W4:Y:S01]  /*18e0*/  LDG.E.128 R120, desc[UR10][R120.64] ;  /* 0x0000000a78787981 */ /* 0x000f22000c1e1d00 */
[----:B------:R-:W-:-:S06]  /*18f0*/  IMAD.WIDE.U32 R112, R3, 0x10, R112 ;  /* 0x0000001003707825 */ /* 0x000fcc00078e0070 */
[----:B------:R-:W4:Y:S01]  /*1900*/  LDG.E.128 R112, desc[UR10][R112.64] ;  /* 0x0000000a70707981 */ /* 0x000f22000c1e1d00 */
[----:B------:R-:W-:-:S05]  /*1910*/  @P0 IMAD.WIDE.U32 R176, R3, 0x10, R176 ;  /* 0x0000001003b00825 */ /* 0x000fca00078e00b0 */
[----:B------:R0:W5:Y:S04]  /*1920*/  @P0 LDG.E.128 R76, desc[UR10][R176.64] ;  /* 0x0000000ab04c0981 */ /* 0x000168000c1e1d00 */
[----:B------:R-:W4:Y:S01]  /*1930*/  LDL.S16 R176, [R1+0x82] ;  /* 0x0000820001b07983 */ /* 0x000f220000100600 */
[----:B--2---:R-:W-:-:S03]  /*1940*/  HADD2.F32 R27, -RZ, R132.H0_H0 ;  /* 0x20000084ff1b7230 */ /* 0x004fc60000004100 */
[----:B------:R-:W2:Y:S01]  /*1950*/  LDL.S16 R132, [R1+0x78] ;  /* 0x0000780001847983 */ /* 0x000ea20000100600 */
[----:B---3--:R-:W-:-:S03]  /*1960*/  HADD2.F32 R10, -RZ, R131.H0_H0 ;  /* 0x20000083ff0a7230 */ /* 0x008fc60000004100 */
[----:B------:R-:W3:Y:S01]  /*1970*/  LDL.S16 R131, [R1+0x7a] ;  /* 0x00007a0001837983 */ /* 0x000ee20000100600 */
[----:B----4-:R-:W-:Y:S02]  /*1980*/  HADD2.F32 R127, -RZ, R127.H0_H0 ;  /* 0x2000007fff7f7230 */ /* 0x010fe40000004100 */
[----:B------:R-:W-:-:S04]  /*1990*/  FMUL.FTZ R10, R116, R10 ;  /* 0x0000000a740a7220 */ /* 0x000fc80000410000 */
[----:B------:R-:W-:Y:S01]  /*19a0*/  FFMA.FTZ R10, R120, R27, R10 ;  /* 0x0000001b780a7223 */ /* 0x000fe2000001000a */
[----:B------:R-:W-:-:S05]  /*19b0*/  HADD2.F32 R27, -RZ, R28.H0_H0 ;  /* 0x2000001cff1b7230 */ /* 0x000fca0000004100 */
[----:B------:R-:W-:Y:S01]  /*19c0*/  FMUL.FTZ R27, R117, R27 ;  /* 0x0000001b751b7220 */ /* 0x000fe20000410000 */
[C---:B------:R-:W-:Y:S01]  /*19d0*/  FADD.FTZ R0, -R147.reuse, R112 ;  /* 0x0000007093007221 */ /* 0x040fe20000010100 */
[----:B------:R-:W-:Y:S01]  /*19e0*/  FADD.FTZ R28, -R147, R113 ;  /* 0x00000071931c7221 */ /* 0x000fe20000010100 */
[----:B------:R-:W-:Y:S02]  /*19f0*/  FMUL.FTZ R127, R118, R127 ;  /* 0x0000007f767f7220 */ /* 0x000fe40000410000 */
[C---:B-----5:R-:W-:Y:S01]  /*1a00*/  FMUL.FTZ R0, R5.reuse, R0 ;  /* 0x0000000005007220 */ /* 0x060fe20000410000 */
[----:B------:R-:W-:Y:S01]  /*1a10*/  FMUL.FTZ R28, R5, R28 ;  /* 0x0000001c051c7220 */ /* 0x000fe20000410000 */
[----:B------:R-:W-:Y:S02]  /*1a20*/  FADD.FTZ R114, -R147, R114 ;  /* 0x0000007293727221 */ /* 0x000fe40000010100 */
[----:B0-----:R-:W-:Y:S01]  /*1a30*/  FFMA.FTZ R177, R0, R10, RZ ;  /* 0x0000000a00b17223 */ /* 0x001fe200000100ff */
[----:B------:R-:W-:-:S02]  /*1a40*/  HADD2.F32 R112, -RZ, R176.H0_H0 ;  /* 0x200000b0ff707230 */ /* 0x000fc40000004100 */
[----:B------:R-:W-:-:S03]  /*1a50*/  FADD.FTZ R176, RZ, R10 ;  /* 0x0000000affb07221 */ /* 0x000fc60000010000 */
[----:B------:R-:W-:Y:S01]  /*1a60*/  FFMA.FTZ R27, R121, R112, R27 ;  /* 0x00000070791b7223 */ /* 0x000fe2000001001b */
[----:B------:R-:W-:Y:S02]  /*1a70*/  HADD2.F32 R112, -RZ, R128.H0_H0 ;  /* 0x20000080ff707230 */ /* 0x000fe40000004100 */
[----:B------:R-:W-:Y:S01]  /*1a80*/  FMUL.FTZ R128, R5, R114 ;  /* 0x0000007205807220 */ /* 0x000fe20000410000 */
[----:B------:R-:W-:Y:S01]  /*1a90*/  FADD.FTZ R115, -R147, R115 ;  /* 0x0000007393737221 */ /* 0x000fe20000010100 */
[----:B------:R-:W-:Y:S01]  /*1aa0*/  FADD.FTZ R176, R176, R27 ;  /* 0x0000001bb0b07221 */ /* 0x000fe20000010000 */
[----:B------:R-:W-:Y:S01]  /*1ab0*/  FFMA.FTZ R127, R122, R112, R127 ;  /* 0x000000707a7f7223 */ /* 0x000fe2000001007f */
[----:B------:R-:W-:-:S03]  /*1ac0*/  FFMA.FTZ R177, R28, R27, R177 ;  /* 0x0000001b1cb17223 */ /* 0x000fc600000100b1 */
[----:B------:R-:W-:Y:S01]  /*1ad0*/  FADD.FTZ R176, R176, R127 ;  /* 0x0000007fb0b07221 */ /* 0x000fe20000010000 */
[----:B------:R-:W-:Y:S01]  /*1ae0*/  FFMA.FTZ R177, R128, R127, R177 ;  /* 0x0000007f80b17223 */ /* 0x000fe200000100b1 */
[----:B------:R-:W-:Y:S01]  /*1af0*/  FADD.FTZ R216, R216, R120 ;  /* 0x00000078d8d87221 */ /* 0x000fe20000010000 */
[-C--:B------:R-:W-:Y:S01]  /*1b00*/  FFMA.FTZ R248, R120, R0.reuse, R248 ;  /* 0x0000000078f87223 */ /* 0x080fe200000100f8 */
        /* <DEDUP_REMOVED lines=11> */
[----:B------:R-:W-:Y:S01]  /*1bc0*/  FADD.FTZ R151, R151, R119 ;  /* 0x0000007797977221 */ /* 0x000fe20000010000 */
[----:B------:R-:W-:Y:S01]  /*1bd0*/  IADD3 R178, PT, PT, R3, 0x20, RZ ;  /* 0x0000002003b27810 */ /* 0x000fe20007ffe0ff */
[----:B--2---:R-:W-:-:S02]  /*1be0*/  HADD2.F32 R132, -RZ, R132.H0_H0 ;  /* 0x20000084ff847230 */ /* 0x004fc40000004100 */
[----:B---3--:R-:W-:-:S03]  /*1bf0*/  HADD2.F32 R112, -RZ, R131.H0_H0 ;  /* 0x20000083ff707230 */ /* 0x008fc60000004100 */
[----:B------:R-:W-:Y:S01]  /*1c00*/  FMUL.FTZ R132, R119, R132 ;  /* 0x0000008477847220 */ /* 0x000fe20000410000 */
[----:B------:R-:W-:-:S03]  /*1c10*/  FMUL.FTZ R131, R5, R115 ;  /* 0x0000007305837220 */ /* 0x000fc60000410000 */
[C---:B------:R-:W-:Y:S01]  /*1c20*/  FFMA.FTZ R132, R123.reuse, R112, R132 ;  /* 0x000000707b847223 */ /* 0x040fe20000010084 */
[-C--:B------:R-:W-:Y:S01]  /*1c30*/  FFMA.FTZ R251, R123, R131.reuse, R251 ;  /* 0x000000837bfb7223 */ /* 0x080fe200000100fb */
[----:B------:R-:W-:Y:S02]  /*1c40*/  FFMA.FTZ R187, R119, R131, R187 ;  /* 0x0000008377bb7223 */ /* 0x000fe400000100bb */
[----:B------:R-:W-:Y:S01]  /*1c50*/  FADD.FTZ R176, R176, R132 ;  /* 0x00000084b0b07221 */ /* 0x000fe20000010000 */
[----:B------:R-:W-:-:S07]  /*1c60*/  FFMA.FTZ R177, R131, R132, R177 ;  /* 0x0000008483b17223 */ /* 0x000fce00000100b1 */
.L_x_4279:
[----:B------:R-:W-:Y:S05]  /*1c70*/  BSYNC.RECONVERGENT B1 ;  /* 0x0000000000017941 */ /* 0x000fea0003800200 */
.L_x_4278:
[----:B------:R-:W-:Y:S04]  /*1c80*/  BSSY.RECONVERGENT B1, `(.L_x_4280) ;  /* 0x000004b000017945 */ /* 0x000fe80003800200 */
[----:B------:R-:W-:Y:S05]  /*1c90*/  @!P4 BRA `(.L_x_4281) ;  /* 0x000000040024c947 */ /* 0x000fea0003800000 */
[----:B------:R-:W0:Y:S01]  /*1ca0*/  LDC.64 R112, c[0x0][0x3a8] ;  /* 0x0000ea00ff707b82 */ /* 0x000e220000000a00 */
[----:B------:R1:W-:Y:S04]  /*1cb0*/  STL.64 [R1+0x88], R2 ;  /* 0x0000880201007387 */ /* 0x0003e80000100a00 */
[----:B------:R-:W3:Y:S03]  /*1cc0*/  LDL.S16 R125, [R1+0x76] ;  /* 0x00007600017d7983 */ /* 0x000ee60000100600 */
[----:B------:R-:W4:Y:S01]  /*1cd0*/  LDC.64 R116, c[0x0][0x430] ;  /* 0x00010c00ff747b82 */ /* 0x000f220000000a00 */
[----:B------:R-:W2:Y:S01]  /*1ce0*/  LDL.S16 R126, [R1+0x74] ;  /* 0x00007400017e7983 */ /* 0x000ea20000100600 */
[----:B------:R-:W-:-:S03]  /*1cf0*/  ISETP.NE.U32.AND P0, PT, RZ, UR12, PT ;  /* 0x0000000cff007c0c */ /* 0x000fc6000bf05070 */
[----:B------:R-:W2:Y:S03]  /*1d00*/  LDL.S16 R134, [R1+0x70] ;  /* 0x0000700001867983 */ /* 0x000ea60000100600 */
[----:B------:R-:W1:Y:S01]  /*1d10*/  LDC.64 R120, c[0x0][0x428] ;  /* 0x00010a00ff787b82 */ /* 0x000e620000000a00 */
[----:B0-----:R-:W-:-:S06]  /*1d20*/  IMAD.WIDE.U32 R112, R178, 0x10, R112 ;  /* 0x00000010b2707825 */ /* 0x001fcc00078e0070 */
[----:B------:R-:W2:Y:S01]  /*1d30*/  LDG.E.128 R112, desc[UR10][R112.64] ;  /* 0x0000000a70707981 */ /* 0x000ea2000c1e1d00 */
[----:B----4-:R-:W-:-:S06]  /*1d40*/  IMAD.WIDE.U32 R116, R178, 0x10, R116 ;  /* 0x00000010b2747825 */ /* 0x010fcc00078e0074 */
[----:B------:R-:W4:Y:S01]  /*1d50*/  LDG.E.128 R116, desc[UR10][R116.64] ;  /* 0x0000000a74747981 */ /* 0x000f22000c1e1d00 */
[----:B------:R-:W-:-:S13]  /*1d60*/  ISETP.NE.AND.EX P0, PT, RZ, UR13, PT, P0 ;  /* 0x0000000dff007c0c */ /* 0x000fda000bf05300 */
[----:B-1----:R-:W0:Y:S01]  /*1d70*/  @P0 LDC.64 R2, c[0x0][0x438] ;  /* 0x00010e00ff020b82 */ /* 0x002e220000000a00 */
[----:B------:R-:W-:-:S06]  /*1d80*/  IMAD.WIDE.U32 R120, R178, 0x10, R120 ;  /* 0x00000010b2787825 */ /* 0x000fcc00078e0078 */
[----:B------:R-:W4:Y:S01]  /*1d90*/  LDG.E.128 R120, desc[UR10][R120.64] ;  /* 0x0000000a78787981 */ /* 0x000f22000c1e1d00 */
[----:B0-----:R-:W-:-:S05]  /*1da0*/  @P0 IMAD.WIDE.U32 R2, R178, 0x10, R2 ;  /* 0x00000010b2020825 */ /* 0x001fca00078e0002 */
[----:B------:R0:W5:Y:S04]  /*1db0*/  @P0 LDG.E.128 R44, desc[UR10][R2.64] ;  /* 0x0000000a022c0981 */ /* 0x000168000c1e1d00 */
[----:B------:R0:W5:Y:S04]  /*1dc0*/  LDL.LU.64 R2, [R1+0x88] ;  /* 0x0000880001027983 */ /* 0x0001680000300a00 */
[----:B------:R-:W4:Y:S01]  /*1dd0*/  LDL.S16 R133, [R1+0x72] ;  /* 0x0000720001857983 */ /* 0x000f220000100600 */
[----:B---3--:R-:W-:-:S03]  /*1de0*/  HADD2.F32 R25, -RZ, R125.H0_H0 ;  /* 0x2000007dff197230 */ /* 0x008fc60000004100 */
[----:B------:R-:W3:Y:S01]  /*1df0*/  LDL.S16 R125, [R1+0x6c] ;  /* 0x00006c00017d7983 */ /* 0x000ee20000100600 */
[----:B--2---:R-:W-:-:S03]  /*1e00*/  HADD2.F32 R179, -RZ, R126.H0_H0 ;  /* 0x2000007effb37230 */ /* 0x004fc60000004100 */
[----:B------:R-:W2:Y:S01]  /*1e10*/  LDL.S16 R126, [R1+0x6e] ;  /* 0x00006e00017e7983 */ /* 0x000ea20000100600 */
[----:B------:R-:W-:-:S04]  /*1e20*/  FADD.FTZ R9, -R147, R112 ;  /* 0x0000007093097221 */ /* 0x000fc80000010100 */
[----:B-----5:R-:W-:Y:S01]  /*1e30*/  FMUL.FTZ R9, R5, R9 ;  /* 0x0000000905097220 */ /* 0x020fe20000410000 */
[----:B----4-:R-:W-:Y:S01]  /*1e40*/  FMUL.FTZ R179, R116, R179 ;  /* 0x000000b374b37220 */ /* 0x010fe20000410000 */
[----:B------:R-:W-:Y:S02]  /*1e50*/  FADD.FTZ R48, R48, R116 ;  /* 0x0000007430307221 */ /* 0x000fe40000010000 */
[----:B------:R-:W-:Y:S02]  /*1e60*/  FFMA.FTZ R180, R116, R9, R180 ;  /* 0x0000000974b47223 */ /* 0x000fe400000100b4 */
[----:B------:R-:W4:Y:S01]  /*1e70*/  LDL.S16 R116, [R1+0x68] ;  /* 0x0000680001747983 */ /* 0x000f220000100600 */
[----:B------:R-:W-:-:S03]  /*1e80*/  FADD.FTZ R26, -R147, R113 ;  /* 0x00000071931a7221 */ /* 0x000fc60000010100 */
[----:B------:R-:W4:Y:S01]  /*1e90*/  LDL.S16 R113, [R1+0x6a] ;  /* 0x00006a0001717983 */ /* 0x000f220000100600 */
[----:B------:R-:W-:Y:S01]  /*1ea0*/  FFMA.FTZ R179, R120, R25, R179 ;  /* 0x0000001978b37223 */ /* 0x000fe200000100b3 */
[----:B------:R-:W-:-:S05]  /*1eb0*/  HADD2.F32 R25, -RZ, R134.H0_H0 ;  /* 0x20000086ff197230 */ /* 0x000fca0000004100 */
[----:B------:R-:W-:Y:S01]  /*1ec0*/  FMUL.FTZ R25, R117, R25 ;  /* 0x0000001975197220 */ /* 0x000fe20000410000 */
[----:B------:R-:W-:Y:S01]  /*1ed0*/  FMUL.FTZ R26, R5, R26 ;  /* 0x0000001a051a7220 */ /* 0x000fe20000410000 */
[----:B------:R-:W-:Y:S01]  /*1ee0*/  FADD.FTZ R114, -R147, R114 ;  /* 0x0000007293727221 */ /* 0x000fe20000010100 */
[----:B------:R-:W-:Y:S01]  /*1ef0*/  FADD.FTZ R176, R176, R179 ;  /* 0x000000b3b0b07221 */ /* 0x000fe20000010000 */
[----:B------:R-:W-:Y:S01]  /*1f00*/  FFMA.FTZ R177, R9, R179, R177 ;  /* 0x000000b309b17223 */ /* 0x000fe200000100b1 */
[----:B------:R-:W-:Y:S01]  /*1f10*/  FADD.FTZ R115, -R147, R115 ;  /* 0x0000007393737221 */ /* 0x000fe20000010100 */
[----:B------:R-:W-:Y:S01]  /*1f20*/  FADD.FTZ R212, R212, R120 ;  /* 0x00000078d4d47221 */ /* 0x000fe20000010000 */
[----:B------:R-:W-:Y:S01]  /*1f30*/  FFMA.FTZ R244, R120, R9, R244 ;  /* 0x0000000978f47223 */ /* 0x000fe200000100f4 */
[----:B------:R-:W-:Y:S01]  /*1f40*/  FADD.FTZ R213, R213, R121 ;  /* 0x00000079d5d57221 */ /* 0x000fe20000010000 */
[----:B------:R-:W-:Y:S01]  /*1f50*/  FFMA.FTZ R245, R121, R26, R245 ;  /* 0x0000001a79f57223 */ /* 0x000fe200000100f5 */
[----:B------:R-:W-:-:S05]  /*1f60*/  HADD2.F32 R112, -RZ, R133.H0_H0 ;  /* 0x20000085ff707230 */ /* 0x000fca0000004100 */
[----:B------:R-:W-:-:S04]  /*1f70*/  FFMA.FTZ R25, R121, R112, R25 ;  /* 0x0000007079197223 */ /* 0x000fc80000010019 */
[----:B------:R-:W-:Y:S01]  /*1f80*/  FADD.FTZ R176, R176, R25 ;  /* 0x00000019b0b07221 */ /* 0x000fe20000010000 */
[----:B------:R-:W-:Y:S01]  /*1f90*/  FFMA.FTZ R177, R26, R25, R177 ;  /* 0x000000191ab17223 */ /* 0x000fe200000100b1 */
[----:B------:R-:W-:Y:S01]  /*1fa0*/  FMUL.FTZ R133, R5, R115 ;  /* 0x0000007305857220 */ /* 0x000fe20000410000 */
[----:B------:R-:W-:Y:S01]  /*1fb0*/  FADD.FTZ R49, R49, R117 ;  /* 0x0000007531317221 */ /* 0x000fe20000010000 */
[----:B------:R-:W-:Y:S01]  /*1fc0*/  FFMA.FTZ R181, R117, R26, R181 ;  /* 0x0000001a75b57223 */ /* 0x000fe200000100b5 */
[----:B------:R-:W-:Y:S01]  /*1fd0*/  FADD.FTZ R214, R214, R122 ;  /* 0x0000007ad6d67221 */ /* 0x000fe20000010000 */
[----:B------:R-:W-:Y:S01]  /*1fe0*/  FADD.FTZ R50, R50, R118 ;  /* 0x0000007632327221 */ /* 0x000fe20000010000 */
[----:B------:R-:W-:Y:S01]  /*1ff0*/  FADD.FTZ R215, R215, R123 ;  /* 0x0000007bd7d77221 */ /* 0x000fe20000010000 */
[-C--:B------:R-:W-:Y:S01]  /*2000*/  FFMA.FTZ R247, R123, R133.reuse, R247 ;  /* 0x000000857bf77223 */ /* 0x080fe200000100f7 */
[----:B------:R-:W-:Y:S01]  /*2010*/  FADD.FTZ R51, R51, R119 ;  /* 0x0000007733337221 */ /* 0x000fe20000010000 */
[----:B------:R-:W-:Y:S01]  /*2020*/  FFMA.FTZ R183, R119, R133, R183 ;  /* 0x0000008577b77223 */ /* 0x000fe200000100b7 */
[----:B------:R-:W-:Y:S01]  /*2030*/  IADD3 R178, PT, PT, R178, 0x20, RZ ;  /* 0x00000020b2b27810 */ /* 0x000fe20007ffe0ff */
[----:B---3--:R-:W-:-:S02]  /*2040*/  HADD2.F32 R125, -RZ, R125.H0_H0 ;  /* 0x2000007dff7d7230 */ /* 0x008fc40000004100 */
[----:B--2---:R-:W-:-:S03]  /*2050*/  HADD2.F32 R112, -RZ, R126.H0_H0 ;  /* 0x2000007eff707230 */ /* 0x004fc60000004100 */
[----:B------:R-:W-:Y:S01]  /*2060*/  FMUL.FTZ R125, R118, R125 ;  /* 0x0000007d767d7220 */ /* 0x000fe20000410000 */
[----:B------:R-:W-:-:S03]  /*2070*/  FMUL.FTZ R126, R5, R114 ;  /* 0x00000072057e7220 */ /* 0x000fc60000410000 */
[----:B------:R-:W-:-:S04]  /*2080*/  FFMA.FTZ R125, R122, R112, R125 ;  /* 0x000000707a7d7223 */ /* 0x000fc8000001007d */
[----:B------:R-:W-:Y:S01]  /*2090*/  FADD.FTZ R176, R176, R125 ;  /* 0x0000007db0b07221 */ /* 0x000fe20000010000 */
[----:B------:R-:W-:Y:S01]  /*20a0*/  FFMA.FTZ R177, R126, R125, R177 ;  /* 0x0000007d7eb17223 */ /* 0x000fe200000100b1 */
[-C--:B------:R-:W-:Y:S01]  /*20b0*/  FFMA.FTZ R246, R122, R126.reuse, R246 ;  /* 0x0000007e7af67223 */ /* 0x080fe200000100f6 */
[----:B------:R-:W-:Y:S01]  /*20c0*/  FFMA.FTZ R182, R118, R126, R182 ;  /* 0x0000007e76b67223 */ /* 0x000fe200000100b6 */
[----:B----4-:R-:W-:Y:S02]  /*20d0*/  HADD2.F32 R134, -RZ, R116.H0_H0 ;  /* 0x20000074ff867230 */ /* 0x010fe40000004100 */
[----:B------:R-:W-:-:S03]  /*20e0*/  HADD2.F32 R112, -RZ, R113.H0_H0 ;  /* 0x20000071ff707230 */ /* 0x000fc60000004100 */
[----:B------:R-:W-:-:S04]  /*20f0*/  FMUL.FTZ R134, R119, R134 ;  /* 0x0000008677867220 */ /* 0x000fc80000410000 */
[----:B------:R-:W-:-:S04]  /*2100*/  FFMA.FTZ R134, R123, R112, R134 ;  /* 0x000000707b867223 */ /* 0x000fc80000010086 */
[----:B------:R-:W-:Y:S01]  /*2110*/  FADD.FTZ R176, R176, R134 ;  /* 0x00000086b0b07221 */ /* 0x000fe20000010000 */
[----:B0-----:R-:W-:-:S07]  /*2120*/  FFMA.FTZ R177, R133, R134, R177 ;  /* 0x0000008685b17223 */ /* 0x001fce00000100b1 */
.L_x_4281:
[----:B------:R-:W-:Y:S05]  /*2130*/  BSYNC.RECONVERGENT B1 ;  /* 0x0000000000017941 */ /* 0x000fea0003800200 */
.L_x_4280:
[----:B------:R-:W-:Y:S01]  /*2140*/  LOP3.LUT P0, RZ, R2, 0x1, RZ, 0xc0, !PT ;  /* 0x0000000102ff7812 */ /* 0x000fe2000780c0ff */
[----:B------:R-:W-:-:S12]  /*2150*/  BSSY.RECONVERGENT B1, `(.L_x_4282) ;  /* 0x000004b000017945 */ /* 0x000fd80003800200 */
[----:B------:R-:W-:Y:S05]  /*2160*/  @!P0 BRA `(.L_x_4283) ;  /* 0x0000000400248947 */ /* 0x000fea0003800000 */
[----:B------:R-:W0:Y:S01]  /*2170*/  LDC.64 R112, c[0x0][0x3a8] ;  /* 0x0000ea00ff707b82 */ /* 0x000e220000000a00 */
[----:B------:R1:W-:Y:S04]  /*2180*/  STL.64 [R1+0x88], R2 ;  /* 0x0000880201007387 */ /* 0x0003e80000100a00 */
[----:B------:R-:W3:Y:S03]  /*2190*/  LDL.S16 R124, [R1+0x64] ;  /* 0x00006400017c7983 */ /* 0x000ee60000100600 */
[----:B------:R-:W4:Y:S01]  /*21a0*/  LDC.64 R116, c[0x0][0x430] ;  /* 0x00010c00ff747b82 */ /* 0x000f220000000a00 */
[----:B------:R-:W-:Y:S01]  /*21b0*/  ISETP.NE.U32.AND P0, PT, RZ, UR12, PT ;  /* 0x0000000cff007c0c */ /* 0x000fe2000bf05070 */
[----:B------:R-:W2:Y:S04]  /*21c0*/  LDL.S16 R135, [R1+0x66] ;  /* 0x0000660001877983 */ /* 0x000ea80000100600 */
[----:B------:R-:W2:Y:S02]  /*21d0*/  LDL.S16 R136, [R1+0x60] ;  /* 0x0000600001887983 */ /* 0x000ea40000100600 */
[----:B------:R-:W1:Y:S01]  /*21e0*/  LDC.64 R120, c[0x0][0x428] ;  /* 0x00010a00ff787b82 */ /* 0x000e620000000a00 */
[----:B0-----:R-:W-:-:S06]  /*21f0*/  IMAD.WIDE.U32 R112, R178, 0x10, R112 ;  /* 0x00000010b2707825 */ /* 0x001fcc00078e0070 */
[----:B------:R-:W2:Y:S01]  /*2200*/  LDG.E.128 R112, desc[UR10][R112.64] ;  /* 0x0000000a70707981 */ /* 0x000ea2000c1e1d00 */
[----:B----4-:R-:W-:-:S06]  /*2210*/  IMAD.WIDE.U32 R116, R178, 0x10, R116 ;  /* 0x00000010b2747825 */ /* 0x010fcc00078e0074 */
[----:B------:R-:W4:Y:S01]  /*2220*/  LDG.E.128 R116, desc[UR10][R116.64] ;  /* 0x0000000a74747981 */ /* 0x000f22000c1e1d00 */
[----:B------:R-:W-:Y:S01]  /*2230*/  ISETP.NE.AND.EX P0, PT, RZ, UR13, PT, P0 ;  /* 0x0000000dff007c0c */ /* 0x000fe2000bf05300 */
[----:B-1----:R-:W-:-:S06]  /*2240*/  IMAD.WIDE.U32 R120, R178, 0x10, R120 ;  /* 0x00000010b2787825 */ /* 0x002fcc00078e0078 */
[----:B------:R-:W4:Y:S06]  /*2250*/  LDG.E.128 R120, desc[UR10][R120.64] ;  /* 0x0000000a78787981 */ /* 0x000f2c000c1e1d00 */
[----:B------:R-:W0:Y:S02]  /*2260*/  @P0 LDC.64 R2, c[0x0][0x438] ;  /* 0x00010e00ff020b82 */ /* 0x000e240000000a00 */
[----:B0-----:R-:W-:-:S05]  /*2270*/  @P0 IMAD.WIDE.U32 R2, R178, 0x10, R2 ;  /* 0x00000010b2020825 */ /* 0x001fca00078e0002 */
[----:B------:R0:W5:Y:S04]  /*2280*/  @P0 LDG.E.128 R80, desc[UR10][R2.64] ;  /* 0x0000000a02500981 */ /* 0x000168000c1e1d00 */
[----:B------:R0:W5:Y:S04]  /*2290*/  LDL.LU.64 R2, [R1+0x88] ;  /* 0x0000880001027983 */ /* 0x0001680000300a00 */
[----:B------:R-:W4:Y:S01]  /*22a0*/  LDL.S16 R43, [R1+0x62] ;  /* 0x00006200012b7983 */ /* 0x000f220000100600 */
[----:B---3--:R-:W-:-:S03]  /*22b0*/  HADD2.F32 R7, -RZ, R124.H0_H0 ;  /* 0x2000007cff077230 */ /* 0x008fc60000004100 */
[----:B------:R-:W3:Y:S01]  /*22c0*/  LDL.S16 R124, [R1+0x5c] ;  /* 0x00005c00017c7983 */ /* 0x000ee20000100600 */
[----:B--2---:R-:W-:-:S03]  /*22d0*/  FADD.FTZ R8, -R147, R112 ;  /* 0x0000007093087221 */ /* 0x004fc60000010100 */
[----:B------:R-:W2:Y:S01]  /*22e0*/  LDL.S16 R112, [R1+0x5e] ;  /* 0x00005e0001707983 */ /* 0x000ea20000100600 */
[----:B-----5:R-:W-:Y:S01]  /*22f0*/  FMUL.FTZ R8, R5, R8 ;  /* 0x0000000805087220 */ /* 0x020fe20000410000 */
[----:B----4-:R-:W-:Y:S01]  /*2300*/  FMUL.FTZ R7, R116, R7 ;  /* 0x0000000774077220 */ /* 0x010fe20000410000 */
[----:B------:R-:W-:Y:S02]  /*2310*/  FADD.FTZ R52, R52, R116 ;  /* 0x0000007434347221 */ /* 0x000fe40000010000 */
[----:B------:R-:W-:Y:S02]  /*2320*/  FFMA.FTZ R172, R116, R8, R172 ;  /* 0x0000000874ac7223 */ /* 0x000fe400000100ac */
[----:B------:R-:W4:Y:S01]  /*2330*/  LDL.S16 R116, [R1+0x58] ;  /* 0x0000580001747983 */ /* 0x000f220000100600 */
[----:B------:R-:W-:-:S03]  /*2340*/  FADD.FTZ R24, -R147, R113 ;  /* 0x0000007193187221 */ /* 0x000fc60000010100 */
[----:B------:R-:W4:Y:S01]  /*2350*/  LDL.S16 R113, [R1+0x5a] ;  /* 0x00005a0001717983 */ /* 0x000f220000100600 */
[----:B------:R-:W-:-:S05]  /*2360*/  HADD2.F32 R23, -RZ, R135.H0_H0 ;  /* 0x20000087ff177230 */ /* 0x000fca0000004100 */
[----:B------:R-:W-:Y:S01]  /*2370*/  FFMA.FTZ R7, R120, R23, R7 ;  /* 0x0000001778077223 */ /* 0x000fe20000010007 */
[----:B------:R-:W-:-:S05]  /*2380*/  HADD2.F32 R23, -RZ, R136.H0_H0 ;  /* 0x20000088ff177230 */ /* 0x000fca0000004100 */
[----:B------:R-:W-:Y:S01]  /*2390*/  FMUL.FTZ R23, R117, R23 ;  /* 0x0000001775177220 */ /* 0x000fe20000410000 */
[----:B------:R-:W-:Y:S01]  /*23a0*/  FMUL.FTZ R24, R5, R24 ;  /* 0x0000001805187220 */ /* 0x000fe20000410000 */
[C---:B------:R-:W-:Y:S01]  /*23b0*/  FADD.FTZ R114, -R147.reuse, R114 ;  /* 0x0000007293727221 */ /* 0x040fe20000010100 */
[----:B------:R-:W-:Y:S01]  /*23c0*/  FADD.FTZ R176, R176, R7 ;  /* 0x00000007b0b07221 */ /* 0x000fe20000010000 */
[----:B------:R-:W-:Y:S01]  /*23d0*/  FFMA.FTZ R177, R8, R7, R177 ;  /* 0x0000000708b17223 */ /* 0x000fe200000100b1 */
[----:B------:R-:W-:-:S04]  /*23e0*/  FADD.FTZ R115, -R147, R115 ;  /* 0x0000007393737221 */ /* 0x000fc80000010100 */
[----:B------:R-:W-:Y:S01]  /*23f0*/  FMUL.FTZ R135, R5, R115 ;  /* 0x0000007305877220 */ /* 0x000fe20000410000 */
[----:B------:R-:W-:Y:S01]  /*2400*/  FADD.FTZ R208, R208, R120 ;  /* 0x00000078d0d07221 */ /* 0x000fe20000010000 */
[----:B------:R-:W-:Y:S01]  /*2410*/  FFMA.FTZ R240, R120, R8, R240 ;  /* 0x0000000878f07223 */ /* 0x000fe200000100f0 */
[----:B------:R-:W-:Y:S01]  /*2420*/  FADD.FTZ R209, R209, R121 ;  /* 0x00000079d1d17221 */ /* 0x000fe20000010000 */
[----:B------:R-:W-:-:S05]  /*2430*/  HADD2.F32 R43, -RZ, R43.H0_H0 ;  /* 0x2000002bff2b7230 */ /* 0x000fca0000004100 */
[----:B------:R-:W-:-:S04]  /*2440*/  FFMA.FTZ R23, R121, R43, R23 ;  /* 0x0000002b79177223 */ /* 0x000fc80000010017 */
[----:B------:R-:W-:Y:S01]  /*2450*/  FADD.FTZ R176, R176, R23 ;  /* 0x00000017b0b07221 */ /* 0x000fe20000010000 */
[----:B------:R-:W-:Y:S01]  /*2460*/  FFMA.FTZ R177, R24, R23, R177 ;  /* 0x0000001718b17223 */ /* 0x000fe200000100b1 */
[-C--:B------:R-:W-:Y:S01]  /*2470*/  FFMA.FTZ R241, R121, R24.reuse, R241 ;  /* 0x0000001879f17223 */ /* 0x080fe200000100f1 */
        /* <DEDUP_REMOVED lines=9> */
[----:B---3--:R-:W-:-:S05]  /*2510*/  HADD2.F32 R43, -RZ, R124.H0_H0 ;  /* 0x2000007cff2b7230 */ /* 0x008fca0000004100 */
[----:B------:R-:W-:Y:S01]  /*2520*/  FMUL.FTZ R43, R118, R43 ;  /* 0x0000002b762b7220 */ /* 0x000fe20000410000 */
[----:B------:R-:W-:-:S04]  /*2530*/  FMUL.FTZ R124, R5, R114 ;  /* 0x00000072057c7220 */ /* 0x000fc80000410000 */
[----:B------:R-:W-:Y:S01]  /*2540*/  FFMA.FTZ R242, R122, R124, R242 ;  /* 0x0000007c7af27223 */ /* 0x000fe200000100f2 */
[----:B--2---:R-:W-:-:S05]  /*2550*/  HADD2.F32 R112, -RZ, R112.H0_H0 ;  /* 0x20000070ff707230 */ /* 0x004fca0000004100 */
[----:B------:R-:W-:Y:S01]  /*2560*/  FFMA.FTZ R43, R122, R112, R43 ;  /* 0x000000707a2b7223 */ /* 0x000fe2000001002b */
[----:B----4-:R-:W-:Y:S02]  /*2570*/  HADD2.F32 R136, -RZ, R116.H0_H0 ;  /* 0x20000074ff887230 */ /* 0x010fe40000004100 */
[----:B------:R-:W-:-:S03]  /*2580*/  HADD2.F32 R112, -RZ, R113.H0_H0 ;  /* 0x20000071ff707230 */ /* 0x000fc60000004100 */
[----:B------:R-:W-:Y:S01]  /*2590*/  FMUL.FTZ R136, R119, R136 ;  /* 0x0000008877887220 */ /* 0x000fe20000410000 */
[----:B------:R-:W-:Y:S01]  /*25a0*/  FADD.FTZ R176, R176, R43 ;  /* 0x0000002bb0b07221 */ /* 0x000fe20000010000 */
[----:B------:R-:W-:Y:S02]  /*25b0*/  FFMA.FTZ R177, R124, R43, R177 ;  /* 0x0000002b7cb17223 */ /* 0x000fe400000100b1 */
[----:B------:R-:W-:Y:S01]  /*25c0*/  FFMA.FTZ R136, R123, R112, R136 ;  /* 0x000000707b887223 */ /* 0x000fe20000010088 */
[----:B------:R-:W-:-:S03]  /*25d0*/  FFMA.FTZ R174, R118, R124, R174 ;  /* 0x0000007c76ae7223 */ /* 0x000fc600000100ae */
[----:B------:R-:W-:Y:S01]  /*25e0*/  FADD.FTZ R176, R176, R136 ;  /* 0x00000088b0b07221 */ /* 0x000fe20000010000 */
[----:B0-----:R-:W-:-:S07]  /*25f0*/  FFMA.FTZ R177, R135, R136, R177 ;  /* 0x0000008887b17223 */ /* 0x001fce00000100b1 */
.L_x_4283:
[----:B------:R-:W-:Y:S05]  /*2600*/  BSYNC.RECONVERGENT B1 ;  /* 0x0000000000017941 */ /* 0x000fea0003800200 */
.L_x_4282:
[----:B------:R-:W-:Y:S04]  /*2610*/  BSSY.RECONVERGENT B1, `(.L_x_4284) ;  /* 0x000004b000017945 */ /* 0x000fe80003800200 */
        /* <DEDUP_REMOVED lines=37> */
[----:B------:R-:W-:Y:S01]  /*2870*/  FADD.FTZ R176, R176, R4 ;  /* 0x00000004b0b07221 */ /* 0x000fe20000010000 */
[----:B------:R-:W-:Y:S01]  /*2880*/  FFMA.FTZ R177, R6, R4, R177 ;  /* 0x0000000406b17223 */ /* 0x000fe200000100b1 */
[----:B------:R-:W-:-:S04]  /*2890*/  FADD.FTZ R115, -R147, R115 ;  /* 0x0000007393737221 */ /* 0x000fc80000010100 */
[----:B------:R-:W-:Y:S01]  /*28a0*/  FMUL.FTZ R137, R5, R115 ;  /* 0x0000007305897220 */ /* 0x000fe20000410000 */
        /* <DEDUP_REMOVED lines=18> */
[----:B------:R-:W-:-:S03]  /*29d0*/  FADD.FTZ R42, -R147, R114 ;  /* 0x00000072932a7221 */ /* 0x000fc60000010100 */
        /* <DEDUP_REMOVED lines=14> */
.L_x_4285:
[----:B------:R-:W-:Y:S05]  /*2ac0*/  BSYNC.RECONVERGENT B1 ;  /* 0x0000000000017941 */ /* 0x000fea0003800200 */
.L_x_4284:
[----:B------:R-:W-:Y:S04]  /*2ad0*/  BSSY.RECONVERGENT B1, `(.L_x_4286) ;  /* 0x000004b000017945 */ /* 0x000fe80003800200 */
[----:B------:R-:W-:Y:S05]  /*2ae0*/  @!P5 BRA `(.L_x_4287) ;  /* 0x000000040024d947 */ /* 0x000fea0003800000 */
[----:B------:R-:W0:Y:S01]  /*2af0*/  LDC.64 R112, c[0x0][0x3a8] ;  /* 0x0000ea00ff707b82 */ /* 0x000e220000000a00 */
[----:B------:R1:W-:Y:S04]  /*2b00*/  STL.64 [R1+0x88], R2 ;  /* 0x0000880201007387 */ /* 0x0003e80000100a00 */
[----:B------:R-:W2:Y:S03]  /*2b10*/  LDL.S16 R40, [R1+0x44] ;  /* 0x0000440001287983 */ /* 0x000ea60000100600 */
[----:B------:R-:W3:Y:S01]  /*2b20*/  LDC.64 R116, c[0x0][0x430] ;  /* 0x00010c00ff747b82 */ /* 0x000ee20000000a00 */
[----:B------:R-:W-:Y:S01]  /*2b30*/  ISETP.NE.U32.AND P0, PT, RZ, UR12, PT ;  /* 0x0000000cff007c0c */ /* 0x000fe2000bf05070 */
[----:B------:R-:W4:Y:S04]  /*2b40*/  LDL.S16 R139, [R1+0x46] ;  /* 0x00004600018b7983 */ /* 0x000f280000100600 */
[----:B------:R-:W4:Y:S02]  /*2b50*/  LDL.S16 R140, [R1+0x40] ;  /* 0x00004000018c7983 */ /* 0x000f240000100600 */
[----:B------:R-:W1:Y:S01]  /*2b60*/  LDC.64 R120, c[0x0][0x428] ;  /* 0x00010a00ff787b82 */ /* 0x000e620000000a00 */
[----:B0-----:R-:W-:-:S06]  /*2b70*/  IMAD.WIDE.U32 R112, R178, 0x10, R112 ;  /* 0x00000010b2707825 */ /* 0x001fcc00078e0070 */
[----:B------:R-:W4:Y:S01]  /*2b80*/  LDG.E.128 R112, desc[UR10][R112.64] ;  /* 0x0000000a70707981 */ /* 0x000f22000c1e1d00 */
[----:B---3--:R-:W-:-:S06]  /*2b90*/  IMAD.WIDE.U32 R116, R178, 0x10, R116 ;  /* 0x00000010b2747825 */ /* 0x008fcc00078e0074 */
[----:B------:R-:W3:Y:S01]  /*2ba0*/  LDG.E.128 R116, desc[UR10][R116.64] ;  /* 0x0000000a74747981 */ /* 0x000ee2000c1e1d00 */
[----:B------:R-:W-:Y:S01]  /*2bb0*/  ISETP.NE.AND.EX P0, PT, RZ, UR13, PT, P0 ;  /* 0x0000000dff007c0c */ /* 0x000fe2000bf05300 */
[----:B-1----:R-:W-:-:S06]  /*2bc0*/  IMAD.WIDE.U32 R120, R178, 0x10, R120 ;  /* 0x00000010b2787825 */ /* 0x002fcc00078e0078 */
[----:B------:R-:W3:Y:S06]  /*2bd0*/  LDG.E.128 R120, desc[UR10][R120.64] ;  /* 0x0000000a78787981 */ /* 0x000eec000c1e1d00 */
[----:B------:R-:W0:Y:S02]  /*2be0*/  @P0 LDC.64 R2, c[0x0][0x438] ;  /* 0x00010e00ff020b82 */ /* 0x000e240000000a00 */
[----:B0-----:R-:W-:-:S05]  /*2bf0*/  @P0 IMAD.WIDE.U32 R2, R178, 0x10, R2 ;  /* 0x00000010b2020825 */ /* 0x001fca00078e0002 */
[----:B------:R0:W5:Y:S04]  /*2c00*/  @P0 LDG.E.128 R88, desc[UR10][R2.64] ;  /* 0x0000000a02580981 */ /* 0x000168000c1e1d00 */
[----:B------:R0:W5:Y:S04]  /*2c10*/  LDL.LU.64 R2, [R1+0x88] ;  /* 0x0000880001027983 */ /* 0x0001680000300a00 */
[----:B------:R-:W3:Y:S01]  /*2c20*/  LDL.S16 R39, [R1+0x42] ;  /* 0x0000420001277983 */ /* 0x000ee20000100600 */
[----:B--2---:R-:W-:-:S03]  /*2c30*/  HADD2.F32 R12, -RZ, R40.H0_H0 ;  /* 0x20000028ff0c7230 */ /* 0x004fc60000004100 */
[----:B------:R-:W2:Y:S01]  /*2c40*/  LDL.S16 R40, [R1+0x3c] ;  /* 0x00003c0001287983 */ /* 0x000ea20000100600 */
[----:B----4-:R-:W-:-:S03]  /*2c50*/  FADD.FTZ R11, -R147, R112 ;  /* 0x00000070930b7221 */ /* 0x010fc60000010100 */
[----:B------:R-:W4:Y:S01]  /*2c60*/  LDL.S16 R112, [R1+0x3e] ;  /* 0x00003e0001707983 */ /* 0x000f220000100600 */
[----:B-----5:R-:W-:Y:S01]  /*2c70*/  FMUL.FTZ R11, R5, R11 ;  /* 0x0000000b050b7220 */ /* 0x020fe20000410000 */
[----:B---3--:R-:W-:Y:S01]  /*2c80*/  FMUL.FTZ R12, R116, R12 ;  /* 0x0000000c740c7220 */ /* 0x008fe20000410000 */
[----:B------:R-:W-:Y:S02]  /*2c90*/  FADD.FTZ R60, R60, R116 ;  /* 0x000000743c3c7221 */ /* 0x000fe40000010000 */
[----:B------:R-:W-:Y:S02]  /*2ca0*/  FFMA.FTZ R164, R116, R11, R164 ;  /* 0x0000000b74a47223 */ /* 0x000fe400000100a4 */
[----:B------:R-:W3:Y:S01]  /*2cb0*/  LDL.S16 R116, [R1+0x38] ;  /* 0x0000380001747983 */ /* 0x000ee20000100600 */
[----:B------:R-:W-:-:S03]  /*2cc0*/  FADD.FTZ R20, -R147, R113 ;  /* 0x0000007193147221 */ /* 0x000fc60000010100 */
[----:B------:R-:W3:Y:S01]  /*2cd0*/  LDL.S16 R113, [R1+0x3a] ;  /* 0x00003a0001717983 */ /* 0x000ee20000100600 */
        /* <DEDUP_REMOVED lines=26> */
[----:B--2---:R-:W-:-:S02]  /*2e80*/  HADD2.F32 R39, -RZ, R40.H0_H0 ;  /* 0x20000028ff277230 */ /* 0x004fc40000004100 */
[----:B------:R-:W-:-:S03]  /*2e90*/  FADD.FTZ R40, -R147, R114 ;  /* 0x0000007293287221 */ /* 0x000fc60000010100 */
[----:B------:R-:W-:Y:S01]  /*2ea0*/  FMUL.FTZ R39, R118, R39 ;  /* 0x0000002776277220 */ /* 0x000fe20000410000 */
[----:B------:R-:W-:-:S04]  /*2eb0*/  FMUL.FTZ R40, R5, R40 ;  /* 0x0000002805287220 */ /* 0x000fc80000410000 */
[----:B------:R-:W-:Y:S01]  /*2ec0*/  FFMA.FTZ R234, R122, R40, R234 ;  /* 0x000000287aea7223 */ /* 0x000fe200000100ea */
[----:B----4-:R-:W-:-:S05]  /*2ed0*/  HADD2.F32 R112, -RZ, R112.H0_H0 ;  /* 0x20000070ff707230 */ /* 0x010fca0000004100 */
[----:B------:R-:W-:Y:S01]  /*2ee0*/  FFMA.FTZ R39, R122, R112, R39 ;  /* 0x000000707a277223 */ /* 0x000fe20000010027 */
[----:B---3--:R-:W-:Y:S02]  /*2ef0*/  HADD2.F32 R140, -RZ, R116.H0_H0 ;  /* 0x20000074ff8c7230 */ /* 0x008fe40000004100 */
        /* <DEDUP_REMOVED lines=8> */
.L_x_4287:
[----:B------:R-:W-:Y:S05]  /*2f80*/  BSYNC.RECONVERGENT B1 ;  /* 0x0000000000017941 */ /* 0x000fea0003800200 */
.L_x_4286:
        /* <DEDUP_REMOVED lines=75> */
.L_x_4289:
[----:B------:R-:W-:Y:S05]  /*3440*/  BSYNC.RECONVERGENT B1 ;  /* 0x0000000000017941 */ /* 0x000fea0003800200 */
.L_x_4288:
[----:B------:R-:W-:Y:S04]  /*3450*/  BSSY.RECONVERGENT B1, `(.L_x_4290) ;  /* 0x000004b000017945 */ /* 0x000fe80003800200 */
[----:B------:R-:W-:Y:S05]  /*3460*/  @!P2 BRA `(.L_x_4291) ;  /* 0x000000040024a947 */ /* 0x000fea0003800000 */
[----:B------:R-:W0:Y:S01]  /*3470*/  LDC.64 R112, c[0x0][0x3a8] ;  /* 0x0000ea00ff707b82 */ /* 0x000e220000000a00 */
[----:B------:R1:W-:Y:S04]  /*3480*/  STL.64 [R1+0x88], R2 ;  /* 0x0000880201007387 */ /* 0x0003e80000100a00 */
[----:B------:R-:W3:Y:S03]  /*3490*/  LDL.S16 R36, [R1+0x24] ;  /* 0x0000240001247983 */ /* 0x000ee60000100600 */
[----:B------:R-:W4:Y:S01]  /*34a0*/  LDC.64 R116, c[0x0][0x430] ;  /* 0x00010c00ff747b82 */ /* 0x000f220000000a00 */
[----:B------:R-:W2:Y:S07]  /*34b0*/  LDL.S16 R143, [R1+0x26] ;  /* 0x00002600018f7983 */ /* 0x000eae0000100600 */
[----:B------:R-:W1:Y:S01]  /*34c0*/  LDC.64 R120, c[0x0][0x428] ;  /* 0x00010a00ff787b82 */ /* 0x000e620000000a00 */
[----:B------:R-:W-:Y:S01]  /*34d0*/  ISETP.NE.U32.AND P0, PT, RZ, UR12, PT ;  /* 0x0000000cff007c0c */ /* 0x000fe2000bf05070 */
[----:B------:R-:W2:Y:S01]  /*34e0*/  LDL.S16 R144, [R1+0x20] ;  /* 0x0000200001907983 */ /* 0x000ea20000100600 */
[----:B0-----:R-:W-:-:S06]  /*34f0*/  IMAD.WIDE.U32 R112, R178, 0x10, R112 ;  /* 0x00000010b2707825 */ /* 0x001fcc00078e0070 */
[----:B------:R-:W2:Y:S01]  /*3500*/  LDG.E.128 R112, desc[UR10][R112.64] ;  /* 0x0000000a70707981 */ /* 0x000ea2000c1e1d00 */
[----:B----4-:R-:W-:-:S06]  /*3510*/  IMAD.WIDE.U32 R116, R178, 0x10, R116 ;  /* 0x00000010b2747825 */ /* 0x010fcc00078e0074 */
[----:B------:R-:W4:Y:S01]  /*3520*/  LDG.E.128 R116, desc[UR10][R116.64] ;  /* 0x0000000a74747981 */ /* 0x000f22000c1e1d00 */
[----:B-1----:R-:W-:-:S06]  /*3530*/  IMAD.WIDE.U32 R120, R178, 0x10, R120 ;  /* 0x00000010b2787825 */ /* 0x002fcc00078e0078 */
[----:B------:R-:W4:Y:S01]  /*3540*/  LDG.E.128 R120, desc[UR10][R120.64] ;  /* 0x0000000a78787981 */ /* 0x000f22000c1e1d00 */
[----:B------:R-:W-:-:S13]  /*3550*/  ISETP.NE.AND.EX P0, PT, RZ, UR13, PT, P0 ;  /* 0x0000000dff007c0c */ /* 0x000fda000bf05300 */
[----:B------:R-:W0:Y:S02]  /*3560*/  @P0 LDC.64 R2, c[0x0][0x438] ;  /* 0x00010e00ff020b82 */ /* 0x000e240000000a00 */
[----:B0-----:R-:W-:-:S05]  /*3570*/  @P0 IMAD.WIDE.U32 R2, R178, 0x10, R2 ;  /* 0x00000010b2020825 */ /* 0x001fca00078e0002 */
[----:B------:R0:W5:Y:S04]  /*3580*/  @P0 LDG.E.128 R96, desc[UR10][R2.64] ;  /* 0x0000000a02600981 */ /* 0x000168000c1e1d00 */
[----:B------:R0:W5:Y:S04]  /*3590*/  LDL.LU.64 R2, [R1+0x88] ;  /* 0x0000880001027983 */ /* 0x0001680000300a00 */
[----:B------:R-:W4:Y:S01]  /*35a0*/  LDL.S16 R35, [R1+0x22] ;  /* 0x0000220001237983 */ /* 0x000f220000100600 */
[----:B---3--:R-:W-:-:S03]  /*35b0*/  HADD2.F32 R16, -RZ, R36.H0_H0 ;  /* 0x20000024ff107230 */ /* 0x008fc60000004100 */
[----:B------:R-:W3:Y:S01]  /*35c0*/  LDL.S16 R36, [R1+0x1c] ;  /* 0x00001c0001247983 */ /* 0x000ee20000100600 */
[----:B--2---:R-:W-:Y:S02]  /*35d0*/  HADD2.F32 R29, -RZ, R143.H0_H0 ;  /* 0x2000008fff1d7230 */ /* 0x004fe40000004100 */
[----:B------:R-:W-:Y:S02]  /*35e0*/  FADD.FTZ R15, -R147, R112 ;  /* 0x00000070930f7221 */ /* 0x000fe40000010100 */
[----:B------:R-:W2:Y:S02]  /*35f0*/  LDL.S16 R112, [R1+0x1e] ;  /* 0x00001e0001707983 */ /* 0x000ea40000100600 */
[----:B-----5:R-:W-:Y:S01]  /*3600*/  FMUL.FTZ R15, R5, R15 ;  /* 0x0000000f050f7220 */ /* 0x020fe20000410000 */
[----:B----4-:R-:W-:Y:S01]  /*3610*/  FMUL.FTZ R16, R116, R16 ;  /* 0x0000001074107220 */ /* 0x010fe20000410000 */
[----:B------:R-:W-:Y:S02]  /*3620*/  FADD.FTZ R68, R68, R116 ;  /* 0x0000007444447221 */ /* 0x000fe40000010000 */
[----:B------:R-:W-:-:S02]  /*3630*/  FFMA.FTZ R156, R116, R15, R156 ;  /* 0x0000000f749c7223 */ /* 0x000fc4000001009c */
[----:B------:R-:W4:Y:S01]  /*3640*/  LDL.S16 R116, [R1+0x18] ;  /* 0x0000180001747983 */ /* 0x000f220000100600 */
[----:B------:R-:W-:Y:S01]  /*3650*/  FFMA.FTZ R16, R120, R29, R16 ;  /* 0x0000001d78107223 */ /* 0x000fe20000010010 */
[----:B------:R-:W-:Y:S02]  /*3660*/  FADD.FTZ R29, -R147, R113 ;  /* 0x00000071931d7221 */ /* 0x000fe40000010100 */
[----:B------:R-:W4:Y:S01]  /*3670*/  LDL.S16 R113, [R1+0x1a] ;  /* 0x00001a0001717983 */ /* 0x000f220000100600 */
        /* <DEDUP_REMOVED lines=20> */
[----:B------:R-:W-:-:S05]  /*37c0*/  HADD2.F32 R35, -RZ, R35.H0_H0 ;  /* 0x20000023ff237230 */ /* 0x000fca0000004100 */
[----:B------:R-:W-:-:S04]  /*37d0*/  FFMA.FTZ R30, R121, R35, R30 ;  /* 0x00000023791e7223 */ /* 0x000fc8000001001e */
[----:B------:R-:W-:Y:S01]  /*37e0*/  FADD.FTZ R176, R176, R30 ;  /* 0x0000001eb0b07221 */ /* 0x000fe20000010000 */
[----:B------:R-:W-:Y:S01]  /*37f0*/  FFMA.FTZ R177, R29, R30, R177 ;  /* 0x0000001e1db17223 */ /* 0x000fe200000100b1 */
[----:B---3--:R-:W-:Y:S02]  /*3800*/  HADD2.F32 R35, -RZ, R36.H0_H0 ;  /* 0x20000024ff237230 */ /* 0x008fe40000004100 */
[----:B------:R-:W-:-:S03]  /*3810*/  FADD.FTZ R36, -R147, R114 ;  /* 0x0000007293247221 */ /* 0x000fc60000010100 */
[----:B------:R-:W-:Y:S01]  /*3820*/  FMUL.FTZ R35, R118, R35 ;  /* 0x0000002376237220 */ /* 0x000fe20000410000 */
[----:B------:R-:W-:-:S04]  /*3830*/  FMUL.FTZ R36, R5, R36 ;  /* 0x0000002405247220 */ /* 0x000fc80000410000 */
[----:B------:R-:W-:Y:S01]  /*3840*/  FFMA.FTZ R226, R122, R36, R226 ;  /* 0x000000247ae27223 */ /* 0x000fe200000100e2 */
[----:B--2---:R-:W-:-:S05]  /*3850*/  HADD2.F32 R112, -RZ, R112.H0_H0 ;  /* 0x20000070ff707230 */ /* 0x004fca0000004100 */
[----:B------:R-:W-:Y:S01]  /*3860*/  FFMA.FTZ R35, R122, R112, R35 ;  /* 0x000000707a237223 */ /* 0x000fe20000010023 */
[----:B----4-:R-:W-:-:S03]  /*3870*/  HADD2.F32 R144, -RZ, R116.H0_H0 ;  /* 0x20000074ff907230 */ /* 0x010fc60000004100 */
[----:B------:R-:W-:Y:S02]  /*3880*/  FADD.FTZ R176, R176, R35 ;  /* 0x00000023b0b07221 */ /* 0x000fe40000010000 */
[----:B------:R-:W-:Y:S01]  /*3890*/  FMUL.FTZ R144, R119, R144 ;  /* 0x0000009077907220 */ /* 0x000fe20000410000 */
[----:B------:R-:W-:Y:S02]  /*38a0*/  HADD2.F32 R112, -RZ, R113.H0_H0 ;  /* 0x20000071ff707230 */ /* 0x000fe40000004100 */
[----:B------:R-:W-:-:S03]  /*38b0*/  FFMA.FTZ R177, R36, R35, R177 ;  /* 0x0000002324b17223 */ /* 0x000fc600000100b1 */
[----:B------:R-:W-:Y:S01]  /*38c0*/  FFMA.FTZ R144, R123, R112, R144 ;  /* 0x000000707b907223 */ /* 0x000fe20000010090 */
[----:B------:R-:W-:-:S03]  /*38d0*/  FFMA.FTZ R158, R118, R36, R158 ;  /* 0x00000024769e7223 */ /* 0x000fc6000001009e */
[----:B------:R-:W-:Y:S01]  /*38e0*/  FADD.FTZ R176, R176, R144 ;  /* 0x00000090b0b07221 */ /* 0x000fe20000010000 */
[----:B0-----:R-:W-:-:S07]  /*38f0*/  FFMA.FTZ R177, R143, R144, R177 ;  /* 0x000000908fb17223 */ /* 0x001fce00000100b1 */
.L_x_4291:
[----:B------:R-:W-:Y:S05]  /*3900*/  BSYNC.RECONVERGENT B1 ;  /* 0x0000000000017941 */ /* 0x000fea0003800200 */
.L_x_4290:
[----:B------:R-:W-:Y:S01]  /*3910*/  ISETP.GE.U32.AND P3, PT, R252, 0x100, PT ;  /* 0x00000100fc00780c */ /* 0x000fe20003f66070 */
[----:B------:R-:W-:-:S12]  /*3920*/  BSSY.RECONVERGENT B1, `(.L_x_4292) ;  /* 0x0000048000017945 */ /* 0x000fd80003800200 */
[----:B------:R-:W-:Y:S05]  /*3930*/  @!P3 BRA `(.L_x_4293) ;  /* 0x000000040018b947 */ /* 0x000fea0003800000 */
[----:B------:R-:W0:Y:S01]  /*3940*/  LDC.64 R120, c[0x0][0x3a8] ;  /* 0x0000ea00ff787b82 */ /* 0x000e220000000a00 */
[----:B------:R-:W3:Y:S01]  /*3950*/  LDL.S16 R130, [R1+0x14] ;  /* 0x0000140001827983 */ /* 0x000ee20000100600 */
[----:B------:R-:W-:-:S03]  /*3960*/  ISETP.NE.U32.AND P0, PT, RZ, UR12, PT ;  /* 0x0000000cff007c0c */ /* 0x000fc6000bf05070 */
[----:B------:R-:W4:Y:S03]  /*3970*/  LDL.S16 R34, [R1+0x16] ;  /* 0x0000160001227983 */ /* 0x000f260000100600 */
[----:B------:R-:W1:Y:S01]  /*3980*/  LDC.64 R112, c[0x0][0x430] ;  /* 0x00010c00ff707b82 */ /* 0x000e620000000a00 */
[----:B------:R-:W2:Y:S04]  /*3990*/  LDL.S16 R129, [R1+0x10] ;  /* 0x0000100001817983 */ /* 0x000ea80000100600 */
[----:B------:R-:W2:Y:S03]  /*39a0*/  LDL.S16 R145, [R1+0x12] ;  /* 0x0000120001917983 */ /* 0x000ea60000100600 */
[----:B------:R-:W1:Y:S01]  /*39b0*/  LDC.64 R116, c[0x0][0x428] ;  /* 0x00010a00ff747b82 */ /* 0x000e620000000a00 */
[----:B------:R-:W2:Y:S01]  /*39c0*/  LDL.S16 R146, [R1+0xc] ;  /* 0x00000c0001927983 */ /* 0x000ea20000100600 */
[----:B------:R-:W-:Y:S01]  /*39d0*/  ISETP.NE.AND.EX P0, PT, RZ, UR13, PT, P0 ;  /* 0x0000000dff007c0c */ /* 0x000fe2000bf05300 */
[----:B0-----:R-:W-:-:S06]  /*39e0*/  IMAD.WIDE.U32 R120, R178, 0x10, R120 ;  /* 0x00000010b2787825 */ /* 0x001fcc00078e0078 */
[----:B------:R-:W4:Y:S06]  /*39f0*/  LDG.E.128 R120, desc[UR10][R120.64] ;  /* 0x0000000a78787981 */ /* 0x000f2c000c1e1d00 */
[----:B------:R-:W0:Y:S01]  /*3a00*/  @P0 LDC.64 R32, c[0x0][0x438] ;  /* 0x00010e00ff200b82 */ /* 0x000e220000000a00 */
[----:B-1----:R-:W-:-:S06]  /*3a10*/  IMAD.WIDE.U32 R112, R178, 0x10, R112 ;  /* 0x00000010b2707825 */ /* 0x002fcc00078e0070 */
[----:B------:R-:W2:Y:S01]  /*3a20*/  LDG.E.128 R112, desc[UR10][R112.64] ;  /* 0x0000000a70707981 */ /* 0x000ea2000c1e1d00 */
[----:B------:R-:W-:-:S06]  /*3a30*/  IMAD.WIDE.U32 R116, R178, 0x10, R116 ;  /* 0x00000010b2747825 */ /* 0x000fcc00078e0074 */
[----:B------:R-:W2:Y:S01]  /*3a40*/  LDG.E.128 R116, desc[UR10][R116.64] ;  /* 0x0000000a74747981 */ /* 0x000ea2000c1e1d00 */
[----:B0-----:R-:W-:-:S05]  /*3a50*/  @P0 IMAD.WIDE.U32 R32, R178, 0x10, R32 ;  /* 0x00000010b2200825 */ /* 0x001fca00078e0020 */
[----:B------:R3:W5:Y:S02]  /*3a60*/  @P0 LDG.E.128 R100, desc[UR10][R32.64] ;  /* 0x0000000a20640981 */ /* 0x000764000c1e1d00 */
[----:B---3--:R-:W-:Y:S02]  /*3a70*/  HADD2.F32 R32, -RZ, R130.H0_H0 ;  /* 0x20000082ff207230 */ /* 0x008fe40000004100 */
[----:B------:R-:W3:Y:S01]  /*3a80*/  LDL.S16 R130, [R1+0xe] ;  /* 0x00000e0001827983 */ /* 0x000ee20000100600 */
[----:B----4-:R-:W-:-:S03]  /*3a90*/  FADD.FTZ R33, -R147, R121 ;  /* 0x0000007993217221 */ /* 0x010fc60000010100 */
[----:B------:R-:W4:Y:S01]  /*3aa0*/  LDL.S16 R121, [R1+0x8] ;  /* 0x0000080001797983 */ /* 0x000f220000100600 */
[----:B------:R-:W-:-:S03]  /*3ab0*/  FADD.FTZ R31, -R147, R120 ;  /* 0x00000078931f7221 */ /* 0x000fc60000010100 */
[----:B------:R-:W4:Y:S01]  /*3ac0*/  LDL.S16 R120, [R1+0xa] ;  /* 0x00000a0001787983 */ /* 0x000f220000100600 */
[----:B------:R-:W-:Y:S02]  /*3ad0*/  HADD2.F32 R34, -RZ, R34.H0_H0 ;  /* 0x20000022ff227230 */ /* 0x000fe40000004100 */
[----:B--2---:R-:W-:Y:S01]  /*3ae0*/  FMUL.FTZ R32, R112, R32 ;  /* 0x0000002070207220 */ /* 0x004fe20000410000 */
[----:B-----5:R-:W-:Y:S01]  /*3af0*/  FMUL.FTZ R31, R5, R31 ;  /* 0x0000001f051f7220 */ /* 0x020fe20000410000 */
[----:B------:R-:W-:Y:S02]  /*3b00*/  FADD.FTZ R72, R72, R112 ;  /* 0x0000007048487221 */ /* 0x000fe40000010000 */
[----:B------:R-:W-:Y:S01]  /*3b10*/  FFMA.FTZ R32, R116, R34, R32 ;  /* 0x0000002274207223 */ /* 0x000fe20000010020 */
[----:B------:R-:W-:Y:S02]  /*3b20*/  HADD2.F32 R34, -RZ, R129.H0_H0 ;  /* 0x20000081ff227230 */ /* 0x000fe40000004100 */
[----:B------:R-:W-:Y:S01]  /*3b30*/  FFMA.FTZ R152, R112, R31, R152 ;  /* 0x0000001f70987223 */ /* 0x000fe20000010098 */
[----:B------:R-:W-:-:S02]  /*3b40*/  HADD2.F32 R112, -RZ, R145.H0_H0 ;  /* 0x20000091ff707230 */ /* 0x000fc40000004100 */
[----:B------:R-:W-:Y:S02]  /*3b50*/  HADD2.F32 R129, -RZ, R146.H0_H0 ;  /* 0x20000092ff817230 */ /* 0x000fe40000004100 */
[----:B------:R-:W-:-:S04]  /*3b60*/  FMUL.FTZ R34, R113, R34 ;  /* 0x0000002271227220 */ /* 0x000fc80000410000 */
[----:B------:R-:W-:Y:S01]  /*3b70*/  FFMA.FTZ R34, R117, R112, R34 ;  /* 0x0000007075227223 */ /* 0x000fe20000010022 */
[----:B------:R-:W-:Y:S01]  /*3b80*/  FMUL.FTZ R129, R114, R129 ;  /* 0x0000008172817220 */ /* 0x000fe20000410000 */
[----:B------:R-:W-:Y:S01]  /*3b90*/  FADD.FTZ R122, -R147, R122 ;  /* 0x0000007a937a7221 */ /* 0x000fe20000010100 */
[----:B------:R-:W-:Y:S01]  /*3ba0*/  FMUL.FTZ R33, R5, R33 ;  /* 0x0000002105217220 */ /* 0x000fe20000410000 */
[----:B------:R-:W-:Y:S01]  /*3bb0*/  FADD.FTZ R176, R176, R32 ;  /* 0x00000020b0b07221 */ /* 0x000fe20000010000 */
[----:B------:R-:W-:Y:S01]  /*3bc0*/  FFMA.FTZ R177, R31, R32, R177 ;  /* 0x000000201fb17223 */ /* 0x000fe200000100b1 */
[----:B------:R-:W-:Y:S02]  /*3bd0*/  FADD.FTZ R123, -R147, R123 ;  /* 0x0000007b937b7221 */ /* 0x000fe40000010100 */
[----:B------:R-:W-:Y:S01]  /*3be0*/  FADD.FTZ R176, R176, R34 ;  /* 0x00000022b0b07221 */ /* 0x000fe20000010000 */
[----:B------:R-:W-:Y:S01]  /*3bf0*/  FFMA.FTZ R177, R33, R34, R177 ;  /* 0x0000002221b17223 */ /* 0x000fe200000100b1 */
        /* <DEDUP_REMOVED lines=13> */
[----:B---3--:R-:W-:-:S02]  /*3cd0*/  HADD2.F32 R112, -RZ, R130.H0_H0 ;  /* 0x20000082ff707230 */ /* 0x008fc40000004100 */
        /* <DEDUP_REMOVED lines=11> */
[----:B------:R-:W-:-:S07]  /*3d90*/  FFMA.FTZ R177, R145, R146, R177 ;  /* 0x0000009291b17223 */ /* 0x000fce00000100b1 */
.L_x_4293:
[----:B------:R-:W-:Y:S05]  /*3da0*/  BSYNC.RECONVERGENT B1 ;  /* 0x0000000000017941 */ /* 0x000fea0003800200 */
.L_x_4292:
        /* <DEDUP_REMOVED lines=20> */
[----:B------:R1:W3:Y:S01]  /*3ef0*/  SHFL.BFLY PT, R117, R176, 0x10, 0x1f ;  /* 0x0e001f00b0757f89 */ /* 0x0002e200000e0000 */
[----:B0-----:R-:W-:-:S05]  /*3f00*/  FADD.FTZ R177, R177, R116 ;  /* 0x00000074b1b17221 */ /* 0x001fca0000010000 */
[----:B---3--:R1:W0:Y:S02]  /*3f10*/  SHFL.BFLY PT, R112, R177, 0x10, 0x1f ;  /* 0x0e001f00b1707f89 */ /* 0x00822400000e0000 */
.L_x_4401:
[----:B------:R-:W-:Y:S01]  /*3f20*/  FADD.FTZ R117, R176, R117 ;  /* 0x00000075b0757221 */ /* 0x000fe20000010000 */
[----:B0-----:R-:W-:Y:S01]  /*3f30*/  FADD.FTZ R112, R177, R112 ;  /* 0x00000070b1707221 */ /* 0x001fe20000010000 */
        /* <DEDUP_REMOVED lines=28> */
[----:B------:R-:W-:Y:S06]  /*4100*/  BRA `(.L_x_4300) ;  /* 0x0000000800207947 */ /* 0x000fec0003800000 */
.L_x_4299:
        /* <DEDUP_REMOVED lines=11> */
[----:B------:R-:W-:-:S02]  /*41c0*/  FMUL.FTZ R115, R5, R115 ;  /* 0x0000007305737220 */ /* 0x000fc40000410000 */
[----:B------:R-:W-:Y:S02]  /*41d0*/  MOV R104, R112 ;  /* 0x0000007000687202 */ /* 0x000fe40000000f00 */
[----:B------:R-:W-:Y:S02]  /*41e0*/  MOV R105, R113 ;  /* 0x0000007100697202 */ /* 0x000fe40000000f00 */
[----:B------:R-:W-:Y:S02]  /*41f0*/  MOV R106, R114 ;  /* 0x00000072006a7202 */ /* 0x000fe40000000f00 */
[----:B------:R-:W-:Y:S01]  /*4200*/  MOV R107, R115 ;  /* 0x00000073006b7202 */ /* 0x000fe20000000f00 */
[----:B------:R-:W-:Y:S06]  /*4210*/  BRA `(.L_x_4300) ;  /* 0x0000000400dc7947 */ /* 0x000fec0003800000 */
.L_x_4298:
        /* <DEDUP_REMOVED lines=20> */
.L_x_4301:
        /* <DEDUP_REMOVED lines=14> */
[-C--:B------:R-:W-:Y:S02]  /*4440*/  MOV R106, R114.reuse ;  /* 0x00000072006a7202 */ /* 0x080fe40000000f00 */
[-C--:B------:R-:W-:Y:S02]  /*4450*/  MOV R107, R115.reuse ;  /* 0x00000073006b7202 */ /* 0x080fe40000000f00 */
[----:B------:R-:W-:Y:S02]  /*4460*/  MOV R111, R115 ;  /* 0x00000073006f7202 */ /* 0x000fe40000000f00 */
[----:B------:R-:W-:-:S02]  /*4470*/  MOV R110, R114 ;  /* 0x00000072006e7202 */ /* 0x000fc40000000f00 */
[----:B------:R-:W-:Y:S02]  /*4480*/  MOV R109, R113 ;  /* 0x00000071006d7202 */ /* 0x000fe40000000f00 */
[----:B------:R-:W-:Y:S01]  /*4490*/  MOV R108, R112 ;  /* 0x00000070006c7202 */ /* 0x000fe20000000f00 */
[----:B------:R-:W-:Y:S06]  /*44a0*/  BRA `(.L_x_4300) ;  /* 0x0000000400387947 */ /* 0x000fec0003800000 */
.L_x_4297:
        /* <DEDUP_REMOVED lines=20> */
[----:B------:R-:W-:Y:S06]  /*45f0*/  BRA `(.L_x_4300) ;  /* 0x0000000000e47947 */ /* 0x000fec0003800000 */
.L_x_4303:
        /* <DEDUP_REMOVED lines=11> */
[----:B------:R-:W-:-:S02]  /*46b0*/  FFMA.FTZ R115, R5, R115, R79 ;  /* 0x0000007305737223 */ /* 0x000fc4000001004f */
[----:B------:R-:W-:Y:S02]  /*46c0*/  MOV R104, R112 ;  /* 0x0000007000687202 */ /* 0x000fe40000000f00 */
[----:B------:R-:W-:Y:S02]  /*46d0*/  MOV R105, R113 ;  /* 0x0000007100697202 */ /* 0x000fe40000000f00 */
[----:B------:R-:W-:Y:S02]  /*46e0*/  MOV R106, R114 ;  /* 0x00000072006a7202 */ /* 0x000fe40000000f00 */
[----:B------:R-:W-:Y:S01]  /*46f0*/  MOV R107, R115 ;  /* 0x00000073006b7202 */ /* 0x000fe20000000f00 */
[----:B------:R-:W-:Y:S06]  /*4700*/  BRA `(.L_x_4300) ;  /* 0x0000000000a07947 */ /* 0x000fec0003800000 */
.L_x_4302:
        /* <DEDUP_REMOVED lines=20> */
.L_x_4304:
        /* <DEDUP_REMOVED lines=14> */
[-C--:B------:R-:W-:Y:S02]  /*4930*/  MOV R106, R114.reuse ;  /* 0x00000072006a7202 */ /* 0x080fe40000000f00 */
[-C--:B------:R-:W-:Y:S02]  /*4940*/  MOV R107, R115.reuse ;  /* 0x00000073006b7202 */ /* 0x080fe40000000f00 */
[----:B------:R-:W-:Y:S02]  /*4950*/  MOV R111, R115 ;  /* 0x00000073006f7202 */ /* 0x000fe40000000f00 */
[----:B------:R-:W-:-:S02]  /*4960*/  MOV R110, R114 ;  /* 0x00000072006e7202 */ /* 0x000fc40000000f00 */
[----:B------:R-:W-:Y:S02]  /*4970*/  MOV R109, R113 ;  /* 0x00000071006d7202 */ /* 0x000fe40000000f00 */
[----:B------:R-:W-:-:S07]  /*4980*/  MOV R108, R112 ;  /* 0x00000070006c7202 */ /* 0x000fce0000000f00 */
.L_x_4300:
        /* <DEDUP_REMOVED lines=14> */
.L_x_4296:
[----:B------:R-:W-:Y:S05]  /*4a70*/  BSYNC.RECONVERGENT B1 ;  /* 0x0000000000017941 */ /* 0x000fea0003800200 */
.L_x_4295:
        /* <DEDUP_REMOVED lines=34> */
.L_x_4309:
        /* <DEDUP_REMOVED lines=17> */
.L_x_4308:
        /* <DEDUP_REMOVED lines=21> */
.L_x_4311:
        /* <DEDUP_REMOVED lines=13> */
.L_x_4307:
        /* <DEDUP_REMOVED lines=29> */
.L_x_4313:
        /* <DEDUP_REMOVED lines=17> */
.L_x_4312:
        /* <DEDUP_REMOVED lines=21> */
.L_x_4314:
        /* <DEDUP_REMOVED lines=11> */
[----:B------:R-:W-:-:S07]  /*54b0*/  FMUL.FTZ R115, R5, R115 ;  /* 0x0000007305737220 */ /* 0x000fce0000410000 */
.L_x_4310:
        /* <DEDUP_REMOVED lines=10> */
.L_x_4306:
[----:B------:R-:W-:Y:S05]  /*5560*/  BSYNC.RECONVERGENT B1 ;  /* 0x0000000000017941 */ /* 0x000fea0003800200 */
.L_x_4305:
[----:B------:R-:W-:Y:S01]  /*5570*/  LOP3.LUT P4, RZ, R2, 0x1, RZ, 0xc0, !PT ;  /* 0x0000000102ff7812 */ /* 0x000fe2000788c0ff */
[----:B------:R-:W-:-:S12]  /*5580*/  BSSY.RECONVERGENT B1, `(.L_x_4315) ;  /* 0x00000ae000017945 */ /* 0x000fd80003800200 */
        /* <DEDUP_REMOVED lines=12> */
[-CC-:B0--3--:R-:W-:Y:S01]  /*5650*/  FFMA.FTZ R112, R8, R117.reuse, R116.reuse ;  /* 0x0000007508707223 */ /* 0x189fe20000010074 */
        /* <DEDUP_REMOVED lines=20> */
.L_x_4319:
        /* <DEDUP_REMOVED lines=17> */
.L_x_4318:
[----:B0--3--:R-:W0:Y:S02]  /*58b0*/  LDC.64 R112, c[0x0][0x470] ;  /* 0x00011c00ff707b82 */ /* 0x009e240000000a00 */
        /* <DEDUP_REMOVED lines=20> */
.L_x_4321:
        /* <DEDUP_REMOVED lines=13> */
.L_x_4317:
[----:B0--3--:R-:W0:Y:S02]  /*5ad0*/  LDC.64 R112, c[0x0][0x478] ;  /* 0x00011e00ff707b82 */ /* 0x009e240000000a00 */
        /* <DEDUP_REMOVED lines=28> */
.L_x_4323:
        /* <DEDUP_REMOVED lines=17> */
.L_x_4322:
        /* <DEDUP_REMOVED lines=21> */
.L_x_4324:
        /* <DEDUP_REMOVED lines=12> */
.L_x_4320:
        /* <DEDUP_REMOVED lines=10> */
.L_x_4316:
[----:B------:R-:W-:Y:S05]  /*6060*/  BSYNC.RECONVERGENT B1 ;  /* 0x0000000000017941 */ /* 0x000fea0003800200 */
.L_x_4315:
        /* <DEDUP_REMOVED lines=14> */
[-CC-:B0--34-:R-:W-:Y:S01]  /*6150*/  FFMA.FTZ R112, R6, R117.reuse, R116.reuse ;  /* 0x0000007506707223 */ /* 0x199fe20000010074 */
        /* <DEDUP_REMOVED lines=20> */
.L_x_4329:
        /* <DEDUP_REMOVED lines=17> */
.L_x_4328:
[----:B0--34-:R-:W0:Y:S02]  /*63b0*/  LDC.64 R112, c[0x0][0x470] ;  /* 0x00011c00ff707b82 */ /* 0x019e240000000a00 */
        /* <DEDUP_REMOVED lines=20> */
.L_x_4331:
        /* <DEDUP_REMOVED lines=13> */
.L_x_4327:
[----:B0--34-:R-:W0:Y:S02]  /*65d0*/  LDC.64 R112, c[0x0][0x478] ;  /* 0x00011e00ff707b82 */ /* 0x019e240000000a00 */
        /* <DEDUP_REMOVED lines=28> */
.L_x_4333:
        /* <DEDUP_REMOVED lines=17> */
.L_x_4332:
        /* <DEDUP_REMOVED lines=21> */
.L_x_4334:
        /* <DEDUP_REMOVED lines=12> */
.L_x_4330:
        /* <DEDUP_REMOVED lines=10> */
.L_x_4326:
[----:B------:R-:W-:Y:S05]  /*6b60*/  BSYNC.RECONVERGENT B1 ;  /* 0x0000000000017941 */ /* 0x000fea0003800200 */
.L_x_4325:
        /* <DEDUP_REMOVED lines=35> */
.L_x_4339:
        /* <DEDUP_REMOVED lines=17> */
.L_x_4338:
        /* <DEDUP_REMOVED lines=21> */
.L_x_4341:
        /* <DEDUP_REMOVED lines=13> */
.L_x_4337:
        /* <DEDUP_REMOVED lines=29> */
.L_x_4343:
        /* <DEDUP_REMOVED lines=17> */
.L_x_4342:
        /* <DEDUP_REMOVED lines=21> */
.L_x_4344:
        /* <DEDUP_REMOVED lines=12> */
.L_x_4340:
        /* <DEDUP_REMOVED lines=10> */
.L_x_4336:
[----:B------:R-:W-:Y:S05]  /*7660*/  BSYNC.RECONVERGENT B1 ;  /* 0x0000000000017941 */ /* 0x000fea0003800200 */
.L_x_4335:
        /* <DEDUP_REMOVED lines=35> */
.L_x_4349:
        /* <DEDUP_REMOVED lines=17> */
.L_x_4348:
        /* <DEDUP_REMOVED lines=21> */
.L_x_4351:
        /* <DEDUP_REMOVED lines=13> */
.L_x_4347:
        /* <DEDUP_REMOVED lines=29> */
.L_x_4353:
        /* <DEDUP_REMOVED lines=17> */
.L_x_4352:
        /* <DEDUP_REMOVED lines=21> */
.L_x_4354:
        /* <DEDUP_REMOVED lines=12> */
.L_x_4350:
        /* <DEDUP_REMOVED lines=10> */
.L_x_4346:
[----:B------:R-:W-:Y:S05]  /*8160*/  BSYNC.RECONVERGENT B1 ;  /* 0x0000000000017941 */ /* 0x000fea0003800200 */
.L_x_4345:
        /* <DEDUP_REMOVED lines=34> */
.L_x_4359:
        /* <DEDUP_REMOVED lines=17> */
.L_x_4358:
        /* <DEDUP_REMOVED lines=21> */
.L_x_4361:
        /* <DEDUP_REMOVED lines=13> */
.L_x_4357:
        /* <DEDUP_REMOVED lines=29> */
.L_x_4363:
        /* <DEDUP_REMOVED lines=17> */
.L_x_4362:
        /* <DEDUP_REMOVED lines=21> */
.L_x_4364:
        /* <DEDUP_REMOVED lines=12> */
.L_x_4360:
        /* <DEDUP_REMOVED lines=10> */
.L_x_4356:
[----:B------:R-:W-:Y:S05]  /*8c50*/  BSYNC.RECONVERGENT B1 ;  /* 0x0000000000017941 */ /* 0x000fea0003800200 */
.L_x_4355:
        /* <DEDUP_REMOVED lines=34> */
.L_x_4369:
[-CC-:B------:R-:W-:Y:S01]  /*8e80*/  FFMA.FTZ R115, R145, R117.reuse, R116.reuse ;  /* 0x0000007591737223 */ /* 0x180fe20000010074 */
[-CC-:B0--34-:R-:W-:Y:S01]  /*8e90*/  FFMA.FTZ R112, R31, R117.reuse, R116.reuse ;  /* 0x000000751f707223 */ /* 0x199fe20000010074 */
        /* <DEDUP_REMOVED lines=15> */
.L_x_4368:
        /* <DEDUP_REMOVED lines=21> */
.L_x_4371:
        /* <DEDUP_REMOVED lines=13> */
.L_x_4367:
        /* <DEDUP_REMOVED lines=29> */
.L_x_4373:
        /* <DEDUP_REMOVED lines=17> */
.L_x_4372:
        /* <DEDUP_REMOVED lines=21> */
.L_x_4374:
        /* <DEDUP_REMOVED lines=12> */
.L_x_4370:
        /* <DEDUP_REMOVED lines=9> */
.L_x_4366:
[----:B------:R-:W-:Y:S05]  /*9730*/  BSYNC.RECONVERGENT B1 ;  /* 0x0000000000017941 */ /* 0x000fea0003800200 */
.L_x_4365:
[----:B------:R-:W2:Y:S01]  /*9740*/  LDL.LU R3, [R1] ;  /* 0x0000000001037983 */ /* 0x000ea20000300800 */
[----:B0--34-:R-:W2:Y:S02]  /*9750*/  LDC.64 R112, c[0x0][0x380] ;  /* 0x0000e000ff707b82 */ /* 0x019ea40000000a00 */
[----:B--2---:R-:W-:-:S04]  /*9760*/  LEA R3, R112, R3, 0x2 ;  /* 0x0000000370037211 */ /* 0x004fc800078e10ff */
[----:B------:R-:W-:Y:S01]  /*9770*/  ISETP.GE.AND P2, PT, R3, R113, PT ;  /* 0x000000710300720c */ /* 0x000fe20003f46270 */
[----:B------:R0:W-:-:S12]  /*9780*/  STL [R1], R3 ;  /* 0x0000000301007387 */ /* 0x0001d80000100800 */
[----:B0-----:R-:W-:Y:S05]  /*9790*/  @!P2 BRA `(.L_x_4375) ;  /* 0xffffff7c0090a947 */ /* 0x001fea000383ffff */
.L_x_4277:
[----:B------:R-:W-:Y:S05]  /*97a0*/  BSYNC B0 ;  /* 0x0000000000007941 */ /* 0x000fea0003800000 */
.L_x_4276:
[----:B------:R-:W2:Y:S01]  /*97b0*/  LDL.LU R113, [R1+0x4] ;  /* 0x0000040001717983 */ /* 0x000ea20000300800 */
[----:B-----5:R-:W-:Y:S01]  /*97c0*/  MOV R5, 0x400 ;  /* 0x0000040000057802 */ /* 0x020fe20000000f00 */
[----:B------:R-:W-:Y:S05]  /*97d0*/  WARPSYNC.ALL ;  /* 0x0000000000007948 */ /* 0x000fea0003800000 */
[----:B------:R-:W0:Y:S01]  /*97e0*/  S2R R4, SR_TID.X ;  /* 0x0000000000047919 */ /* 0x000e220000002100 */
[----:B------:R-:W3:Y:S01]  /*97f0*/  S2UR UR4, SR_CTAID.X ;  /* 0x00000000000479c3 */ /* 0x000ee20000002500 */
[----:B------:R-:W4:Y:S01]  /*9800*/  LDCU.128 UR16, c[0x0][0x440] ;  /* 0x00008800ff1077ac */ /* 0x000f220008000c00 */
        /* <DEDUP_REMOVED lines=103> */
[----:B------:R1:W-:Y:S04]  /*9e80*/  STS.128 [R6+0x600], R56 ;  /* 0x0006003806007388 */ /* 0x0003e80000000c00 */
[----:B------:R-:W-:Y:S04]  /*9e90*/  STS.128 [R6+0x800], R60 ;  /* 0x0008003c06007388 */ /* 0x000fe80000000c00 */
[----:B------:R-:W-:Y:S01]  /*9ea0*/  STS.128 [R6+0xa00], R64 ;  /* 0x000a004006007388 */ /* 0x000fe20000000c00 */
[----:B0-----:R-:W3:Y:S01]  /*9eb0*/  LDC R51, c[0x0][0x388] ;  /* 0x0000e200ff337b82 */ /* 0x001ee20000000800 */
[----:B------:R-:W-:-:S02]  /*9ec0*/  LOP3.LUT R49, R4, 0x7f, RZ, 0x3c, !PT ;  /* 0x0000007f04317812 */ /* 0x000fc400078e3cff */
[----:B------:R-:W-:Y:S01]  /*9ed0*/  STS.128 [R6+0xc00], R68 ;  /* 0x000c004406007388 */ /* 0x000fe20000000c00 */
[----:B----4-:R-:W-:-:S03]  /*9ee0*/  FADD.FTZ R55, R5, R90 ;  /* 0x0000005a05377221 */ /* 0x010fc60000010000 */
[----:B------:R2:W-:Y:S01]  /*9ef0*/  STS.128 [R6+0xe00], R72 ;  /* 0x000e004806007388 */ /* 0x0005e20000000c00 */
[----:B-1----:R-:W-:Y:S01]  /*9f00*/  FADD.FTZ R57, R7, R114 ;  /* 0x0000007207397221 */ /* 0x002fe20000010000 */
[----:B------:R-:W-:Y:S01]  /*9f10*/  BAR.SYNC.DEFER_BLOCKING 0x0 ;  /* 0x0000000000007b1d */ /* 0x000fe20000010000 */
[----:B--2---:R-:W-:Y:S01]  /*9f20*/  IADD3 R72, PT, PT, R49, R113, RZ ;  /* 0x0000007131487210 */ /* 0x004fe20007ffe0ff */
[----:B---3--:R-:W-:-:S03]  /*9f30*/  IMAD R51, R51, UR4, RZ ;  /* 0x0000000433337c24 */ /* 0x008fc6000f8e02ff */
[C---:B------:R-:W-:Y:S02]  /*9f40*/  ISETP.GE.U32.AND P6, PT, R72.reuse, 0x100, PT ;  /* 0x000001004800780c */ /* 0x040fe40003fc6070 */
[----:B------:R-:W-:Y:S02]  /*9f50*/  IADD3 R5, P0, PT, R51, R4, RZ ;  /* 0x0000000433057210 */ /* 0x000fe40007f1e0ff */
[----:B------:R-:W-:Y:S02]  /*9f60*/  ISETP.GE.U32.AND P5, PT, R72, 0x180, PT ;  /* 0x000001804800780c */ /* 0x000fe40003fa6070 */
[----:B------:R-:W-:Y:S01]  /*9f70*/  SHF.L.U32 R4, R5, 0x2, RZ ;  /* 0x0000000205047819 */ /* 0x000fe200000006ff */
[----:B------:R-:W0:Y:S03]  /*9f80*/  LDS R13, [R0] ;  /* 0x00000000000d7984 */ /* 0x000e260000000800 */
[----:B------:R-:W-:Y:S01]  /*9f90*/  IADD3 R12, P1, PT, R4, UR16, RZ ;  /* 0x00000010040c7c10 */ /* 0x000fe2000ff3e0ff */
        /* <DEDUP_REMOVED lines=84> */
.L_x_4377:
[----:B------:R-:W-:Y:S05]  /*a4e0*/  BSYNC.RECONVERGENT B0 ;  /* 0x0000000000007941 */ /* 0x000fea0003800200 */
.L_x_4376:
        /* <DEDUP_REMOVED lines=39> */
[----:B------:R-:W-:Y:S01]  /*a760*/  FADD.FTZ R59, RZ, R59 ;  /* 0x0000003bff3b7221 */ /* 0x000fe20000010000 */
[----:B------:R-:W-:Y:S01]  /*a770*/  FADD.FTZ R104, R104, R47 ;  /* 0x0000002f68687221 */ /* 0x000fe20000010000 */
[----:B------:R-:W-:Y:S01]  /*a780*/  FADD.FTZ R106, R106, R43 ;  /* 0x0000002b6a6a7221 */ /* 0x000fe20000010000 */
[----:B------:R-:W2:Y:S01]  /*a790*/  LDS R8, [R0+0x400] ;  /* 0x0004000000087984 */ /* 0x000ea20000000800 */
[----:B------:R-:W-:Y:S01]  /*a7a0*/  FADD.FTZ R96, R96, R41 ;  /* 0x0000002960607221 */ /* 0x000fe20000010000 */
[----:B------:R-:W-:Y:S01]  /*a7b0*/  FADD.FTZ R56, RZ, R56 ;  /* 0x00000038ff387221 */ /* 0x000fe20000010000 */
[----:B------:R-:W-:Y:S01]  /*a7c0*/  FADD.FTZ R60, RZ, R60 ;  /* 0x0000003cff3c7221 */ /* 0x000fe20000010000 */
[----:B------:R-:W3:Y:S01]  /*a7d0*/  LDS R10, [R0+0x600] ;  /* 0x00060000000a7984 */ /* 0x000ee20000000800 */
[----:B------:R-:W-:Y:S01]  /*a7e0*/  FADD.FTZ R83, R76, R83 ;  /* 0x000000534c537221 */ /* 0x000fe20000010000 */
[----:B------:R-:W-:Y:S01]  /*a7f0*/  FADD.FTZ R89, R89, R100 ;  /* 0x0000006459597221 */ /* 0x000fe20000010000 */
[----:B------:R-:W-:Y:S01]  /*a800*/  FADD.FTZ R91, R91, R102 ;  /* 0x000000665b5b7221 */ /* 0x000fe20000010000 */
[----:B------:R-:W4:Y:S01]  /*a810*/  LDS R22, [R0+0x800] ;  /* 0x0008000000167984 */ /* 0x000f220000000800 */
        /* <DEDUP_REMOVED lines=116> */
.L_x_4379:
[----:B------:R-:W-:Y:S05]  /*af60*/  BSYNC.RECONVERGENT B0 ;  /* 0x0000000000007941 */ /* 0x000fea0003800200 */
.L_x_4378:
        /* <DEDUP_REMOVED lines=22> */
.L_x_4381:
[----:B------:R-:W-:Y:S05]  /*b0d0*/  BSYNC.RECONVERGENT B0 ;  /* 0x0000000000007941 */ /* 0x000fea0003800200 */
.L_x_4380:
        /* <DEDUP_REMOVED lines=22> */
.L_x_4383:
[----:B------:R-:W-:Y:S05]  /*b240*/  BSYNC.RECONVERGENT B0 ;  /* 0x0000000000007941 */ /* 0x000fea0003800200 */
.L_x_4382:
        /* <DEDUP_REMOVED lines=22> */
.L_x_4385:
[----:B------:R-:W-:Y:S05]  /*b3b0*/  BSYNC.RECONVERGENT B0 ;  /* 0x0000000000007941 */ /* 0x000fea0003800200 */
.L_x_4384:
        /* <DEDUP_REMOVED lines=22> */
.L_x_4387:
[----:B------:R-:W-:Y:S05]  /*b520*/  BSYNC.RECONVERGENT B0 ;  /* 0x0000000000007941 */ /* 0x000fea0003800200 */
.L_x_4386:
        /* <DEDUP_REMOVED lines=22> */
.L_x_4389:
[----:B------:R-:W-:Y:S05]  /*b690*/  BSYNC.RECONVERGENT B0 ;  /* 0x0000000000007941 */ /* 0x000fea0003800200 */
.L_x_4388:
[----:B------:R-:W-:Y:S05]  /*b6a0*/  @!P4 EXIT ;  /* 0x000000000000c94d */ /* 0x000fea0003800000 */
[----:B------:R-:W-:Y:S04]  /*b6b0*/  STG.E desc[UR10][R16.64], R25 ;  /* 0x0000001910007986 */ /* 0x000fe8000c10190a */
[----:B------:R-:W-:Y:S04]  /*b6c0*/  STG.E desc[UR10][R12.64], R49 ;  /* 0x000000310c007986 */ /* 0x000fe8000c10190a */
[----:B------:R-:W-:Y:S04]  /*b6d0*/  STG.E desc[UR10][R6.64], R99 ;  /* 0x0000006306007986 */ /* 0x000fe8000c10190a */
[----:B------:R-:W-:Y:S01]  /*b6e0*/  STG.E desc[UR10][R4.64], R27 ;  /* 0x0000001b04007986 */ /* 0x000fe2000c10190a */
[----:B------:R-:W-:Y:S05]  /*b6f0*/  EXIT ;  /* 0x000000000000794d */ /* 0x000fea0003800000 */
.L_x_4294:
[----:B------:R-:W-:Y:S01]  /*b700*/  HFMA2 R114, -RZ, RZ, 0, 5.9604644775390625e-08 ;  /* 0x00000001ff727431 */ /* 0x000fe200000001ff */
[----:B------:R-:W-:Y:S01]  /*b710*/  BSSY B1, `(.L_x_4390) ;  /* 0x0000007000017945 */ /* 0x000fe20003800000 */
[----:B------:R-:W-:Y:S02]  /*b720*/  MOV R115, R176 ;  /* 0x000000b000737202 */ /* 0x000fe40000000f00 */
[----:B------:R-:W-:Y:S02]  /*b730*/  MOV R113, 0x1f ;  /* 0x0000001f00717802 */ /* 0x000fe40000000f00 */
[----:B------:R-:W-:-:S07]  /*b740*/  MOV R112, 0xffffffff ;  /* 0xffffffff00707802 */ /* 0x000fce0000000f00 */
[----:B--2--5:R-:W-:Y:S05]  /*b750*/  WARPSYNC.COLLECTIVE R112, `(.L_x_4391) ;  /* 0x0000000070087348 */ /* 0x024fea0003c00000 */
[----:B------:R0:W1:Y:S02]  /*b760*/  SHFL.BFLY P5, R116, R115, R114, R113 ;  /* 0x0c00007273747389 */ /* 0x00006400000a0071 */
[----:B012--5:R-:W-:Y:S05]  /*b770*/  ENDCOLLECTIVE ;  /* 0x000000000000791b */ /* 0x027fea0003800000 */
.L_x_4391:
[----:B------:R-:W-:Y:S05]  /*b780*/  BSYNC B1 ;  /* 0x0000000000017941 */ /* 0x000fea0003800000 */
.L_x_4390:
        /* <DEDUP_REMOVED lines=8> */
.L_x_4392:
[----:B------:R-:W-:Y:S01]  /*b810*/  MOV R115, R176 ;  /* 0x000000b000737202 */ /* 0x000fe20000000f00 */
[----:B------:R-:W-:Y:S02]  /*b820*/  HFMA2 R114, -RZ, RZ, 0, 1.1920928955078125e-07 ;  /* 0x00000002ff727431 */ /* 0x000fe400000001ff */
[----:B------:R-:W-:-:S07]  /*b830*/  FADD.FTZ R177, R116, R177 ;  /* 0x000000b174b17221 */ /* 0x000fce0000010000 */
[----:B------:R-:W-:Y:S05]  /*b840*/  WARPSYNC.COLLECTIVE R112, `(.L_x_4393) ;  /* 0x0000000070087348 */ /* 0x000fea0003c00000 */
[----:B------:R0:W1:Y:S02]  /*b850*/  SHFL.BFLY P5, R116, R115, R114, R113 ;  /* 0x0c00007273747389 */ /* 0x00006400000a0071 */
[----:B01----:R-:W-:Y:S05]  /*b860*/  ENDCOLLECTIVE ;  /* 0x000000000000791b */ /* 0x003fea0003800000 */
.L_x_4393:
[----:B------:R-:W-:Y:S01]  /*b870*/  MOV R115, R177 ;  /* 0x000000b100737202 */ /* 0x000fe20000000f00 */
[----:B------:R-:W-:-:S07]  /*b880*/  FADD.FTZ R176, R176, R116 ;  /* 0x00000074b0b07221 */ /* 0x000fce0000010000 */
[----:B------:R-:W-:Y:S05]  /*b890*/  WARPSYNC.COLLECTIVE R112, `(.L_x_4394) ;  /* 0x0000000070087348 */ /* 0x000fea0003c00000 */
[----:B------:R0:W1:Y:S02]  /*b8a0*/  SHFL.BFLY P5, R116, R115, R114, R113 ;  /* 0x0c00007273747389 */ /* 0x00006400000a0071 */
[----:B01----:R-:W-:Y:S05]  /*b8b0*/  ENDCOLLECTIVE ;  /* 0x000000000000791b */ /* 0x003fea0003800000 */
.L_x_4394:
[----:B------:R-:W-:Y:S01]  /*b8c0*/  MOV R115, R176 ;  /* 0x000000b000737202 */ /* 0x000fe20000000f00 */
[----:B------:R-:W-:Y:S02]  /*b8d0*/  HFMA2 R114, -RZ, RZ, 0, 2.384185791015625e-07 ;  /* 0x00000004ff727431 */ /* 0x000fe400000001ff */
[----:B------:R-:W-:-:S07]  /*b8e0*/  FADD.FTZ R177, R177, R116 ;  /* 0x00000074b1b17221 */ /* 0x000fce0000010000 */
[----:B------:R-:W-:Y:S05]  /*b8f0*/  WARPSYNC.COLLECTIVE R112, `(.L_x_4395) ;  /* 0x0000000070087348 */ /* 0x000fea0003c00000 */
[----:B------:R0:W1:Y:S02]  /*b900*/  SHFL.BFLY P5, R116, R115, R114, R113 ;  /* 0x0c00007273747389 */ /* 0x00006400000a0071 */
[----:B01----:R-:W-:Y:S05]  /*b910*/  ENDCOLLECTIVE ;  /* 0x000000000000791b */ /* 0x003fea0003800000 */
.L_x_4395:
[----:B------:R-:W-:Y:S01]  /*b920*/  MOV R115, R177 ;  /* 0x000000b100737202 */ /* 0x000fe20000000f00 */
[----:B------:R-:W-:-:S07]  /*b930*/  FADD.FTZ R176, R176, R116 ;  /* 0x00000074b0b07221 */ /* 0x000fce0000010000 */
[----:B------:R-:W-:Y:S05]  /*b940*/  WARPSYNC.COLLECTIVE R112, `(.L_x_4396) ;  /* 0x0000000070087348 */ /* 0x000fea0003c00000 */
[----:B------:R0:W1:Y:S02]  /*b950*/  SHFL.BFLY P5, R116, R115, R114, R113 ;  /* 0x0c00007273747389 */ /* 0x00006400000a0071 */
[----:B01----:R-:W-:Y:S05]  /*b960*/  ENDCOLLECTIVE ;  /* 0x000000000000791b */ /* 0x003fea0003800000 */
.L_x_4396:
[----:B------:R-:W-:Y:S01]  /*b970*/  MOV R115, R176 ;  /* 0x000000b000737202 */ /* 0x000fe20000000f00 */
[----:B------:R-:W-:Y:S02]  /*b980*/  HFMA2 R114, -RZ, RZ, 0, 4.76837158203125e-07 ;  /* 0x00000008ff727431 */ /* 0x000fe400000001ff */
[----:B------:R-:W-:-:S07]  /*b990*/  FADD.FTZ R177, R177, R116 ;  /* 0x00000074b1b17221 */ /* 0x000fce0000010000 */
[----:B------:R-:W-:Y:S05]  /*b9a0*/  WARPSYNC.COLLECTIVE R112, `(.L_x_4397) ;  /* 0x0000000070087348 */ /* 0x000fea0003c00000 */
[----:B------:R0:W1:Y:S02]  /*b9b0*/  SHFL.BFLY P5, R116, R115, R114, R113 ;  /* 0x0c00007273747389 */ /* 0x00006400000a0071 */
[----:B01----:R-:W-:Y:S05]  /*b9c0*/  ENDCOLLECTIVE ;  /* 0x000000000000791b */ /* 0x003fea0003800000 */
.L_x_4397:
[----:B------:R-:W-:Y:S01]  /*b9d0*/  MOV R115, R177 ;  /* 0x000000b100737202 */ /* 0x000fe20000000f00 */
[----:B------:R-:W-:-:S07]  /*b9e0*/  FADD.FTZ R176, R176, R116 ;  /* 0x00000074b0b07221 */ /* 0x000fce0000010000 */
[----:B------:R-:W-:Y:S05]  /*b9f0*/  WARPSYNC.COLLECTIVE R112, `(.L_x_4398) ;  /* 0x0000000070087348 */ /* 0x000fea0003c00000 */
[----:B------:R0:W1:Y:S02]  /*ba00*/  SHFL.BFLY P5, R116, R115, R114, R113 ;  /* 0x0c00007273747389 */ /* 0x00006400000a0071 */
[----:B01----:R-:W-:Y:S05]  /*ba10*/  ENDCOLLECTIVE ;  /* 0x000000000000791b */ /* 0x003fea0003800000 */
.L_x_4398:
[----:B------:R-:W-:Y:S01]  /*ba20*/  MOV R115, R176 ;  /* 0x000000b000737202 */ /* 0x000fe20000000f00 */
[----:B------:R-:W-:Y:S02]  /*ba30*/  HFMA2 R114, -RZ, RZ, 0, 9.5367431640625e-07 ;  /* 0x00000010ff727431 */ /* 0x000fe400000001ff */
[----:B------:R-:W-:-:S07]  /*ba40*/  FADD.FTZ R177, R177, R116 ;  /* 0x00000074b1b17221 */ /* 0x000fce0000010000 */
[----:B------:R-:W-:Y:S05]  /*ba50*/  WARPSYNC.COLLECTIVE R112, `(.L_x_4399) ;  /* 0x0000000070087348 */ /* 0x000fea0003c00000 */
[----:B------:R0:W1:Y:S02]  /*ba60*/  SHFL.BFLY P5, R116, R115, R114, R113 ;  /* 0x0c00007273747389 */ /* 0x00006400000a0071 */
[----:B01----:R-:W-:Y:S05]  /*ba70*/  ENDCOLLECTIVE ;  /* 0x000000000000791b */ /* 0x003fea0003800000 */
.L_x_4399:
[----:B------:R-:W-:Y:S02]  /*ba80*/  MOV R115, R177 ;  /* 0x000000b100737202 */ /* 0x000fe40000000f00 */
[----:B------:R-:W-:-:S07]  /*ba90*/  MOV R117, R116 ;  /* 0x0000007400757202 */ /* 0x000fce0000000f00 */
[----:B------:R-:W-:Y:S05]  /*baa0*/  WARPSYNC.COLLECTIVE R112, `(.L_x_4400) ;  /* 0x0000000070087348 */ /* 0x000fea0003c00000 */
[----:B------:R0:W1:Y:S02]  /*bab0*/  SHFL.BFLY P5, R116, R115, R114, R113 ;  /* 0x0c00007273747389 */ /* 0x00006400000a0071 */
[----:B01----:R-:W-:Y:S05]  /*bac0*/  ENDCOLLECTIVE ;  /* 0x000000000000791b */ /* 0x003fea0003800000 */
.L_x_4400:
[----:B------:R-:W-:Y:S01]  /*bad0*/  MOV R112, R116 ;  /* 0x0000007400707202 */ /* 0x000fe20000000f00 */
[----:B------:R-:W-:Y:S06]  /*bae0*/  BRA `(.L_x_4401) ;  /* 0xffffff84000c7947 */ /* 0x000fec000383ffff */
.L_x_4402:
        /* <DEDUP_REMOVED lines=9> */
.L_x_6106:


//--------------------- .text._ZN10layer_norm31ln_parallel_residual_bwd_kernelINS_13Kernel_traitsI6__halfffffjLj1024ELj1ELj4ELj1ELj16ENS_18Kernel_traits_baseILj1024ES2_ffffjLj128EEEEELb0ELb0ELb1EEEvNS_9BwdParamsE --------------------------
	.section	.text._ZN10layer_norm31ln_parallel_residual_bwd_kernelINS_13Kernel_traitsI6__halfffffjLj1024ELj1ELj4ELj1ELj16ENS_18Kernel_traits_baseILj1024ES2_ffffjLj128EEEEELb0ELb0ELb1EEEvNS_9BwdParamsE,"ax",@progbits
	.align	128
        .global         _ZN10layer_norm31ln_parallel_residual_bwd_kernelINS_13Kernel_traitsI6__halfffffjLj1024ELj1ELj4ELj1ELj16ENS_18Kernel_traits_baseILj1024ES2_ffffjLj128EEEEELb0ELb0ELb1EEEvNS_9BwdParamsE
        .type           _ZN10layer_norm31ln_parallel_residual_bwd_kernelINS_13Kernel_traitsI6__halfffffjLj1024ELj1ELj4ELj1ELj16ENS_18Kernel_traits_baseILj1024ES2_ffffjLj128EEEEELb0ELb0ELb1EEEvNS_9BwdParamsE,@function
        .size           _ZN10layer_norm31ln_parallel_residual_bwd_kernelINS_13Kernel_traitsI6__halfffffjLj1024ELj1ELj4ELj1ELj16ENS_18Kernel_traits_baseILj1024ES2_ffffjLj128EEEEELb0ELb0ELb1EEEvNS_9BwdParamsE,(.L_x_6107 - _ZN10layer_norm31ln_parallel_residual_bwd_kernelINS_13Kernel_traitsI6__halfffffjLj1024ELj1ELj4ELj1ELj16ENS_18Kernel_traits_baseILj1024ES2_ffffjLj128EEEEELb0ELb0ELb1EEEvNS_9BwdParamsE)
        .other          _ZN10layer_norm31ln_parallel_residual_bwd_kernelINS_13Kernel_traitsI6__halfffffjLj1024ELj1ELj4ELj1ELj16ENS_18Kernel_traits_baseILj1024ES2_ffffjLj128EEEEELb0ELb0ELb1EEEvNS_9BwdParamsE,@"STO_CUDA_ENTRY STV_DEFAULT"
_ZN10layer_norm31ln_parallel_residual_bwd_kernelINS_13Kernel_traitsI6__halfffffjLj1024ELj1ELj4ELj1ELj16ENS_18Kernel_traits_baseILj1024ES2_ffffjLj128EEEEELb0ELb0ELb1EEEvNS_9BwdParamsE:
.text._ZN10layer_norm31ln_parallel_residual_bwd_kernelINS_13Kernel_traitsI6__halfffffjLj1024ELj1ELj4ELj1ELj16ENS_18Kernel_traits_baseILj1024ES2_ffffjLj128EEEEELb0ELb0ELb1EEEvNS_9BwdParamsE:
        /* <DEDUP_REMOVED lines=86> */
[----:B------:R-:W2:Y:S04]  /*0560*/  LDG.E.64 R38, desc[UR10][R4.64+0x700] ;  /* 0x0007000a04267981 */ /* 0x000ea8000c1e1b00 */
[----:B------:R-:W3:Y:S04]  /*0570*/  LDG.E.64 R42, desc[UR10][R4.64+0x600] ;  /* 0x0006000a042a7981 */ /* 0x000ee8000c1e1b00 */
[----:B------:R-:W4:Y:S04]  /*0580*/  LDG.E.64 R46, desc[UR10][R4.64+0x500] ;  /* 0x0005000a042e7981 */ /* 0x000f28000c1e1b00 */
[----:B------:R-:W5:Y:S04]  /*0590*/  LDG.E.64 R50, desc[UR10][R4.64+0x400] ;  /* 0x0004000a04327981 */ /* 0x000f68000c1e1b00 */
[----:B------:R-:W5:Y:S04]  /*05a0*/  LDG.E.64 R54, desc[UR10][R4.64+0x300] ;  /* 0x0003000a04367981 */ /* 0x000f68000c1e1b00 */
[----:B------:R-:W5:Y:S04]  /*05b0*/  LDG.E.64 R58, desc[UR10][R4.64+0x200] ;  /* 0x0002000a043a7981 */ /* 0x000f68000c1e1b00 */
[----:B------:R-:W5:Y:S01]  /*05c0*/  LDG.E.64 R62, desc[UR10][R4.64+0x100] ;  /* 0x0001000a043e7981 */ /* 0x000f62000c1e1b00 */
[----:B-1----:R-:W-:-:S03]  /*05d0*/  IMAD.WIDE.U32 R2, R6, 0x8, R2 ;  /* 0x0000000806027825 */ /* 0x002fc600078e0002 */
[----:B------:R0:W5:Y:S04]  /*05e0*/  LDG.E.64 R66, desc[UR10][R4.64] ;  /* 0x0000000a04427981 */ /* 0x000168000c1e1b00 */
[----:B------:R-:W5:Y:S04]  /*05f0*/  LDG.E.64 R6, desc[UR10][R2.64+0x700] ;  /* 0x0007000a02067981 */ /* 0x000f68000c1e1b00 */
[----:B------:R-:W5:Y:S04]  /*0600*/  LDG.E.64 R8, desc[UR10][R2.64+0x600] ;  /* 0x0006000a02087981 */ /* 0x000f68000c1e1b00 */
[----:B------:R-:W5:Y:S04]  /*0610*/  LDG.E.64 R10, desc[UR10][R2.64+0x500] ;  /* 0x0005000a020a7981 */ /* 0x000f68000c1e1b00 */
[----:B------:R-:W5:Y:S04]  /*0620*/  LDG.E.64 R12, desc[UR10][R2.64+0x400] ;  /* 0x0004000a020c7981 */ /* 0x000f68000c1e1b00 */
[----:B------:R-:W5:Y:S04]  /*0630*/  LDG.E.64 R14, desc[UR10][R2.64+0x300] ;  /* 0x0003000a020e7981 */ /* 0x000f68000c1e1b00 */
[----:B------:R-:W5:Y:S04]  /*0640*/  LDG.E.64 R16, desc[UR10][R2.64+0x200] ;  /* 0x0002000a02107981 */ /* 0x000f68000c1e1b00 */
[----:B------:R-:W5:Y:S04]  /*0650*/  LDG.E.64 R18, desc[UR10][R2.64+0x100] ;  /* 0x0001000a02127981 */ /* 0x000f68000c1e1b00 */
[----:B------:R2:W5:Y:S01]  /*0660*/  LDG.E.64 R20, desc[UR10][R2.64] ;  /* 0x0000000a02147981 */ /* 0x000562000c1e1b00 */
        /* <DEDUP_REMOVED lines=47> */
[----:B0-----:R-:W-:Y:S02]  /*0960*/  CS2R R4, SRZ ;  /* 0x0000000000047805 */ /* 0x001fe4000001ff00 */
[----:B------:R-:W-:Y:S02]  /*0970*/  CS2R R22, SRZ ;  /* 0x0000000000167805 */ /* 0x000fe4000001ff00 */
[----:B------:R-:W-:Y:S02]  /*0980*/  CS2R R24, SRZ ;  /* 0x0000000000187805 */ /* 0x000fe4000001ff00 */
[----:B------:R-:W-:Y:S01]  /*0990*/  CS2R R26, SRZ ;  /* 0x00000000001a7805 */ /* 0x000fe2000001ff00 */
[----:B--2---:R-:W-:Y:S01]  /*09a0*/  HADD2.F32 R2, -RZ, R38.H0_H0 ;  /* 0x20000026ff027230 */ /* 0x004fe20000004100 */
[--C-:B------:R-:W-:Y:S01]  /*09b0*/  SHF.R.U64 R38, R38, 0x10, R39.reuse ;  /* 0x0000001026267819 */ /* 0x100fe20000001227 */
[----:B------:R-:W-:Y:S01]  /*09c0*/  HADD2.F32 R3, -RZ, R39.H0_H0 ;  /* 0x20000027ff037230 */ /* 0x000fe20000004100 */
[----:B------:R-:W-:-:S02]  /*09d0*/  SHF.R.U32.HI R36, RZ, 0x10, R39 ;  /* 0x00000010ff247819 */ /* 0x000fc40000011627 */
[----:B------:R0:W-:Y:S01]  /*09e0*/  STL [R1+0x4c], R2 ;  /* 0x00004c0201007387 */ /* 0x0001e20000100800 */
[----:B------:R-:W-:Y:S01]  /*09f0*/  HADD2.F32 R68, -RZ, R38.H0_H0 ;  /* 0x20000026ff447230 */ /* 0x000fe20000004100 */
[----:B---3--:R-:W-:Y:S02]  /*0a00*/  SHF.R.U32.HI R40, RZ, 0x10, R43 ;  /* 0x00000010ff287819 */ /* 0x008fe4000001162b */
[----:B------:R1:W-:Y:S01]  /*0a10*/  STL [R1+0x3c], R3 ;  /* 0x00003c0301007387 */ /* 0x0003e20000100800 */
[----:B----4-:R-:W-:Y:S02]  /*0a20*/  SHF.R.U32.HI R44, RZ, 0x10, R47 ;  /* 0x00000010ff2c7819 */ /* 0x010fe4000001162f */
[----:B-----5:R-:W-:Y:S01]  /*0a30*/  SHF.R.U32.HI R48, RZ, 0x10, R51 ;  /* 0x00000010ff307819 */ /* 0x020fe20000011633 */
[----:B0-----:R-:W-:Y:S01]  /*0a40*/  HADD2.F32 R2, -RZ, R42.H0_H0 ;  /* 0x2000002aff027230 */ /* 0x001fe20000004100 */
[----:B------:R-:W-:Y:S02]  /*0a50*/  SHF.R.U64 R42, R42, 0x10, R43 ;  /* 0x000000102a2a7819 */ /* 0x000fe4000000122b */
[----:B------:R-:W-:Y:S01]  /*0a60*/  SHF.R.U32.HI R52, RZ, 0x10, R55 ;  /* 0x00000010ff347819 */ /* 0x000fe20000011637 */
[----:B-1----:R-:W-:Y:S01]  /*0a70*/  HADD2.F32 R3, -RZ, R43.H0_H0 ;  /* 0x2000002bff037230 */ /* 0x002fe20000004100 */
[----:B------:R0:W-:Y:S01]  /*0a80*/  STL [R1+0x6c], R2 ;  /* 0x00006c0201007387 */ /* 0x0001e20000100800 */
[----:B------:R-:W-:Y:S01]  /*0a90*/  HADD2.F32 R38, -RZ, R42.H0_H0 ;  /* 0x2000002aff267230 */ /* 0x000fe20000004100 */
[----:B------:R-:W-:-:S02]  /*0aa0*/  SHF.R.U32.HI R56, RZ, 0x10, R59 ;  /* 0x00000010ff387819 */ /* 0x000fc4000001163b */
[----:B------:R1:W-:Y:S01]  /*0ab0*/  STL [R1+0x5c], R3 ;  /* 0x00005c0301007387 */ /* 0x0003e20000100800 */
[----:B------:R-:W-:Y:S02]  /*0ac0*/  SHF.R.U32.HI R60, RZ, 0x10, R63 ;  /* 0x00000010ff3c7819 */ /* 0x000fe4000001163f */
[----:B------:R-:W-:Y:S01]  /*0ad0*/  SHF.R.U32.HI R64, RZ, 0x10, R67 ;  /* 0x00000010ff407819 */ /* 0x000fe20000011643 */
[----:B0-----:R-:W-:Y:S01]  /*0ae0*/  HADD2.F32 R2, -RZ, R46.H0_H0 ;  /* 0x2000002eff027230 */ /* 0x001fe20000004100 */
[----:B------:R-:W-:Y:S02]  /*0af0*/  SHF.R.U64 R46, R46, 0x10, R47 ;  /* 0x000000102e2e7819 */ /* 0x000fe4000000122f */
[--C-:B------:R-:W-:Y:S01]  /*0b00*/  SHF.R.U64 R39, R6, 0x10, R7.reuse ;  /* 0x0000001006277819 */ /* 0x100fe20000001207 */
[----:B-1----:R-:W-:Y:S01]  /*0b10*/  HADD2.F32 R3, -RZ, R47.H0_H0 ;  /* 0x2000002fff037230 */ /* 0x002fe20000004100 */
[----:B------:R0:W-:Y:S01]  /*0b20*/  STL [R1+0x8c], R2 ;  /* 0x00008c0201007387 */ /* 0x0001e20000100800 */
[----:B------:R-:W-:-:S02]  /*0b30*/  SHF.R.U32.HI R37, RZ, 0x10, R7 ;  /* 0x00000010ff257819 */ /* 0x000fc40000011607 */
[--C-:B------:R-:W-:Y:S01]  /*0b40*/  SHF.R.U64 R43, R8, 0x10, R9.reuse ;  /* 0x00000010082b7819 */ /* 0x100fe20000001209 */
[----:B------:R1:W-:Y:S01]  /*0b50*/  STL [R1+0x7c], R3 ;  /* 0x00007c0301007387 */ /* 0x0003e20000100800 */
[----:B------:R-:W-:Y:S01]  /*0b60*/  SHF.R.U32.HI R41, RZ, 0x10, R9 ;  /* 0x00000010ff297819 */ /* 0x000fe20000011609 */
[----:B------:R-:W-:Y:S01]  /*0b70*/  HADD2.F32 R37, -RZ, R37.H0_H0 ;  /* 0x20000025ff257230 */ /* 0x000fe20000004100 */
[--C-:B------:R-:W-:Y:S02]  /*0b80*/  SHF.R.U64 R47, R10, 0x10, R11.reuse ;  /* 0x000000100a2f7819 */ /* 0x100fe4000000120b */
[----:B------:R-:W-:Y:S01]  /*0b90*/  SHF.R.U32.HI R45, RZ, 0x10, R11 ;  /* 0x00000010ff2d7819 */ /* 0x000fe2000001160b */
[----:B0-----:R-:W-:Y:S01]  /*0ba0*/  HADD2.F32 R2, -RZ, R50.H0_H0 ;  /* 0x20000032ff027230 */ /* 0x001fe20000004100 */
[----:B------:R-:W-:Y:S02]  /*0bb0*/  SHF.R.U64 R50, R50, 0x10, R51 ;  /* 0x0000001032327819 */ /* 0x000fe40000001233 */
[--C-:B------:R-:W-:Y:S01]  /*0bc0*/  SHF.R.U32.HI R49, RZ, 0x10, R13.reuse ;  /* 0x00000010ff317819 */ /* 0x100fe2000001160d */
[----:B-1----:R-:W-:Y:S01]  /*0bd0*/  HADD2.F32 R3, -RZ, R51.H0_H0 ;  /* 0x20000033ff037230 */ /* 0x002fe20000004100 */
[----:B------:R0:W-:Y:S01]  /*0be0*/  STL [R1+0xac], R2 ;  /* 0x0000ac0201007387 */ /* 0x0001e20000100800 */
[----:B------:R-:W-:-:S02]  /*0bf0*/  SHF.R.U64 R51, R12, 0x10, R13 ;  /* 0x000000100c337819 */ /* 0x000fc4000000120d */
[----:B------:R-:W-:Y:S01]  /*0c00*/  SHF.R.U32.HI R53, RZ, 0x10, R15 ;  /* 0x00000010ff357819 */ /* 0x000fe2000001160f */
[----:B------:R1:W-:Y:S01]  /*0c10*/  STL [R1+0x9c], R3 ;  /* 0x00009c0301007387 */ /* 0x0003e20000100800 */
[----:B------:R-:W-:Y:S02]  /*0c20*/  SHF.R.U32.HI R57, RZ, 0x10, R17 ;  /* 0x00000010ff397819 */ /* 0x000fe40000011611 */
[----:B------:R-:W-:Y:S01]  /*0c30*/  SHF.R.U32.HI R61, RZ, 0x10, R19 ;  /* 0x00000010ff3d7819 */ /* 0x000fe20000011613 */
[----:B0-----:R-:W-:Y:S01]  /*0c40*/  HADD2.F32 R2, -RZ, R54.H0_H0 ;  /* 0x20000036ff027230 */ /* 0x001fe20000004100 */
[----:B------:R-:W-:Y:S02]  /*0c50*/  SHF.R.U64 R54, R54, 0x10, R55 ;  /* 0x0000001036367819 */ /* 0x000fe40000001237 */
[----:B------:R-:W-:Y:S01]  /*0c60*/  SHF.R.U32.HI R65, RZ, 0x10, R21 ;  /* 0x00000010ff417819 */ /* 0x000fe20000011615 */
[----:B-1----:R-:W-:Y:S01]  /*0c70*/  HADD2.F32 R3, -RZ, R55.H0_H0 ;  /* 0x20000037ff037230 */ /* 0x002fe20000004100 */
[----:B------:R0:W-:Y:S01]  /*0c80*/  STL [R1+0xcc], R2 ;  /* 0x0000cc0201007387 */ /* 0x0001e20000100800 */
[----:B------:R-:W-:-:S03]  /*0c90*/  SHF.R.U64 R55, R14, 0x10, R15 ;  /* 0x000000100e377819 */ /* 0x000fc6000000120f */
[----:B------:R1:W-:Y:S01]  /*0ca0*/  STL [R1+0xbc], R3 ;  /* 0x0000bc0301007387 */ /* 0x0003e20000100800 */
[----:B0-----:R-:W-:Y:S01]  /*0cb0*/  HADD2.F32 R2, -RZ, R58.H0_H0 ;  /* 0x2000003aff027230 */ /* 0x001fe20000004100 */
[----:B------:R-:W-:Y:S01]  /*0cc0*/  SHF.R.U64 R58, R58, 0x10, R59 ;  /* 0x000000103a3a7819 */ /* 0x000fe2000000123b */
[----:B-1----:R-:W-:-:S03]  /*0cd0*/  HADD2.F32 R3, -RZ, R59.H0_H0 ;  /* 0x2000003bff037230 */ /* 0x002fc60000004100 */
        /* <DEDUP_REMOVED lines=15> */
[----:B0-----:R-:W-:Y:S02]  /*0dd0*/  HADD2.F32 R2, -RZ, R6.H0_H0 ;  /* 0x20000006ff027230 */ /* 0x001fe40000004100 */
[----:B-1----:R-:W-:-:S03]  /*0de0*/  HADD2.F32 R3, -RZ, R7.H0_H0 ;  /* 0x20000007ff037230 */ /* 0x002fc60000004100 */
[----:B------:R0:W-:Y:S01]  /*0df0*/  STL [R1+0x50], R2 ;  /* 0x0000500201007387 */ /* 0x0001e20000100800 */
[----:B------:R-:W-:-:S03]  /*0e00*/  CS2R R6, SRZ ;  /* 0x0000000000067805 */ /* 0x000fc6000001ff00 */
        /* <DEDUP_REMOVED lines=35> */
[----:B------:R1:W-:Y:S04]  /*1040*/  STL [R1+0x120], R3 ;  /* 0x0001200301007387 */ /* 0x0003e80000100800 */
[----:B------:R-:W-:Y:S01]  /*1050*/  STL [R1+0x10], RZ ;  /* 0x000010ff01007387 */ /* 0x000fe20000100800 */
[----:B0-----:R-:W-:Y:S01]  /*1060*/  MOV R2, R0 ;  /* 0x0000000000027202 */ /* 0x001fe20000000f00 */
[----:B------:R-:W-:Y:S02]  /*1070*/  HADD2.F32 R0, -RZ, R36.H0_H0 ;  /* 0x20000024ff007230 */ /* 0x000fe40000004100 */
[----:B------:R-:W-:Y:S01]  /*1080*/  STL [R1+0xc], RZ ;  /* 0x00000cff01007387 */ /* 0x000fe20000100800 */
[----:B------:R-:W-:Y:S02]  /*1090*/  HADD2.F32 R36, -RZ, R40.H0_H0 ;  /* 0x20000028ff247230 */ /* 0x000fe40000004100 */
[----:B-1----:R-:W-:Y:S01]  /*10a0*/  HFMA2 R3, -RZ, RZ, 0, 0 ;  /* 0x00000000ff037431 */ /* 0x002fe200000001ff */
[----:B------:R-:W-:Y:S04]  /*10b0*/  STL [R1+0x8], RZ ;  /* 0x000008ff01007387 */ /* 0x000fe80000100800 */
        /* <DEDUP_REMOVED lines=9> */
[----:B------:R-:W-:Y:S04]  /*1150*/  STL [R1], RZ ;  /* 0x000000ff01007387 */ /* 0x000fe80000100800 */
[----:B------:R-:W-:Y:S04]  /*1160*/  STL [R1+0x44], R68 ;  /* 0x0000444401007387 */ /* 0x000fe80000100800 */
[----:B------:R0:W-:Y:S04]  /*1170*/  STL [R1+0x34], R0 ;  /* 0x0000340001007387 */ /* 0x0001e80000100800 */
[----:B------:R1:W-:Y:S04]  /*1180*/  STL [R1+0x64], R38 ;  /* 0x0000642601007387 */ /* 0x0003e80000100800 */
[----:B------:R2:W-:Y:S01]  /*1190*/  STL [R1+0x54], R36 ;  /* 0x0000542401007387 */ /* 0x0005e20000100800 */
[----:B0-----:R-:W-:-:S02]  /*11a0*/  HADD2.F32 R0, -RZ, R46.H0_H0 ;  /* 0x2000002eff007230 */ /* 0x001fc40000004100 */
[----:B-1----:R-:W-:-:S03]  /*11b0*/  HADD2.F32 R38, -RZ, R44.H0_H0 ;  /* 0x2000002cff267230 */ /* 0x002fc60000004100 */
[----:B------:R0:W-:Y:S01]  /*11c0*/  STL [R1+0x84], R0 ;  /* 0x0000840001007387 */ /* 0x0001e20000100800 */
[----:B--2---:R-:W-:-:S03]  /*11d0*/  HADD2.F32 R36, -RZ, R50.H0_H0 ;  /* 0x20000032ff247230 */ /* 0x004fc60000004100 */
[----:B------:R1:W-:Y:S04]  /*11e0*/  STL [R1+0x74], R38 ;  /* 0x0000742601007387 */ /* 0x0003e80000100800 */
[----:B------:R2:W-:Y:S01]  /*11f0*/  STL [R1+0xa4], R36 ;  /* 0x0000a42401007387 */ /* 0x0005e20000100800 */
[----:B0-----:R-:W-:Y:S02]  /*1200*/  HADD2.F32 R0, -RZ, R48.H0_H0 ;  /* 0x20000030ff007230 */ /* 0x001fe40000004100 */
        /* <DEDUP_REMOVED lines=15> */
[----:B------:R-:W-:Y:S04]  /*1300*/  STL [R1+0x124], R38 ;  /* 0x0001242601007387 */ /* 0x000fe80000100800 */
[----:B------:R1:W-:Y:S01]  /*1310*/  STL [R1+0x114], R36 ;  /* 0x0001142401007387 */ /* 0x0003e20000100800 */
[----:B0-----:R-:W-:-:S05]  /*1320*/  HADD2.F32 R0, -RZ, R39.H0_H0 ;  /* 0x20000027ff007230 */ /* 0x001fca0000004100 */
[----:B------:R0:W-:Y:S01]  /*1330*/  STL [R1+0x48], R0 ;  /* 0x0000480001007387 */ /* 0x0001e20000100800 */
[----:B-1----:R-:W-:-:S03]  /*1340*/  HADD2.F32 R36, -RZ, R43.H0_H0 ;  /* 0x2000002bff247230 */ /* 0x002fc60000004100 */
        /* <DEDUP_REMOVED lines=24> */
[----:B------:R1:W-:Y:S01]  /*14d0*/  STL [R1+0xf8], R37 ;  /* 0x0000f82501007387 */ /* 0x0003e20000100800 */
[----:B0-----:R-:W-:-:S05]  /*14e0*/  HADD2.F32 R0, -RZ, R65.H0_H0 ;  /* 0x20000041ff007230 */ /* 0x001fca0000004100 */
[----:B------:R1:W-:Y:S04]  /*14f0*/  STL [R1+0x118], R0 ;  /* 0x0001180001007387 */ /* 0x0003e80000100800 */
[----:B------:R1:W-:Y:S02]  /*1500*/  STL [R1+0x128], R36 ;  /* 0x0001282401007387 */ /* 0x0003e40000100800 */
.L_x_4471:
[----:B------:R-:W0:Y:S01]  /*1510*/  S2R R78, SR_TID.X ;  /* 0x00000000004e7919 */ /* 0x000e220000002100 */
[----:B------:R-:W2:Y:S01]  /*1520*/  LDC.64 R76, c[0x0][0x3c0] ;  /* 0x0000f000ff4c7b82 */ /* 0x000ea20000000a00 */
[C---:B-1----:R-:W-:Y:S01]  /*1530*/  IMAD R0, R2.reuse, UR13, RZ ;  /* 0x0000000d02007c24 */ /* 0x042fe2000f8e02ff */
[----:B------:R-:W3:Y:S04]  /*1540*/  LDL R141, [R1+0x124] ;  /* 0x00012400018d7983 */ /* 0x000ee80000100800 */
[----:B------:R-:W-:Y:S01]  /*1550*/  SHF.R.S32.HI R79, RZ, 0x1f, R0 ;  /* 0x0000001fff4f7819 */ /* 0x000fe20000011400 */
[----:B------:R-:W4:Y:S01]  /*1560*/  LDL R145, [R1+0x12c] ;  /* 0x00012c0001917983 */ /* 0x000f220000100800 */
[----:B------:R-:W1:Y:S08]  /*1570*/  LDC.64 R136, c[0x0][0x3a8] ;  /* 0x0000ea00ff887b82 */ /* 0x000e700000000a00 */
[----:B------:R-:W1:Y:S01]  /*1580*/  LDC.64 R82, c[0x0][0x3c8] ;  /* 0x0000f200ff527b82 */ /* 0x000e620000000a00 */
[----:B------:R-:W-:Y:S01]  /*1590*/  LEA.HI R79, R79, R0, RZ, 0x2 ;  /* 0x000000004f4f7211 */ /* 0x000fe200078f10ff */
[----:B------:R-:W4:Y:S04]  /*15a0*/  LDL R193, [R1+0x11c] ;  /* 0x00011c0001c17983 */ /* 0x000f280000100800 */
[----:B------:R-:W4:Y:S01]  /*15b0*/  LDL R194, [R1+0x120] ;  /* 0x0001200001c27983 */ /* 0x000f220000100800 */
[----:B--2---:R-:W-:Y:S01]  /*15c0*/  IMAD.WIDE R76, R2, 0x4, R76 ;  /* 0x00000004024c7825 */ /* 0x004fe200078e024c */
[----:B------:R-:W2:Y:S08]  /*15d0*/  LDC.64 R138, c[0x0][0x430] ;  /* 0x00010c00ff8a7b82 */ /* 0x000eb00000000a00 */
[----:B------:R-:W2:Y:S01]  /*15e0*/  LDC.64 R142, c[0x0][0x428] ;  /* 0x00010a00ff8e7b82 */ /* 0x000ea20000000a00 */
[----:B0-----:R-:W-:Y:S01]  /*15f0*/  LOP3.LUT R78, R78, 0x1f, RZ, 0xc0, !PT ;  /* 0x0000001f4e4e7812 */ /* 0x001fe200078ec0ff */
[----:B------:R1:W3:Y:S03]  /*1600*/  LDG.E R188, desc[UR10][R76.64] ;  /* 0x0000000a4cbc7981 */ /* 0x0002e6000c1e1900 */
[----:B------:R-:W-:Y:S01]  /*1610*/  LEA.HI.SX32 R187, R79, R78, 0x1e ;  /* 0x0000004e4fbb7211 */ /* 0x000fe200078ff2ff */
[----:B------:R-:W4:Y:S01]  /*1620*/  LDL R140, [R1+0x128] ;  /* 0x00012800018c7983 */ /* 0x000f220000100800 */
[----:B------:R-:W-:-:S02]  /*1630*/  ISETP.NE.AND P2, PT, RZ, UR12, PT ;  /* 0x0000000cff007c0c */ /* 0x000fc4000bf45270 */
[----:B------:R-:W-:Y:S01]  /*1640*/  ISETP.NE.U32.AND P0, PT, RZ, UR14, PT ;  /* 0x0000000eff007c0c */ /* 0x000fe2000bf05070 */
[----:B------:R-:W4:Y:S01]  /*1650*/  LDL R144, [R1+0x130] ;  /* 0x0001300001907983 */ /* 0x000f220000100800 */
[----:B-1----:R-:W-:-:S03]  /*1660*/  IMAD.WIDE.U32 R76, R187, 0x10, R136 ;  /* 0x00000010bb4c7825 */ /* 0x002fc600078e0088 */
[----:B------:R-:W4:Y:S01]  /*1670*/  LDL R197, [R1+0x10c] ;  /* 0x00010c0001c57983 */ /* 0x000f220000100800 */
[----:B------:R-:W-:-:S03]  /*1680*/  IMAD.WIDE R82, R2, 0x4, R82 ;  /* 0x0000000402527825 */ /* 0x000fc600078e0252 */
[----:B------:R-:W4:Y:S04]  /*1690*/  LDG.E.128 R76, desc[UR10][R76.64] ;  /* 0x0000000a4c4c7981 */ /* 0x000f28000c1e1d00 */
[----:B------:R-:W4:Y:S01]  /*16a0*/  LDG.E R181, desc[UR10][R82.64] ;  /* 0x0000000a52b57981 */ /* 0x000f22000c1e1900 */
[----:B--2---:R-:W-:-:S03]  /*16b0*/  IMAD.WIDE.U32 R80, R187, 0x10, R138 ;  /* 0x00000010bb507825 */ /* 0x004fc600078e008a */
[----:B------:R-:W2:Y:S01]  /*16c0*/  LDL R198, [R1+0x110] ;  /* 0x0001100001c67983 */ /* 0x000ea20000100800 */
[----:B------:R-:W-:-:S03]  /*16d0*/  IMAD.WIDE.U32 R84, R187, 0x10, R142 ;  /* 0x00000010bb547825 */ /* 0x000fc600078e008e */
[----:B------:R-:W2:Y:S04]  /*16e0*/  LDG.E.128 R80, desc[UR10][R80.64] ;  /* 0x0000000a50507981 */ /* 0x000ea8000c1e1d00 */
[----:B------:R-:W2:Y:S01]  /*16f0*/  LDG.E.128 R84, desc[UR10][R84.64] ;  /* 0x0000000a54547981 */ /* 0x000ea2000c1e1d00 */
[----:B------:R-:W-:-:S05]  /*1700*/  IADD3 R186, PT, PT, R187, 0x20, RZ ;  /* 0x00000020bbba7810 */ /* 0x000fca0007ffe0ff */
[----:B------:R-:W-:-:S04]  /*1710*/  IMAD.WIDE.U32 R92, R186, 0x10, R138 ;  /* 0x00000010ba5c7825 */ /* 0x000fc800078e008a */
[----:B------:R-:W-:Y:S02]  /*1720*/  IMAD.WIDE.U32 R96, R186, 0x10, R142 ;  /* 0x00000010ba607825 */ /* 0x000fe400078e008e */
[----:B------:R-:W2:Y:S04]  /*1730*/  LDG.E.128 R92, desc[UR10][R92.64] ;  /* 0x0000000a5c5c7981 */ /* 0x000ea8000c1e1d00 */
[----:B------:R-:W2:Y:S01]  /*1740*/  LDG.E.128 R96, desc[UR10][R96.64] ;  /* 0x0000000a60607981 */ /* 0x000ea2000c1e1d00 */
[----:B---3--:R-:W-:-:S05]  /*1750*/  FSEL R188, R188, RZ, !P2 ;  /* 0x000000ffbcbc7208 */ /* 0x008fca0005000000 */
[----:B----4-:R-:W-:-:S04]  /*1760*/  FADD.FTZ R77, -R188, R77 ;  /* 0x0000004dbc4d7221 */ /* 0x010fc80000010100 */
[----:B------:R-:W-:Y:S02]  /*1770*/  FMUL.FTZ R190, R181, R77 ;  /* 0x0000004db5be7220 */ /* 0x000fe40000410000 */
[----:B------:R-:W3:Y:S01]  /*1780*/  LDL R77, [R1+0x114] ;  /* 0x00011400014d7983 */ /* 0x000ee20000100800 */
[----:B------:R-:W-:-:S03]  /*1790*/  FADD.FTZ R0, -R188, R76 ;  /* 0x0000004cbc007221 */ /* 0x000fc60000010100 */
[----:B------:R-:W4:Y:S01]  /*17a0*/  LDL R76, [R1+0x118] ;  /* 0x00011800014c7983 */ /* 0x000f220000100800 */
[----:B------:R-:W-:Y:S01]  /*17b0*/  FMUL.FTZ R0, R181, R0 ;  /* 0x00000000b5007220 */ /* 0x000fe20000410000 */
[----:B--2---:R-:W-:Y:S01]  /*17c0*/  FMUL.FTZ R191, R141, R81 ;  /* 0x000000518dbf7220 */ /* 0x004fe20000410000 */
[C---:B------:R-:W-:Y:S01]  /*17d0*/  FADD.FTZ R232, R81.reuse, R232 ;  /* 0x000000e851e87221 */ /* 0x040fe20000010000 */
[----:B------:R-:W-:Y:S02]  /*17e0*/  FFMA.FTZ R211, R81, R190, R211 ;  /* 0x000000be51d37223 */ /* 0x000fe400000100d3 */
[----:B------:R-:W2:Y:S01]  /*17f0*/  LDL R81, [R1+0xfc] ;  /* 0x0000fc0001517983 */ /* 0x000ea20000100800 */
[----:B------:R-:W-:Y:S01]  /*1800*/  FMUL.FTZ R189, R145, R80 ;  /* 0x0000005091bd7220 */ /* 0x000fe20000410000 */
[C---:B------:R-:W-:Y:S01]  /*1810*/  FADD.FTZ R233, R80.reuse, R233 ;  /* 0x000000e950e97221 */ /* 0x040fe20000010000 */
[----:B------:R-:W-:Y:S01]  /*1820*/  FFMA.FTZ R210, R80, R0, R210 ;  /* 0x0000000050d27223 */ /* 0x000fe200000100d2 */
[----:B------:R-:W-:Y:S01]  /*1830*/  FMUL.FTZ R193, R193, R82 ;  /* 0x00000052c1c17220 */ /* 0x000fe20000410000 */
[----:B------:R-:W-:Y:S01]  /*1840*/  FADD.FTZ R79, -R188, R79 ;  /* 0x0000004fbc4f7221 */ /* 0x000fe20000010100 */
[----:B------:R-:W2:Y:S02]  /*1850*/  LDL R80, [R1+0x100] ;  /* 0x0001000001507983 */ /* 0x000ea40000100800 */
[----:B------:R-:W-:Y:S01]  /*1860*/  FFMA.FTZ R193, R194, R86, R193 ;  /* 0x00000056c2c17223 */ /* 0x000fe200000100c1 */
[----:B------:R-:W-:-:S02]  /*1870*/  FMUL.FTZ R194, R181, R79 ;  /* 0x0000004fb5c27220 */ /* 0x000fc40000410000 */
[----:B------:R-:W2:Y:S01]  /*1880*/  LDL R79, [R1+0xf4] ;  /* 0x0000f400014f7983 */ /* 0x000ea20000100800 */
[----:B------:R-:W-:Y:S02]  /*1890*/  ISETP.NE.AND.EX P0, PT, RZ, UR15, PT, P0 ;  /* 0x0000000fff007c0c */ /* 0x000fe4000bf05300 */
[----:B------:R-:W-:-:S05]  /*18a0*/  IADD3 R185, PT, PT, R187, 0x40, RZ ;  /* 0x00000040bbb97810 */ /* 0x000fca0007ffe0ff */
[----:B------:R-:W-:-:S04]  /*18b0*/  IMAD.WIDE.U32 R100, R185, 0x10, R136 ;  /* 0x00000010b9647825 */ /* 0x000fc800078e0088 */
[----:B------:R-:W-:Y:S01]  /*18c0*/  FADD.FTZ R78, -R188, R78 ;  /* 0x0000004ebc4e7221 */ /* 0x000fe20000010100 */
[C---:B------:R-:W-:Y:S01]  /*18d0*/  IMAD.WIDE.U32 R104, R185.reuse, 0x10, R138 ;  /* 0x00000010b9687825 */ /* 0x040fe200078e008a */
[----:B------:R-:W2:Y:S03]  /*18e0*/  LDG.E.128 R100, desc[UR10][R100.64] ;  /* 0x0000000a64647981 */ /* 0x000ea6000c1e1d00 */
[----:B------:R-:W-:-:S04]  /*18f0*/  IMAD.WIDE.U32 R108, R185, 0x10, R142 ;  /* 0x00000010b96c7825 */ /* 0x000fc800078e008e */
[----:B------:R-:W-:Y:S01]  /*1900*/  FMUL.FTZ R192, R181, R78 ;  /* 0x0000004eb5c07220 */ /* 0x000fe20000410000 */
[----:B------:R-:W2:Y:S01]  /*1910*/  LDG.E.128 R104, desc[UR10][R104.64] ;  /* 0x0000000a68687981 */ /* 0x000ea2000c1e1d00 */
[C---:B------:R-:W-:Y:S02]  /*1920*/  FADD.FTZ R231, R82.reuse, R231 ;  /* 0x000000e752e77221 */ /* 0x040fe40000010000 */
[----:B------:R-:W-:Y:S01]  /*1930*/  FFMA.FTZ R212, R82, R192, R212 ;  /* 0x000000c052d47223 */ /* 0x000fe200000100d4 */
[----:B------:R-:W2:Y:S04]  /*1940*/  LDG.E.128 R108, desc[UR10][R108.64] ;  /* 0x0000000a6c6c7981 */ /* 0x000ea8000c1e1d00 */
[----:B------:R-:W2:Y:S04]  /*1950*/  LDL R78, [R1+0xf8] ;  /* 0x0000f800014e7983 */ /* 0x000ea80000100800 */
[----:B------:R-:W2:Y:S01]  /*1960*/  LDL R82, [R1+0xf0] ;  /* 0x0000f00001527983 */ /* 0x000ea20000100800 */
[----:B---3--:R-:W-:-:S04]  /*1970*/  FMUL.FTZ R195, R77, R83 ;  /* 0x000000534dc37220 */ /* 0x008fc80000410000 */
[----:B----4-:R-:W-:Y:S02]  /*1980*/  FFMA.FTZ R195, R76, R87, R195 ;  /* 0x000000574cc37223 */ /* 0x010fe400000100c3 */
[----:B------:R-:W0:Y:S02]  /*1990*/  @P0 LDC.64 R76, c[0x0][0x438] ;  /* 0x00010e00ff4c0b82 */ /* 0x000e240000000a00 */
[----:B0-----:R-:W-:-:S05]  /*19a0*/  @P0 IMAD.WIDE.U32 R76, R187, 0x10, R76 ;  /* 0x00000010bb4c0825 */ /* 0x001fca00078e004c */
[----:B-----5:R0:W5:Y:S02]  /*19b0*/  @P0 LDG.E.128 R36, desc[UR10][R76.64] ;  /* 0x0000000a4c240981 */ /* 0x020164000c1e1d00 */
[----:B0-----:R-:W0:Y:S01]  /*19c0*/  @P0 LDC.64 R76, c[0x0][0x438] ;  /* 0x00010e00ff4c0b82 */ /* 0x001e220000000a00 */
[----:B--2---:R-:W-:Y:S02]  /*19d0*/  FMUL.FTZ R201, R81, R94 ;  /* 0x0000005e51c97220 */ /* 0x004fe40000410000 */
[----:B------:R-:W2:Y:S02]  /*19e0*/  LDL R81, [R1+0xe8] ;  /* 0x0000e80001517983 */ /* 0x000ea40000100800 */
[----:B------:R-:W-:Y:S02]  /*19f0*/  FFMA.FTZ R201, R80, R98, R201 ;  /* 0x0000006250c97223 */ /* 0x000fe400000100c9 */
[----:B------:R-:W3:Y:S01]  /*1a00*/  LDL R80, [R1+0xdc] ;  /* 0x0000dc0001507983 */ /* 0x000ee20000100800 */
[----:B0-----:R-:W-:-:S05]  /*1a10*/  @P0 IMAD.WIDE.U32 R76, R186, 0x10, R76 ;  /* 0x00000010ba4c0825 */ /* 0x001fca00078e004c */
[----:B------:R0:W5:Y:S04]  /*1a20*/  @P0 LDG.E.128 R40, desc[UR10][R76.64] ;  /* 0x0000000a4c280981 */ /* 0x000168000c1e1d00 */
[----:B------:R-:W0:Y:S04]  /*1a30*/  LDL R76, [R1+0xec] ;  /* 0x0000ec00014c7983 */ /* 0x000e280000100800 */
[----:B------:R-:W4:Y:S01]  /*1a40*/  LDL R77, [R1+0xe4] ;  /* 0x0000e400014d7983 */ /* 0x000f220000100800 */
[----:B------:R-:W-:-:S03]  /*1a50*/  FMUL.FTZ R203, R79, R95 ;  /* 0x0000005f4fcb7220 */ /* 0x000fc60000410000 */
[----:B------:R-:W3:Y:S01]  /*1a60*/  LDL R79, [R1+0xe0] ;  /* 0x0000e000014f7983 */ /* 0x000ee20000100800 */
[----:B------:R-:W-:Y:S01]  /*1a70*/  IADD3 R184, PT, PT, R187, 0x60, RZ ;  /* 0x00000060bbb87810 */ /* 0x000fe20007ffe0ff */
[----:B------:R-:W-:-:S04]  /*1a80*/  FADD.FTZ R100, -R188, R100 ;  /* 0x00000064bc647221 */ /* 0x000fc80000010100 */
[----:B------:R-:W-:-:S04]  /*1a90*/  IMAD.WIDE.U32 R112, R184, 0x10, R136 ;  /* 0x00000010b8707825 */ /* 0x000fc800078e0088 */
[C---:B------:R-:W-:Y:S01]  /*1aa0*/  FADD.FTZ R230, R83.reuse, R230 ;  /* 0x000000e653e67221 */ /* 0x040fe20000010000 */
[----:B------:R-:W-:Y:S01]  /*1ab0*/  FFMA.FTZ R213, R83, R194, R213 ;  /* 0x000000c253d57223 */ /* 0x000fe200000100d5 */
[----:B------:R-:W-:Y:S01]  /*1ac0*/  FMUL.FTZ R100, R181, R100 ;  /* 0x00000064b5647220 */ /* 0x000fe20000410000 */
[----:B------:R-:W-:Y:S01]  /*1ad0*/  IMAD.WIDE.U32 R116, R184, 0x10, R138 ;  /* 0x00000010b8747825 */ /* 0x000fe200078e008a */
[----:B------:R-:W3:Y:S03]  /*1ae0*/  LDL R83, [R1+0xd4] ;  /* 0x0000d40001537983 */ /* 0x000ee60000100800 */
[----:B------:R-:W-:Y:S01]  /*1af0*/  FADD.FTZ R101, -R188, R101 ;  /* 0x00000065bc657221 */ /* 0x000fe20000010100 */
[C---:B------:R-:W-:Y:S01]  /*1b00*/  FADD.FTZ R29, R85.reuse, R29 ;  /* 0x0000001d551d7221 */ /* 0x040fe20000010000 */
[----:B------:R-:W-:Y:S01]  /*1b10*/  FFMA.FTZ R163, R85, R190, R163 ;  /* 0x000000be55a37223 */ /* 0x000fe200000100a3 */
[----:B------:R-:W3:Y:S01]  /*1b20*/  LDG.E.128 R112, desc[UR10][R112.64] ;  /* 0x0000000a70707981 */ /* 0x000ee2000c1e1d00 */
[----:B------:R-:W-:Y:S01]  /*1b30*/  FFMA.FTZ R191, R140, R85, R191 ;  /* 0x000000558cbf7223 */ /* 0x000fe200000100bf */
[----:B------:R-:W-:-:S04]  /*1b40*/  IMAD.WIDE.U32 R120, R184, 0x10, R142 ;  /* 0x00000010b8787825 */ /* 0x000fc800078e008e */
[----:B------:R-:W-:Y:S01]  /*1b50*/  FFMA.FTZ R203, R78, R99, R203 ;  /* 0x000000634ecb7223 */ /* 0x000fe200000100cb */
[----:B------:R-:W3:Y:S01]  /*1b60*/  LDL R85, [R1+0x104] ;  /* 0x0001040001557983 */ /* 0x000ee20000100800 */
[C---:B------:R-:W-:Y:S01]  /*1b70*/  FADD.FTZ R156, R108.reuse, R156 ;  /* 0x0000009c6c9c7221 */ /* 0x040fe20000010000 */
[----:B------:R-:W-:Y:S01]  /*1b80*/  FFMA.FTZ R22, R108, R100, R22 ;  /* 0x000000646c167223 */ /* 0x000fe20000010016 */
[----:B------:R-:W-:Y:S01]  /*1b90*/  FMUL.FTZ R101, R181, R101 ;  /* 0x00000065b5657220 */ /* 0x000fe20000410000 */
[----:B------:R-:W3:Y:S01]  /*1ba0*/  LDL R78, [R1+0xd8] ;  /* 0x0000d800014e7983 */ /* 0x000ee20000100800 */
[C---:B------:R-:W-:Y:S01]  /*1bb0*/  FADD.FTZ R30, R84.reuse, R30 ;  /* 0x0000001e541e7221 */ /* 0x040fe20000010000 */
[----:B------:R-:W-:Y:S01]  /*1bc0*/  FFMA.FTZ R164, R84, R0, R164 ;  /* 0x0000000054a47223 */ /* 0x000fe200000100a4 */
[----:B------:R-:W-:Y:S01]  /*1bd0*/  FFMA.FTZ R189, R144, R84, R189 ;  /* 0x0000005490bd7223 */ /* 0x000fe200000100bd */
[----:B------:R-:W3:Y:S01]  /*1be0*/  LDG.E.128 R116, desc[UR10][R116.64] ;  /* 0x0000000a74747981 */ /* 0x000ee2000c1e1d00 */
[C---:B------:R-:W-:Y:S01]  /*1bf0*/  FADD.FTZ R155, R109.reuse, R155 ;  /* 0x0000009b6d9b7221 */ /* 0x040fe20000010000 */
[----:B------:R-:W-:-:S02]  /*1c00*/  FFMA.FTZ R21, R109, R101, R21 ;  /* 0x000000656d157223 */ /* 0x000fc40000010015 */
[----:B------:R-:W3:Y:S01]  /*1c10*/  LDL R84, [R1+0x108] ;  /* 0x0001080001547983 */ /* 0x000ee20000100800 */
[----:B------:R-:W-:-:S03]  /*1c20*/  FADD.FTZ R102, -R188, R102 ;  /* 0x00000066bc667221 */ /* 0x000fc60000010100 */
[----:B------:R-:W3:Y:S01]  /*1c30*/  LDG.E.128 R120, desc[UR10][R120.64] ;  /* 0x0000000a78787981 */ /* 0x000ee2000c1e1d00 */
[C---:B------:R-:W-:Y:S01]  /*1c40*/  FADD.FTZ R225, R104.reuse, R225 ;  /* 0x000000e168e17221 */ /* 0x040fe20000010000 */
[----:B------:R-:W-:Y:S01]  /*1c50*/  FFMA.FTZ R218, R104, R100, R218 ;  /* 0x0000006468da7223 */ /* 0x000fe200000100da */
[----:B------:R-:W-:Y:S01]  /*1c60*/  FADD.FTZ R154, R110, R154 ;  /* 0x0000009a6e9a7221 */ /* 0x000fe20000010000 */
[----:B0-----:R-:W-:-:S04]  /*1c70*/  FMUL.FTZ R76, R76, R104 ;  /* 0x000000684c4c7220 */ /* 0x001fc80000410000 */
[----:B------:R-:W-:Y:S01]  /*1c80*/  FFMA.FTZ R108, R82, R108, R76 ;  /* 0x0000006c526c7223 */ /* 0x000fe2000001004c */
[----:B----4-:R-:W-:Y:S01]  /*1c90*/  FMUL.FTZ R76, R77, R105 ;  /* 0x000000694d4c7220 */ /* 0x010fe20000410000 */
[----:B------:R-:W4:Y:S03]  /*1ca0*/  LDL R82, [R1+0xcc] ;  /* 0x0000cc0001527983 */ /* 0x000f260000100800 */
[----:B--2---:R-:W-:Y:S01]  /*1cb0*/  FFMA.FTZ R109, R81, R109, R76 ;  /* 0x0000006d516d7223 */ /* 0x004fe2000001004c */
[----:B------:R-:W2:Y:S01]  /*1cc0*/  LDL R77, [R1+0xd0] ;  /* 0x0000d000014d7983 */ /* 0x000ea20000100800 */
[----:B---3--:R-:W-:-:S03]  /*1cd0*/  FMUL.FTZ R76, R80, R106 ;  /* 0x0000006a504c7220 */ /* 0x008fc60000410000 */
[----:B------:R-:W3:Y:S01]  /*1ce0*/  LDL R81, [R1+0xc4] ;  /* 0x0000c40001517983 */ /* 0x000ee20000100800 */
[----:B------:R-:W-:-:S03]  /*1cf0*/  FMUL.FTZ R104, R181, R102 ;  /* 0x00000066b5687220 */ /* 0x000fc60000410000 */
[----:B------:R-:W3:Y:S01]  /*1d00*/  LDL R80, [R1+0xc8] ;  /* 0x0000c80001507983 */ /* 0x000ee20000100800 */
[----:B------:R-:W-:Y:S01]  /*1d10*/  FFMA.FTZ R20, R110, R104, R20 ;  /* 0x000000686e147223 */ /* 0x000fe20000010014 */
[----:B------:R-:W-:Y:S02]  /*1d20*/  FFMA.FTZ R110, R79, R110, R76 ;  /* 0x0000006e4f6e7223 */ /* 0x000fe4000001004c */
[----:B------:R-:W3:Y:S01]  /*1d30*/  LDL R79, [R1+0xbc] ;  /* 0x0000bc00014f7983 */ /* 0x000ee20000100800 */
[----:B------:R-:W-:Y:S01]  /*1d40*/  FADD.FTZ R103, -R188, R103 ;  /* 0x00000067bc677221 */ /* 0x000fe20000010100 */
[----:B------:R-:W-:Y:S01]  /*1d50*/  IADD3 R183, PT, PT, R187, 0x80, RZ ;  /* 0x00000080bbb77810 */ /* 0x000fe20007ffe0ff */
[C---:B------:R-:W-:Y:S01]  /*1d60*/  FADD.FTZ R223, R106.reuse, R223 ;  /* 0x000000df6adf7221 */ /* 0x040fe20000010000 */
[----:B------:R-:W-:Y:S01]  /*1d70*/  FFMA.FTZ R220, R106, R104, R220 ;  /* 0x000000686adc7223 */ /* 0x000fe200000100dc */
[C---:B------:R-:W-:Y:S01]  /*1d80*/  FADD.FTZ R224, R105.reuse, R224 ;  /* 0x000000e069e07221 */ /* 0x040fe20000010000 */
[----:B------:R-:W-:Y:S01]  /*1d90*/  FFMA.FTZ R219, R105, R101, R219 ;  /* 0x0000006569db7223 */ /* 0x000fe200000100db */
[----:B------:R-:W-:Y:S01]  /*1da0*/  FMUL.FTZ R106, R181, R103 ;  /* 0x00000067b56a7220 */ /* 0x000fe20000410000 */
[----:B------:R-:W-:Y:S01]  /*1db0*/  FMUL.FTZ R76, R83, R107 ;  /* 0x0000006b534c7220 */ /* 0x000fe20000410000 */
[----:B------:R-:W-:Y:S01]  /*1dc0*/  FADD.FTZ R105, -R188, R112 ;  /* 0x00000070bc697221 */ /* 0x000fe20000010100 */
[----:B------:R-:W-:-:S04]  /*1dd0*/  IMAD.WIDE.U32 R124, R183, 0x10, R136 ;  /* 0x00000010b77c7825 */ /* 0x000fc800078e0088 */
[----:B------:R-:W-:Y:S01]  /*1de0*/  FMUL.FTZ R199, R85, R93 ;  /* 0x0000005d55c77220 */ /* 0x000fe20000410000 */
[C---:B------:R-:W-:Y:S01]  /*1df0*/  FADD.FTZ R153, R111.reuse, R153 ;  /* 0x000000996f997221 */ /* 0x040fe20000010000 */
[-C--:B------:R-:W-:Y:S01]  /*1e00*/  FFMA.FTZ R19, R111, R106.reuse, R19 ;  /* 0x0000006a6f137223 */ /* 0x080fe20000010013 */
[----:B------:R-:W-:Y:S01]  /*1e10*/  FFMA.FTZ R111, R78, R111, R76 ;  /* 0x0000006f4e6f7223 */ /* 0x000fe2000001004c */
[C---:B------:R-:W-:Y:S01]  /*1e20*/  FADD.FTZ R222, R107.reuse, R222 ;  /* 0x000000de6bde7221 */ /* 0x040fe20000010000 */
[----:B------:R-:W-:Y:S01]  /*1e30*/  FFMA.FTZ R221, R107, R106, R221 ;  /* 0x0000006a6bdd7223 */ /* 0x000fe200000100dd */
[----:B------:R-:W-:Y:S01]  /*1e40*/  FMUL.FTZ R105, R181, R105 ;  /* 0x00000069b5697220 */ /* 0x000fe20000410000 */
[----:B------:R-:W-:Y:S01]  /*1e50*/  FADD.FTZ R107, -R188, R113 ;  /* 0x00000071bc6b7221 */ /* 0x000fe20000010100 */
[----:B------:R-:W-:-:S04]  /*1e60*/  IMAD.WIDE.U32 R128, R183, 0x10, R138 ;  /* 0x00000010b7807825 */ /* 0x000fc800078e008a */
[----:B------:R-:W-:Y:S01]  /*1e70*/  FFMA.FTZ R199, R84, R97, R199 ;  /* 0x0000006154c77223 */ /* 0x000fe200000100c7 */
[----:B------:R-:W3:Y:S01]  /*1e80*/  LDL R78, [R1+0xc0] ;  /* 0x0000c000014e7983 */ /* 0x000ee20000100800 */
[C---:B------:R-:W-:Y:S01]  /*1e90*/  FADD.FTZ R152, R120.reuse, R152 ;  /* 0x0000009878987221 */ /* 0x040fe20000010000 */
[----:B------:R-:W-:Y:S01]  /*1ea0*/  FFMA.FTZ R18, R120, R105, R18 ;  /* 0x0000006978127223 */ /* 0x000fe20000010012 */
[----:B------:R-:W-:Y:S01]  /*1eb0*/  IMAD.WIDE.U32 R132, R183, 0x10, R142 ;  /* 0x00000010b7847825 */ /* 0x000fe200078e008e */
[----:B------:R-:W3:Y:S03]  /*1ec0*/  LDG.E.128 R124, desc[UR10][R124.64] ;  /* 0x0000000a7c7c7981 */ /* 0x000ee6000c1e1d00 */
[----:B------:R-:W-:Y:S01]  /*1ed0*/  FMUL.FTZ R107, R181, R107 ;  /* 0x0000006bb56b7220 */ /* 0x000fe20000410000 */
[----:B------:R-:W-:Y:S01]  /*1ee0*/  FADD.FTZ R151, R121, R151 ;  /* 0x0000009779977221 */ /* 0x000fe20000010000 */
[----:B------:R-:W-:Y:S01]  /*1ef0*/  IADD3 R182, PT, PT, R187, 0xa0, RZ ;  /* 0x000000a0bbb67810 */ /* 0x000fe20007ffe0ff */
[----:B------:R-:W3:Y:S01]  /*1f00*/  LDL R84, [R1+0xb4] ;  /* 0x0000b40001547983 */ /* 0x000ee20000100800 */
[----:B------:R-:W-:Y:S01]  /*1f10*/  FFMA.FTZ R17, R121, R107, R17 ;  /* 0x0000006b79117223 */ /* 0x000fe20000010011 */
[----:B------:R-:W-:Y:S01]  /*1f20*/  FADD.FTZ R150, R122, R150 ;  /* 0x000000967a967221 */ /* 0x000fe20000010000 */
[----:B------:R-:W-:Y:S01]  /*1f30*/  IMAD.WIDE.U32 R88, R186, 0x10, R136 ;  /* 0x00000010ba587825 */ /* 0x000fe200078e0088 */
[----:B------:R-:W3:Y:S03]  /*1f40*/  LDG.E.128 R128, desc[UR10][R128.64] ;  /* 0x0000000a80807981 */ /* 0x000ee6000c1e1d00 */
[----:B------:R-:W-:Y:S01]  /*1f50*/  FADD.FTZ R149, R123, R149 ;  /* 0x000000957b957221 */ /* 0x000fe20000010000 */
[C---:B------:R-:W-:Y:S01]  /*1f60*/  FADD.FTZ R161, R87.reuse, R161 ;  /* 0x000000a157a17221 */ /* 0x040fe20000010000 */
[----:B------:R-:W-:Y:S01]  /*1f70*/  FFMA.FTZ R27, R87, R194, R27 ;  /* 0x000000c2571b7223 */ /* 0x000fe2000001001b */
[----:B------:R-:W3:Y:S01]  /*1f80*/  LDL R83, [R1+0xac] ;  /* 0x0000ac0001537983 */ /* 0x000ee20000100800 */
[C---:B------:R-:W-:Y:S01]  /*1f90*/  FADD.FTZ R162, R86.reuse, R162 ;  /* 0x000000a256a27221 */ /* 0x040fe20000010000 */
[----:B------:R-:W-:Y:S01]  /*1fa0*/  FFMA.FTZ R28, R86, R192, R28 ;  /* 0x000000c0561c7223 */ /* 0x000fe2000001001c */
[----:B------:R-:W-:Y:S01]  /*1fb0*/  FADD.FTZ R245, R116, R245 ;  /* 0x000000f574f57221 */ /* 0x000fe20000010000 */
[----:B------:R-:W3:Y:S01]  /*1fc0*/  LDG.E.128 R132, desc[UR10][R132.64] ;  /* 0x0000000a84847981 */ /* 0x000ee2000c1e1d00 */
[----:B------:R-:W-:Y:S01]  /*1fd0*/  FADD.FTZ R244, R117, R244 ;  /* 0x000000f475f47221 */ /* 0x000fe20000010000 */
[----:B------:R-:W-:Y:S01]  /*1fe0*/  FADD.FTZ R242, R119, R242 ;  /* 0x000000f277f27221 */ /* 0x000fe20000010000 */
[----:B------:R-:W-:Y:S01]  /*1ff0*/  FADD.FTZ R243, R118, R243 ;  /* 0x000000f376f37221 */ /* 0x000fe20000010000 */
[----:B------:R-:W-:Y:S01]  /*2000*/  FMUL.FTZ R197, R197, R92 ;  /* 0x0000005cc5c57220 */ /* 0x000fe20000410000 */
[----:B------:R-:W-:Y:S01]  /*2010*/  FADD.FTZ R158, R98, R158 ;  /* 0x0000009e629e7221 */ /* 0x000fe20000010000 */
[----:B------:R-:W-:Y:S01]  /*2020*/  FADD.FTZ R157, R99, R157 ;  /* 0x0000009d639d7221 */ /* 0x000fe20000010000 */
[----:B------:R-:W-:Y:S01]  /*2030*/  FADD.FTZ R229, R92, R229 ;  /* 0x000000e55ce57221 */ /* 0x000fe20000010000 */
[----:B------:R-:W-:Y:S01]  /*2040*/  FADD.FTZ R228, R93, R228 ;  /* 0x000000e45de47221 */ /* 0x000fe20000010000 */
[----:B------:R-:W-:Y:S01]  /*2050*/  FADD.FTZ R160, R96, R160 ;  /* 0x000000a060a07221 */ /* 0x000fe20000010000 */
[----:B------:R-:W-:Y:S01]  /*2060*/  FADD.FTZ R159, R97, R159 ;  /* 0x0000009f619f7221 */ /* 0x000fe20000010000 */
[----:B------:R-:W0:Y:S01]  /*2070*/  @P0 LDC.64 R102, c[0x0][0x438] ;  /* 0x00010e00ff660b82 */ /* 0x000e220000000a00 */
[----:B----4-:R-:W-:Y:S01]  /*2080*/  FMUL.FTZ R76, R82, R116 ;  /* 0x00000074524c7220 */ /* 0x010fe20000410000 */
[----:B------:R-:W-:Y:S01]  /*2090*/  FADD.FTZ R112, -R188, R114 ;  /* 0x00000072bc707221 */ /* 0x000fe20000010100 */
[----:B------:R-:W4:Y:S02]  /*20a0*/  LDL R82, [R1+0xb0] ;  /* 0x0000b00001527983 */ /* 0x000f240000100800 */
[----:B--2---:R-:W-:-:S02]  /*20b0*/  FFMA.FTZ R120, R77, R120, R76 ;  /* 0x000000784d787223 */ /* 0x004fc4000001004c */
[----:B------:R-:W2:Y:S01]  /*20c0*/  LDL R77, [R1+0xb8] ;  /* 0x0000b800014d7983 */ /* 0x000ea20000100800 */
[----:B---3--:R-:W-:-:S03]  /*20d0*/  FMUL.FTZ R76, R81, R117 ;  /* 0x00000075514c7220 */ /* 0x008fc60000410000 */
[----:B------:R-:W3:Y:S01]  /*20e0*/  LDL.LU R81, [R1] ;  /* 0x0000000001517983 */ /* 0x000ee20000300800 */
[----:B------:R-:W-:-:S03]  /*20f0*/  FFMA.FTZ R121, R80, R121, R76 ;  /* 0x0000007950797223 */ /* 0x000fc6000001004c */
[----:B------:R-:W4:Y:S01]  /*2100*/  LDL.LU R80, [R1+0x10] ;  /* 0x0000100001507983 */ /* 0x000f220000300800 */
[----:B------:R-:W-:-:S03]  /*2110*/  FMUL.FTZ R76, R79, R118 ;  /* 0x000000764f4c7220 */ /* 0x000fc60000410000 */
[----:B------:R-:W4:Y:S01]  /*2120*/  LDL R79, [R1+0xa4] ;  /* 0x0000a400014f7983 */ /* 0x000f220000100800 */
[C---:B------:R-:W-:Y:S01]  /*2130*/  FMUL.FTZ R112, R181.reuse, R112 ;  /* 0x00000070b5707220 */ /* 0x040fe20000410000 */
[----:B------:R-:W-:Y:S01]  /*2140*/  FADD.FTZ R114, -R188, R115 ;  /* 0x00000073bc727221 */ /* 0x000fe20000010100 */
[----:B------:R-:W-:Y:S01]  /*2150*/  IMAD.WIDE.U32 R136, R182, 0x10, R136 ;  /* 0x00000010b6887825 */ /* 0x000fe200078e0088 */
[----:B------:R-:W4:Y:S03]  /*2160*/  LDG.E.128 R88, desc[UR10][R88.64] ;  /* 0x0000000a58587981 */ /* 0x000f26000c1e1d00 */
[----:B------:R-:W-:Y:S01]  /*2170*/  FFMA.FTZ R16, R122, R112, R16 ;  /* 0x000000707a107223 */ /* 0x000fe20000010010 */
[----:B------:R-:W-:Y:S01]  /*2180*/  FMUL.FTZ R114, R181, R114 ;  /* 0x00000072b5727220 */ /* 0x000fe20000410000 */
[----:B------:R-:W-:Y:S02]  /*2190*/  IMAD.WIDE.U32 R140, R182, 0x10, R138 ;  /* 0x00000010b68c7825 */ /* 0x000fe400078e008a */
[----:B------:R-:W4:Y:S02]  /*21a0*/  LDG.E.128 R136, desc[UR10][R136.64] ;  /* 0x0000000a88887981 */ /* 0x000f24000c1e1d00 */
[----:B------:R-:W-:Y:S01]  /*21b0*/  FFMA.FTZ R15, R123, R114, R15 ;  /* 0x000000727b0f7223 */ /* 0x000fe2000001000f */
[----:B------:R-:W-:-:S02]  /*21c0*/  FFMA.FTZ R122, R78, R122, R76 ;  /* 0x0000007a4e7a7223 */ /* 0x000fc4000001004c */
[----:B------:R-:W4:Y:S01]  /*21d0*/  LDL R78, [R1+0xa8] ;  /* 0x0000a800014e7983 */ /* 0x000f220000100800 */
[----:B------:R-:W-:-:S03]  /*21e0*/  FADD.FTZ R113, -R188, R124 ;  /* 0x0000007cbc717221 */ /* 0x000fc60000010100 */
[----:B------:R-:W4:Y:S01]  /*21f0*/  LDL.LU R87, [R1+0xc] ;  /* 0x00000c0001577983 */ /* 0x000f220000300800 */
[----:B------:R-:W-:Y:S01]  /*2200*/  FMUL.FTZ R76, R84, R119 ;  /* 0x00000077544c7220 */ /* 0x000fe20000410000 */
[----:B------:R-:W-:Y:S02]  /*2210*/  FMUL.FTZ R113, R181, R113 ;  /* 0x00000071b5717220 */ /* 0x000fe40000410000 */
[----:B------:R-:W4:Y:S01]  /*2220*/  LDL R86, [R1+0x9c] ;  /* 0x00009c0001567983 */ /* 0x000f220000100800 */
[----:B------:R-:W-:-:S03]  /*2230*/  IMAD.WIDE.U32 R144, R182, 0x10, R142 ;  /* 0x00000010b6907825 */ /* 0x000fc600078e008e */
[----:B------:R-:W4:Y:S01]  /*2240*/  LDG.E.128 R140, desc[UR10][R140.64] ;  /* 0x0000000a8c8c7981 */ /* 0x000f22000c1e1d00 */
[C---:B------:R-:W-:Y:S01]  /*2250*/  FADD.FTZ R148, R132.reuse, R148 ;  /* 0x0000009484947221 */ /* 0x040fe20000010000 */
[----:B------:R-:W-:Y:S01]  /*2260*/  FFMA.FTZ R14, R132, R113, R14 ;  /* 0x00000071840e7223 */ /* 0x000fe2000001000e */
[C---:B---3--:R-:W-:Y:S01]  /*2270*/  FADD.FTZ R81, R128.reuse, R81 ;  /* 0x0000005180517221 */ /* 0x048fe20000010000 */
[----:B--2---:R-:W-:Y:S01]  /*2280*/  FFMA.FTZ R123, R77, R123, R76 ;  /* 0x0000007b4d7b7223 */ /* 0x004fe2000001004c */
[----:B------:R-:W-:Y:S01]  /*2290*/  FMUL.FTZ R76, R83, R128 ;  /* 0x00000080534c7220 */ /* 0x000fe20000410000 */
[----:B------:R-:W2:Y:S01]  /*22a0*/  LDL R77, [R1+0xa0] ;  /* 0x0000a000014d7983 */ /* 0x000ea20000100800 */
[----:B----4-:R-:W-:Y:S02]  /*22b0*/  FFMA.FTZ R80, R128, R113, R80 ;  /* 0x0000007180507223 */ /* 0x010fe40000010050 */
[----:B------:R-:W-:Y:S01]  /*22c0*/  FFMA.FTZ R132, R82, R132, R76 ;  /* 0x0000008452847223 */ /* 0x000fe2000001004c */
[----:B------:R-:W3:Y:S04]  /*22d0*/  LDL.LU R85, [R1+0x8] ;  /* 0x0000080001557983 */ /* 0x000ee80000300800 */
[----:B------:R-:W4:Y:S04]  /*22e0*/  LDL R84, [R1+0x94] ;  /* 0x0000940001547983 */ /* 0x000f280000100800 */
[----:B------:R-:W4:Y:S04]  /*22f0*/  LDL R83, [R1+0x98] ;  /* 0x0000980001537983 */ /* 0x000f280000100800 */
[----:B------:R-:W4:Y:S01]  /*2300*/  LDL.LU R82, [R1+0x4] ;  /* 0x0000040001527983 */ /* 0x000f220000300800 */
[----:B------:R-:W-:-:S03]  /*2310*/  FMUL.FTZ R76, R79, R129 ;  /* 0x000000814f4c7220 */ /* 0x000fc60000410000 */
[----:B------:R1:W-:Y:S01]  /*2320*/  STL [R1], R81 ;  /* 0x0000005101007387 */ /* 0x0003e20000100800 */
[----:B------:R-:W-:Y:S01]  /*2330*/  FFMA.FTZ R234, R116, R105, R234 ;  /* 0x0000006974ea7223 */ /* 0x000fe200000100ea */
[----:B------:R-:W-:Y:S01]  /*2340*/  FFMA.FTZ R235, R117, R107, R235 ;  /* 0x0000006b75eb7223 */ /* 0x000fe200000100eb */
[----:B------:R-:W-:Y:S01]  /*2350*/  FFMA.FTZ R237, R119, R114, R237 ;  /* 0x0000007277ed7223 */ /* 0x000fe200000100ed */
[----:B------:R-:W-:Y:S01]  /*2360*/  FFMA.FTZ R236, R118, R112, R236 ;  /* 0x0000007076ec7223 */ /* 0x000fe200000100ec */
[----:B------:R-:W-:Y:S01]  /*2370*/  FADD.FTZ R35, R133, R35 ;  /* 0x0000002385237221 */ /* 0x000fe20000010000 */
[C---:B------:R-:W-:Y:S01]  /*2380*/  FADD.FTZ R88, -R188.reuse, R88 ;  /* 0x00000058bc587221 */ /* 0x040fe20000010100 */
[----:B------:R-:W-:Y:S01]  /*2390*/  FADD.FTZ R89, -R188, R89 ;  /* 0x00000059bc597221 */ /* 0x000fe20000010100 */
[----:B------:R-:W-:Y:S01]  /*23a0*/  FADD.FTZ R34, R134, R34 ;  /* 0x0000002286227221 */ /* 0x000fe20000010000 */
[C---:B------:R-:W-:Y:S01]  /*23b0*/  FADD.FTZ R90, -R188.reuse, R90 ;  /* 0x0000005abc5a7221 */ /* 0x040fe20000010100 */
[----:B-1----:R-:W4:Y:S04]  /*23c0*/  LDL R81, [R1+0x8c] ;  /* 0x00008c0001517983 */ /* 0x002f280000100800 */
[----:B------:R1:W-:Y:S01]  /*23d0*/  STL [R1+0x10], R80 ;  /* 0x0000105001007387 */ /* 0x0003e20000100800 */
[----:B------:R-:W-:Y:S01]  /*23e0*/  FADD.FTZ R91, -R188, R91 ;  /* 0x0000005bbc5b7221 */ /* 0x000fe20000010100 */
[----:B------:R-:W-:Y:S01]  /*23f0*/  FFMA.FTZ R197, R198, R96, R197 ;  /* 0x00000060c6c57223 */ /* 0x000fe200000100c5 */
[----:B------:R-:W-:Y:S01]  /*2400*/  FADD.FTZ R33, R135, R33 ;  /* 0x0000002187217221 */ /* 0x000fe20000010000 */
[----:B------:R-:W4:Y:S04]  /*2410*/  LDG.E.128 R144, desc[UR10][R144.64] ;  /* 0x0000000a90907981 */ /* 0x000f28000c1e1d00 */
[----:B-1----:R-:W4:Y:S04]  /*2420*/  LDL R80, [R1+0x90] ;  /* 0x0000900001507983 */ /* 0x002f280000100800 */
[----:B------:R-:W4:Y:S01]  /*2430*/  LDL.LU R79, [R1+0x30] ;  /* 0x00003000014f7983 */ /* 0x000f220000300800 */
[C---:B------:R-:W-:Y:S01]  /*2440*/  FADD.FTZ R116, -R188.reuse, R125 ;  /* 0x0000007dbc747221 */ /* 0x040fe20000010100 */
[C---:B------:R-:W-:Y:S01]  /*2450*/  FADD.FTZ R117, -R188.reuse, R126 ;  /* 0x0000007ebc757221 */ /* 0x040fe20000010100 */
[----:B------:R-:W-:-:S02]  /*2460*/  FADD.FTZ R119, -R188, R127 ;  /* 0x0000007fbc777221 */ /* 0x000fc40000010100 */
[C---:B------:R-:W-:Y:S01]  /*2470*/  FMUL.FTZ R116, R181.reuse, R116 ;  /* 0x00000074b5747220 */ /* 0x040fe20000410000 */
[C---:B------:R-:W-:Y:S01]  /*2480*/  FMUL.FTZ R117, R181.reuse, R117 ;  /* 0x00000075b5757220 */ /* 0x040fe20000410000 */
[----:B------:R-:W-:Y:S01]  /*2490*/  FADD.FTZ R118, -R188, R136 ;  /* 0x00000088bc767221 */ /* 0x000fe20000010100 */
[----:B------:R-:W-:Y:S01]  /*24a0*/  FMUL.FTZ R119, R181, R119 ;  /* 0x00000077b5777220 */ /* 0x000fe20000410000 */
[-C--:B------:R-:W-:Y:S01]  /*24b0*/  FFMA.FTZ R13, R133, R116.reuse, R13 ;  /* 0x00000074850d7223 */ /* 0x080fe2000001000d */
[----:B------:R-:W-:Y:S01]  /*24c0*/  FFMA.FTZ R133, R78, R133, R76 ;  /* 0x000000854e857223 */ /* 0x000fe2000001004c */
[----:B------:R-:W-:Y:S01]  /*24d0*/  FFMA.FTZ R87, R129, R116, R87 ;  /* 0x0000007481577223 */ /* 0x000fe20000010057 */
[----:B------:R-:W-:Y:S01]  /*24e0*/  FMUL.FTZ R76, R86, R130 ;  /* 0x00000082564c7220 */ /* 0x000fe20000410000 */
[C---:B------:R-:W-:Y:S01]  /*24f0*/  FMUL.FTZ R118, R181.reuse, R118 ;  /* 0x00000076b5767220 */ /* 0x040fe20000410000 */
[----:B------:R-:W4:Y:S01]  /*2500*/  LDL R78, [R1+0x84] ;  /* 0x00008400014e7983 */ /* 0x000f220000100800 */
[----:B------:R-:W-:Y:S01]  /*2510*/  FFMA.FTZ R12, R134, R117, R12 ;  /* 0x00000075860c7223 */ /* 0x000fe2000001000c */
[----:B------:R-:W-:-:S02]  /*2520*/  FMUL.FTZ R196, R181, R88 ;  /* 0x00000058b5c47220 */ /* 0x000fc40000410000 */
[----:B------:R-:W-:Y:S01]  /*2530*/  STL [R1+0xc], R87 ;  /* 0x00000c5701007387 */ /* 0x000fe20000100800 */
[----:B------:R-:W-:Y:S01]  /*2540*/  FMUL.FTZ R198, R181, R89 ;  /* 0x00000059b5c67220 */ /* 0x000fe20000410000 */
[----:B------:R-:W-:Y:S01]  /*2550*/  FFMA.FTZ R11, R135, R119, R11 ;  /* 0x00000077870b7223 */ /* 0x000fe2000001000b */
[C---:B------:R-:W-:Y:S01]  /*2560*/  FMUL.FTZ R200, R181.reuse, R90 ;  /* 0x0000005ab5c87220 */ /* 0x040fe20000410000 */
[----:B------:R-:W-:Y:S01]  /*2570*/  FMUL.FTZ R202, R181, R91 ;  /* 0x0000005bb5ca7220 */ /* 0x000fe20000410000 */
[----:B------:R-:W-:Y:S01]  /*2580*/  FADD.FTZ R249, R140, R249 ;  /* 0x000000f98cf97221 */ /* 0x000fe20000010000 */
[----:B------:R-:W-:Y:S01]  /*2590*/  FADD.FTZ R126, -R188, R138 ;  /* 0x0000008abc7e7221 */ /* 0x000fe20000010100 */
[----:B--2---:R-:W-:Y:S02]  /*25a0*/  FFMA.FTZ R134, R77, R134, R76 ;  /* 0x000000864d867223 */ /* 0x004fe4000001004c */
[----:B------:R-:W2:Y:S01]  /*25b0*/  LDL R77, [R1+0x88] ;  /* 0x00008800014d7983 */ /* 0x000ea20000100800 */
[----:B---3--:R-:W-:Y:S01]  /*25c0*/  FFMA.FTZ R85, R130, R117, R85 ;  /* 0x0000007582557223 */ /* 0x008fe20000010055 */
[----:B----4-:R-:W-:-:S04]  /*25d0*/  FMUL.FTZ R76, R84, R131 ;  /* 0x00000083544c7220 */ /* 0x010fc80000410000 */
[----:B------:R1:W-:Y:S04]  /*25e0*/  STL [R1+0x8], R85 ;  /* 0x0000085501007387 */ /* 0x0003e80000100800 */
[----:B------:R-:W3:Y:S01]  /*25f0*/  LDL R88, [R1+0x7c] ;  /* 0x00007c0001587983 */ /* 0x000ee20000100800 */
[----:B------:R-:W-:Y:S01]  /*2600*/  FFMA.FTZ R82, R131, R119, R82 ;  /* 0x0000007783527223 */ /* 0x000fe20000010052 */
[----:B------:R-:W-:-:S04]  /*2610*/  FFMA.FTZ R135, R83, R135, R76 ;  /* 0x0000008753877223 */ /* 0x000fc8000001004c */
[----:B------:R4:W-:Y:S04]  /*2620*/  STL [R1+0x4], R82 ;  /* 0x0000045201007387 */ /* 0x0009e80000100800 */
[----:B------:R-:W3:Y:S01]  /*2630*/  LDL R89, [R1+0x80] ;  /* 0x0000800001597983 */ /* 0x000ee20000100800 */
[----:B------:R-:W-:Y:S01]  /*2640*/  FMUL.FTZ R76, R81, R140 ;  /* 0x0000008c514c7220 */ /* 0x000fe20000410000 */
[----:B------:R-:W-:-:S05]  /*2650*/  FFMA.FTZ R79, R140, R118, R79 ;  /* 0x000000768c4f7223 */ /* 0x000fca000001004f */
[----:B------:R2:W-:Y:S04]  /*2660*/  STL [R1+0x30], R79 ;  /* 0x0000304f01007387 */ /* 0x0005e80000100800 */
[----:B------:R-:W3:Y:S04]  /*2670*/  LDL R90, [R1+0x74] ;  /* 0x00007400015a7983 */ /* 0x000ee80000100800 */
[----:B------:R-:W3:Y:S04]  /*2680*/  LDL R91, [R1+0x78] ;  /* 0x00007800015b7983 */ /* 0x000ee80000100800 */
[----:B------:R-:W3:Y:S04]  /*2690*/  LDL.LU R140, [R1+0x28] ;  /* 0x00002800018c7983 */ /* 0x000ee80000300800 */
[----:B------:R-:W3:Y:S01]  /*26a0*/  LDL.LU R138, [R1+0x2c] ;  /* 0x00002c00018a7983 */ /* 0x000ee20000300800 */
[----:B------:R-:W-:Y:S01]  /*26b0*/  FFMA.FTZ R24, R98, R200, R24 ;  /* 0x000000c862187223 */ /* 0x000fe20000010018 */
[----:B------:R-:W-:Y:S01]  /*26c0*/  FFMA.FTZ R23, R99, R202, R23 ;  /* 0x000000ca63177223 */ /* 0x000fe20000010017 */
[----:B------:R-:W-:Y:S01]  /*26d0*/  FFMA.FTZ R214, R92, R196, R214 ;  /* 0x000000c45cd67223 */ /* 0x000fe200000100d6 */
[----:B------:R-:W-:Y:S01]  /*26e0*/  FFMA.FTZ R215, R93, R198, R215 ;  /* 0x000000c65dd77223 */ /* 0x000fe200000100d7 */
[----:B------:R-:W0:Y:S01]  /*26f0*/  LDC.64 R98, c[0x0][0x3a8] ;  /* 0x0000ea00ff627b82 */ /* 0x000e220000000a00 */
[----:B------:R-:W-:Y:S01]  /*2700*/  FFMA.FTZ R26, R96, R196, R26 ;  /* 0x000000c4601a7223 */ /* 0x000fe2000001001a */
[----:B------:R-:W-:-:S06]  /*2710*/  FFMA.FTZ R25, R97, R198, R25 ;  /* 0x000000c661197223 */ /* 0x000fcc0000010019 */
[----:B------:R-:W1:Y:S08]  /*2720*/  LDC.64 R92, c[0x0][0x430] ;  /* 0x00010c00ff5c7b82 */ /* 0x000e700000000a00 */
[----:B------:R-:W2:Y:S01]  /*2730*/  LDC.64 R96, c[0x0][0x428] ;  /* 0x00010a00ff607b82 */ /* 0x000ea20000000a00 */
[----:B------:R-:W-:Y:S01]  /*2740*/  FADD.FTZ R125, -R188, R137 ;  /* 0x00000089bc7d7221 */ /* 0x000fe20000010100 */
[----:B------:R-:W-:Y:S01]  /*2750*/  IADD3 R115, PT, PT, R187, 0xc0, RZ ;  /* 0x000000c0bb737810 */ /* 0x000fe20007ffe0ff */
[----:B------:R-:W-:-:S02]  /*2760*/  FMUL.FTZ R126, R181, R126 ;  /* 0x0000007eb57e7220 */ /* 0x000fc40000410000 */
[----:B------:R-:W-:Y:S01]  /*2770*/  FMUL.FTZ R125, R181, R125 ;  /* 0x0000007db57d7220 */ /* 0x000fe20000410000 */
[C---:B------:R-:W-:Y:S01]  /*2780*/  FADD.FTZ R32, R144.reuse, R32 ;  /* 0x0000002090207221 */ /* 0x040fe20000010000 */
[----:B------:R-:W-:Y:S01]  /*2790*/  FFMA.FTZ R10, R144, R118, R10 ;  /* 0x00000076900a7223 */ /* 0x000fe2000001000a */
[----:B------:R-:W-:Y:S01]  /*27a0*/  FFMA.FTZ R144, R80, R144, R76 ;  /* 0x0000009050907223 */ /* 0x000fe2000001004c */
[----:B0-----:R-:W-:-:S04]  /*27b0*/  IMAD.WIDE.U32 R80, R115, 0x10, R98 ;  /* 0x0000001073507825 */ /* 0x001fc800078e0062 */
[----:B------:R-:W-:Y:S01]  /*27c0*/  FMUL.FTZ R76, R78, R141 ;  /* 0x0000008d4e4c7220 */ /* 0x000fe20000410000 */
[----:B------:R-:W-:Y:S01]  /*27d0*/  FADD.FTZ R252, R129, R252 ;  /* 0x000000fc81fc7221 */ /* 0x000fe20000010000 */
[----:B------:R-:W-:Y:S01]  /*27e0*/  FADD.FTZ R251, R130, R251 ;  /* 0x000000fb82fb7221 */ /* 0x000fe20000010000 */
[----:B------:R-:W-:Y:S01]  /*27f0*/  FADD.FTZ R31, R145, R31 ;  /* 0x0000001f911f7221 */ /* 0x000fe20000010000 */
[----:B-1----:R-:W-:-:S04]  /*2800*/  IMAD.WIDE.U32 R84, R115, 0x10, R92 ;  /* 0x0000001073547825 */ /* 0x002fc800078e005c */
[----:B------:R-:W-:Y:S01]  /*2810*/  FFMA.FTZ R9, R145, R125, R9 ;  /* 0x0000007d91097223 */ /* 0x000fe20000010009 */
[----:B----4-:R-:W4:Y:S04]  /*2820*/  LDG.E.128 R80, desc[UR10][R80.64] ;  /* 0x0000000a50507981 */ /* 0x010f28000c1e1d00 */
[----:B------:R-:W4:Y:S01]  /*2830*/  LDG.E.128 R84, desc[UR10][R84.64] ;  /* 0x0000000a54547981 */ /* 0x000f22000c1e1d00 */
[----:B------:R-:W-:-:S05]  /*2840*/  @P0 IMAD.WIDE.U32 R102, R185, 0x10, R102 ;  /* 0x00000010b9660825 */ /* 0x000fca00078e0066 */
[----:B------:R0:W5:Y:S02]  /*2850*/  @P0 LDG.E.128 R44, desc[UR10][R102.64] ;  /* 0x0000000a662c0981 */ /* 0x000164000c1e1d00 */
[----:B0-----:R-:W0:Y:S01]  /*2860*/  @P0 LDC.64 R102, c[0x0][0x438] ;  /* 0x00010e00ff660b82 */ /* 0x001e220000000a00 */
[----:B--2---:R-:W-:Y:S01]  /*2870*/  FFMA.FTZ R145, R77, R145, R76 ;  /* 0x000000914d917223 */ /* 0x004fe2000001004c */
[----:B------:R-:W-:-:S06]  /*2880*/  IMAD.WIDE.U32 R76, R115, 0x10, R96 ;  /* 0x00000010734c7825 */ /* 0x000fcc00078e0060 */
[----:B------:R-:W2:Y:S01]  /*2890*/  LDG.E.128 R76, desc[UR10][R76.64] ;  /* 0x0000000a4c4c7981 */ /* 0x000ea2000c1e1d00 */
[----:B---3--:R-:W-:Y:S01]  /*28a0*/  FFMA.FTZ R140, R142, R126, R140 ;  /* 0x0000007e8e8c7223 */ /* 0x008fe2000001008c */
[----:B------:R-:W-:-:S05]  /*28b0*/  FFMA.FTZ R138, R141, R125, R138 ;  /* 0x0000007d8d8a7223 */ /* 0x000fca000001008a */
[----:B------:R1:W-:Y:S04]  /*28c0*/  STL [R1+0x2c], R138 ;  /* 0x00002c8a01007387 */ /* 0x0003e80000100800 */
[----:B------:R1:W-:Y:S04]  /*28d0*/  STL [R1+0x28], R140 ;  /* 0x0000288c01007387 */ /* 0x0003e80000100800 */
[----:B------:R-:W3:Y:S04]  /*28e0*/  LDL R129, [R1+0x6c] ;  /* 0x00006c0001817983 */ /* 0x000ee80000100800 */
[----:B------:R-:W2:Y:S04]  /*28f0*/  LDL R130, [R1+0x70] ;  /* 0x0000700001827983 */ /* 0x000ea80000100800 */
[----:B------:R-:W2:Y:S04]  /*2900*/  LDL R128, [R1+0x64] ;  /* 0x0000640001807983 */ /* 0x000ea80000100800 */
[----:B------:R-:W2:Y:S01]  /*2910*/  LDL.LU R137, [R1+0x24] ;  /* 0x0000240001897983 */ /* 0x000ea20000300800 */
[----:B0-----:R-:W-:Y:S01]  /*2920*/  @P0 IMAD.WIDE.U32 R102, R184, 0x10, R102 ;  /* 0x00000010b8660825 */ /* 0x001fe200078e0066 */
[----:B------:R-:W-:-:S03]  /*2930*/  IADD3 R124, PT, PT, R187, 0xe0, RZ ;  /* 0x000000e0bb7c7810 */ /* 0x000fc60007ffe0ff */
[----:B------:R-:W-:Y:S01]  /*2940*/  FADD.FTZ R127, -R188, R139 ;  /* 0x0000008bbc7f7221 */ /* 0x000fe20000010100 */
[----:B------:R-:W2:Y:S04]  /*2950*/  LDL.LU R136, [R1+0x20] ;  /* 0x0000200001887983 */ /* 0x000ea80000300800 */
[----:B------:R0:W5:Y:S02]  /*2960*/  @P0 LDG.E.128 R48, desc[UR10][R102.64] ;  /* 0x0000000a66300981 */ /* 0x000164000c1e1d00 */
[----:B0-----:R-:W0:Y:S02]  /*2970*/  @P0 LDC.64 R102, c[0x0][0x438] ;  /* 0x00010e00ff660b82 */ /* 0x001e240000000a00 */
[----:B0-----:R-:W-:-:S05]  /*2980*/  @P0 IMAD.WIDE.U32 R102, R183, 0x10, R102 ;  /* 0x00000010b7660825 */ /* 0x001fca00078e0066 */
[----:B------:R0:W5:Y:S02]  /*2990*/  @P0 LDG.E.128 R52, desc[UR10][R102.64] ;  /* 0x0000000a66340981 */ /* 0x000164000c1e1d00 */
[----:B0-----:R-:W0:Y:S02]  /*29a0*/  @P0 LDC.64 R102, c[0x0][0x438] ;  /* 0x00010e00ff660b82 */ /* 0x001e240000000a00 */
[----:B0-----:R-:W-:-:S05]  /*29b0*/  @P0 IMAD.WIDE.U32 R102, R182, 0x10, R102 ;  /* 0x00000010b6660825 */ /* 0x001fca00078e0066 */
[----:B------:R0:W5:Y:S02]  /*29c0*/  @P0 LDG.E.128 R56, desc[UR10][R102.64] ;  /* 0x0000000a66380981 */ /* 0x000164000c1e1d00 */
[----:B0-----:R-:W0:Y:S02]  /*29d0*/  @P0 LDC.64 R102, c[0x0][0x438] ;  /* 0x00010e00ff660b82 */ /* 0x001e240000000a00 */
[----:B0-----:R-:W-:-:S05]  /*29e0*/  @P0 IMAD.WIDE.U32 R102, R115, 0x10, R102 ;  /* 0x0000001073660825 */ /* 0x001fca00078e0066 */
[----:B------:R0:W5:Y:S02]  /*29f0*/  @P0 LDG.E.128 R60, desc[UR10][R102.64] ;  /* 0x0000000a663c0981 */ /* 0x000164000c1e1d00 */
[----:B0-----:R-:W0:Y:S01]  /*2a00*/  @P0 LDC.64 R102, c[0x0][0x438] ;  /* 0x00010e00ff660b82 */ /* 0x001e220000000a00 */
[----:B------:R-:W-:Y:S01]  /*2a10*/  FMUL.FTZ R127, R181, R127 ;  /* 0x0000007fb57f7220 */ /* 0x000fe20000410000 */
[----:B----4-:R-:W-:Y:S01]  /*2a20*/  FADD.FTZ R80, -R188, R80 ;  /* 0x00000050bc507221 */ /* 0x010fe20000010100 */
[----:B------:R-:W-:Y:S01]  /*2a30*/  FADD.FTZ R250, R131, R250 ;  /* 0x000000fa83fa7221 */ /* 0x000fe20000010000 */
[----:B------:R-:W-:Y:S01]  /*2a40*/  FADD.FTZ R248, R141, R248 ;  /* 0x000000f88df87221 */ /* 0x000fe20000010000 */
[----:B------:R-:W-:Y:S01]  /*2a50*/  FMUL.FTZ R88, R88, R142 ;  /* 0x0000008e58587220 */ /* 0x000fe20000410000 */
[----:B------:R-:W-:Y:S01]  /*2a60*/  FADD.FTZ R247, R142, R247 ;  /* 0x000000f78ef77221 */ /* 0x000fe20000010000 */
[----:B0-----:R-:W-:-:S05]  /*2a70*/  @P0 IMAD.WIDE.U32 R102, R124, 0x10, R102 ;  /* 0x000000107c660825 */ /* 0x001fca00078e0066 */
[----:B------:R0:W5:Y:S02]  /*2a80*/  @P0 LDG.E.128 R64, desc[UR10][R102.64] ;  /* 0x0000000a66400981 */ /* 0x000164000c1e1d00 */
[----:B0-----:R-:W-:Y:S01]  /*2a90*/  FMUL.FTZ R102, R181, R80 ;  /* 0x00000050b5667220 */ /* 0x001fe20000410000 */
[----:B---3--:R-:W-:Y:S02]  /*2aa0*/  FMUL.FTZ R103, R129, R84 ;  /* 0x0000005481677220 */ /* 0x008fe40000410000 */
[----:B------:R-:W3:Y:S04]  /*2ab0*/  LDL R129, [R1+0x68] ;  /* 0x0000680001817983 */ /* 0x000ee80000100800 */
[----:B------:R-:W4:Y:S01]  /*2ac0*/  LDL.LU R131, [R1+0x1c] ;  /* 0x00001c0001837983 */ /* 0x000f220000300800 */
[----:B--2---:R-:W-:Y:S01]  /*2ad0*/  FFMA.FTZ R137, R143, R127, R137 ;  /* 0x0000007f8f897223 */ /* 0x004fe20000010089 */
[----:B------:R-:W-:-:S04]  /*2ae0*/  FFMA.FTZ R103, R130, R76, R103 ;  /* 0x0000004c82677223 */ /* 0x000fc80000010067 */
[----:B------:R1:W-:Y:S04]  /*2af0*/  STL [R1+0x24], R137 ;  /* 0x0000248901007387 */ /* 0x0003e80000100800 */
[----:B------:R-:W2:Y:S04]  /*2b00*/  LDL R142, [R1+0x5c] ;  /* 0x00005c00018e7983 */ /* 0x000ea80000100800 */
[----:B------:R-:W2:Y:S04]  /*2b10*/  LDL R141, [R1+0x60] ;  /* 0x00006000018d7983 */ /* 0x000ea80000100800 */
[----:B------:R-:W2:Y:S04]  /*2b20*/  LDL R139, [R1+0x54] ;  /* 0x00005400018b7983 */ /* 0x000ea80000100800 */
[----:B------:R-:W2:Y:S04]  /*2b30*/  LDL R80, [R1+0x58] ;  /* 0x0000580001507983 */ /* 0x000ea80000100800 */
[----:B------:R-:W2:Y:S01]  /*2b40*/  LDL.LU R130, [R1+0x18] ;  /* 0x0000180001827983 */ /* 0x000ea20000300800 */
[----:B------:R-:W-:Y:S01]  /*2b50*/  FADD.FTZ R81, -R188, R81 ;  /* 0x00000051bc517221 */ /* 0x000fe20000010100 */
[C---:B------:R-:W-:Y:S01]  /*2b60*/  FADD.FTZ R204, R146.reuse, R204 ;  /* 0x000000cc92cc7221 */ /* 0x040fe20000010000 */
[----:B------:R-:W-:Y:S01]  /*2b70*/  FFMA.FTZ R8, R146, R126, R8 ;  /* 0x0000007e92087223 */ /* 0x000fe20000010008 */
[----:B------:R-:W-:Y:S01]  /*2b80*/  FFMA.FTZ R146, R89, R146, R88 ;  /* 0x0000009259927223 */ /* 0x000fe20000010058 */
[----:B------:R-:W-:Y:S01]  /*2b90*/  FFMA.FTZ R136, R84, R102, R136 ;  /* 0x0000006654887223 */ /* 0x000fe20000010088 */
[----:B------:R-:W-:-:S04]  /*2ba0*/  IMAD.WIDE.U32 R88, R124, 0x10, R98 ;  /* 0x000000107c587825 */ /* 0x000fc800078e0062 */
[----:B------:R-:W-:Y:S01]  /*2bb0*/  FMUL.FTZ R90, R90, R143 ;  /* 0x0000008f5a5a7220 */ /* 0x000fe20000410000 */
[----:B------:R-:W-:Y:S01]  /*2bc0*/  FADD.FTZ R241, R84, R241 ;  /* 0x000000f154f17221 */ /* 0x000fe20000010000 */
[----:B------:R-:W-:Y:S01]  /*2bd0*/  FMUL.FTZ R128, R128, R85 ;  /* 0x0000005580807220 */ /* 0x000fe20000410000 */
[----:B------:R-:W-:Y:S01]  /*2be0*/  FMUL.FTZ R84, R181, R81 ;  /* 0x00000051b5547220 */ /* 0x000fe20000410000 */
[----:B------:R-:W-:Y:S01]  /*2bf0*/  FADD.FTZ R82, -R188, R82 ;  /* 0x00000052bc527221 */ /* 0x000fe20000010100 */
[C---:B------:R-:W-:Y:S01]  /*2c00*/  FADD.FTZ R205, R147.reuse, R205 ;  /* 0x000000cd93cd7221 */ /* 0x040fe20000010000 */
[----:B------:R-:W-:Y:S01]  /*2c10*/  FFMA.FTZ R7, R147, R127, R7 ;  /* 0x0000007f93077223 */ /* 0x000fe20000010007 */
[----:B------:R1:W-:Y:S01]  /*2c20*/  STL [R1+0x20], R136 ;  /* 0x0000208801007387 */ /* 0x0003e20000100800 */
[----:B------:R-:W-:Y:S01]  /*2c30*/  FFMA.FTZ R147, R91, R147, R90 ;  /* 0x000000935b937223 */ /* 0x000fe2000001005a */
[----:B------:R-:W-:-:S04]  /*2c40*/  IMAD.WIDE.U32 R92, R124, 0x10, R92 ;  /* 0x000000107c5c7825 */ /* 0x000fc800078e005c */
[----:B------:R-:W-:Y:S01]  /*2c50*/  FMUL.FTZ R82, R181, R82 ;  /* 0x00000052b5527220 */ /* 0x000fe20000410000 */
[----:B------:R-:W2:Y:S01]  /*2c60*/  LDG.E.128 R88, desc[UR10][R88.64] ;  /* 0x0000000a58587981 */ /* 0x000ea2000c1e1d00 */
[----:B------:R-:W-:-:S04]  /*2c70*/  IMAD.WIDE.U32 R96, R124, 0x10, R96 ;  /* 0x000000107c607825 */ /* 0x000fc800078e0060 */
[C---:B------:R-:W-:Y:S01]  /*2c80*/  FADD.FTZ R227, R94.reuse, R227 ;  /* 0x000000e35ee37221 */ /* 0x040fe20000010000 */
[----:B------:R-:W-:Y:S01]  /*2c90*/  FFMA.FTZ R216, R94, R200, R216 ;  /* 0x000000c85ed87223 */ /* 0x000fe200000100d8 */
[C---:B------:R-:W-:Y:S01]  /*2ca0*/  FADD.FTZ R226, R95.reuse, R226 ;  /* 0x000000e25fe27221 */ /* 0x040fe20000010000 */
[----:B------:R-:W-:Y:S01]  /*2cb0*/  FFMA.FTZ R217, R95, R202, R217 ;  /* 0x000000ca5fd97223 */ /* 0x000fe200000100d9 */
[C---:B------:R-:W-:Y:S01]  /*2cc0*/  FADD.FTZ R206, R76.reuse, R206 ;  /* 0x000000ce4cce7221 */ /* 0x040fe20000010000 */
[----:B------:R-:W-:Y:S01]  /*2cd0*/  FFMA.FTZ R6, R76, R102, R6 ;  /* 0x000000664c067223 */ /* 0x000fe20000010006 */
[----:B------:R-:W-:Y:S01]  /*2ce0*/  FADD.FTZ R240, R85, R240 ;  /* 0x000000f055f07221 */ /* 0x000fe20000010000 */
[----:B------:R-:W2:Y:S04]  /*2cf0*/  LDG.E.128 R92, desc[UR10][R92.64] ;  /* 0x0000000a5c5c7981 */ /* 0x000ea8000c1e1d00 */
[----:B------:R-:W2:Y:S01]  /*2d00*/  LDG.E.128 R96, desc[UR10][R96.64] ;  /* 0x0000000a60607981 */ /* 0x000ea2000c1e1d00 */
[----:B------:R-:W-:Y:S01]  /*2d10*/  FADD.FTZ R239, R86, R239 ;  /* 0x000000ef56ef7221 */ /* 0x000fe20000010000 */
[C---:B------:R-:W-:Y:S01]  /*2d20*/  FADD.FTZ R208, R78.reuse, R208 ;  /* 0x000000d04ed07221 */ /* 0x040fe20000010000 */
[----:B------:R-:W-:Y:S01]  /*2d30*/  FFMA.FTZ R4, R78, R82, R4 ;  /* 0x000000524e047223 */ /* 0x000fe20000010004 */
[C---:B------:R-:W-:Y:S01]  /*2d40*/  FADD.FTZ R207, R77.reuse, R207 ;  /* 0x000000cf4dcf7221 */ /* 0x040fe20000010000 */
[----:B------:R-:W-:Y:S01]  /*2d50*/  FFMA.FTZ R5, R77, R84, R5 ;  /* 0x000000544d057223 */ /* 0x000fe20000010005 */
[----:B---3--:R-:W-:-:S02]  /*2d60*/  FFMA.FTZ R128, R129, R77, R128 ;  /* 0x0000004d81807223 */ /* 0x008fc40000010080 */
[----:B------:R-:W3:Y:S01]  /*2d70*/  LDL.LU R129, [R1+0x14] ;  /* 0x0000140001817983 */ /* 0x000ee20000300800 */
[----:B----4-:R-:W-:-:S05]  /*2d80*/  FFMA.FTZ R131, R85, R84, R131 ;  /* 0x0000005455837223 */ /* 0x010fca0000010083 */
[----:B------:R1:W-:Y:S04]  /*2d90*/  STL [R1+0x1c], R131 ;  /* 0x00001c8301007387 */ /* 0x0003e80000100800 */
[----:B------:R-:W4:Y:S01]  /*2da0*/  LDL R76, [R1+0x4c] ;  /* 0x00004c00014c7983 */ /* 0x000f220000100800 */
[----:B--2---:R-:W-:-:S04]  /*2db0*/  FMUL.FTZ R85, R142, R86 ;  /* 0x000000568e557220 */ /* 0x004fc80000410000 */
[----:B------:R-:W-:Y:S01]  /*2dc0*/  FFMA.FTZ R85, R141, R78, R85 ;  /* 0x0000004e8d557223 */ /* 0x000fe20000010055 */
[----:B------:R-:W-:-:S05]  /*2dd0*/  FFMA.FTZ R130, R86, R82, R130 ;  /* 0x0000005256827223 */ /* 0x000fca0000010082 */
[----:B------:R1:W-:Y:S04]  /*2de0*/  STL [R1+0x18], R130 ;  /* 0x0000188201007387 */ /* 0x0003e80000100800 */
[----:B------:R-:W2:Y:S01]  /*2df0*/  LDL R142, [R1+0x50] ;  /* 0x00005000018e7983 */ /* 0x000ea20000100800 */
[----:B------:R-:W-:-:S03]  /*2e00*/  FMUL.FTZ R86, R139, R87 ;  /* 0x000000578b567220 */ /* 0x000fc60000410000 */
[----:B------:R-:W2:Y:S04]  /*2e10*/  LDL R141, [R1+0x44] ;  /* 0x00004400018d7983 */ /* 0x000ea80000100800 */
[----:B------:R-:W2:Y:S01]  /*2e20*/  LDL R139, [R1+0x48] ;  /* 0x00004800018b7983 */ /* 0x000ea20000100800 */
[----:B------:R-:W-:-:S03]  /*2e30*/  FFMA.FTZ R86, R80, R79, R86 ;  /* 0x0000004f50567223 */ /* 0x000fc60000010056 */
[----:B------:R-:W2:Y:S04]  /*2e40*/  LDL R81, [R1+0x3c] ;  /* 0x00003c0001517983 */ /* 0x000ea80000100800 */
[----:B------:R-:W2:Y:S04]  /*2e50*/  LDL R80, [R1+0x40] ;  /* 0x0000400001507983 */ /* 0x000ea80000100800 */
[----:B------:R-:W2:Y:S04]  /*2e60*/  LDL R78, [R1+0x34] ;  /* 0x00003400014e7983 */ /* 0x000ea80000100800 */
[----:B------:R-:W2:Y:S01]  /*2e70*/  LDL R77, [R1+0x38] ;  /* 0x00003800014d7983 */ /* 0x000ea20000100800 */
[----:B------:R-:W-:-:S04]  /*2e80*/  FADD.FTZ R83, -R188, R83 ;  /* 0x00000053bc537221 */ /* 0x000fc80000010100 */
[----:B------:R-:W-:Y:S01]  /*2e90*/  FMUL.FTZ R83, R181, R83 ;  /* 0x00000053b5537220 */ /* 0x000fe20000410000 */
[----:B------:R-:W-:Y:S01]  /*2ea0*/  FADD.FTZ R238, R87, R238 ;  /* 0x000000ee57ee7221 */ /* 0x000fe20000010000 */
[----:B------:R-:W-:Y:S01]  /*2eb0*/  FADD.FTZ R168, R96, R168 ;  /* 0x000000a860a87221 */ /* 0x000fe20000010000 */
[----:B------:R-:W-:Y:S01]  /*2ec0*/  FADD.FTZ R172, R97, R172 ;  /* 0x000000ac61ac7221 */ /* 0x000fe20000010000 */
[----:B------:R-:W-:Y:S01]  /*2ed0*/  FADD.FTZ R176, R98, R176 ;  /* 0x000000b062b07221 */ /* 0x000fe20000010000 */
[----:B------:R-:W-:Y:S01]  /*2ee0*/  FADD.FTZ R165, R99, R165 ;  /* 0x000000a563a57221 */ /* 0x000fe20000010000 */
[----:B------:R-:W-:Y:S01]  /*2ef0*/  UMOV UR4, 0xffffffff ;  /* 0xffffffff00047882 */ /* 0x000fe20000000000 */
[----:B------:R-:W-:Y:S01]  /*2f00*/  ISETP.NE.U32.AND P1, PT, RZ, UR14, PT ;  /* 0x0000000eff007c0c */ /* 0x000fe2000bf25070 */
[----:B------:R-:W-:Y:S01]  /*2f10*/  FADD.FTZ R246, R143, R246 ;  /* 0x000000f68ff67221 */ /* 0x000fe20000010000 */
[C---:B------:R-:W-:Y:S01]  /*2f20*/  FADD.FTZ R209, R79.reuse, R209 ;  /* 0x000000d14fd17221 */ /* 0x040fe20000010000 */
[-C--:B------:R-:W-:Y:S01]  /*2f30*/  FFMA.FTZ R3, R79, R83.reuse, R3 ;  /* 0x000000534f037223 */ /* 0x080fe20000010003 */
[----:B------:R-:W-:Y:S01]  /*2f40*/  FADD.FTZ R169, R92, R169 ;  /* 0x000000a95ca97221 */ /* 0x000fe20000010000 */
[----:B------:R-:W-:Y:S01]  /*2f50*/  FADD.FTZ R173, R93, R173 ;  /* 0x000000ad5dad7221 */ /* 0x000fe20000010000 */
[----:B------:R-:W-:Y:S01]  /*2f60*/  FADD.FTZ R177, R94, R177 ;  /* 0x000000b15eb17221 */ /* 0x000fe20000010000 */
[----:B------:R-:W-:Y:S01]  /*2f70*/  FADD.FTZ R166, R95, R166 ;  /* 0x000000a65fa67221 */ /* 0x000fe20000010000 */
[----:B------:R-:W-:Y:S01]  /*2f80*/  ISETP.NE.AND.EX P1, PT, RZ, UR15, PT, P1 ;  /* 0x0000000fff007c0c */ /* 0x000fe2000bf25310 */
[----:B---3--:R-:W-:Y:S01]  /*2f90*/  FFMA.FTZ R129, R87, R83, R129 ;  /* 0x0000005357817223 */ /* 0x008fe20000010081 */
[C---:B------:R-:W-:Y:S01]  /*2fa0*/  FADD.FTZ R87, -R188.reuse, R88 ;  /* 0x00000058bc577221 */ /* 0x040fe20000010100 */
[----:B------:R-:W-:-:S03]  /*2fb0*/  FADD.FTZ R88, -R188, R89 ;  /* 0x00000059bc587221 */ /* 0x000fc60000010100 */
[C---:B------:R-:W-:Y:S01]  /*2fc0*/  FMUL.FTZ R87, R181.reuse, R87 ;  /* 0x00000057b5577220 */ /* 0x040fe20000410000 */
[----:B------:R-:W-:Y:S01]  /*2fd0*/  FMUL.FTZ R88, R181, R88 ;  /* 0x00000058b5587220 */ /* 0x000fe20000410000 */
[----:B----4-:R-:W-:Y:S02]  /*2fe0*/  FMUL.FTZ R76, R76, R92 ;  /* 0x0000005c4c4c7220 */ /* 0x010fe40000410000 */
[----:B------:R-:W-:Y:S01]  /*2ff0*/  FFMA.FTZ R167, R96, R87, R167 ;  /* 0x0000005760a77223 */ /* 0x000fe200000100a7 */
[C---:B------:R-:W-:Y:S01]  /*3000*/  FADD.FTZ R89, -R188.reuse, R90 ;  /* 0x0000005abc597221 */ /* 0x040fe20000010100 */
[----:B------:R-:W-:Y:S01]  /*3010*/  FFMA.FTZ R171, R97, R88, R171 ;  /* 0x0000005861ab7223 */ /* 0x000fe200000100ab */
[----:B------:R-:W-:Y:S02]  /*3020*/  FADD.FTZ R90, -R188, R91 ;  /* 0x0000005bbc5a7221 */ /* 0x000fe40000010100 */
[C---:B------:R-:W-:Y:S02]  /*3030*/  FMUL.FTZ R89, R181.reuse, R89 ;  /* 0x00000059b5597220 */ /* 0x040fe40000410000 */
[----:B------:R-:W-:-:S02]  /*3040*/  FMUL.FTZ R90, R181, R90 ;  /* 0x0000005ab55a7220 */ /* 0x000fc40000410000 */
[----:B------:R-:W-:Y:S02]  /*3050*/  FFMA.FTZ R175, R98, R89, R175 ;  /* 0x0000005962af7223 */ /* 0x000fe400000100af */
[----:B------:R-:W-:Y:S01]  /*3060*/  FFMA.FTZ R180, R99, R90, R180 ;  /* 0x0000005a63b47223 */ /* 0x000fe200000100b4 */
[----:B--2---:R-:W-:Y:S01]  /*3070*/  FFMA.FTZ R96, R142, R96, R76 ;  /* 0x000000608e607223 */ /* 0x004fe2000001004c */
[----:B------:R-:W-:-:S04]  /*3080*/  FMUL.FTZ R76, R141, R93 ;  /* 0x0000005d8d4c7220 */ /* 0x000fc80000410000 */
[----:B------:R-:W-:Y:S01]  /*3090*/  FFMA.FTZ R97, R139, R97, R76 ;  /* 0x000000618b617223 */ /* 0x000fe2000001004c */
[----:B------:R-:W-:-:S04]  /*30a0*/  FMUL.FTZ R76, R81, R94 ;  /* 0x0000005e514c7220 */ /* 0x000fc80000410000 */
[----:B------:R-:W-:Y:S01]  /*30b0*/  FFMA.FTZ R98, R80, R98, R76 ;  /* 0x0000006250627223 */ /* 0x000fe2000001004c */
[----:B------:R-:W-:-:S04]  /*30c0*/  FMUL.FTZ R76, R78, R95 ;  /* 0x0000005f4e4c7220 */ /* 0x000fc80000410000 */
        /* <DEDUP_REMOVED lines=53> */
[----:B------:R1:W-:Y:S02]  /*3420*/  STL [R1+0x14], R129 ;  /* 0x0000148101007387 */ /* 0x0003e40000100800 */
        /* <DEDUP_REMOVED lines=10> */
[----:B------:R-:W-:Y:S01]  /*34d0*/  FFMA.FTZ R170, R92, R87, R170 ;  /* 0x000000575caa7223 */ /* 0x000fe200000100aa */
[----:B------:R-:W-:Y:S01]  /*34e0*/  FFMA.FTZ R174, R93, R88, R174 ;  /* 0x000000585dae7223 */ /* 0x000fe200000100ae */
[----:B------:R-:W-:Y:S01]  /*34f0*/  FFMA.FTZ R178, R94, R89, R178 ;  /* 0x000000595eb27223 */ /* 0x000fe200000100b2 */
[----:B------:R-:W-:Y:S01]  /*3500*/  FFMA.FTZ R179, R95, R90, R179 ;  /* 0x0000005a5fb37223 */ /* 0x000fe200000100b3 */
[----:B------:R-:W-:Y:S01]  /*3510*/  FFMA.FTZ R77, R90, R99, R77 ;  /* 0x000000635a4d7223 */ /* 0x000fe2000001004d */
[----:B------:R-:W-:Y:S01]  /*3520*/  FADD.FTZ R76, R76, R99 ;  /* 0x000000634c4c7221 */ /* 0x000fe20000010000 */
        /* <DEDUP_REMOVED lines=19> */
.L_x_4483:
        /* <DEDUP_REMOVED lines=15> */
[-CC-:B-1----:R-:W-:Y:S01]  /*3750*/  FFMA.FTZ R77, R190, R91.reuse, R92.reuse ;  /* 0x0000005bbe4d7223 */ /* 0x182fe2000001005c */
        /* <DEDUP_REMOVED lines=8> */
[C---:B------:R-:W-:Y:S01]  /*37e0*/  FMUL.FTZ R78, R181.reuse, R78 ;  /* 0x0000004eb54e7220 */ /* 0x040fe20000410000 */
[----:B------:R-:W-:Y:S01]  /*37f0*/  FMUL.FTZ R79, R181, R79 ;  /* 0x0000004fb54f7220 */ /* 0x000fe20000410000 */
[----:B------:R-:W-:Y:S06]  /*3800*/  BRA `(.L_x_4410) ;  /* 0x0000000800207947 */ /* 0x000fec0003800000 */
.L_x_4409:
        /* <DEDUP_REMOVED lines=17> */
.L_x_4408:
        /* <DEDUP_REMOVED lines=20> */
.L_x_4411:
        /* <DEDUP_REMOVED lines=8> */
[C---:B-1----:R-:W-:Y:S01]  /*3ae0*/  FMUL.FTZ R76, R181.reuse, R0 ;  /* 0x00000000b54c7220 */ /* 0x042fe20000410000 */
        /* <DEDUP_REMOVED lines=12> */
.L_x_4407:
        /* <DEDUP_REMOVED lines=21> */
.L_x_4413:
        /* <DEDUP_REMOVED lines=17> */
.L_x_4412:
        /* <DEDUP_REMOVED lines=20> */
.L_x_4414:
        /* <DEDUP_REMOVED lines=8> */
[C---:B-1---5:R-:W-:Y:S01]  /*3fd0*/  FFMA.FTZ R76, R181.reuse, R0, R36 ;  /* 0x00000000b54c7223 */ /* 0x062fe20000010024 */
        /* <DEDUP_REMOVED lines=11> */
.L_x_4410:
        /* <DEDUP_REMOVED lines=24> */
[C---:B0----5:R-:W-:Y:S01]  /*4210*/  FFMA.FTZ R76, R181.reuse, R196, R40 ;  /* 0x000000c4b54c7223 */ /* 0x061fe20000010028 */
        /* <DEDUP_REMOVED lines=12> */
.L_x_4417:
        /* <DEDUP_REMOVED lines=17> */
.L_x_4416:
        /* <DEDUP_REMOVED lines=18> */
.L_x_4419:
        /* <DEDUP_REMOVED lines=13> */
.L_x_4415:
        /* <DEDUP_REMOVED lines=23> */
.L_x_4421:
        /* <DEDUP_REMOVED lines=17> */
.L_x_4420:
        /* <DEDUP_REMOVED lines=18> */
.L_x_4422:
        /* <DEDUP_REMOVED lines=11> */
[----:B------:R-:W-:-:S07]  /*4a30*/  FMUL.FTZ R79, R181, R79 ;  /* 0x0000004fb54f7220 */ /* 0x000fce0000410000 */
.L_x_4418:
        /* <DEDUP_REMOVED lines=32> */
.L_x_4425:
        /* <DEDUP_REMOVED lines=17> */
.L_x_4424:
        /* <DEDUP_REMOVED lines=18> */
.L_x_4427:
        /* <DEDUP_REMOVED lines=13> */
.L_x_4423:
        /* <DEDUP_REMOVED lines=23> */
.L_x_4429:
        /* <DEDUP_REMOVED lines=17> */
.L_x_4428:
        /* <DEDUP_REMOVED lines=18> */
.L_x_4430:
        /* <DEDUP_REMOVED lines=12> */
.L_x_4426:
        /* <DEDUP_REMOVED lines=32> */
.L_x_4433:
        /* <DEDUP_REMOVED lines=17> */
.L_x_4432:
        /* <DEDUP_REMOVED lines=18> */
.L_x_4435:
        /* <DEDUP_REMOVED lines=13> */
.L_x_4431:
        /* <DEDUP_REMOVED lines=23> */
.L_x_4437:
        /* <DEDUP_REMOVED lines=17> */
.L_x_4436:
        /* <DEDUP_REMOVED lines=18> */
.L_x_4438:
        /* <DEDUP_REMOVED lines=12> */
.L_x_4434:
        /* <DEDUP_REMOVED lines=32> */
.L_x_4441:
        /* <DEDUP_REMOVED lines=17> */
.L_x_4440:
        /* <DEDUP_REMOVED lines=18> */
.L_x_4443:
        /* <DEDUP_REMOVED lines=13> */
.L_x_4439:
        /* <DEDUP_REMOVED lines=23> */
.L_x_4445:
        /* <DEDUP_REMOVED lines=17> */
.L_x_4444:
        /* <DEDUP_REMOVED lines=18> */
.L_x_4446:
        /* <DEDUP_REMOVED lines=12> */
.L_x_4442:
        /* <DEDUP_REMOVED lines=32> */
.L_x_4449:
        /* <DEDUP_REMOVED lines=17> */
.L_x_4448:
        /* <DEDUP_REMOVED lines=18> */
.L_x_4451:
        /* <DEDUP_REMOVED lines=13> */
.L_x_4447:
        /* <DEDUP_REMOVED lines=23> */
.L_x_4453:
        /* <DEDUP_REMOVED lines=17> */
.L_x_4452:
        /* <DEDUP_REMOVED lines=18> */
.L_x_4454:
        /* <DEDUP_REMOVED lines=12> */
.L_x_4450:
        /* <DEDUP_REMOVED lines=32> */
.L_x_4457:
        /* <DEDUP_REMOVED lines=17> */
.L_x_4456:
        /* <DEDUP_REMOVED lines=18> */
.L_x_4459:
        /* <DEDUP_REMOVED lines=13> */
.L_x_4455:
        /* <DEDUP_REMOVED lines=23> */
.L_x_4461:
        /* <DEDUP_REMOVED lines=17> */
.L_x_4460:
        /* <DEDUP_REMOVED lines=18> */
.L_x_4462:
        /* <DEDUP_REMOVED lines=12> */
.L_x_4458:
        /* <DEDUP_REMOVED lines=32> */
.L_x_4465:
        /* <DEDUP_REMOVED lines=17> */
.L_x_4464:
        /* <DEDUP_REMOVED lines=18> */
.L_x_4467:
        /* <DEDUP_REMOVED lines=11> */
[----:B------:R-:W-:Y:S01]  /*7e00*/  FFMA.FTZ R79, R181, R90, R67 ;  /* 0x0000005ab54f7223 */ /* 0x000fe20000010043 */
[----:B------:R-:W-:Y:S06]  /*7e10*/  BRA `(.L_x_4466) ;  /* 0x0000000400187947 */ /* 0x000fec0003800000 */
.L_x_4463:
[----:B------:R-:W-:Y:S05]  /*7e20*/  @!P1 BRA `(.L_x_4468) ;  /* 0x00000000009c9947 */ /* 0x000fea0003800000 */
        /* <DEDUP_REMOVED lines=22> */
.L_x_4469:
        /* <DEDUP_REMOVED lines=17> */
.L_x_4468:
        /* <DEDUP_REMOVED lines=18> */
.L_x_4470:
        /* <DEDUP_REMOVED lines=11> */
[----:B------:R-:W-:-:S07]  /*8270*/  FMUL.FTZ R79, R181, R90 ;  /* 0x0000005ab54f7220 */ /* 0x000fce0000410000 */
.L_x_4466:
[----:B------:R-:W0:Y:S02]  /*8280*/  @P1 LDC.64 R80, c[0x0][0x478] ;  /* 0x00011e00ff501b82 */ /* 0x000e240000000a00 */
[----:B0-----:R-:W-:-:S05]  /*8290*/  @P1 IMAD.WIDE.U32 R80, R124, 0x10, R80 ;  /* 0x000000107c501825 */ /* 0x001fca00078e0050 */
        /* <DEDUP_REMOVED lines=11> */
.L_x_4405:
[----:B-----5:R0:W5:Y:S01]  /*8350*/  LDL.LU R48, [R1+0x10] ;  /* 0x0000100001307983 */ /* 0x0201620000300800 */
[----:B------:R-:W-:Y:S02]  /*8360*/  MOV R90, R28 ;  /* 0x0000001c005a7202 */ /* 0x000fe40000000f00 */
[----:B------:R-:W-:Y:S01]  /*8370*/  MOV R87, R161 ;  /* 0x000000a100577202 */ /* 0x000fe20000000f00 */
[----:B------:R0:W5:Y:S01]  /*8380*/  LDL.LU R52, [R1] ;  /* 0x0000000001347983 */ /* 0x0001620000300800 */
        /* <DEDUP_REMOVED lines=118> */
.L_x_4404:
[----:B------:R-:W-:Y:S05]  /*8af0*/  BSYNC B0 ;  /* 0x0000000000007941 */ /* 0x000fea0003800000 */
.L_x_4403:
        /* <DEDUP_REMOVED lines=75> */
[----:B------:R-:W2:Y:S01]  /*8fb0*/  LDS R114, [R3+0x3e00] ;  /* 0x003e000003727984 */ /* 0x000ea20000000800 */
[----:B0-----:R-:W-:Y:S01]  /*8fc0*/  FADD.FTZ R33, R33, R120 ;  /* 0x0000007821217221 */ /* 0x001fe20000010000 */
[----:B------:R-:W-:Y:S01]  /*8fd0*/  BAR.SYNC.DEFER_BLOCKING 0x0 ;  /* 0x0000000000007b1d */ /* 0x000fe20000010000 */
[----:B-1----:R-:W-:Y:S01]  /*8fe0*/  FADD.FTZ R34, R34, R123 ;  /* 0x0000007b22227221 */ /* 0x002fe20000010000 */
[----:B---3--:R-:W-:-:S04]  /*8ff0*/  FADD.FTZ R35, R35, R122 ;  /* 0x0000007a23237221 */ /* 0x008fc80000010000 */
[----:B------:R-:W-:Y:S04]  /*9000*/  STS.128 [R2], R88 ;  /* 0x0000005802007388 */ /* 0x000fe80000000c00 */
[----:B------:R-:W-:Y:S04]  /*9010*/  STS.128 [R2+0x200], R72 ;  /* 0x0002004802007388 */ /* 0x000fe80000000c00 */
[----:B------:R-:W-:Y:S04]  /*9020*/  STS.128 [R2+0x400], R56 ;  /* 0x0004003802007388 */ /* 0x000fe80000000c00 */
[----:B------:R-:W-:Y:S04]  /*9030*/  STS.128 [R2+0x600], R20 ;  /* 0x0006001402007388 */ /* 0x000fe80000000c00 */
[----:B------:R-:W-:Y:S04]  /*9040*/  STS.128 [R2+0x800], R16 ;  /* 0x0008001002007388 */ /* 0x000fe80000000c00 */
[----:B------:R2:W-:Y:S04]  /*9050*/  STS.128 [R2+0xa00], R12 ;  /* 0x000a000c02007388 */ /* 0x0005e80000000c00 */
[----:B------:R0:W-:Y:S04]  /*9060*/  STS.128 [R2+0xc00], R8 ;  /* 0x000c000802007388 */ /* 0x0001e80000000c00 */
[----:B------:R-:W-:Y:S01]  /*9070*/  STS.128 [R2+0xe00], R108 ;  /* 0x000e006c02007388 */ /* 0x000fe20000000c00 */
[----:B------:R-:W-:Y:S01]  /*9080*/  BAR.SYNC.DEFER_BLOCKING 0x0 ;  /* 0x0000000000007b1d */ /* 0x000fe20000010000 */
[----:B--2---:R-:W-:Y:S01]  /*9090*/  FADD.FTZ R13, R35, R114 ;  /* 0x00000072230d7221 */ /* 0x004fe20000010000 */
[----:B------:R-:W-:Y:S01]  /*90a0*/  FADD.FTZ R14, R85, R92 ;  /* 0x0000005c550e7221 */ /* 0x000fe20000010000 */
        /* <DEDUP_REMOVED lines=75> */
[----:B-----5:R-:W-:Y:S04]  /*9560*/  STS.128 [R2+0x800], R52 ;  /* 0x0008003402007388 */ /* 0x020fe80000000c00 */
        /* <DEDUP_REMOVED lines=73> */
[----:B------:R-:W-:Y:S01]  /*9a00*/  STS.128 [R2+0xc00], R96 ;  /* 0x000c006002007388 */ /* 0x000fe20000000c00 */
[----:B0-----:R-:W-:Y:S01]  /*9a10*/  FADD.FTZ R27, R19, R54 ;  /* 0x00000036131b7221 */ /* 0x001fe20000010000 */
[----:B------:R-:W-:-:S02]  /*9a20*/  FADD.FTZ R25, R17, R52 ;  /* 0x0000003411197221 */ /* 0x000fc40000010000 */
[----:B------:R0:W-:Y:S01]  /*9a30*/  STS.128 [R2+0xe00], R4 ;  /* 0x000e000402007388 */ /* 0x0001e20000000c00 */
[----:B------:R-:W-:Y:S08]  /*9a40*/  BAR.SYNC.DEFER_BLOCKING 0x0 ;  /* 0x0000000000007b1d */ /* 0x000ff00000010000 */
[----:B0-----:R-:W0:Y:S01]  /*9a50*/  LDC R5, c[0x0][0x388] ;  /* 0x0000e200ff057b82 */ /* 0x001e220000000800 */
[----:B------:R-:W1:Y:S04]  /*9a60*/  LDS R58, [R3+0x200] ;  /* 0x00020000033a7984 */ /* 0x000e680000000800 */
[----:B------:R-:W2:Y:S04]  /*9a70*/  LDS R29, [R3+0x1200] ;  /* 0x00120000031d7984 */ /* 0x000ea80000000800 */
[----:B------:R-:W3:Y:S04]  /*9a80*/  LDS R4, [R3+0x2200] ;  /* 0x0022000003047984 */ /* 0x000ee80000000800 */
[----:B------:R-:W4:Y:S01]  /*9a90*/  LDS R56, [R3] ;  /* 0x0000000003387984 */ /* 0x000f220000000800 */
[----:B0-----:R-:W-:-:S03]  /*9aa0*/  IMAD R5, R5, UR4, RZ ;  /* 0x0000000405057c24 */ /* 0x001fc6000f8e02ff */
[----:B------:R-:W0:Y:S02]  /*9ab0*/  LDS R41, [R3+0x1000] ;  /* 0x0010000003297984 */ /* 0x000e240000000800 */
[----:B------:R-:W-:Y:S02]  /*9ac0*/  IADD3 R19, P0, PT, R5, R0, RZ ;  /* 0x0000000005137210 */ /* 0x000fe40007f1e0ff */
[----:B------:R-:W0:Y:S02]  /*9ad0*/  LDS R2, [R3+0x2000] ;  /* 0x0020000003027984 */ /* 0x000e240000000800 */
[----:B------:R-:W-:Y:S02]  /*9ae0*/  SHF.L.U32 R18, R19, 0x2, RZ ;  /* 0x0000000213127819 */ /* 0x000fe400000006ff */
[----:B------:R-:W0:Y:S02]  /*9af0*/  LDS R7, [R3+0x3000] ;  /* 0x0030000003077984 */ /* 0x000e240000000800 */
[----:B------:R-:W-:-:S02]  /*9b00*/  IADD3 R6, P1, PT, R18, UR20, RZ ;  /* 0x0000001412067c10 */ /* 0x000fc4000ff3e0ff */
[----:B------:R-:W0:Y:S04]  /*9b10*/  LDS R24, [R3+0x3200] ;  /* 0x0032000003187984 */ /* 0x000e280000000800 */
[----:B------:R-:W0:Y:S04]  /*9b20*/  LDS R0, [R3+0x400] ;  /* 0x0004000003007984 */ /* 0x000e280000000800 */
[----:B------:R-:W-:Y:S01]  /*9b30*/  LDS R43, [R3+0x2400] ;  /* 0x00240000032b7984 */ /* 0x000fe20000000800 */
[----:B-1----:R-:W-:-:S03]  /*9b40*/  FADD.FTZ R58, RZ, R58 ;  /* 0x0000003aff3a7221 */ /* 0x002fc60000010000 */
[----:B------:R-:W-:Y:S01]  /*9b50*/  LDS R31, [R3+0x1600] ;  /* 0x00160000031f7984 */ /* 0x000fe20000000800 */
[----:B--2---:R-:W-:-:S03]  /*9b60*/  FADD.FTZ R29, R58, R29 ;  /* 0x0000001d3a1d7221 */ /* 0x004fc60000010000 */
[----:B------:R-:W1:Y:S01]  /*9b70*/  LDS R20, [R3+0x800] ;  /* 0x0008000003147984 */ /* 0x000e620000000800 */
[----:B---3--:R-:W-:Y:S01]  /*9b80*/  FADD.FTZ R5, R29, R4 ;  /* 0x000000041d057221 */ /* 0x008fe20000010000 */
[----:B------:R-:W-:Y:S02]  /*9b90*/  IADD3.X R4, PT, PT, RZ, RZ, RZ, P0, !PT ;  /* 0x000000ffff047210 */ /* 0x000fe400007fe4ff */
[----:B------:R-:W2:Y:S01]  /*9ba0*/  LDS R29, [R3+0x1400] ;  /* 0x00140000031d7984 */ /* 0x000ea20000000800 */
[----:B----4-:R-:W-:Y:S01]  /*9bb0*/  FADD.FTZ R56, RZ, R56 ;  /* 0x00000038ff387221 */ /* 0x010fe20000010000 */
[----:B------:R-:W-:Y:S02]  /*9bc0*/  SHF.L.U64.HI R19, R19, 0x2, R4 ;  /* 0x0000000213137819 */ /* 0x000fe40000010204 */
[----:B------:R-:W3:Y:S01]  /*9bd0*/  LDS R59, [R3+0x3400] ;  /* 0x00340000033b7984 */ /* 0x000ee20000000800 */
[----:B------:R-:W-:Y:S01]  /*9be0*/  IADD3 R4, P0, PT, R18, UR22, RZ ;  /* 0x0000001612047c10 */ /* 0x000fe2000ff1e0ff */
[----:B0-----:R-:W-:-:S02]  /*9bf0*/  FADD.FTZ R41, R56, R41 ;  /* 0x0000002938297221 */ /* 0x001fc40000010000 */
[----:B------:R-:W-:Y:S02]  /*9c00*/  LDS R45, [R3+0x2600] ;  /* 0x00260000032d7984 */ /* 0x000fe40000000800 */
[----:B------:R-:W-:Y:S02]  /*9c10*/  FADD.FTZ R2, R41, R2 ;  /* 0x0000000229027221 */ /* 0x000fe40000010000 */
[----:B------:R-:W0:Y:S02]  /*9c20*/  LDS R37, [R3+0x1800] ;  /* 0x0018000003257984 */ /* 0x000e240000000800 */
[----:B------:R-:W-:Y:S01]  /*9c30*/  FADD.FTZ R53, R2, R7 ;  /* 0x0000000702357221 */ /* 0x000fe20000010000 */
[----:B------:R-:W-:Y:S01]  /*9c40*/  IADD3.X R7, PT, PT, R19, UR21, RZ, P1, !PT ;  /* 0x0000001513077c10 */ /* 0x000fe20008ffe4ff */
[----:B------:R-:W4:Y:S01]  /*9c50*/  LDS R2, [R3+0x600] ;  /* 0x0006000003027984 */ /* 0x000f220000000800 */
[----:B------:R-:W-:Y:S01]  /*9c60*/  FADD.FTZ R55, R5, R24 ;  /* 0x0000001805377221 */ /* 0x000fe20000010000 */
[----:B------:R-:W-:-:S02]  /*9c70*/  IADD3.X R5, PT, PT, R19, UR23, RZ, P0, !PT ;  /* 0x0000001713057c10 */ /* 0x000fc400087fe4ff */
[----:B------:R-:W4:Y:S01]  /*9c80*/  LDS R22, [R3+0xa00] ;  /* 0x000a000003167984 */ /* 0x000f220000000800 */
[C---:B------:R-:W-:Y:S01]  /*9c90*/  IADD3 R16, P0, PT, R18.reuse, UR26, RZ ;  /* 0x0000001a12107c10 */ /* 0x040fe2000ff1e0ff */
[----:B------:R-:W-:Y:S01]  /*9ca0*/  FADD.FTZ R0, RZ, R0 ;  /* 0x00000000ff007221 */ /* 0x000fe20000010000 */
[----:B------:R-:W-:Y:S01]  /*9cb0*/  IADD3 R18, P1, PT, R18, UR24, RZ ;  /* 0x0000001812127c10 */ /* 0x000fe2000ff3e0ff */
[----:B------:R-:W4:Y:S01]  /*9cc0*/  LDS R61, [R3+0x3600] ;  /* 0x00360000033d7984 */ /* 0x000f220000000800 */
[C---:B------:R-:W-:Y:S02]  /*9cd0*/  IADD3.X R17, PT, PT, R19.reuse, UR27, RZ, P0, !PT ;  /* 0x0000001b13117c10 */ /* 0x040fe400087fe4ff */
[----:B------:R-:W-:Y:S01]  /*9ce0*/  IADD3.X R19, PT, PT, R19, UR25, RZ, P1, !PT ;  /* 0x0000001913137c10 */ /* 0x000fe20008ffe4ff */
[----:B------:R-:W4:Y:S04]  /*9cf0*/  LDS R47, [R3+0x2800] ;  /* 0x00280000032f7984 */ /* 0x000f280000000800 */
        /* <DEDUP_REMOVED lines=8> */
[----:B---3--:R-:W-:-:S03]  /*9d80*/  FADD.FTZ R59, R0, R59 ;  /* 0x0000003b003b7221 */ /* 0x008fc60000010000 */
[----:B------:R-:W3:Y:S01]  /*9d90*/  LDS R26, [R3+0xe00] ;  /* 0x000e0000031a7984 */ /* 0x000ee20000000800 */
[----:B0-----:R-:W-:-:S03]  /*9da0*/  FADD.FTZ R20, R20, R37 ;  /* 0x0000002514147221 */ /* 0x001fc60000010000 */
[----:B------:R-:W-:Y:S01]  /*9db0*/  STG.E desc[UR10][R4.64], R57 ;  /* 0x0000003904007986 */ /* 0x000fe2000c10190a */
[----:B----4-:R-:W-:-:S03]  /*9dc0*/  FADD.FTZ R2, RZ, R2 ;  /* 0x00000002ff027221 */ /* 0x010fc60000010000 */
[----:B------:R-:W-:Y:S01]  /*9dd0*/  STG.E desc[UR10][R6.64], R15 ;  /* 0x0000000f06007986 */ /* 0x000fe2000c10190a */
[----:B------:R-:W-:Y:S01]  /*9de0*/  FADD.FTZ R2, R2, R31 ;  /* 0x0000001f02027221 */ /* 0x000fe20000010000 */
[----:B------:R-:W-:Y:S02]  /*9df0*/  FADD.FTZ R22, RZ, R22 ;  /* 0x00000016ff167221 */ /* 0x000fe40000010000 */
[----:B------:R-:W0:Y:S01]  /*9e00*/  LDS R57, [R3+0x3a00] ;  /* 0x003a000003397984 */ /* 0x000e220000000800 */
[----:B------:R-:W-:-:S03]  /*9e10*/  FADD.FTZ R2, R2, R45 ;  /* 0x0000002d02027221 */ /* 0x000fc60000010000 */
[----:B------:R-:W4:Y:S01]  /*9e20*/  LDS R51, [R3+0x2c00] ;  /* 0x002c000003337984 */ /* 0x000f220000000800 */
        /* <DEDUP_REMOVED lines=49> */
.L_x_4406:
        /* <DEDUP_REMOVED lines=8> */
.L_x_4473:
[----:B------:R-:W-:Y:S05]  /*a1c0*/  BSYNC B2 ;  /* 0x0000000000027941 */ /* 0x000fea0003800000 */
.L_x_4472:
        /* <DEDUP_REMOVED lines=8> */
.L_x_4474:
[----:B------:R-:W-:Y:S01]  /*a250*/  MOV R91, R76 ;  /* 0x0000004c005b7202 */ /* 0x000fe20000000f00 */
[----:B------:R-:W-:Y:S02]  /*a260*/  HFMA2 R81, -RZ, RZ, 0, 1.1920928955078125e-07 ;  /* 0x00000002ff517431 */ /* 0x000fe400000001ff */
[----:B------:R-:W-:-:S07]  /*a270*/  FADD.FTZ R77, R77, R92 ;  /* 0x0000005c4d4d7221 */ /* 0x000fce0000010000 */
[----:B------:R-:W-:Y:S05]  /*a280*/  WARPSYNC.COLLECTIVE R79, `(.L_x_4475) ;  /* 0x000000004f087348 */ /* 0x000fea0003c00000 */
[----:B------:R0:W1:Y:S02]  /*a290*/  SHFL.BFLY P3, R92, R91, R81, R80 ;  /* 0x0c0000515b5c7389 */ /* 0x0000640000060050 */
[----:B01----:R-:W-:Y:S05]  /*a2a0*/  ENDCOLLECTIVE ;  /* 0x000000000000791b */ /* 0x003fea0003800000 */
.L_x_4475:
[----:B------:R-:W-:Y:S01]  /*a2b0*/  MOV R91, R77 ;  /* 0x0000004d005b7202 */ /* 0x000fe20000000f00 */
[----:B------:R-:W-:-:S07]  /*a2c0*/  FADD.FTZ R76, R76, R92 ;  /* 0x0000005c4c4c7221 */ /* 0x000fce0000010000 */
[----:B------:R-:W-:Y:S05]  /*a2d0*/  WARPSYNC.COLLECTIVE R79, `(.L_x_4476) ;  /* 0x000000004f087348 */ /* 0x000fea0003c00000 */
[----:B------:R0:W1:Y:S02]  /*a2e0*/  SHFL.BFLY P3, R92, R91, R81, R80 ;  /* 0x0c0000515b5c7389 */ /* 0x0000640000060050 */
[----:B01----:R-:W-:Y:S05]  /*a2f0*/  ENDCOLLECTIVE ;  /* 0x000000000000791b */ /* 0x003fea0003800000 */
.L_x_4476:
[----:B------:R-:W-:Y:S01]  /*a300*/  MOV R91, R76 ;  /* 0x0000004c005b7202 */ /* 0x000fe20000000f00 */
[----:B------:R-:W-:Y:S02]  /*a310*/  HFMA2 R81, -RZ, RZ, 0, 2.384185791015625e-07 ;  /* 0x00000004ff517431 */ /* 0x000fe400000001ff */
[----:B------:R-:W-:-:S07]  /*a320*/  FADD.FTZ R77, R77, R92 ;  /* 0x0000005c4d4d7221 */ /* 0x000fce0000010000 */
[----:B------:R-:W-:Y:S05]  /*a330*/  WARPSYNC.COLLECTIVE R79, `(.L_x_4477) ;  /* 0x000000004f087348 */ /* 0x000fea0003c00000 */
[----:B------:R0:W1:Y:S02]  /*a340*/  SHFL.BFLY P3, R92, R91, R81, R80 ;  /* 0x0c0000515b5c7389 */ /* 0x0000640000060050 */
[----:B01----:R-:W-:Y:S05]  /*a350*/  ENDCOLLECTIVE ;  /* 0x000000000000791b */ /* 0x003fea0003800000 */
.L_x_4477:
[----:B------:R-:W-:Y:S01]  /*a360*/  MOV R91, R77 ;  /* 0x0000004d005b7202 */ /* 0x000fe20000000f00 */
[----:B------:R-:W-:-:S07]  /*a370*/  FADD.FTZ R76, R76, R92 ;  /* 0x0000005c4c4c7221 */ /* 0x000fce0000010000 */
[----:B------:R-:W-:Y:S05]  /*a380*/  WARPSYNC.COLLECTIVE R79, `(.L_x_4478) ;  /* 0x000000004f087348 */ /* 0x000fea0003c00000 */
[----:B------:R0:W1:Y:S02]  /*a390*/  SHFL.BFLY P3, R92, R91, R81, R80 ;  /* 0x0c0000515b5c7389 */ /* 0x0000640000060050 */
[----:B01----:R-:W-:Y:S05]  /*a3a0*/  ENDCOLLECTIVE ;  /* 0x000000000000791b */ /* 0x003fea0003800000 */
.L_x_4478:
[----:B------:R-:W-:Y:S01]  /*a3b0*/  MOV R91, R76 ;  /* 0x0000004c005b7202 */ /* 0x000fe20000000f00 */
[----:B------:R-:W-:Y:S02]  /*a3c0*/  HFMA2 R81, -RZ, RZ, 0, 4.76837158203125e-07 ;  /* 0x00000008ff517431 */ /* 0x000fe400000001ff */
[----:B------:R-:W-:-:S07]  /*a3d0*/  FADD.FTZ R77, R77, R92 ;  /* 0x0000005c4d4d7221 */ /* 0x000fce0000010000 */
[----:B------:R-:W-:Y:S05]  /*a3e0*/  WARPSYNC.COLLECTIVE R79, `(.L_x_4479) ;  /* 0x000000004f087348 */ /* 0x000fea0003c00000 */
[----:B------:R0:W1:Y:S02]  /*a3f0*/  SHFL.BFLY P3, R92, R91, R81, R80 ;  /* 0x0c0000515b5c7389 */ /* 0x0000640000060050 */
[----:B01----:R-:W-:Y:S05]  /*a400*/  ENDCOLLECTIVE ;  /* 0x000000000000791b */ /* 0x003fea0003800000 */
.L_x_4479:
[----:B------:R-:W-:Y:S01]  /*a410*/  MOV R91, R77 ;  /* 0x0000004d005b7202 */ /* 0x000fe20000000f00 */
[----:B------:R-:W-:-:S07]  /*a420*/  FADD.FTZ R76, R76, R92 ;  /* 0x0000005c4c4c7221 */ /* 0x000fce0000010000 */
[----:B------:R-:W-:Y:S05]  /*a430*/  WARPSYNC.COLLECTIVE R79, `(.L_x_4480) ;  /* 0x000000004f087348 */ /* 0x000fea0003c00000 */
[----:B------:R0:W1:Y:S02]  /*a440*/  SHFL.BFLY P3, R92, R91, R81, R80 ;  /* 0x0c0000515b5c7389 */ /* 0x0000640000060050 */
[----:B01----:R-:W-:Y:S05]  /*a450*/  ENDCOLLECTIVE ;  /* 0x000000000000791b */ /* 0x003fea0003800000 */
.L_x_4480:
[----:B------:R-:W-:Y:S01]  /*a460*/  MOV R91, R76 ;  /* 0x0000004c005b7202 */ /* 0x000fe20000000f00 */
[----:B------:R-:W-:Y:S02]  /*a470*/  HFMA2 R81, -RZ, RZ, 0, 9.5367431640625e-07 ;  /* 0x00000010ff517431 */ /* 0x000fe400000001ff */
[----:B------:R-:W-:-:S07]  /*a480*/  FADD.FTZ R77, R77, R92 ;  /* 0x0000005c4d4d7221 */ /* 0x000fce0000010000 */
[----:B------:R-:W-:Y:S05]  /*a490*/  WARPSYNC.COLLECTIVE R79, `(.L_x_4481) ;  /* 0x000000004f087348 */ /* 0x000fea0003c00000 */
[----:B------:R0:W1:Y:S02]  /*a4a0*/  SHFL.BFLY P3, R92, R91, R81, R80 ;  /* 0x0c0000515b5c7389 */ /* 0x0000640000060050 */
[----:B01----:R-:W-:Y:S05]  /*a4b0*/  ENDCOLLECTIVE ;  /* 0x000000000000791b */ /* 0x003fea0003800000 */
.L_x_4481:
[----:B------:R-:W-:Y:S02]  /*a4c0*/  MOV R91, R77 ;  /* 0x0000004d005b7202 */ /* 0x000fe40000000f00 */
[----:B------:R-:W-:-:S07]  /*a4d0*/  MOV R78, R92 ;  /* 0x0000005c004e7202 */ /* 0x000fce0000000f00 */
[----:B------:R-:W-:Y:S05]  /*a4e0*/  WARPSYNC.COLLECTIVE R79, `(.L_x_4482) ;  /* 0x000000004f087348 */ /* 0x000fea0003c00000 */
[----:B------:R0:W1:Y:S02]  /*a4f0*/  SHFL.BFLY P3, R92, R91, R81, R80 ;  /* 0x0c0000515b5c7389 */ /* 0x0000640000060050 */
[----:B01----:R-:W-:Y:S05]  /*a500*/  ENDCOLLECTIVE ;  /* 0x000000000000791b */ /* 0x003fea0003800000 */
.L_x_4482:
[----:B------:R-:W-:Y:S01]  /*a510*/  MOV R79, R92 ;  /* 0x0000005c004f7202 */ /* 0x000fe20000000f00 */
[----:B------:R-:W-:Y:S06]  /*a520*/  BRA `(.L_x_4483) ;  /* 0xffffff90004c7947 */ /* 0x000fec000383ffff */
.L_x_4484:
        /* <DEDUP_REMOVED lines=13> */
.L_x_6107:


//--------------------- .text._ZN10layer_norm31ln_parallel_residual_bwd_kernelINS_13Kernel_traitsI6__halfffffjLj1024ELj1ELj4ELj1ELj16ENS_18Kernel_traits_baseILj1024ES2_ffffjLj128EEEEELb0ELb1ELb0EEEvNS_9BwdParamsE --------------------------
	.section	.text._ZN10layer_norm31ln_parallel_residual_bwd_kernelINS_13Kernel_traitsI6__halfffffjLj1024ELj1ELj4ELj1ELj16ENS_18Kernel_traits_baseILj1024ES2_ffffjLj128EEEEELb0ELb1ELb0EEEvNS_9BwdParamsE,"ax",@progbits
	.align	128
        .global         _ZN10layer_norm31ln_parallel_residual_bwd_kernelINS_13Kernel_traitsI6__halfffffjLj1024ELj1ELj4ELj1ELj16ENS_18Kernel_traits_baseILj1024ES2_ffffjLj128EEEEELb0ELb1ELb0EEEvNS_9BwdParamsE
        .type           _ZN10layer_norm31ln_parallel_residual_bwd_kernelINS_13Kernel_traitsI6__halfffffjLj1024ELj1ELj4ELj1ELj16ENS_18Kernel_traits_baseILj1024ES2_ffffjLj128EEEEELb0ELb1ELb0EEEvNS_9BwdParamsE,@function
        .size           _ZN10layer_norm31ln_parallel_residual_bwd_kernelINS_13Kernel_traitsI6__halfffffjLj1024ELj1ELj4ELj1ELj16ENS_18Kernel_traits_baseILj1024ES2_ffffjLj128EEEEELb0ELb1ELb0EEEvNS_9BwdParamsE,(.L_x_6108 - _ZN10layer_norm31ln_parallel_residual_bwd_kernelINS_13Kernel_traitsI6__halfffffjLj1024ELj1ELj4ELj1ELj16ENS_18Kernel_traits_baseILj1024ES2_ffffjLj128EEEEELb0ELb1ELb0EEEvNS_9BwdParamsE)
        .other          _ZN10layer_norm31ln_parallel_residual_bwd_kernelINS_13Kernel_traitsI6__halfffffjLj1024ELj1ELj4ELj1ELj16ENS_18Kernel_traits_baseILj1024ES2_ffffjLj128EEEEELb0ELb1ELb0EEEvNS_9BwdParamsE,@"STO_CUDA_ENTRY STV_DEFAULT"
_ZN10layer_norm31ln_parallel_residual_bwd_kernelINS_13Kernel_traitsI6__halfffffjLj1024ELj1ELj4ELj1ELj16ENS_18Kernel_traits_baseILj1024ES2_ffffjLj128EEEEELb0ELb1ELb0EEEvNS_9BwdParamsE:
.text._ZN10layer_norm31ln_parallel_residual_bwd_kernelINS_13Kernel_traitsI6__halfffffjLj1024ELj1ELj4ELj1ELj16ENS_18Kernel_traits_baseILj1024ES2_ffffjLj128EEEEELb0ELb1ELb0EEEvNS_9BwdParamsE:
        /* <DEDUP_REMOVED lines=21> */
[----:B------:R-:W-:-:S02]  /*0150*/  ISETP.GE.U32.AND P3, PT, R2, 0x80, PT ;  /* 0x000000800200780c */ /* 0x000fc40003f66070 */
[C---:B------:R-:W-:Y:S02]  /*0160*/  ISETP.GE.U32.AND P2, PT, R2.reuse, 0xa0, PT ;  /* 0x000000a00200780c */ /* 0x040fe40003f46070 */
[C---:B------:R-:W-:Y:S02]  /*0170*/  ISETP.GE.U32.AND P1, PT, R2.reuse, 0xc0, PT ;  /* 0x000000c00200780c */ /* 0x040fe40003f26070 */
[----:B------:R-:W-:Y:S01]  /*0180*/  ISETP.GE.U32.AND P0, PT, R2, 0xe0, PT ;  /* 0x000000e00200780c */ /* 0x000fe20003f06070 */
[----:B------:R-:W2:Y:S08]  /*0190*/  @P6 LDC.64 R6, c[0x0][0x3d0] ;  /* 0x0000f400ff066b82 */ /* 0x000eb00000000a00 */
[----:B------:R-:W3:Y:S08]  /*01a0*/  @P5 LDC.64 R24, c[0x0][0x3d0] ;  /* 0x0000f400ff185b82 */ /* 0x000ef00000000a00 */
[----:B------:R-:W4:Y:S08]  /*01b0*/  @P4 LDC.64 R26, c[0x0][0x3d0] ;  /* 0x0000f400ff1a4b82 */ /* 0x000f300000000a00 */
[----:B------:R-:W1:Y:S01]  /*01c0*/  @P3 LDC.64 R28, c[0x0][0x3d0] ;  /* 0x0000f400ff1c3b82 */ /* 0x000e620000000a00 */
[C---:B--2---:R-:W-:Y:S01]  /*01d0*/  @P6 IMAD.WIDE.U32 R6, R3.reuse, 0x8, R6 ;  /* 0x0000000803066825 */ /* 0x044fe200078e0006 */
[----:B------:R-:W-:-:S04]  /*01e0*/  @P6 LOP3.LUT R3, R3, 0x20, RZ, 0xfc, !PT ;  /* 0x0000002003036812 */ /* 0x000fc800078efcff */
[----:B------:R2:W5:Y:S01]  /*01f0*/  @P6 LDG.E.64 R8, desc[UR10][R6.64] ;  /* 0x0000000a06086981 */ /* 0x000562000c1e1b00 */
[----:B------:R-:W-:Y:S01]  /*0200*/  ISETP.GE.U32.AND P6, PT, R2, 0x100, PT ;  /* 0x000001000200780c */ /* 0x000fe20003fc6070 */
[----:B------:R-:W0:Y:S01]  /*0210*/  @P2 LDC.64 R30, c[0x0][0x3d0] ;  /* 0x0000f400ff1e2b82 */ /* 0x000e220000000a00 */
[C---:B---3--:R-:W-:Y:S01]  /*0220*/  @P5 IMAD.WIDE.U32 R24, R3.reuse, 0x8, R24 ;  /* 0x0000000803185825 */ /* 0x048fe200078e0018 */
[----:B------:R-:W-:-:S04]  /*0230*/  @P5 IADD3 R3, PT, PT, R3, 0x20, RZ ;  /* 0x0000002003035810 */ /* 0x000fc80007ffe0ff */
[----:B------:R3:W5:Y:S02]  /*0240*/  @P5 LDG.E.64 R10, desc[UR10][R24.64] ;  /* 0x0000000a180a5981 */ /* 0x000764000c1e1b00 */
[----:B------:R-:W2:Y:S01]  /*0250*/  @P1 LDC.64 R32, c[0x0][0x3d0] ;  /* 0x0000f400ff201b82 */ /* 0x000ea20000000a00 */
[C---:B----4-:R-:W-:Y:S01]  /*0260*/  @P4 IMAD.WIDE.U32 R26, R3.reuse, 0x8, R26 ;  /* 0x00000008031a4825 */ /* 0x050fe200078e001a */
[----:B------:R-:W-:-:S04]  /*0270*/  @P4 IADD3 R3, PT, PT, R3, 0x20, RZ ;  /* 0x0000002003034810 */ /* 0x000fc80007ffe0ff */
[----:B------:R3:W5:Y:S02]  /*0280*/  @P4 LDG.E.64 R12, desc[UR10][R26.64] ;  /* 0x0000000a1a0c4981 */ /* 0x000764000c1e1b00 */
[----:B------:R-:W4:Y:S01]  /*0290*/  @P0 LDC.64 R34, c[0x0][0x3d0] ;  /* 0x0000f400ff220b82 */ /* 0x000f220000000a00 */
[C---:B-1----:R-:W-:Y:S01]  /*02a0*/  @P3 IMAD.WIDE.U32 R28, R3.reuse, 0x8, R28 ;  /* 0x00000008031c3825 */ /* 0x042fe200078e001c */
[----:B------:R-:W-:-:S04]  /*02b0*/  @P3 IADD3 R3, PT, PT, R3, 0x20, RZ ;  /* 0x0000002003033810 */ /* 0x000fc80007ffe0ff */
[----:B------:R3:W5:Y:S02]  /*02c0*/  @P3 LDG.E.64 R14, desc[UR10][R28.64] ;  /* 0x0000000a1c0e3981 */ /* 0x000764000c1e1b00 */
[----:B------:R-:W1:Y:S01]  /*02d0*/  @P6 LDC.64 R36, c[0x0][0x3d0] ;  /* 0x0000f400ff246b82 */ /* 0x000e620000000a00 */
[C---:B0-----:R-:W-:Y:S01]  /*02e0*/  @P2 IMAD.WIDE.U32 R30, R3.reuse, 0x8, R30 ;  /* 0x00000008031e2825 */ /* 0x041fe200078e001e */
[----:B------:R-:W-:-:S04]  /*02f0*/  @P2 IADD3 R3, PT, PT, R3, 0x20, RZ ;  /* 0x0000002003032810 */ /* 0x000fc80007ffe0ff */
[----:B------:R3:W5:Y:S01]  /*0300*/  @P2 LDG.E.64 R16, desc[UR10][R30.64] ;  /* 0x0000000a1e102981 */ /* 0x000762000c1e1b00 */
[C---:B--2---:R-:W-:Y:S01]  /*0310*/  @P1 IMAD.WIDE.U32 R32, R3.reuse, 0x8, R32 ;  /* 0x0000000803201825 */ /* 0x044fe200078e0020 */
[----:B------:R-:W-:-:S04]  /*0320*/  @P1 IADD3 R3, PT, PT, R3, 0x20, RZ ;  /* 0x0000002003031810 */ /* 0x000fc80007ffe0ff */
[----:B------:R3:W5:Y:S01]  /*0330*/  @P1 LDG.E.64 R18, desc[UR10][R32.64] ;  /* 0x0000000a20121981 */ /* 0x000762000c1e1b00 */
[C---:B----4-:R-:W-:Y:S01]  /*0340*/  @P0 IMAD.WIDE.U32 R34, R3.reuse, 0x8, R34 ;  /* 0x0000000803220825 */ /* 0x050fe200078e0022 */
[----:B------:R-:W-:Y:S01]  /*0350*/  @P0 IADD3 R3, PT, PT, R3, 0x20, RZ ;  /* 0x0000002003030810 */ /* 0x000fe20007ffe0ff */
[----:B------:R-:W0:Y:S01]  /*0360*/  S2UR UR4, SR_CTAID.X ;  /* 0x00000000000479c3 */ /* 0x000e220000002500 */
[----:B------:R-:W-:Y:S02]  /*0370*/  SHF.R.U32.HI R5, RZ, 0x5, R38 ;  /* 0x00000005ff057819 */ /* 0x000fe40000011626 */
[----:B------:R3:W5:Y:S01]  /*0380*/  @P0 LDG.E.64 R20, desc[UR10][R34.64] ;  /* 0x0000000a22140981 */ /* 0x000762000c1e1b00 */
[----:B-1----:R-:W-:-:S05]  /*0390*/  @P6 IMAD.WIDE.U32 R6, R3, 0x8, R36 ;  /* 0x0000000803066825 */ /* 0x002fca00078e0024 */
[----:B------:R3:W5:Y:S01]  /*03a0*/  @P6 LDG.E.64 R22, desc[UR10][R6.64] ;  /* 0x0000000a06166981 */ /* 0x000762000c1e1b00 */
[----:B0-----:R-:W-:-:S06]  /*03b0*/  USHF.L.U32 UR4, UR4, 0x2, URZ ;  /* 0x0000000204047899 */ /* 0x001fcc00080006ff */
        /* <DEDUP_REMOVED lines=35> */
[----:B---3--:R-:W-:Y:S06]  /*05f0*/  @P0 BRA `(.L_x_4486) ;  /* 0x0000008c004c0947 */ /* 0x008fec0003800000 */
[----:B------:R-:W0:Y:S01]  /*0600*/  LDCU.64 UR4, c[0x0][0x438] ;  /* 0x00008700ff0477ac */ /* 0x000e220008000a00 */
[----:B-----5:R-:W-:Y:S02]  /*0610*/  MOV R192, R8 ;  /* 0x0000000800c07202 */ /* 0x020fe40000000f00 */
[----:B------:R-:W-:Y:S02]  /*0620*/  CS2R R76, SRZ ;  /* 0x00000000004c7805 */ /* 0x000fe4000001ff00 */
[----:B------:R-:W-:Y:S02]  /*0630*/  SHF.R.U64 R0, R8, 0x10, R9 ;  /* 0x0000001008007819 */ /* 0x000fe40000001209 */
[----:B------:R-:W-:Y:S02]  /*0640*/  CS2R R78, SRZ ;  /* 0x00000000004e7805 */ /* 0x000fe4000001ff00 */
[----:B------:R-:W-:Y:S02]  /*0650*/  MOV R193, R9 ;  /* 0x0000000900c17202 */ /* 0x000fe40000000f00 */
[----:B------:R-:W-:-:S02]  /*0660*/  CS2R R48, SRZ ;  /* 0x0000000000307805 */ /* 0x000fc4000001ff00 */
[----:B------:R-:W-:Y:S02]  /*0670*/  SHF.R.U32.HI R3, RZ, 0x10, R9 ;  /* 0x00000010ff037819 */ /* 0x000fe40000011609 */
[----:B------:R-:W-:Y:S02]  /*0680*/  CS2R R50, SRZ ;  /* 0x0000000000327805 */ /* 0x000fe4000001ff00 */
[----:B------:R-:W-:Y:S02]  /*0690*/  MOV R194, R10 ;  /* 0x0000000a00c27202 */ /* 0x000fe40000000f00 */
[----:B------:R-:W-:Y:S02]  /*06a0*/  CS2R R52, SRZ ;  /* 0x0000000000347805 */ /* 0x000fe4000001ff00 */
[----:B------:R-:W-:Y:S02]  /*06b0*/  SHF.R.U64 R6, R10, 0x10, R11 ;  /* 0x000000100a067819 */ /* 0x000fe4000000120b */
[----:B------:R-:W-:-:S02]  /*06c0*/  CS2R R54, SRZ ;  /* 0x0000000000367805 */ /* 0x000fc4000001ff00 */
[----:B------:R-:W-:Y:S02]  /*06d0*/  MOV R195, R11 ;  /* 0x0000000b00c37202 */ /* 0x000fe40000000f00 */
[----:B------:R-:W-:Y:S02]  /*06e0*/  CS2R R56, SRZ ;  /* 0x0000000000387805 */ /* 0x000fe4000001ff00 */
[----:B------:R-:W-:Y:S02]  /*06f0*/  SHF.R.U32.HI R7, RZ, 0x10, R11 ;  /* 0x00000010ff077819 */ /* 0x000fe4000001160b */
[----:B------:R-:W-:Y:S02]  /*0700*/  CS2R R58, SRZ ;  /* 0x00000000003a7805 */ /* 0x000fe4000001ff00 */
[----:B------:R-:W-:Y:S01]  /*0710*/  MOV R196, R12 ;  /* 0x0000000c00c47202 */ /* 0x000fe20000000f00 */
[----:B0-----:R-:W-:Y:S01]  /*0720*/  UISETP.NE.U32.AND UP0, UPT, UR4, URZ, UPT ;  /* 0x000000ff0400728c */ /* 0x001fe2000bf05070 */
[----:B------:R-:W-:Y:S01]  /*0730*/  SHF.R.U64 R8, R12, 0x10, R13 ;  /* 0x000000100c087819 */ /* 0x000fe2000000120d */
[----:B------:R-:W0:Y:S01]  /*0740*/  LDCU.U8 UR4, c[0x0][0x410] ;  /* 0x00008200ff0477ac */ /* 0x000e220008000000 */
[----:B------:R-:W-:-:S02]  /*0750*/  MOV R197, R13 ;  /* 0x0000000d00c57202 */ /* 0x000fc40000000f00 */
[----:B------:R-:W-:Y:S02]  /*0760*/  CS2R R60, SRZ ;  /* 0x00000000003c7805 */ /* 0x000fe4000001ff00 */
[----:B------:R-:W-:Y:S01]  /*0770*/  SHF.R.U32.HI R9, RZ, 0x10, R13 ;  /* 0x00000010ff097819 */ /* 0x000fe2000001160d */
[----:B------:R-:W-:Y:S01]  /*0780*/  UISETP.NE.AND.EX UP0, UPT, UR5, URZ, UPT, UP0 ;  /* 0x000000ff0500728c */ /* 0x000fe2000bf05300 */
        /* <DEDUP_REMOVED lines=8> */
[----:B------:R-:W-:Y:S02]  /*0810*/  MOV R200, R16 ;  /* 0x0000001000c87202 */ /* 0x000fe40000000f00 */
[----:B------:R-:W-:-:S02]  /*0820*/  CS2R R70, SRZ ;  /* 0x0000000000467805 */ /* 0x000fc4000001ff00 */
[--C-:B------:R-:W-:Y:S02]  /*0830*/  SHF.R.U64 R12, R16, 0x10, R17.reuse ;  /* 0x00000010100c7819 */ /* 0x100fe40000001211 */
[----:B------:R-:W-:Y:S02]  /*0840*/  CS2R R72, SRZ ;  /* 0x0000000000487805 */ /* 0x000fe4000001ff00 */
[----:B------:R-:W-:Y:S01]  /*0850*/  MOV R201, R17 ;  /* 0x0000001100c97202 */ /* 0x000fe20000000f00 */
[----:B0-----:R-:W-:Y:S01]  /*0860*/  UISETP.NE.AND UP1, UPT, UR4, URZ, UPT ;  /* 0x000000ff0400728c */ /* 0x001fe2000bf25270 */
[----:B------:R-:W-:Y:S02]  /*0870*/  SHF.R.U32.HI R13, RZ, 0x10, R17 ;  /* 0x00000010ff0d7819 */ /* 0x000fe40000011611 */
[----:B------:R-:W-:Y:S02]  /*0880*/  CS2R R74, SRZ ;  /* 0x00000000004a7805 */ /* 0x000fe4000001ff00 */
[----:B------:R-:W-:-:S02]  /*0890*/  MOV R202, R18 ;  /* 0x0000001200ca7202 */ /* 0x000fc40000000f00 */
[----:B------:R-:W-:Y:S02]  /*08a0*/  CS2R R40, SRZ ;  /* 0x0000000000287805 */ /* 0x000fe4000001ff00 */
[--C-:B------:R-:W-:Y:S02]  /*08b0*/  SHF.R.U64 R14, R18, 0x10, R19.reuse ;  /* 0x00000010120e7819 */ /* 0x100fe40000001213 */
[----:B------:R-:W-:Y:S02]  /*08c0*/  CS2R R42, SRZ ;  /* 0x00000000002a7805 */ /* 0x000fe4000001ff00 */
[----:B------:R-:W-:Y:S02]  /*08d0*/  MOV R203, R19 ;  /* 0x0000001300cb7202 */ /* 0x000fe40000000f00 */
[----:B------:R-:W-:Y:S02]  /*08e0*/  CS2R R80, SRZ ;  /* 0x0000000000507805 */ /* 0x000fe4000001ff00 */
[----:B------:R-:W-:-:S02]  /*08f0*/  SHF.R.U32.HI R15, RZ, 0x10, R19 ;  /* 0x00000010ff0f7819 */ /* 0x000fc40000011613 */
[----:B------:R-:W-:Y:S02]  /*0900*/  CS2R R82, SRZ ;  /* 0x0000000000527805 */ /* 0x000fe4000001ff00 */
[----:B------:R-:W-:Y:S02]  /*0910*/  MOV R204, R20 ;  /* 0x0000001400cc7202 */ /* 0x000fe40000000f00 */
[----:B------:R-:W-:Y:S02]  /*0920*/  CS2R R84, SRZ ;  /* 0x0000000000547805 */ /* 0x000fe4000001ff00 */
[----:B------:R-:W-:Y:S02]  /*0930*/  SHF.R.U64 R16, R20, 0x10, R21 ;  /* 0x0000001014107819 */ /* 0x000fe40000001215 */
[----:B------:R-:W-:Y:S02]  /*0940*/  CS2R R86, SRZ ;  /* 0x0000000000567805 */ /* 0x000fe4000001ff00 */
[----:B------:R-:W-:-:S02]  /*0950*/  MOV R205, R21 ;  /* 0x0000001500cd7202 */ /* 0x000fc40000000f00 */
[----:B------:R-:W-:Y:S02]  /*0960*/  CS2R R88, SRZ ;  /* 0x0000000000587805 */ /* 0x000fe4000001ff00 */
[----:B------:R-:W-:Y:S02]  /*0970*/  SHF.R.U32.HI R17, RZ, 0x10, R21 ;  /* 0x00000010ff117819 */ /* 0x000fe40000011615 */
[----:B------:R-:W-:Y:S02]  /*0980*/  CS2R R90, SRZ ;  /* 0x00000000005a7805 */ /* 0x000fe4000001ff00 */
[----:B------:R-:W-:Y:S02]  /*0990*/  MOV R206, R22 ;  /* 0x0000001600ce7202 */ /* 0x000fe40000000f00 */
[----:B------:R-:W-:Y:S02]  /*09a0*/  CS2R R92, SRZ ;  /* 0x00000000005c7805 */ /* 0x000fe4000001ff00 */
[----:B------:R-:W-:-:S02]  /*09b0*/  SHF.R.U64 R18, R22, 0x10, R23 ;  /* 0x0000001016127819 */ /* 0x000fc40000001217 */
[----:B------:R-:W-:Y:S02]  /*09c0*/  CS2R R94, SRZ ;  /* 0x00000000005e7805 */ /* 0x000fe4000001ff00 */
[----:B------:R-:W-:Y:S02]  /*09d0*/  MOV R207, R23 ;  /* 0x0000001700cf7202 */ /* 0x000fe40000000f00 */
[----:B------:R-:W-:Y:S02]  /*09e0*/  CS2R R96, SRZ ;  /* 0x0000000000607805 */ /* 0x000fe4000001ff00 */
[----:B------:R-:W-:Y:S02]  /*09f0*/  SHF.R.U32.HI R19, RZ, 0x10, R23 ;  /* 0x00000010ff137819 */ /* 0x000fe40000011617 */
[----:B------:R-:W-:Y:S02]  /*0a00*/  CS2R R98, SRZ ;  /* 0x0000000000627805 */ /* 0x000fe4000001ff00 */
[----:B------:R-:W-:-:S02]  /*0a10*/  PLOP3.LUT P1, PT, PT, PT, UP1, 0x80, 0x8 ;  /* 0x000000000008781c */ /* 0x000fc40003f2f018 */
[----:B------:R-:W-:Y:S02]  /*0a20*/  CS2R R100, SRZ ;  /* 0x0000000000647805 */ /* 0x000fe4000001ff00 */
[----:B------:R-:W-:Y:S02]  /*0a30*/  PLOP3.LUT P0, PT, PT, PT, UP0, 0x80, 0x8 ;  /* 0x000000000008781c */ /* 0x000fe40003f0f008 */
[----:B------:R-:W-:Y:S02]  /*0a40*/  CS2R R102, SRZ ;  /* 0x0000000000667805 */ /* 0x000fe4000001ff00 */
[----:B------:R-:W-:Y:S02]  /*0a50*/  PRMT R194, R194, 0x5410, R6 ;  /* 0x00005410c2c27816 */ /* 0x000fe40000000006 */
[----:B------:R-:W-:Y:S02]  /*0a60*/  CS2R R104, SRZ ;  /* 0x0000000000687805 */ /* 0x000fe4000001ff00 */
[----:B------:R-:W-:-:S02]  /*0a70*/  PRMT R192, R192, 0x5410, R0 ;  /* 0x00005410c0c07816 */ /* 0x000fc40000000000 */
[----:B------:R-:W-:Y:S02]  /*0a80*/  CS2R R106, SRZ ;  /* 0x00000000006a7805 */ /* 0x000fe4000001ff00 */
[----:B------:R-:W-:Y:S02]  /*0a90*/  PRMT R193, R193, 0x5410, R3 ;  /* 0x00005410c1c17816 */ /* 0x000fe40000000003 */
[----:B------:R-:W-:Y:S02]  /*0aa0*/  PRMT R195, R195, 0x5410, R7 ;  /* 0x00005410c3c37816 */ /* 0x000fe40000000007 */
[----:B------:R-:W-:Y:S02]  /*0ab0*/  PRMT R196, R196, 0x5410, R8 ;  /* 0x00005410c4c47816 */ /* 0x000fe40000000008 */
        /* <DEDUP_REMOVED lines=11> */
[----:B------:R-:W-:Y:S02]  /*0b70*/  P2R R39, PR, RZ, 0x2 ;  /* 0x00000002ff277803 */ /* 0x000fe40000000000 */
[----:B------:R-:W-:-:S07]  /*0b80*/  P2R R6, PR, RZ, 0x1 ;  /* 0x00000001ff067803 */ /* 0x000fce0000000000 */
.L_x_4599:
[----:B0-----:R-:W0:Y:S01]  /*0b90*/  LDC.64 R146, c[0x0][0x3c0] ;  /* 0x0000f000ff927b82 */ /* 0x001e220000000a00 */
[----:B------:R-:W-:Y:S02]  /*0ba0*/  ISETP.NE.AND P0, PT, R6, RZ, PT ;  /* 0x000000ff0600720c */ /* 0x000fe40003f05270 */
[----:B------:R-:W-:-:S05]  /*0bb0*/  ISETP.NE.AND P1, PT, R39, RZ, PT ;  /* 0x000000ff2700720c */ /* 0x000fca0003f25270 */
        /* <DEDUP_REMOVED lines=18> */
[C---:B------:R-:W-:Y:S02]  /*0ce0*/  ISETP.GE.U32.AND P5, PT, R2.reuse, 0x40, PT ;  /* 0x000000400200780c */ /* 0x040fe40003fa6070 */
[----:B------:R-:W-:-:S02]  /*0cf0*/  ISETP.GE.U32.AND P3, PT, R2, 0xa0, PT ;  /* 0x000000a00200780c */ /* 0x000fc40003f66070 */
[----:B------:R-:W-:Y:S02]  /*0d00*/  ISETP.GE.U32.AND P2, PT, R2, 0xc0, PT ;  /* 0x000000c00200780c */ /* 0x000fe40003f46070 */
[----:B------:R-:W-:Y:S02]  /*0d10*/  P2R R185, PR, RZ, 0x2 ;  /* 0x00000002ffb97803 */ /* 0x000fe40000000000 */
[----:B------:R-:W-:Y:S02]  /*0d20*/  P2R R183, PR, RZ, 0x1 ;  /* 0x00000001ffb77803 */ /* 0x000fe40000000000 */
[----:B------:R-:W-:Y:S01]  /*0d30*/  MOV R190, R8 ;  /* 0x0000000800be7202 */ /* 0x000fe20000000f00 */
[----:B------:R-:W-:Y:S06]  /*0d40*/  @!P4 BRA `(.L_x_4490) ;  /* 0x00000000009cc947 */ /* 0x000fec0003800000 */
        /* <DEDUP_REMOVED lines=9> */
[C---:B--2---:R-:W-:Y:S01]  /*0de0*/  FADD.FTZ R148, -R187.reuse, R148 ;  /* 0x00000094bb947221 */ /* 0x044fe20000010100 */
[C---:B------:R-:W-:Y:S01]  /*0df0*/  FADD.FTZ R186, -R187.reuse, R150 ;  /* 0x00000096bbba7221 */ /* 0x040fe20000010100 */
[C---:B------:R-:W-:Y:S01]  /*0e00*/  FADD.FTZ R152, -R187.reuse, R149 ;  /* 0x00000095bb987221 */ /* 0x040fe20000010100 */
[----:B------:R-:W-:Y:S01]  /*0e10*/  FADD.FTZ R188, -R187, R151 ;  /* 0x00000097bbbc7221 */ /* 0x000fe20000010100 */
[----:B-----5:R-:W-:Y:S01]  /*0e20*/  FMUL.FTZ R3, R7, R148 ;  /* 0x0000009407037220 */ /* 0x020fe20000410000 */
[----:B------:R-:W-:-:S02]  /*0e30*/  HADD2.F32 R151, -RZ, R193.H0_H0 ;  /* 0x200000c1ff977230 */ /* 0x000fc40000004100 */
[C---:B------:R-:W-:Y:S01]  /*0e40*/  FMUL.FTZ R171, R7.reuse, R186 ;  /* 0x000000ba07ab7220 */ /* 0x040fe20000410000 */
[----:B------:R-:W-:Y:S01]  /*0e50*/  FMUL.FTZ R150, R7, R152 ;  /* 0x0000009807967220 */ /* 0x000fe20000410000 */
[----:B---3--:R-:W-:Y:S01]  /*0e60*/  FMUL.FTZ R148, R144, R39 ;  /* 0x0000002790947220 */ /* 0x008fe20000410000 */
[----:B------:R-:W-:Y:S01]  /*0e70*/  FADD.FTZ R40, R40, R144 ;  /* 0x0000009028287221 */ /* 0x000fe20000010000 */
[----:B------:R-:W-:Y:S01]  /*0e80*/  FFMA.FTZ R76, R144, R3, R76 ;  /* 0x00000003904c7223 */ /* 0x000fe2000001004c */
[----:B------:R-:W-:Y:S01]  /*0e90*/  FMUL.FTZ R149, R145, R154 ;  /* 0x0000009a91957220 */ /* 0x000fe20000410000 */
[----:B------:R-:W-:Y:S01]  /*0ea0*/  FADD.FTZ R144, RZ, R148 ;  /* 0x00000094ff907221 */ /* 0x000fe20000010000 */
[----:B------:R-:W-:Y:S01]  /*0eb0*/  FFMA.FTZ R39, R3, R148, RZ ;  /* 0x0000009403277223 */ /* 0x000fe200000100ff */
[----:B------:R-:W-:Y:S02]  /*0ec0*/  HADD2.F32 R152, -RZ, R193.H1_H1 ;  /* 0x300000c1ff987230 */ /* 0x000fe40000004100 */
        /* <DEDUP_REMOVED lines=15> */
.L_x_4490:
[----:B------:R-:W-:Y:S05]  /*0fc0*/  BSYNC.RECONVERGENT B2 ;  /* 0x0000000000027941 */ /* 0x000fea0003800200 */
.L_x_4489:
        /* <DEDUP_REMOVED lines=10> */
[--C-:B------:R-:W-:Y:S02]  /*1070*/  HADD2.F32 R39, -RZ, R195.reuse.H0_H0 ;  /* 0x200000c3ff277230 */ /* 0x100fe40000004100 */
[C---:B--2---:R-:W-:Y:S01]  /*1080*/  FADD.FTZ R28, -R187.reuse, R152 ;  /* 0x00000098bb1c7221 */ /* 0x044fe20000010100 */
[C---:B------:R-:W-:Y:S01]  /*1090*/  FADD.FTZ R184, -R187.reuse, R154 ;  /* 0x0000009abbb87221 */ /* 0x040fe20000010100 */
[----:B------:R-:W-:Y:S01]  /*10a0*/  FADD.FTZ R32, -R187, R153 ;  /* 0x00000099bb207221 */ /* 0x000fe20000010100 */
[----:B------:R-:W-:Y:S02]  /*10b0*/  HADD2.F32 R154, -RZ, R194.H1_H1 ;  /* 0x300000c2ff9a7230 */ /* 0x000fe40000004100 */
[----:B-----5:R-:W-:Y:S01]  /*10c0*/  FMUL.FTZ R27, R7, R28 ;  /* 0x0000001c071b7220 */ /* 0x020fe20000410000 */
[----:B------:R-:W-:-:S02]  /*10d0*/  HADD2.F32 R152, -RZ, R195.H1_H1 ;  /* 0x300000c3ff987230 */ /* 0x000fc40000004100 */
[C---:B------:R-:W-:Y:S01]  /*10e0*/  FMUL.FTZ R32, R7.reuse, R32 ;  /* 0x0000002007207220 */ /* 0x040fe20000410000 */
[----:B------:R-:W-:Y:S01]  /*10f0*/  FMUL.FTZ R169, R7, R184 ;  /* 0x000000b807a97220 */ /* 0x000fe20000410000 */
[----:B---3--:R-:W-:Y:S01]  /*1100*/  FMUL.FTZ R28, R144, R31 ;  /* 0x0000001f901c7220 */ /* 0x008fe20000410000 */
        /* <DEDUP_REMOVED lines=9> */
[----:B------:R-:W-:Y:S01]  /*11a0*/  FADD.FTZ R208, -R187, R155 ;  /* 0x0000009bbbd07221 */ /* 0x000fe20000010100 */
        /* <DEDUP_REMOVED lines=11> */
.L_x_4492:
[----:B------:R-:W-:Y:S05]  /*1260*/  BSYNC.RECONVERGENT B2 ;  /* 0x0000000000027941 */ /* 0x000fea0003800200 */
.L_x_4491:
        /* <DEDUP_REMOVED lines=41> */
.L_x_4494:
[----:B------:R-:W-:Y:S05]  /*1500*/  BSYNC.RECONVERGENT B2 ;  /* 0x0000000000027941 */ /* 0x000fea0003800200 */
.L_x_4493:
        /* <DEDUP_REMOVED lines=10> */
[C---:B--2---:R-:W-:Y:S01]  /*15b0*/  FADD.FTZ R10, -R187.reuse, R144 ;  /* 0x00000090bb0a7221 */ /* 0x044fe20000010100 */
[C---:B------:R-:W-:Y:S01]  /*15c0*/  FADD.FTZ R152, -R187.reuse, R145 ;  /* 0x00000091bb987221 */ /* 0x040fe20000010100 */
[----:B------:R-:W-:Y:S01]  /*15d0*/  FADD.FTZ R154, -R187, R146 ;  /* 0x00000092bb9a7221 */ /* 0x000fe20000010100 */
[----:B------:R-:W-:Y:S02]  /*15e0*/  HADD2.F32 R146, -RZ, R198.H1_H1 ;  /* 0x300000c6ff927230 */ /* 0x000fe40000004100 */
[C---:B-----5:R-:W-:Y:S01]  /*15f0*/  FMUL.FTZ R9, R7.reuse, R10 ;  /* 0x0000000a07097220 */ /* 0x060fe20000410000 */
[--C-:B------:R-:W-:Y:S02]  /*1600*/  HADD2.F32 R145, -RZ, R199.reuse.H0_H0 ;  /* 0x200000c7ff917230 */ /* 0x100fe40000004100 */
[----:B------:R-:W-:Y:S01]  /*1610*/  FMUL.FTZ R165, R7, R154 ;  /* 0x0000009a07a57220 */ /* 0x000fe20000410000 */
[----:B------:R-:W-:Y:S01]  /*1620*/  FADD.FTZ R180, -R187, R147 ;  /* 0x00000093bbb47221 */ /* 0x000fe20000010100 */
[----:B---3--:R-:W-:Y:S01]  /*1630*/  FMUL.FTZ R10, R36, R35 ;  /* 0x00000023240a7220 */ /* 0x008fe20000410000 */
[----:B------:R-:W-:Y:S01]  /*1640*/  FADD.FTZ R88, R88, R36 ;  /* 0x0000002458587221 */ /* 0x000fe20000010000 */
[----:B------:R-:W-:Y:S01]  /*1650*/  FFMA.FTZ R56, R36, R9, R56 ;  /* 0x0000000924387223 */ /* 0x000fe20000010038 */
[----:B------:R-:W-:Y:S01]  /*1660*/  FMUL.FTZ R36, R7, R152 ;  /* 0x0000009807247220 */ /* 0x000fe20000410000 */
[----:B------:R-:W-:Y:S01]  /*1670*/  FMUL.FTZ R35, R37, R146 ;  /* 0x0000009225237220 */ /* 0x000fe20000410000 */
[----:B------:R-:W-:Y:S01]  /*1680*/  FADD.FTZ R89, R89, R37 ;  /* 0x0000002559597221 */ /* 0x000fe20000010000 */
[----:B------:R-:W-:-:S02]  /*1690*/  HADD2.F32 R146, -RZ, R199.H1_H1 ;  /* 0x300000c7ff927230 */ /* 0x000fc40000004100 */
        /* <DEDUP_REMOVED lines=11> */
[----:B------:R-:W-:Y:S01]  /*1750*/  FADD.FTZ R189, R144, R37 ;  /* 0x0000002590bd7221 */ /* 0x000fe20000010000 */
[----:B------:R-:W-:Y:S01]  /*1760*/  FFMA.FTZ R145, R165, R37, R146 ;  /* 0x00000025a5917223 */ /* 0x000fe20000010092 */
[----:B------:R-:W-:-:S02]  /*1770*/  FFMA.FTZ R59, R39, R180, R59 ;  /* 0x000000b4273b7223 */ /* 0x000fc4000001003b */
[----:B------:R-:W-:Y:S01]  /*1780*/  FADD.FTZ R189, R189, R38 ;  /* 0x00000026bdbd7221 */ /* 0x000fe20000010000 */
[----:B------:R-:W-:-:S07]  /*1790*/  FFMA.FTZ R188, R180, R38, R145 ;  /* 0x00000026b4bc7223 */ /* 0x000fce0000010091 */
.L_x_4496:
[----:B------:R-:W-:Y:S05]  /*17a0*/  BSYNC.RECONVERGENT B2 ;  /* 0x0000000000027941 */ /* 0x000fea0003800200 */
.L_x_4495:
        /* <DEDUP_REMOVED lines=41> */
.L_x_4498:
[----:B------:R-:W-:Y:S05]  /*1a40*/  BSYNC.RECONVERGENT B2 ;  /* 0x0000000000027941 */ /* 0x000fea0003800200 */
.L_x_4497:
        /* <DEDUP_REMOVED lines=41> */
.L_x_4500:
[----:B------:R-:W-:Y:S05]  /*1ce0*/  BSYNC.RECONVERGENT B2 ;  /* 0x0000000000027941 */ /* 0x000fea0003800200 */
.L_x_4499:
[----:B------:R-:W-:Y:S01]  /*1cf0*/  ISETP.GE.U32.AND P1, PT, R2, 0xe0, PT ;  /* 0x000000e00200780c */ /* 0x000fe20003f26070 */
[----:B------:R-:W-:-:S12]  /*1d00*/  BSSY.RECONVERGENT B2, `(.L_x_4501) ;  /* 0x0000029000027945 */ /* 0x000fd80003800200 */
        /* <DEDUP_REMOVED lines=10> */
[----:B------:R-:W-:Y:S02]  /*1db0*/  HADD2.F32 R172, -RZ, R205.H1_H1 ;  /* 0x300000cdffac7230 */ /* 0x000fe40000004100 */
[C---:B--2---:R-:W-:Y:S01]  /*1dc0*/  FADD.FTZ R16, -R187.reuse, R152 ;  /* 0x00000098bb107221 */ /* 0x044fe20000010100 */
[C---:B------:R-:W-:Y:S01]  /*1dd0*/  FADD.FTZ R174, -R187.reuse, R154 ;  /* 0x0000009abbae7221 */ /* 0x040fe20000010100 */
[----:B------:R-:W-:Y:S01]  /*1de0*/  FADD.FTZ R24, -R187, R153 ;  /* 0x00000099bb187221 */ /* 0x000fe20000010100 */
[----:B------:R-:W-:-:S02]  /*1df0*/  HADD2.F32 R154, -RZ, R204.H1_H1 ;  /* 0x300000ccff9a7230 */ /* 0x000fc40000004100 */
[----:B-----5:R-:W-:Y:S01]  /*1e00*/  FMUL.FTZ R15, R7, R16 ;  /* 0x00000010070f7220 */ /* 0x020fe20000410000 */
[----:B------:R-:W-:Y:S01]  /*1e10*/  FADD.FTZ R208, -R187, R155 ;  /* 0x0000009bbbd07221 */ /* 0x000fe20000010100 */
        /* <DEDUP_REMOVED lines=23> */
.L_x_4502:
[----:B------:R-:W-:Y:S05]  /*1f90*/  BSYNC.RECONVERGENT B2 ;  /* 0x0000000000027941 */ /* 0x000fea0003800200 */
.L_x_4501:
[----:B------:R-:W-:-:S13]  /*1fa0*/  ISETP.GE.U32.AND P0, PT, R2, 0x100, PT ;  /* 0x000001000200780c */ /* 0x000fda0003f06070 */
[----:B------:R-:W-:Y:S05]  /*1fb0*/  @!P0 BRA `(.L_x_4503) ;  /* 0x0000001800608947 */ /* 0x000fea0003800000 */
[----:B------:R-:W0:Y:S08]  /*1fc0*/  LDC.64 R146, c[0x0][0x3a8] ;  /* 0x0000ea00ff927b82 */ /* 0x000e300000000a00 */
[----:B------:R-:W1:Y:S01]  /*1fd0*/  LDC.64 R144, c[0x0][0x428] ;  /* 0x00010a00ff907b82 */ /* 0x000e620000000a00 */
[----:B0-----:R-:W-:-:S06]  /*1fe0*/  IMAD.WIDE.U32 R152, R190, 0x10, R146 ;  /* 0x00000010be987825 */ /* 0x001fcc00078e0092 */
[----:B------:R-:W2:Y:S01]  /*1ff0*/  LDG.E.128 R152, desc[UR10][R152.64] ;  /* 0x0000000a98987981 */ /* 0x000ea2000c1e1d00 */
[----:B-1----:R-:W-:-:S06]  /*2000*/  IMAD.WIDE.U32 R144, R190, 0x10, R144 ;  /* 0x00000010be907825 */ /* 0x002fcc00078e0090 */
[----:B------:R-:W3:Y:S01]  /*2010*/  LDG.E.128 R144, desc[UR10][R144.64] ;  /* 0x0000000a90907981 */ /* 0x000ee2000c1e1d00 */
[--C-:B------:R-:W-:Y:S02]  /*2020*/  HADD2.F32 R25, -RZ, R206.reuse.H0_H0 ;  /* 0x200000ceff197230 */ /* 0x100fe40000004100 */
[--C-:B------:R-:W-:Y:S02]  /*2030*/  HADD2.F32 R39, -RZ, R207.reuse.H0_H0 ;  /* 0x200000cfff277230 */ /* 0x100fe40000004100 */
[C---:B--2---:R-:W-:Y:S01]  /*2040*/  FADD.FTZ R18, -R187.reuse, R152 ;  /* 0x00000098bb127221 */ /* 0x044fe20000010100 */
[C---:B------:R-:W-:Y:S01]  /*2050*/  FADD.FTZ R168, -R187.reuse, R154 ;  /* 0x0000009abba87221 */ /* 0x040fe20000010100 */
[----:B------:R-:W-:Y:S01]  /*2060*/  FADD.FTZ R26, -R187, R153 ;  /* 0x00000099bb1a7221 */ /* 0x000fe20000010100 */
[----:B------:R-:W-:Y:S02]  /*2070*/  HADD2.F32 R154, -RZ, R206.H1_H1 ;  /* 0x300000ceff9a7230 */ /* 0x000fe40000004100 */
[----:B-----5:R-:W-:Y:S01]  /*2080*/  FMUL.FTZ R17, R7, R18 ;  /* 0x0000001207117220 */ /* 0x020fe20000410000 */
[----:B------:R-:W-:-:S02]  /*2090*/  HADD2.F32 R152, -RZ, R207.H1_H1 ;  /* 0x300000cfff987230 */ /* 0x000fc40000004100 */
        /* <DEDUP_REMOVED lines=25> */
.L_x_4488:
        /* <DEDUP_REMOVED lines=21> */
[--C-:B------:R-:W-:Y:S01]  /*2380*/  HADD2.F32 R39, -RZ, R192.reuse.H0_H0 ;  /* 0x200000c0ff277230 */ /* 0x100fe20000004100 */
[----:B------:R-:W-:Y:S01]  /*2390*/  IADD3 R190, PT, PT, R8, 0x20, RZ ;  /* 0x0000002008be7810 */ /* 0x000fe20007ffe0ff */
[C---:B---3--:R-:W-:Y:S01]  /*23a0*/  FADD.FTZ R152, -R187.reuse, R148 ;  /* 0x00000094bb987221 */ /* 0x048fe20000010100 */
[C---:B------:R-:W-:Y:S01]  /*23b0*/  FADD.FTZ R186, -R187.reuse, R150 ;  /* 0x00000096bbba7221 */ /* 0x040fe20000010100 */
[C---:B------:R-:W-:Y:S01]  /*23c0*/  FADD.FTZ R154, -R187.reuse, R149 ;  /* 0x00000095bb9a7221 */ /* 0x040fe20000010100 */
[----:B------:R-:W-:Y:S01]  /*23d0*/  FADD.FTZ R188, -R187, R151 ;  /* 0x00000097bbbc7221 */ /* 0x000fe20000010100 */
[C---:B-----5:R-:W-:Y:S01]  /*23e0*/  FMUL.FTZ R3, R7.reuse, R152 ;  /* 0x0000009807037220 */ /* 0x060fe20000410000 */
[----:B------:R-:W-:Y:S02]  /*23f0*/  HADD2.F32 R152, -RZ, R192.H1_H1 ;  /* 0x300000c0ff987230 */ /* 0x000fe40000004100 */
[----:B------:R-:W-:Y:S01]  /*2400*/  FMUL.FTZ R171, R7, R186 ;  /* 0x000000ba07ab7220 */ /* 0x000fe20000410000 */
[----:B------:R-:W-:-:S02]  /*2410*/  HADD2.F32 R151, -RZ, R193.H0_H0 ;  /* 0x200000c1ff977230 */ /* 0x000fc40000004100 */
[----:B----4-:R-:W-:Y:S01]  /*2420*/  FMUL.FTZ R148, R144, R39 ;  /* 0x0000002790947220 */ /* 0x010fe20000410000 */
[----:B------:R-:W-:Y:S01]  /*2430*/  FADD.FTZ R40, R40, R144 ;  /* 0x0000009028287221 */ /* 0x000fe20000010000 */
[----:B------:R-:W-:Y:S01]  /*2440*/  FFMA.FTZ R76, R144, R3, R76 ;  /* 0x00000003904c7223 */ /* 0x000fe2000001004c */
[----:B------:R-:W-:Y:S01]  /*2450*/  FMUL.FTZ R150, R7, R154 ;  /* 0x0000009a07967220 */ /* 0x000fe20000410000 */
        /* <DEDUP_REMOVED lines=19> */
.L_x_4505:
[----:B------:R-:W-:Y:S05]  /*2590*/  BSYNC.RECONVERGENT B2 ;  /* 0x0000000000027941 */ /* 0x000fea0003800200 */
.L_x_4504:
        /* <DEDUP_REMOVED lines=11> */
[--C-:B------:R-:W-:Y:S01]  /*2650*/  HADD2.F32 R31, -RZ, R194.reuse.H0_H0 ;  /* 0x200000c2ff1f7230 */ /* 0x100fe20000004100 */
[----:B------:R-:W-:Y:S01]  /*2660*/  IADD3 R190, PT, PT, R190, 0x20, RZ ;  /* 0x00000020bebe7810 */ /* 0x000fe20007ffe0ff */
[--C-:B------:R-:W-:Y:S02]  /*2670*/  HADD2.F32 R39, -RZ, R195.reuse.H0_H0 ;  /* 0x200000c3ff277230 */ /* 0x100fe40000004100 */
[C---:B--2---:R-:W-:Y:S01]  /*2680*/  FADD.FTZ R28, -R187.reuse, R152 ;  /* 0x00000098bb1c7221 */ /* 0x044fe20000010100 */
[C---:B------:R-:W-:Y:S01]  /*2690*/  FADD.FTZ R32, -R187.reuse, R153 ;  /* 0x00000099bb207221 */ /* 0x040fe20000010100 */
[----:B------:R-:W-:Y:S02]  /*26a0*/  HADD2.F32 R152, -RZ, R194.H1_H1 ;  /* 0x300000c2ff987230 */ /* 0x000fe40000004100 */
[----:B------:R-:W-:Y:S01]  /*26b0*/  FADD.FTZ R154, -R187, R154 ;  /* 0x0000009abb9a7221 */ /* 0x000fe20000010100 */
[C---:B-----5:R-:W-:Y:S01]  /*26c0*/  FMUL.FTZ R27, R7.reuse, R28 ;  /* 0x0000001c071b7220 */ /* 0x060fe20000410000 */
[----:B------:R-:W-:Y:S01]  /*26d0*/  FMUL.FTZ R32, R7, R32 ;  /* 0x0000002007207220 */ /* 0x000fe20000410000 */
[----:B------:R-:W-:Y:S01]  /*26e0*/  FADD.FTZ R184, -R187, R155 ;  /* 0x0000009bbbb87221 */ /* 0x000fe20000010100 */
        /* <DEDUP_REMOVED lines=10> */
[----:B------:R-:W-:-:S02]  /*2790*/  HADD2.F32 R152, -RZ, R195.H1_H1 ;  /* 0x300000c3ff987230 */ /* 0x000fc40000004100 */
        /* <DEDUP_REMOVED lines=12> */
.L_x_4507:
[----:B------:R-:W-:Y:S05]  /*2860*/  BSYNC.RECONVERGENT B2 ;  /* 0x0000000000027941 */ /* 0x000fea0003800200 */
.L_x_4506:
        /* <DEDUP_REMOVED lines=13> */
[--C-:B------:R-:W-:Y:S02]  /*2940*/  HADD2.F32 R39, -RZ, R197.reuse.H0_H0 ;  /* 0x200000c5ff277230 */ /* 0x100fe40000004100 */
[C---:B---3--:R-:W-:Y:S01]  /*2950*/  FADD.FTZ R30, -R187.reuse, R152 ;  /* 0x00000098bb1e7221 */ /* 0x048fe20000010100 */
[C---:B------:R-:W-:Y:S01]  /*2960*/  FADD.FTZ R34, -R187.reuse, R153 ;  /* 0x00000099bb227221 */ /* 0x040fe20000010100 */
[----:B------:R-:W-:Y:S02]  /*2970*/  HADD2.F32 R152, -RZ, R196.H1_H1 ;  /* 0x300000c4ff987230 */ /* 0x000fe40000004100 */
[----:B------:R-:W-:Y:S01]  /*2980*/  FADD.FTZ R154, -R187, R154 ;  /* 0x0000009abb9a7221 */ /* 0x000fe20000010100 */
[C---:B-----5:R-:W-:Y:S01]  /*2990*/  FMUL.FTZ R29, R7.reuse, R30 ;  /* 0x0000001e071d7220 */ /* 0x060fe20000410000 */
[----:B------:R-:W-:Y:S01]  /*29a0*/  FMUL.FTZ R34, R7, R34 ;  /* 0x0000002207227220 */ /* 0x000fe20000410000 */
[----:B------:R-:W-:Y:S01]  /*29b0*/  FADD.FTZ R182, -R187, R155 ;  /* 0x0000009bbbb67221 */ /* 0x000fe20000010100 */
[----:B------:R-:W-:Y:S01]  /*29c0*/  FMUL.FTZ R167, R7, R154 ;  /* 0x0000009a07a77220 */ /* 0x000fe20000410000 */
[----:B----4-:R-:W-:Y:S01]  /*29d0*/  FMUL.FTZ R30, R33, R144 ;  /* 0x00000090211e7220 */ /* 0x010fe20000410000 */
        /* <DEDUP_REMOVED lines=21> */
.L_x_4509:
[----:B------:R-:W-:Y:S05]  /*2b30*/  BSYNC.RECONVERGENT B2 ;  /* 0x0000000000027941 */ /* 0x000fea0003800200 */
.L_x_4508:
        /* <DEDUP_REMOVED lines=15> */
[----:B------:R-:W-:Y:S02]  /*2c30*/  HADD2.F32 R144, -RZ, R198.H1_H1 ;  /* 0x300000c6ff907230 */ /* 0x000fe40000004100 */
[----:B------:R-:W-:Y:S01]  /*2c40*/  FADD.FTZ R146, -R187, R146 ;  /* 0x00000092bb927221 */ /* 0x000fe20000010100 */
[----:B-----5:R-:W-:Y:S01]  /*2c50*/  FMUL.FTZ R9, R7, R10 ;  /* 0x0000000a07097220 */ /* 0x020fe20000410000 */
[--C-:B------:R-:W-:Y:S02]  /*2c60*/  HADD2.F32 R145, -RZ, R199.reuse.H0_H0 ;  /* 0x200000c7ff917230 */ /* 0x100fe40000004100 */
        /* <DEDUP_REMOVED lines=8> */
[----:B------:R-:W-:Y:S01]  /*2cf0*/  FADD.FTZ R144, R189, R10 ;  /* 0x0000000abd907221 */ /* 0x000fe20000010000 */
[----:B------:R-:W-:Y:S01]  /*2d00*/  FFMA.FTZ R57, R37, R36, R57 ;  /* 0x0000002425397223 */ /* 0x000fe20000010039 */
[----:B------:R-:W-:Y:S01]  /*2d10*/  FMUL.FTZ R37, R145, R38 ;  /* 0x0000002691257220 */ /* 0x000fe20000410000 */
[----:B------:R-:W-:Y:S01]  /*2d20*/  FFMA.FTZ R145, R9, R10, R188 ;  /* 0x0000000a09917223 */ /* 0x000fe200000100bc */
[----:B------:R-:W-:-:S02]  /*2d30*/  HADD2.F32 R152, -RZ, R199.H1_H1 ;  /* 0x300000c7ff987230 */ /* 0x000fc40000004100 */
[----:B------:R-:W-:Y:S01]  /*2d40*/  FADD.FTZ R144, R144, R35 ;  /* 0x0000002390907221 */ /* 0x000fe20000010000 */
[----:B------:R-:W-:Y:S01]  /*2d50*/  FADD.FTZ R90, R90, R38 ;  /* 0x000000265a5a7221 */ /* 0x000fe20000010000 */
[----:B------:R-:W-:Y:S01]  /*2d60*/  FFMA.FTZ R146, R36, R35, R145 ;  /* 0x0000002324927223 */ /* 0x000fe20000010091 */
        /* <DEDUP_REMOVED lines=9> */
.L_x_4511:
[----:B------:R-:W-:Y:S05]  /*2e00*/  BSYNC.RECONVERGENT B2 ;  /* 0x0000000000027941 */ /* 0x000fea0003800200 */
.L_x_4510:
        /* <DEDUP_REMOVED lines=44> */
.L_x_4513:
[----:B------:R-:W-:Y:S05]  /*30d0*/  BSYNC.RECONVERGENT B2 ;  /* 0x0000000000027941 */ /* 0x000fea0003800200 */
.L_x_4512:
        /* <DEDUP_REMOVED lines=44> */
.L_x_4515:
[----:B------:R-:W-:Y:S05]  /*33a0*/  BSYNC.RECONVERGENT B2 ;  /* 0x0000000000027941 */ /* 0x000fea0003800200 */
.L_x_4514:
[----:B------:R-:W-:Y:S01]  /*33b0*/  ISETP.GE.U32.AND P1, PT, R2, 0xe0, PT ;  /* 0x000000e00200780c */ /* 0x000fe20003f26070 */
[----:B------:R-:W-:-:S12]  /*33c0*/  BSSY.RECONVERGENT B2, `(.L_x_4516) ;  /* 0x000002c000027945 */ /* 0x000fd80003800200 */
        /* <DEDUP_REMOVED lines=13> */
[----:B------:R-:W-:Y:S02]  /*34a0*/  HADD2.F32 R172, -RZ, R205.H1_H1 ;  /* 0x300000cdffac7230 */ /* 0x000fe40000004100 */
        /* <DEDUP_REMOVED lines=29> */
.L_x_4517:
[----:B------:R-:W-:Y:S05]  /*3680*/  BSYNC.RECONVERGENT B2 ;  /* 0x0000000000027941 */ /* 0x000fea0003800200 */
.L_x_4516:
[----:B------:R-:W-:-:S13]  /*3690*/  ISETP.GE.U32.AND P0, PT, R2, 0x100, PT ;  /* 0x000001000200780c */ /* 0x000fda0003f06070 */
        /* <DEDUP_REMOVED lines=10> */
[--C-:B------:R-:W-:Y:S02]  /*3740*/  HADD2.F32 R25, -RZ, R206.reuse.H0_H0 ;  /* 0x200000ceff197230 */ /* 0x100fe40000004100 */
[--C-:B------:R-:W-:Y:S02]  /*3750*/  HADD2.F32 R39, -RZ, R207.reuse.H0_H0 ;  /* 0x200000cfff277230 */ /* 0x100fe40000004100 */
[----:B------:R-:W-:Y:S02]  /*3760*/  HADD2.F32 R168, -RZ, R207.H1_H1 ;  /* 0x300000cfffa87230 */ /* 0x000fe40000004100 */
        /* <DEDUP_REMOVED lines=29> */
.L_x_4503:
[----:B------:R-:W-:Y:S05]  /*3940*/  BSYNC.RECONVERGENT B0 ;  /* 0x0000000000007941 */ /* 0x000fea0003800200 */
.L_x_4487:
[----:B------:R-:W-:Y:S01]  /*3950*/  UISETP.NE.AND UP0, UPT, UR13, URZ, UPT ;  /* 0x000000ff0d00728c */ /* 0x000fe2000bf05270 */
[----:B------:R-:W-:-:S05]  /*3960*/  UMOV UR4, 0xffffffff ;  /* 0xffffffff00047882 */ /* 0x000fca0000000000 */
[----:B------:R-:W-:-:S04]  /*3970*/  PLOP3.LUT P6, PT, PT, PT, UP0, 0x80, 0x8 ;  /* 0x000000000008781c */ /* 0x000fc80003fcf008 */
[----:B------:R-:W-:Y:S01]  /*3980*/  P2R R39, PR, RZ, 0x40 ;  /* 0x00000040ff277803 */ /* 0x000fe20000000000 */
        /* <DEDUP_REMOVED lines=19> */
.L_x_4611:
[----:B-1----:R-:W-:Y:S01]  /*3ac0*/  FADD.FTZ R144, R155, R144 ;  /* 0x000000909b907221 */ /* 0x002fe20000010000 */
[----:B------:R-:W-:Y:S01]  /*3ad0*/  ISETP.NE.AND P6, PT, R39, RZ, PT ;  /* 0x000000ff2700720c */ /* 0x000fe20003fc5270 */
[----:B--2---:R-:W-:Y:S01]  /*3ae0*/  FADD.FTZ R145, R154, R145 ;  /* 0x000000919a917221 */ /* 0x004fe20000010000 */
[----:B------:R-:W-:Y:S01]  /*3af0*/  BSSY.RECONVERGENT B0, `(.L_x_4519) ;  /* 0x00000b5000007945 */ /* 0x000fe20003800200 */
[----:B------:R-:W-:Y:S02]  /*3b00*/  FMUL.FTZ R144, R144, UR12 ;  /* 0x0000000c90907c20 */ /* 0x000fe40008410000 */
[----:B------:R-:W-:-:S03]  /*3b10*/  FMUL.FTZ R153, R145, UR12 ;  /* 0x0000000c91997c20 */ /* 0x000fc60008410000 */
[----:B------:R-:W-:Y:S01]  /*3b20*/  FSEL R152, R144, RZ, !P6 ;  /* 0x000000ff90987208 */ /* 0x000fe20007000000 */
[----:B------:R-:W-:Y:S06]  /*3b30*/  @!P4 BRA `(.L_x_4520) ;  /* 0x0000000800c0c947 */ /* 0x000fec0003800000 */
[----:B------:R-:W-:-:S04]  /*3b40*/  UISETP.NE.U32.AND UP0, UPT, UR14, URZ, UPT ;  /* 0x000000ff0e00728c */ /* 0x000fc8000bf05070 */
[----:B------:R-:W-:-:S06]  /*3b50*/  UISETP.NE.AND.EX UP0, UPT, UR15, URZ, UPT, UP0 ;  /* 0x000000ff0f00728c */ /* 0x000fcc000bf05300 */
[----:B------:R-:W-:-:S04]  /*3b60*/  PLOP3.LUT P4, PT, PT, PT, UP0, 0x80, 0x8 ;  /* 0x000000000008781c */ /* 0x000fc80003f8f008 */
[----:B------:R-:W-:-:S09]  /*3b70*/  P2R R6, PR, RZ, 0x10 ;  /* 0x00000010ff067803 */ /* 0x000fd20000000000 */
        /* <DEDUP_REMOVED lines=22> */
.L_x_4523:
        /* <DEDUP_REMOVED lines=17> */
.L_x_4522:
        /* <DEDUP_REMOVED lines=20> */
.L_x_4525:
        /* <DEDUP_REMOVED lines=21> */
.L_x_4521:
        /* <DEDUP_REMOVED lines=21> */
.L_x_4527:
        /* <DEDUP_REMOVED lines=17> */
.L_x_4526:
        /* <DEDUP_REMOVED lines=20> */
.L_x_4528:
        /* <DEDUP_REMOVED lines=20> */
.L_x_4524:
[----:B------:R-:W-:Y:S01]  /*4560*/  ISETP.NE.U32.AND P4, PT, RZ, UR4, PT ;  /* 0x00000004ff007c0c */ /* 0x000fe2000bf85070 */
[----:B------:R-:W1:Y:S03]  /*4570*/  LDC.64 R188, c[0x0][0x468] ;  /* 0x00011a00ffbc7b82 */ /* 0x000e660000000a00 */
[----:B------:R-:W-:-:S13]  /*4580*/  ISETP.NE.AND.EX P4, PT, RZ, UR5, PT, P4 ;  /* 0x00000005ff007c0c */ /* 0x000fda000bf85340 */
[----:B0-----:R-:W0:Y:S01]  /*4590*/  @P4 LDC.64 R154, c[0x0][0x478] ;  /* 0x00011e00ff9a4b82 */ /* 0x001e220000000a00 */
[----:B-1----:R-:W-:-:S04]  /*45a0*/  IMAD.WIDE.U32 R188, R8, 0x10, R188 ;  /* 0x0000001008bc7825 */ /* 0x002fc800078e00bc */
[----:B0-----:R-:W-:-:S05]  /*45b0*/  @P4 IMAD.WIDE.U32 R190, R8, 0x10, R154 ;  /* 0x0000001008be4825 */ /* 0x001fca00078e009a */
[----:B------:R1:W-:Y:S01]  /*45c0*/  @P4 STG.E.128 desc[UR10][R190.64], R108 ;  /* 0x0000006cbe004986 */ /* 0x0003e2000c101d0a */
[----:B------:R-:W-:-:S03]  /*45d0*/  ISETP.NE.U32.AND P4, PT, RZ, UR6, PT ;  /* 0x00000006ff007c0c */ /* 0x000fc6000bf85070 */
[----:B------:R1:W-:Y:S01]  /*45e0*/  STG.E.128 desc[UR10][R188.64], R144 ;  /* 0x00000090bc007986 */ /* 0x0003e2000c101d0a */
[----:B------:R-:W-:-:S13]  /*45f0*/  ISETP.NE.AND.EX P4, PT, RZ, UR7, PT, P4 ;  /* 0x00000007ff007c0c */ /* 0x000fda000bf85340 */
[----:B------:R-:W0:Y:S02]  /*4600*/  @P4 LDC.64 R154, c[0x0][0x470] ;  /* 0x00011c00ff9a4b82 */ /* 0x000e240000000a00 */
[C---:B0-----:R-:W-:Y:S01]  /*4610*/  @P4 IMAD.WIDE.U32 R154, R8.reuse, 0x10, R154 ;  /* 0x00000010089a4825 */ /* 0x041fe200078e009a */
[----:B------:R-:W-:-:S04]  /*4620*/  IADD3 R8, PT, PT, R8, 0x20, RZ ;  /* 0x0000002008087810 */ /* 0x000fc80007ffe0ff */
[----:B------:R1:W-:Y:S03]  /*4630*/  @P4 STG.E.128 desc[UR10][R154.64], R140 ;  /* 0x0000008c9a004986 */ /* 0x0003e6000c101d0a */
.L_x_4520:
[----:B------:R-:W-:Y:S05]  /*4640*/  BSYNC.RECONVERGENT B0 ;  /* 0x0000000000007941 */ /* 0x000fea0003800200 */
.L_x_4519:
        /* <DEDUP_REMOVED lines=34> */
.L_x_4533:
        /* <DEDUP_REMOVED lines=17> */
.L_x_4532:
        /* <DEDUP_REMOVED lines=21> */
.L_x_4535:
        /* <DEDUP_REMOVED lines=13> */
.L_x_4531:
        /* <DEDUP_REMOVED lines=29> */
.L_x_4537:
        /* <DEDUP_REMOVED lines=17> */
.L_x_4536:
        /* <DEDUP_REMOVED lines=21> */
.L_x_4538:
        /* <DEDUP_REMOVED lines=8> */
[C---:B-----5:R-:W-:Y:S01]  /*5050*/  FMUL.FTZ R145, R7.reuse, R146 ;  /* 0x0000009207917220 */ /* 0x060fe20000410000 */
[C---:B------:R-:W-:Y:S01]  /*5060*/  FMUL.FTZ R144, R7.reuse, R144 ;  /* 0x0000009007907220 */ /* 0x040fe20000410000 */
[C---:B------:R-:W-:Y:S01]  /*5070*/  FMUL.FTZ R146, R7.reuse, R154 ;  /* 0x0000009a07927220 */ /* 0x040fe20000410000 */
[----:B------:R-:W-:-:S07]  /*5080*/  FMUL.FTZ R147, R7, R188 ;  /* 0x000000bc07937220 */ /* 0x000fce0000410000 */
.L_x_4534:
        /* <DEDUP_REMOVED lines=10> */
.L_x_4530:
[----:B------:R-:W-:Y:S05]  /*5130*/  BSYNC.RECONVERGENT B0 ;  /* 0x0000000000007941 */ /* 0x000fea0003800200 */
.L_x_4529:
[----:B------:R-:W-:Y:S01]  /*5140*/  ISETP.NE.AND P4, PT, R185, RZ, PT ;  /* 0x000000ffb900720c */ /* 0x000fe20003f85270 */
        /* <DEDUP_REMOVED lines=34> */
.L_x_4543:
        /* <DEDUP_REMOVED lines=17> */
.L_x_4542:
        /* <DEDUP_REMOVED lines=21> */
.L_x_4545:
        /* <DEDUP_REMOVED lines=13> */
.L_x_4541:
        /* <DEDUP_REMOVED lines=29> */
.L_x_4547:
        /* <DEDUP_REMOVED lines=17> */
.L_x_4546:
        /* <DEDUP_REMOVED lines=21> */
.L_x_4548:
        /* <DEDUP_REMOVED lines=12> */
.L_x_4544:
        /* <DEDUP_REMOVED lines=10> */
.L_x_4540:
[----:B------:R-:W-:Y:S05]  /*5c30*/  BSYNC.RECONVERGENT B0 ;  /* 0x0000000000007941 */ /* 0x000fea0003800200 */
.L_x_4539:
        /* <DEDUP_REMOVED lines=29> */
[-C--:B------:R-:W-:Y:S02]  /*5e10*/  MOV R143, R147.reuse ;  /* 0x00000093008f7202 */ /* 0x080fe40000000f00 */
[----:B------:R-:W-:Y:S02]  /*5e20*/  MOV R111, R147 ;  /* 0x00000093006f7202 */ /* 0x000fe40000000f00 */
[----:B------:R-:W-:-:S02]  /*5e30*/  MOV R110, R146 ;  /* 0x00000092006e7202 */ /* 0x000fc40000000f00 */
[----:B------:R-:W-:Y:S02]  /*5e40*/  MOV R109, R145 ;  /* 0x00000091006d7202 */ /* 0x000fe40000000f00 */
[----:B------:R-:W-:Y:S01]  /*5e50*/  MOV R108, R144 ;  /* 0x00000090006c7202 */ /* 0x000fe20000000f00 */
[----:B------:R-:W-:Y:S06]  /*5e60*/  BRA `(.L_x_4554) ;  /* 0x0000000800087947 */ /* 0x000fec0003800000 */
.L_x_4553:
        /* <DEDUP_REMOVED lines=17> */
.L_x_4552:
        /* <DEDUP_REMOVED lines=21> */
.L_x_4555:
        /* <DEDUP_REMOVED lines=13> */
.L_x_4551:
        /* <DEDUP_REMOVED lines=29> */
.L_x_4557:
        /* <DEDUP_REMOVED lines=17> */
.L_x_4556:
        /* <DEDUP_REMOVED lines=21> */
.L_x_4558:
        /* <DEDUP_REMOVED lines=12> */
.L_x_4554:
        /* <DEDUP_REMOVED lines=10> */
.L_x_4550:
[----:B------:R-:W-:Y:S05]  /*6730*/  BSYNC.RECONVERGENT B0 ;  /* 0x0000000000007941 */ /* 0x000fea0003800200 */
.L_x_4549:
        /* <DEDUP_REMOVED lines=34> */
.L_x_4563:
        /* <DEDUP_REMOVED lines=17> */
.L_x_4562:
        /* <DEDUP_REMOVED lines=21> */
.L_x_4565:
        /* <DEDUP_REMOVED lines=13> */
.L_x_4561:
        /* <DEDUP_REMOVED lines=29> */
.L_x_4567:
        /* <DEDUP_REMOVED lines=17> */
.L_x_4566:
        /* <DEDUP_REMOVED lines=21> */
.L_x_4568:
        /* <DEDUP_REMOVED lines=12> */
.L_x_4564:
        /* <DEDUP_REMOVED lines=10> */
.L_x_4560:
[----:B------:R-:W-:Y:S05]  /*7220*/  BSYNC.RECONVERGENT B0 ;  /* 0x0000000000007941 */ /* 0x000fea0003800200 */
.L_x_4559:
        /* <DEDUP_REMOVED lines=34> */
.L_x_4573:
        /* <DEDUP_REMOVED lines=17> */
.L_x_4572:
        /* <DEDUP_REMOVED lines=21> */
.L_x_4575:
        /* <DEDUP_REMOVED lines=13> */
.L_x_4571:
        /* <DEDUP_REMOVED lines=29> */
.L_x_4577:
        /* <DEDUP_REMOVED lines=17> */
.L_x_4576:
        /* <DEDUP_REMOVED lines=21> */
.L_x_4578:
        /* <DEDUP_REMOVED lines=12> */
.L_x_4574:
        /* <DEDUP_REMOVED lines=10> */
.L_x_4570:
[----:B------:R-:W-:Y:S05]  /*7d10*/  BSYNC.RECONVERGENT B0 ;  /* 0x0000000000007941 */ /* 0x000fea0003800200 */
.L_x_4569:
        /* <DEDUP_REMOVED lines=34> */
.L_x_4583:
        /* <DEDUP_REMOVED lines=17> */
.L_x_4582:
        /* <DEDUP_REMOVED lines=21> */
.L_x_4585:
        /* <DEDUP_REMOVED lines=13> */
.L_x_4581:
        /* <DEDUP_REMOVED lines=29> */
.L_x_4587:
        /* <DEDUP_REMOVED lines=17> */
.L_x_4586:
        /* <DEDUP_REMOVED lines=21> */
.L_x_4588:
        /* <DEDUP_REMOVED lines=12> */
.L_x_4584:
        /* <DEDUP_REMOVED lines=10> */
.L_x_4580:
[----:B------:R-:W-:Y:S05]  /*8800*/  BSYNC.RECONVERGENT B0 ;  /* 0x0000000000007941 */ /* 0x000fea0003800200 */
.L_x_4579:
        /* <DEDUP_REMOVED lines=34> */
.L_x_4593:
        /* <DEDUP_REMOVED lines=17> */
.L_x_4592:
        /* <DEDUP_REMOVED lines=21> */
.L_x_4595:
        /* <DEDUP_REMOVED lines=13> */
.L_x_4591:
        /* <DEDUP_REMOVED lines=29> */
.L_x_4597:
        /* <DEDUP_REMOVED lines=17> */
.L_x_4596:
        /* <DEDUP_REMOVED lines=21> */
.L_x_4598:
        /* <DEDUP_REMOVED lines=8> */
[C---:B-----5:R-:W-:Y:S01]  /*9210*/  FMUL.FTZ R147, R7.reuse, R154 ;  /* 0x0000009a07937220 */ /* 0x060fe20000410000 */
[C---:B------:R-:W-:Y:S01]  /*9220*/  FMUL.FTZ R144, R7.reuse, R144 ;  /* 0x0000009007907220 */ /* 0x040fe20000410000 */
[C---:B------:R-:W-:Y:S01]  /*9230*/  FMUL.FTZ R145, R7.reuse, R146 ;  /* 0x0000009207917220 */ /* 0x040fe20000410000 */
[----:B------:R-:W-:-:S07]  /*9240*/  FMUL.FTZ R146, R7, R152 ;  /* 0x0000009807927220 */ /* 0x000fce0000410000 */
.L_x_4594:
[----:B------:R-:W1:Y:S08]  /*9250*/  @P0 LDC.64 R188, c[0x0][0x478] ;  /* 0x00011e00ffbc0b82 */ /* 0x000e700000000a00 */
[----:B0-----:R-:W0:Y:S08]  /*9260*/  LDC.64 R154, c[0x0][0x468] ;  /* 0x00011a00ff9a7b82 */ /* 0x001e300000000a00 */
[----:B------:R-:W2:Y:S01]  /*9270*/  @P1 LDC.64 R152, c[0x0][0x470] ;  /* 0x00011c00ff981b82 */ /* 0x000ea20000000a00 */
[----:B-1----:R-:W-:-:S05]  /*9280*/  @P0 IMAD.WIDE.U32 R188, R8, 0x10, R188 ;  /* 0x0000001008bc0825 */ /* 0x002fca00078e00bc */
[----:B------:R1:W-:Y:S01]  /*9290*/  @P0 STG.E.128 desc[UR10][R188.64], R108 ;  /* 0x0000006cbc000986 */ /* 0x0003e2000c101d0a */
[----:B0-----:R-:W-:-:S05]  /*92a0*/  IMAD.WIDE.U32 R154, R8, 0x10, R154 ;  /* 0x00000010089a7825 */ /* 0x001fca00078e009a */
[----:B------:R1:W-:Y:S01]  /*92b0*/  STG.E.128 desc[UR10][R154.64], R144 ;  /* 0x000000909a007986 */ /* 0x0003e2000c101d0a */
[----:B--2---:R-:W-:-:S05]  /*92c0*/  @P1 IMAD.WIDE.U32 R152, R8, 0x10, R152 ;  /* 0x0000001008981825 */ /* 0x004fca00078e0098 */
[----:B------:R1:W-:Y:S02]  /*92d0*/  @P1 STG.E.128 desc[UR10][R152.64], R140 ;  /* 0x0000008c98001986 */ /* 0x0003e4000c101d0a */
.L_x_4590:
[----:B------:R-:W-:Y:S05]  /*92e0*/  BSYNC.RECONVERGENT B0 ;  /* 0x0000000000007941 */ /* 0x000fea0003800200 */
.L_x_4589:
[----:B-1-34-:R-:W1:Y:S02]  /*92f0*/  LDC.64 R144, c[0x0][0x380] ;  /* 0x0000e000ff907b82 */ /* 0x01ae640000000a00 */
[----:B-1----:R-:W-:-:S04]  /*9300*/  LEA R5, R144, R5, 0x2 ;  /* 0x0000000590057211 */ /* 0x002fc800078e10ff */
[----:B------:R-:W-:-:S13]  /*9310*/  ISETP.GE.AND P0, PT, R5, R145, PT ;  /* 0x000000910500720c */ /* 0x000fda0003f06270 */
[----:B------:R-:W-:Y:S05]  /*9320*/  @!P0 BRA `(.L_x_4599) ;  /* 0xffffff7800188947 */ /* 0x000fea000383ffff */
.L_x_4486:
[----:B------:R-:W-:Y:S05]  /*9330*/  BSYNC B1 ;  /* 0x0000000000017941 */ /* 0x000fea0003800000 */
.L_x_4485:
[----:B------:R-:W1:Y:S01]  /*9340*/  S2R R108, SR_TID.X ;  /* 0x00000000006c7919 */ /* 0x000e620000002100 */
        /* <DEDUP_REMOVED lines=32> */
[----:B-----5:R-:W3:Y:S04]  /*9550*/  LDS R7, [R6+0x200] ;  /* 0x0002000006077984 */ /* 0x020ee80000000800 */
        /* <DEDUP_REMOVED lines=223> */
.L_x_4518:
        /* <DEDUP_REMOVED lines=8> */
.L_x_4601:
[----:B------:R-:W-:Y:S05]  /*a3d0*/  BSYNC B0 ;  /* 0x0000000000007941 */ /* 0x000fea0003800000 */
.L_x_4600:
        /* <DEDUP_REMOVED lines=8> */
.L_x_4602:
[----:B------:R-:W-:-:S05]  /*a460*/  FADD.FTZ R144, R144, R189 ;  /* 0x000000bd90907221 */ /* 0x000fca0000010000 */
[----:B------:R-:W-:Y:S01]  /*a470*/  MOV R208, R144 ;  /* 0x0000009000d07202 */ /* 0x000fe20000000f00 */
[----:B------:R-:W-:Y:S01]  /*a480*/  HFMA2 R191, -RZ, RZ, 0, 1.1920928955078125e-07 ;  /* 0x00000002ffbf7431 */ /* 0x000fe200000001ff */
[----:B------:R-:W-:-:S07]  /*a490*/  MOV R145, R190 ;  /* 0x000000be00917202 */ /* 0x000fce0000000f00 */
[----:B------:R-:W-:Y:S05]  /*a4a0*/  WARPSYNC.COLLECTIVE R187, `(.L_x_4603) ;  /* 0x00000000bb087348 */ /* 0x000fea0003c00000 */
[----:B------:R0:W1:Y:S02]  /*a4b0*/  SHFL.BFLY P6, R190, R208, R191, R210 ;  /* 0x0c0000bfd0be7389 */ /* 0x00006400000c00d2 */
[----:B01----:R-:W-:Y:S05]  /*a4c0*/  ENDCOLLECTIVE ;  /* 0x000000000000791b */ /* 0x003fea0003800000 */
.L_x_4603:
[----:B------:R-:W-:-:S05]  /*a4d0*/  FADD.FTZ R145, R145, R188 ;  /* 0x000000bc91917221 */ /* 0x000fca0000010000 */
[----:B------:R-:W-:Y:S02]  /*a4e0*/  MOV R208, R145 ;  /* 0x0000009100d07202 */ /* 0x000fe40000000f00 */
[----:B------:R-:W-:-:S07]  /*a4f0*/  MOV R147, R190 ;  /* 0x000000be00937202 */ /* 0x000fce0000000f00 */
[----:B------:R-:W-:Y:S05]  /*a500*/  WARPSYNC.COLLECTIVE R187, `(.L_x_4604) ;  /* 0x00000000bb087348 */ /* 0x000fea0003c00000 */
[----:B------:R0:W1:Y:S02]  /*a510*/  SHFL.BFLY P6, R190, R208, R191, R210 ;  /* 0x0c0000bfd0be7389 */ /* 0x00006400000c00d2 */
[----:B01----:R-:W-:Y:S05]  /*a520*/  ENDCOLLECTIVE ;  /* 0x000000000000791b */ /* 0x003fea0003800000 */
.L_x_4604:
[----:B------:R-:W-:-:S05]  /*a530*/  FADD.FTZ R147, R144, R147 ;  /* 0x0000009390937221 */ /* 0x000fca0000010000 */
[----:B------:R-:W-:Y:S01]  /*a540*/  MOV R208, R147 ;  /* 0x0000009300d07202 */ /* 0x000fe20000000f00 */
[----:B------:R-:W-:Y:S01]  /*a550*/  HFMA2 R191, -RZ, RZ, 0, 2.384185791015625e-07 ;  /* 0x00000004ffbf7431 */ /* 0x000fe200000001ff */
[----:B------:R-:W-:-:S07]  /*a560*/  MOV R146, R190 ;  /* 0x000000be00927202 */ /* 0x000fce0000000f00 */
[----:B------:R-:W-:Y:S05]  /*a570*/  WARPSYNC.COLLECTIVE R187, `(.L_x_4605) ;  /* 0x00000000bb087348 */ /* 0x000fea0003c00000 */
[----:B------:R0:W1:Y:S02]  /*a580*/  SHFL.BFLY P6, R190, R208, R191, R210 ;  /* 0x0c0000bfd0be7389 */ /* 0x00006400000c00d2 */
[----:B01----:R-:W-:Y:S05]  /*a590*/  ENDCOLLECTIVE ;  /* 0x000000000000791b */ /* 0x003fea0003800000 */
.L_x_4605:
[----:B------:R-:W-:-:S05]  /*a5a0*/  FADD.FTZ R146, R145, R146 ;  /* 0x0000009291927221 */ /* 0x000fca0000010000 */
[----:B------:R-:W-:Y:S02]  /*a5b0*/  MOV R208, R146 ;  /* 0x0000009200d07202 */ /* 0x000fe40000000f00 */
[----:B------:R-:W-:-:S07]  /*a5c0*/  MOV R152, R190 ;  /* 0x000000be00987202 */ /* 0x000fce0000000f00 */
[----:B------:R-:W-:Y:S05]  /*a5d0*/  WARPSYNC.COLLECTIVE R187, `(.L_x_4606) ;  /* 0x00000000bb087348 */ /* 0x000fea0003c00000 */
[----:B------:R0:W1:Y:S02]  /*a5e0*/  SHFL.BFLY P6, R190, R208, R191, R210 ;  /* 0x0c0000bfd0be7389 */ /* 0x00006400000c00d2 */
[----:B01----:R-:W-:Y:S05]  /*a5f0*/  ENDCOLLECTIVE ;  /* 0x000000000000791b */ /* 0x003fea0003800000 */
.L_x_4606:
[----:B------:R-:W-:-:S05]  /*a600*/  FADD.FTZ R152, R147, R152 ;  /* 0x0000009893987221 */ /* 0x000fca0000010000 */
[----:B------:R-:W-:Y:S01]  /*a610*/  MOV R208, R152 ;  /* 0x0000009800d07202 */ /* 0x000fe20000000f00 */
[----:B------:R-:W-:Y:S01]  /*a620*/  HFMA2 R191, -RZ, RZ, 0, 4.76837158203125e-07 ;  /* 0x00000008ffbf7431 */ /* 0x000fe200000001ff */
[----:B------:R-:W-:-:S07]  /*a630*/  MOV R153, R190 ;  /* 0x000000be00997202 */ /* 0x000fce0000000f00 */
[----:B------:R-:W-:Y:S05]  /*a640*/  WARPSYNC.COLLECTIVE R187, `(.L_x_4607) ;  /* 0x00000000bb087348 */ /* 0x000fea0003c00000 */
[----:B------:R0:W1:Y:S02]  /*a650*/  SHFL.BFLY P6, R190, R208, R191, R210 ;  /* 0x0c0000bfd0be7389 */ /* 0x00006400000c00d2 */
[----:B01----:R-:W-:Y:S05]  /*a660*/  ENDCOLLECTIVE ;  /* 0x000000000000791b */ /* 0x003fea0003800000 */
.L_x_4607:
[----:B------:R-:W-:-:S05]  /*a670*/  FADD.FTZ R153, R146, R153 ;  /* 0x0000009992997221 */ /* 0x000fca0000010000 */
[----:B------:R-:W-:Y:S02]  /*a680*/  MOV R208, R153 ;  /* 0x0000009900d07202 */ /* 0x000fe40000000f00 */
[----:B------:R-:W-:-:S07]  /*a690*/  MOV R155, R190 ;  /* 0x000000be009b7202 */ /* 0x000fce0000000f00 */
[----:B------:R-:W-:Y:S05]  /*a6a0*/  WARPSYNC.COLLECTIVE R187, `(.L_x_4608) ;  /* 0x00000000bb087348 */ /* 0x000fea0003c00000 */
[----:B------:R0:W1:Y:S02]  /*a6b0*/  SHFL.BFLY P6, R190, R208, R191, R210 ;  /* 0x0c0000bfd0be7389 */ /* 0x00006400000c00d2 */
[----:B01----:R-:W-:Y:S05]  /*a6c0*/  ENDCOLLECTIVE ;  /* 0x000000000000791b */ /* 0x003fea0003800000 */
.L_x_4608:
[----:B------:R-:W-:-:S05]  /*a6d0*/  FADD.FTZ R155, R152, R155 ;  /* 0x0000009b989b7221 */ /* 0x000fca0000010000 */
[----:B------:R-:W-:Y:S01]  /*a6e0*/  MOV R208, R155 ;  /* 0x0000009b00d07202 */ /* 0x000fe20000000f00 */
[----:B------:R-:W-:Y:S01]  /*a6f0*/  HFMA2 R191, -RZ, RZ, 0, 9.5367431640625e-07 ;  /* 0x00000010ffbf7431 */ /* 0x000fe200000001ff */
[----:B------:R-:W-:-:S07]  /*a700*/  MOV R154, R190 ;  /* 0x000000be009a7202 */ /* 0x000fce0000000f00 */
[----:B------:R-:W-:Y:S05]  /*a710*/  WARPSYNC.COLLECTIVE R187, `(.L_x_4609) ;  /* 0x00000000bb087348 */ /* 0x000fea0003c00000 */
[----:B------:R0:W1:Y:S02]  /*a720*/  SHFL.BFLY P6, R190, R208, R191, R210 ;  /* 0x0c0000bfd0be7389 */ /* 0x00006400000c00d2 */
[----:B01----:R-:W-:Y:S05]  /*a730*/  ENDCOLLECTIVE ;  /* 0x000000000000791b */ /* 0x003fea0003800000 */
.L_x_4609:
[----:B------:R-:W-:-:S05]  /*a740*/  FADD.FTZ R154, R153, R154 ;  /* 0x0000009a999a7221 */ /* 0x000fca0000010000 */
[----:B------:R-:W-:Y:S02]  /*a750*/  MOV R208, R154 ;  /* 0x0000009a00d07202 */ /* 0x000fe40000000f00 */
[----:B------:R-:W-:-:S07]  /*a760*/  MOV R144, R190 ;  /* 0x000000be00907202 */ /* 0x000fce0000000f00 */
[----:B------:R-:W-:Y:S05]  /*a770*/  WARPSYNC.COLLECTIVE R187, `(.L_x_4610) ;  /* 0x00000000bb087348 */ /* 0x000fea0003c00000 */
[----:B------:R0:W1:Y:S02]  /*a780*/  SHFL.BFLY P6, R190, R208, R191, R210 ;  /* 0x0c0000bfd0be7389 */ /* 0x00006400000c00d2 */
[----:B01----:R-:W-:Y:S05]  /*a790*/  ENDCOLLECTIVE ;  /* 0x000000000000791b */ /* 0x003fea0003800000 */
.L_x_4610:
[----:B------:R-:W-:Y:S01]  /*a7a0*/  MOV R145, R190 ;  /* 0x000000be00917202 */ /* 0x000fe20000000f00 */
[----:B------:R-:W-:Y:S06]  /*a7b0*/  BRA `(.L_x_4611) ;  /* 0xffffff9000c07947 */ /* 0x000fec000383ffff */
.L_x_4612:
        /* <DEDUP_REMOVED lines=12> */
.L_x_6108:


//--------------------- .text._ZN10layer_norm31ln_parallel_residual_bwd_kernelINS_13Kernel_traitsI6__halfffffjLj1024ELj1ELj4ELj1ELj16ENS_18Kernel_traits_baseILj1024ES2_ffffjLj128EEEEELb0ELb1ELb1EEEvNS_9BwdParamsE --------------------------
	.section	.text._ZN10layer_norm31ln_parallel_residual_bwd_kernelINS_13Kernel_traitsI6__halfffffjLj1024ELj1ELj4ELj1ELj16ENS_18Kernel_traits_baseILj1024ES2_ffffjLj128EEEEELb0ELb1ELb1EEEvNS_9BwdParamsE,"ax",@progbits
	.align	128
        .global         _ZN10layer_norm31ln_parallel_residual_bwd_kernelINS_13Kernel_traitsI6__halfffffjLj1024ELj1ELj4ELj1ELj16ENS_18Kernel_traits_baseILj1024ES2_ffffjLj128EEEEELb0ELb1ELb1EEEvNS_9BwdParamsE
        .type           _ZN10layer_norm31ln_parallel_residual_bwd_kernelINS_13Kernel_traitsI6__halfffffjLj1024ELj1ELj4ELj1ELj16ENS_18Kernel_traits_baseILj1024ES2_ffffjLj128EEEEELb0ELb1ELb1EEEvNS_9BwdParamsE,@function
        .size           _ZN10layer_norm31ln_parallel_residual_bwd_kernelINS_13Kernel_traitsI6__halfffffjLj1024ELj1ELj4ELj1ELj16ENS_18Kernel_traits_baseILj1024ES2_ffffjLj128EEEEELb0ELb1ELb1EEEvNS_9BwdParamsE,(.L_x_6109 - _ZN10layer_norm31ln_parallel_residual_bwd_kernelINS_13Kernel_traitsI6__halfffffjLj1024ELj1ELj4ELj1ELj16ENS_18Kernel_traits_baseILj1024ES2_ffffjLj128EEEEELb0ELb1ELb1EEEvNS_9BwdParamsE)
        .other          _ZN10layer_norm31ln_parallel_residual_bwd_kernelINS_13Kernel_traitsI6__halfffffjLj1024ELj1ELj4ELj1ELj16ENS_18Kernel_traits_baseILj1024ES2_ffffjLj128EEEEELb0ELb1ELb1EEEvNS_9BwdParamsE,@"STO_CUDA_ENTRY STV_DEFAULT"
_ZN10layer_norm31ln_parallel_residual_bwd_kernelINS_13Kernel_traitsI6__halfffffjLj1024ELj1ELj4ELj1ELj16ENS_18Kernel_traits_baseILj1024ES2_ffffjLj128EEEEELb0ELb1ELb1EEEvNS_9BwdParamsE:
.text._ZN10layer_norm31ln_parallel_residual_bwd_kernelINS_13Kernel_traitsI6__halfffffjLj1024ELj1ELj4ELj1ELj16ENS_18Kernel_traits_baseILj1024ES2_ffffjLj128EEEEELb0ELb1ELb1EEEvNS_9BwdParamsE:
        /* <DEDUP_REMOVED lines=50> */
[----:B------:R-:W-:-:S05]  /*0320*/  LOP3.LUT R4, R12, 0x1f, RZ, 0xc0, !PT ;  /* 0x0000001f0c047812 */ /* 0x000fca00078ec0ff */
[----:B0-----:R-:W-:-:S05]  /*0330*/  IMAD.WIDE.U32 R2, R4, 0x8, R2 ;  /* 0x0000000804027825 */ /* 0x001fca00078e0002 */
[----:B------:R-:W2:Y:S04]  /*0340*/  LDG.E.64 R164, desc[UR10][R2.64+0x400] ;  /* 0x0004000a02a47981 */ /* 0x000ea8000c1e1b00 */
[----:B------:R-:W3:Y:S04]  /*0350*/  LDG.E.64 R162, desc[UR10][R2.64+0x500] ;  /* 0x0005000a02a27981 */ /* 0x000ee8000c1e1b00 */
[----:B------:R-:W4:Y:S04]  /*0360*/  LDG.E.64 R160, desc[UR10][R2.64+0x600] ;  /* 0x0006000a02a07981 */ /* 0x000f28000c1e1b00 */
[----:B------:R-:W4:Y:S04]  /*0370*/  LDG.E.64 R158, desc[UR10][R2.64+0x700] ;  /* 0x0007000a029e7981 */ /* 0x000f28000c1e1b00 */
        /* <DEDUP_REMOVED lines=12> */
[----:B------:R-:W-:Y:S01]  /*0440*/  MOV R179, R0 ;  /* 0x0000000000b37202 */ /* 0x000fe20000000f00 */
[----:B------:R-:W5:Y:S01]  /*0450*/  LDG.E.64 R156, desc[UR10][R2.64+0x300] ;  /* 0x0003000a029c7981 */ /* 0x000f62000c1e1b00 */
[----:B------:R-:W-:-:S02]  /*0460*/  CS2R R176, SRZ ;  /* 0x0000000000b07805 */ /* 0x000fc4000001ff00 */
[----:B------:R-:W-:Y:S02]  /*0470*/  CS2R R174, SRZ ;  /* 0x0000000000ae7805 */ /* 0x000fe4000001ff00 */
[----:B------:R-:W-:Y:S01]  /*0480*/  CS2R R172, SRZ ;  /* 0x0000000000ac7805 */ /* 0x000fe2000001ff00 */
[----:B------:R-:W5:Y:S01]  /*0490*/  LDG.E.64 R154, desc[UR10][R2.64+0x200] ;  /* 0x0002000a029a7981 */ /* 0x000f62000c1e1b00 */
[----:B------:R-:W-:Y:S02]  /*04a0*/  CS2R R170, SRZ ;  /* 0x0000000000aa7805 */ /* 0x000fe4000001ff00 */
[----:B------:R-:W-:Y:S02]  /*04b0*/  CS2R R166, SRZ ;  /* 0x0000000000a67805 */ /* 0x000fe4000001ff00 */
[----:B------:R-:W-:Y:S01]  /*04c0*/  CS2R R148, SRZ ;  /* 0x0000000000947805 */ /* 0x000fe2000001ff00 */
[----:B------:R-:W5:Y:S01]  /*04d0*/  LDG.E.64 R152, desc[UR10][R2.64+0x100] ;  /* 0x0001000a02987981 */ /* 0x000f62000c1e1b00 */
[----:B------:R-:W-:-:S02]  /*04e0*/  CS2R R146, SRZ ;  /* 0x0000000000927805 */ /* 0x000fc4000001ff00 */
[----:B------:R-:W-:Y:S02]  /*04f0*/  CS2R R144, SRZ ;  /* 0x0000000000907805 */ /* 0x000fe4000001ff00 */
[----:B------:R-:W-:Y:S01]  /*0500*/  CS2R R38, SRZ ;  /* 0x0000000000267805 */ /* 0x000fe2000001ff00 */
[----:B------:R1:W5:Y:S01]  /*0510*/  LDG.E.64 R150, desc[UR10][R2.64] ;  /* 0x0000000a02967981 */ /* 0x000362000c1e1b00 */
        /* <DEDUP_REMOVED lines=15> */
[----:B-1----:R-:W-:-:S02]  /*0610*/  MOV R3, RZ ;  /* 0x000000ff00037202 */ /* 0x002fc40000000f00 */
[----:B--2---:R-:W-:Y:S02]  /*0620*/  SHF.R.U32.HI R4, RZ, 0x10, R165 ;  /* 0x00000010ff047819 */ /* 0x004fe400000116a5 */
[--C-:B---3--:R-:W-:Y:S02]  /*0630*/  SHF.R.U64 R5, R162, 0x10, R163.reuse ;  /* 0x00000010a2057819 */ /* 0x108fe400000012a3 */
[----:B------:R-:W-:Y:S02]  /*0640*/  SHF.R.U32.HI R6, RZ, 0x10, R163 ;  /* 0x00000010ff067819 */ /* 0x000fe400000116a3 */
[--C-:B----4-:R-:W-:Y:S02]  /*0650*/  SHF.R.U64 R4, R160, 0x10, R161.reuse ;  /* 0x00000010a0047819 */ /* 0x110fe400000012a1 */
[----:B------:R-:W-:Y:S02]  /*0660*/  SHF.R.U32.HI R5, RZ, 0x10, R161 ;  /* 0x00000010ff057819 */ /* 0x000fe400000116a1 */
[----:B------:R-:W-:-:S02]  /*0670*/  CS2R R4, SRZ ;  /* 0x0000000000047805 */ /* 0x000fc4000001ff00 */
[--C-:B------:R-:W-:Y:S02]  /*0680*/  SHF.R.U64 R6, R158, 0x10, R159.reuse ;  /* 0x000000109e067819 */ /* 0x100fe4000000129f */
[----:B------:R-:W-:Y:S02]  /*0690*/  SHF.R.U32.HI R7, RZ, 0x10, R159 ;  /* 0x00000010ff077819 */ /* 0x000fe4000001169f */
[----:B0-----:R-:W-:-:S07]  /*06a0*/  CS2R R6, SRZ ;  /* 0x0000000000067805 */ /* 0x001fce000001ff00 */
.L_x_4683:
        /* <DEDUP_REMOVED lines=19> */
[C---:B------:R-:W-:Y:S02]  /*07e0*/  IADD3 R186, PT, PT, R187.reuse, 0x20, RZ ;  /* 0x00000020bbba7810 */ /* 0x040fe40007ffe0ff */
[----:B------:R-:W-:-:S05]  /*07f0*/  IADD3 R185, PT, PT, R187, 0x40, RZ ;  /* 0x00000040bbb97810 */ /* 0x000fca0007ffe0ff */
[----:B------:R-:W1:Y:S01]  /*0800*/  LDC.64 R40, c[0x0][0x428] ;  /* 0x00010a00ff287b82 */ /* 0x000e620000000a00 */
[C---:B------:R-:W-:Y:S02]  /*0810*/  IADD3 R184, PT, PT, R187.reuse, 0x60, RZ ;  /* 0x00000060bbb87810 */ /* 0x040fe40007ffe0ff */
[C---:B------:R-:W-:Y:S02]  /*0820*/  IADD3 R183, PT, PT, R187.reuse, 0x80, RZ ;  /* 0x00000080bbb77810 */ /* 0x040fe40007ffe0ff */
[C---:B------:R-:W-:Y:S02]  /*0830*/  IADD3 R182, PT, PT, R187.reuse, 0xa0, RZ ;  /* 0x000000a0bbb67810 */ /* 0x040fe40007ffe0ff */
[C---:B------:R-:W-:Y:S02]  /*0840*/  IADD3 R180, PT, PT, R187.reuse, 0xc0, RZ ;  /* 0x000000c0bbb47810 */ /* 0x040fe40007ffe0ff */
[C---:B------:R-:W-:Y:S01]  /*0850*/  IADD3 R2, PT, PT, R187.reuse, 0xe0, RZ ;  /* 0x000000e0bb027810 */ /* 0x040fe20007ffe0ff */
[----:B0-----:R-:W-:-:S04]  /*0860*/  IMAD.WIDE.U32 R112, R187, 0x10, R140 ;  /* 0x00000010bb707825 */ /* 0x001fc800078e008c */
[--C-:B------:R-:W-:Y:S02]  /*0870*/  IMAD.WIDE.U32 R116, R186, 0x10, R140.reuse ;  /* 0x00000010ba747825 */ /* 0x100fe400078e008c */
[----:B------:R-:W2:Y:S02]  /*0880*/  LDG.E.128 R112, desc[UR10][R112.64] ;  /* 0x0000000a70707981 */ /* 0x000ea4000c1e1d00 */
[--C-:B------:R-:W-:Y:S02]  /*0890*/  IMAD.WIDE.U32 R120, R185, 0x10, R140.reuse ;  /* 0x00000010b9787825 */ /* 0x100fe400078e008c */
[----:B------:R-:W3:Y:S02]  /*08a0*/  LDG.E.128 R116, desc[UR10][R116.64] ;  /* 0x0000000a74747981 */ /* 0x000ee4000c1e1d00 */
[--C-:B------:R-:W-:Y:S02]  /*08b0*/  IMAD.WIDE.U32 R124, R184, 0x10, R140.reuse ;  /* 0x00000010b87c7825 */ /* 0x100fe400078e008c */
[----:B------:R-:W4:Y:S02]  /*08c0*/  LDG.E.128 R120, desc[UR10][R120.64] ;  /* 0x0000000a78787981 */ /* 0x000f24000c1e1d00 */
[----:B------:R-:W-:-:S02]  /*08d0*/  IMAD.WIDE.U32 R128, R183, 0x10, R140 ;  /* 0x00000010b7807825 */ /* 0x000fc400078e008c */
[----:B------:R-:W4:Y:S02]  /*08e0*/  LDG.E.128 R124, desc[UR10][R124.64] ;  /* 0x0000000a7c7c7981 */ /* 0x000f24000c1e1d00 */
[--C-:B------:R-:W-:Y:S02]  /*08f0*/  IMAD.WIDE.U32 R132, R182, 0x10, R140.reuse ;  /* 0x00000010b6847825 */ /* 0x100fe400078e008c */
[----:B------:R-:W4:Y:S02]  /*0900*/  LDG.E.128 R128, desc[UR10][R128.64] ;  /* 0x0000000a80807981 */ /* 0x000f24000c1e1d00 */
[--C-:B------:R-:W-:Y:S02]  /*0910*/  IMAD.WIDE.U32 R136, R180, 0x10, R140.reuse ;  /* 0x00000010b4887825 */ /* 0x100fe400078e008c */
[----:B------:R-:W4:Y:S02]  /*0920*/  LDG.E.128 R132, desc[UR10][R132.64] ;  /* 0x0000000a84847981 */ /* 0x000f24000c1e1d00 */
[----:B------:R-:W-:-:S02]  /*0930*/  IMAD.WIDE.U32 R140, R2, 0x10, R140 ;  /* 0x00000010028c7825 */ /* 0x000fc400078e008c */
[----:B------:R-:W4:Y:S04]  /*0940*/  LDG.E.128 R136, desc[UR10][R136.64] ;  /* 0x0000000a88887981 */ /* 0x000f28000c1e1d00 */
[----:B------:R-:W4:Y:S01]  /*0950*/  LDG.E.128 R140, desc[UR10][R140.64] ;  /* 0x0000000a8c8c7981 */ /* 0x000f22000c1e1d00 */
[----:B-1----:R-:W-:-:S04]  /*0960*/  IMAD.WIDE.U32 R68, R187, 0x10, R40 ;  /* 0x00000010bb447825 */ /* 0x002fc800078e0028 */
[--C-:B------:R-:W-:Y:S02]  /*0970*/  IMAD.WIDE.U32 R64, R186, 0x10, R40.reuse ;  /* 0x00000010ba407825 */ /* 0x100fe400078e0028 */
[----:B------:R-:W4:Y:S02]  /*0980*/  LDG.E.128 R68, desc[UR10][R68.64] ;  /* 0x0000000a44447981 */ /* 0x000f24000c1e1d00 */
[--C-:B------:R-:W-:Y:S02]  /*0990*/  IMAD.WIDE.U32 R60, R185, 0x10, R40.reuse ;  /* 0x00000010b93c7825 */ /* 0x100fe400078e0028 */
[----:B------:R-:W4:Y:S02]  /*09a0*/  LDG.E.128 R64, desc[UR10][R64.64] ;  /* 0x0000000a40407981 */ /* 0x000f24000c1e1d00 */
        /* <DEDUP_REMOVED lines=11> */
[----:B------:R-:W-:Y:S01]  /*0a60*/  SHF.R.U64 R218, R150, 0x10, R151 ;  /* 0x0000001096da7819 */ /* 0x000fe20000001297 */
[----:B------:R-:W-:Y:S02]  /*0a70*/  HADD2.F32 R217, -RZ, R150.H0_H0 ;  /* 0x20000096ffd97230 */ /* 0x000fe40000004100 */
[----:B------:R-:W-:Y:S02]  /*0a80*/  HADD2.F32 R193, -RZ, R151.H0_H0 ;  /* 0x20000097ffc17230 */ /* 0x000fe40000004100 */
[----:B------:R-:W-:Y:S01]  /*0a90*/  HADD2.F32 R218, -RZ, R218.H0_H0 ;  /* 0x200000daffda7230 */ /* 0x000fe20000004100 */
[----:B------:R-:W-:Y:S01]  /*0aa0*/  SHF.R.U32.HI R188, RZ, 0x10, R165 ;  /* 0x00000010ffbc7819 */ /* 0x000fe200000116a5 */
[----:B------:R-:W-:Y:S01]  /*0ab0*/  HADD2.F32 R211, -RZ, R152.H0_H0 ;  /* 0x20000098ffd37230 */ /* 0x000fe20000004100 */
[----:B------:R-:W-:-:S02]  /*0ac0*/  SHF.R.U64 R210, R152, 0x10, R153 ;  /* 0x0000001098d27819 */ /* 0x000fc40000001299 */
[----:B------:R-:W-:-:S03]  /*0ad0*/  SHF.R.U64 R190, R162, 0x10, R163 ;  /* 0x00000010a2be7819 */ /* 0x000fc600000012a3 */
[----:B------:R-:W-:Y:S01]  /*0ae0*/  HADD2.F32 R210, -RZ, R210.H0_H0 ;  /* 0x200000d2ffd27230 */ /* 0x000fe20000004100 */
[----:B------:R-:W-:Y:S01]  /*0af0*/  SHF.R.U32.HI R208, RZ, 0x10, R153 ;  /* 0x00000010ffd07819 */ /* 0x000fe20000011699 */
[----:B------:R-:W-:Y:S02]  /*0b00*/  HADD2.F32 R209, -RZ, R153.H0_H0 ;  /* 0x20000099ffd17230 */ /* 0x000fe40000004100 */
[----:B------:R-:W-:Y:S02]  /*0b10*/  HADD2.F32 R189, -RZ, R156.H0_H0 ;  /* 0x2000009cffbd7230 */ /* 0x000fe40000004100 */
[----:B------:R-:W-:Y:S01]  /*0b20*/  HADD2.F32 R208, -RZ, R208.H0_H0 ;  /* 0x200000d0ffd07230 */ /* 0x000fe20000004100 */
[--C-:B------:R-:W-:Y:S01]  /*0b30*/  SHF.R.U64 R202, R154, 0x10, R155.reuse ;  /* 0x000000109aca7819 */ /* 0x100fe2000000129b */
[----:B------:R-:W-:Y:S01]  /*0b40*/  HADD2.F32 R203, -RZ, R154.H0_H0 ;  /* 0x2000009affcb7230 */ /* 0x000fe20000004100 */
[----:B------:R-:W-:-:S03]  /*0b50*/  SHF.R.U32.HI R200, RZ, 0x10, R155 ;  /* 0x00000010ffc87819 */ /* 0x000fc6000001169b */
[----:B------:R-:W-:Y:S02]  /*0b60*/  HADD2.F32 R202, -RZ, R202.H0_H0 ;  /* 0x200000caffca7230 */ /* 0x000fe40000004100 */
[----:B------:R-:W-:Y:S02]  /*0b70*/  HADD2.F32 R201, -RZ, R155.H0_H0 ;  /* 0x2000009bffc97230 */ /* 0x000fe40000004100 */
[----:B------:R-:W-:Y:S01]  /*0b80*/  HADD2.F32 R200, -RZ, R200.H0_H0 ;  /* 0x200000c8ffc87230 */ /* 0x000fe20000004100 */
[----:B------:R-:W-:Y:S01]  /*0b90*/  SHF.R.U32.HI R194, RZ, 0x10, R157 ;  /* 0x00000010ffc27819 */ /* 0x000fe2000001169d */
[----:B------:R-:W-:-:S04]  /*0ba0*/  HADD2.F32 R191, -RZ, R157.H0_H0 ;  /* 0x2000009dffbf7230 */ /* 0x000fc80000004100 */
[----:B------:R-:W-:Y:S02]  /*0bb0*/  HADD2.F32 R194, -RZ, R194.H0_H0 ;  /* 0x200000c2ffc27230 */ /* 0x000fe40000004100 */
[C---:B--2---:R-:W-:Y:S01]  /*0bc0*/  FADD.FTZ R112, -R0.reuse, R112 ;  /* 0x0000007000707221 */ /* 0x044fe20000010100 */
[C---:B------:R-:W-:Y:S01]  /*0bd0*/  FADD.FTZ R113, -R0.reuse, R113 ;  /* 0x0000007100717221 */ /* 0x040fe20000010100 */
[C---:B------:R-:W-:Y:S01]  /*0be0*/  FADD.FTZ R114, -R0.reuse, R114 ;  /* 0x0000007200727221 */ /* 0x040fe20000010100 */
[C---:B------:R-:W-:Y:S01]  /*0bf0*/  FADD.FTZ R115, -R0.reuse, R115 ;  /* 0x0000007300737221 */ /* 0x040fe20000010100 */
[C---:B---3--:R-:W-:Y:S01]  /*0c00*/  FADD.FTZ R207, -R0.reuse, R116 ;  /* 0x0000007400cf7221 */ /* 0x048fe20000010100 */
[C---:B------:R-:W-:Y:S01]  /*0c10*/  FADD.FTZ R206, -R0.reuse, R117 ;  /* 0x0000007500ce7221 */ /* 0x040fe20000010100 */
[C---:B------:R-:W-:Y:S01]  /*0c20*/  FADD.FTZ R205, -R0.reuse, R118 ;  /* 0x0000007600cd7221 */ /* 0x040fe20000010100 */
[C---:B------:R-:W-:Y:S01]  /*0c30*/  FADD.FTZ R204, -R0.reuse, R119 ;  /* 0x0000007700cc7221 */ /* 0x040fe20000010100 */
[C---:B----4-:R-:W-:Y:S01]  /*0c40*/  FADD.FTZ R199, -R0.reuse, R120 ;  /* 0x0000007800c77221 */ /* 0x050fe20000010100 */
        /* <DEDUP_REMOVED lines=23> */
[----:B------:R-:W-:-:S05]  /*0dc0*/  SHF.R.U32.HI R0, RZ, 0x10, R151 ;  /* 0x00000010ff007819 */ /* 0x000fca0000011697 */
[----:B------:R-:W-:Y:S02]  /*0dd0*/  HADD2.F32 R0, -RZ, R0.H0_H0 ;  /* 0x20000000ff007230 */ /* 0x000fe40000004100 */
[----:B------:R-:W-:Y:S01]  /*0de0*/  FMUL.FTZ R217, R68, R217 ;  /* 0x000000d944d97220 */ /* 0x000fe20000410000 */
[----:B-----5:R-:W-:Y:S02]  /*0df0*/  FMUL.FTZ R214, R181, R113 ;  /* 0x00000071b5d67220 */ /* 0x020fe40000410000 */
[----:B------:R-:W-:Y:S01]  /*0e00*/  FMUL.FTZ R215, R71, R0 ;  /* 0x0000000047d77220 */ /* 0x000fe20000410000 */
[----:B------:R-:W-:Y:S01]  /*0e10*/  FMUL.FTZ R0, R181, R112 ;  /* 0x00000070b5007220 */ /* 0x000fe20000410000 */
[----:B------:R-:W-:Y:S01]  /*0e20*/  FMUL.FTZ R218, R69, R218 ;  /* 0x000000da45da7220 */ /* 0x000fe20000410000 */
[----:B------:R-:W-:Y:S01]  /*0e30*/  FMUL.FTZ R216, R70, R193 ;  /* 0x000000c146d87220 */ /* 0x000fe20000410000 */
[----:B------:R-:W-:Y:S01]  /*0e40*/  FADD.FTZ R113, RZ, R217 ;  /* 0x000000d9ff717221 */ /* 0x000fe20000010000 */
[----:B------:R-:W-:Y:S01]  /*0e50*/  FFMA.FTZ R193, R0, R217, RZ ;  /* 0x000000d900c17223 */ /* 0x000fe200000100ff */
[----:B------:R-:W-:Y:S01]  /*0e60*/  HADD2.F32 R140, -RZ, R188.H0_H0 ;  /* 0x200000bcff8c7230 */ /* 0x000fe20000004100 */
[----:B------:R-:W-:Y:S01]  /*0e70*/  SHF.R.U32.HI R188, RZ, 0x10, R163 ;  /* 0x00000010ffbc7819 */ /* 0x000fe200000116a3 */
[----:B------:R-:W-:Y:S01]  /*0e80*/  FADD.FTZ R113, R113, R218 ;  /* 0x000000da71717221 */ /* 0x000fe20000010000 */
[C---:B------:R-:W-:Y:S01]  /*0e90*/  FMUL.FTZ R213, R181.reuse, R114 ;  /* 0x00000072b5d57220 */ /* 0x040fe20000410000 */
[----:B------:R-:W-:Y:S01]  /*0ea0*/  FFMA.FTZ R112, R214, R218, R193 ;  /* 0x000000dad6707223 */ /* 0x000fe200000100c1 */
[----:B------:R-:W-:Y:S01]  /*0eb0*/  FMUL.FTZ R212, R181, R115 ;  /* 0x00000073b5d47220 */ /* 0x000fe20000410000 */
[----:B------:R-:W-:Y:S01]  /*0ec0*/  FADD.FTZ R114, R113, R216 ;  /* 0x000000d871727221 */ /* 0x000fe20000010000 */
[----:B------:R-:W-:-:S02]  /*0ed0*/  HADD2.F32 R192, -RZ, R188.H0_H0 ;  /* 0x200000bcffc07230 */ /* 0x000fc40000004100 */
[----:B------:R-:W-:Y:S01]  /*0ee0*/  FFMA.FTZ R113, R213, R216, R112 ;  /* 0x000000d8d5717223 */ /* 0x000fe20000010070 */
[----:B------:R-:W-:Y:S01]  /*0ef0*/  SHF.R.U32.HI R188, RZ, 0x10, R161 ;  /* 0x00000010ffbc7819 */ /* 0x000fe200000116a1 */
[----:B------:R-:W-:Y:S01]  /*0f00*/  FMUL.FTZ R211, R64, R211 ;  /* 0x000000d340d37220 */ /* 0x000fe20000410000 */
[----:B------:R-:W-:Y:S01]  /*0f10*/  FADD.FTZ R114, R114, R215 ;  /* 0x000000d772727221 */ /* 0x000fe20000010000 */
[----:B------:R-:W-:Y:S01]  /*0f20*/  FMUL.FTZ R207, R181, R207 ;  /* 0x000000cfb5cf7220 */ /* 0x000fe20000410000 */
[----:B------:R-:W-:Y:S01]  /*0f30*/  FFMA.FTZ R112, R212, R215, R113 ;  /* 0x000000d7d4707223 */ /* 0x000fe20000010071 */
[----:B------:R-:W-:Y:S01]  /*0f40*/  SHF.R.U64 R128, R156, 0x10, R157 ;  /* 0x000000109c807819 */ /* 0x000fe2000000129d */
[----:B------:R-:W-:Y:S02]  /*0f50*/  HADD2.F32 R120, -RZ, R188.H0_H0 ;  /* 0x200000bcff787230 */ /* 0x000fe40000004100 */
[----:B------:R-:W-:Y:S01]  /*0f60*/  FMUL.FTZ R210, R65, R210 ;  /* 0x000000d241d27220 */ /* 0x000fe20000410000 */
[----:B------:R-:W-:Y:S01]  /*0f70*/  FADD.FTZ R113, R114, R211 ;  /* 0x000000d372717221 */ /* 0x000fe20000010000 */
[----:B------:R-:W-:Y:S01]  /*0f80*/  SHF.R.U32.HI R188, RZ, 0x10, R159 ;  /* 0x00000010ffbc7819 */ /* 0x000fe2000001169f */
[----:B------:R-:W-:Y:S01]  /*0f90*/  FMUL.FTZ R206, R181, R206 ;  /* 0x000000ceb5ce7220 */ /* 0x000fe20000410000 */
[----:B------:R-:W-:Y:S01]  /*0fa0*/  FFMA.FTZ R115, R207, R211, R112 ;  /* 0x000000d3cf737223 */ /* 0x000fe20000010070 */
[----:B------:R-:W-:Y:S01]  /*0fb0*/  HADD2.F32 R130, -RZ, R190.H0_H0 ;  /* 0x200000beff827230 */ /* 0x000fe20000004100 */
[----:B------:R-:W-:Y:S01]  /*0fc0*/  SHF.R.U64 R190, R160, 0x10, R161 ;  /* 0x00000010a0be7819 */ /* 0x000fe200000012a1 */
[----:B------:R-:W-:-:S02]  /*0fd0*/  HADD2.F32 R128, -RZ, R128.H0_H0 ;  /* 0x20000080ff807230 */ /* 0x000fc40000004100 */
[----:B------:R-:W-:Y:S01]  /*0fe0*/  FMUL.FTZ R209, R66, R209 ;  /* 0x000000d142d17220 */ /* 0x000fe20000410000 */
[----:B------:R-:W-:Y:S02]  /*0ff0*/  HADD2.F32 R129, -RZ, R162.H0_H0 ;  /* 0x200000a2ff817230 */ /* 0x000fe40000004100 */
[----:B------:R-:W-:Y:S01]  /*1000*/  FADD.FTZ R112, R113, R210 ;  /* 0x000000d271707221 */ /* 0x000fe20000010000 */
[----:B------:R-:W-:Y:S01]  /*1010*/  FMUL.FTZ R205, R181, R205 ;  /* 0x000000cdb5cd7220 */ /* 0x000fe20000410000 */
[----:B------:R-:W-:Y:S01]  /*1020*/  FFMA.FTZ R114, R206, R210, R115 ;  /* 0x000000d2ce727223 */ /* 0x000fe20000010073 */
[----:B------:R-:W-:Y:S02]  /*1030*/  HADD2.F32 R131, -RZ, R163.H0_H0 ;  /* 0x200000a3ff837230 */ /* 0x000fe40000004100 */
[----:B------:R-:W-:Y:S02]  /*1040*/  HADD2.F32 R136, -RZ, R188.H0_H0 ;  /* 0x200000bcff887230 */ /* 0x000fe40000004100 */
[----:B------:R-:W-:Y:S01]  /*1050*/  FMUL.FTZ R188, R56, R189 ;  /* 0x000000bd38bc7220 */ /* 0x000fe20000410000 */
[----:B------:R-:W-:-:S02]  /*1060*/  HADD2.F32 R122, -RZ, R190.H0_H0 ;  /* 0x200000beff7a7230 */ /* 0x000fc40000004100 */
[----:B------:R-:W-:Y:S01]  /*1070*/  FMUL.FTZ R208, R67, R208 ;  /* 0x000000d043d07220 */ /* 0x000fe20000410000 */
[----:B------:R-:W-:Y:S01]  /*1080*/  FMUL.FTZ R189, R57, R128 ;  /* 0x0000008039bd7220 */ /* 0x000fe20000410000 */
[----:B------:R-:W-:Y:S01]  /*1090*/  FADD.FTZ R113, R112, R209 ;  /* 0x000000d170717221 */ /* 0x000fe20000010000 */
[----:B------:R-:W-:Y:S01]  /*10a0*/  SHF.R.U64 R190, R158, 0x10, R159 ;  /* 0x000000109ebe7819 */ /* 0x000fe2000000129f */
        /* <DEDUP_REMOVED lines=11> */
[----:B------:R-:W-:-:S02]  /*1160*/  HADD2.F32 R138, -RZ, R190.H0_H0 ;  /* 0x200000beff8a7230 */ /* 0x000fc40000004100 */
[----:B------:R-:W-:Y:S01]  /*1170*/  FMUL.FTZ R202, R61, R202 ;  /* 0x000000ca3dca7220 */ /* 0x000fe20000410000 */
[----:B------:R-:W-:Y:S01]  /*1180*/  FMUL.FTZ R112, R40, R139 ;  /* 0x0000008b28707220 */ /* 0x000fe20000410000 */
[----:B------:R-:W-:Y:S01]  /*1190*/  FADD.FTZ R115, R114, R203 ;  /* 0x000000cb72737221 */ /* 0x000fe20000010000 */
[----:B------:R-:W-:Y:S01]  /*11a0*/  FMUL.FTZ R198, R181, R198 ;  /* 0x000000c6b5c67220 */ /* 0x000fe20000410000 */
[----:B------:R-:W-:Y:S01]  /*11b0*/  FFMA.FTZ R139, R199, R203, R192 ;  /* 0x000000cbc78b7223 */ /* 0x000fe200000100c0 */
[----:B------:R-:W-:Y:S02]  /*11c0*/  HADD2.F32 R137, -RZ, R159.H0_H0 ;  /* 0x2000009fff897230 */ /* 0x000fe40000004100 */
[----:B------:R-:W-:Y:S01]  /*11d0*/  FMUL.FTZ R113, R41, R138 ;  /* 0x0000008a29717220 */ /* 0x000fe20000410000 */
        /* <DEDUP_REMOVED lines=16> */
[C---:B------:R-:W-:Y:S01]  /*12e0*/  FMUL.FTZ R193, R181.reuse, R125 ;  /* 0x0000007db5c17220 */ /* 0x040fe20000410000 */
[----:B------:R-:W-:Y:S01]  /*12f0*/  FFMA.FTZ R126, R192, R188, R139 ;  /* 0x000000bcc07e7223 */ /* 0x000fe2000001008b */
[----:B------:R-:W-:Y:S01]  /*1300*/  FMUL.FTZ R195, R181, R127 ;  /* 0x0000007fb5c37220 */ /* 0x000fe20000410000 */
[----:B------:R-:W-:Y:S01]  /*1310*/  FADD.FTZ R125, R124, R189 ;  /* 0x000000bd7c7d7221 */ /* 0x000fe20000010000 */
[----:B------:R-:W-:Y:S01]  /*1320*/  SHF.R.U64 R142, R164, 0x10, R165 ;  /* 0x00000010a48e7819 */ /* 0x000fe200000012a5 */
[----:B------:R-:W-:Y:S01]  /*1330*/  FFMA.FTZ R127, R193, R189, R126 ;  /* 0x000000bdc17f7223 */ /* 0x000fe2000001007e */
[----:B------:R-:W-:-:S02]  /*1340*/  HADD2.F32 R143, -RZ, R164.H0_H0 ;  /* 0x200000a4ff8f7230 */ /* 0x000fc40000004100 */
[C---:B------:R-:W-:Y:S01]  /*1350*/  FMUL.FTZ R139, R181.reuse, R116 ;  /* 0x00000074b58b7220 */ /* 0x040fe20000410000 */
[----:B------:R-:W-:Y:S01]  /*1360*/  FMUL.FTZ R138, R181, R118 ;  /* 0x00000076b58a7220 */ /* 0x000fe20000410000 */
[----:B------:R-:W-:Y:S01]  /*1370*/  FADD.FTZ R116, R125, R190 ;  /* 0x000000be7d747221 */ /* 0x000fe20000010000 */
[----:B------:R-:W-:Y:S01]  /*1380*/  FFMA.FTZ R118, R194, R190, R127 ;  /* 0x000000bec2767223 */ /* 0x000fe2000001007f */
[----:B------:R-:W-:Y:S02]  /*1390*/  HADD2.F32 R142, -RZ, R142.H0_H0 ;  /* 0x2000008eff8e7230 */ /* 0x000fe40000004100 */
[----:B------:R-:W-:Y:S01]  /*13a0*/  FMUL.FTZ R143, R52, R143 ;  /* 0x0000008f348f7220 */ /* 0x000fe20000410000 */
[----:B------:R-:W-:Y:S01]  /*13b0*/  FADD.FTZ R116, R116, R191 ;  /* 0x000000bf74747221 */ /* 0x000fe20000010000 */
[----:B------:R-:W-:Y:S01]  /*13c0*/  FFMA.FTZ R118, R195, R191, R118 ;  /* 0x000000bfc3767223 */ /* 0x000fe20000010076 */
[----:B------:R-:W-:Y:S02]  /*13d0*/  HADD2.F32 R141, -RZ, R165.H0_H0 ;  /* 0x200000a5ff8d7230 */ /* 0x000fe40000004100 */
[----:B------:R-:W-:Y:S01]  /*13e0*/  FMUL.FTZ R115, R43, R136 ;  /* 0x000000882b737220 */ /* 0x000fe20000410000 */
[----:B------:R-:W-:Y:S01]  /*13f0*/  FMUL.FTZ R137, R181, R117 ;  /* 0x00000075b5897220 */ /* 0x000fe20000410000 */
[----:B------:R-:W-:Y:S01]  /*1400*/  FMUL.FTZ R142, R53, R142 ;  /* 0x0000008e358e7220 */ /* 0x000fe20000410000 */
        /* <DEDUP_REMOVED lines=16> */
[C---:B------:R-:W-:Y:S01]  /*1510*/  FMUL.FTZ R133, R181.reuse, R133 ;  /* 0x00000085b5857220 */ /* 0x040fe20000410000 */
[----:B------:R-:W-:Y:S01]  /*1520*/  FFMA.FTZ R222, R132, R128, R119 ;  /* 0x0000008084de7223 */ /* 0x000fe20000010077 */
[C---:B------:R-:W-:Y:S01]  /*1530*/  FMUL.FTZ R116, R181.reuse, R221 ;  /* 0x000000ddb5747220 */ /* 0x040fe20000410000 */
[----:B------:R-:W-:Y:S01]  /*1540*/  FADD.FTZ R219, R220, R129 ;  /* 0x00000081dcdb7221 */ /* 0x000fe20000010000 */
[----:B------:R-:W-:Y:S01]  /*1550*/  FMUL.FTZ R134, R181, R134 ;  /* 0x00000086b5867220 */ /* 0x000fe20000410000 */
[----:B------:R-:W-:Y:S01]  /*1560*/  FFMA.FTZ R221, R133, R129, R222 ;  /* 0x0000008185dd7223 */ /* 0x000fe200000100de */
[----:B------:R-:W-:-:S02]  /*1570*/  HADD2.F32 R123, -RZ, R160.H0_H0 ;  /* 0x200000a0ff7b7230 */ /* 0x000fc40000004100 */
[----:B------:R-:W-:Y:S01]  /*1580*/  FADD.FTZ R220, R219, R130 ;  /* 0x00000082dbdc7221 */ /* 0x000fe20000010000 */
[----:B------:R-:W-:Y:S01]  /*1590*/  FMUL.FTZ R135, R181, R135 ;  /* 0x00000087b5877220 */ /* 0x000fe20000410000 */
[----:B------:R-:W-:Y:S01]  /*15a0*/  FFMA.FTZ R222, R134, R130, R221 ;  /* 0x0000008286de7223 */ /* 0x000fe200000100dd */
[----:B------:R-:W-:Y:S01]  /*15b0*/  FMUL.FTZ R123, R44, R123 ;  /* 0x0000007b2c7b7220 */ /* 0x000fe20000410000 */
[----:B------:R-:W-:Y:S02]  /*15c0*/  FADD.FTZ R220, R220, R131 ;  /* 0x00000083dcdc7221 */ /* 0x000fe40000010000 */
[----:B------:R-:W-:Y:S01]  /*15d0*/  FFMA.FTZ R219, R135, R131, R222 ;  /* 0x0000008387db7223 */ /* 0x000fe200000100de */
[----:B------:R-:W-:Y:S02]  /*15e0*/  HADD2.F32 R121, -RZ, R161.H0_H0 ;  /* 0x200000a1ff797230 */ /* 0x000fe40000004100 */
        /* <DEDUP_REMOVED lines=18> */
[----:B------:R-:W-:-:S02]  /*1710*/  FMUL.FTZ R119, R181, R226 ;  /* 0x000000e2b5777220 */ /* 0x000fc40000410000 */
        /* <DEDUP_REMOVED lines=37> */
.L_x_4616:
[----:B------:R-:W0:Y:S01]  /*1970*/  LDC.64 R40, c[0x0][0x3a8] ;  /* 0x0000ea00ff287b82 */ /* 0x000e220000000a00 */
[C---:B------:R-:W-:Y:S02]  /*1980*/  IADD3 R186, PT, PT, R187.reuse, 0x20, RZ ;  /* 0x00000020bbba7810 */ /* 0x040fe40007ffe0ff */
[C---:B------:R-:W-:Y:S02]  /*1990*/  IADD3 R185, PT, PT, R187.reuse, 0x40, RZ ;  /* 0x00000040bbb97810 */ /* 0x040fe40007ffe0ff */
[C---:B------:R-:W-:Y:S02]  /*19a0*/  IADD3 R184, PT, PT, R187.reuse, 0x60, RZ ;  /* 0x00000060bbb87810 */ /* 0x040fe40007ffe0ff */
[C---:B------:R-:W-:Y:S01]  /*19b0*/  IADD3 R183, PT, PT, R187.reuse, 0x80, RZ ;  /* 0x00000080bbb77810 */ /* 0x040fe20007ffe0ff */
[----:B------:R-:W1:Y:S01]  /*19c0*/  LDC.64 R96, c[0x0][0x438] ;  /* 0x00010e00ff607b82 */ /* 0x000e620000000a00 */
[C---:B------:R-:W-:Y:S02]  /*19d0*/  IADD3 R182, PT, PT, R187.reuse, 0xa0, RZ ;  /* 0x000000a0bbb67810 */ /* 0x040fe40007ffe0ff */
[----:B------:R-:W-:-:S02]  /*19e0*/  IADD3 R180, PT, PT, R187, 0xc0, RZ ;  /* 0x000000c0bbb47810 */ /* 0x000fc40007ffe0ff */
        /* <DEDUP_REMOVED lines=15> */
[----:B------:R-:W0:Y:S01]  /*1ae0*/  LDC.64 R40, c[0x0][0x428] ;  /* 0x00010a00ff287b82 */ /* 0x000e220000000a00 */
[----:B------:R-:W4:Y:S04]  /*1af0*/  LDG.E.128 R136, desc[UR10][R136.64] ;  /* 0x0000000a88887981 */ /* 0x000f28000c1e1d00 */
[----:B------:R-:W4:Y:S01]  /*1b00*/  LDG.E.128 R140, desc[UR10][R140.64] ;  /* 0x0000000a8c8c7981 */ /* 0x000f22000c1e1d00 */
[----:B0-----:R-:W-:-:S04]  /*1b10*/  IMAD.WIDE.U32 R68, R187, 0x10, R40 ;  /* 0x00000010bb447825 */ /* 0x001fc800078e0028 */
        /* <DEDUP_REMOVED lines=17> */
[----:B------:R-:W5:Y:S02]  /*1c30*/  LDG.E.128 R108, desc[UR10][R108.64] ;  /* 0x0000000a6c6c7981 */ /* 0x000f64000c1e1d00 */
[--C-:B------:R-:W-:Y:S02]  /*1c40*/  IMAD.WIDE.U32 R80, R185, 0x10, R96.reuse ;  /* 0x00000010b9507825 */ /* 0x100fe400078e0060 */
[----:B------:R-:W5:Y:S02]  /*1c50*/  LDG.E.128 R76, desc[UR10][R76.64] ;  /* 0x0000000a4c4c7981 */ /* 0x000f64000c1e1d00 */
[--C-:B------:R-:W-:Y:S02]  /*1c60*/  IMAD.WIDE.U32 R72, R184, 0x10, R96.reuse ;  /* 0x00000010b8487825 */ /* 0x100fe400078e0060 */
[----:B------:R-:W5:Y:S02]  /*1c70*/  LDG.E.128 R80, desc[UR10][R80.64] ;  /* 0x0000000a50507981 */ /* 0x000f64000c1e1d00 */
[----:B------:R-:W-:-:S02]  /*1c80*/  IMAD.WIDE.U32 R84, R183, 0x10, R96 ;  /* 0x00000010b7547825 */ /* 0x000fc400078e0060 */
[----:B------:R-:W5:Y:S02]  /*1c90*/  LDG.E.128 R72, desc[UR10][R72.64] ;  /* 0x0000000a48487981 */ /* 0x000f64000c1e1d00 */
[--C-:B------:R-:W-:Y:S02]  /*1ca0*/  IMAD.WIDE.U32 R88, R182, 0x10, R96.reuse ;  /* 0x00000010b6587825 */ /* 0x100fe400078e0060 */
[----:B------:R-:W5:Y:S02]  /*1cb0*/  LDG.E.128 R84, desc[UR10][R84.64] ;  /* 0x0000000a54547981 */ /* 0x000f64000c1e1d00 */
[--C-:B------:R-:W-:Y:S02]  /*1cc0*/  IMAD.WIDE.U32 R92, R180, 0x10, R96.reuse ;  /* 0x00000010b45c7825 */ /* 0x100fe400078e0060 */
[----:B------:R-:W5:Y:S02]  /*1cd0*/  LDG.E.128 R88, desc[UR10][R88.64] ;  /* 0x0000000a58587981 */ /* 0x000f64000c1e1d00 */
[----:B------:R-:W-:-:S02]  /*1ce0*/  IMAD.WIDE.U32 R96, R2, 0x10, R96 ;  /* 0x0000001002607825 */ /* 0x000fc400078e0060 */
[----:B------:R-:W5:Y:S04]  /*1cf0*/  LDG.E.128 R92, desc[UR10][R92.64] ;  /* 0x0000000a5c5c7981 */ /* 0x000f68000c1e1d00 */
[----:B------:R-:W5:Y:S01]  /*1d00*/  LDG.E.128 R96, desc[UR10][R96.64] ;  /* 0x0000000a60607981 */ /* 0x000f62000c1e1d00 */
[----:B------:R-:W-:Y:S01]  /*1d10*/  SHF.R.U64 R218, R150, 0x10, R151 ;  /* 0x0000001096da7819 */ /* 0x000fe20000001297 */
[----:B------:R-:W-:Y:S02]  /*1d20*/  HADD2.F32 R217, -RZ, R150.H0_H0 ;  /* 0x20000096ffd97230 */ /* 0x000fe40000004100 */
[----:B------:R-:W-:Y:S02]  /*1d30*/  HADD2.F32 R193, -RZ, R151.H0_H0 ;  /* 0x20000097ffc17230 */ /* 0x000fe40000004100 */
[----:B------:R-:W-:Y:S01]  /*1d40*/  HADD2.F32 R218, -RZ, R218.H0_H0 ;  /* 0x200000daffda7230 */ /* 0x000fe20000004100 */
[----:B------:R-:W-:Y:S01]  /*1d50*/  SHF.R.U64 R210, R152, 0x10, R153 ;  /* 0x0000001098d27819 */ /* 0x000fe20000001299 */
[----:B------:R-:W-:Y:S01]  /*1d60*/  HADD2.F32 R211, -RZ, R152.H0_H0 ;  /* 0x20000098ffd37230 */ /* 0x000fe20000004100 */
[----:B------:R-:W-:-:S03]  /*1d70*/  SHF.R.U32.HI R227, RZ, 0x10, R165 ;  /* 0x00000010ffe37819 */ /* 0x000fc600000116a5 */
[----:B------:R-:W-:Y:S01]  /*1d80*/  HADD2.F32 R210, -RZ, R210.H0_H0 ;  /* 0x200000d2ffd27230 */ /* 0x000fe20000004100 */
[----:B------:R-:W-:Y:S01]  /*1d90*/  SHF.R.U64 R228, R162, 0x10, R163 ;  /* 0x00000010a2e47819 */ /* 0x000fe200000012a3 */
[----:B------:R-:W-:Y:S01]  /*1da0*/  HADD2.F32 R209, -RZ, R153.H0_H0 ;  /* 0x20000099ffd17230 */ /* 0x000fe20000004100 */
[----:B------:R-:W-:Y:S01]  /*1db0*/  SHF.R.U32.HI R208, RZ, 0x10, R153 ;  /* 0x00000010ffd07819 */ /* 0x000fe20000011699 */
[----:B------:R-:W-:Y:S01]  /*1dc0*/  HADD2.F32 R189, -RZ, R156.H0_H0 ;  /* 0x2000009cffbd7230 */ /* 0x000fe20000004100 */
[----:B------:R-:W-:-:S03]  /*1dd0*/  SHF.R.U64 R202, R154, 0x10, R155 ;  /* 0x000000109aca7819 */ /* 0x000fc6000000129b */
[----:B------:R-:W-:Y:S02]  /*1de0*/  HADD2.F32 R208, -RZ, R208.H0_H0 ;  /* 0x200000d0ffd07230 */ /* 0x000fe40000004100 */
[----:B------:R-:W-:Y:S02]  /*1df0*/  HADD2.F32 R203, -RZ, R154.H0_H0 ;  /* 0x2000009affcb7230 */ /* 0x000fe40000004100 */
[----:B------:R-:W-:Y:S01]  /*1e00*/  HADD2.F32 R202, -RZ, R202.H0_H0 ;  /* 0x200000caffca7230 */ /* 0x000fe20000004100 */
[----:B------:R-:W-:Y:S01]  /*1e10*/  SHF.R.U32.HI R200, RZ, 0x10, R155 ;  /* 0x00000010ffc87819 */ /* 0x000fe2000001169b */
[----:B------:R-:W-:Y:S01]  /*1e20*/  HADD2.F32 R201, -RZ, R155.H0_H0 ;  /* 0x2000009bffc97230 */ /* 0x000fe20000004100 */
[----:B------:R-:W-:-:S03]  /*1e30*/  SHF.R.U32.HI R194, RZ, 0x10, R157 ;  /* 0x00000010ffc27819 */ /* 0x000fc6000001169d */
[----:B------:R-:W-:Y:S02]  /*1e40*/  HADD2.F32 R200, -RZ, R200.H0_H0 ;  /* 0x200000c8ffc87230 */ /* 0x000fe40000004100 */
[----:B------:R-:W-:Y:S02]  /*1e50*/  HADD2.F32 R191, -RZ, R157.H0_H0 ;  /* 0x2000009dffbf7230 */ /* 0x000fe40000004100 */
        /* <DEDUP_REMOVED lines=35> */
[C---:B-----5:R-:W-:Y:S01]  /*2090*/  FMUL.FTZ R214, R181.reuse, R113 ;  /* 0x00000071b5d67220 */ /* 0x060fe20000410000 */
[C---:B------:R-:W-:Y:S01]  /*20a0*/  FMUL.FTZ R213, R181.reuse, R114 ;  /* 0x00000072b5d57220 */ /* 0x040fe20000410000 */
[----:B------:R-:W-:Y:S01]  /*20b0*/  FMUL.FTZ R212, R181, R115 ;  /* 0x00000073b5d47220 */ /* 0x000fe20000410000 */
[----:B------:R-:W-:Y:S01]  /*20c0*/  FMUL.FTZ R217, R68, R217 ;  /* 0x000000d944d97220 */ /* 0x000fe20000410000 */
[----:B------:R-:W-:Y:S01]  /*20d0*/  FMUL.FTZ R215, R71, R0 ;  /* 0x0000000047d77220 */ /* 0x000fe20000410000 */
[----:B------:R-:W-:Y:S01]  /*20e0*/  FMUL.FTZ R0, R181, R112 ;  /* 0x00000070b5007220 */ /* 0x000fe20000410000 */
[----:B------:R-:W-:Y:S01]  /*20f0*/  FMUL.FTZ R218, R69, R218 ;  /* 0x000000da45da7220 */ /* 0x000fe20000410000 */
[----:B------:R-:W-:Y:S01]  /*2100*/  FMUL.FTZ R216, R70, R193 ;  /* 0x000000c146d87220 */ /* 0x000fe20000410000 */
[----:B------:R-:W-:Y:S01]  /*2110*/  FADD.FTZ R113, RZ, R217 ;  /* 0x000000d9ff717221 */ /* 0x000fe20000010000 */
[----:B------:R-:W-:-:S03]  /*2120*/  FFMA.FTZ R193, R0, R217, RZ ;  /* 0x000000d900c17223 */ /* 0x000fc600000100ff */
[----:B------:R-:W-:Y:S01]  /*2130*/  FADD.FTZ R113, R113, R218 ;  /* 0x000000da71717221 */ /* 0x000fe20000010000 */
[----:B------:R-:W-:-:S03]  /*2140*/  FFMA.FTZ R112, R214, R218, R193 ;  /* 0x000000dad6707223 */ /* 0x000fc600000100c1 */
[----:B------:R-:W-:Y:S01]  /*2150*/  FADD.FTZ R114, R113, R216 ;  /* 0x000000d871727221 */ /* 0x000fe20000010000 */
[----:B------:R-:W-:Y:S01]  /*2160*/  FFMA.FTZ R113, R213, R216, R112 ;  /* 0x000000d8d5717223 */ /* 0x000fe20000010070 */
[----:B------:R-:W-:Y:S01]  /*2170*/  FMUL.FTZ R211, R64, R211 ;  /* 0x000000d340d37220 */ /* 0x000fe20000410000 */
[----:B------:R-:W-:Y:S01]  /*2180*/  FMUL.FTZ R207, R181, R207 ;  /* 0x000000cfb5cf7220 */ /* 0x000fe20000410000 */
[----:B------:R-:W-:Y:S01]  /*2190*/  FADD.FTZ R114, R114, R215 ;  /* 0x000000d772727221 */ /* 0x000fe20000010000 */
[----:B------:R-:W-:Y:S01]  /*21a0*/  FFMA.FTZ R112, R212, R215, R113 ;  /* 0x000000d7d4707223 */ /* 0x000fe20000010071 */
[----:B------:R-:W-:Y:S01]  /*21b0*/  SHF.R.U64 R128, R156, 0x10, R157 ;  /* 0x000000109c807819 */ /* 0x000fe2000000129d */
[----:B------:R-:W-:Y:S01]  /*21c0*/  FMUL.FTZ R210, R65, R210 ;  /* 0x000000d241d27220 */ /* 0x000fe20000410000 */
[----:B------:R-:W-:Y:S01]  /*21d0*/  FADD.FTZ R113, R114, R211 ;  /* 0x000000d372717221 */ /* 0x000fe20000010000 */
[----:B------:R-:W-:Y:S02]  /*21e0*/  HADD2.F32 R140, -RZ, R227.H0_H0 ;  /* 0x200000e3ff8c7230 */ /* 0x000fe40000004100 */
[----:B------:R-:W-:Y:S01]  /*21f0*/  FMUL.FTZ R206, R181, R206 ;  /* 0x000000ceb5ce7220 */ /* 0x000fe20000410000 */
[----:B------:R-:W-:Y:S01]  /*2200*/  FFMA.FTZ R115, R207, R211, R112 ;  /* 0x000000d3cf737223 */ /* 0x000fe20000010070 */
[----:B------:R-:W-:Y:S01]  /*2210*/  SHF.R.U32.HI R227, RZ, 0x10, R163 ;  /* 0x00000010ffe37819 */ /* 0x000fe200000116a3 */
        /* <DEDUP_REMOVED lines=9> */
[----:B------:R-:W-:Y:S01]  /*22b0*/  FMUL.FTZ R188, R56, R189 ;  /* 0x000000bd38bc7220 */ /* 0x000fe20000410000 */
[----:B------:R-:W-:Y:S02]  /*22c0*/  HADD2.F32 R192, -RZ, R227.H0_H0 ;  /* 0x200000e3ffc07230 */ /* 0x000fe40000004100 */
[----:B------:R-:W-:Y:S01]  /*22d0*/  FMUL.FTZ R208, R67, R208 ;  /* 0x000000d043d07220 */ /* 0x000fe20000410000 */
[----:B------:R-:W-:-:S02]  /*22e0*/  HADD2.F32 R122, -RZ, R228.H0_H0 ;  /* 0x200000e4ff7a7230 */ /* 0x000fc40000004100 */
        /* <DEDUP_REMOVED lines=35> */
[----:B------:R-:W-:Y:S01]  /*2520*/  SHF.R.U32.HI R227, RZ, 0x10, R161 ;  /* 0x00000010ffe37819 */ /* 0x000fe200000116a1 */
[----:B------:R-:W-:Y:S01]  /*2530*/  FMUL.FTZ R191, R59, R194 ;  /* 0x000000c23bbf7220 */ /* 0x000fe20000410000 */
[----:B------:R-:W-:Y:S01]  /*2540*/  FMUL.FTZ R194, R181, R126 ;  /* 0x0000007eb5c27220 */ /* 0x000fe20000410000 */
[----:B------:R-:W-:Y:S01]  /*2550*/  FADD.FTZ R124, R137, R188 ;  /* 0x000000bc897c7221 */ /* 0x000fe20000010000 */
[----:B------:R-:W-:Y:S01]  /*2560*/  FMUL.FTZ R193, R181, R125 ;  /* 0x0000007db5c17220 */ /* 0x000fe20000410000 */
[----:B------:R-:W-:Y:S01]  /*2570*/  FFMA.FTZ R126, R192, R188, R139 ;  /* 0x000000bcc07e7223 */ /* 0x000fe2000001008b */
[----:B------:R-:W-:-:S02]  /*2580*/  HADD2.F32 R120, -RZ, R227.H0_H0 ;  /* 0x200000e3ff787230 */ /* 0x000fc40000004100 */
[----:B------:R-:W-:Y:S01]  /*2590*/  FMUL.FTZ R195, R181, R127 ;  /* 0x0000007fb5c37220 */ /* 0x000fe20000410000 */
[----:B------:R-:W-:Y:S01]  /*25a0*/  FADD.FTZ R125, R124, R189 ;  /* 0x000000bd7c7d7221 */ /* 0x000fe20000010000 */
[----:B------:R-:W-:Y:S01]  /*25b0*/  SHF.R.U32.HI R227, RZ, 0x10, R159 ;  /* 0x00000010ffe37819 */ /* 0x000fe2000001169f */
[----:B------:R-:W-:Y:S01]  /*25c0*/  FFMA.FTZ R127, R193, R189, R126 ;  /* 0x000000bdc17f7223 */ /* 0x000fe2000001007e */
[----:B------:R-:W-:Y:S01]  /*25d0*/  SHF.R.U64 R142, R164, 0x10, R165 ;  /* 0x00000010a48e7819 */ /* 0x000fe200000012a5 */
[----:B------:R-:W-:Y:S02]  /*25e0*/  HADD2.F32 R143, -RZ, R164.H0_H0 ;  /* 0x200000a4ff8f7230 */ /* 0x000fe40000004100 */
[C---:B------:R-:W-:Y:S01]  /*25f0*/  FMUL.FTZ R139, R181.reuse, R116 ;  /* 0x00000074b58b7220 */ /* 0x040fe20000410000 */
[----:B------:R-:W-:Y:S01]  /*2600*/  FMUL.FTZ R138, R181, R118 ;  /* 0x00000076b58a7220 */ /* 0x000fe20000410000 */
[----:B------:R-:W-:Y:S01]  /*2610*/  FADD.FTZ R116, R125, R190 ;  /* 0x000000be7d747221 */ /* 0x000fe20000010000 */
[----:B------:R-:W-:Y:S01]  /*2620*/  FFMA.FTZ R118, R194, R190, R127 ;  /* 0x000000bec2767223 */ /* 0x000fe2000001007f */
[----:B------:R-:W-:-:S02]  /*2630*/  HADD2.F32 R136, -RZ, R227.H0_H0 ;  /* 0x200000e3ff887230 */ /* 0x000fc40000004100 */
[----:B------:R-:W-:Y:S01]  /*2640*/  FMUL.FTZ R143, R52, R143 ;  /* 0x0000008f348f7220 */ /* 0x000fe20000410000 */
[----:B------:R-:W-:Y:S02]  /*2650*/  HADD2.F32 R142, -RZ, R142.H0_H0 ;  /* 0x2000008eff8e7230 */ /* 0x000fe40000004100 */
        /* <DEDUP_REMOVED lines=91> */
.L_x_4617:
        /* <DEDUP_REMOVED lines=8> */
[----:B------:R-:W4:Y:S01]  /*2c90*/  LDL.LU R250, [R1+0x1c] ;  /* 0x00001c0001fa7983 */ /* 0x000f220000300800 */
[----:B------:R-:W-:-:S03]  /*2ca0*/  FADD.FTZ R9, R246, R9 ;  /* 0x00000009f6097221 */ /* 0x000fc60000010000 */
[----:B------:R-:W5:Y:S01]  /*2cb0*/  LDL.LU R249, [R1+0x18] ;  /* 0x0000180001f97983 */ /* 0x000f620000300800 */
[----:B------:R-:W-:-:S03]  /*2cc0*/  FADD.FTZ R10, R245, R10 ;  /* 0x0000000af50a7221 */ /* 0x000fc60000010000 */
[----:B------:R-:W5:Y:S01]  /*2cd0*/  LDL.LU R248, [R1+0x14] ;  /* 0x0000140001f87983 */ /* 0x000f620000300800 */
[----:B------:R-:W-:-:S03]  /*2ce0*/  FADD.FTZ R11, R43, R11 ;  /* 0x0000000b2b0b7221 */ /* 0x000fc60000010000 */
[----:B------:R-:W5:Y:S01]  /*2cf0*/  LDL.LU R247, [R1+0x10] ;  /* 0x0000100001f77983 */ /* 0x000f620000300800 */
[----:B------:R-:W-:-:S03]  /*2d00*/  FADD.FTZ R12, R42, R12 ;  /* 0x0000000c2a0c7221 */ /* 0x000fc60000010000 */
[----:B------:R-:W5:Y:S04]  /*2d10*/  LDL.LU R246, [R1+0xc] ;  /* 0x00000c0001f67983 */ /* 0x000f680000300800 */
        /* <DEDUP_REMOVED lines=70> */
[----:B------:R-:W-:Y:S04]  /*3180*/  STL [R1+0x14], R240 ;  /* 0x000014f001007387 */ /* 0x000fe80000100800 */
[----:B------:R-:W-:Y:S04]  /*3190*/  STL [R1+0x18], R241 ;  /* 0x000018f101007387 */ /* 0x000fe80000100800 */
[----:B------:R-:W-:Y:S04]  /*31a0*/  STL [R1+0x1c], R242 ;  /* 0x00001cf201007387 */ /* 0x000fe80000100800 */
[----:B------:R-:W-:Y:S01]  /*31b0*/  STL [R1+0x20], R243 ;  /* 0x000020f301007387 */ /* 0x000fe20000100800 */
[----:B0-----:R-:W-:-:S03]  /*31c0*/  FADD.FTZ R47, R40, R47 ;  /* 0x0000002f282f7221 */ /* 0x001fc60000010000 */
[----:B------:R-:W-:Y:S01]  /*31d0*/  STL [R1+0x24], R244 ;  /* 0x000024f401007387 */ /* 0x000fe20000100800 */
[----:B-1----:R-:W-:-:S03]  /*31e0*/  FADD.FTZ R46, R41, R46 ;  /* 0x0000002e292e7221 */ /* 0x002fc60000010000 */
        /* <DEDUP_REMOVED lines=10> */
.L_x_4695:
        /* <DEDUP_REMOVED lines=25> */
[----:B------:R-:W-:Y:S01]  /*3420*/  FMUL.FTZ R43, R181, R212 ;  /* 0x000000d4b52b7220 */ /* 0x000fe20000410000 */
[----:B------:R-:W-:Y:S06]  /*3430*/  BRA `(.L_x_4622) ;  /* 0x0000000800207947 */ /* 0x000fec0003800000 */
.L_x_4621:
        /* <DEDUP_REMOVED lines=17> */
.L_x_4620:
        /* <DEDUP_REMOVED lines=20> */
.L_x_4623:
        /* <DEDUP_REMOVED lines=21> */
.L_x_4619:
        /* <DEDUP_REMOVED lines=16> */
[C---:B------:R-:W-:Y:S01]  /*38e0*/  FFMA.FTZ R40, R181.reuse, R0, R108 ;  /* 0x00000000b5287223 */ /* 0x040fe2000001006c */
[C---:B------:R-:W-:Y:S01]  /*38f0*/  FFMA.FTZ R41, R181.reuse, R218, R109 ;  /* 0x000000dab5297223 */ /* 0x040fe2000001006d */
[C---:B------:R-:W-:Y:S01]  /*3900*/  FFMA.FTZ R42, R181.reuse, R213, R110 ;  /* 0x000000d5b52a7223 */ /* 0x040fe2000001006e */
[----:B------:R-:W-:Y:S01]  /*3910*/  FFMA.FTZ R43, R181, R212, R111 ;  /* 0x000000d4b52b7223 */ /* 0x000fe2000001006f */
[----:B------:R-:W-:Y:S06]  /*3920*/  BRA `(.L_x_4622) ;  /* 0x0000000000e47947 */ /* 0x000fec0003800000 */
.L_x_4625:
        /* <DEDUP_REMOVED lines=17> */
.L_x_4624:
        /* <DEDUP_REMOVED lines=20> */
.L_x_4626:
        /* <DEDUP_REMOVED lines=20> */
.L_x_4622:
        /* <DEDUP_REMOVED lines=39> */
.L_x_4629:
        /* <DEDUP_REMOVED lines=17> */
.L_x_4628:
        /* <DEDUP_REMOVED lines=18> */
.L_x_4631:
        /* <DEDUP_REMOVED lines=13> */
.L_x_4627:
        /* <DEDUP_REMOVED lines=23> */
.L_x_4633:
        /* <DEDUP_REMOVED lines=17> */
.L_x_4632:
        /* <DEDUP_REMOVED lines=18> */
.L_x_4634:
        /* <DEDUP_REMOVED lines=11> */
[----:B------:R-:W-:-:S07]  /*4680*/  FMUL.FTZ R43, R181, R208 ;  /* 0x000000d0b52b7220 */ /* 0x000fce0000410000 */
.L_x_4630:
        /* <DEDUP_REMOVED lines=32> */
.L_x_4637:
        /* <DEDUP_REMOVED lines=17> */
.L_x_4636:
        /* <DEDUP_REMOVED lines=18> */
.L_x_4639:
        /* <DEDUP_REMOVED lines=13> */
.L_x_4635:
        /* <DEDUP_REMOVED lines=23> */
.L_x_4641:
        /* <DEDUP_REMOVED lines=17> */
.L_x_4640:
        /* <DEDUP_REMOVED lines=18> */
.L_x_4642:
        /* <DEDUP_REMOVED lines=12> */
.L_x_4638:
        /* <DEDUP_REMOVED lines=32> */
.L_x_4645:
        /* <DEDUP_REMOVED lines=17> */
.L_x_4644:
        /* <DEDUP_REMOVED lines=18> */
.L_x_4647:
        /* <DEDUP_REMOVED lines=13> */
.L_x_4643:
        /* <DEDUP_REMOVED lines=23> */
.L_x_4649:
        /* <DEDUP_REMOVED lines=17> */
.L_x_4648:
        /* <DEDUP_REMOVED lines=18> */
.L_x_4650:
        /* <DEDUP_REMOVED lines=12> */
.L_x_4646:
        /* <DEDUP_REMOVED lines=32> */
.L_x_4653:
        /* <DEDUP_REMOVED lines=17> */
.L_x_4652:
        /* <DEDUP_REMOVED lines=18> */
.L_x_4655:
        /* <DEDUP_REMOVED lines=13> */
.L_x_4651:
        /* <DEDUP_REMOVED lines=23> */
.L_x_4657:
        /* <DEDUP_REMOVED lines=17> */
.L_x_4656:
        /* <DEDUP_REMOVED lines=18> */
.L_x_4658:
        /* <DEDUP_REMOVED lines=12> */
.L_x_4654:
        /* <DEDUP_REMOVED lines=32> */
.L_x_4661:
        /* <DEDUP_REMOVED lines=17> */
.L_x_4660:
        /* <DEDUP_REMOVED lines=18> */
.L_x_4663:
        /* <DEDUP_REMOVED lines=13> */
.L_x_4659:
        /* <DEDUP_REMOVED lines=23> */
.L_x_4665:
        /* <DEDUP_REMOVED lines=17> */
.L_x_4664:
        /* <DEDUP_REMOVED lines=18> */
.L_x_4666:
        /* <DEDUP_REMOVED lines=12> */
.L_x_4662:
        /* <DEDUP_REMOVED lines=19> */
[C---:B0-----:R-:W-:Y:S01]  /*6d40*/  FFMA.FTZ R40, R181.reuse, R124, R92 ;  /* 0x0000007cb5287223 */ /* 0x041fe2000001005c */
        /* <DEDUP_REMOVED lines=12> */
.L_x_4669:
        /* <DEDUP_REMOVED lines=17> */
.L_x_4668:
        /* <DEDUP_REMOVED lines=18> */
.L_x_4671:
        /* <DEDUP_REMOVED lines=11> */
[----:B------:R-:W-:Y:S01]  /*70f0*/  FFMA.FTZ R43, R181, R120, R95 ;  /* 0x00000078b52b7223 */ /* 0x000fe2000001005f */
[----:B------:R-:W-:Y:S06]  /*7100*/  BRA `(.L_x_4670) ;  /* 0x0000000400187947 */ /* 0x000fec0003800000 */
.L_x_4667:
        /* <DEDUP_REMOVED lines=23> */
.L_x_4673:
        /* <DEDUP_REMOVED lines=17> */
.L_x_4672:
        /* <DEDUP_REMOVED lines=18> */
.L_x_4674:
        /* <DEDUP_REMOVED lines=11> */
[----:B------:R-:W-:-:S07]  /*7560*/  FMUL.FTZ R43, R181, R120 ;  /* 0x00000078b52b7220 */ /* 0x000fce0000410000 */
.L_x_4670:
        /* <DEDUP_REMOVED lines=32> */
.L_x_4677:
        /* <DEDUP_REMOVED lines=17> */
.L_x_4676:
        /* <DEDUP_REMOVED lines=18> */
.L_x_4679:
        /* <DEDUP_REMOVED lines=13> */
.L_x_4675:
        /* <DEDUP_REMOVED lines=23> */
.L_x_4681:
        /* <DEDUP_REMOVED lines=17> */
.L_x_4680:
        /* <DEDUP_REMOVED lines=18> */
.L_x_4682:
        /* <DEDUP_REMOVED lines=12> */
.L_x_4678:
        /* <DEDUP_REMOVED lines=13> */
.L_x_4615:
        /* <DEDUP_REMOVED lines=62> */
.L_x_4614:
[----:B------:R-:W-:Y:S05]  /*8380*/  BSYNC B0 ;  /* 0x0000000000007941 */ /* 0x000fea0003800000 */
.L_x_4613:
        /* <DEDUP_REMOVED lines=63> */
[----:B----4-:R-:W-:Y:S02]  /*8780*/  FADD.FTZ R12, RZ, R12 ;  /* 0x0000000cff0c7221 */ /* 0x010fe40000010000 */
[----:B------:R-:W4:Y:S01]  /*8790*/  LDS R39, [R13+0x3600] ;  /* 0x003600000d277984 */ /* 0x000f220000000800 */
[----:B------:R-:W-:Y:S01]  /*87a0*/  FADD.FTZ R15, RZ, R15 ;  /* 0x0000000fff0f7221 */ /* 0x000fe20000010000 */
[----:B------:R-:W-:-:S02]  /*87b0*/  FADD.FTZ R12, R12, R21 ;  /* 0x000000150c0c7221 */ /* 0x000fc40000010000 */
[----:B------:R-:W4:Y:S01]  /*87c0*/  LDS R57, [R13+0x3800] ;  /* 0x003800000d397984 */ /* 0x000f220000000800 */
[----:B------:R-:W-:Y:S01]  /*87d0*/  FADD.FTZ R15, R15, R20 ;  /* 0x000000140f0f7221 */ /* 0x000fe20000010000 */
[----:B------:R-:W-:Y:S02]  /*87e0*/  FADD.FTZ R22, R25, R22 ;  /* 0x0000001619167221 */ /* 0x000fe40000010000 */
[----:B------:R-:W-:Y:S01]  /*87f0*/  LDS R32, [R13+0x3a00] ;  /* 0x003a00000d207984 */ /* 0x000fe20000000800 */
        /* <DEDUP_REMOVED lines=11> */
[----:B----4-:R-:W-:Y:S01]  /*88b0*/  FADD.FTZ R39, R14, R39 ;  /* 0x000000270e277221 */ /* 0x010fe20000010000 */
[----:B------:R0:W-:Y:S01]  /*88c0*/  STS.128 [R0], R4 ;  /* 0x0000000400007388 */ /* 0x0001e20000000c00 */
[----:B------:R-:W-:-:S03]  /*88d0*/  FADD.FTZ R57, R2, R57 ;  /* 0x0000003902397221 */ /* 0x000fc60000010000 */
[----:B------:R1:W-:Y:S04]  /*88e0*/  STS.128 [R0+0x200], R8 ;  /* 0x0002000800007388 */ /* 0x0003e80000000c00 */
[----:B-----5:R-:W-:Y:S01]  /*88f0*/  STS.128 [R0+0x400], R40 ;  /* 0x0004002800007388 */ /* 0x020fe20000000c00 */
        /* <DEDUP_REMOVED lines=14> */
[----:B------:R-:W0:Y:S04]  /*89e0*/  LDS R4, [R13+0x200] ;  /* 0x000200000d047984 */ /* 0x000e280000000800 */
[----:B------:R-:W0:Y:S04]  /*89f0*/  LDS R6, [R13+0x1400] ;  /* 0x001400000d067984 */ /* 0x000e280000000800 */
[----:B------:R-:W0:Y:S04]  /*8a00*/  LDS R11, [R13+0x1200] ;  /* 0x001200000d0b7984 */ /* 0x000e280000000800 */
[----:B------:R-:W0:Y:S04]  /*8a10*/  LDS R41, [R13+0x2200] ;  /* 0x002200000d297984 */ /* 0x000e280000000800 */
[----:B------:R-:W0:Y:S04]  /*8a20*/  LDS R0, [R13+0x600] ;  /* 0x000600000d007984 */ /* 0x000e280000000800 */
[----:B------:R-:W0:Y:S01]  /*8a30*/  LDS R17, [R13+0x1600] ;  /* 0x001600000d117984 */ /* 0x000e220000000800 */
[----:B-1----:R-:W-:-:S03]  /*8a40*/  FADD.FTZ R36, RZ, R36 ;  /* 0x00000024ff247221 */ /* 0x002fc60000010000 */
[----:B------:R-:W1:Y:S01]  /*8a50*/  LDS R18, [R13+0x3000] ;  /* 0x003000000d127984 */ /* 0x000e620000000800 */
[----:B--2---:R-:W-:-:S03]  /*8a60*/  FADD.FTZ R9, R36, R9 ;  /* 0x0000000924097221 */ /* 0x004fc60000010000 */
[----:B------:R-:W2:Y:S01]  /*8a70*/  LDS R14, [R13+0x2400] ;  /* 0x002400000d0e7984 */ /* 0x000ea20000000800 */
[----:B---3--:R-:W-:-:S03]  /*8a80*/  FADD.FTZ R5, RZ, R5 ;  /* 0x00000005ff057221 */ /* 0x008fc60000010000 */
[----:B------:R-:W3:Y:S01]  /*8a90*/  LDS R20, [R13+0x3200] ;  /* 0x003200000d147984 */ /* 0x000ee20000000800 */
[----:B----4-:R-:W-:Y:S01]  /*8aa0*/  FADD.FTZ R3, R9, R8 ;  /* 0x0000000809037221 */ /* 0x010fe20000010000 */
[----:B0-----:R-:W-:Y:S02]  /*8ab0*/  IMAD R9, R10, UR4, RZ ;  /* 0x000000040a097c24 */ /* 0x001fe4000f8e02ff */
[----:B------:R-:W0:Y:S01]  /*8ac0*/  LDS R8, [R13+0xa00] ;  /* 0x000a00000d087984 */ /* 0x000e220000000800 */
[----:B------:R-:W-:Y:S02]  /*8ad0*/  FADD.FTZ R4, RZ, R4 ;  /* 0x00000004ff047221 */ /* 0x000fe40000010000 */
[----:B------:R-:W-:Y:S01]  /*8ae0*/  IADD3 R24, P0, PT, R9, R64, RZ ;  /* 0x0000004009187210 */ /* 0x000fe20007f1e0ff */
[----:B------:R-:W4:Y:S01]  /*8af0*/  LDS R23, [R13+0x2600] ;  /* 0x002600000d177984 */ /* 0x000f220000000800 */
[----:B------:R-:W-:Y:S02]  /*8b00*/  FADD.FTZ R5, R5, R6 ;  /* 0x0000000605057221 */ /* 0x000fe40000010000 */
[----:B------:R-:W-:Y:S01]  /*8b10*/  IADD3.X R33, PT, PT, RZ, RZ, RZ, P0, !PT ;  /* 0x000000ffff217210 */ /* 0x000fe200007fe4ff */
[----:B------:R-:W4:Y:S01]  /*8b20*/  LDS R6, [R13+0x800] ;  /* 0x000800000d067984 */ /* 0x000f220000000800 */
[----:B------:R-:W-:-:S03]  /*8b30*/  FADD.FTZ R4, R4, R11 ;  /* 0x0000000b04047221 */ /* 0x000fc60000010000 */
[----:B------:R-:W4:Y:S01]  /*8b40*/  LDS R11, [R13+0x1800] ;  /* 0x001800000d0b7984 */ /* 0x000f220000000800 */
[----:B------:R-:W-:Y:S01]  /*8b50*/  FADD.FTZ R41, R4, R41 ;  /* 0x0000002904297221 */ /* 0x000fe20000010000 */
[C---:B------:R-:W-:Y:S02]  /*8b60*/  SHF.L.U32 R4, R24.reuse, 0x2, RZ ;  /* 0x0000000218047819 */ /* 0x040fe400000006ff */
[----:B------:R-:W4:Y:S01]  /*8b70*/  LDS R9, [R13+0xc00] ;  /* 0x000c00000d097984 */ /* 0x000f220000000800 */
[----:B------:R-:W-:Y:S01]  /*8b80*/  FADD.FTZ R0, RZ, R0 ;  /* 0x00000000ff007221 */ /* 0x000fe20000010000 */
[----:B------:R-:W-:Y:S02]  /*8b90*/  SHF.L.U64.HI R24, R24, 0x2, R33 ;  /* 0x0000000218187819 */ /* 0x000fe40000010221 */
[----:B------:R-:W4:Y:S01]  /*8ba0*/  LDS R19, [R13+0x1a00] ;  /* 0x001a00000d137984 */ /* 0x000f220000000800 */
[----:B------:R-:W-:Y:S01]  /*8bb0*/  IADD3 R2, P0, PT, R4, UR18, RZ ;  /* 0x0000001204027c10 */ /* 0x000fe2000ff1e0ff */
[----:B------:R-:W-:Y:S01]  /*8bc0*/  FADD.FTZ R0, R0, R17 ;  /* 0x0000001100007221 */ /* 0x000fe20000010000 */
[----:B------:R-:W-:Y:S01]  /*8bd0*/  IADD3 R4, P1, PT, R4, UR16, RZ ;  /* 0x0000001004047c10 */ /* 0x000fe2000ff3e0ff */
[----:B------:R-:W4:Y:S01]  /*8be0*/  LDS R10, [R13+0xe00] ;  /* 0x000e00000d0a7984 */ /* 0x000f220000000800 */
[----:B-1----:R-:W-:Y:S01]  /*8bf0*/  FADD.FTZ R33, R3, R18 ;  /* 0x0000001203217221 */ /* 0x002fe20000010000 */
[----:B------:R-:W-:-:S02]  /*8c00*/  IADD3.X R3, PT, PT, R24, UR19, RZ, P0, !PT ;  /* 0x0000001318037c10 */ /* 0x000fc400087fe4ff */
[----:B------:R-:W1:Y:S01]  /*8c10*/  LDS R43, [R13+0x3400] ;  /* 0x003400000d2b7984 */ /* 0x000e620000000800 */
[----:B--2---:R-:W-:Y:S01]  /*8c20*/  FADD.FTZ R14, R5, R14 ;  /* 0x0000000e050e7221 */ /* 0x004fe20000010000 */
[----:B------:R-:W-:Y:S02]  /*8c30*/  IADD3.X R5, PT, PT, R24, UR17, RZ, P1, !PT ;  /* 0x0000001118057c10 */ /* 0x000fe40008ffe4ff */
[----:B------:R-:W2:Y:S01]  /*8c40*/  LDS R25, [R13+0x2800] ;  /* 0x002800000d197984 */ /* 0x000ea20000000800 */
[----:B---3--:R-:W-:-:S03]  /*8c50*/  FADD.FTZ R41, R41, R20 ;  /* 0x0000001429297221 */ /* 0x008fc60000010000 */
[----:B------:R-:W3:Y:S01]  /*8c60*/  LDS R12, [R13+0x1c00] ;  /* 0x001c00000d0c7984 */ /* 0x000ee20000000800 */
[----:B0-----:R-:W-:-:S03]  /*8c70*/  FADD.FTZ R8, RZ, R8 ;  /* 0x00000008ff087221 */ /* 0x001fc60000010000 */
[----:B------:R-:W0:Y:S04]  /*8c80*/  LDS R45, [R13+0x3600] ;  /* 0x003600000d2d7984 */ /* 0x000e280000000800 */
[----:B------:R-:W0:Y:S01]  /*8c90*/  LDS R29, [R13+0x2a00] ;  /* 0x002a00000d1d7984 */ /* 0x000e220000000800 */
[----:B----4-:R-:W-:-:S03]  /*8ca0*/  FADD.FTZ R0, R0, R23 ;  /* 0x0000001700007221 */ /* 0x010fc60000010000 */
        /* <DEDUP_REMOVED lines=13> */
[----:B--2---:R-:W-:Y:S01]  /*8d80*/  FADD.FTZ R6, R6, R25 ;  /* 0x0000001906067221 */ /* 0x004fe20000010000 */
[----:B---3--:R-:W-:Y:S02]  /*8d90*/  FADD.FTZ R9, R9, R12 ;  /* 0x0000000c09097221 */ /* 0x008fe40000010000 */
[----:B------:R-:W-:Y:S01]  /*8da0*/  STG.E desc[UR10][R2.64], R33 ;  /* 0x0000002102007986 */ /* 0x000fe2000c10190a */
[----:B0-----:R-:W-:-:S03]  /*8db0*/  FADD.FTZ R45, R0, R45 ;  /* 0x0000002d002d7221 */ /* 0x001fc60000010000 */
        /* <DEDUP_REMOVED lines=24> */
.L_x_4618:
        /* <DEDUP_REMOVED lines=8> */
.L_x_4685:
[----:B------:R-:W-:Y:S05]  /*8fc0*/  BSYNC B2 ;  /* 0x0000000000027941 */ /* 0x000fea0003800000 */
.L_x_4684:
[----:B------:R-:W-:Y:S01]  /*8fd0*/  MOV R40, R43 ;  /* 0x0000002b00287202 */ /* 0x000fe20000000f00 */
[----:B------:R-:W-:Y:S01]  /*8fe0*/  HFMA2 R43, -RZ, RZ, 0, 5.9604644775390625e-08 ;  /* 0x00000001ff2b7431 */ /* 0x000fe200000001ff */
[----:B------:R-:W-:Y:S01]  /*8ff0*/  MOV R42, R230 ;  /* 0x000000e6002a7202 */ /* 0x000fe20000000f00 */
[----:B------:R0:W-:Y:S01]  /*9000*/  STL [R1], R235 ;  /* 0x000000eb01007387 */ /* 0x0001e20000100800 */
[----:B------:R-:W-:Y:S01]  /*9010*/  MOV R44, 0x1f ;  /* 0x0000001f002c7802 */ /* 0x000fe20000000f00 */
[----:B------:R-:W-:Y:S01]  /*9020*/  FADD.FTZ R40, R40, R231 ;  /* 0x000000e728287221 */ /* 0x000fe20000010000 */
[----:B------:R-:W-:Y:S01]  /*9030*/  MOV R45, 0xffffffff ;  /* 0xffffffff002d7802 */ /* 0x000fe20000000f00 */
[----:B------:R0:W-:Y:S06]  /*9040*/  STL [R1+0x4], R236 ;  /* 0x000004ec01007387 */ /* 0x0001ec0000100800 */
[----:B0-----:R-:W-:Y:S05]  /*9050*/  WARPSYNC.COLLECTIVE R45, `(.L_x_4686) ;  /* 0x000000002d087348 */ /* 0x001fea0003c00000 */
[----:B------:R1:W2:Y:S02]  /*9060*/  SHFL.BFLY P2, R43, R42, R43, R44 ;  /* 0x0c00002b2a2b7389 */ /* 0x0002a4000004002c */
[----:B012---:R-:W-:Y:S05]  /*9070*/  ENDCOLLECTIVE ;  /* 0x000000000000791b */ /* 0x007fea0003800000 */
.L_x_4686:
[----:B------:R0:W-:Y:S04]  /*9080*/  STL [R1+0x8], R237 ;  /* 0x000008ed01007387 */ /* 0x0001e80000100800 */
[----:B------:R0:W-:Y:S04]  /*9090*/  STL [R1+0xc], R238 ;  /* 0x00000cee01007387 */ /* 0x0001e80000100800 */
[----:B------:R0:W-:Y:S01]  /*90a0*/  STL [R1+0x10], R239 ;  /* 0x000010ef01007387 */ /* 0x0001e20000100800 */
[----:B------:R-:W-:-:S03]  /*90b0*/  MOV R42, R40 ;  /* 0x00000028002a7202 */ /* 0x000fc60000000f00 */
[----:B------:R0:W-:Y:S04]  /*90c0*/  STL [R1+0x14], R240 ;  /* 0x000014f001007387 */ /* 0x0001e80000100800 */
[----:B------:R0:W-:Y:S01]  /*90d0*/  STL [R1+0x18], R241 ;  /* 0x000018f101007387 */ /* 0x0001e20000100800 */
[----:B------:R-:W-:Y:S01]  /*90e0*/  MOV R41, R43 ;  /* 0x0000002b00297202 */ /* 0x000fe20000000f00 */
[----:B------:R-:W-:Y:S02]  /*90f0*/  HFMA2 R43, -RZ, RZ, 0, 1.1920928955078125e-07 ;  /* 0x00000002ff2b7431 */ /* 0x000fe400000001ff */
[----:B------:R0:W-:Y:S02]  /*9100*/  STL [R1+0x1c], R242 ;  /* 0x00001cf201007387 */ /* 0x0001e40000100800 */
[----:B------:R-:W-:-:S02]  /*9110*/  FADD.FTZ R41, R41, R230 ;  /* 0x000000e629297221 */ /* 0x000fc40000010000 */
[----:B------:R0:W-:Y:S05]  /*9120*/  STL [R1+0x20], R243 ;  /* 0x000020f301007387 */ /* 0x0001ea0000100800 */
[----:B0-----:R-:W-:Y:S05]  /*9130*/  WARPSYNC.COLLECTIVE R45, `(.L_x_4687) ;  /* 0x000000002d087348 */ /* 0x001fea0003c00000 */
[----:B------:R1:W2:Y:S02]  /*9140*/  SHFL.BFLY P2, R43, R42, R43, R44 ;  /* 0x0c00002b2a2b7389 */ /* 0x0002a4000004002c */
[----:B012---:R-:W-:Y:S05]  /*9150*/  ENDCOLLECTIVE ;  /* 0x000000000000791b */ /* 0x007fea0003800000 */
.L_x_4687:
[----:B------:R0:W-:Y:S01]  /*9160*/  STL [R1+0x24], R244 ;  /* 0x000024f401007387 */ /* 0x0001e20000100800 */
[----:B------:R-:W-:Y:S02]  /*9170*/  MOV R42, R41 ;  /* 0x00000029002a7202 */ /* 0x000fe40000000f00 */
[----:B------:R-:W-:Y:S01]  /*9180*/  MOV R47, R43 ;  /* 0x0000002b002f7202 */ /* 0x000fe20000000f00 */
[----:B------:R-:W-:-:S04]  /*9190*/  HFMA2 R43, -RZ, RZ, 0, 1.1920928955078125e-07 ;  /* 0x00000002ff2b7431 */ /* 0x000fc800000001ff */
[----:B------:R-:W-:-:S07]  /*91a0*/  FADD.FTZ R47, R40, R47 ;  /* 0x0000002f282f7221 */ /* 0x000fce0000010000 */
[----:B0-----:R-:W-:Y:S05]  /*91b0*/  WARPSYNC.COLLECTIVE R45, `(.L_x_4688) ;  /* 0x000000002d087348 */ /* 0x001fea0003c00000 */
[----:B------:R1:W2:Y:S02]  /*91c0*/  SHFL.BFLY P2, R43, R42, R43, R44 ;  /* 0x0c00002b2a2b7389 */ /* 0x0002a4000004002c */
[----:B012---:R-:W-:Y:S05]  /*91d0*/  ENDCOLLECTIVE ;  /* 0x000000000000791b */ /* 0x007fea0003800000 */
.L_x_4688:
[----:B------:R-:W-:Y:S02]  /*91e0*/  MOV R42, R47 ;  /* 0x0000002f002a7202 */ /* 0x000fe40000000f00 */
[----:B------:R-:W-:Y:S01]  /*91f0*/  MOV R46, R43 ;  /* 0x0000002b002e7202 */ /* 0x000fe20000000f00 */
[----:B------:R-:W-:-:S04]  /*9200*/  HFMA2 R43, -RZ, RZ, 0, 2.384185791015625e-07 ;  /* 0x00000004ff2b7431 */ /* 0x000fc800000001ff */
[----:B------:R-:W-:-:S07]  /*9210*/  FADD.FTZ R46, R41, R46 ;  /* 0x0000002e292e7221 */ /* 0x000fce0000010000 */
[----:B------:R-:W-:Y:S05]  /*9220*/  WARPSYNC.COLLECTIVE R45, `(.L_x_4689) ;  /* 0x000000002d087348 */ /* 0x000fea0003c00000 */
[----:B------:R0:W1:Y:S02]  /*9230*/  SHFL.BFLY P2, R43, R42, R43, R44 ;  /* 0x0c00002b2a2b7389 */ /* 0x000064000004002c */
[----:B01----:R-:W-:Y:S05]  /*9240*/  ENDCOLLECTIVE ;  /* 0x000000000000791b */ /* 0x003fea0003800000 */
.L_x_4689:
[----:B------:R-:W-:Y:S02]  /*9250*/  MOV R42, R46 ;  /* 0x0000002e002a7202 */ /* 0x000fe40000000f00 */
[----:B------:R-:W-:Y:S01]  /*9260*/  MOV R48, R43 ;  /* 0x0000002b00307202 */ /* 0x000fe20000000f00 */
[----:B------:R-:W-:-:S04]  /*9270*/  HFMA2 R43, -RZ, RZ, 0, 2.384185791015625e-07 ;  /* 0x00000004ff2b7431 */ /* 0x000fc800000001ff */
[----:B------:R-:W-:-:S07]  /*9280*/  FADD.FTZ R48, R47, R48 ;  /* 0x000000302f307221 */ /* 0x000fce0000010000 */
[----:B------:R-:W-:Y:S05]  /*9290*/  WARPSYNC.COLLECTIVE R45, `(.L_x_4690) ;  /* 0x000000002d087348 */ /* 0x000fea0003c00000 */
[----:B------:R0:W1:Y:S02]  /*92a0*/  SHFL.BFLY P2, R43, R42, R43, R44 ;  /* 0x0c00002b2a2b7389 */ /* 0x000064000004002c */
[----:B01----:R-:W-:Y:S05]  /*92b0*/  ENDCOLLECTIVE ;  /* 0x000000000000791b */ /* 0x003fea0003800000 */
.L_x_4690:
[----:B------:R-:W-:Y:S02]  /*92c0*/  MOV R42, R48 ;  /* 0x00000030002a7202 */ /* 0x000fe40000000f00 */
[----:B------:R-:W-:Y:S01]  /*92d0*/  MOV R49, R43 ;  /* 0x0000002b00317202 */ /* 0x000fe20000000f00 */
[----:B------:R-:W-:-:S04]  /*92e0*/  HFMA2 R43, -RZ, RZ, 0, 4.76837158203125e-07 ;  /* 0x00000008ff2b7431 */ /* 0x000fc800000001ff */
[----:B------:R-:W-:-:S07]  /*92f0*/  FADD.FTZ R49, R46, R49 ;  /* 0x000000312e317221 */ /* 0x000fce0000010000 */
[----:B------:R-:W-:Y:S05]  /*9300*/  WARPSYNC.COLLECTIVE R45, `(.L_x_4691) ;  /* 0x000000002d087348 */ /* 0x000fea0003c00000 */
[----:B------:R0:W1:Y:S02]  /*9310*/  SHFL.BFLY P2, R43, R42, R43, R44 ;  /* 0x0c00002b2a2b7389 */ /* 0x000064000004002c */
[----:B01----:R-:W-:Y:S05]  /*9320*/  ENDCOLLECTIVE ;  /* 0x000000000000791b */ /* 0x003fea0003800000 */
.L_x_4691:
[----:B------:R-:W-:Y:S02]  /*9330*/  MOV R42, R49 ;  /* 0x00000031002a7202 */ /* 0x000fe40000000f00 */
[----:B------:R-:W-:Y:S01]  /*9340*/  MOV R51, R43 ;  /* 0x0000002b00337202 */ /* 0x000fe20000000f00 */
[----:B------:R-:W-:-:S04]  /*9350*/  HFMA2 R43, -RZ, RZ, 0, 4.76837158203125e-07 ;  /* 0x00000008ff2b7431 */ /* 0x000fc800000001ff */
[----:B------:R-:W-:-:S07]  /*9360*/  FADD.FTZ R40, R48, R51 ;  /* 0x0000003330287221 */ /* 0x000fce0000010000 */
[----:B------:R-:W-:Y:S05]  /*9370*/  WARPSYNC.COLLECTIVE R45, `(.L_x_4692) ;  /* 0x000000002d087348 */ /* 0x000fea0003c00000 */
[----:B------:R0:W1:Y:S02]  /*9380*/  SHFL.BFLY P2, R43, R42, R43, R44 ;  /* 0x0c00002b2a2b7389 */ /* 0x000064000004002c */
[----:B01----:R-:W-:Y:S05]  /*9390*/  ENDCOLLECTIVE ;  /* 0x000000000000791b */ /* 0x003fea0003800000 */
.L_x_4692:
[----:B------:R-:W-:Y:S02]  /*93a0*/  MOV R42, R40 ;  /* 0x00000028002a7202 */ /* 0x000fe40000000f00 */
[----:B------:R-:W-:Y:S01]  /*93b0*/  MOV R50, R43 ;  /* 0x0000002b00327202 */ /* 0x000fe20000000f00 */
[----:B------:R-:W-:-:S04]  /*93c0*/  HFMA2 R43, -RZ, RZ, 0, 9.5367431640625e-07 ;  /* 0x00000010ff2b7431 */ /* 0x000fc800000001ff */
[----:B------:R-:W-:-:S07]  /*93d0*/  FADD.FTZ R41, R49, R50 ;  /* 0x0000003231297221 */ /* 0x000fce0000010000 */
[----:B------:R-:W-:Y:S05]  /*93e0*/  WARPSYNC.COLLECTIVE R45, `(.L_x_4693) ;  /* 0x000000002d087348 */ /* 0x000fea0003c00000 */
[----:B------:R0:W1:Y:S02]  /*93f0*/  SHFL.BFLY P2, R43, R42, R43, R44 ;  /* 0x0c00002b2a2b7389 */ /* 0x000064000004002c */
[----:B01----:R-:W-:Y:S05]  /*9400*/  ENDCOLLECTIVE ;  /* 0x000000000000791b */ /* 0x003fea0003800000 */
.L_x_4693:
[----:B------:R-:W-:Y:S02]  /*9410*/  MOV R42, R41 ;  /* 0x00000029002a7202 */ /* 0x000fe40000000f00 */
[----:B------:R-:W-:Y:S01]  /*9420*/  MOV R47, R43 ;  /* 0x0000002b002f7202 */ /* 0x000fe20000000f00 */
[----:B------:R-:W-:-:S07]  /*9430*/  HFMA2 R43, -RZ, RZ, 0, 9.5367431640625e-07 ;  /* 0x00000010ff2b7431 */ /* 0x000fce00000001ff */
[----:B------:R-:W-:Y:S05]  /*9440*/  WARPSYNC.COLLECTIVE R45, `(.L_x_4694) ;  /* 0x000000002d087348 */ /* 0x000fea0003c00000 */
[----:B------:R0:W1:Y:S02]  /*9450*/  SHFL.BFLY P2, R43, R42, R43, R44 ;  /* 0x0c00002b2a2b7389 */ /* 0x000064000004002c */
[----:B01----:R-:W-:Y:S05]  /*9460*/  ENDCOLLECTIVE ;  /* 0x000000000000791b */ /* 0x003fea0003800000 */
.L_x_4694:
[----:B------:R-:W-:Y:S01]  /*9470*/  MOV R46, R43 ;  /* 0x0000002b002e7202 */ /* 0x000fe20000000f00 */
[----:B------:R-:W-:Y:S06]  /*9480*/  BRA `(.L_x_4695) ;  /* 0xffffff9c00807947 */ /* 0x000fec000383ffff */
.L_x_4696:
        /* <DEDUP_REMOVED lines=15> */
.L_x_6109:


//--------------------- .text._ZN10layer_norm31ln_parallel_residual_bwd_kernelINS_13Kernel_traitsI6__halfffffjLj1024ELj1ELj4ELj1ELj16ENS_18Kernel_traits_baseILj1024ES2_ffffjLj128EEEEELb1ELb0ELb0EEEvNS_9BwdParamsE --------------------------
	.section	.text._ZN10layer_norm31ln_parallel_residual_bwd_kernelINS_13Kernel_traitsI6__halfffffjLj1024ELj1ELj4ELj1ELj16ENS_18Kernel_traits_baseILj1024ES2_ffffjLj128EEEEELb1ELb0ELb0EEEvNS_9BwdParamsE,"ax",@progbits
	.align	128
        .global         _ZN10layer_norm31ln_parallel_residual_bwd_kernelINS_13Kernel_traitsI6__halfffffjLj1024ELj1ELj4ELj1ELj16ENS_18Kernel_traits_baseILj1024ES2_ffffjLj128EEEEELb1ELb0ELb0EEEvNS_9BwdParamsE
        .type           _ZN10layer_norm31ln_parallel_residual_bwd_kernelINS_13Kernel_traitsI6__halfffffjLj1024ELj1ELj4ELj1ELj16ENS_18Kernel_traits_baseILj1024ES2_ffffjLj128EEEEELb1ELb0ELb0EEEvNS_9BwdParamsE,@function
        .size           _ZN10layer_norm31ln_parallel_residual_bwd_kernelINS_13Kernel_traitsI6__halfffffjLj1024ELj1ELj4ELj1ELj16ENS_18Kernel_traits_baseILj1024ES2_ffffjLj128EEEEELb1ELb0ELb0EEEvNS_9BwdParamsE,(.L_x_6110 - _ZN10layer_norm31ln_parallel_residual_bwd_kernelINS_13Kernel_traitsI6__halfffffjLj1024ELj1ELj4ELj1ELj16ENS_18Kernel_traits_baseILj1024ES2_ffffjLj128EEEEELb1ELb0ELb0EEEvNS_9BwdParamsE)
        .other          _ZN10layer_norm31ln_parallel_residual_bwd_kernelINS_13Kernel_traitsI6__halfffffjLj1024ELj1ELj4ELj1ELj16ENS_18Kernel_traits_baseILj1024ES2_ffffjLj128EEEEELb1ELb0ELb0EEEvNS_9BwdParamsE,@"STO_CUDA_ENTRY STV_DEFAULT"
_ZN10layer_norm31ln_parallel_residual_bwd_kernelINS_13Kernel_traitsI6__halfffffjLj1024ELj1ELj4ELj1ELj16ENS_18Kernel_traits_baseILj1024ES2_ffffjLj128EEEEELb1ELb0ELb0EEEvNS_9BwdParamsE:
.text._ZN10layer_norm31ln_parallel_residual_bwd_kernelINS_13Kernel_traitsI6__halfffffjLj1024ELj1ELj4ELj1ELj16ENS_18Kernel_traits_baseILj1024ES2_ffffjLj128EEEEELb1ELb0ELb0EEEvNS_9BwdParamsE:
        /* <DEDUP_REMOVED lines=37> */
[----:B------:R-:W-:Y:S02]  /*0250*/  @P0 LOP3.LUT R67, R67, 0x20, RZ, 0xfc, !PT ;  /* 0x0000002043430812 */ /* 0x000fe400078efcff */
[----:B------:R-:W0:Y:S08]  /*0260*/  LDC.64 R48, c[0x0][0x3d8] ;  /* 0x0000f600ff307b82 */ /* 0x000e300000000a00 */
[----:B------:R-:W3:Y:S01]  /*0270*/  LDC.64 R50, c[0x0][0x3d0] ;  /* 0x0000f400ff327b82 */ /* 0x000ee20000000a00 */
[C---:B----4-:R-:W-:Y:S01]  /*0280*/  @P6 IMAD.WIDE.U32 R38, R67.reuse, 0x8, R38 ;  /* 0x0000000843266825 */ /* 0x050fe200078e0026 */
[----:B------:R4:W5:Y:S03]  /*0290*/  @P0 LDG.E.64 R2, desc[UR8][R36.64] ;  /* 0x0000000824020981 */ /* 0x000966000c1e1b00 */
[C---:B--2---:R-:W-:Y:S01]  /*02a0*/  @P6 IMAD.WIDE.U32 R40, R67.reuse, 0x8, R40 ;  /* 0x0000000843286825 */ /* 0x044fe200078e0028 */
[----:B------:R-:W-:Y:S01]  /*02b0*/  @P6 IADD3 R67, PT, PT, R67, 0x20, RZ ;  /* 0x0000002043436810 */ /* 0x000fe20007ffe0ff */
[----:B------:R-:W5:Y:S01]  /*02c0*/  @P6 LDG.E.64 R10, desc[UR8][R38.64] ;  /* 0x00000008260a6981 */ /* 0x000f62000c1e1b00 */
[----:B------:R-:W2:Y:S03]  /*02d0*/  LDC.64 R52, c[0x0][0x3d8] ;  /* 0x0000f600ff347b82 */ /* 0x000ea60000000a00 */
[C---:B------:R-:W-:Y:S01]  /*02e0*/  @P5 IMAD.WIDE.U32 R42, R67.reuse, 0x8, R42 ;  /* 0x00000008432a5825 */ /* 0x040fe200078e002a */
[----:B------:R-:W5:Y:S03]  /*02f0*/  @P6 LDG.E.64 R16, desc[UR8][R40.64] ;  /* 0x0000000828106981 */ /* 0x000f66000c1e1b00 */
[C---:B-1----:R-:W-:Y:S01]  /*0300*/  @P5 IMAD.WIDE.U32 R44, R67.reuse, 0x8, R44 ;  /* 0x00000008432c5825 */ /* 0x042fe200078e002c */
[----:B------:R-:W1:Y:S01]  /*0310*/  LDC.64 R54, c[0x0][0x3d0] ;  /* 0x0000f400ff367b82 */ /* 0x000e620000000a00 */
[----:B------:R-:W-:Y:S01]  /*0320*/  @P5 IADD3 R67, PT, PT, R67, 0x20, RZ ;  /* 0x0000002043435810 */ /* 0x000fe20007ffe0ff */
[----:B------:R-:W5:Y:S04]  /*0330*/  @P5 LDG.E.64 R22, desc[UR8][R42.64] ;  /* 0x000000082a165981 */ /* 0x000f68000c1e1b00 */
[----:B------:R-:W-:-:S02]  /*0340*/  @P4 IMAD.WIDE.U32 R46, R67, 0x8, R46 ;  /* 0x00000008432e4825 */ /* 0x000fc400078e002e */
[----:B------:R-:W4:Y:S08]  /*0350*/  LDC.64 R56, c[0x0][0x3d8] ;  /* 0x0000f600ff387b82 */ /* 0x000f300000000a00 */
[----:B------:R-:W4:Y:S01]  /*0360*/  LDC.64 R58, c[0x0][0x3d0] ;  /* 0x0000f400ff3a7b82 */ /* 0x000f220000000a00 */
[C---:B0-----:R-:W-:Y:S01]  /*0370*/  @P4 IMAD.WIDE.U32 R48, R67.reuse, 0x8, R48 ;  /* 0x0000000843304825 */ /* 0x041fe200078e0030 */
[----:B------:R-:W-:Y:S01]  /*0380*/  @P4 IADD3 R67, PT, PT, R67, 0x20, RZ ;  /* 0x0000002043434810 */ /* 0x000fe20007ffe0ff */
[----:B------:R-:W5:Y:S04]  /*0390*/  @P5 LDG.E.64 R28, desc[UR8][R44.64] ;  /* 0x000000082c1c5981 */ /* 0x000f68000c1e1b00 */
[C---:B---3--:R-:W-:Y:S01]  /*03a0*/  @P3 IMAD.WIDE.U32 R50, R67.reuse, 0x8, R50 ;  /* 0x0000000843323825 */ /* 0x048fe200078e0032 */
[----:B------:R-:W0:Y:S08]  /*03b0*/  LDC.64 R60, c[0x0][0x3d8] ;  /* 0x0000f600ff3c7b82 */ /* 0x000e300000000a00 */
[----:B------:R-:W3:Y:S01]  /*03c0*/  LDC.64 R64, c[0x0][0x3d8] ;  /* 0x0000f600ff407b82 */ /* 0x000ee20000000a00 */
[C---:B--2---:R-:W-:Y:S01]  /*03d0*/  @P3 IMAD.WIDE.U32 R52, R67.reuse, 0x8, R52 ;  /* 0x0000000843343825 */ /* 0x044fe200078e0034 */
[----:B------:R-:W-:Y:S01]  /*03e0*/  @P3 IADD3 R67, PT, PT, R67, 0x20, RZ ;  /* 0x0000002043433810 */ /* 0x000fe20007ffe0ff */
[----:B------:R-:W5:Y:S01]  /*03f0*/  @P4 LDG.E.64 R8, desc[UR8][R46.64] ;  /* 0x000000082e084981 */ /* 0x000f62000c1e1b00 */
[----:B------:R-:W-:-:S03]  /*0400*/  ISETP.GE.U32.AND P6, PT, R252, 0x100, PT ;  /* 0x00000100fc00780c */ /* 0x000fc60003fc6070 */
[C---:B-1----:R-:W-:Y:S01]  /*0410*/  @P2 IMAD.WIDE.U32 R54, R67.reuse, 0x8, R54 ;  /* 0x0000000843362825 */ /* 0x042fe200078e0036 */
[----:B------:R-:W5:Y:S01]  /*0420*/  @P4 LDG.E.64 R18, desc[UR8][R48.64] ;  /* 0x0000000830124981 */ /* 0x000f62000c1e1b00 */
[----:B------:R-:W1:Y:S02]  /*0430*/  LDC.64 R62, c[0x0][0x3d0] ;  /* 0x0000f400ff3e7b82 */ /* 0x000e640000000a00 */
[C---:B----4-:R-:W-:Y:S01]  /*0440*/  @P2 IMAD.WIDE.U32 R56, R67.reuse, 0x8, R56 ;  /* 0x0000000843382825 */ /* 0x050fe200078e0038 */
[----:B------:R-:W-:Y:S01]  /*0450*/  @P2 IADD3 R67, PT, PT, R67, 0x20, RZ ;  /* 0x0000002043432810 */ /* 0x000fe20007ffe0ff */
[----:B------:R-:W5:Y:S04]  /*0460*/  @P3 LDG.E.64 R24, desc[UR8][R50.64] ;  /* 0x0000000832183981 */ /* 0x000f68000c1e1b00 */
[C---:B------:R-:W-:Y:S01]  /*0470*/  @P1 IMAD.WIDE.U32 R58, R67.reuse, 0x8, R58 ;  /* 0x00000008433a1825 */ /* 0x040fe200078e003a */
[----:B------:R-:W2:Y:S01]  /*0480*/  S2UR UR4, SR_CTAID.X ;  /* 0x00000000000479c3 */ /* 0x000ea20000002500 */
[----:B------:R4:W-:Y:S02]  /*0490*/  STL [R1+0x40], RZ ;  /* 0x000040ff01007387 */ /* 0x0009e40000100800 */
[C---:B0-----:R-:W-:Y:S01]  /*04a0*/  @P1 IMAD.WIDE.U32 R60, R67.reuse, 0x8, R60 ;  /* 0x00000008433c1825 */ /* 0x041fe200078e003c */
[----:B------:R-:W-:Y:S01]  /*04b0*/  @P1 IADD3 R67, PT, PT, R67, 0x20, RZ ;  /* 0x0000002043431810 */ /* 0x000fe20007ffe0ff */
[----:B------:R4:W-:Y:S04]  /*04c0*/  STL [R1+0x44], RZ ;  /* 0x000044ff01007387 */ /* 0x0009e80000100800 */
[C---:B---3--:R-:W-:Y:S01]  /*04d0*/  @P6 IMAD.WIDE.U32 R36, R67.reuse, 0x8, R64 ;  /* 0x0000000843246825 */ /* 0x048fe200078e0040 */
[----:B------:R1:W5:Y:S04]  /*04e0*/  @P0 LDG.E.64 R34, desc[UR8][R32.64] ;  /* 0x0000000820220981 */ /* 0x000368000c1e1b00 */
[----:B------:R-:W5:Y:S04]  /*04f0*/  @P6 LDG.E.64 R12, desc[UR8][R36.64] ;  /* 0x00000008240c6981 */ /* 0x000f68000c1e1b00 */
[----:B------:R4:W-:Y:S01]  /*0500*/  STL [R1+0x48], RZ ;  /* 0x000048ff01007387 */ /* 0x0009e20000100800 */
[----:B-1----:R-:W-:-:S03]  /*0510*/  @P6 IMAD.WIDE.U32 R32, R67, 0x8, R62 ;  /* 0x0000000843206825 */ /* 0x002fc600078e003e */
[----:B------:R4:W-:Y:S01]  /*0520*/  STL [R1+0x4c], RZ ;  /* 0x00004cff01007387 */ /* 0x0009e20000100800 */
[----:B--2---:R-:W-:-:S03]  /*0530*/  USHF.L.U32 UR4, UR4, 0x2, URZ ;  /* 0x0000000204047899 */ /* 0x004fc600080006ff */
[----:B------:R4:W-:Y:S01]  /*0540*/  STL [R1+0x20], RZ ;  /* 0x000020ff01007387 */ /* 0x0009e20000100800 */
[----:B------:R-:W-:-:S03]  /*0550*/  SHF.R.U32.HI R0, RZ, 0x5, R66 ;  /* 0x00000005ff007819 */ /* 0x000fc60000011642 */
[----:B------:R4:W-:Y:S04]  /*0560*/  STL [R1+0x24], RZ ;  /* 0x000024ff01007387 */ /* 0x0009e80000100800 */
[----:B------:R4:W-:Y:S04]  /*0570*/  STL [R1+0x28], RZ ;  /* 0x000028ff01007387 */ /* 0x0009e80000100800 */
[----:B------:R4:W-:Y:S04]  /*0580*/  STL [R1+0x2c], RZ ;  /* 0x00002cff01007387 */ /* 0x0009e80000100800 */
[----:B------:R4:W-:Y:S04]  /*0590*/  STL [R1+0x10], RZ ;  /* 0x000010ff01007387 */ /* 0x0009e80000100800 */
[----:B------:R4:W-:Y:S04]  /*05a0*/  STL [R1+0x14], RZ ;  /* 0x000014ff01007387 */ /* 0x0009e80000100800 */
[----:B------:R0:W5:Y:S04]  /*05b0*/  @P6 LDG.E.64 R26, desc[UR8][R32.64] ;  /* 0x00000008201a6981 */ /* 0x000168000c1e1b00 */
[----:B------:R4:W-:Y:S04]  /*05c0*/  STL [R1+0x18], RZ ;  /* 0x000018ff01007387 */ /* 0x0009e80000100800 */
[----:B------:R4:W-:Y:S01]  /*05d0*/  STL [R1+0x1c], RZ ;  /* 0x00001cff01007387 */ /* 0x0009e20000100800 */
[----:B0-----:R-:W-:-:S03]  /*05e0*/  LOP3.LUT R32, R0, UR4, RZ, 0xfc, !PT ;  /* 0x0000000400207c12 */ /* 0x001fc6000f8efcff */
[----:B------:R4:W-:Y:S04]  /*05f0*/  STL [R1], RZ ;  /* 0x000000ff01007387 */ /* 0x0009e80000100800 */
[----:B------:R4:W-:Y:S04]  /*0600*/  STL [R1+0x4], RZ ;  /* 0x000004ff01007387 */ /* 0x0009e80000100800 */
[----:B------:R4:W-:Y:S04]  /*0610*/  STL [R1+0x8], RZ ;  /* 0x000008ff01007387 */ /* 0x0009e80000100800 */
[----:B------:R4:W-:Y:S04]  /*0620*/  STL [R1+0xc], RZ ;  /* 0x00000cff01007387 */ /* 0x0009e80000100800 */
[----:B------:R4:W-:Y:S04]  /*0630*/  STL [R1+0x30], R32 ;  /* 0x0000302001007387 */ /* 0x0009e80000100800 */
[----:B------:R-:W5:Y:S04]  /*0640*/  @P1 LDG.E.64 R14, desc[UR8][R58.64] ;  /* 0x000000083a0e1981 */ /* 0x000f68000c1e1b00 */
[----:B------:R-:W5:Y:S01]  /*0650*/  @P1 LDG.E.64 R4, desc[UR8][R60.64] ;  /* 0x000000083c041981 */ /* 0x000f62000c1e1b00 */
[----:B------:R-:W-:Y:S01]  /*0660*/  ISETP.GE.AND P1, PT, R32, UR5, PT ;  /* 0x0000000520007c0c */ /* 0x000fe2000bf26270 */
[----:B------:R-:W-:Y:S01]  /*0670*/  BSSY B0, `(.L_x_4697) ;  /* 0x0000c6e000007945 */ /* 0x000fe20003800000 */
[----:B------:R-:W-:Y:S01]  /*0680*/  CS2R R248, SRZ ;  /* 0x0000000000f87805 */ /* 0x000fe2000001ff00 */
[----:B------:R0:W5:Y:S01]  /*0690*/  @P3 LDG.E.64 R6, desc[UR8][R52.64] ;  /* 0x0000000834063981 */ /* 0x000162000c1e1b00 */
[----:B------:R-:W-:-:S02]  /*06a0*/  CS2R R250, SRZ ;  /* 0x0000000000fa7805 */ /* 0x000fc4000001ff00 */
[----:B------:R-:W-:Y:S02]  /*06b0*/  CS2R R244, SRZ ;  /* 0x0000000000f47805 */ /* 0x000fe4000001ff00 */
[----:B------:R-:W-:Y:S01]  /*06c0*/  CS2R R246, SRZ ;  /* 0x0000000000f67805 */ /* 0x000fe2000001ff00 */
[----:B------:R1:W5:Y:S01]  /*06d0*/  @P2 LDG.E.64 R20, desc[UR8][R54.64] ;  /* 0x0000000836142981 */ /* 0x000362000c1e1b00 */
[----:B------:R-:W-:Y:S02]  /*06e0*/  CS2R R240, SRZ ;  /* 0x0000000000f07805 */ /* 0x000fe4000001ff00 */
[----:B------:R-:W-:Y:S02]  /*06f0*/  CS2R R242, SRZ ;  /* 0x0000000000f27805 */ /* 0x000fe4000001ff00 */
[----:B------:R-:W-:Y:S01]  /*0700*/  CS2R R236, SRZ ;  /* 0x0000000000ec7805 */ /* 0x000fe2000001ff00 */
[----:B------:R2:W5:Y:S01]  /*0710*/  @P2 LDG.E.64 R30, desc[UR8][R56.64] ;  /* 0x00000008381e2981 */ /* 0x000562000c1e1b00 */
        /* <DEDUP_REMOVED lines=45> */
[----:B0-----:R-:W-:Y:S02]  /*09f0*/  CS2R R52, SRZ ;  /* 0x0000000000347805 */ /* 0x001fe4000001ff00 */
[----:B-1----:R-:W-:Y:S02]  /*0a00*/  CS2R R54, SRZ ;  /* 0x0000000000367805 */ /* 0x002fe4000001ff00 */
[----:B--2---:R-:W-:Y:S02]  /*0a10*/  CS2R R56, SRZ ;  /* 0x0000000000387805 */ /* 0x004fe4000001ff00 */
[----:B------:R-:W-:Y:S01]  /*0a20*/  CS2R R58, SRZ ;  /* 0x00000000003a7805 */ /* 0x000fe2000001ff00 */
[----:B----4-:R-:W-:Y:S06]  /*0a30*/  @P1 BRA `(.L_x_4698) ;  /* 0x000000c000c41947 */ /* 0x010fec0003800000 */
        /* <DEDUP_REMOVED lines=156> */
[----:B------:R-:W-:Y:S01]  /*1400*/  PLOP3.LUT P1, PT, PT, PT, UP0, 0x80, 0x8 ;  /* 0x000000000008781c */ /* 0x000fe20003f2f008 */
[----:B------:R-:W-:Y:S04]  /*1410*/  STL.S16 [R1+0x7c], R25 ;  /* 0x00007c1901007387 */ /* 0x000fe80000100600 */
[----:B------:R-:W-:Y:S04]  /*1420*/  STL.S16 [R1+0x78], R7 ;  /* 0x0000780701007387 */ /* 0x000fe80000100600 */
        /* <DEDUP_REMOVED lines=14> */
[----:B------:R1:W-:Y:S04]  /*1510*/  STL.S16 [R1+0x5a], R60 ;  /* 0x00005a3c01007387 */ /* 0x0003e80000100600 */
[----:B------:R1:W-:Y:S01]  /*1520*/  STL.S16 [R1+0x64], R14 ;  /* 0x0000640e01007387 */ /* 0x0003e20000100600 */
[----:B0-----:R-:W-:-:S03]  /*1530*/  CS2R R58, SRZ ;  /* 0x00000000003a7805 */ /* 0x001fc6000001ff00 */
[----:B------:R1:W-:Y:S04]  /*1540*/  STL.S16 [R1+0x60], R4 ;  /* 0x0000600401007387 */ /* 0x0003e80000100600 */
        /* <DEDUP_REMOVED lines=26> */
.L_x_4796:
[----:B-1----:R-:W2:Y:S01]  /*16f0*/  LDL R12, [R1+0x30] ;  /* 0x00003000010c7983 */ /* 0x002ea20000100800 */
[----:B------:R-:W2:Y:S01]  /*1700*/  LDC.64 R96, c[0x0][0x3c0] ;  /* 0x0000f000ff607b82 */ /* 0x000ea20000000a00 */
[----:B------:R-:W-:-:S05]  /*1710*/  MOV R99, UR15 ;  /* 0x0000000f00637c02 */ /* 0x000fca0008000f00 */
[----:B------:R0:W-:Y:S01]  /*1720*/  STL [R1+0x34], R99 ;  /* 0x0000346301007387 */ /* 0x0001e20000100800 */
[C---:B------:R-:W-:Y:S02]  /*1730*/  ISETP.GE.U32.AND P6, PT, R252.reuse, 0x60, PT ;  /* 0x00000060fc00780c */ /* 0x040fe40003fc6070 */
[C---:B------:R-:W-:Y:S02]  /*1740*/  ISETP.GE.U32.AND P5, PT, R252.reuse, 0x80, PT ;  /* 0x00000080fc00780c */ /* 0x040fe40003fa6070 */
[----:B------:R-:W-:Y:S02]  /*1750*/  LOP3.LUT R19, R19, 0xfffffffe, RZ, 0xc0, !PT ;  /* 0xfffffffe13137812 */ /* 0x000fe400078ec0ff */
[----:B------:R-:W-:Y:S01]  /*1760*/  ISETP.GE.U32.AND P3, PT, R252, 0xa0, PT ;  /* 0x000000a0fc00780c */ /* 0x000fe20003f66070 */
[----:B--2---:R-:W-:-:S05]  /*1770*/  IMAD.WIDE R96, R12, 0x4, R96 ;  /* 0x000000040c607825 */ /* 0x004fca00078e0260 */
[----:B------:R1:W2:Y:S02]  /*1780*/  LDG.E R98, desc[UR8][R96.64] ;  /* 0x0000000860627981 */ /* 0x0002a4000c1e1900 */
        /* <DEDUP_REMOVED lines=8> */
[C---:B------:R-:W-:Y:S01]  /*1810*/  ISETP.GE.U32.AND P2, PT, R252.reuse, 0xc0, PT ;  /* 0x000000c0fc00780c */ /* 0x040fe20003f46070 */
[----:B------:R-:W-:Y:S01]  /*1820*/  BSSY.RECONVERGENT B1, `(.L_x_4699) ;  /* 0x0000066000017945 */ /* 0x000fe20003800200 */
[----:B------:R-:W-:Y:S01]  /*1830*/  LOP3.LUT R19, R19, 0xfffffffb, RZ, 0xc0, !PT ;  /* 0xfffffffb13137812 */ /* 0x000fe200078ec0ff */
[----:B------:R-:W-:Y:S01]  /*1840*/  HFMA2 R169, -RZ, RZ, 0, 0 ;  /* 0x00000000ffa97431 */ /* 0x000fe200000001ff */
[----:B------:R-:W-:-:S02]  /*1850*/  ISETP.GE.U32.AND P4, PT, R252, 0x40, PT ;  /* 0x00000040fc00780c */ /* 0x000fc40003f86070 */
[----:B------:R-:W-:Y:S02]  /*1860*/  @P3 LOP3.LUT R19, R19, 0x4, RZ, 0xfc, !PT ;  /* 0x0000000413133812 */ /* 0x000fe400078efcff */
[----:B------:R-:W-:Y:S02]  /*1870*/  MOV R170, RZ ;  /* 0x000000ff00aa7202 */ /* 0x000fe40000000f00 */
[----:B-1----:R-:W-:Y:S02]  /*1880*/  SHF.R.S32.HI R96, RZ, 0x1f, R12 ;  /* 0x0000001fff607819 */ /* 0x002fe4000001140c */
[----:B------:R-:W-:Y:S02]  /*1890*/  LOP3.LUT R19, R19, 0xfffffff7, RZ, 0xc0, !PT ;  /* 0xfffffff713137812 */ /* 0x000fe400078ec0ff */
[----:B------:R-:W-:Y:S02]  /*18a0*/  LEA.HI R12, R96, R12, RZ, 0x2 ;  /* 0x0000000c600c7211 */ /* 0x000fe400078f10ff */
[----:B------:R-:W-:-:S02]  /*18b0*/  @P2 LOP3.LUT R19, R19, 0x8, RZ, 0xfc, !PT ;  /* 0x0000000813132812 */ /* 0x000fc400078efcff */
[----:B0-----:R-:W-:-:S04]  /*18c0*/  LOP3.LUT R99, R99, 0x1f, RZ, 0xc0, !PT ;  /* 0x0000001f63637812 */ /* 0x001fc800078ec0ff */
[----:B------:R-:W-:-:S04]  /*18d0*/  LEA.HI.SX32 R12, R12, R99, 0x1e ;  /* 0x000000630c0c7211 */ /* 0x000fc800078ff2ff */
[----:B------:R-:W-:Y:S02]  /*18e0*/  MOV R171, R12 ;  /* 0x0000000c00ab7202 */ /* 0x000fe40000000f00 */
[----:B--2---:R-:W-:Y:S01]  /*18f0*/  FSEL R168, R98, RZ, !P1 ;  /* 0x000000ff62a87208 */ /* 0x004fe20004800000 */
[----:B------:R-:W-:Y:S06]  /*1900*/  @!P0 BRA `(.L_x_4700) ;  /* 0x00000004005c8947 */ /* 0x000fec0003800000 */
[----:B------:R-:W0:Y:S01]  /*1910*/  LDC.64 R96, c[0x0][0x3a8] ;  /* 0x0000ea00ff607b82 */ /* 0x000e220000000a00 */
[----:B------:R-:W2:Y:S04]  /*1920*/  LDL.S16 R109, [R1+0xc4] ;  /* 0x0000c400016d7983 */ /* 0x000ea80000100600 */
[----:B------:R-:W3:Y:S03]  /*1930*/  LDL.S16 R170, [R1+0xc6] ;  /* 0x0000c60001aa7983 */ /* 0x000ee60000100600 */
[----:B------:R-:W1:Y:S01]  /*1940*/  LDC.64 R100, c[0x0][0x430] ;  /* 0x00010c00ff647b82 */ /* 0x000e620000000a00 */
[----:B------:R-:W4:Y:S07]  /*1950*/  LDL.LU R169, [R1+0x40] ;  /* 0x0000400001a97983 */ /* 0x000f2e0000300800 */
[----:B------:R-:W1:Y:S01]  /*1960*/  LDC.64 R104, c[0x0][0x428] ;  /* 0x00010a00ff687b82 */ /* 0x000e620000000a00 */
[----:B------:R-:W-:Y:S01]  /*1970*/  ISETP.NE.U32.AND P0, PT, RZ, UR10, PT ;  /* 0x0000000aff007c0c */ /* 0x000fe2000bf05070 */
[----:B------:R-:W4:Y:S01]  /*1980*/  LDL.S16 R171, [R1+0xc0] ;  /* 0x0000c00001ab7983 */ /* 0x000f220000100600 */
[----:B------:R-:W-:-:S03]  /*1990*/  ISETP.NE.U32.AND P1, PT, RZ, UR24, PT ;  /* 0x00000018ff007c0c */ /* 0x000fc6000bf25070 */
[----:B------:R-:W4:Y:S01]  /*19a0*/  LDL.S16 R110, [R1+0xc2] ;  /* 0x0000c200016e7983 */ /* 0x000f220000100600 */
[----:B------:R-:W-:Y:S01]  /*19b0*/  ISETP.NE.AND.EX P0, PT, RZ, UR11, PT, P0 ;  /* 0x0000000bff007c0c */ /* 0x000fe2000bf05300 */
[C---:B0-----:R-:W-:Y:S01]  /*19c0*/  IMAD.WIDE.U32 R96, R12.reuse, 0x10, R96 ;  /* 0x000000100c607825 */ /* 0x041fe200078e0060 */
[----:B------:R-:W0:Y:S05]  /*19d0*/  LDC.64 R128, c[0x0][0x3b0] ;  /* 0x0000ec00ff807b82 */ /* 0x000e2a0000000a00 */
[----:B------:R-:W3:Y:S01]  /*19e0*/  LDG.E.128 R96, desc[UR8][R96.64] ;  /* 0x0000000860607981 */ /* 0x000ee2000c1e1d00 */
[----:B-1----:R-:W-:-:S05]  /*19f0*/  IMAD.WIDE.U32 R100, R12, 0x10, R100 ;  /* 0x000000100c647825 */ /* 0x002fca00078e0064 */
[----:B------:R-:W1:Y:S01]  /*1a00*/  @P0 LDC.64 R112, c[0x0][0x3b8] ;  /* 0x0000ee00ff700b82 */ /* 0x000e620000000a00 */
[----:B------:R-:W4:Y:S01]  /*1a10*/  LDG.E.128 R100, desc[UR8][R100.64] ;  /* 0x0000000864647981 */ /* 0x000f22000c1e1d00 */
[----:B------:R-:W-:-:S06]  /*1a20*/  IMAD.WIDE.U32 R104, R12, 0x10, R104 ;  /* 0x000000100c687825 */ /* 0x000fcc00078e0068 */
[----:B------:R-:W4:Y:S01]  /*1a30*/  LDG.E.128 R104, desc[UR8][R104.64] ;  /* 0x0000000868687981 */ /* 0x000f22000c1e1d00 */
[----:B------:R-:W-:Y:S01]  /*1a40*/  ISETP.NE.AND.EX P1, PT, RZ, UR25, PT, P1 ;  /* 0x00000019ff007c0c */ /* 0x000fe2000bf25310 */
[----:B-1----:R-:W-:-:S05]  /*1a50*/  @P0 IMAD.WIDE.U32 R112, R12, 0x4, R112 ;  /* 0x000000040c700825 */ /* 0x002fca00078e0070 */
[----:B------:R1:W5:Y:S07]  /*1a60*/  @P0 LDG.E R11, desc[UR8][R112.64] ;  /* 0x00000008700b0981 */ /* 0x00036e000c1e1900 */
[----:B-1----:R-:W1:Y:S02]  /*1a70*/  @P1 LDC.64 R112, c[0x0][0x438] ;  /* 0x00010e00ff701b82 */ /* 0x002e640000000a00 */
[----:B-1----:R-:W-:-:S05]  /*1a80*/  @P1 IMAD.WIDE.U32 R112, R12, 0x10, R112 ;  /* 0x000000100c701825 */ /* 0x002fca00078e0070 */
[----:B------:R0:W5:Y:S02]  /*1a90*/  @P1 LDG.E.128 R60, desc[UR8][R112.64] ;  /* 0x00000008703c1981 */ /* 0x000164000c1e1d00 */
[----:B0-----:R-:W-:-:S05]  /*1aa0*/  IMAD.WIDE.U32 R112, R12, 0x4, R128 ;  /* 0x000000040c707825 */ /* 0x001fca00078e0080 */
[----:B------:R0:W5:Y:S01]  /*1ab0*/  LDG.E R10, desc[UR8][R112.64] ;  /* 0x00000008700a7981 */ /* 0x000162000c1e1900 */
[----:B--2---:R-:W-:Y:S02]  /*1ac0*/  HADD2.F32 R0, -RZ, R109.H0_H0 ;  /* 0x2000006dff007230 */ /* 0x004fe40000004100 */
[----:B---3--:R-:W-:Y:S01]  /*1ad0*/  FADD.FTZ R30, -R168, R96 ;  /* 0x00000060a81e7221 */ /* 0x008fe20000010100 */
[----:B------:R-:W-:Y:S02]  /*1ae0*/  HADD2.F32 R96, -RZ, R170.H0_H0 ;  /* 0x200000aaff607230 */ /* 0x000fe40000004100 */
[----:B------:R-:W2:Y:S04]  /*1af0*/  LDL.LU R170, [R1+0x44] ;  /* 0x0000440001aa7983 */ /* 0x000ea80000300800 */
[----:B------:R-:W3:Y:S01]  /*1b00*/  LDL.S16 R113, [R1+0xbc] ;  /* 0x0000bc0001717983 */ /* 0x000ee20000100600 */
[----:B----4-:R-:W-:Y:S01]  /*1b10*/  FMUL.FTZ R109, R100, R0 ;  /* 0x00000000646d7220 */ /* 0x010fe20000410000 */
[----:B-----5:R-:W-:-:S04]  /*1b20*/  FMUL.FTZ R0, R111, R30 ;  /* 0x0000001e6f007220 */ /* 0x020fc80000410000 */
[----:B------:R-:W-:-:S05]  /*1b30*/  FFMA.FTZ R169, R104, R0, R169 ;  /* 0x0000000068a97223 */ /* 0x000fca00000100a9 */
[----:B------:R1:W-:Y:S04]  /*1b40*/  STL [R1+0x40], R169 ;  /* 0x000040a901007387 */ /* 0x0003e80000100800 */
[----:B------:R-:W4:Y:S04]  /*1b50*/  LDL.S16 R112, [R1+0xbe] ;  /* 0x0000be0001707983 */ /* 0x000f280000100600 */
[----:B-1----:R-:W2:Y:S04]  /*1b60*/  LDL.LU R169, [R1+0x48] ;  /* 0x0000480001a97983 */ /* 0x002ea80000300800 */
[----:B------:R-:W2:Y:S04]  /*1b70*/  LDL.S16 R129, [R1+0xb8] ;  /* 0x0000b80001817983 */ /* 0x000ea80000100600 */
[----:B------:R-:W2:Y:S01]  /*1b80*/  LDL.S16 R128, [R1+0xba] ;  /* 0x0000ba0001807983 */ /* 0x000ea20000100600 */
[----:B------:R-:W-:Y:S01]  /*1b90*/  FFMA.FTZ R30, R104, R96, R109 ;  /* 0x00000060681e7223 */ /* 0x000fe2000001006d */
[----:B------:R-:W-:-:S02]  /*1ba0*/  FADD.FTZ R232, R232, R104 ;  /* 0x00000068e8e87221 */ /* 0x000fc40000010000 */
[----:B------:R-:W2:Y:S01]  /*1bb0*/  LDL.LU R104, [R1+0x4c] ;  /* 0x00004c0001687983 */ /* 0x000ea20000300800 */
[----:B------:R-:W-:Y:S02]  /*1bc0*/  HADD2.F32 R96, -RZ, R171.H0_H0 ;  /* 0x200000abff607230 */ /* 0x000fe40000004100 */
[----:B------:R-:W-:Y:S01]  /*1bd0*/  FADD.FTZ R164, R164, R100 ;  /* 0x00000064a4a47221 */ /* 0x000fe20000010000 */
[----:B------:R-:W-:Y:S02]  /*1be0*/  FFMA.FTZ R200, R100, R0, R200 ;  /* 0x0000000064c87223 */ /* 0x000fe400000100c8 */
[----:B------:R-:W-:Y:S01]  /*1bf0*/  FMUL.FTZ R100, R101, R96 ;  /* 0x0000006065647220 */ /* 0x000fe20000410000 */
[----:B------:R-:W-:Y:S02]  /*1c00*/  HADD2.F32 R96, -RZ, R110.H0_H0 ;  /* 0x2000006eff607230 */ /* 0x000fe40000004100 */
[----:B------:R-:W-:-:S03]  /*1c10*/  FADD.FTZ R97, -R168, R97 ;  /* 0x00000061a8617221 */ /* 0x000fc60000010100 */
[----:B------:R-:W-:Y:S01]  /*1c20*/  FFMA.FTZ R109, R105, R96, R100 ;  /* 0x00000060696d7223 */ /* 0x000fe20000010064 */
[----:B------:R-:W-:Y:S01]  /*1c30*/  FMUL.FTZ R110, R111, R97 ;  /* 0x000000616f6e7220 */ /* 0x000fe20000410000 */
[C---:B------:R-:W-:Y:S01]  /*1c40*/  FADD.FTZ R98, -R168.reuse, R98 ;  /* 0x00000062a8627221 */ /* 0x040fe20000010100 */
[----:B------:R-:W-:Y:S01]  /*1c50*/  FADD.FTZ R99, -R168, R99 ;  /* 0x00000063a8637221 */ /* 0x000fe20000010100 */
[----:B------:R-:W-:Y:S01]  /*1c60*/  FADD.FTZ R233, R233, R105 ;  /* 0x00000069e9e97221 */ /* 0x000fe20000010000 */
[----:B------:R-:W-:Y:S01]  /*1c70*/  FADD.FTZ R165, R165, R101 ;  /* 0x00000065a5a57221 */ /* 0x000fe20000010000 */
[----:B------:R-:W-:Y:S01]  /*1c80*/  FFMA.FTZ R201, R101, R110, R201 ;  /* 0x0000006e65c97223 */ /* 0x000fe200000100c9 */
[----:B------:R-:W-:Y:S01]  /*1c90*/  FADD.FTZ R234, R234, R106 ;  /* 0x0000006aeaea7221 */ /* 0x000fe20000010000 */
[----:B------:R-:W-:Y:S01]  /*1ca0*/  FADD.FTZ R166, R166, R102 ;  /* 0x00000066a6a67221 */ /* 0x000fe20000010000 */
[----:B------:R-:W-:Y:S01]  /*1cb0*/  FADD.FTZ R235, R235, R107 ;  /* 0x0000006bebeb7221 */ /* 0x000fe20000010000 */
[----:B------:R-:W-:Y:S01]  /*1cc0*/  FADD.FTZ R167, R167, R103 ;  /* 0x00000067a7a77221 */ /* 0x000fe20000010000 */
[----:B------:R-:W-:Y:S01]  /*1cd0*/  IADD3 R171, PT, PT, R12, 0x20, RZ ;  /* 0x000000200cab7810 */ /* 0x000fe20007ffe0ff */
[----:B---3--:R-:W-:-:S05]  /*1ce0*/  HADD2.F32 R96, -RZ, R113.H0_H0 ;  /* 0x20000071ff607230 */ /* 0x008fca0000004100 */
[----:B------:R-:W-:Y:S01]  /*1cf0*/  FMUL.FTZ R97, R102, R96 ;  /* 0x0000006066617220 */ /* 0x000fe20000410000 */
[----:B----4-:R-:W-:-:S05]  /*1d00*/  HADD2.F32 R96, -RZ, R112.H0_H0 ;  /* 0x20000070ff607230 */ /* 0x010fca0000004100 */
[----:B0-----:R-:W-:Y:S01]  /*1d10*/  FFMA.FTZ R113, R106, R96, R97 ;  /* 0x000000606a717223 */ /* 0x001fe20000010061 */
[----:B--2---:R-:W-:Y:S02]  /*1d20*/  HADD2.F32 R96, -RZ, R129.H0_H0 ;  /* 0x20000081ff607230 */ /* 0x004fe40000004100 */
[----:B------:R-:W-:-:S03]  /*1d30*/  FMUL.FTZ R112, R111, R98 ;  /* 0x000000626f707220 */ /* 0x000fc60000410000 */
[----:B------:R-:W-:Y:S01]  /*1d40*/  FMUL.FTZ R97, R103, R96 ;  /* 0x0000006067617220 */ /* 0x000fe20000410000 */
[----:B------:R-:W-:Y:S02]  /*1d50*/  HADD2.F32 R96, -RZ, R128.H0_H0 ;  /* 0x20000080ff607230 */ /* 0x000fe40000004100 */
[----:B------:R-:W-:Y:S01]  /*1d60*/  FMUL.FTZ R128, R111, R99 ;  /* 0x000000636f807220 */ /* 0x000fe20000410000 */
[----:B------:R-:W-:Y:S01]  /*1d70*/  FFMA.FTZ R170, R105, R110, R170 ;  /* 0x0000006e69aa7223 */ /* 0x000fe200000100aa */
[----:B------:R-:W-:Y:S02]  /*1d80*/  FFMA.FTZ R169, R106, R112, R169 ;  /* 0x000000706aa97223 */ /* 0x000fe400000100a9 */
[C---:B------:R-:W-:Y:S02]  /*1d90*/  FFMA.FTZ R104, R107.reuse, R128, R104 ;  /* 0x000000806b687223 */ /* 0x040fe40000010068 */
[----:B------:R-:W-:Y:S04]  /*1da0*/  STL [R1+0x44], R170 ;  /* 0x000044aa01007387 */ /* 0x000fe80000100800 */
[----:B------:R0:W-:Y:S04]  /*1db0*/  STL [R1+0x48], R169 ;  /* 0x000048a901007387 */ /* 0x0001e80000100800 */
[----:B------:R1:W-:Y:S01]  /*1dc0*/  STL [R1+0x4c], R104 ;  /* 0x00004c6801007387 */ /* 0x0003e20000100800 */
[----:B------:R-:W-:Y:S01]  /*1dd0*/  FFMA.FTZ R129, R107, R96, R97 ;  /* 0x000000606b817223 */ /* 0x000fe20000010061 */
[----:B------:R-:W-:Y:S01]  /*1de0*/  FADD.FTZ R97, RZ, R30 ;  /* 0x0000001eff617221 */ /* 0x000fe20000010000 */
[----:B------:R-:W-:-:S03]  /*1df0*/  FFMA.FTZ R96, R0, R30, RZ ;  /* 0x0000001e00607223 */ /* 0x000fc600000100ff */
[----:B------:R-:W-:Y:S01]  /*1e00*/  FADD.FTZ R97, R97, R109 ;  /* 0x0000006d61617221 */ /* 0x000fe20000010000 */
[----:B------:R-:W-:-:S03]  /*1e10*/  FFMA.FTZ R96, R110, R109, R96 ;  /* 0x0000006d6e607223 */ /* 0x000fc60000010060 */
[----:B------:R-:W-:Y:S01]  /*1e20*/  FADD.FTZ R97, R97, R113 ;  /* 0x0000007161617221 */ /* 0x000fe20000010000 */
[----:B------:R-:W-:Y:S01]  /*1e30*/  FFMA.FTZ R96, R112, R113, R96 ;  /* 0x0000007170607223 */ /* 0x000fe20000010060 */
[----:B------:R-:W-:Y:S01]  /*1e40*/  FFMA.FTZ R202, R102, R112, R202 ;  /* 0x0000007066ca7223 */ /* 0x000fe200000100ca */
[----:B------:R-:W-:Y:S01]  /*1e50*/  FFMA.FTZ R203, R103, R128, R203 ;  /* 0x0000008067cb7223 */ /* 0x000fe200000100cb */
[----:B0-----:R-:W-:Y:S01]  /*1e60*/  FADD.FTZ R169, R97, R129 ;  /* 0x0000008161a97221 */ /* 0x001fe20000010000 */
[----:B-1----:R-:W-:-:S07]  /*1e70*/  FFMA.FTZ R170, R128, R129, R96 ;  /* 0x0000008180aa7223 */ /* 0x002fce0000010060 */
.L_x_4700:
[----:B------:R-:W-:Y:S05]  /*1e80*/  BSYNC.RECONVERGENT B1 ;  /* 0x0000000000017941 */ /* 0x000fea0003800200 */
.L_x_4699:
[----:B------:R-:W-:Y:S04]  /*1e90*/  BSSY.RECONVERGENT B1, `(.L_x_4701) ;  /* 0x0000059000017945 */ /* 0x000fe80003800200 */
[----:B------:R-:W-:Y:S05]  /*1ea0*/  @!P4 BRA `(.L_x_4702) ;  /* 0x00000004005cc947 */ /* 0x000fea0003800000 */
[----:B------:R-:W0:Y:S01]  /*1eb0*/  LDC.64 R28, c[0x0][0x3a8] ;  /* 0x0000ea00ff1c7b82 */ /* 0x000e220000000a00 */
[----:B------:R-:W-:Y:S01]  /*1ec0*/  ISETP.NE.U32.AND P0, PT, RZ, UR10, PT ;  /* 0x0000000aff007c0c */ /* 0x000fe2000bf05070 */
[----:B------:R-:W2:Y:S03]  /*1ed0*/  LDL.S16 R43, [R1+0xb4] ;  /* 0x0000b400012b7983 */ /* 0x000ea60000100600 */
[----:B------:R-:W-:Y:S01]  /*1ee0*/  ISETP.NE.AND.EX P0, PT, RZ, UR11, PT, P0 ;  /* 0x0000000bff007c0c */ /* 0x000fe2000bf05300 */
[----:B------:R-:W3:Y:S01]  /*1ef0*/  LDL.LU R108, [R1+0x20] ;  /* 0x00002000016c7983 */ /* 0x000ee20000300800 */
[----:B------:R-:W-:Y:S01]  /*1f00*/  ISETP.NE.U32.AND P1, PT, RZ, UR24, PT ;  /* 0x00000018ff007c0c */ /* 0x000fe2000bf25070 */
[----:B------:R-:W1:Y:S02]  /*1f10*/  LDC.64 R100, c[0x0][0x430] ;  /* 0x00010c00ff647b82 */ /* 0x000e640000000a00 */
[----:B------:R-:W4:Y:S06]  /*1f20*/  LDL.S16 R130, [R1+0xb0] ;  /* 0x0000b00001827983 */ /* 0x000f2c0000100600 */
[----:B------:R-:W1:Y:S01]  /*1f30*/  LDC.64 R114, c[0x0][0x3b0] ;  /* 0x0000ec00ff727b82 */ /* 0x000e620000000a00 */
[----:B0-----:R-:W-:-:S07]  /*1f40*/  IMAD.WIDE.U32 R28, R171, 0x10, R28 ;  /* 0x00000010ab1c7825 */ /* 0x001fce00078e001c */
[----:B------:R-:W0:Y:S01]  /*1f50*/  LDC.64 R104, c[0x0][0x428] ;  /* 0x00010a00ff687b82 */ /* 0x000e220000000a00 */
[----:B------:R-:W4:Y:S04]  /*1f60*/  LDL.S16 R131, [R1+0xb2] ;  /* 0x0000b20001837983 */ /* 0x000f280000100600 */
[----:B------:R1:W3:Y:S01]  /*1f70*/  LDG.E.128 R96, desc[UR8][R28.64] ;  /* 0x000000081c607981 */ /* 0x0002e2000c1e1d00 */
[----:B------:R-:W-:Y:S01]  /*1f80*/  ISETP.NE.AND.EX P1, PT, RZ, UR25, PT, P1 ;  /* 0x00000019ff007c0c */ /* 0x000fe2000bf25310 */
[----:B-1----:R-:W-:-:S06]  /*1f90*/  IMAD.WIDE.U32 R100, R171, 0x10, R100 ;  /* 0x00000010ab647825 */ /* 0x002fcc00078e0064 */
[----:B------:R-:W4:Y:S01]  /*1fa0*/  LDG.E.128 R100, desc[UR8][R100.64] ;  /* 0x0000000864647981 */ /* 0x000f22000c1e1d00 */
[----:B------:R-:W1:Y:S01]  /*1fb0*/  @P0 LDC.64 R28, c[0x0][0x3b8] ;  /* 0x0000ee00ff1c0b82 */ /* 0x000e620000000a00 */
[----:B0-----:R-:W-:-:S06]  /*1fc0*/  IMAD.WIDE.U32 R104, R171, 0x10, R104 ;  /* 0x00000010ab687825 */ /* 0x001fcc00078e0068 */
[----:B------:R-:W4:Y:S01]  /*1fd0*/  LDG.E.128 R104, desc[UR8][R104.64] ;  /* 0x0000000868687981 */ /* 0x000f22000c1e1d00 */
[----:B-1----:R-:W-:-:S05]  /*1fe0*/  @P0 IMAD.WIDE.U32 R28, R171, 0x4, R28 ;  /* 0x00000004ab1c0825 */ /* 0x002fca00078e001c */
[----:B------:R0:W5:Y:S02]  /*1ff0*/  @P0 LDG.E R9, desc[UR8][R28.64] ;  /* 0x000000081c090981 */ /* 0x000164000c1e1900 */
[----:B0-----:R-:W0:Y:S02]  /*2000*/  @P1 LDC.64 R28, c[0x0][0x438] ;  /* 0x00010e00ff1c1b82 */ /* 0x001e240000000a00 */
[----:B0-----:R-:W-:-:S05]  /*2010*/  @P1 IMAD.WIDE.U32 R28, R171, 0x10, R28 ;  /* 0x00000010ab1c1825 */ /* 0x001fca00078e001c */
[----:B------:R0:W5:Y:S02]  /*2020*/  @P1 LDG.E.128 R48, desc[UR8][R28.64] ;  /* 0x000000081c301981 */ /* 0x000164000c1e1d00 */
[----:B0-----:R-:W-:Y:S02]  /*2030*/  IMAD.WIDE.U32 R28, R171, 0x4, R114 ;  /* 0x00000004ab1c7825 */ /* 0x001fe400078e0072 */
[----:B------:R-:W4:Y:S04]  /*2040*/  LDL.S16 R115, [R1+0xb6] ;  /* 0x0000b60001737983 */ /* 0x000f280000100600 */
[----:B------:R2:W5:Y:S02]  /*2050*/  LDG.E R8, desc[UR8][R28.64] ;  /* 0x000000081c087981 */ /* 0x000564000c1e1900 */
[----:B--2---:R-:W-:-:S02]  /*2060*/  HADD2.F32 R28, -RZ, R43.H0_H0 ;  /* 0x2000002bff1c7230 */ /* 0x004fc40000004100 */
[----:B---3--:R-:W-:-:S04]  /*2070*/  FADD.FTZ R29, -R168, R96 ;  /* 0x00000060a81d7221 */ /* 0x008fc80000010100 */
[----:B-----5:R-:W-:Y:S01]  /*2080*/  FMUL.FTZ R29, R111, R29 ;  /* 0x0000001d6f1d7220 */ /* 0x020fe20000410000 */
[----:B----4-:R-:W-:Y:S01]  /*2090*/  FMUL.FTZ R43, R100, R28 ;  /* 0x0000001c642b7220 */ /* 0x010fe20000410000 */
[----:B------:R-:W-:Y:S02]  /*20a0*/  FADD.FTZ R160, R160, R100 ;  /* 0x00000064a0a07221 */ /* 0x000fe40000010000 */
[-C--:B------:R-:W-:Y:S01]  /*20b0*/  FFMA.FTZ R196, R100, R29.reuse, R196 ;  /* 0x0000001d64c47223 */ /* 0x080fe200000100c4 */
[----:B------:R-:W-:Y:S02]  /*20c0*/  HADD2.F32 R28, -RZ, R115.H0_H0 ;  /* 0x20000073ff1c7230 */ /* 0x000fe40000004100 */
[----:B------:R-:W2:Y:S04]  /*20d0*/  LDL.S16 R115, [R1+0xac] ;  /* 0x0000ac0001737983 */ /* 0x000ea80000100600 */
[----:B------:R-:W3:Y:S01]  /*20e0*/  LDL.LU R100, [R1+0x24] ;  /* 0x0000240001647983 */ /* 0x000ee20000300800 */
[C---:B------:R-:W-:Y:S01]  /*20f0*/  FFMA.FTZ R108, R104.reuse, R29, R108 ;  /* 0x0000001d686c7223 */ /* 0x040fe2000001006c */
[----:B------:R-:W-:Y:S01]  /*2100*/  FFMA.FTZ R28, R104, R28, R43 ;  /* 0x0000001c681c7223 */ /* 0x000fe2000001002b */
[----:B------:R-:W-:Y:S01]  /*2110*/  FADD.FTZ R97, -R168, R97 ;  /* 0x00000061a8617221 */ /* 0x000fe20000010100 */
[----:B------:R-:W-:-:S02]  /*2120*/  HADD2.F32 R43, -RZ, R130.H0_H0 ;  /* 0x20000082ff2b7230 */ /* 0x000fc40000004100 */
[----:B------:R0:W-:Y:S04]  /*2130*/  STL [R1+0x20], R108 ;  /* 0x0000206c01007387 */ /* 0x0001e80000100800 */
[----:B------:R-:W4:Y:S01]  /*2140*/  LDL.S16 R114, [R1+0xae] ;  /* 0x0000ae0001727983 */ /* 0x000f220000100600 */
[----:B------:R-:W-:Y:S01]  /*2150*/  FMUL.FTZ R96, R101, R43 ;  /* 0x0000002b65607220 */ /* 0x000fe20000410000 */
[----:B------:R-:W-:Y:S02]  /*2160*/  HADD2.F32 R43, -RZ, R131.H0_H0 ;  /* 0x20000083ff2b7230 */ /* 0x000fe40000004100 */
[----:B------:R-:W4:Y:S01]  /*2170*/  LDL.LU R131, [R1+0x28] ;  /* 0x0000280001837983 */ /* 0x000f220000300800 */
[----:B0-----:R-:W-:-:S03]  /*2180*/  FMUL.FTZ R108, R111, R97 ;  /* 0x000000616f6c7220 */ /* 0x001fc60000410000 */
[----:B------:R-:W4:Y:S01]  /*2190*/  LDL.S16 R130, [R1+0xa8] ;  /* 0x0000a80001827983 */ /* 0x000f220000100600 */
[----:B------:R-:W-:-:S03]  /*21a0*/  FADD.FTZ R228, R228, R104 ;  /* 0x00000068e4e47221 */ /* 0x000fc60000010000 */
[----:B------:R-:W4:Y:S01]  /*21b0*/  LDL.S16 R104, [R1+0xaa] ;  /* 0x0000aa0001687983 */ /* 0x000f220000100600 */
[----:B---3--:R-:W-:-:S05]  /*21c0*/  FFMA.FTZ R100, R105, R108, R100 ;  /* 0x0000006c69647223 */ /* 0x008fca0000010064 */
[----:B------:R0:W-:Y:S04]  /*21d0*/  STL [R1+0x24], R100 ;  /* 0x0000246401007387 */ /* 0x0001e80000100800 */
[----:B0-----:R-:W3:Y:S01]  /*21e0*/  LDL.LU R100, [R1+0x2c] ;  /* 0x00002c0001647983 */ /* 0x001ee20000300800 */
[----:B------:R-:W-:Y:S01]  /*21f0*/  FFMA.FTZ R43, R105, R43, R96 ;  /* 0x0000002b692b7223 */ /* 0x000fe20000010060 */
[----:B--2---:R-:W-:Y:S02]  /*2200*/  HADD2.F32 R96, -RZ, R115.H0_H0 ;  /* 0x20000073ff607230 */ /* 0x004fe40000004100 */
[----:B------:R-:W-:-:S03]  /*2210*/  FADD.FTZ R98, -R168, R98 ;  /* 0x00000062a8627221 */ /* 0x000fc60000010100 */
[----:B------:R-:W-:Y:S01]  /*2220*/  FMUL.FTZ R97, R102, R96 ;  /* 0x0000006066617220 */ /* 0x000fe20000410000 */
[----:B----4-:R-:W-:Y:S02]  /*2230*/  HADD2.F32 R96, -RZ, R114.H0_H0 ;  /* 0x20000072ff607230 */ /* 0x010fe40000004100 */
[----:B------:R-:W-:Y:S01]  /*2240*/  FADD.FTZ R99, -R168, R99 ;  /* 0x00000063a8637221 */ /* 0x000fe20000010100 */
[C---:B------:R-:W-:Y:S02]  /*2250*/  FMUL.FTZ R114, R111.reuse, R98 ;  /* 0x000000626f727220 */ /* 0x040fe40000410000 */
[C---:B------:R-:W-:Y:S01]  /*2260*/  FFMA.FTZ R115, R106.reuse, R96, R97 ;  /* 0x000000606a737223 */ /* 0x040fe20000010061 */
[----:B------:R-:W-:Y:S02]  /*2270*/  HADD2.F32 R96, -RZ, R130.H0_H0 ;  /* 0x20000082ff607230 */ /* 0x000fe40000004100 */
[----:B------:R-:W-:Y:S01]  /*2280*/  FMUL.FTZ R130, R111, R99 ;  /* 0x000000636f827220 */ /* 0x000fe20000410000 */
[----:B------:R-:W-:-:S02]  /*2290*/  FFMA.FTZ R131, R106, R114, R131 ;  /* 0x000000726a837223 */ /* 0x000fc40000010083 */
[----:B------:R-:W-:-:S03]  /*22a0*/  FMUL.FTZ R97, R103, R96 ;  /* 0x0000006067617220 */ /* 0x000fc60000410000 */
[----:B------:R0:W-:Y:S01]  /*22b0*/  STL [R1+0x28], R131 ;  /* 0x0000288301007387 */ /* 0x0001e20000100800 */
[----:B------:R-:W-:-:S05]  /*22c0*/  HADD2.F32 R96, -RZ, R104.H0_H0 ;  /* 0x20000068ff607230 */ /* 0x000fca0000004100 */
[----:B0-----:R-:W-:Y:S01]  /*22d0*/  FFMA.FTZ R131, R107, R96, R97 ;  /* 0x000000606b837223 */ /* 0x001fe20000010061 */
        /* <DEDUP_REMOVED lines=10> */
[----:B------:R-:W-:Y:S01]  /*2380*/  FADD.FTZ R162, R162, R102 ;  /* 0x00000066a2a27221 */ /* 0x000fe20000010000 */
[----:B------:R-:W-:Y:S01]  /*2390*/  FFMA.FTZ R198, R102, R114, R198 ;  /* 0x0000007266c67223 */ /* 0x000fe200000100c6 */
[----:B------:R-:W-:Y:S01]  /*23a0*/  FADD.FTZ R231, R231, R107 ;  /* 0x0000006be7e77221 */ /* 0x000fe20000010000 */
[----:B------:R-:W-:Y:S01]  /*23b0*/  FADD.FTZ R163, R163, R103 ;  /* 0x00000067a3a37221 */ /* 0x000fe20000010000 */
[-C--:B------:R-:W-:Y:S01]  /*23c0*/  FFMA.FTZ R199, R103, R130.reuse, R199 ;  /* 0x0000008267c77223 */ /* 0x080fe200000100c7 */
[----:B------:R-:W-:Y:S01]  /*23d0*/  IADD3 R171, PT, PT, R171, 0x20, RZ ;  /* 0x00000020abab7810 */ /* 0x000fe20007ffe0ff */
[----:B------:R-:W-:Y:S01]  /*23e0*/  FADD.FTZ R169, R96, R131 ;  /* 0x0000008360a97221 */ /* 0x000fe20000010000 */
[----:B------:R-:W-:Y:S01]  /*23f0*/  FFMA.FTZ R170, R130, R131, R97 ;  /* 0x0000008382aa7223 */ /* 0x000fe20000010061 */
[----:B---3--:R-:W-:-:S05]  /*2400*/  FFMA.FTZ R100, R107, R130, R100 ;  /* 0x000000826b647223 */ /* 0x008fca0000010064 */
[----:B------:R0:W-:Y:S02]  /*2410*/  STL [R1+0x2c], R100 ;  /* 0x00002c6401007387 */ /* 0x0001e40000100800 */
.L_x_4702:
[----:B------:R-:W-:Y:S05]  /*2420*/  BSYNC.RECONVERGENT B1 ;  /* 0x0000000000017941 */ /* 0x000fea0003800200 */
.L_x_4701:
[----:B------:R-:W-:Y:S04]  /*2430*/  BSSY.RECONVERGENT B1, `(.L_x_4703) ;  /* 0x0000059000017945 */ /* 0x000fe80003800200 */
[----:B------:R-:W-:Y:S05]  /*2440*/  @!P6 BRA `(.L_x_4704) ;  /* 0x00000004005ce947 */ /* 0x000fea0003800000 */
[----:B------:R-:W1:Y:S01]  /*2450*/  LDC.64 R26, c[0x0][0x3a8] ;  /* 0x0000ea00ff1a7b82 */ /* 0x000e620000000a00 */
[----:B------:R-:W-:Y:S01]  /*2460*/  ISETP.NE.U32.AND P0, PT, RZ, UR10, PT ;  /* 0x0000000aff007c0c */ /* 0x000fe2000bf05070 */
[----:B------:R-:W2:Y:S03]  /*2470*/  LDL.S16 R41, [R1+0xa4] ;  /* 0x0000a40001297983 */ /* 0x000ea60000100600 */
[----:B------:R-:W-:Y:S01]  /*2480*/  ISETP.NE.AND.EX P0, PT, RZ, UR11, PT, P0 ;  /* 0x0000000bff007c0c */ /* 0x000fe2000bf05300 */
[----:B------:R-:W3:Y:S01]  /*2490*/  LDL.LU R42, [R1+0x10] ;  /* 0x00001000012a7983 */ /* 0x000ee20000300800 */
[----:B------:R-:W-:Y:S01]  /*24a0*/  ISETP.NE.U32.AND P1, PT, RZ, UR24, PT ;  /* 0x00000018ff007c0c */ /* 0x000fe2000bf25070 */
[----:B0-----:R-:W0:Y:S02]  /*24b0*/  LDC.64 R100, c[0x0][0x430] ;  /* 0x00010c00ff647b82 */ /* 0x001e240000000a00 */
[----:B------:R-:W4:Y:S06]  /*24c0*/  LDL.S16 R132, [R1+0xa0] ;  /* 0x0000a00001847983 */ /* 0x000f2c0000100600 */
[----:B------:R-:W0:Y:S01]  /*24d0*/  LDC.64 R116, c[0x0][0x3b0] ;  /* 0x0000ec00ff747b82 */ /* 0x000e220000000a00 */
[----:B-1----:R-:W-:-:S07]  /*24e0*/  IMAD.WIDE.U32 R26, R171, 0x10, R26 ;  /* 0x00000010ab1a7825 */ /* 0x002fce00078e001a */
[----:B------:R-:W1:Y:S01]  /*24f0*/  LDC.64 R104, c[0x0][0x428] ;  /* 0x00010a00ff687b82 */ /* 0x000e620000000a00 */
[----:B------:R-:W4:Y:S04]  /*2500*/  LDL.S16 R133, [R1+0xa2] ;  /* 0x0000a20001857983 */ /* 0x000f280000100600 */
[----:B------:R0:W3:Y:S01]  /*2510*/  LDG.E.128 R96, desc[UR8][R26.64] ;  /* 0x000000081a607981 */ /* 0x0000e2000c1e1d00 */
[----:B------:R-:W-:Y:S01]  /*2520*/  ISETP.NE.AND.EX P1, PT, RZ, UR25, PT, P1 ;  /* 0x00000019ff007c0c */ /* 0x000fe2000bf25310 */
[----:B0-----:R-:W-:-:S06]  /*2530*/  IMAD.WIDE.U32 R100, R171, 0x10, R100 ;  /* 0x00000010ab647825 */ /* 0x001fcc00078e0064 */
[----:B------:R-:W4:Y:S01]  /*2540*/  LDG.E.128 R100, desc[UR8][R100.64] ;  /* 0x0000000864647981 */ /* 0x000f22000c1e1d00 */
[----:B------:R-:W0:Y:S01]  /*2550*/  @P0 LDC.64 R26, c[0x0][0x3b8] ;  /* 0x0000ee00ff1a0b82 */ /* 0x000e220000000a00 */
[----:B-1----:R-:W-:-:S06]  /*2560*/  IMAD.WIDE.U32 R104, R171, 0x10, R104 ;  /* 0x00000010ab687825 */ /* 0x002fcc00078e0068 */
[----:B------:R-:W4:Y:S01]  /*2570*/  LDG.E.128 R104, desc[UR8][R104.64] ;  /* 0x0000000868687981 */ /* 0x000f22000c1e1d00 */
[----:B0-----:R-:W-:-:S05]  /*2580*/  @P0 IMAD.WIDE.U32 R26, R171, 0x4, R26 ;  /* 0x00000004ab1a0825 */ /* 0x001fca00078e001a */
        /* <DEDUP_REMOVED lines=18> */
[----:B------:R-:W-:-:S03]  /*26b0*/  HADD2.F32 R41, -RZ, R132.H0_H0 ;  /* 0x20000084ff297230 */ /* 0x000fc60000004100 */
[----:B------:R0:W-:Y:S04]  /*26c0*/  STL [R1+0x10], R42 ;  /* 0x0000102a01007387 */ /* 0x0001e80000100800 */
[----:B------:R-:W4:Y:S01]  /*26d0*/  LDL.S16 R116, [R1+0x9e] ;  /* 0x00009e0001747983 */ /* 0x000f220000100600 */
[----:B0-----:R-:W-:Y:S01]  /*26e0*/  FADD.FTZ R42, -R168, R97 ;  /* 0x00000061a82a7221 */ /* 0x001fe20000010100 */
[----:B------:R-:W-:-:S03]  /*26f0*/  FMUL.FTZ R96, R101, R41 ;  /* 0x0000002965607220 */ /* 0x000fc60000410000 */
[----:B------:R-:W-:Y:S01]  /*2700*/  FMUL.FTZ R42, R111, R42 ;  /* 0x0000002a6f2a7220 */ /* 0x000fe20000410000 */
[----:B------:R-:W-:Y:S02]  /*2710*/  HADD2.F32 R41, -RZ, R133.H0_H0 ;  /* 0x20000085ff297230 */ /* 0x000fe40000004100 */
[----:B------:R-:W4:Y:S01]  /*2720*/  LDL.LU R133, [R1+0x18] ;  /* 0x0000180001857983 */ /* 0x000f220000300800 */
[----:B------:R-:W-:-:S03]  /*2730*/  FADD.FTZ R224, R224, R104 ;  /* 0x00000068e0e07221 */ /* 0x000fc60000010000 */
[----:B------:R-:W4:Y:S04]  /*2740*/  LDL.S16 R132, [R1+0x98] ;  /* 0x0000980001847983 */ /* 0x000f280000100600 */
        /* <DEDUP_REMOVED lines=39> */
.L_x_4704:
[----:B------:R-:W-:Y:S05]  /*29c0*/  BSYNC.RECONVERGENT B1 ;  /* 0x0000000000017941 */ /* 0x000fea0003800200 */
.L_x_4703:
[----:B------:R-:W-:Y:S04]  /*29d0*/  BSSY.RECONVERGENT B1, `(.L_x_4705) ;  /* 0x0000059000017945 */ /* 0x000fe80003800200 */
[----:B------:R-:W-:Y:S05]  /*29e0*/  @!P5 BRA `(.L_x_4706) ;  /* 0x00000004005cd947 */ /* 0x000fea0003800000 */
[----:B------:R-:W2:Y:S01]  /*29f0*/  LDC.64 R24, c[0x0][0x3a8] ;  /* 0x0000ea00ff187b82 */ /* 0x000ea20000000a00 */
[----:B------:R-:W-:Y:S01]  /*2a00*/  ISETP.NE.U32.AND P0, PT, RZ, UR10, PT ;  /* 0x0000000aff007c0c */ /* 0x000fe2000bf05070 */
[----:B------:R-:W3:Y:S03]  /*2a10*/  LDL.S16 R39, [R1+0x94] ;  /* 0x0000940001277983 */ /* 0x000ee60000100600 */
[----:B------:R-:W-:Y:S01]  /*2a20*/  ISETP.NE.AND.EX P0, PT, RZ, UR11, PT, P0 ;  /* 0x0000000bff007c0c */ /* 0x000fe2000bf05300 */
[----:B------:R-:W4:Y:S01]  /*2a30*/  LDL.LU R40, [R1] ;  /* 0x0000000001287983 */ /* 0x000f220000300800 */
[----:B------:R-:W-:Y:S01]  /*2a40*/  ISETP.NE.U32.AND P1, PT, RZ, UR24, PT ;  /* 0x00000018ff007c0c */ /* 0x000fe2000bf25070 */
[----:B01----:R-:W0:Y:S02]  /*2a50*/  LDC.64 R100, c[0x0][0x430] ;  /* 0x00010c00ff647b82 */ /* 0x003e240000000a00 */
[----:B------:R-:W4:Y:S06]  /*2a60*/  LDL.S16 R134, [R1+0x90] ;  /* 0x0000900001867983 */ /* 0x000f2c0000100600 */
[----:B------:R-:W1:Y:S01]  /*2a70*/  LDC.64 R118, c[0x0][0x3b0] ;  /* 0x0000ec00ff767b82 */ /* 0x000e620000000a00 */
[----:B--2---:R-:W-:-:S07]  /*2a80*/  IMAD.WIDE.U32 R24, R171, 0x10, R24 ;  /* 0x00000010ab187825 */ /* 0x004fce00078e0018 */
[----:B------:R-:W2:Y:S01]  /*2a90*/  LDC.64 R104, c[0x0][0x428] ;  /* 0x00010a00ff687b82 */ /* 0x000ea20000000a00 */
[----:B------:R-:W4:Y:S04]  /*2aa0*/  LDL.S16 R135, [R1+0x92] ;  /* 0x0000920001877983 */ /* 0x000f280000100600 */
[----:B------:R1:W4:Y:S01]  /*2ab0*/  LDG.E.128 R96, desc[UR8][R24.64] ;  /* 0x0000000818607981 */ /* 0x000322000c1e1d00 */
[----:B------:R-:W-:Y:S01]  /*2ac0*/  ISETP.NE.AND.EX P1, PT, RZ, UR25, PT, P1 ;  /* 0x00000019ff007c0c */ /* 0x000fe2000bf25310 */
[----:B0-----:R-:W-:-:S06]  /*2ad0*/  IMAD.WIDE.U32 R100, R171, 0x10, R100 ;  /* 0x00000010ab647825 */ /* 0x001fcc00078e0064 */
[----:B------:R-:W4:Y:S01]  /*2ae0*/  LDG.E.128 R100, desc[UR8][R100.64] ;  /* 0x0000000864647981 */ /* 0x000f22000c1e1d00 */
[----:B-1----:R-:W0:Y:S01]  /*2af0*/  @P0 LDC.64 R24, c[0x0][0x3b8] ;  /* 0x0000ee00ff180b82 */ /* 0x002e220000000a00 */
[----:B--2---:R-:W-:-:S06]  /*2b00*/  IMAD.WIDE.U32 R104, R171, 0x10, R104 ;  /* 0x00000010ab687825 */ /* 0x004fcc00078e0068 */
[----:B------:R-:W2:Y:S01]  /*2b10*/  LDG.E.128 R104, desc[UR8][R104.64] ;  /* 0x0000000868687981 */ /* 0x000ea2000c1e1d00 */
[----:B0-----:R-:W-:-:S05]  /*2b20*/  @P0 IMAD.WIDE.U32 R24, R171, 0x4, R24 ;  /* 0x00000004ab180825 */ /* 0x001fca00078e0018 */
[----:B------:R0:W5:Y:S02]  /*2b30*/  @P0 LDG.E R5, desc[UR8][R24.64] ;  /* 0x0000000818050981 */ /* 0x000164000c1e1900 */
[----:B0-----:R-:W0:Y:S02]  /*2b40*/  @P1 LDC.64 R24, c[0x0][0x438] ;  /* 0x00010e00ff181b82 */ /* 0x001e240000000a00 */
[----:B0-----:R-:W-:-:S05]  /*2b50*/  @P1 IMAD.WIDE.U32 R24, R171, 0x10, R24 ;  /* 0x00000010ab181825 */ /* 0x001fca00078e0018 */
[----:B------:R0:W5:Y:S02]  /*2b60*/  @P1 LDG.E.128 R68, desc[UR8][R24.64] ;  /* 0x0000000818441981 */ /* 0x000164000c1e1d00 */
[----:B0-----:R-:W-:Y:S02]  /*2b70*/  IMAD.WIDE.U32 R24, R171, 0x4, R118 ;  /* 0x00000004ab187825 */ /* 0x001fe400078e0076 */
[----:B------:R-:W2:Y:S04]  /*2b80*/  LDL.S16 R119, [R1+0x96] ;  /* 0x0000960001777983 */ /* 0x000ea80000100600 */
[----:B------:R3:W5:Y:S02]  /*2b90*/  LDG.E R4, desc[UR8][R24.64] ;  /* 0x0000000818047981 */ /* 0x000764000c1e1900 */
[----:B---3--:R-:W-:-:S02]  /*2ba0*/  HADD2.F32 R24, -RZ, R39.H0_H0 ;  /* 0x20000027ff187230 */ /* 0x008fc40000004100 */
[----:B----4-:R-:W-:-:S04]  /*2bb0*/  FADD.FTZ R25, -R168, R96 ;  /* 0x00000060a8197221 */ /* 0x010fc80000010100 */
[----:B-----5:R-:W-:Y:S01]  /*2bc0*/  FMUL.FTZ R25, R111, R25 ;  /* 0x000000196f197220 */ /* 0x020fe20000410000 */
[----:B------:R-:W-:Y:S01]  /*2bd0*/  FMUL.FTZ R39, R100, R24 ;  /* 0x0000001864277220 */ /* 0x000fe20000410000 */
[----:B------:R-:W-:Y:S02]  /*2be0*/  FADD.FTZ R152, R152, R100 ;  /* 0x0000006498987221 */ /* 0x000fe40000010000 */
[-C--:B------:R-:W-:Y:S01]  /*2bf0*/  FFMA.FTZ R188, R100, R25.reuse, R188 ;  /* 0x0000001964bc7223 */ /* 0x080fe200000100bc */
[----:B--2---:R-:W-:Y:S02]  /*2c00*/  HADD2.F32 R24, -RZ, R119.H0_H0 ;  /* 0x20000077ff187230 */ /* 0x004fe40000004100 */
[----:B------:R-:W2:Y:S04]  /*2c10*/  LDL.S16 R119, [R1+0x8c] ;  /* 0x00008c0001777983 */ /* 0x000ea80000100600 */
[----:B------:R-:W3:Y:S01]  /*2c20*/  LDL.LU R100, [R1+0x4] ;  /* 0x0000040001647983 */ /* 0x000ee20000300800 */
[C---:B------:R-:W-:Y:S01]  /*2c30*/  FFMA.FTZ R40, R104.reuse, R25, R40 ;  /* 0x0000001968287223 */ /* 0x040fe20000010028 */
[----:B------:R-:W-:Y:S01]  /*2c40*/  FFMA.FTZ R24, R104, R24, R39 ;  /* 0x0000001868187223 */ /* 0x000fe20000010027 */
[----:B------:R-:W-:-:S03]  /*2c50*/  HADD2.F32 R39, -RZ, R134.H0_H0 ;  /* 0x20000086ff277230 */ /* 0x000fc60000004100 */
[----:B------:R0:W-:Y:S04]  /*2c60*/  STL [R1], R40 ;  /* 0x0000002801007387 */ /* 0x0001e80000100800 */
        /* <DEDUP_REMOVED lines=47> */
.L_x_4706:
[----:B------:R-:W-:Y:S05]  /*2f60*/  BSYNC.RECONVERGENT B1 ;  /* 0x0000000000017941 */ /* 0x000fea0003800200 */
.L_x_4705:
[----:B------:R-:W-:Y:S04]  /*2f70*/  BSSY.RECONVERGENT B1, `(.L_x_4707) ;  /* 0x0000051000017945 */ /* 0x000fe80003800200 */
[----:B------:R-:W-:Y:S05]  /*2f80*/  @!P3 BRA `(.L_x_4708) ;  /* 0x00000004003cb947 */ /* 0x000fea0003800000 */
[----:B------:R-:W3:Y:S01]  /*2f90*/  LDC.64 R22, c[0x0][0x3a8] ;  /* 0x0000ea00ff167b82 */ /* 0x000ee20000000a00 */
[----:B------:R-:W4:Y:S04]  /*2fa0*/  LDL.S16 R37, [R1+0x84] ;  /* 0x0000840001257983 */ /* 0x000f280000100600 */
[----:B------:R-:W4:Y:S03]  /*2fb0*/  LDL.S16 R38, [R1+0x86] ;  /* 0x0000860001267983 */ /* 0x000f260000100600 */
[----:B012---:R-:W0:Y:S01]  /*2fc0*/  LDC.64 R100, c[0x0][0x430] ;  /* 0x00010c00ff647b82 */ /* 0x007e220000000a00 */
[----:B------:R-:W2:Y:S04]  /*2fd0*/  LDL.S16 R136, [R1+0x80] ;  /* 0x0000800001887983 */ /* 0x000ea80000100600 */
[----:B------:R-:W2:Y:S01]  /*2fe0*/  LDL.S16 R137, [R1+0x82] ;  /* 0x0000820001897983 */ /* 0x000ea20000100600 */
[----:B------:R-:W-:-:S02]  /*2ff0*/  ISETP.NE.U32.AND P0, PT, RZ, UR10, PT ;  /* 0x0000000aff007c0c */ /* 0x000fc4000bf05070 */
[----:B------:R-:W1:Y:S02]  /*3000*/  LDC.64 R104, c[0x0][0x428] ;  /* 0x00010a00ff687b82 */ /* 0x000e640000000a00 */
[----:B------:R-:W-:Y:S01]  /*3010*/  ISETP.NE.AND.EX P0, PT, RZ, UR11, PT, P0 ;  /* 0x0000000bff007c0c */ /* 0x000fe2000bf05300 */
[----:B---3--:R-:W-:Y:S01]  /*3020*/  IMAD.WIDE.U32 R22, R171, 0x10, R22 ;  /* 0x00000010ab167825 */ /* 0x008fe200078e0016 */
[----:B------:R-:W-:-:S04]  /*3030*/  ISETP.NE.U32.AND P1, PT, RZ, UR24, PT ;  /* 0x00000018ff007c0c */ /* 0x000fc8000bf25070 */
[----:B------:R-:W3:Y:S01]  /*3040*/  LDC.64 R120, c[0x0][0x3b0] ;  /* 0x0000ec00ff787b82 */ /* 0x000ee20000000a00 */
[----:B------:R1:W2:Y:S01]  /*3050*/  LDG.E.128 R96, desc[UR8][R22.64] ;  /* 0x0000000816607981 */ /* 0x0002a2000c1e1d00 */
[----:B0-----:R-:W-:-:S06]  /*3060*/  IMAD.WIDE.U32 R100, R171, 0x10, R100 ;  /* 0x00000010ab647825 */ /* 0x001fcc00078e0064 */
[----:B------:R-:W2:Y:S01]  /*3070*/  LDG.E.128 R100, desc[UR8][R100.64] ;  /* 0x0000000864647981 */ /* 0x000ea2000c1e1d00 */
[----:B-1----:R-:W0:Y:S01]  /*3080*/  @P0 LDC.64 R22, c[0x0][0x3b8] ;  /* 0x0000ee00ff160b82 */ /* 0x002e220000000a00 */
[----:B------:R-:W-:-:S06]  /*3090*/  IMAD.WIDE.U32 R104, R171, 0x10, R104 ;  /* 0x00000010ab687825 */ /* 0x000fcc00078e0068 */
[----:B------:R-:W2:Y:S01]  /*30a0*/  LDG.E.128 R104, desc[UR8][R104.64] ;  /* 0x0000000868687981 */ /* 0x000ea2000c1e1d00 */
[----:B------:R-:W-:Y:S01]  /*30b0*/  ISETP.NE.AND.EX P1, PT, RZ, UR25, PT, P1 ;  /* 0x00000019ff007c0c */ /* 0x000fe2000bf25310 */
[----:B0-----:R-:W-:-:S05]  /*30c0*/  @P0 IMAD.WIDE.U32 R22, R171, 0x4, R22 ;  /* 0x00000004ab160825 */ /* 0x001fca00078e0016 */
[----:B------:R0:W5:Y:S07]  /*30d0*/  @P0 LDG.E R3, desc[UR8][R22.64] ;  /* 0x0000000816030981 */ /* 0x00016e000c1e1900 */
[----:B0-----:R-:W0:Y:S02]  /*30e0*/  @P1 LDC.64 R22, c[0x0][0x438] ;  /* 0x00010e00ff161b82 */ /* 0x001e240000000a00 */
[----:B0-----:R-:W-:-:S05]  /*30f0*/  @P1 IMAD.WIDE.U32 R22, R171, 0x10, R22 ;  /* 0x00000010ab161825 */ /* 0x001fca00078e0016 */
[----:B------:R3:W5:Y:S02]  /*3100*/  @P1 LDG.E.128 R72, desc[UR8][R22.64] ;  /* 0x0000000816481981 */ /* 0x000764000c1e1d00 */
[----:B---3--:R-:W-:Y:S02]  /*3110*/  IMAD.WIDE.U32 R22, R171, 0x4, R120 ;  /* 0x00000004ab167825 */ /* 0x008fe400078e0078 */
[----:B------:R-:W3:Y:S04]  /*3120*/  LDL.S16 R121, [R1+0x7c] ;  /* 0x00007c0001797983 */ /* 0x000ee80000100600 */
[----:B------:R4:W5:Y:S04]  /*3130*/  LDG.E R2, desc[UR8][R22.64] ;  /* 0x0000000816027981 */ /* 0x000968000c1e1900 */
[----:B------:R-:W3:Y:S01]  /*3140*/  LDL.S16 R120, [R1+0x7e] ;  /* 0x00007e0001787983 */ /* 0x000ee20000100600 */
[----:B----4-:R-:W-:-:S02]  /*3150*/  HADD2.F32 R22, -RZ, R37.H0_H0 ;  /* 0x20000025ff167230 */ /* 0x010fc40000004100 */
[----:B--2---:R-:W-:-:S04]  /*3160*/  FADD.FTZ R23, -R168, R96 ;  /* 0x00000060a8177221 */ /* 0x004fc80000010100 */
[----:B-----5:R-:W-:Y:S01]  /*3170*/  FMUL.FTZ R23, R111, R23 ;  /* 0x000000176f177220 */ /* 0x020fe20000410000 */
[----:B------:R-:W-:Y:S01]  /*3180*/  FMUL.FTZ R37, R100, R22 ;  /* 0x0000001664257220 */ /* 0x000fe20000410000 */
[----:B------:R-:W-:Y:S02]  /*3190*/  HADD2.F32 R22, -RZ, R38.H0_H0 ;  /* 0x20000026ff167230 */ /* 0x000fe40000004100 */
[----:B------:R-:W-:-:S03]  /*31a0*/  FADD.FTZ R148, R148, R100 ;  /* 0x0000006494947221 */ /* 0x000fc60000010000 */
[----:B------:R-:W-:Y:S01]  /*31b0*/  FFMA.FTZ R22, R104, R22, R37 ;  /* 0x0000001668167223 */ /* 0x000fe20000010025 */
[----:B------:R-:W-:Y:S01]  /*31c0*/  FADD.FTZ R216, R216, R104 ;  /* 0x00000068d8d87221 */ /* 0x000fe20000010000 */
[-C--:B------:R-:W-:Y:S02]  /*31d0*/  FFMA.FTZ R248, R104, R23.reuse, R248 ;  /* 0x0000001768f87223 */ /* 0x080fe400000100f8 */
[----:B------:R-:W2:Y:S01]  /*31e0*/  LDL.S16 R104, [R1+0x78] ;  /* 0x0000780001687983 */ /* 0x000ea20000100600 */
[----:B------:R-:W-:-:S03]  /*31f0*/  FFMA.FTZ R184, R100, R23, R184 ;  /* 0x0000001764b87223 */ /* 0x000fc600000100b8 */
[----:B------:R-:W4:Y:S01]  /*3200*/  LDL.S16 R100, [R1+0x7a] ;  /* 0x00007a0001647983 */ /* 0x000f220000100600 */
[----:B------:R-:W-:-:S05]  /*3210*/  HADD2.F32 R37, -RZ, R136.H0_H0 ;  /* 0x20000088ff257230 */ /* 0x000fca0000004100 */
[----:B------:R-:W-:Y:S01]  /*3220*/  FMUL.FTZ R96, R101, R37 ;  /* 0x0000002565607220 */ /* 0x000fe20000410000 */
[----:B------:R-:W-:-:S05]  /*3230*/  HADD2.F32 R37, -RZ, R137.H0_H0 ;  /* 0x20000089ff257230 */ /* 0x000fca0000004100 */
[----:B------:R-:W-:Y:S01]  /*3240*/  FFMA.FTZ R37, R105, R37, R96 ;  /* 0x0000002569257223 */ /* 0x000fe20000010060 */
[C---:B------:R-:W-:Y:S01]  /*3250*/  FADD.FTZ R38, -R168.reuse, R97 ;  /* 0x00000061a8267221 */ /* 0x040fe20000010100 */
[----:B------:R-:W-:-:S03]  /*3260*/  FADD.FTZ R98, -R168, R98 ;  /* 0x00000062a8627221 */ /* 0x000fc60000010100 */
[----:B------:R-:W-:Y:S01]  /*3270*/  FMUL.FTZ R38, R111, R38 ;  /* 0x000000266f267220 */ /* 0x000fe20000410000 */
[----:B------:R-:W-:-:S04]  /*3280*/  FADD.FTZ R99, -R168, R99 ;  /* 0x00000063a8637221 */ /* 0x000fc80000010100 */
[----:B------:R-:W-:Y:S01]  /*3290*/  FMUL.FTZ R136, R111, R99 ;  /* 0x000000636f887220 */ /* 0x000fe20000410000 */
[----:B------:R-:W-:Y:S01]  /*32a0*/  FADD.FTZ R217, R217, R105 ;  /* 0x00000069d9d97221 */ /* 0x000fe20000010000 */
[-C--:B------:R-:W-:Y:S01]  /*32b0*/  FFMA.FTZ R249, R105, R38.reuse, R249 ;  /* 0x0000002669f97223 */ /* 0x080fe200000100f9 */
[----:B------:R-:W-:Y:S01]  /*32c0*/  FADD.FTZ R149, R149, R101 ;  /* 0x0000006595957221 */ /* 0x000fe20000010000 */
[----:B------:R-:W-:Y:S01]  /*32d0*/  FFMA.FTZ R185, R101, R38, R185 ;  /* 0x0000002665b97223 */ /* 0x000fe200000100b9 */
[----:B------:R-:W-:Y:S01]  /*32e0*/  FADD.FTZ R218, R218, R106 ;  /* 0x0000006adada7221 */ /* 0x000fe20000010000 */
[----:B------:R-:W-:Y:S01]  /*32f0*/  FADD.FTZ R150, R150, R102 ;  /* 0x0000006696967221 */ /* 0x000fe20000010000 */
[----:B------:R-:W-:Y:S01]  /*3300*/  FADD.FTZ R219, R219, R107 ;  /* 0x0000006bdbdb7221 */ /* 0x000fe20000010000 */
[----:B---3--:R-:W-:-:S05]  /*3310*/  HADD2.F32 R96, -RZ, R121.H0_H0 ;  /* 0x20000079ff607230 */ /* 0x008fca0000004100 */
[----:B------:R-:W-:Y:S01]  /*3320*/  FMUL.FTZ R97, R102, R96 ;  /* 0x0000006066617220 */ /* 0x000fe20000410000 */
[----:B------:R-:W-:-:S05]  /*3330*/  HADD2.F32 R96, -RZ, R120.H0_H0 ;  /* 0x20000078ff607230 */ /* 0x000fca0000004100 */
[C---:B------:R-:W-:Y:S01]  /*3340*/  FFMA.FTZ R121, R106.reuse, R96, R97 ;  /* 0x000000606a797223 */ /* 0x040fe20000010061 */
[----:B------:R-:W-:Y:S01]  /*3350*/  FMUL.FTZ R120, R111, R98 ;  /* 0x000000626f787220 */ /* 0x000fe20000410000 */
[-C--:B------:R-:W-:Y:S01]  /*3360*/  FFMA.FTZ R251, R107, R136.reuse, R251 ;  /* 0x000000886bfb7223 */ /* 0x080fe200000100fb */
[----:B------:R-:W-:Y:S01]  /*3370*/  FADD.FTZ R151, R151, R103 ;  /* 0x0000006797977221 */ /* 0x000fe20000010000 */
[----:B------:R-:W-:Y:S01]  /*3380*/  FFMA.FTZ R187, R103, R136, R187 ;  /* 0x0000008867bb7223 */ /* 0x000fe200000100bb */
[-C--:B------:R-:W-:Y:S01]  /*3390*/  FFMA.FTZ R250, R106, R120.reuse, R250 ;  /* 0x000000786afa7223 */ /* 0x080fe200000100fa */
[----:B------:R-:W-:Y:S01]  /*33a0*/  FFMA.FTZ R186, R102, R120, R186 ;  /* 0x0000007866ba7223 */ /* 0x000fe200000100ba */
[----:B------:R-:W-:Y:S01]  /*33b0*/  IADD3 R171, PT, PT, R171, 0x20, RZ ;  /* 0x00000020abab7810 */ /* 0x000fe20007ffe0ff */
[----:B--2---:R-:W-:-:S05]  /*33c0*/  HADD2.F32 R96, -RZ, R104.H0_H0 ;  /* 0x20000068ff607230 */ /* 0x004fca0000004100 */
[----:B------:R-:W-:Y:S01]  /*33d0*/  FMUL.FTZ R97, R103, R96 ;  /* 0x0000006067617220 */ /* 0x000fe20000410000 */
[----:B----4-:R-:W-:-:S05]  /*33e0*/  HADD2.F32 R96, -RZ, R100.H0_H0 ;  /* 0x20000064ff607230 */ /* 0x010fca0000004100 */
        /* <DEDUP_REMOVED lines=9> */
.L_x_4708:
[----:B------:R-:W-:Y:S05]  /*3480*/  BSYNC.RECONVERGENT B1 ;  /* 0x0000000000017941 */ /* 0x000fea0003800200 */
.L_x_4707:
        /* <DEDUP_REMOVED lines=81> */
.L_x_4710:
[----:B------:R-:W-:Y:S05]  /*39a0*/  BSYNC.RECONVERGENT B1 ;  /* 0x0000000000017941 */ /* 0x000fea0003800200 */
.L_x_4709:
[----:B------:R-:W-:Y:S01]  /*39b0*/  ISETP.GE.U32.AND P2, PT, R252, 0xe0, PT ;  /* 0x000000e0fc00780c */ /* 0x000fe20003f46070 */
[----:B------:R-:W-:-:S12]  /*39c0*/  BSSY.RECONVERGENT B1, `(.L_x_4711) ;  /* 0x0000051000017945 */ /* 0x000fd80003800200 */
[----:B------:R-:W-:Y:S05]  /*39d0*/  @!P2 BRA `(.L_x_4712) ;  /* 0x00000004003ca947 */ /* 0x000fea0003800000 */
[----:B------:R-:W-:Y:S01]  /*39e0*/  ISETP.NE.U32.AND P0, PT, RZ, UR24, PT ;  /* 0x00000018ff007c0c */ /* 0x000fe2000bf05070 */
[----:B------:R-:W3:Y:S01]  /*39f0*/  LDC.64 R32, c[0x0][0x3a8] ;  /* 0x0000ea00ff207b82 */ /* 0x000ee20000000a00 */
[----:B------:R-:W4:Y:S02]  /*3a00*/  LDL.S16 R34, [R1+0x64] ;  /* 0x0000640001227983 */ /* 0x000f240000100600 */
[----:B------:R-:W-:Y:S02]  /*3a10*/  ISETP.NE.AND.EX P0, PT, RZ, UR25, PT, P0 ;  /* 0x00000019ff007c0c */ /* 0x000fe4000bf05300 */
[----:B------:R-:W4:Y:S03]  /*3a20*/  LDL.S16 R140, [R1+0x60] ;  /* 0x00006000018c7983 */ /* 0x000f260000100600 */
[----:B012---:R-:W0:Y:S01]  /*3a30*/  LDC.64 R100, c[0x0][0x430] ;  /* 0x00010c00ff647b82 */ /* 0x007e220000000a00 */
[----:B------:R-:W2:Y:S07]  /*3a40*/  LDL.S16 R141, [R1+0x62] ;  /* 0x00006200018d7983 */ /* 0x000eae0000100600 */
[----:B------:R-:W1:Y:S01]  /*3a50*/  @P0 LDC.64 R124, c[0x0][0x438] ;  /* 0x00010e00ff7c0b82 */ /* 0x000e620000000a00 */
[----:B---3--:R-:W-:-:S07]  /*3a60*/  IMAD.WIDE.U32 R32, R171, 0x10, R32 ;  /* 0x00000010ab207825 */ /* 0x008fce00078e0020 */
[----:B------:R-:W3:Y:S01]  /*3a70*/  LDC.64 R104, c[0x0][0x428] ;  /* 0x00010a00ff687b82 */ /* 0x000ee20000000a00 */
[----:B------:R1:W2:Y:S01]  /*3a80*/  LDG.E.128 R96, desc[UR8][R32.64] ;  /* 0x0000000820607981 */ /* 0x0002a2000c1e1d00 */
[----:B0-----:R-:W-:-:S06]  /*3a90*/  IMAD.WIDE.U32 R100, R171, 0x10, R100 ;  /* 0x00000010ab647825 */ /* 0x001fcc00078e0064 */
[----:B------:R-:W2:Y:S01]  /*3aa0*/  LDG.E.128 R100, desc[UR8][R100.64] ;  /* 0x0000000864647981 */ /* 0x000ea2000c1e1d00 */
[C---:B-1----:R-:W-:Y:S02]  /*3ab0*/  @P0 IMAD.WIDE.U32 R32, R171.reuse, 0x10, R124 ;  /* 0x00000010ab200825 */ /* 0x042fe400078e007c */
[----:B------:R-:W0:Y:S03]  /*3ac0*/  LDC.64 R124, c[0x0][0x3b0] ;  /* 0x0000ec00ff7c7b82 */ /* 0x000e260000000a00 */
[----:B------:R1:W5:Y:S01]  /*3ad0*/  @P0 LDG.E.128 R80, desc[UR8][R32.64] ;  /* 0x0000000820500981 */ /* 0x000362000c1e1d00 */
[----:B------:R-:W-:Y:S01]  /*3ae0*/  ISETP.NE.U32.AND P0, PT, RZ, UR10, PT ;  /* 0x0000000aff007c0c */ /* 0x000fe2000bf05070 */
[----:B---3--:R-:W-:-:S03]  /*3af0*/  IMAD.WIDE.U32 R104, R171, 0x10, R104 ;  /* 0x00000010ab687825 */ /* 0x008fc600078e0068 */
[----:B------:R-:W-:-:S03]  /*3b00*/  ISETP.NE.AND.EX P0, PT, RZ, UR11, PT, P0 ;  /* 0x0000000bff007c0c */ /* 0x000fc6000bf05300 */
[----:B------:R-:W3:Y:S10]  /*3b10*/  LDG.E.128 R104, desc[UR8][R104.64] ;  /* 0x0000000868687981 */ /* 0x000ef4000c1e1d00 */
[----:B-1----:R-:W1:Y:S02]  /*3b20*/  @P0 LDC.64 R32, c[0x0][0x3b8] ;  /* 0x0000ee00ff200b82 */ /* 0x002e640000000a00 */
[----:B-1----:R-:W-:-:S05]  /*3b30*/  @P0 IMAD.WIDE.U32 R32, R171, 0x4, R32 ;  /* 0x00000004ab200825 */ /* 0x002fca00078e0020 */
[----:B------:R0:W5:Y:S02]  /*3b40*/  @P0 LDG.E R15, desc[UR8][R32.64] ;  /* 0x00000008200f0981 */ /* 0x000164000c1e1900 */
[----:B0-----:R-:W-:Y:S02]  /*3b50*/  IMAD.WIDE.U32 R32, R171, 0x4, R124 ;  /* 0x00000004ab207825 */ /* 0x001fe400078e007c */
[----:B------:R-:W3:Y:S04]  /*3b60*/  LDL.S16 R125, [R1+0x66] ;  /* 0x00006600017d7983 */ /* 0x000ee80000100600 */
[----:B------:R2:W5:Y:S04]  /*3b70*/  LDG.E R16, desc[UR8][R32.64] ;  /* 0x0000000820107981 */ /* 0x000568000c1e1900 */
[----:B------:R-:W3:Y:S01]  /*3b80*/  LDL.S16 R124, [R1+0x5e] ;  /* 0x00005e00017c7983 */ /* 0x000ee20000100600 */
[----:B----4-:R-:W-:-:S02]  /*3b90*/  HADD2.F32 R31, -RZ, R34.H0_H0 ;  /* 0x20000022ff1f7230 */ /* 0x010fc40000004100 */
[----:B--2---:R-:W-:-:S03]  /*3ba0*/  FADD.FTZ R33, -R168, R96 ;  /* 0x00000060a8217221 */ /* 0x004fc60000010100 */
[----:B------:R-:W-:Y:S01]  /*3bb0*/  FMUL.FTZ R34, R100, R31 ;  /* 0x0000001f64227220 */ /* 0x000fe20000410000 */
[----:B-----5:R-:W-:Y:S01]  /*3bc0*/  FMUL.FTZ R31, R111, R33 ;  /* 0x000000216f1f7220 */ /* 0x020fe20000410000 */
[----:B------:R-:W-:-:S03]  /*3bd0*/  FADD.FTZ R52, R52, R100 ;  /* 0x0000006434347221 */ /* 0x000fc60000010000 */
[-C--:B------:R-:W-:Y:S02]  /*3be0*/  FFMA.FTZ R176, R100, R31.reuse, R176 ;  /* 0x0000001f64b07223 */ /* 0x080fe400000100b0 */
[----:B------:R-:W2:Y:S01]  /*3bf0*/  LDL.S16 R100, [R1+0x5a] ;  /* 0x00005a0001647983 */ /* 0x000ea20000100600 */
[----:B---3--:R-:W-:Y:S01]  /*3c00*/  FADD.FTZ R208, R208, R104 ;  /* 0x00000068d0d07221 */ /* 0x008fe20000010000 */
[C---:B------:R-:W-:Y:S01]  /*3c10*/  FFMA.FTZ R240, R104.reuse, R31, R240 ;  /* 0x0000001f68f07223 */ /* 0x040fe200000100f0 */
[----:B------:R-:W-:Y:S02]  /*3c20*/  HADD2.F32 R32, -RZ, R125.H0_H0 ;  /* 0x2000007dff207230 */ /* 0x000fe40000004100 */
[----:B------:R-:W3:Y:S03]  /*3c30*/  LDL.S16 R125, [R1+0x5c] ;  /* 0x00005c00017d7983 */ /* 0x000ee60000100600 */
[----:B------:R-:W-:-:S02]  /*3c40*/  FFMA.FTZ R32, R104, R32, R34 ;  /* 0x0000002068207223 */ /* 0x000fc40000010022 */
        /* <DEDUP_REMOVED lines=23> */
[----:B------:R-:W-:-:S05]  /*3dc0*/  HADD2.F32 R96, -RZ, R124.H0_H0 ;  /* 0x2000007cff607230 */ /* 0x000fca0000004100 */
[----:B------:R-:W-:Y:S01]  /*3dd0*/  FFMA.FTZ R125, R106, R96, R97 ;  /* 0x000000606a7d7223 */ /* 0x000fe20000010061 */
[----:B----4-:R-:W-:-:S05]  /*3de0*/  HADD2.F32 R96, -RZ, R104.H0_H0 ;  /* 0x20000068ff607230 */ /* 0x010fca0000004100 */
[----:B------:R-:W-:Y:S01]  /*3df0*/  FMUL.FTZ R97, R103, R96 ;  /* 0x0000006067617220 */ /* 0x000fe20000410000 */
[----:B--2---:R-:W-:-:S05]  /*3e00*/  HADD2.F32 R96, -RZ, R100.H0_H0 ;  /* 0x20000064ff607230 */ /* 0x004fca0000004100 */
[----:B------:R-:W-:Y:S01]  /*3e10*/  FFMA.FTZ R141, R107, R96, R97 ;  /* 0x000000606b8d7223 */ /* 0x000fe20000010061 */
[----:B------:R-:W-:Y:S01]  /*3e20*/  FADD.FTZ R96, R169, R32 ;  /* 0x00000020a9607221 */ /* 0x000fe20000010000 */
[----:B------:R-:W-:Y:S01]  /*3e30*/  FFMA.FTZ R97, R31, R32, R170 ;  /* 0x000000201f617223 */ /* 0x000fe200000100aa */
[----:B------:R-:W-:Y:S02]  /*3e40*/  FMUL.FTZ R124, R111, R98 ;  /* 0x000000626f7c7220 */ /* 0x000fe40000410000 */
[----:B------:R-:W-:Y:S01]  /*3e50*/  FADD.FTZ R96, R96, R33 ;  /* 0x0000002160607221 */ /* 0x000fe20000010000 */
[----:B------:R-:W-:-:S03]  /*3e60*/  FFMA.FTZ R97, R34, R33, R97 ;  /* 0x0000002122617223 */ /* 0x000fc60000010061 */
[----:B------:R-:W-:Y:S01]  /*3e70*/  FADD.FTZ R96, R96, R125 ;  /* 0x0000007d60607221 */ /* 0x000fe20000010000 */
[----:B------:R-:W-:Y:S01]  /*3e80*/  FFMA.FTZ R97, R124, R125, R97 ;  /* 0x0000007d7c617223 */ /* 0x000fe20000010061 */
[-C--:B------:R-:W-:Y:S01]  /*3e90*/  FFMA.FTZ R242, R106, R124.reuse, R242 ;  /* 0x0000007c6af27223 */ /* 0x080fe200000100f2 */
[----:B------:R-:W-:Y:S01]  /*3ea0*/  FFMA.FTZ R178, R102, R124, R178 ;  /* 0x0000007c66b27223 */ /* 0x000fe200000100b2 */
[----:B------:R-:W-:Y:S01]  /*3eb0*/  FADD.FTZ R169, R96, R141 ;  /* 0x0000008d60a97221 */ /* 0x000fe20000010000 */
[----:B------:R-:W-:-:S07]  /*3ec0*/  FFMA.FTZ R170, R140, R141, R97 ;  /* 0x0000008d8caa7223 */ /* 0x000fce0000010061 */
.L_x_4712:
[----:B------:R-:W-:Y:S05]  /*3ed0*/  BSYNC.RECONVERGENT B1 ;  /* 0x0000000000017941 */ /* 0x000fea0003800200 */
.L_x_4711:
        /* <DEDUP_REMOVED lines=9> */
[----:B------:R-:W2:Y:S04]  /*3f70*/  LDL.S16 R143, [R1+0x52] ;  /* 0x00005200018f7983 */ /* 0x000ea80000100600 */
[----:B------:R-:W2:Y:S03]  /*3f80*/  LDL.S16 R127, [R1+0x3c] ;  /* 0x00003c00017f7983 */ /* 0x000ea60000100600 */
[----:B------:R-:W1:Y:S01]  /*3f90*/  @P0 LDC.64 R44, c[0x0][0x3b8] ;  /* 0x0000ee00ff2c0b82 */ /* 0x000e620000000a00 */
[----:B------:R-:W2:Y:S07]  /*3fa0*/  LDL.S16 R126, [R1+0x3e] ;  /* 0x00003e00017e7983 */ /* 0x000eae0000100600 */
[----:B------:R-:W0:Y:S01]  /*3fb0*/  LDC.64 R104, c[0x0][0x3b0] ;  /* 0x0000ec00ff687b82 */ /* 0x000e220000000a00 */
[----:B-1----:R-:W-:-:S05]  /*3fc0*/  @P0 IMAD.WIDE.U32 R44, R171, 0x4, R44 ;  /* 0x00000004ab2c0825 */ /* 0x002fca00078e002c */
[----:B------:R1:W5:Y:S01]  /*3fd0*/  @P0 LDG.E R17, desc[UR8][R44.64] ;  /* 0x000000082c110981 */ /* 0x000362000c1e1900 */
[----:B------:R-:W-:-:S04]  /*3fe0*/  ISETP.NE.U32.AND P0, PT, RZ, UR24, PT ;  /* 0x00000018ff007c0c */ /* 0x000fc8000bf05070 */
[----:B------:R-:W-:-:S13]  /*3ff0*/  ISETP.NE.AND.EX P0, PT, RZ, UR25, PT, P0 ;  /* 0x00000019ff007c0c */ /* 0x000fda000bf05300 */
[----:B-1----:R-:W1:Y:S02]  /*4000*/  @P0 LDC.64 R44, c[0x0][0x438] ;  /* 0x00010e00ff2c0b82 */ /* 0x002e640000000a00 */
[----:B-1----:R-:W-:-:S05]  /*4010*/  @P0 IMAD.WIDE.U32 R44, R171, 0x10, R44 ;  /* 0x00000010ab2c0825 */ /* 0x002fca00078e002c */
[----:B------:R1:W5:Y:S02]  /*4020*/  @P0 LDG.E.128 R84, desc[UR8][R44.64] ;  /* 0x000000082c540981 */ /* 0x000364000c1e1d00 */
[----:B-1----:R-:W1:Y:S01]  /*4030*/  LDC.64 R44, c[0x0][0x3a8] ;  /* 0x0000ea00ff2c7b82 */ /* 0x002e620000000a00 */
[----:B---3--:R-:W-:-:S06]  /*4040*/  IMAD.WIDE.U32 R96, R171, 0x10, R96 ;  /* 0x00000010ab607825 */ /* 0x008fcc00078e0060 */
[----:B------:R-:W3:Y:S01]  /*4050*/  LDG.E.128 R96, desc[UR8][R96.64] ;  /* 0x0000000860607981 */ /* 0x000ee2000c1e1d00 */
[----:B-1----:R-:W-:-:S06]  /*4060*/  IMAD.WIDE.U32 R44, R171, 0x10, R44 ;  /* 0x00000010ab2c7825 */ /* 0x002fcc00078e002c */
[----:B------:R-:W4:Y:S01]  /*4070*/  LDG.E.128 R44, desc[UR8][R44.64] ;  /* 0x000000082c2c7981 */ /* 0x000f22000c1e1d00 */
[----:B0-----:R-:W-:-:S04]  /*4080*/  IMAD.WIDE.U32 R100, R171, 0x10, R100 ;  /* 0x00000010ab647825 */ /* 0x001fc800078e0064 */
[----:B------:R-:W-:Y:S02]  /*4090*/  IMAD.WIDE.U32 R104, R171, 0x4, R104 ;  /* 0x00000004ab687825 */ /* 0x000fe400078e0068 */
[----:B------:R-:W2:Y:S04]  /*40a0*/  LDG.E.128 R100, desc[UR8][R100.64] ;  /* 0x0000000864647981 */ /* 0x000ea8000c1e1d00 */
[----:B------:R-:W2:Y:S04]  /*40b0*/  LDL.S16 R171, [R1+0x50] ;  /* 0x0000500001ab7983 */ /* 0x000ea80000100600 */
[----:B------:R4:W5:Y:S02]  /*40c0*/  LDG.E R18, desc[UR8][R104.64] ;  /* 0x0000000868127981 */ /* 0x000964000c1e1900 */
[----:B----4-:R-:W-:Y:S01]  /*40d0*/  FADD.FTZ R104, -R168, R45 ;  /* 0x0000002da8687221 */ /* 0x010fe20000010100 */
[----:B------:R-:W-:-:S02]  /*40e0*/  HADD2.F32 R45, -RZ, R142.H0_H0 ;  /* 0x2000008eff2d7230 */ /* 0x000fc40000004100 */
[----:B------:R-:W4:Y:S01]  /*40f0*/  LDL.S16 R142, [R1+0x38] ;  /* 0x00003800018e7983 */ /* 0x000f220000100600 */
[----:B------:R-:W-:Y:S02]  /*4100*/  FADD.FTZ R106, -R168, R46 ;  /* 0x0000002ea86a7221 */ /* 0x000fe40000010100 */
[----:B---3--:R-:W-:Y:S01]  /*4110*/  FMUL.FTZ R46, R96, R45 ;  /* 0x0000002d602e7220 */ /* 0x008fe20000410000 */
[----:B------:R-:W-:Y:S02]  /*4120*/  HADD2.F32 R45, -RZ, R107.H0_H0 ;  /* 0x2000006bff2d7230 */ /* 0x000fe40000004100 */
[----:B------:R-:W3:Y:S01]  /*4130*/  LDL.S16 R107, [R1+0x3a] ;  /* 0x00003a00016b7983 */ /* 0x000ee20000100600 */
[----:B------:R-:W-:Y:S02]  /*4140*/  FADD.FTZ R44, -R168, R44 ;  /* 0x0000002ca82c7221 */ /* 0x000fe40000010100 */
[----:B--2---:R-:W-:Y:S01]  /*4150*/  FFMA.FTZ R45, R100, R45, R46 ;  /* 0x0000002d642d7223 */ /* 0x004fe2000001002e */
[----:B------:R-:W-:-:S02]  /*4160*/  HADD2.F32 R46, -RZ, R171.H0_H0 ;  /* 0x200000abff2e7230 */ /* 0x000fc40000004100 */
[----:B-----5:R-:W-:Y:S01]  /*4170*/  FMUL.FTZ R44, R111, R44 ;  /* 0x0000002c6f2c7220 */ /* 0x020fe20000410000 */
[----:B------:R-:W-:-:S03]  /*4180*/  FADD.FTZ R56, R56, R96 ;  /* 0x0000006038387221 */ /* 0x000fc60000010000 */
[----:B------:R-:W-:Y:S01]  /*4190*/  FFMA.FTZ R172, R96, R44, R172 ;  /* 0x0000002c60ac7223 */ /* 0x000fe200000100ac */
[----:B------:R-:W-:Y:S01]  /*41a0*/  FMUL.FTZ R96, R97, R46 ;  /* 0x0000002e61607220 */ /* 0x000fe20000410000 */
[----:B------:R-:W-:Y:S02]  /*41b0*/  HADD2.F32 R46, -RZ, R143.H0_H0 ;  /* 0x2000008fff2e7230 */ /* 0x000fe40000004100 */
[----:B------:R-:W-:Y:S01]  /*41c0*/  FADD.FTZ R105, -R168, R47 ;  /* 0x0000002fa8697221 */ /* 0x000fe20000010100 */
[----:B------:R-:W-:Y:S02]  /*41d0*/  FMUL.FTZ R47, R111, R104 ;  /* 0x000000686f2f7220 */ /* 0x000fe40000410000 */
[----:B------:R-:W-:Y:S01]  /*41e0*/  FFMA.FTZ R46, R101, R46, R96 ;  /* 0x0000002e652e7223 */ /* 0x000fe20000010060 */
[----:B------:R-:W-:Y:S02]  /*41f0*/  HADD2.F32 R96, -RZ, R127.H0_H0 ;  /* 0x2000007fff607230 */ /* 0x000fe40000004100 */
[----:B------:R-:W-:Y:S01]  /*4200*/  FADD.FTZ R57, R57, R97 ;  /* 0x0000006139397221 */ /* 0x000fe20000010000 */
[----:B------:R-:W-:-:S02]  /*4210*/  FFMA.FTZ R173, R97, R47, R173 ;  /* 0x0000002f61ad7223 */ /* 0x000fc400000100ad */
[----:B------:R-:W-:Y:S01]  /*4220*/  FMUL.FTZ R97, R98, R96 ;  /* 0x0000006062617220 */ /* 0x000fe20000410000 */
[----:B------:R-:W-:-:S05]  /*4230*/  HADD2.F32 R96, -RZ, R126.H0_H0 ;  /* 0x2000007eff607230 */ /* 0x000fca0000004100 */
[----:B------:R-:W-:Y:S01]  /*4240*/  FFMA.FTZ R127, R102, R96, R97 ;  /* 0x00000060667f7223 */ /* 0x000fe20000010061 */
[----:B------:R-:W-:Y:S01]  /*4250*/  FMUL.FTZ R126, R111, R106 ;  /* 0x0000006a6f7e7220 */ /* 0x000fe20000410000 */
[----:B------:R-:W-:Y:S01]  /*4260*/  FADD.FTZ R204, R204, R100 ;  /* 0x00000064cccc7221 */ /* 0x000fe20000010000 */
[----:B------:R-:W-:Y:S01]  /*4270*/  FFMA.FTZ R236, R100, R44, R236 ;  /* 0x0000002c64ec7223 */ /* 0x000fe200000100ec */
        /* <DEDUP_REMOVED lines=8> */
[----:B----4-:R-:W-:-:S05]  /*4300*/  HADD2.F32 R96, -RZ, R142.H0_H0 ;  /* 0x2000008eff607230 */ /* 0x010fca0000004100 */
[----:B------:R-:W-:Y:S01]  /*4310*/  FMUL.FTZ R97, R99, R96 ;  /* 0x0000006063617220 */ /* 0x000fe20000410000 */
[----:B---3--:R-:W-:-:S05]  /*4320*/  HADD2.F32 R96, -RZ, R107.H0_H0 ;  /* 0x2000006bff607230 */ /* 0x008fca0000004100 */
[----:B------:R-:W-:Y:S01]  /*4330*/  FFMA.FTZ R143, R103, R96, R97 ;  /* 0x00000060678f7223 */ /* 0x000fe20000010061 */
[----:B------:R-:W-:Y:S01]  /*4340*/  FADD.FTZ R96, R169, R45 ;  /* 0x0000002da9607221 */ /* 0x000fe20000010000 */
[----:B------:R-:W-:-:S03]  /*4350*/  FFMA.FTZ R97, R44, R45, R170 ;  /* 0x0000002d2c617223 */ /* 0x000fc600000100aa */
[----:B------:R-:W-:Y:S01]  /*4360*/  FADD.FTZ R96, R96, R46 ;  /* 0x0000002e60607221 */ /* 0x000fe20000010000 */
[----:B------:R-:W-:Y:S01]  /*4370*/  FFMA.FTZ R97, R47, R46, R97 ;  /* 0x0000002e2f617223 */ /* 0x000fe20000010061 */
[----:B------:R-:W-:Y:S02]  /*4380*/  FMUL.FTZ R142, R111, R105 ;  /* 0x000000696f8e7220 */ /* 0x000fe40000410000 */
[----:B------:R-:W-:Y:S01]  /*4390*/  FADD.FTZ R96, R96, R127 ;  /* 0x0000007f60607221 */ /* 0x000fe20000010000 */
[----:B------:R-:W-:Y:S01]  /*43a0*/  FFMA.FTZ R97, R126, R127, R97 ;  /* 0x0000007f7e617223 */ /* 0x000fe20000010061 */
[-C--:B------:R-:W-:Y:S01]  /*43b0*/  FFMA.FTZ R239, R103, R142.reuse, R239 ;  /* 0x0000008e67ef7223 */ /* 0x080fe200000100ef */
[----:B------:R-:W-:Y:S01]  /*43c0*/  FFMA.FTZ R175, R99, R142, R175 ;  /* 0x0000008e63af7223 */ /* 0x000fe200000100af */
[----:B------:R-:W-:Y:S01]  /*43d0*/  FADD.FTZ R169, R96, R143 ;  /* 0x0000008f60a97221 */ /* 0x000fe20000010000 */
[----:B------:R-:W-:-:S07]  /*43e0*/  FFMA.FTZ R170, R142, R143, R97 ;  /* 0x0000008f8eaa7223 */ /* 0x000fce0000010061 */
.L_x_4714:
[----:B------:R-:W-:Y:S05]  /*43f0*/  BSYNC.RECONVERGENT B1 ;  /* 0x0000000000017941 */ /* 0x000fea0003800200 */
.L_x_4713:
[----:B------:R-:W-:Y:S01]  /*4400*/  UISETP.NE.AND UP0, UPT, UR14, URZ, UPT ;  /* 0x000000ff0e00728c */ /* 0x000fe2000bf05270 */
[----:B------:R-:W-:Y:S01]  /*4410*/  ISETP.GE.U32.AND P0, PT, R252, 0x20, PT ;  /* 0x00000020fc00780c */ /* 0x000fe20003f06070 */
[----:B------:R-:W-:-:S04]  /*4420*/  UMOV UR4, 0xffffffff ;  /* 0xffffffff00047882 */ /* 0x000fc80000000000 */
[----:B------:R-:W-:Y:S01]  /*4430*/  PLOP3.LUT P1, PT, PT, PT, UP0, 0x80, 0x8 ;  /* 0x000000000008781c */ /* 0x000fe20003f2f008 */
[----:B------:R-:W-:-:S12]  /*4440*/  BRA.DIV UR4, `(.L_x_4715) ;  /* 0x000000aa04587947 */ /* 0x000fd8000b800000 */
[----:B------:R-:W0:Y:S02]  /*4450*/  SHFL.BFLY PT, R96, R169, 0x1, 0x1f ;  /* 0x0c201f00a9607f89 */ /* 0x000e2400000e0000 */
[----:B012---:R-:W-:Y:S02]  /*4460*/  FADD.FTZ R100, R96, R169 ;  /* 0x000000a960647221 */ /* 0x007fe40000010000 */
        /* <DEDUP_REMOVED lines=16> */
.L_x_4822:
        /* <DEDUP_REMOVED lines=25> */
[----:B------:R-:W-:Y:S01]  /*4700*/  FFMA.FTZ R99, R128, R101, R103 ;  /* 0x0000006580637223 */ /* 0x000fe20000010067 */
[C---:B-----5:R-:W-:Y:S01]  /*4710*/  FMUL.FTZ R96, R111.reuse, R96 ;  /* 0x000000606f607220 */ /* 0x060fe20000410000 */
[C---:B------:R-:W-:Y:S01]  /*4720*/  FMUL.FTZ R97, R111.reuse, R97 ;  /* 0x000000616f617220 */ /* 0x040fe20000410000 */
[----:B------:R-:W-:Y:S01]  /*4730*/  FMUL.FTZ R98, R111, R98 ;  /* 0x000000626f627220 */ /* 0x000fe20000410000 */
[----:B------:R-:W-:Y:S01]  /*4740*/  FADD.FTZ R99, R129, -R99 ;  /* 0x8000006381637221 */ /* 0x000fe20000010000 */
[----:B------:R-:W-:Y:S01]  /*4750*/  FMUL.FTZ R96, R96, UR13 ;  /* 0x0000000d60607c20 */ /* 0x000fe20008410000 */
[----:B------:R-:W-:Y:S01]  /*4760*/  FMUL.FTZ R97, R97, UR13 ;  /* 0x0000000d61617c20 */ /* 0x000fe20008410000 */
[----:B------:R-:W-:Y:S01]  /*4770*/  FMUL.FTZ R98, R98, UR13 ;  /* 0x0000000d62627c20 */ /* 0x000fe20008410000 */
[----:B------:R-:W-:-:S02]  /*4780*/  FMUL.FTZ R99, R111, R99 ;  /* 0x000000636f637220 */ /* 0x000fc40000410000 */
[----:B------:R-:W-:Y:S02]  /*4790*/  SEL R96, R96, RZ, P5 ;  /* 0x000000ff60607207 */ /* 0x000fe40002800000 */
[----:B------:R-:W-:Y:S01]  /*47a0*/  LOP3.LUT P5, RZ, R10, 0xff00, RZ, 0xc0, !PT ;  /* 0x0000ff000aff7812 */ /* 0x000fe200078ac0ff */
[----:B------:R-:W-:-:S03]  /*47b0*/  FMUL.FTZ R99, R99, UR13 ;  /* 0x0000000d63637c20 */ /* 0x000fc60008410000 */
[----:B------:R-:W-:Y:S02]  /*47c0*/  SEL R97, R97, RZ, P5 ;  /* 0x000000ff61617207 */ /* 0x000fe40002800000 */
[----:B------:R-:W-:-:S04]  /*47d0*/  LOP3.LUT P5, RZ, R10, 0xff0000, RZ, 0xc0, !PT ;  /* 0x00ff00000aff7812 */ /* 0x000fc800078ac0ff */
[----:B------:R-:W-:Y:S02]  /*47e0*/  SEL R98, R98, RZ, P5 ;  /* 0x000000ff62627207 */ /* 0x000fe40002800000 */
[----:B------:R-:W-:-:S04]  /*47f0*/  ISETP.GE.U32.AND P5, PT, R10, 0x1000000, PT ;  /* 0x010000000a00780c */ /* 0x000fc80003fa6070 */
[----:B------:R-:W-:Y:S01]  /*4800*/  SEL R99, R99, RZ, P5 ;  /* 0x000000ff63637207 */ /* 0x000fe20002800000 */
[----:B------:R-:W-:Y:S08]  /*4810*/  BRA `(.L_x_4721) ;  /* 0x0000000c00807947 */ /* 0x000ff00003800000 */
.L_x_4720:
[----:B------:R-:W-:Y:S01]  /*4820*/  FFMA.FTZ R88, R0, R101, R103 ;  /* 0x0000006500587223 */ /* 0x000fe20000010067 */
[----:B------:R-:W-:-:S03]  /*4830*/  LOP3.LUT P5, RZ, R10, 0xff, RZ, 0xc0, !PT ;  /* 0x000000ff0aff7812 */ /* 0x000fc600078ac0ff */
[----:B------:R-:W-:-:S04]  /*4840*/  FADD.FTZ R88, R30, -R88 ;  /* 0x800000581e587221 */ /* 0x000fc80000010000 */
[----:B-----5:R-:W-:-:S04]  /*4850*/  FMUL.FTZ R88, R111, R88 ;  /* 0x000000586f587220 */ /* 0x020fc80000410000 */
[----:B------:R-:W-:-:S05]  /*4860*/  FMUL.FTZ R89, R88, UR13 ;  /* 0x0000000d58597c20 */ /* 0x000fca0008410000 */
[----:B------:R-:W-:Y:S01]  /*4870*/  SEL R96, R89, RZ, P5 ;  /* 0x000000ff59607207 */ /* 0x000fe20002800000 */
[----:B------:R-:W-:Y:S01]  /*4880*/  FFMA.FTZ R89, R110, R101, R103 ;  /* 0x000000656e597223 */ /* 0x000fe20000010067 */
[----:B------:R-:W-:-:S03]  /*4890*/  LOP3.LUT P5, RZ, R10, 0xff00, RZ, 0xc0, !PT ;  /* 0x0000ff000aff7812 */ /* 0x000fc600078ac0ff */
[----:B------:R-:W-:-:S04]  /*48a0*/  FADD.FTZ R89, R109, -R89 ;  /* 0x800000596d597221 */ /* 0x000fc80000010000 */
[----:B------:R-:W-:-:S04]  /*48b0*/  FMUL.FTZ R89, R111, R89 ;  /* 0x000000596f597220 */ /* 0x000fc80000410000 */
        /* <DEDUP_REMOVED lines=9> */
[----:B------:R-:W-:-:S03]  /*4950*/  ISETP.GE.U32.AND P5, PT, R10, 0x1000000, PT ;  /* 0x010000000a00780c */ /* 0x000fc60003fa6070 */
[----:B------:R-:W-:-:S04]  /*4960*/  FADD.FTZ R91, R129, -R91 ;  /* 0x8000005b815b7221 */ /* 0x000fc80000010000 */
[----:B------:R-:W-:-:S04]  /*4970*/  FMUL.FTZ R91, R111, R91 ;  /* 0x0000005b6f5b7220 */ /* 0x000fc80000410000 */
[----:B------:R-:W-:-:S05]  /*4980*/  FMUL.FTZ R99, R91, UR13 ;  /* 0x0000000d5b637c20 */ /* 0x000fca0008410000 */
[----:B------:R-:W-:Y:S01]  /*4990*/  SEL R99, R99, RZ, P5 ;  /* 0x000000ff63637207 */ /* 0x000fe20002800000 */
[----:B------:R-:W-:Y:S06]  /*49a0*/  BRA `(.L_x_4721) ;  /* 0x0000000c001c7947 */ /* 0x000fec0003800000 */
.L_x_4719:
        /* <DEDUP_REMOVED lines=13> */
[C---:B-----5:R-:W-:Y:S01]  /*4a80*/  FFMA.FTZ R96, R111.reuse, R96, R60 ;  /* 0x000000606f607223 */ /* 0x060fe2000001003c */
[C---:B------:R-:W-:Y:S01]  /*4a90*/  FFMA.FTZ R97, R111.reuse, R97, R61 ;  /* 0x000000616f617223 */ /* 0x040fe2000001003d */
[----:B------:R-:W-:Y:S01]  /*4aa0*/  FFMA.FTZ R98, R111, R98, R62 ;  /* 0x000000626f627223 */ /* 0x000fe2000001003e */
[----:B------:R-:W-:Y:S01]  /*4ab0*/  FADD.FTZ R99, R129, -R99 ;  /* 0x8000006381637221 */ /* 0x000fe20000010000 */
[----:B------:R-:W-:Y:S01]  /*4ac0*/  FMUL.FTZ R96, R96, UR13 ;  /* 0x0000000d60607c20 */ /* 0x000fe20008410000 */
[----:B------:R-:W-:Y:S01]  /*4ad0*/  FMUL.FTZ R97, R97, UR13 ;  /* 0x0000000d61617c20 */ /* 0x000fe20008410000 */
[----:B------:R-:W-:Y:S01]  /*4ae0*/  FMUL.FTZ R98, R98, UR13 ;  /* 0x0000000d62627c20 */ /* 0x000fe20008410000 */
[----:B------:R-:W-:-:S02]  /*4af0*/  FFMA.FTZ R99, R111, R99, R63 ;  /* 0x000000636f637223 */ /* 0x000fc4000001003f */
        /* <DEDUP_REMOVED lines=9> */
.L_x_4722:
[----:B------:R-:W-:Y:S01]  /*4b90*/  FFMA.FTZ R88, R0, R101, R103 ;  /* 0x0000006500587223 */ /* 0x000fe20000010067 */
[----:B------:R-:W-:-:S03]  /*4ba0*/  LOP3.LUT P5, RZ, R10, 0xff, RZ, 0xc0, !PT ;  /* 0x000000ff0aff7812 */ /* 0x000fc600078ac0ff */
[----:B------:R-:W-:-:S04]  /*4bb0*/  FADD.FTZ R88, R30, -R88 ;  /* 0x800000581e587221 */ /* 0x000fc80000010000 */
[----:B-----5:R-:W-:-:S04]  /*4bc0*/  FFMA.FTZ R88, R111, R88, R60 ;  /* 0x000000586f587223 */ /* 0x020fc8000001003c */
[----:B------:R-:W-:-:S05]  /*4bd0*/  FMUL.FTZ R89, R88, UR13 ;  /* 0x0000000d58597c20 */ /* 0x000fca0008410000 */
[----:B------:R-:W-:Y:S01]  /*4be0*/  SEL R96, R89, RZ, P5 ;  /* 0x000000ff59607207 */ /* 0x000fe20002800000 */
[----:B------:R-:W-:Y:S01]  /*4bf0*/  FFMA.FTZ R89, R110, R101, R103 ;  /* 0x000000656e597223 */ /* 0x000fe20000010067 */
[----:B------:R-:W-:-:S03]  /*4c00*/  LOP3.LUT P5, RZ, R10, 0xff00, RZ, 0xc0, !PT ;  /* 0x0000ff000aff7812 */ /* 0x000fc600078ac0ff */
[----:B------:R-:W-:-:S04]  /*4c10*/  FADD.FTZ R89, R109, -R89 ;  /* 0x800000596d597221 */ /* 0x000fc80000010000 */
[----:B------:R-:W-:-:S04]  /*4c20*/  FFMA.FTZ R89, R111, R89, R61 ;  /* 0x000000596f597223 */ /* 0x000fc8000001003d */
        /* <DEDUP_REMOVED lines=9> */
[----:B------:R-:W-:-:S03]  /*4cc0*/  ISETP.GE.U32.AND P5, PT, R10, 0x1000000, PT ;  /* 0x010000000a00780c */ /* 0x000fc60003fa6070 */
[----:B------:R-:W-:-:S04]  /*4cd0*/  FADD.FTZ R91, R129, -R91 ;  /* 0x8000005b815b7221 */ /* 0x000fc80000010000 */
[----:B------:R-:W-:-:S04]  /*4ce0*/  FFMA.FTZ R91, R111, R91, R63 ;  /* 0x0000005b6f5b7223 */ /* 0x000fc8000001003f */
[----:B------:R-:W-:-:S05]  /*4cf0*/  FMUL.FTZ R99, R91, UR13 ;  /* 0x0000000d5b637c20 */ /* 0x000fca0008410000 */
[----:B------:R-:W-:Y:S01]  /*4d00*/  SEL R99, R99, RZ, P5 ;  /* 0x000000ff63637207 */ /* 0x000fe20002800000 */
[----:B------:R-:W-:Y:S06]  /*4d10*/  BRA `(.L_x_4721) ;  /* 0x0000000800407947 */ /* 0x000fec0003800000 */
.L_x_4718:
        /* <DEDUP_REMOVED lines=14> */
[----:B------:R-:W-:Y:S01]  /*4e00*/  FFMA.FTZ R95, R128, R101, R103 ;  /* 0x00000065805f7223 */ /* 0x000fe20000010067 */
[----:B------:R-:W-:Y:S01]  /*4e10*/  FADD.FTZ R94, R113, -R94 ;  /* 0x8000005e715e7221 */ /* 0x000fe20000010000 */
[C---:B-----5:R-:W-:Y:S01]  /*4e20*/  FMUL.FTZ R92, R111.reuse, R92 ;  /* 0x0000005c6f5c7220 */ /* 0x060fe20000410000 */
[----:B------:R-:W-:Y:S01]  /*4e30*/  FMUL.FTZ R93, R111, R93 ;  /* 0x0000005d6f5d7220 */ /* 0x000fe20000410000 */
[----:B------:R-:W-:Y:S01]  /*4e40*/  FADD.FTZ R95, R129, -R95 ;  /* 0x8000005f815f7221 */ /* 0x000fe20000010000 */
[----:B------:R-:W-:Y:S01]  /*4e50*/  FMUL.FTZ R94, R111, R94 ;  /* 0x0000005e6f5e7220 */ /* 0x000fe20000410000 */
[----:B------:R-:W-:Y:S01]  /*4e60*/  FMUL.FTZ R92, R92, UR13 ;  /* 0x0000000d5c5c7c20 */ /* 0x000fe20008410000 */
[----:B------:R-:W-:Y:S01]  /*4e70*/  FMUL.FTZ R93, R93, UR13 ;  /* 0x0000000d5d5d7c20 */ /* 0x000fe20008410000 */
[----:B------:R-:W-:Y:S01]  /*4e80*/  FMUL.FTZ R95, R111, R95 ;  /* 0x0000005f6f5f7220 */ /* 0x000fe20000410000 */
[----:B------:R-:W-:-:S02]  /*4e90*/  FMUL.FTZ R94, R94, UR13 ;  /* 0x0000000d5e5e7c20 */ /* 0x000fc40008410000 */
[----:B------:R-:W-:Y:S01]  /*4ea0*/  SEL R96, R92, RZ, P5 ;  /* 0x000000ff5c607207 */ /* 0x000fe20002800000 */
[----:B------:R-:W-:Y:S01]  /*4eb0*/  FMUL.FTZ R95, R95, UR13 ;  /* 0x0000000d5f5f7c20 */ /* 0x000fe20008410000 */
[----:B------:R-:W-:-:S04]  /*4ec0*/  LOP3.LUT P5, RZ, R11, 0xff, RZ, 0xc0, !PT ;  /* 0x000000ff0bff7812 */ /* 0x000fc800078ac0ff */
[----:B------:R-:W-:Y:S02]  /*4ed0*/  SEL R92, R92, RZ, P5 ;  /* 0x000000ff5c5c7207 */ /* 0x000fe40002800000 */
        /* <DEDUP_REMOVED lines=8> */
[----:B------:R-:W-:-:S04]  /*4f60*/  ISETP.GE.U32.AND P5, PT, R10, 0x1000000, PT ;  /* 0x010000000a00780c */ /* 0x000fc80003fa6070 */
[----:B------:R-:W-:Y:S02]  /*4f70*/  SEL R99, R95, RZ, P5 ;  /* 0x000000ff5f637207 */ /* 0x000fe40002800000 */
[----:B------:R-:W-:-:S04]  /*4f80*/  ISETP.GE.U32.AND P5, PT, R11, 0x1000000, PT ;  /* 0x010000000b00780c */ /* 0x000fc80003fa6070 */
[----:B------:R-:W-:Y:S01]  /*4f90*/  SEL R95, R95, RZ, P5 ;  /* 0x000000ff5f5f7207 */ /* 0x000fe20002800000 */
[----:B------:R-:W-:Y:S08]  /*4fa0*/  BRA `(.L_x_4721) ;  /* 0x00000004009c7947 */ /* 0x000ff00003800000 */
.L_x_4724:
        /* <DEDUP_REMOVED lines=9> */
[----:B------:R-:W-:Y:S02]  /*5040*/  SEL R96, R92, RZ, P5 ;  /* 0x000000ff5c607207 */ /* 0x000fe40002800000 */
[----:B------:R-:W-:-:S04]  /*5050*/  LOP3.LUT P5, RZ, R11, 0xff, RZ, 0xc0, !PT ;  /* 0x000000ff0bff7812 */ /* 0x000fc800078ac0ff */
[----:B------:R-:W-:Y:S02]  /*5060*/  SEL R92, R92, RZ, P5 ;  /* 0x000000ff5c5c7207 */ /* 0x000fe40002800000 */
[----:B------:R-:W-:-:S04]  /*5070*/  LOP3.LUT P5, RZ, R10, 0xff00, RZ, 0xc0, !PT ;  /* 0x0000ff000aff7812 */ /* 0x000fc800078ac0ff */
[----:B------:R-:W-:Y:S02]  /*5080*/  SEL R97, R90, RZ, P5 ;  /* 0x000000ff5a617207 */ /* 0x000fe40002800000 */
[----:B------:R-:W-:-:S04]  /*5090*/  LOP3.LUT P5, RZ, R11, 0xff00, RZ, 0xc0, !PT ;  /* 0x0000ff000bff7812 */ /* 0x000fc800078ac0ff */
[----:B------:R-:W-:Y:S01]  /*50a0*/  SEL R93, R90, RZ, P5 ;  /* 0x000000ff5a5d7207 */ /* 0x000fe20002800000 */
[----:B------:R-:W-:Y:S01]  /*50b0*/  FFMA.FTZ R90, R112, R101, R103 ;  /* 0x00000065705a7223 */ /* 0x000fe20000010067 */
[----:B------:R-:W-:-:S03]  /*50c0*/  LOP3.LUT P5, RZ, R10, 0xff0000, RZ, 0xc0, !PT ;  /* 0x00ff00000aff7812 */ /* 0x000fc600078ac0ff */
[----:B------:R-:W-:-:S04]  /*50d0*/  FADD.FTZ R90, R113, -R90 ;  /* 0x8000005a715a7221 */ /* 0x000fc80000010000 */
[----:B------:R-:W-:-:S04]  /*50e0*/  FMUL.FTZ R90, R111, R90 ;  /* 0x0000005a6f5a7220 */ /* 0x000fc80000410000 */
[----:B------:R-:W-:-:S05]  /*50f0*/  FMUL.FTZ R91, R90, UR13 ;  /* 0x0000000d5a5b7c20 */ /* 0x000fca0008410000 */
[----:B------:R-:W-:Y:S02]  /*5100*/  SEL R98, R91, RZ, P5 ;  /* 0x000000ff5b627207 */ /* 0x000fe40002800000 */
[----:B------:R-:W-:-:S04]  /*5110*/  LOP3.LUT P5, RZ, R11, 0xff0000, RZ, 0xc0, !PT ;  /* 0x00ff00000bff7812 */ /* 0x000fc800078ac0ff */
[----:B------:R-:W-:Y:S01]  /*5120*/  SEL R94, R91, RZ, P5 ;  /* 0x000000ff5b5e7207 */ /* 0x000fe20002800000 */
[----:B------:R-:W-:Y:S01]  /*5130*/  FFMA.FTZ R91, R128, R101, R103 ;  /* 0x00000065805b7223 */ /* 0x000fe20000010067 */
[----:B------:R-:W-:-:S03]  /*5140*/  ISETP.GE.U32.AND P5, PT, R10, 0x1000000, PT ;  /* 0x010000000a00780c */ /* 0x000fc60003fa6070 */
[----:B------:R-:W-:-:S04]  /*5150*/  FADD.FTZ R91, R129, -R91 ;  /* 0x8000005b815b7221 */ /* 0x000fc80000010000 */
[----:B------:R-:W-:-:S04]  /*5160*/  FMUL.FTZ R91, R111, R91 ;  /* 0x0000005b6f5b7220 */ /* 0x000fc80000410000 */
[----:B------:R-:W-:-:S05]  /*5170*/  FMUL.FTZ R95, R91, UR13 ;  /* 0x0000000d5b5f7c20 */ /* 0x000fca0008410000 */
[----:B------:R-:W-:Y:S02]  /*5180*/  SEL R99, R95, RZ, P5 ;  /* 0x000000ff5f637207 */ /* 0x000fe40002800000 */
[----:B------:R-:W-:-:S04]  /*5190*/  ISETP.GE.U32.AND P5, PT, R11, 0x1000000, PT ;  /* 0x010000000b00780c */ /* 0x000fc80003fa6070 */
[----:B------:R-:W-:Y:S01]  /*51a0*/  SEL R95, R95, RZ, P5 ;  /* 0x000000ff5f5f7207 */ /* 0x000fe20002800000 */
[----:B------:R-:W-:Y:S08]  /*51b0*/  BRA `(.L_x_4721) ;  /* 0x0000000400187947 */ /* 0x000ff00003800000 */
.L_x_4723:
        /* <DEDUP_REMOVED lines=13> */
[C---:B-----5:R-:W-:Y:S01]  /*5290*/  FFMA.FTZ R92, R111.reuse, R92, R60 ;  /* 0x0000005c6f5c7223 */ /* 0x060fe2000001003c */
[----:B------:R-:W-:Y:S01]  /*52a0*/  FFMA.FTZ R93, R111, R93, R61 ;  /* 0x0000005d6f5d7223 */ /* 0x000fe2000001003d */
[----:B------:R-:W-:Y:S01]  /*52b0*/  FADD.FTZ R95, R129, -R95 ;  /* 0x8000005f815f7221 */ /* 0x000fe20000010000 */
[----:B------:R-:W-:Y:S01]  /*52c0*/  FFMA.FTZ R94, R111, R94, R62 ;  /* 0x0000005e6f5e7223 */ /* 0x000fe2000001003e */
[----:B------:R-:W-:Y:S01]  /*52d0*/  FMUL.FTZ R92, R92, UR13 ;  /* 0x0000000d5c5c7c20 */ /* 0x000fe20008410000 */
[----:B------:R-:W-:Y:S01]  /*52e0*/  FMUL.FTZ R93, R93, UR13 ;  /* 0x0000000d5d5d7c20 */ /* 0x000fe20008410000 */
[----:B------:R-:W-:Y:S01]  /*52f0*/  FFMA.FTZ R95, R111, R95, R63 ;  /* 0x0000005f6f5f7223 */ /* 0x000fe2000001003f */
        /* <DEDUP_REMOVED lines=18> */
.L_x_4725:
        /* <DEDUP_REMOVED lines=19> */
[----:B------:R-:W-:-:S04]  /*5550*/  FFMA.FTZ R90, R111, R90, R62 ;  /* 0x0000005a6f5a7223 */ /* 0x000fc8000001003e */
[----:B------:R-:W-:-:S05]  /*5560*/  FMUL.FTZ R91, R90, UR13 ;  /* 0x0000000d5a5b7c20 */ /* 0x000fca0008410000 */
[----:B------:R-:W-:Y:S02]  /*5570*/  SEL R98, R91, RZ, P5 ;  /* 0x000000ff5b627207 */ /* 0x000fe40002800000 */
[----:B------:R-:W-:-:S04]  /*5580*/  LOP3.LUT P5, RZ, R11, 0xff0000, RZ, 0xc0, !PT ;  /* 0x00ff00000bff7812 */ /* 0x000fc800078ac0ff */
[----:B------:R-:W-:Y:S01]  /*5590*/  SEL R94, R91, RZ, P5 ;  /* 0x000000ff5b5e7207 */ /* 0x000fe20002800000 */
[----:B------:R-:W-:Y:S01]  /*55a0*/  FFMA.FTZ R91, R128, R101, R103 ;  /* 0x00000065805b7223 */ /* 0x000fe20000010067 */
[----:B------:R-:W-:-:S03]  /*55b0*/  ISETP.GE.U32.AND P5, PT, R10, 0x1000000, PT ;  /* 0x010000000a00780c */ /* 0x000fc60003fa6070 */
[----:B------:R-:W-:-:S04]  /*55c0*/  FADD.FTZ R91, R129, -R91 ;  /* 0x8000005b815b7221 */ /* 0x000fc80000010000 */
[----:B------:R-:W-:-:S04]  /*55d0*/  FFMA.FTZ R91, R111, R91, R63 ;  /* 0x0000005b6f5b7223 */ /* 0x000fc8000001003f */
[----:B------:R-:W-:-:S05]  /*55e0*/  FMUL.FTZ R95, R91, UR13 ;  /* 0x0000000d5b5f7c20 */ /* 0x000fca0008410000 */
[----:B------:R-:W-:Y:S02]  /*55f0*/  SEL R99, R95, RZ, P5 ;  /* 0x000000ff5f637207 */ /* 0x000fe40002800000 */
[----:B------:R-:W-:-:S04]  /*5600*/  ISETP.GE.U32.AND P5, PT, R11, 0x1000000, PT ;  /* 0x010000000b00780c */ /* 0x000fc80003fa6070 */
[----:B------:R-:W-:-:S09]  /*5610*/  SEL R95, R95, RZ, P5 ;  /* 0x000000ff5f5f7207 */ /* 0x000fd20002800000 */
.L_x_4721:
        /* <DEDUP_REMOVED lines=14> */
.L_x_4717:
[----:B------:R-:W-:Y:S05]  /*5700*/  BSYNC.RECONVERGENT B1 ;  /* 0x0000000000017941 */ /* 0x000fea0003800200 */
.L_x_4716:
        /* <DEDUP_REMOVED lines=19> */
[----:B0-----:R-:W-:Y:S01]  /*5840*/  FMUL.FTZ R92, R88, UR13 ;  /* 0x0000000d585c7c20 */ /* 0x001fe20008410000 */
        /* <DEDUP_REMOVED lines=23> */
[----:B------:R-:W-:Y:S01]  /*59c0*/  SEL R95, R95, RZ, P6 ;  /* 0x000000ff5f5f7207 */ /* 0x000fe20003000000 */
[----:B------:R-:W-:Y:S08]  /*59d0*/  BRA `(.L_x_4731) ;  /* 0x0000000c00547947 */ /* 0x000ff00003800000 */
.L_x_4730:
[-CC-:B0-----:R-:W-:Y:S01]  /*59e0*/  FFMA.FTZ R92, R29, R101.reuse, R103.reuse ;  /* 0x000000651d5c7223 */ /* 0x181fe20000010067 */
        /* <DEDUP_REMOVED lines=32> */
.L_x_4729:
        /* <DEDUP_REMOVED lines=37> */
.L_x_4732:
        /* <DEDUP_REMOVED lines=33> */
.L_x_4728:
[----:B------:R-:W-:-:S04]  /*6050*/  UISETP.NE.U32.AND UP0, UPT, UR24, URZ, UPT ;  /* 0x000000ff1800728c */ /* 0x000fc8000bf05070 */
[----:B------:R-:W-:-:S09]  /*6060*/  UISETP.NE.AND.EX UP0, UPT, UR25, URZ, UPT, UP0 ;  /* 0x000000ff1900728c */ /* 0x000fd2000bf05300 */
[----:B------:R-:W-:Y:S05]  /*6070*/  BRA.U !UP0, `(.L_x_4733) ;  /* 0x0000000108d87547 */ /* 0x000fea000b800000 */
[----:B0-----:R-:W0:Y:S02]  /*6080*/  LDC.64 R96, c[0x0][0x478] ;  /* 0x00011e00ff607b82 */ /* 0x001e240000000a00 */
[----:B0-----:R-:W-:-:S04]  /*6090*/  ISETP.NE.U32.AND P5, PT, R96, RZ, PT ;  /* 0x000000ff6000720c */ /* 0x001fc80003fa5070 */
[----:B------:R-:W-:-:S13]  /*60a0*/  ISETP.NE.AND.EX P5, PT, R97, RZ, PT, P5 ;  /* 0x000000ff6100720c */ /* 0x000fda0003fa5350 */
[----:B------:R-:W-:Y:S05]  /*60b0*/  @!P5 BRA `(.L_x_4734) ;  /* 0x000000000064d947 */ /* 0x000fea0003800000 */
        /* <DEDUP_REMOVED lines=25> */
.L_x_4734:
        /* <DEDUP_REMOVED lines=25> */
.L_x_4733:
[----:B0-----:R-:W0:Y:S02]  /*63e0*/  LDC.64 R96, c[0x0][0x478] ;  /* 0x00011e00ff607b82 */ /* 0x001e240000000a00 */
[----:B0-----:R-:W-:-:S04]  /*63f0*/  ISETP.NE.U32.AND P5, PT, R96, RZ, PT ;  /* 0x000000ff6000720c */ /* 0x001fc80003fa5070 */
[----:B------:R-:W-:-:S13]  /*6400*/  ISETP.NE.AND.EX P5, PT, R97, RZ, PT, P5 ;  /* 0x000000ff6100720c */ /* 0x000fda0003fa5350 */
[----:B------:R-:W-:Y:S05]  /*6410*/  @!P5 BRA `(.L_x_4735) ;  /* 0x000000000064d947 */ /* 0x000fea0003800000 */
        /* <DEDUP_REMOVED lines=25> */
.L_x_4735:
        /* <DEDUP_REMOVED lines=23> */
[----:B------:R-:W-:-:S09]  /*6720*/  SEL R99, R99, RZ, P6 ;  /* 0x000000ff63637207 */ /* 0x000fd20003000000 */
.L_x_4731:
        /* <DEDUP_REMOVED lines=10> */
.L_x_4727:
[----:B------:R-:W-:Y:S05]  /*67d0*/  BSYNC.RECONVERGENT B1 ;  /* 0x0000000000017941 */ /* 0x000fea0003800200 */
.L_x_4726:
[----:B------:R-:W-:Y:S01]  /*67e0*/  LOP3.LUT P4, RZ, R19, 0x1, RZ, 0xc0, !PT ;  /* 0x0000000113ff7812 */ /* 0x000fe2000788c0ff */
[----:B------:R-:W-:-:S12]  /*67f0*/  BSSY.RECONVERGENT B1, `(.L_x_4736) ;  /* 0x000010c000017945 */ /* 0x000fd80003800200 */
        /* <DEDUP_REMOVED lines=18> */
[----:B01----:R-:W-:Y:S01]  /*6920*/  FMUL.FTZ R92, R88, UR13 ;  /* 0x0000000d585c7c20 */ /* 0x003fe20008410000 */
        /* <DEDUP_REMOVED lines=25> */
.L_x_4740:
[-CC-:B01----:R-:W-:Y:S01]  /*6ac0*/  FFMA.FTZ R92, R27, R101.reuse, R103.reuse ;  /* 0x000000651b5c7223 */ /* 0x183fe20000010067 */
        /* <DEDUP_REMOVED lines=32> */
.L_x_4739:
        /* <DEDUP_REMOVED lines=37> */
.L_x_4742:
        /* <DEDUP_REMOVED lines=33> */
.L_x_4738:
[----:B------:R-:W-:-:S04]  /*7130*/  UISETP.NE.U32.AND UP0, UPT, UR24, URZ, UPT ;  /* 0x000000ff1800728c */ /* 0x000fc8000bf05070 */
[----:B------:R-:W-:-:S09]  /*7140*/  UISETP.NE.AND.EX UP0, UPT, UR25, URZ, UPT, UP0 ;  /* 0x000000ff1900728c */ /* 0x000fd2000bf05300 */
[----:B------:R-:W-:Y:S05]  /*7150*/  BRA.U !UP0, `(.L_x_4743) ;  /* 0x0000000108d87547 */ /* 0x000fea000b800000 */
[----:B01----:R-:W0:Y:S02]  /*7160*/  LDC.64 R96, c[0x0][0x478] ;  /* 0x00011e00ff607b82 */ /* 0x003e240000000a00 */
        /* <DEDUP_REMOVED lines=28> */
.L_x_4744:
        /* <DEDUP_REMOVED lines=25> */
.L_x_4743:
[----:B01----:R-:W0:Y:S02]  /*74c0*/  LDC.64 R96, c[0x0][0x478] ;  /* 0x00011e00ff607b82 */ /* 0x003e240000000a00 */
        /* <DEDUP_REMOVED lines=28> */
.L_x_4745:
        /* <DEDUP_REMOVED lines=24> */
.L_x_4741:
        /* <DEDUP_REMOVED lines=10> */
.L_x_4737:
[----:B------:R-:W-:Y:S05]  /*78b0*/  BSYNC.RECONVERGENT B1 ;  /* 0x0000000000017941 */ /* 0x000fea0003800200 */
.L_x_4736:
        /* <DEDUP_REMOVED lines=20> */
[----:B012---:R-:W-:Y:S01]  /*7a00*/  FMUL.FTZ R92, R88, UR13 ;  /* 0x0000000d585c7c20 */ /* 0x007fe20008410000 */
        /* <DEDUP_REMOVED lines=25> */
.L_x_4750:
[-CC-:B012---:R-:W-:Y:S01]  /*7ba0*/  FFMA.FTZ R92, R25, R101.reuse, R103.reuse ;  /* 0x00000065195c7223 */ /* 0x187fe20000010067 */
        /* <DEDUP_REMOVED lines=32> */
.L_x_4749:
[----:B012---:R-:W0:Y:S02]  /*7db0*/  LDC.64 R92, c[0x0][0x478] ;  /* 0x00011e00ff5c7b82 */ /* 0x007e240000000a00 */
        /* <DEDUP_REMOVED lines=36> */
.L_x_4752:
        /* <DEDUP_REMOVED lines=33> */
.L_x_4748:
[----:B------:R-:W-:-:S04]  /*8210*/  UISETP.NE.U32.AND UP0, UPT, UR24, URZ, UPT ;  /* 0x000000ff1800728c */ /* 0x000fc8000bf05070 */
[----:B------:R-:W-:-:S09]  /*8220*/  UISETP.NE.AND.EX UP0, UPT, UR25, URZ, UPT, UP0 ;  /* 0x000000ff1900728c */ /* 0x000fd2000bf05300 */
[----:B------:R-:W-:Y:S05]  /*8230*/  BRA.U !UP0, `(.L_x_4753) ;  /* 0x0000000108d87547 */ /* 0x000fea000b800000 */
[----:B012---:R-:W0:Y:S02]  /*8240*/  LDC.64 R96, c[0x0][0x478] ;  /* 0x00011e00ff607b82 */ /* 0x007e240000000a00 */
        /* <DEDUP_REMOVED lines=28> */
.L_x_4754:
        /* <DEDUP_REMOVED lines=25> */
.L_x_4753:
[----:B012---:R-:W0:Y:S02]  /*85a0*/  LDC.64 R96, c[0x0][0x478] ;  /* 0x00011e00ff607b82 */ /* 0x007e240000000a00 */
        /* <DEDUP_REMOVED lines=28> */
.L_x_4755:
        /* <DEDUP_REMOVED lines=24> */
.L_x_4751:
        /* <DEDUP_REMOVED lines=10> */
.L_x_4747:
[----:B------:R-:W-:Y:S05]  /*8990*/  BSYNC.RECONVERGENT B1 ;  /* 0x0000000000017941 */ /* 0x000fea0003800200 */
.L_x_4746:
        /* <DEDUP_REMOVED lines=20> */
[----:B0123--:R-:W-:Y:S01]  /*8ae0*/  FMUL.FTZ R92, R88, UR13 ;  /* 0x0000000d585c7c20 */ /* 0x00ffe20008410000 */
        /* <DEDUP_REMOVED lines=25> */
.L_x_4760:
[-CC-:B0123--:R-:W-:Y:S01]  /*8c80*/  FFMA.FTZ R92, R23, R101.reuse, R103.reuse ;  /* 0x00000065175c7223 */ /* 0x18ffe20000010067 */
        /* <DEDUP_REMOVED lines=32> */
.L_x_4759:
[----:B0123--:R-:W0:Y:S02]  /*8e90*/  LDC.64 R92, c[0x0][0x478] ;  /* 0x00011e00ff5c7b82 */ /* 0x00fe240000000a00 */
        /* <DEDUP_REMOVED lines=36> */
.L_x_4762:
        /* <DEDUP_REMOVED lines=33> */
.L_x_4758:
[----:B------:R-:W-:-:S04]  /*92f0*/  UISETP.NE.U32.AND UP0, UPT, UR24, URZ, UPT ;  /* 0x000000ff1800728c */ /* 0x000fc8000bf05070 */
[----:B------:R-:W-:-:S09]  /*9300*/  UISETP.NE.AND.EX UP0, UPT, UR25, URZ, UPT, UP0 ;  /* 0x000000ff1900728c */ /* 0x000fd2000bf05300 */
[----:B------:R-:W-:Y:S05]  /*9310*/  BRA.U !UP0, `(.L_x_4763) ;  /* 0x0000000108d87547 */ /* 0x000fea000b800000 */
[----:B0123--:R-:W0:Y:S02]  /*9320*/  LDC.64 R96, c[0x0][0x478] ;  /* 0x00011e00ff607b82 */ /* 0x00fe240000000a00 */
        /* <DEDUP_REMOVED lines=28> */
.L_x_4764:
        /* <DEDUP_REMOVED lines=25> */
.L_x_4763:
[----:B0123--:R-:W0:Y:S02]  /*9680*/  LDC.64 R96, c[0x0][0x478] ;  /* 0x00011e00ff607b82 */ /* 0x00fe240000000a00 */
        /* <DEDUP_REMOVED lines=28> */
.L_x_4765:
        /* <DEDUP_REMOVED lines=24> */
.L_x_4761:
        /* <DEDUP_REMOVED lines=10> */
.L_x_4757:
[----:B------:R-:W-:Y:S05]  /*9a70*/  BSYNC.RECONVERGENT B1 ;  /* 0x0000000000017941 */ /* 0x000fea0003800200 */
.L_x_4756:
        /* <DEDUP_REMOVED lines=23> */
[----:B01234-:R-:W-:Y:S01]  /*9bf0*/  FMUL.FTZ R92, R88, UR13 ;  /* 0x0000000d585c7c20 */ /* 0x01ffe20008410000 */
[----:B------:R-:W-:-:S02]  /*9c00*/  FMUL.FTZ R91, R89, UR13 ;  /* 0x0000000d595b7c20 */ /* 0x000fc40008410000 */
[----:B------:R-:W-:Y:S02]  /*9c10*/  FMUL.FTZ R94, R90, UR13 ;  /* 0x0000000d5a5e7c20 */ /* 0x000fe40008410000 */
        /* <DEDUP_REMOVED lines=9> */
[----:B------:R-:W-:Y:S01]  /*9cb0*/  FADD.FTZ R91, R139, -R91 ;  /* 0x8000005b8b5b7221 */ /* 0x000fe20000010000 */
[----:B------:R-:W-:Y:S02]  /*9cc0*/  SEL R98, R94, RZ, P6 ;  /* 0x000000ff5e627207 */ /* 0x000fe40003000000 */
[----:B------:R-:W-:Y:S01]  /*9cd0*/  LOP3.LUT P6, RZ, R13, 0xff0000, RZ, 0xc0, !PT ;  /* 0x00ff00000dff7812 */ /* 0x000fe200078cc0ff */
[----:B------:R-:W-:-:S03]  /*9ce0*/  FFMA.FTZ R91, R111, R91, R79 ;  /* 0x0000005b6f5b7223 */ /* 0x000fc6000001004f */
[----:B------:R-:W-:Y:S01]  /*9cf0*/  SEL R94, R94, RZ, P6 ;  /* 0x000000ff5e5e7207 */ /* 0x000fe20003000000 */
[----:B------:R-:W-:Y:S01]  /*9d00*/  FMUL.FTZ R95, R91, UR13 ;  /* 0x0000000d5b5f7c20 */ /* 0x000fe20008410000 */
[----:B------:R-:W-:-:S04]  /*9d10*/  ISETP.GE.U32.AND P6, PT, R14, 0x1000000, PT ;  /* 0x010000000e00780c */ /* 0x000fc80003fc6070 */
[----:B------:R-:W-:Y:S02]  /*9d20*/  SEL R99, R95, RZ, P6 ;  /* 0x000000ff5f637207 */ /* 0x000fe40003000000 */
[----:B------:R-:W-:-:S04]  /*9d30*/  ISETP.GE.U32.AND P6, PT, R13, 0x1000000, PT ;  /* 0x010000000d00780c */ /* 0x000fc80003fc6070 */
[----:B------:R-:W-:Y:S01]  /*9d40*/  SEL R95, R95, RZ, P6 ;  /* 0x000000ff5f5f7207 */ /* 0x000fe20003000000 */
[----:B------:R-:W-:Y:S08]  /*9d50*/  BRA `(.L_x_4771) ;  /* 0x0000000c00547947 */ /* 0x000ff00003800000 */
.L_x_4770:
[-CC-:B01234-:R-:W-:Y:S01]  /*9d60*/  FFMA.FTZ R92, R21, R101.reuse, R103.reuse ;  /* 0x00000065155c7223 */ /* 0x19ffe20000010067 */
        /* <DEDUP_REMOVED lines=15> */
[----:B------:R-:W-:Y:S02]  /*9e60*/  SEL R96, R92, RZ, P6 ;  /* 0x000000ff5c607207 */ /* 0x000fe40003000000 */
[----:B------:R-:W-:-:S04]  /*9e70*/  LOP3.LUT P6, RZ, R13, 0xff, RZ, 0xc0, !PT ;  /* 0x000000ff0dff7812 */ /* 0x000fc800078cc0ff */
[----:B------:R-:W-:Y:S02]  /*9e80*/  SEL R92, R92, RZ, P6 ;  /* 0x000000ff5c5c7207 */ /* 0x000fe40003000000 */
[----:B------:R-:W-:-:S04]  /*9e90*/  LOP3.LUT P6, RZ, R14, 0xff00, RZ, 0xc0, !PT ;  /* 0x0000ff000eff7812 */ /* 0x000fc800078cc0ff */
[----:B------:R-:W-:Y:S02]  /*9ea0*/  SEL R97, R95, RZ, P6 ;  /* 0x000000ff5f617207 */ /* 0x000fe40003000000 */
[----:B------:R-:W-:-:S04]  /*9eb0*/  LOP3.LUT P6, RZ, R13, 0xff00, RZ, 0xc0, !PT ;  /* 0x0000ff000dff7812 */ /* 0x000fc800078cc0ff */
[----:B------:R-:W-:Y:S01]  /*9ec0*/  SEL R93, R95, RZ, P6 ;  /* 0x000000ff5f5d7207 */ /* 0x000fe20003000000 */
[----:B------:R-:W-:Y:S01]  /*9ed0*/  FMUL.FTZ R95, R94, UR13 ;  /* 0x0000000d5e5f7c20 */ /* 0x000fe20008410000 */
        /* <DEDUP_REMOVED lines=9> */
.L_x_4769:
[----:B01234-:R-:W0:Y:S02]  /*9f70*/  LDC.64 R92, c[0x0][0x478] ;  /* 0x00011e00ff5c7b82 */ /* 0x01fe240000000a00 */
[----:B0-----:R-:W-:-:S04]  /*9f80*/  ISETP.NE.U32.AND P5, PT, R92, RZ, PT ;  /* 0x000000ff5c00720c */ /* 0x001fc80003fa5070 */
        /* <DEDUP_REMOVED lines=27> */
[----:B------:R-:W-:-:S03]  /*a140*/  FMUL.FTZ R91, R111, R91 ;  /* 0x0000005b6f5b7220 */ /* 0x000fc60000410000 */
[----:B------:R-:W-:Y:S01]  /*a150*/  SEL R94, R94, RZ, P6 ;  /* 0x000000ff5e5e7207 */ /* 0x000fe20003000000 */
[----:B------:R-:W-:Y:S01]  /*a160*/  FMUL.FTZ R95, R91, UR13 ;  /* 0x0000000d5b5f7c20 */ /* 0x000fe20008410000 */
[----:B------:R-:W-:-:S04]  /*a170*/  ISETP.GE.U32.AND P6, PT, R14, 0x1000000, PT ;  /* 0x010000000e00780c */ /* 0x000fc80003fc6070 */
[----:B------:R-:W-:Y:S02]  /*a180*/  SEL R99, R95, RZ, P6 ;  /* 0x000000ff5f637207 */ /* 0x000fe40003000000 */
[----:B------:R-:W-:-:S04]  /*a190*/  ISETP.GE.U32.AND P6, PT, R13, 0x1000000, PT ;  /* 0x010000000d00780c */ /* 0x000fc80003fc6070 */
[----:B------:R-:W-:Y:S01]  /*a1a0*/  SEL R95, R95, RZ, P6 ;  /* 0x000000ff5f5f7207 */ /* 0x000fe20003000000 */
[----:B------:R-:W-:Y:S08]  /*a1b0*/  BRA `(.L_x_4771) ;  /* 0x00000008003c7947 */ /* 0x000ff00003800000 */
.L_x_4772:
        /* <DEDUP_REMOVED lines=33> */
.L_x_4768:
[----:B------:R-:W-:-:S04]  /*a3d0*/  UISETP.NE.U32.AND UP0, UPT, UR24, URZ, UPT ;  /* 0x000000ff1800728c */ /* 0x000fc8000bf05070 */
[----:B------:R-:W-:-:S09]  /*a3e0*/  UISETP.NE.AND.EX UP0, UPT, UR25, URZ, UPT, UP0 ;  /* 0x000000ff1900728c */ /* 0x000fd2000bf05300 */
[----:B------:R-:W-:Y:S05]  /*a3f0*/  BRA.U !UP0, `(.L_x_4773) ;  /* 0x0000000108d87547 */ /* 0x000fea000b800000 */
        /* <DEDUP_REMOVED lines=27> */
[----:B------:R-:W-:Y:S01]  /*a5b0*/  SEL R99, R99, RZ, P6 ;  /* 0x000000ff63637207 */ /* 0x000fe20003000000 */
[----:B------:R-:W-:Y:S08]  /*a5c0*/  BRA `(.L_x_4771) ;  /* 0x0000000400387947 */ /* 0x000ff00003800000 */
.L_x_4774:
[-CC-:B------:R-:W-:Y:S01]  /*a5d0*/  FFMA.FTZ R97, R21, R101.reuse, R103.reuse ;  /* 0x0000006515617223 */ /* 0x180fe20000010067 */
[-CC-:B------:R-:W-:Y:S01]  /*a5e0*/  FFMA.FTZ R96, R36, R101.reuse, R103.reuse ;  /* 0x0000006524607223 */ /* 0x180fe20000010067 */
[----:B------:R-:W-:Y:S01]  /*a5f0*/  FFMA.FTZ R98, R122, R101, R103 ;  /* 0x000000657a627223 */ /* 0x000fe20000010067 */
[----:B------:R-:W-:Y:S01]  /*a600*/  LOP3.LUT P6, RZ, R14, 0xff, RZ, 0xc0, !PT ;  /* 0x000000ff0eff7812 */ /* 0x000fe200078cc0ff */
[----:B------:R-:W-:Y:S01]  /*a610*/  FADD.FTZ R97, R20, -R97 ;  /* 0x8000006114617221 */ /* 0x000fe20000010000 */
[----:B------:R-:W-:Y:S01]  /*a620*/  FADD.FTZ R96, R35, -R96 ;  /* 0x8000006023607221 */ /* 0x000fe20000010000 */
[----:B------:R-:W-:Y:S02]  /*a630*/  FADD.FTZ R98, R123, -R98 ;  /* 0x800000627b627221 */ /* 0x000fe40000010000 */
[C---:B-----5:R-:W-:Y:S01]  /*a640*/  FFMA.FTZ R97, R111.reuse, R97, R76 ;  /* 0x000000616f617223 */ /* 0x060fe2000001004c */
[----:B------:R-:W-:-:S03]  /*a650*/  FFMA.FTZ R96, R111, R96, R77 ;  /* 0x000000606f607223 */ /* 0x000fc6000001004d */
[----:B------:R-:W-:Y:S01]  /*a660*/  FMUL.FTZ R99, R97, UR13 ;  /* 0x0000000d61637c20 */ /* 0x000fe20008410000 */
[----:B------:R-:W-:Y:S01]  /*a670*/  FMUL.FTZ R100, R96, UR13 ;  /* 0x0000000d60647c20 */ /* 0x000fe20008410000 */
[----:B------:R-:W-:-:S03]  /*a680*/  FFMA.FTZ R97, R111, R98, R78 ;  /* 0x000000626f617223 */ /* 0x000fc6000001004e */
[----:B------:R-:W-:Y:S01]  /*a690*/  SEL R96, R99, RZ, P6 ;  /* 0x000000ff63607207 */ /* 0x000fe20003000000 */
[----:B------:R-:W-:Y:S01]  /*a6a0*/  FFMA.FTZ R99, R138, R101, R103 ;  /* 0x000000658a637223 */ /* 0x000fe20000010067 */
[----:B------:R-:W-:Y:S01]  /*a6b0*/  LOP3.LUT P6, RZ, R14, 0xff00, RZ, 0xc0, !PT ;  /* 0x0000ff000eff7812 */ /* 0x000fe200078cc0ff */
[----:B------:R-:W-:Y:S02]  /*a6c0*/  FMUL.FTZ R98, R97, UR13 ;  /* 0x0000000d61627c20 */ /* 0x000fe40008410000 */
        /* <DEDUP_REMOVED lines=9> */
.L_x_4773:
        /* <DEDUP_REMOVED lines=27> */
[----:B------:R-:W-:Y:S01]  /*a910*/  SEL R99, R99, RZ, P6 ;  /* 0x000000ff63637207 */ /* 0x000fe20003000000 */
[----:B------:R-:W-:Y:S08]  /*a920*/  BRA `(.L_x_4771) ;  /* 0x0000000000607947 */ /* 0x000ff00003800000 */
.L_x_4775:
[-CC-:B------:R-:W-:Y:S01]  /*a930*/  FFMA.FTZ R97, R21, R101.reuse, R103.reuse ;  /* 0x0000006515617223 */ /* 0x180fe20000010067 */
[-CC-:B------:R-:W-:Y:S01]  /*a940*/  FFMA.FTZ R96, R36, R101.reuse, R103.reuse ;  /* 0x0000006524607223 */ /* 0x180fe20000010067 */
[----:B------:R-:W-:Y:S01]  /*a950*/  FFMA.FTZ R98, R122, R101, R103 ;  /* 0x000000657a627223 */ /* 0x000fe20000010067 */
[----:B------:R-:W-:Y:S01]  /*a960*/  LOP3.LUT P6, RZ, R14, 0xff, RZ, 0xc0, !PT ;  /* 0x000000ff0eff7812 */ /* 0x000fe200078cc0ff */
[----:B------:R-:W-:Y:S01]  /*a970*/  FADD.FTZ R97, R20, -R97 ;  /* 0x8000006114617221 */ /* 0x000fe20000010000 */
[----:B------:R-:W-:Y:S01]  /*a980*/  FADD.FTZ R96, R35, -R96 ;  /* 0x8000006023607221 */ /* 0x000fe20000010000 */
[----:B------:R-:W-:Y:S02]  /*a990*/  FADD.FTZ R98, R123, -R98 ;  /* 0x800000627b627221 */ /* 0x000fe40000010000 */
[C---:B-----5:R-:W-:Y:S01]  /*a9a0*/  FMUL.FTZ R97, R111.reuse, R97 ;  /* 0x000000616f617220 */ /* 0x060fe20000410000 */
[----:B------:R-:W-:-:S03]  /*a9b0*/  FMUL.FTZ R96, R111, R96 ;  /* 0x000000606f607220 */ /* 0x000fc60000410000 */
[----:B------:R-:W-:Y:S01]  /*a9c0*/  FMUL.FTZ R99, R97, UR13 ;  /* 0x0000000d61637c20 */ /* 0x000fe20008410000 */
[----:B------:R-:W-:Y:S01]  /*a9d0*/  FMUL.FTZ R100, R96, UR13 ;  /* 0x0000000d60647c20 */ /* 0x000fe20008410000 */
[----:B------:R-:W-:-:S03]  /*a9e0*/  FMUL.FTZ R97, R111, R98 ;  /* 0x000000626f617220 */ /* 0x000fc60000410000 */
[----:B------:R-:W-:Y:S01]  /*a9f0*/  SEL R96, R99, RZ, P6 ;  /* 0x000000ff63607207 */ /* 0x000fe20003000000 */
[----:B------:R-:W-:Y:S01]  /*aa00*/  FFMA.FTZ R99, R138, R101, R103 ;  /* 0x000000658a637223 */ /* 0x000fe20000010067 */
[----:B------:R-:W-:Y:S01]  /*aa10*/  LOP3.LUT P6, RZ, R14, 0xff00, RZ, 0xc0, !PT ;  /* 0x0000ff000eff7812 */ /* 0x000fe200078cc0ff */
[----:B------:R-:W-:Y:S02]  /*aa20*/  FMUL.FTZ R98, R97, UR13 ;  /* 0x0000000d61627c20 */ /* 0x000fe40008410000 */
[----:B------:R-:W-:Y:S01]  /*aa30*/  FADD.FTZ R99, R139, -R99 ;  /* 0x800000638b637221 */ /* 0x000fe20000010000 */
[----:B------:R-:W-:Y:S02]  /*aa40*/  SEL R97, R100, RZ, P6 ;  /* 0x000000ff64617207 */ /* 0x000fe40003000000 */
[----:B------:R-:W-:Y:S01]  /*aa50*/  LOP3.LUT P6, RZ, R14, 0xff0000, RZ, 0xc0, !PT ;  /* 0x00ff00000eff7812 */ /* 0x000fe200078cc0ff */
[----:B------:R-:W-:-:S03]  /*aa60*/  FMUL.FTZ R99, R111, R99 ;  /* 0x000000636f637220 */ /* 0x000fc60000410000 */
[----:B------:R-:W-:Y:S01]  /*aa70*/  SEL R98, R98, RZ, P6 ;  /* 0x000000ff62627207 */ /* 0x000fe20003000000 */
[----:B------:R-:W-:Y:S01]  /*aa80*/  FMUL.FTZ R99, R99, UR13 ;  /* 0x0000000d63637c20 */ /* 0x000fe20008410000 */
[----:B------:R-:W-:-:S04]  /*aa90*/  ISETP.GE.U32.AND P6, PT, R14, 0x1000000, PT ;  /* 0x010000000e00780c */ /* 0x000fc80003fc6070 */
[----:B------:R-:W-:-:S09]  /*aaa0*/  SEL R99, R99, RZ, P6 ;  /* 0x000000ff63637207 */ /* 0x000fd20003000000 */
.L_x_4771:
        /* <DEDUP_REMOVED lines=10> */
.L_x_4767:
[----:B------:R-:W-:Y:S05]  /*ab50*/  BSYNC.RECONVERGENT B1 ;  /* 0x0000000000017941 */ /* 0x000fea0003800200 */
.L_x_4766:
        /* <DEDUP_REMOVED lines=14> */
[----:B------:R-:W-:Y:S01]  /*ac40*/  FFMA.FTZ R90, R124, R101, R103 ;  /* 0x000000657c5a7223 */ /* 0x000fe20000010067 */
[----:B------:R-:W-:Y:S01]  /*ac50*/  LOP3.LUT P6, RZ, R16, 0xff, RZ, 0xc0, !PT ;  /* 0x000000ff10ff7812 */ /* 0x000fe200078cc0ff */
[----:B------:R-:W-:Y:S01]  /*ac60*/  FADD.FTZ R88, R32, -R88 ;  /* 0x8000005820587221 */ /* 0x000fe20000010000 */
[----:B------:R-:W-:Y:S01]  /*ac70*/  FADD.FTZ R89, R33, -R89 ;  /* 0x8000005921597221 */ /* 0x000fe20000010000 */
[----:B------:R-:W-:Y:S01]  /*ac80*/  LOP3.LUT P5, RZ, R15, 0xff, RZ, 0xc0, !PT ;  /* 0x000000ff0fff7812 */ /* 0x000fe200078ac0ff */
[----:B------:R-:W-:Y:S01]  /*ac90*/  FADD.FTZ R90, R125, -R90 ;  /* 0x8000005a7d5a7221 */ /* 0x000fe20000010000 */
[C---:B-----5:R-:W-:Y:S01]  /*aca0*/  FFMA.FTZ R88, R111.reuse, R88, R80 ;  /* 0x000000586f587223 */ /* 0x060fe20000010050 */
[C---:B------:R-:W-:Y:S01]  /*acb0*/  FFMA.FTZ R89, R111.reuse, R89, R81 ;  /* 0x000000596f597223 */ /* 0x040fe20000010051 */
[----:B------:R-:W-:Y:S01]  /*acc0*/  FFMA.FTZ R91, R140, R101, R103 ;  /* 0x000000658c5b7223 */ /* 0x000fe20000010067 */
[----:B------:R-:W-:Y:S01]  /*acd0*/  FFMA.FTZ R90, R111, R90, R82 ;  /* 0x0000005a6f5a7223 */ /* 0x000fe20000010052 */
[----:B01234-:R-:W-:Y:S01]  /*ace0*/  FMUL.FTZ R92, R88, UR13 ;  /* 0x0000000d585c7c20 */ /* 0x01ffe20008410000 */
[----:B------:R-:W-:Y:S01]  /*acf0*/  FMUL.FTZ R93, R89, UR13 ;  /* 0x0000000d595d7c20 */ /* 0x000fe20008410000 */
[----:B------:R-:W-:Y:S01]  /*ad00*/  FADD.FTZ R91, R141, -R91 ;  /* 0x8000005b8d5b7221 */ /* 0x000fe20000010000 */
[----:B------:R-:W-:-:S02]  /*ad10*/  FMUL.FTZ R94, R90, UR13 ;  /* 0x0000000d5a5e7c20 */ /* 0x000fc40008410000 */
[----:B------:R-:W-:Y:S01]  /*ad20*/  SEL R96, R92, RZ, P6 ;  /* 0x000000ff5c607207 */ /* 0x000fe20003000000 */
[----:B------:R-:W-:Y:S01]  /*ad30*/  FFMA.FTZ R91, R111, R91, R83 ;  /* 0x0000005b6f5b7223 */ /* 0x000fe20000010053 */
[----:B------:R-:W-:Y:S02]  /*ad40*/  LOP3.LUT P6, RZ, R16, 0xff00, RZ, 0xc0, !PT ;  /* 0x0000ff0010ff7812 */ /* 0x000fe400078cc0ff */
[----:B------:R-:W-:Y:S01]  /*ad50*/  SEL R92, R92, RZ, P5 ;  /* 0x000000ff5c5c7207 */ /* 0x000fe20002800000 */
[----:B------:R-:W-:Y:S01]  /*ad60*/  FMUL.FTZ R95, R91, UR13 ;  /* 0x0000000d5b5f7c20 */ /* 0x000fe20008410000 */
[----:B------:R-:W-:Y:S02]  /*ad70*/  LOP3.LUT P5, RZ, R15, 0xff00, RZ, 0xc0, !PT ;  /* 0x0000ff000fff7812 */ /* 0x000fe400078ac0ff */
[----:B------:R-:W-:Y:S02]  /*ad80*/  SEL R97, R93, RZ, P6 ;  /* 0x000000ff5d617207 */ /* 0x000fe40003000000 */
[----:B------:R-:W-:-:S02]  /*ad90*/  LOP3.LUT P6, RZ, R16, 0xff0000, RZ, 0xc0, !PT ;  /* 0x00ff000010ff7812 */ /* 0x000fc400078cc0ff */
[----:B------:R-:W-:Y:S02]  /*ada0*/  SEL R93, R93, RZ, P5 ;  /* 0x000000ff5d5d7207 */ /* 0x000fe40002800000 */
[C---:B------:R-:W-:Y:S02]  /*adb0*/  LOP3.LUT P5, RZ, R15.reuse, 0xff0000, RZ, 0xc0, !PT ;  /* 0x00ff00000fff7812 */ /* 0x040fe400078ac0ff */
[----:B------:R-:W-:Y:S02]  /*adc0*/  SEL R98, R94, RZ, P6 ;  /* 0x000000ff5e627207 */ /* 0x000fe40003000000 */
[----:B------:R-:W-:Y:S02]  /*add0*/  ISETP.GE.U32.AND P6, PT, R16, 0x1000000, PT ;  /* 0x010000001000780c */ /* 0x000fe40003fc6070 */
[----:B------:R-:W-:Y:S02]  /*ade0*/  SEL R94, R94, RZ, P5 ;  /* 0x000000ff5e5e7207 */ /* 0x000fe40002800000 */
[----:B------:R-:W-:-:S02]  /*adf0*/  ISETP.GE.U32.AND P5, PT, R15, 0x1000000, PT ;  /* 0x010000000f00780c */ /* 0x000fc40003fa6070 */
[C---:B------:R-:W-:Y:S02]  /*ae00*/  SEL R99, R95.reuse, RZ, P6 ;  /* 0x000000ff5f637207 */ /* 0x040fe40003000000 */
[----:B------:R-:W-:Y:S01]  /*ae10*/  SEL R95, R95, RZ, P5 ;  /* 0x000000ff5f5f7207 */ /* 0x000fe20002800000 */
[----:B------:R-:W-:Y:S08]  /*ae20*/  BRA `(.L_x_4781) ;  /* 0x0000000c00547947 */ /* 0x000ff00003800000 */
.L_x_4780:
[-CC-:B01234-:R-:W-:Y:S01]  /*ae30*/  FFMA.FTZ R92, R31, R101.reuse, R103.reuse ;  /* 0x000000651f5c7223 */ /* 0x19ffe20000010067 */
        /* <DEDUP_REMOVED lines=11> */
[----:B------:R-:W-:Y:S01]  /*aef0*/  FMUL.FTZ R92, R92, UR13 ;  /* 0x0000000d5c5c7c20 */ /* 0x000fe20008410000 */
        /* <DEDUP_REMOVED lines=20> */
.L_x_4779:
[----:B01234-:R-:W0:Y:S02]  /*b040*/  LDC.64 R92, c[0x0][0x478] ;  /* 0x00011e00ff5c7b82 */ /* 0x01fe240000000a00 */
[----:B0-----:R-:W-:-:S04]  /*b050*/  ISETP.NE.U32.AND P4, PT, R92, RZ, PT ;  /* 0x000000ff5c00720c */ /* 0x001fc80003f85070 */
[----:B------:R-:W-:-:S13]  /*b060*/  ISETP.NE.AND.EX P4, PT, R93, RZ, PT, P4 ;  /* 0x000000ff5d00720c */ /* 0x000fda0003f85340 */
        /* <DEDUP_REMOVED lines=17> */
[----:B------:R-:W-:Y:S01]  /*b180*/  SEL R96, R92, RZ, P6 ;  /* 0x000000ff5c607207 */ /* 0x000fe20003000000 */
[----:B------:R-:W-:Y:S01]  /*b190*/  FMUL.FTZ R91, R111, R91 ;  /* 0x0000005b6f5b7220 */ /* 0x000fe20000410000 */
        /* <DEDUP_REMOVED lines=15> */
.L_x_4782:
        /* <DEDUP_REMOVED lines=33> */
.L_x_4778:
        /* <DEDUP_REMOVED lines=17> */
[----:B------:R-:W-:Y:S01]  /*b5b0*/  LOP3.LUT P6, RZ, R16, 0xff, RZ, 0xc0, !PT ;  /* 0x000000ff10ff7812 */ /* 0x000fe200078cc0ff */
[----:B------:R-:W-:Y:S01]  /*b5c0*/  FFMA.FTZ R90, R111, R90, R82 ;  /* 0x0000005a6f5a7223 */ /* 0x000fe20000010052 */
[----:B------:R-:W-:Y:S01]  /*b5d0*/  FMUL.FTZ R96, R88, UR13 ;  /* 0x0000000d58607c20 */ /* 0x000fe20008410000 */
[----:B------:R-:W-:Y:S01]  /*b5e0*/  FMUL.FTZ R97, R89, UR13 ;  /* 0x0000000d59617c20 */ /* 0x000fe20008410000 */
[----:B------:R-:W-:Y:S01]  /*b5f0*/  LOP3.LUT P5, RZ, R16, 0xff00, RZ, 0xc0, !PT ;  /* 0x0000ff0010ff7812 */ /* 0x000fe200078ac0ff */
[----:B------:R-:W-:Y:S01]  /*b600*/  FFMA.FTZ R91, R111, R91, R83 ;  /* 0x0000005b6f5b7223 */ /* 0x000fe20000010053 */
[----:B------:R-:W-:Y:S01]  /*b610*/  FMUL.FTZ R98, R90, UR13 ;  /* 0x0000000d5a627c20 */ /* 0x000fe20008410000 */
[----:B------:R-:W-:-:S02]  /*b620*/  SEL R96, R96, RZ, P6 ;  /* 0x000000ff60607207 */ /* 0x000fc40003000000 */
[----:B------:R-:W-:Y:S01]  /*b630*/  SEL R97, R97, RZ, P5 ;  /* 0x000000ff61617207 */ /* 0x000fe20002800000 */
[----:B------:R-:W-:Y:S01]  /*b640*/  FMUL.FTZ R99, R91, UR13 ;  /* 0x0000000d5b637c20 */ /* 0x000fe20008410000 */
[C---:B------:R-:W-:Y:S02]  /*b650*/  LOP3.LUT P6, RZ, R16.reuse, 0xff0000, RZ, 0xc0, !PT ;  /* 0x00ff000010ff7812 */ /* 0x040fe400078cc0ff */
[----:B------:R-:W-:Y:S02]  /*b660*/  ISETP.GE.U32.AND P5, PT, R16, 0x1000000, PT ;  /* 0x010000001000780c */ /* 0x000fe40003fa6070 */
[----:B------:R-:W-:Y:S02]  /*b670*/  SEL R98, R98, RZ, P6 ;  /* 0x000000ff62627207 */ /* 0x000fe40003000000 */
[----:B------:R-:W-:Y:S01]  /*b680*/  SEL R99, R99, RZ, P5 ;  /* 0x000000ff63637207 */ /* 0x000fe20002800000 */
[----:B------:R-:W-:Y:S08]  /*b690*/  BRA `(.L_x_4781) ;  /* 0x0000000400387947 */ /* 0x000ff00003800000 */
.L_x_4784:
        /* <DEDUP_REMOVED lines=25> */
.L_x_4783:
        /* <DEDUP_REMOVED lines=14> */
[----:B------:R-:W-:Y:S01]  /*b910*/  LOP3.LUT P6, RZ, R16, 0xff, RZ, 0xc0, !PT ;  /* 0x000000ff10ff7812 */ /* 0x000fe200078cc0ff */
[----:B------:R-:W-:Y:S01]  /*b920*/  FMUL.FTZ R90, R111, R90 ;  /* 0x0000005a6f5a7220 */ /* 0x000fe20000410000 */
[----:B------:R-:W-:Y:S01]  /*b930*/  FMUL.FTZ R96, R88, UR13 ;  /* 0x0000000d58607c20 */ /* 0x000fe20008410000 */
[----:B------:R-:W-:Y:S01]  /*b940*/  FMUL.FTZ R97, R89, UR13 ;  /* 0x0000000d59617c20 */ /* 0x000fe20008410000 */
[----:B------:R-:W-:Y:S01]  /*b950*/  LOP3.LUT P5, RZ, R16, 0xff00, RZ, 0xc0, !PT ;  /* 0x0000ff0010ff7812 */ /* 0x000fe200078ac0ff */
[----:B------:R-:W-:Y:S01]  /*b960*/  FMUL.FTZ R91, R111, R91 ;  /* 0x0000005b6f5b7220 */ /* 0x000fe20000410000 */
        /* <DEDUP_REMOVED lines=9> */
.L_x_4785:
        /* <DEDUP_REMOVED lines=23> */
[----:B------:R-:W-:-:S09]  /*bb70*/  SEL R99, R99, RZ, P5 ;  /* 0x000000ff63637207 */ /* 0x000fd20002800000 */
.L_x_4781:
        /* <DEDUP_REMOVED lines=10> */
.L_x_4777:
[----:B------:R-:W-:Y:S05]  /*bc20*/  BSYNC.RECONVERGENT B1 ;  /* 0x0000000000017941 */ /* 0x000fea0003800200 */
.L_x_4776:
        /* <DEDUP_REMOVED lines=22> */
[----:B------:R-:W-:Y:S01]  /*bd90*/  FADD.FTZ R91, R143, -R91 ;  /* 0x8000005b8f5b7221 */ /* 0x000fe20000010000 */
[----:B------:R-:W-:Y:S01]  /*bda0*/  FFMA.FTZ R90, R111, R90, R86 ;  /* 0x0000005a6f5a7223 */ /* 0x000fe20000010056 */
[----:B01234-:R-:W-:Y:S01]  /*bdb0*/  FMUL.FTZ R92, R88, UR13 ;  /* 0x0000000d585c7c20 */ /* 0x01ffe20008410000 */
[----:B------:R-:W-:Y:S01]  /*bdc0*/  LOP3.LUT P4, RZ, R17, 0xff, RZ, 0xc0, !PT ;  /* 0x000000ff11ff7812 */ /* 0x000fe2000788c0ff */
[----:B------:R-:W-:Y:S01]  /*bdd0*/  FMUL.FTZ R93, R89, UR13 ;  /* 0x0000000d595d7c20 */ /* 0x000fe20008410000 */
[----:B------:R-:W-:Y:S01]  /*bde0*/  LOP3.LUT P6, RZ, R18, 0xff00, RZ, 0xc0, !PT ;  /* 0x0000ff0012ff7812 */ /* 0x000fe200078cc0ff */
[----:B------:R-:W-:Y:S01]  /*bdf0*/  FFMA.FTZ R91, R111, R91, R87 ;  /* 0x0000005b6f5b7223 */ /* 0x000fe20000010057 */
[----:B------:R-:W-:Y:S01]  /*be00*/  SEL R96, R92, RZ, P5 ;  /* 0x000000ff5c607207 */ /* 0x000fe20002800000 */
[----:B------:R-:W-:Y:S01]  /*be10*/  FMUL.FTZ R94, R90, UR13 ;  /* 0x0000000d5a5e7c20 */ /* 0x000fe20008410000 */
[----:B------:R-:W-:Y:S01]  /*be20*/  LOP3.LUT P5, RZ, R17, 0xff00, RZ, 0xc0, !PT ;  /* 0x0000ff0011ff7812 */ /* 0x000fe200078ac0ff */
[----:B------:R-:W-:Y:S01]  /*be30*/  FMUL.FTZ R95, R91, UR13 ;  /* 0x0000000d5b5f7c20 */ /* 0x000fe20008410000 */
[----:B------:R-:W-:-:S02]  /*be40*/  SEL R92, R92, RZ, P4 ;  /* 0x000000ff5c5c7207 */ /* 0x000fc40002000000 */
[C---:B------:R-:W-:Y:S02]  /*be50*/  LOP3.LUT P4, RZ, R18.reuse, 0xff0000, RZ, 0xc0, !PT ;  /* 0x00ff000012ff7812 */ /* 0x040fe4000788c0ff */
[C---:B------:R-:W-:Y:S02]  /*be60*/  SEL R97, R93.reuse, RZ, P6 ;  /* 0x000000ff5d617207 */ /* 0x040fe40003000000 */
[----:B------:R-:W-:Y:S02]  /*be70*/  SEL R93, R93, RZ, P5 ;  /* 0x000000ff5d5d7207 */ /* 0x000fe40002800000 */
[----:B------:R-:W-:Y:S02]  /*be80*/  ISETP.GE.U32.AND P5, PT, R18, 0x1000000, PT ;  /* 0x010000001200780c */ /* 0x000fe40003fa6070 */
[----:B------:R-:W-:Y:S02]  /*be90*/  SEL R98, R94, RZ, P4 ;  /* 0x000000ff5e627207 */ /* 0x000fe40002000000 */
[----:B------:R-:W-:-:S02]  /*bea0*/  LOP3.LUT P6, RZ, R17, 0xff0000, RZ, 0xc0, !PT ;  /* 0x00ff000011ff7812 */ /* 0x000fc400078cc0ff */
[----:B------:R-:W-:Y:S02]  /*beb0*/  ISETP.GE.U32.AND P4, PT, R17, 0x1000000, PT ;  /* 0x010000001100780c */ /* 0x000fe40003f86070 */
[C---:B------:R-:W-:Y:S02]  /*bec0*/  SEL R99, R95.reuse, RZ, P5 ;  /* 0x000000ff5f637207 */ /* 0x040fe40002800000 */
[----:B------:R-:W-:Y:S02]  /*bed0*/  SEL R94, R94, RZ, P6 ;  /* 0x000000ff5e5e7207 */ /* 0x000fe40003000000 */
[----:B------:R-:W-:Y:S01]  /*bee0*/  SEL R95, R95, RZ, P4 ;  /* 0x000000ff5f5f7207 */ /* 0x000fe20002000000 */
[----:B------:R-:W-:Y:S06]  /*bef0*/  BRA `(.L_x_4791) ;  /* 0x0000000c00547947 */ /* 0x000fec0003800000 */
.L_x_4790:
[-CC-:B01234-:R-:W-:Y:S01]  /*bf00*/  FFMA.FTZ R94, R44, R101.reuse, R103.reuse ;  /* 0x000000652c5e7223 */ /* 0x19ffe20000010067 */
        /* <DEDUP_REMOVED lines=12> */
[----:B------:R-:W-:Y:S01]  /*bfd0*/  LOP3.LUT P4, RZ, R17, 0xff, RZ, 0xc0, !PT ;  /* 0x000000ff11ff7812 */ /* 0x000fe2000788c0ff */
[----:B------:R-:W-:Y:S01]  /*bfe0*/  FFMA.FTZ R95, R111, R93, R87 ;  /* 0x0000005d6f5f7223 */ /* 0x000fe20000010057 */
[----:B------:R-:W-:Y:S01]  /*bff0*/  FMUL.FTZ R93, R92, UR13 ;  /* 0x0000000d5c5d7c20 */ /* 0x000fe20008410000 */
[----:B------:R-:W-:-:S02]  /*c000*/  LOP3.LUT P6, RZ, R18, 0xff00, RZ, 0xc0, !PT ;  /* 0x0000ff0012ff7812 */ /* 0x000fc400078cc0ff */
[C---:B------:R-:W-:Y:S01]  /*c010*/  SEL R96, R94.reuse, RZ, P5 ;  /* 0x000000ff5e607207 */ /* 0x040fe20002800000 */
[----:B------:R-:W-:Y:S01]  /*c020*/  FMUL.FTZ R95, R95, UR13 ;  /* 0x0000000d5f5f7c20 */ /* 0x000fe20008410000 */
[----:B------:R-:W-:Y:S01]  /*c030*/  SEL R92, R94, RZ, P4 ;  /* 0x000000ff5e5c7207 */ /* 0x000fe20002000000 */
[----:B------:R-:W-:Y:S01]  /*c040*/  FMUL.FTZ R94, R97, UR13 ;  /* 0x0000000d615e7c20 */ /* 0x000fe20008410000 */
[----:B------:R-:W-:Y:S02]  /*c050*/  LOP3.LUT P5, RZ, R17, 0xff00, RZ, 0xc0, !PT ;  /* 0x0000ff0011ff7812 */ /* 0x000fe400078ac0ff */
[----:B------:R-:W-:Y:S02]  /*c060*/  LOP3.LUT P4, RZ, R18, 0xff0000, RZ, 0xc0, !PT ;  /* 0x00ff000012ff7812 */ /* 0x000fe4000788c0ff */
[C---:B------:R-:W-:Y:S02]  /*c070*/  SEL R97, R93.reuse, RZ, P6 ;  /* 0x000000ff5d617207 */ /* 0x040fe40003000000 */
[----:B------:R-:W-:-:S02]  /*c080*/  SEL R93, R93, RZ, P5 ;  /* 0x000000ff5d5d7207 */ /* 0x000fc40002800000 */
[----:B------:R-:W-:Y:S02]  /*c090*/  ISETP.GE.U32.AND P5, PT, R18, 0x1000000, PT ;  /* 0x010000001200780c */ /* 0x000fe40003fa6070 */
[C---:B------:R-:W-:Y:S02]  /*c0a0*/  SEL R98, R94.reuse, RZ, P4 ;  /* 0x000000ff5e627207 */ /* 0x040fe40002000000 */
[C---:B------:R-:W-:Y:S02]  /*c0b0*/  LOP3.LUT P6, RZ, R17.reuse, 0xff0000, RZ, 0xc0, !PT ;  /* 0x00ff000011ff7812 */ /* 0x040fe400078cc0ff */
[----:B------:R-:W-:Y:S02]  /*c0c0*/  ISETP.GE.U32.AND P4, PT, R17, 0x1000000, PT ;  /* 0x010000001100780c */ /* 0x000fe40003f86070 */
[----:B------:R-:W-:Y:S02]  /*c0d0*/  SEL R99, R95, RZ, P5 ;  /* 0x000000ff5f637207 */ /* 0x000fe40002800000 */
[----:B------:R-:W-:-:S02]  /*c0e0*/  SEL R94, R94, RZ, P6 ;  /* 0x000000ff5e5e7207 */ /* 0x000fc40003000000 */
[----:B------:R-:W-:Y:S01]  /*c0f0*/  SEL R95, R95, RZ, P4 ;  /* 0x000000ff5f5f7207 */ /* 0x000fe20002000000 */
[----:B------:R-:W-:Y:S06]  /*c100*/  BRA `(.L_x_4791) ;  /* 0x0000000800d07947 */ /* 0x000fec0003800000 */
.L_x_4789:
        /* <DEDUP_REMOVED lines=12> */
[C---:B-----5:R-:W-:Y:S01]  /*c1d0*/  FMUL.FTZ R88, R111.reuse, R88 ;  /* 0x000000586f587220 */ /* 0x060fe20000410000 */
[----:B------:R-:W-:Y:S01]  /*c1e0*/  FMUL.FTZ R89, R111, R89 ;  /* 0x000000596f597220 */ /* 0x000fe20000410000 */
[----:B------:R-:W-:Y:S01]  /*c1f0*/  FADD.FTZ R91, R143, -R91 ;  /* 0x8000005b8f5b7221 */ /* 0x000fe20000010000 */
[----:B------:R-:W-:Y:S01]  /*c200*/  FMUL.FTZ R90, R111, R90 ;  /* 0x0000005a6f5a7220 */ /* 0x000fe20000410000 */
[----:B------:R-:W-:Y:S01]  /*c210*/  FMUL.FTZ R92, R88, UR13 ;  /* 0x0000000d585c7c20 */ /* 0x000fe20008410000 */
[----:B------:R-:W-:Y:S01]  /*c220*/  LOP3.LUT P4, RZ, R17, 0xff, RZ, 0xc0, !PT ;  /* 0x000000ff11ff7812 */ /* 0x000fe2000788c0ff */
[----:B------:R-:W-:Y:S01]  /*c230*/  FMUL.FTZ R93, R89, UR13 ;  /* 0x0000000d595d7c20 */ /* 0x000fe20008410000 */
[----:B------:R-:W-:Y:S01]  /*c240*/  LOP3.LUT P6, RZ, R18, 0xff00, RZ, 0xc0, !PT ;  /* 0x0000ff0012ff7812 */ /* 0x000fe200078cc0ff */
[----:B------:R-:W-:Y:S01]  /*c250*/  FMUL.FTZ R91, R111, R91 ;  /* 0x0000005b6f5b7220 */ /* 0x000fe20000410000 */
        /* <DEDUP_REMOVED lines=16> */
.L_x_4792:
        /* <DEDUP_REMOVED lines=13> */
[----:B------:R-:W-:Y:S01]  /*c430*/  LOP3.LUT P4, RZ, R17, 0xff, RZ, 0xc0, !PT ;  /* 0x000000ff11ff7812 */ /* 0x000fe2000788c0ff */
[----:B------:R-:W-:Y:S01]  /*c440*/  FMUL.FTZ R95, R111, R93 ;  /* 0x0000005d6f5f7220 */ /* 0x000fe20000410000 */
        /* <DEDUP_REMOVED lines=18> */
.L_x_4788:
        /* <DEDUP_REMOVED lines=19> */
[----:B------:R-:W-:Y:S01]  /*c6a0*/  FMUL.FTZ R96, R88, UR13 ;  /* 0x0000000d58607c20 */ /* 0x000fe20008410000 */
[----:B------:R-:W-:Y:S01]  /*c6b0*/  LOP3.LUT P6, RZ, R18, 0xff, RZ, 0xc0, !PT ;  /* 0x000000ff12ff7812 */ /* 0x000fe200078cc0ff */
[----:B------:R-:W-:Y:S01]  /*c6c0*/  FMUL.FTZ R97, R89, UR13 ;  /* 0x0000000d59617c20 */ /* 0x000fe20008410000 */
[----:B------:R-:W-:Y:S01]  /*c6d0*/  FMUL.FTZ R98, R90, UR13 ;  /* 0x0000000d5a627c20 */ /* 0x000fe20008410000 */
[----:B------:R-:W-:Y:S01]  /*c6e0*/  FMUL.FTZ R99, R91, UR13 ;  /* 0x0000000d5b637c20 */ /* 0x000fe20008410000 */
[----:B------:R-:W-:-:S02]  /*c6f0*/  SEL R96, R96, RZ, P6 ;  /* 0x000000ff60607207 */ /* 0x000fc40003000000 */
[C---:B------:R-:W-:Y:S02]  /*c700*/  LOP3.LUT P5, RZ, R18.reuse, 0xff00, RZ, 0xc0, !PT ;  /* 0x0000ff0012ff7812 */ /* 0x040fe400078ac0ff */
[C---:B------:R-:W-:Y:S02]  /*c710*/  LOP3.LUT P4, RZ, R18.reuse, 0xff0000, RZ, 0xc0, !PT ;  /* 0x00ff000012ff7812 */ /* 0x040fe4000788c0ff */
[----:B------:R-:W-:Y:S02]  /*c720*/  ISETP.GE.U32.AND P6, PT, R18, 0x1000000, PT ;  /* 0x010000001200780c */ /* 0x000fe40003fc6070 */
[----:B------:R-:W-:Y:S02]  /*c730*/  SEL R97, R97, RZ, P5 ;  /* 0x000000ff61617207 */ /* 0x000fe40002800000 */
[----:B------:R-:W-:Y:S02]  /*c740*/  SEL R98, R98, RZ, P4 ;  /* 0x000000ff62627207 */ /* 0x000fe40002000000 */
[----:B------:R-:W-:Y:S01]  /*c750*/  SEL R99, R99, RZ, P6 ;  /* 0x000000ff63637207 */ /* 0x000fe20003000000 */
[----:B------:R-:W-:Y:S06]  /*c760*/  BRA `(.L_x_4791) ;  /* 0x0000000400387947 */ /* 0x000fec0003800000 */
.L_x_4794:
        /* <DEDUP_REMOVED lines=10> */
[----:B------:R-:W-:Y:S01]  /*c810*/  ISETP.GE.U32.AND P6, PT, R18, 0x1000000, PT ;  /* 0x010000001200780c */ /* 0x000fe20003fc6070 */
[C---:B------:R-:W-:Y:S01]  /*c820*/  FFMA.FTZ R96, R111.reuse, R96, R85 ;  /* 0x000000606f607223 */ /* 0x040fe20000010055 */
[----:B------:R-:W-:Y:S01]  /*c830*/  FMUL.FTZ R98, R98, UR13 ;  /* 0x0000000d62627c20 */ /* 0x000fe20008410000 */
[----:B------:R-:W-:Y:S01]  /*c840*/  FFMA.FTZ R100, R111, R99, R86 ;  /* 0x000000636f647223 */ /* 0x000fe20000010056 */
[----:B------:R-:W-:Y:S01]  /*c850*/  FMUL.FTZ R101, R97, UR13 ;  /* 0x0000000d61657c20 */ /* 0x000fe20008410000 */
[----:B------:R-:W-:Y:S01]  /*c860*/  FMUL.FTZ R97, R96, UR13 ;  /* 0x0000000d60617c20 */ /* 0x000fe20008410000 */
[----:B------:R-:W-:-:S02]  /*c870*/  LOP3.LUT P4, RZ, R18, 0xff, RZ, 0xc0, !PT ;  /* 0x000000ff12ff7812 */ /* 0x000fc4000788c0ff */
[----:B------:R-:W-:Y:S01]  /*c880*/  SEL R99, R98, RZ, P6 ;  /* 0x000000ff62637207 */ /* 0x000fe20003000000 */
[----:B------:R-:W-:Y:S01]  /*c890*/  FMUL.FTZ R98, R100, UR13 ;  /* 0x0000000d64627c20 */ /* 0x000fe20008410000 */
[C---:B------:R-:W-:Y:S02]  /*c8a0*/  LOP3.LUT P5, RZ, R18.reuse, 0xff00, RZ, 0xc0, !PT ;  /* 0x0000ff0012ff7812 */ /* 0x040fe400078ac0ff */
[----:B------:R-:W-:Y:S02]  /*c8b0*/  LOP3.LUT P6, RZ, R18, 0xff0000, RZ, 0xc0, !PT ;  /* 0x00ff000012ff7812 */ /* 0x000fe400078cc0ff */
[----:B------:R-:W-:Y:S02]  /*c8c0*/  SEL R96, R101, RZ, P4 ;  /* 0x000000ff65607207 */ /* 0x000fe40002000000 */
[----:B------:R-:W-:Y:S02]  /*c8d0*/  SEL R97, R97, RZ, P5 ;  /* 0x000000ff61617207 */ /* 0x000fe40002800000 */
[----:B------:R-:W-:Y:S01]  /*c8e0*/  SEL R98, R98, RZ, P6 ;  /* 0x000000ff62627207 */ /* 0x000fe20003000000 */
[----:B------:R-:W-:Y:S06]  /*c8f0*/  BRA `(.L_x_4791) ;  /* 0x0000000000d47947 */ /* 0x000fec0003800000 */
.L_x_4793:
        /* <DEDUP_REMOVED lines=29> */
.L_x_4795:
        /* <DEDUP_REMOVED lines=10> */
[----:B------:R-:W-:Y:S01]  /*cb70*/  ISETP.GE.U32.AND P6, PT, R18, 0x1000000, PT ;  /* 0x010000001200780c */ /* 0x000fe20003fc6070 */
[C---:B------:R-:W-:Y:S01]  /*cb80*/  FMUL.FTZ R96, R111.reuse, R96 ;  /* 0x000000606f607220 */ /* 0x040fe20000410000 */
[----:B------:R-:W-:Y:S01]  /*cb90*/  FMUL.FTZ R98, R98, UR13 ;  /* 0x0000000d62627c20 */ /* 0x000fe20008410000 */
[----:B------:R-:W-:Y:S01]  /*cba0*/  FMUL.FTZ R100, R111, R99 ;  /* 0x000000636f647220 */ /* 0x000fe20000410000 */
        /* <DEDUP_REMOVED lines=9> */
[----:B------:R-:W-:-:S07]  /*cc40*/  SEL R98, R98, RZ, P6 ;  /* 0x000000ff62627207 */ /* 0x000fce0003000000 */
.L_x_4791:
        /* <DEDUP_REMOVED lines=9> */
.L_x_4787:
[----:B------:R-:W-:Y:S05]  /*cce0*/  BSYNC.RECONVERGENT B1 ;  /* 0x0000000000017941 */ /* 0x000fea0003800200 */
.L_x_4786:
[----:B------:R-:W2:Y:S02]  /*ccf0*/  LDL.LU R12, [R1+0x30] ;  /* 0x00003000010c7983 */ /* 0x000ea40000300800 */
[----:B01234-:R-:W0:Y:S02]  /*cd00*/  LDC.64 R96, c[0x0][0x380] ;  /* 0x0000e000ff607b82 */ /* 0x01fe240000000a00 */
[----:B0-----:R-:W-:-:S04]  /*cd10*/  LEA R12, R96, R12, 0x2 ;  /* 0x0000000c600c7211 */ /* 0x001fc800078e10ff */
[----:B------:R-:W-:Y:S01]  /*cd20*/  ISETP.GE.AND P2, PT, R12, R97, PT ;  /* 0x000000610c00720c */ /* 0x000fe20003f46270 */
[----:B------:R0:W-:-:S12]  /*cd30*/  STL [R1+0x30], R12 ;  /* 0x0000300c01007387 */ /* 0x0001d80000100800 */
[----:B0-----:R-:W-:Y:S05]  /*cd40*/  @!P2 BRA `(.L_x_4796) ;  /* 0xffffff480068a947 */ /* 0x001fea000383ffff */
.L_x_4698:
[----:B------:R-:W-:Y:S05]  /*cd50*/  BSYNC B0 ;  /* 0x0000000000007941 */ /* 0x000fea0003800000 */
.L_x_4697:
[----:B------:R-:W2:Y:S01]  /*cd60*/  LDL.LU R96, [R1] ;  /* 0x0000000001607983 */ /* 0x000ea20000300800 */
[----:B-----5:R-:W0:Y:S01]  /*cd70*/  S2R R4, SR_TID.X ;  /* 0x0000000000047919 */ /* 0x020e220000002100 */
[----:B------:R-:W1:Y:S01]  /*cd80*/  S2R R6, SR_CgaCtaId ;  /* 0x0000000000067919 */ /* 0x000e620000008800 */
[----:B------:R-:W-:Y:S01]  /*cd90*/  MOV R5, 0x400 ;  /* 0x0000040000057802 */ /* 0x000fe20000000f00 */
[----:B------:R-:W-:Y:S05]  /*cda0*/  WARPSYNC.ALL ;  /* 0x0000000000007948 */ /* 0x000fea0003800000 */
[----:B------:R-:W2:Y:S01]  /*cdb0*/  LDL.LU R97, [R1+0x4] ;  /* 0x0000040001617983 */ /* 0x000ea20000300800 */
[----:B------:R-:W3:Y:S01]  /*cdc0*/  LDC R51, c[0x0][0x388] ;  /* 0x0000e200ff337b82 */ /* 0x000ee20000000800 */
[----:B------:R-:W4:Y:S02]  /*cdd0*/  LDCU.128 UR16, c[0x0][0x440] ;  /* 0x00008800ff1077ac */ /* 0x000f240008000c00 */
[----:B------:R-:W2:Y:S01]  /*cde0*/  LDL.LU R98, [R1+0x8] ;  /* 0x0000080001627983 */ /* 0x000ea20000300800 */
[----:B------:R-:W4:Y:S03]  /*cdf0*/  LDCU.128 UR20, c[0x0][0x450] ;  /* 0x00008a00ff1477ac */ /* 0x000f260008000c00 */
[----:B------:R-:W2:Y:S04]  /*ce00*/  LDL.LU R99, [R1+0xc] ;  /* 0x00000c0001637983 */ /* 0x000ea80000300800 */
        /* <DEDUP_REMOVED lines=65> */
[----:B--2---:R-:W-:Y:S04]  /*d220*/  STS.128 [R6+0x600], R96 ;  /* 0x0006006006007388 */ /* 0x004fe80000000c00 */
[----:B----4-:R2:W-:Y:S04]  /*d230*/  STS.128 [R6+0x400], R100 ;  /* 0x0004006406007388 */ /* 0x0105e80000000c00 */
[----:B--2---:R-:W2:Y:S04]  /*d240*/  LDL.LU R101, [R1+0x34] ;  /* 0x0000340001657983 */ /* 0x004ea80000300800 */
[----:B---3--:R-:W-:Y:S04]  /*d250*/  STS.128 [R6+0x200], R104 ;  /* 0x0002006806007388 */ /* 0x008fe80000000c00 */
        /* <DEDUP_REMOVED lines=41> */
[----:B------:R3:W-:Y:S04]  /*d4f0*/  STS.128 [R6+0xc00], R52 ;  /* 0x000c003406007388 */ /* 0x0007e80000000c00 */
        /* <DEDUP_REMOVED lines=61> */
[C---:B------:R-:W-:Y:S01]  /*d8d0*/  IADD3 R16, P0, PT, R4.reuse, UR18, RZ ;  /* 0x0000001204107c10 */ /* 0x040fe2000ff1e0ff */
        /* <DEDUP_REMOVED lines=43> */
.L_x_4798:
[----:B------:R-:W-:Y:S05]  /*db90*/  BSYNC.RECONVERGENT B0 ;  /* 0x0000000000007941 */ /* 0x000fea0003800200 */
.L_x_4797:
        /* <DEDUP_REMOVED lines=86> */
[----:B------:R-:W-:Y:S01]  /*e100*/  BSSY.RECONVERGENT B0, `(.L_x_4799) ;  /* 0x0000051000007945 */ /* 0x000fe20003800200 */
[C---:B------:R-:W-:Y:S01]  /*e110*/  ISETP.GE.U32.AND P0, PT, R105.reuse, 0x200, PT ;  /* 0x000002006900780c */ /* 0x040fe20003f06070 */
[----:B------:R-:W2:Y:S01]  /*e120*/  LDS R55, [R0+0x1c00] ;  /* 0x001c000000377984 */ /* 0x000ea20000000800 */
[----:B---3--:R-:W-:Y:S01]  /*e130*/  FADD.FTZ R10, RZ, R10 ;  /* 0x0000000aff0a7221 */ /* 0x008fe20000010000 */
[C---:B------:R-:W-:Y:S01]  /*e140*/  ISETP.GE.U32.AND P1, PT, R105.reuse, 0x280, PT ;  /* 0x000002806900780c */ /* 0x040fe20003f26070 */
[----:B------:R-:W-:Y:S01]  /*e150*/  FADD.FTZ R31, R44, R31 ;  /* 0x0000001f2c1f7221 */ /* 0x000fe20000010000 */
[----:B------:R-:W3:Y:S01]  /*e160*/  LDS R83, [R0+0x2e00] ;  /* 0x002e000000537984 */ /* 0x000ee20000000800 */
[----:B----4-:R-:W-:Y:S01]  /*e170*/  FADD.FTZ R22, RZ, R22 ;  /* 0x00000016ff167221 */ /* 0x010fe20000010000 */
[C---:B------:R-:W-:Y:S01]  /*e180*/  ISETP.GE.U32.AND P2, PT, R105.reuse, 0x300, PT ;  /* 0x000003006900780c */ /* 0x040fe20003f46070 */
        /* <DEDUP_REMOVED lines=72> */
.L_x_4800:
[----:B------:R-:W-:Y:S05]  /*e610*/  BSYNC.RECONVERGENT B0 ;  /* 0x0000000000007941 */ /* 0x000fea0003800200 */
.L_x_4799:
        /* <DEDUP_REMOVED lines=22> */
.L_x_4802:
[----:B------:R-:W-:Y:S05]  /*e780*/  BSYNC.RECONVERGENT B0 ;  /* 0x0000000000007941 */ /* 0x000fea0003800200 */
.L_x_4801:
        /* <DEDUP_REMOVED lines=22> */
.L_x_4804:
[----:B------:R-:W-:Y:S05]  /*e8f0*/  BSYNC.RECONVERGENT B0 ;  /* 0x0000000000007941 */ /* 0x000fea0003800200 */
.L_x_4803:
        /* <DEDUP_REMOVED lines=22> */
.L_x_4806:
[----:B------:R-:W-:Y:S05]  /*ea60*/  BSYNC.RECONVERGENT B0 ;  /* 0x0000000000007941 */ /* 0x000fea0003800200 */
.L_x_4805:
        /* <DEDUP_REMOVED lines=22> */
.L_x_4808:
[----:B------:R-:W-:Y:S05]  /*ebd0*/  BSYNC.RECONVERGENT B0 ;  /* 0x0000000000007941 */ /* 0x000fea0003800200 */
.L_x_4807:
        /* <DEDUP_REMOVED lines=22> */
.L_x_4810:
[----:B------:R-:W-:Y:S05]  /*ed40*/  BSYNC.RECONVERGENT B0 ;  /* 0x0000000000007941 */ /* 0x000fea0003800200 */
.L_x_4809:
[----:B------:R-:W-:Y:S05]  /*ed50*/  @!P4 EXIT ;  /* 0x000000000000c94d */ /* 0x000fea0003800000 */
[----:B------:R-:W-:Y:S04]  /*ed60*/  STG.E desc[UR8][R16.64], R25 ;  /* 0x0000001910007986 */ /* 0x000fe8000c101908 */
[----:B------:R-:W-:Y:S04]  /*ed70*/  STG.E desc[UR8][R12.64], R49 ;  /* 0x000000310c007986 */ /* 0x000fe8000c101908 */
[----:B------:R-:W-:Y:S04]  /*ed80*/  STG.E desc[UR8][R6.64], R101 ;  /* 0x0000006506007986 */ /* 0x000fe8000c101908 */
[----:B------:R-:W-:Y:S01]  /*ed90*/  STG.E desc[UR8][R4.64], R27 ;  /* 0x0000001b04007986 */ /* 0x000fe2000c101908 */
[----:B------:R-:W-:Y:S05]  /*eda0*/  EXIT ;  /* 0x000000000000794d */ /* 0x000fea0003800000 */
.L_x_4715:
[----:B------:R-:W-:Y:S01]  /*edb0*/  HFMA2 R98, -RZ, RZ, 0, 5.9604644775390625e-08 ;  /* 0x00000001ff627431 */ /* 0x000fe200000001ff */
[----:B------:R-:W-:Y:S01]  /*edc0*/  BSSY B1, `(.L_x_4811) ;  /* 0x0000007000017945 */ /* 0x000fe20003800000 */
[----:B------:R-:W-:Y:S02]  /*edd0*/  MOV R99, R169 ;  /* 0x000000a900637202 */ /* 0x000fe40000000f00 */
[----:B------:R-:W-:Y:S02]  /*ede0*/  MOV R97, 0x1f ;  /* 0x0000001f00617802 */ /* 0x000fe40000000f00 */
[----:B------:R-:W-:-:S07]  /*edf0*/  MOV R96, 0xffffffff ;  /* 0xffffffff00607802 */ /* 0x000fce0000000f00 */
[----:B012--5:R-:W-:Y:S05]  /*ee00*/  WARPSYNC.COLLECTIVE R96, `(.L_x_4812) ;  /* 0x0000000060087348 */ /* 0x027fea0003c00000 */
[----:B------:R3:W4:Y:S02]  /*ee10*/  SHFL.BFLY P5, R102, R99, R98, R97 ;  /* 0x0c00006263667389 */ /* 0x00072400000a0061 */
[----:B012345:R-:W-:Y:S05]  /*ee20*/  ENDCOLLECTIVE ;  /* 0x000000000000791b */ /* 0x03ffea0003800000 */
.L_x_4812:
[----:B------:R-:W-:Y:S05]  /*ee30*/  BSYNC B1 ;  /* 0x0000000000017941 */ /* 0x000fea0003800000 */
.L_x_4811:
        /* <DEDUP_REMOVED lines=9> */
.L_x_4813:
        /* <DEDUP_REMOVED lines=8> */
.L_x_4814:
[----:B------:R-:W-:Y:S02]  /*ef50*/  MOV R99, R101 ;  /* 0x0000006500637202 */ /* 0x000fe40000000f00 */
[----:B------:R-:W-:-:S05]  /*ef60*/  MOV R96, R102 ;  /* 0x0000006600607202 */ /* 0x000fca0000000f00 */
[----:B------:R-:W-:Y:S01]  /*ef70*/  FADD.FTZ R100, R100, R96 ;  /* 0x0000006064647221 */ /* 0x000fe20000010000 */
[----:B------:R-:W-:-:S07]  /*ef80*/  MOV R96, 0xffffffff ;  /* 0xffffffff00607802 */ /* 0x000fce0000000f00 */
[----:B------:R-:W-:Y:S05]  /*ef90*/  WARPSYNC.COLLECTIVE R96, `(.L_x_4815) ;  /* 0x0000000060087348 */ /* 0x000fea0003c00000 */
[----:B------:R0:W1:Y:S02]  /*efa0*/  SHFL.BFLY P5, R102, R99, R98, R97 ;  /* 0x0c00006263667389 */ /* 0x00006400000a0061 */
[----:B01----:R-:W-:Y:S05]  /*efb0*/  ENDCOLLECTIVE ;  /* 0x000000000000791b */ /* 0x003fea0003800000 */
.L_x_4815:
        /* <DEDUP_REMOVED lines=8> */
.L_x_4816:
[----:B------:R-:W-:Y:S02]  /*f040*/  MOV R99, R101 ;  /* 0x0000006500637202 */ /* 0x000fe40000000f00 */
[----:B------:R-:W-:-:S05]  /*f050*/  MOV R96, R102 ;  /* 0x0000006600607202 */ /* 0x000fca0000000f00 */
[----:B------:R-:W-:Y:S01]  /*f060*/  FADD.FTZ R100, R100, R96 ;  /* 0x0000006064647221 */ /* 0x000fe20000010000 */
[----:B------:R-:W-:-:S07]  /*f070*/  MOV R96, 0xffffffff ;  /* 0xffffffff00607802 */ /* 0x000fce0000000f00 */
[----:B------:R-:W-:Y:S05]  /*f080*/  WARPSYNC.COLLECTIVE R96, `(.L_x_4817) ;  /* 0x0000000060087348 */ /* 0x000fea0003c00000 */
[----:B------:R0:W1:Y:S02]  /*f090*/  SHFL.BFLY P5, R102, R99, R98, R97 ;  /* 0x0c00006263667389 */ /* 0x00006400000a0061 */
[----:B01----:R-:W-:Y:S05]  /*f0a0*/  ENDCOLLECTIVE ;  /* 0x000000000000791b */ /* 0x003fea0003800000 */
.L_x_4817:
        /* <DEDUP_REMOVED lines=8> */
.L_x_4818:
[----:B------:R-:W-:Y:S02]  /*f130*/  MOV R99, R101 ;  /* 0x0000006500637202 */ /* 0x000fe40000000f00 */
[----:B------:R-:W-:-:S05]  /*f140*/  MOV R96, R102 ;  /* 0x0000006600607202 */ /* 0x000fca0000000f00 */
[----:B------:R-:W-:Y:S01]  /*f150*/  FADD.FTZ R100, R100, R96 ;  /* 0x0000006064647221 */ /* 0x000fe20000010000 */
[----:B------:R-:W-:-:S07]  /*f160*/  MOV R96, 0xffffffff ;  /* 0xffffffff00607802 */ /* 0x000fce0000000f00 */
[----:B------:R-:W-:Y:S05]  /*f170*/  WARPSYNC.COLLECTIVE R96, `(.L_x_4819) ;  /* 0x0000000060087348 */ /* 0x000fea0003c00000 */
[----:B------:R0:W1:Y:S02]  /*f180*/  SHFL.BFLY P5, R102, R99, R98, R97 ;  /* 0x0c00006263667389 */ /* 0x00006400000a0061 */
[----:B01----:R-:W-:Y:S05]  /*f190*/  ENDCOLLECTIVE ;  /* 0x000000000000791b */ /* 0x003fea0003800000 */
.L_x_4819:
        /* <DEDUP_REMOVED lines=8> */
.L_x_4820:
[----:B------:R-:W-:Y:S02]  /*f220*/  MOV R99, R101 ;  /* 0x0000006500637202 */ /* 0x000fe40000000f00 */
[----:B------:R-:W-:-:S07]  /*f230*/  MOV R103, R102 ;  /* 0x0000006600677202 */ /* 0x000fce0000000f00 */
[----:B------:R-:W-:Y:S05]  /*f240*/  WARPSYNC.COLLECTIVE R96, `(.L_x_4821) ;  /* 0x0000000060087348 */ /* 0x000fea0003c00000 */
[----:B------:R0:W1:Y:S02]  /*f250*/  SHFL.BFLY P5, R102, R99, R98, R97 ;  /* 0x0c00006263667389 */ /* 0x00006400000a0061 */
[----:B01----:R-:W-:Y:S05]  /*f260*/  ENDCOLLECTIVE ;  /* 0x000000000000791b */ /* 0x003fea0003800000 */
.L_x_4821:
[----:B------:R-:W-:Y:S01]  /*f270*/  MOV R96, R102 ;  /* 0x0000006600607202 */ /* 0x000fe20000000f00 */
[----:B------:R-:W-:Y:S06]  /*f280*/  BRA `(.L_x_4822) ;  /* 0xffffff5000b87947 */ /* 0x000fec000383ffff */
.L_x_4823:
        /* <DEDUP_REMOVED lines=15> */
.L_x_6110:


//--------------------- .text._ZN10layer_norm31ln_parallel_residual_bwd_kernelINS_13Kernel_traitsI6__halfffffjLj1024ELj1ELj4ELj1ELj16ENS_18Kernel_traits_baseILj1024ES2_ffffjLj128EEEEELb1ELb0ELb1EEEvNS_9BwdParamsE --------------------------
	.section	.text._ZN10layer_norm31ln_parallel_residual_bwd_kernelINS_13Kernel_traitsI6__halfffffjLj1024ELj1ELj4ELj1ELj16ENS_18Kernel_traits_baseILj1024ES2_ffffjLj128EEEEELb1ELb0ELb1EEEvNS_9BwdParamsE,"ax",@progbits
	.align	128
        .global         _ZN10layer_norm31ln_parallel_residual_bwd_kernelINS_13Kernel_traitsI6__halfffffjLj1024ELj1ELj4ELj1ELj16ENS_18Kernel_traits_baseILj1024ES2_ffffjLj128EEEEELb1ELb0ELb1EEEvNS_9BwdParamsE
        .type           _ZN10layer_norm31ln_parallel_residual_bwd_kernelINS_13Kernel_traitsI6__halfffffjLj1024ELj1ELj4ELj1ELj16ENS_18Kernel_traits_baseILj1024ES2_ffffjLj128EEEEELb1ELb0ELb1EEEvNS_9BwdParamsE,@function
        .size           _ZN10layer_norm31ln_parallel_residual_bwd_kernelINS_13Kernel_traitsI6__halfffffjLj1024ELj1ELj4ELj1ELj16ENS_18Kernel_traits_baseILj1024ES2_ffffjLj128EEEEELb1ELb0ELb1EEEvNS_9BwdParamsE,(.L_x_6111 - _ZN10layer_norm31ln_parallel_residual_bwd_kernelINS_13Kernel_traitsI6__halfffffjLj1024ELj1ELj4ELj1ELj16ENS_18Kernel_traits_baseILj1024ES2_ffffjLj128EEEEELb1ELb0ELb1EEEvNS_9BwdParamsE)
        .other          _ZN10layer_norm31ln_parallel_residual_bwd_kernelINS_13Kernel_traitsI6__halfffffjLj1024ELj1ELj4ELj1ELj16ENS_18Kernel_traits_baseILj1024ES2_ffffjLj128EEEEELb1ELb0ELb1EEEvNS_9BwdParamsE,@"STO_CUDA_ENTRY STV_DEFAULT"
_ZN10layer_norm31ln_parallel_residual_bwd_kernelINS_13Kernel_traitsI6__halfffffjLj1024ELj1ELj4ELj1ELj16ENS_18Kernel_traits_baseILj1024ES2_ffffjLj128EEEEELb1ELb0ELb1EEEvNS_9BwdParamsE:
.text._ZN10layer_norm31ln_parallel_residual_bwd_kernelINS_13Kernel_traitsI6__halfffffjLj1024ELj1ELj4ELj1ELj16ENS_18Kernel_traits_baseILj1024ES2_ffffjLj128EEEEELb1ELb0ELb1EEEvNS_9BwdParamsE:
        /* <DEDUP_REMOVED lines=145> */
[----:B0-----:R-:W-:Y:S02]  /*0910*/  CS2R R4, SRZ ;  /* 0x0000000000047805 */ /* 0x001fe4000001ff00 */
[----:B------:R-:W-:Y:S02]  /*0920*/  CS2R R26, SRZ ;  /* 0x00000000001a7805 */ /* 0x000fe4000001ff00 */
[----:B------:R-:W-:Y:S02]  /*0930*/  CS2R R28, SRZ ;  /* 0x00000000001c7805 */ /* 0x000fe4000001ff00 */
[----:B------:R-:W-:-:S02]  /*0940*/  CS2R R30, SRZ ;  /* 0x00000000001e7805 */ /* 0x000fc4000001ff00 */
[----:B------:R-:W-:Y:S02]  /*0950*/  CS2R R32, SRZ ;  /* 0x0000000000207805 */ /* 0x000fe4000001ff00 */
[----:B------:R-:W-:Y:S02]  /*0960*/  CS2R R34, SRZ ;  /* 0x0000000000227805 */ /* 0x000fe4000001ff00 */
[----:B------:R-:W-:Y:S01]  /*0970*/  CS2R R36, SRZ ;  /* 0x0000000000247805 */ /* 0x000fe2000001ff00 */
[----:B--2---:R-:W-:Y:S01]  /*0980*/  HADD2.F32 R2, -RZ, R40.H0_H0 ;  /* 0x20000028ff027230 */ /* 0x004fe20000004100 */
[--C-:B------:R-:W-:Y:S01]  /*0990*/  SHF.R.U64 R40, R40, 0x10, R41.reuse ;  /* 0x0000001028287819 */ /* 0x100fe20000001229 */
[----:B------:R-:W-:Y:S01]  /*09a0*/  HADD2.F32 R3, -RZ, R41.H0_H0 ;  /* 0x20000029ff037230 */ /* 0x000fe20000004100 */
[----:B------:R-:W-:Y:S02]  /*09b0*/  SHF.R.U32.HI R38, RZ, 0x10, R41 ;  /* 0x00000010ff267819 */ /* 0x000fe40000011629 */
[----:B------:R0:W-:Y:S01]  /*09c0*/  STL [R1+0x68], R2 ;  /* 0x0000680201007387 */ /* 0x0001e20000100800 */
[----:B------:R-:W-:Y:S01]  /*09d0*/  HADD2.F32 R70, -RZ, R40.H0_H0 ;  /* 0x20000028ff467230 */ /* 0x000fe20000004100 */
[----:B---3--:R-:W-:-:S02]  /*09e0*/  SHF.R.U32.HI R42, RZ, 0x10, R45 ;  /* 0x00000010ff2a7819 */ /* 0x008fc4000001162d */
        /* <DEDUP_REMOVED lines=183> */
.L_x_4892:
[----:B------:R-:W0:Y:S01]  /*1560*/  S2R R84, SR_TID.X ;  /* 0x0000000000547919 */ /* 0x000e220000002100 */
[----:B------:R-:W2:Y:S01]  /*1570*/  LDC.64 R130, c[0x0][0x430] ;  /* 0x00010c00ff827b82 */ /* 0x000ea20000000a00 */
[----:B------:R-:W-:Y:S01]  /*1580*/  IMAD R159, R2, UR12, RZ ;  /* 0x0000000c029f7c24 */ /* 0x000fe2000f8e02ff */
[----:B------:R-:W3:Y:S04]  /*1590*/  LDL R172, [R1+0x128] ;  /* 0x0001280001ac7983 */ /* 0x000ee80000100800 */
[----:B-1----:R-:W-:Y:S01]  /*15a0*/  SHF.R.S32.HI R0, RZ, 0x1f, R159 ;  /* 0x0000001fff007819 */ /* 0x002fe2000001149f */
[----:B------:R-:W4:Y:S01]  /*15b0*/  LDL R167, [R1+0x12c] ;  /* 0x00012c0001a77983 */ /* 0x000f220000100800 */
[----:B------:R-:W1:Y:S02]  /*15c0*/  LDC.64 R128, c[0x0][0x428] ;  /* 0x00010a00ff807b82 */ /* 0x000e640000000a00 */
[----:B------:R-:W-:Y:S01]  /*15d0*/  LEA.HI R159, R0, R159, RZ, 0x2 ;  /* 0x0000009f009f7211 */ /* 0x000fe200078f10ff */
[----:B------:R-:W4:Y:S04]  /*15e0*/  LDL R178, [R1+0x110] ;  /* 0x0001100001b27983 */ /* 0x000f280000100800 */
[----:B------:R-:W4:Y:S01]  /*15f0*/  LDL R162, [R1+0x120] ;  /* 0x0001200001a27983 */ /* 0x000f220000100800 */
[----:B------:R-:W2:Y:S03]  /*1600*/  LDC.64 R80, c[0x0][0x3c0] ;  /* 0x0000f000ff507b82 */ /* 0x000ea60000000a00 */
[----:B------:R-:W4:Y:S04]  /*1610*/  LDL R103, [R1+0x148] ;  /* 0x0001480001677983 */ /* 0x000f280000100800 */
[----:B------:R-:W4:Y:S01]  /*1620*/  LDL R102, [R1+0x140] ;  /* 0x0001400001667983 */ /* 0x000f220000100800 */
[----:B------:R-:W1:Y:S08]  /*1630*/  LDC.64 R188, c[0x0][0x3a8] ;  /* 0x0000ea00ffbc7b82 */ /* 0x000e700000000a00 */
[----:B------:R-:W1:Y:S01]  /*1640*/  LDC.64 R82, c[0x0][0x3c8] ;  /* 0x0000f200ff527b82 */ /* 0x000e620000000a00 */
[----:B0-----:R-:W-:Y:S01]  /*1650*/  LOP3.LUT R84, R84, 0x1f, RZ, 0xc0, !PT ;  /* 0x0000001f54547812 */ /* 0x001fe200078ec0ff */
[----:B------:R-:W4:Y:S03]  /*1660*/  LDL R184, [R1+0xf8] ;  /* 0x0000f80001b87983 */ /* 0x000f260000100800 */
[----:B------:R-:W-:Y:S01]  /*1670*/  LEA.HI.SX32 R159, R159, R84, 0x1e ;  /* 0x000000549f9f7211 */ /* 0x000fe200078ff2ff */
[----:B------:R-:W4:Y:S01]  /*1680*/  LDL R93, [R1+0x130] ;  /* 0x00013000015d7983 */ /* 0x000f220000100800 */
[----:B--2---:R-:W-:-:S02]  /*1690*/  IMAD.WIDE R80, R2, 0x4, R80 ;  /* 0x0000000402507825 */ /* 0x004fc400078e0250 */
[----:B------:R-:W-:Y:S01]  /*16a0*/  IADD3 R157, PT, PT, R159, 0x20, RZ ;  /* 0x000000209f9d7810 */ /* 0x000fe20007ffe0ff */
[----:B------:R-:W2:Y:S01]  /*16b0*/  LDL R160, [R1+0x124] ;  /* 0x0001240001a07983 */ /* 0x000ea20000100800 */
[----:B------:R-:W-:Y:S01]  /*16c0*/  ISETP.NE.AND P3, PT, RZ, UR7, PT ;  /* 0x00000007ff007c0c */ /* 0x000fe2000bf65270 */
[----:B------:R-:W0:Y:S02]  /*16d0*/  LDC.64 R150, c[0x0][0x438] ;  /* 0x00010e00ff967b82 */ /* 0x000e240000000a00 */
[----:B------:R-:W-:Y:S01]  /*16e0*/  IMAD.WIDE.U32 R112, R157, 0x10, R130 ;  /* 0x000000109d707825 */ /* 0x000fe200078e0082 */
[----:B------:R-:W-:Y:S01]  /*16f0*/  IADD3 R156, PT, PT, R159, 0x40, RZ ;  /* 0x000000409f9c7810 */ /* 0x000fe20007ffe0ff */
[----:B------:R1:W2:Y:S02]  /*1700*/  LDG.E R161, desc[UR10][R80.64] ;  /* 0x0000000a50a17981 */ /* 0x0002a4000c1e1900 */
[----:B-1----:R-:W-:Y:S02]  /*1710*/  IMAD.WIDE.U32 R116, R157, 0x10, R128 ;  /* 0x000000109d747825 */ /* 0x002fe400078e0080 */
[----:B------:R-:W3:Y:S04]  /*1720*/  LDG.E.128 R112, desc[UR10][R112.64] ;  /* 0x0000000a70707981 */ /* 0x000ee8000c1e1d00 */
[----:B------:R-:W4:Y:S01]  /*1730*/  LDG.E.128 R116, desc[UR10][R116.64] ;  /* 0x0000000a74747981 */ /* 0x000f22000c1e1d00 */
[----:B------:R-:W-:-:S03]  /*1740*/  IMAD.WIDE.U32 R120, R156, 0x10, R188 ;  /* 0x000000109c787825 */ /* 0x000fc600078e00bc */
[----:B------:R-:W2:Y:S01]  /*1750*/  LDL R182, [R1+0x100] ;  /* 0x0001000001b67983 */ /* 0x000ea20000100800 */
[----:B------:R-:W-:-:S03]  /*1760*/  IMAD.WIDE R80, R2, 0x4, R82 ;  /* 0x0000000402507825 */ /* 0x000fc600078e0252 */
[----:B------:R-:W2:Y:S04]  /*1770*/  LDG.E.128 R120, desc[UR10][R120.64] ;  /* 0x0000000a78787981 */ /* 0x000ea8000c1e1d00 */
[----:B------:R1:W2:Y:S01]  /*1780*/  LDG.E R155, desc[UR10][R80.64] ;  /* 0x0000000a509b7981 */ /* 0x0002a2000c1e1900 */
[----:B------:R-:W-:-:S03]  /*1790*/  IMAD.WIDE.U32 R108, R157, 0x10, R188 ;  /* 0x000000109d6c7825 */ /* 0x000fc600078e00bc */
[----:B------:R-:W2:Y:S01]  /*17a0*/  LDL R186, [R1+0xf0] ;  /* 0x0000f00001ba7983 */ /* 0x000ea20000100800 */
[----:B------:R-:W-:-:S03]  /*17b0*/  IMAD.WIDE.U32 R96, R159, 0x10, R130 ;  /* 0x000000109f607825 */ /* 0x000fc600078e0082 */
[----:B------:R-:W2:Y:S04]  /*17c0*/  LDG.E.128 R108, desc[UR10][R108.64] ;  /* 0x0000000a6c6c7981 */ /* 0x000ea8000c1e1d00 */
[----:B------:R-:W2:Y:S04]  /*17d0*/  LDG.E.128 R96, desc[UR10][R96.64] ;  /* 0x0000000a60607981 */ /* 0x000ea8000c1e1d00 */
[----:B------:R-:W2:Y:S04]  /*17e0*/  LDL R92, [R1+0x134] ;  /* 0x00013400015c7983 */ /* 0x000ea80000100800 */
[----:B------:R-:W2:Y:S04]  /*17f0*/  LDL R101, [R1+0x14c] ;  /* 0x00014c0001657983 */ /* 0x000ea80000100800 */
[----:B------:R-:W2:Y:S04]  /*1800*/  LDL R100, [R1+0x144] ;  /* 0x0001440001647983 */ /* 0x000ea80000100800 */
[----:B------:R-:W2:Y:S04]  /*1810*/  LDL R183, [R1+0x104] ;  /* 0x0001040001b77983 */ /* 0x000ea80000100800 */
[----:B------:R-:W2:Y:S04]  /*1820*/  LDL R95, [R1+0x138] ;  /* 0x00013800015f7983 */ /* 0x000ea80000100800 */
[----:B------:R-:W2:Y:S01]  /*1830*/  LDL R94, [R1+0x13c] ;  /* 0x00013c00015e7983 */ /* 0x000ea20000100800 */
[----:B------:R-:W-:-:S03]  /*1840*/  ISETP.NE.U32.AND P0, PT, RZ, UR14, PT ;  /* 0x0000000eff007c0c */ /* 0x000fc6000bf05070 */
[----:B------:R-:W2:Y:S04]  /*1850*/  LDL R190, [R1+0xe0] ;  /* 0x0000e00001be7983 */ /* 0x000ea80000100800 */
[----:B------:R-:W2:Y:S04]  /*1860*/  LDL R192, [R1+0xd8] ;  /* 0x0000d80001c07983 */ /* 0x000ea80000100800 */
[----:B------:R-:W2:Y:S04]  /*1870*/  LDL R191, [R1+0xe4] ;  /* 0x0000e40001bf7983 */ /* 0x000ea80000100800 */
[----:B------:R-:W2:Y:S04]  /*1880*/  LDL R176, [R1+0x118] ;  /* 0x0001180001b07983 */ /* 0x000ea80000100800 */
[----:B------:R-:W2:Y:S01]  /*1890*/  LDL R177, [R1+0x11c] ;  /* 0x00011c0001b17983 */ /* 0x000ea20000100800 */
[----:B---3--:R-:W-:-:S04]  /*18a0*/  FMUL.FTZ R173, R172, R112 ;  /* 0x00000070acad7220 */ /* 0x008fc80000410000 */
[----:B----4-:R-:W-:Y:S02]  /*18b0*/  FFMA.FTZ R173, R167, R116, R173 ;  /* 0x00000074a7ad7223 */ /* 0x010fe400000100ad */
[----:B------:R-:W3:Y:S01]  /*18c0*/  LDL R167, [R1+0x114] ;  /* 0x0001140001a77983 */ /* 0x000ee20000100800 */
[----:B------:R-:W-:-:S04]  /*18d0*/  IMAD.WIDE.U32 R88, R159, 0x10, R188 ;  /* 0x000000109f587825 */ /* 0x000fc800078e00bc */
[----:B-1----:R-:W-:Y:S01]  /*18e0*/  IMAD.WIDE.U32 R80, R156, 0x10, R130 ;  /* 0x000000109c507825 */ /* 0x002fe200078e0082 */
[----:B--2---:R-:W-:-:S03]  /*18f0*/  FSEL R161, R161, RZ, !P3 ;  /* 0x000000ffa1a17208 */ /* 0x004fc60005800000 */
[----:B------:R-:W-:Y:S01]  /*1900*/  FMUL.FTZ R178, R178, R115 ;  /* 0x00000073b2b27220 */ /* 0x000fe20000410000 */
[----:B------:R-:W2:Y:S01]  /*1910*/  LDG.E.128 R88, desc[UR10][R88.64] ;  /* 0x0000000a58587981 */ /* 0x000ea2000c1e1d00 */
[----:B------:R-:W-:-:S03]  /*1920*/  IMAD.WIDE.U32 R124, R156, 0x10, R128 ;  /* 0x000000109c7c7825 */ /* 0x000fc600078e0080 */
[----:B------:R-:W4:Y:S01]  /*1930*/  LDG.E.128 R80, desc[UR10][R80.64] ;  /* 0x0000000a50507981 */ /* 0x000f22000c1e1d00 */
[----:B------:R-:W-:-:S04]  /*1940*/  IMAD.WIDE.U32 R84, R159, 0x10, R128 ;  /* 0x000000109f547825 */ /* 0x000fc800078e0080 */
[----:B------:R-:W-:Y:S01]  /*1950*/  FMUL.FTZ R174, R162, R113 ;  /* 0x00000071a2ae7220 */ /* 0x000fe20000410000 */
[----:B------:R-:W-:Y:S01]  /*1960*/  FADD.FTZ R120, -R161, R120 ;  /* 0x00000078a1787221 */ /* 0x000fe20000010100 */
[----:B------:R-:W4:Y:S04]  /*1970*/  LDG.E.128 R124, desc[UR10][R124.64] ;  /* 0x0000000a7c7c7981 */ /* 0x000f28000c1e1d00 */
[----:B------:R-:W4:Y:S01]  /*1980*/  LDL R162, [R1+0x108] ;  /* 0x0001080001a27983 */ /* 0x000f220000100800 */
[----:B------:R-:W-:-:S03]  /*1990*/  FMUL.FTZ R179, R155, R120 ;  /* 0x000000789bb37220 */ /* 0x000fc60000410000 */
[----:B------:R-:W4:Y:S04]  /*19a0*/  LDG.E.128 R84, desc[UR10][R84.64] ;  /* 0x0000000a54547981 */ /* 0x000f28000c1e1d00 */
[----:B------:R-:W4:Y:S01]  /*19b0*/  LDL R120, [R1+0xf4] ;  /* 0x0000f40001787983 */ /* 0x000f220000100800 */
[----:B0-----:R-:W-:Y:S02]  /*19c0*/  ISETP.NE.U32.AND P1, PT, R150, RZ, PT ;  /* 0x000000ff9600720c */ /* 0x001fe40003f25070 */
[----:B------:R-:W-:Y:S02]  /*19d0*/  ISETP.NE.AND.EX P0, PT, RZ, UR15, PT, P0 ;  /* 0x0000000fff007c0c */ /* 0x000fe4000bf05300 */
[----:B------:R-:W-:Y:S01]  /*19e0*/  ISETP.NE.AND.EX P1, PT, R151, RZ, PT, P1 ;  /* 0x000000ff9700720c */ /* 0x000fe20003f25310 */
[----:B---3--:R-:W-:Y:S01]  /*19f0*/  FFMA.FTZ R178, R167, R119, R178 ;  /* 0x00000077a7b27223 */ /* 0x008fe200000100b2 */
[C---:B------:R-:W-:Y:S01]  /*1a00*/  FADD.FTZ R108, -R161.reuse, R108 ;  /* 0x0000006ca16c7221 */ /* 0x040fe20000010100 */
[----:B------:R-:W3:Y:S01]  /*1a10*/  LDL R167, [R1+0xfc] ;  /* 0x0000fc0001a77983 */ /* 0x000ee20000100800 */
[----:B------:R-:W-:Y:S01]  /*1a20*/  FADD.FTZ R109, -R161, R109 ;  /* 0x0000006da16d7221 */ /* 0x000fe20000010100 */
[----:B------:R-:W-:Y:S01]  /*1a30*/  FMUL.FTZ R164, R103, R96 ;  /* 0x0000006067a47220 */ /* 0x000fe20000410000 */
[----:B------:R-:W-:Y:S01]  /*1a40*/  FMUL.FTZ R166, R102, R97 ;  /* 0x0000006166a67220 */ /* 0x000fe20000410000 */
[C---:B------:R-:W-:Y:S01]  /*1a50*/  FMUL.FTZ R171, R155.reuse, R108 ;  /* 0x0000006c9bab7220 */ /* 0x040fe20000410000 */
[----:B------:R-:W-:-:S03]  /*1a60*/  FMUL.FTZ R172, R155, R109 ;  /* 0x0000006d9bac7220 */ /* 0x000fc60000410000 */
[----:B------:R-:W0:Y:S08]  /*1a70*/  @P0 LDC.64 R102, c[0x0][0x3b8] ;  /* 0x0000ee00ff660b82 */ /* 0x000e300000000a00 */
[----:B------:R-:W1:Y:S01]  /*1a80*/  @P1 LDC.64 R108, c[0x0][0x438] ;  /* 0x00010e00ff6c1b82 */ /* 0x000e620000000a00 */
[----:B------:R-:W-:Y:S01]  /*1a90*/  IADD3 R158, PT, PT, R159, 0x60, RZ ;  /* 0x000000609f9e7810 */ /* 0x000fe20007ffe0ff */
[C---:B--2---:R-:W-:Y:S01]  /*1aa0*/  FADD.FTZ R89, -R161.reuse, R89 ;  /* 0x00000059a1597221 */ /* 0x044fe20000010100 */
[----:B----4-:R-:W-:Y:S01]  /*1ab0*/  FMUL.FTZ R184, R184, R82 ;  /* 0x00000052b8b87220 */ /* 0x010fe20000410000 */
[----:B------:R-:W-:Y:S01]  /*1ac0*/  FADD.FTZ R0, -R161, R88 ;  /* 0x00000058a1007221 */ /* 0x000fe20000010100 */
[----:B------:R-:W-:Y:S01]  /*1ad0*/  FMUL.FTZ R170, R93, R99 ;  /* 0x000000635daa7220 */ /* 0x000fe20000410000 */
[----:B------:R-:W-:Y:S01]  /*1ae0*/  FMUL.FTZ R163, R155, R89 ;  /* 0x000000599ba37220 */ /* 0x000fe20000410000 */
[----:B------:R-:W-:Y:S01]  /*1af0*/  FFMA.FTZ R174, R160, R117, R174 ;  /* 0x00000075a0ae7223 */ /* 0x000fe200000100ae */
[----:B------:R-:W-:Y:S01]  /*1b00*/  FMUL.FTZ R180, R162, R80 ;  /* 0x00000050a2b47220 */ /* 0x000fe20000410000 */
[C---:B------:R-:W-:Y:S01]  /*1b10*/  FADD.FTZ R90, -R161.reuse, R90 ;  /* 0x0000005aa15a7221 */ /* 0x040fe20000010100 */
[----:B------:R-:W-:Y:S01]  /*1b20*/  FADD.FTZ R91, -R161, R91 ;  /* 0x0000005ba15b7221 */ /* 0x000fe20000010100 */
[----:B------:R-:W-:Y:S01]  /*1b30*/  FMUL.FTZ R0, R155, R0 ;  /* 0x000000009b007220 */ /* 0x000fe20000410000 */
[----:B------:R-:W-:Y:S01]  /*1b40*/  IMAD.WIDE.U32 R88, R158, 0x10, R130 ;  /* 0x000000109e587825 */ /* 0x000fe200078e0082 */
[----:B------:R-:W-:-:S03]  /*1b50*/  IADD3 R160, PT, PT, R159, 0x80, RZ ;  /* 0x000000809fa07810 */ /* 0x000fc60007ffe0ff */
[----:B------:R-:W-:Y:S01]  /*1b60*/  FADD.FTZ R121, -R161, R121 ;  /* 0x00000079a1797221 */ /* 0x000fe20000010100 */
[----:B------:R-:W-:Y:S01]  /*1b70*/  IADD3 R162, PT, PT, R159, 0xa0, RZ ;  /* 0x000000a09fa27810 */ /* 0x000fe20007ffe0ff */
[----:B0-----:R-:W-:-:S04]  /*1b80*/  @P0 IMAD.WIDE.U32 R102, R157, 0x4, R102 ;  /* 0x000000049d660825 */ /* 0x001fc800078e0066 */
[----:B------:R-:W-:Y:S01]  /*1b90*/  FMUL.FTZ R182, R182, R81 ;  /* 0x00000051b6b67220 */ /* 0x000fe20000410000 */
[----:B------:R-:W-:Y:S01]  /*1ba0*/  FMUL.FTZ R186, R186, R83 ;  /* 0x00000053baba7220 */ /* 0x000fe20000410000 */
[----:B------:R-:W-:Y:S01]  /*1bb0*/  FADD.FTZ R122, -R161, R122 ;  /* 0x0000007aa17a7221 */ /* 0x000fe20000010100 */
[----:B------:R-:W-:Y:S01]  /*1bc0*/  FFMA.FTZ R170, R92, R87, R170 ;  /* 0x000000575caa7223 */ /* 0x000fe200000100aa */
[----:B------:R-:W-:Y:S01]  /*1bd0*/  FADD.FTZ R25, R84, R25 ;  /* 0x0000001954197221 */ /* 0x000fe20000010000 */
[----:B------:R-:W-:Y:S01]  /*1be0*/  FADD.FTZ R24, R85, R24 ;  /* 0x0000001855187221 */ /* 0x000fe20000010000 */
[----:B------:R-:W-:Y:S01]  /*1bf0*/  FMUL.FTZ R168, R95, R98 ;  /* 0x000000625fa87220 */ /* 0x000fe20000410000 */
[----:B-1----:R-:W-:-:S04]  /*1c00*/  @P1 IMAD.WIDE.U32 R108, R158, 0x10, R108 ;  /* 0x000000109e6c1825 */ /* 0x002fc800078e006c */
[----:B------:R-:W-:Y:S01]  /*1c10*/  FFMA.FTZ R37, R84, R0, R37 ;  /* 0x0000000054257223 */ /* 0x000fe20000010025 */
[----:B------:R-:W-:Y:S01]  /*1c20*/  FFMA.FTZ R164, R101, R84, R164 ;  /* 0x0000005465a47223 */ /* 0x000fe200000100a4 */
[----:B------:R-:W-:Y:S01]  /*1c30*/  FFMA.FTZ R36, R85, R163, R36 ;  /* 0x000000a355247223 */ /* 0x000fe20000010024 */
[----:B------:R-:W-:Y:S01]  /*1c40*/  FFMA.FTZ R166, R100, R85, R166 ;  /* 0x0000005564a67223 */ /* 0x000fe200000100a6 */
[----:B------:R-:W-:Y:S01]  /*1c50*/  IMAD.WIDE.U32 R92, R158, 0x10, R128 ;  /* 0x000000109e5c7825 */ /* 0x000fe200078e0080 */
[----:B------:R0:W5:Y:S03]  /*1c60*/  @P0 LDG.E R39, desc[UR10][R102.64] ;  /* 0x0000000a66270981 */ /* 0x000166000c1e1900 */
[----:B------:R-:W-:Y:S01]  /*1c70*/  FMUL.FTZ R181, R155, R121 ;  /* 0x000000799bb57220 */ /* 0x000fe20000410000 */
[----:B------:R-:W-:Y:S01]  /*1c80*/  FFMA.FTZ R182, R183, R125, R182 ;  /* 0x0000007db7b67223 */ /* 0x000fe200000100b6 */
[----:B------:R-:W-:Y:S01]  /*1c90*/  FFMA.FTZ R186, R120, R127, R186 ;  /* 0x0000007f78ba7223 */ /* 0x000fe200000100ba */
[----:B------:R1:W5:Y:S01]  /*1ca0*/  @P1 LDG.E.128 R52, desc[UR10][R108.64] ;  /* 0x0000000a6c341981 */ /* 0x000362000c1e1d00 */
[C---:B------:R-:W-:Y:S01]  /*1cb0*/  FMUL.FTZ R165, R155.reuse, R90 ;  /* 0x0000005a9ba57220 */ /* 0x040fe20000410000 */
[----:B------:R-:W-:Y:S01]  /*1cc0*/  FMUL.FTZ R169, R155, R91 ;  /* 0x0000005b9ba97220 */ /* 0x000fe20000410000 */
[----:B------:R-:W-:-:S04]  /*1cd0*/  IMAD.WIDE.U32 R84, R158, 0x10, R188 ;  /* 0x000000109e547825 */ /* 0x000fc800078e00bc */
[----:B------:R-:W-:Y:S01]  /*1ce0*/  FMUL.FTZ R183, R155, R122 ;  /* 0x0000007a9bb77220 */ /* 0x000fe20000410000 */
[----:B------:R-:W2:Y:S01]  /*1cf0*/  LDG.E.128 R88, desc[UR10][R88.64] ;  /* 0x0000000a58587981 */ /* 0x000ea2000c1e1d00 */
[----:B------:R-:W-:Y:S01]  /*1d00*/  FFMA.FTZ R168, R94, R86, R168 ;  /* 0x000000565ea87223 */ /* 0x000fe200000100a8 */
[----:B0-----:R-:W-:-:S04]  /*1d10*/  IMAD.WIDE.U32 R102, R160, 0x10, R188 ;  /* 0x00000010a0667825 */ /* 0x001fc800078e00bc */
[----:B------:R-:W-:Y:S01]  /*1d20*/  FADD.FTZ R232, R82, R232 ;  /* 0x000000e852e87221 */ /* 0x000fe20000010000 */
[C---:B------:R-:W-:Y:S01]  /*1d30*/  FADD.FTZ R234, R80.reuse, R234 ;  /* 0x000000ea50ea7221 */ /* 0x040fe20000010000 */
[----:B------:R-:W-:Y:S01]  /*1d40*/  FFMA.FTZ R227, R80, R179, R227 ;  /* 0x000000b350e37223 */ /* 0x000fe200000100e3 */
[----:B-1----:R-:W-:-:S04]  /*1d50*/  IMAD.WIDE.U32 R108, R162, 0x10, R188 ;  /* 0x00000010a26c7825 */ /* 0x002fc800078e00bc */
[----:B------:R-:W-:Y:S01]  /*1d60*/  FFMA.FTZ R229, R82, R183, R229 ;  /* 0x000000b752e57223 */ /* 0x000fe200000100e5 */
[----:B------:R-:W4:Y:S01]  /*1d70*/  LDG.E.128 R92, desc[UR10][R92.64] ;  /* 0x0000000a5c5c7981 */ /* 0x000f22000c1e1d00 */
[----:B------:R-:W-:Y:S01]  /*1d80*/  FADD.FTZ R233, R81, R233 ;  /* 0x000000e951e97221 */ /* 0x000fe20000010000 */
[----:B------:R-:W-:Y:S01]  /*1d90*/  FADD.FTZ R23, R86, R23 ;  /* 0x0000001756177221 */ /* 0x000fe20000010000 */
[----:B------:R-:W-:Y:S01]  /*1da0*/  FADD.FTZ R22, R87, R22 ;  /* 0x0000001657167221 */ /* 0x000fe20000010000 */
[----:B------:R-:W4:Y:S01]  /*1db0*/  LDL R82, [R1+0xec] ;  /* 0x0000ec0001527983 */ /* 0x000f220000100800 */
[----:B------:R-:W-:Y:S01]  /*1dc0*/  FFMA.FTZ R228, R81, R181, R228 ;  /* 0x000000b551e47223 */ /* 0x000fe200000100e4 */
[----:B------:R-:W-:Y:S01]  /*1dd0*/  FADD.FTZ R222, R96, R222 ;  /* 0x000000de60de7221 */ /* 0x000fe20000010000 */
[----:B------:R-:W0:Y:S01]  /*1de0*/  @P0 LDC.64 R80, c[0x0][0x3b8] ;  /* 0x0000ee00ff500b82 */ /* 0x000e220000000a00 */
[----:B------:R-:W-:Y:S01]  /*1df0*/  FADD.FTZ R221, R97, R221 ;  /* 0x000000dd61dd7221 */ /* 0x000fe20000010000 */
[----:B------:R-:W-:Y:S01]  /*1e00*/  FADD.FTZ R220, R98, R220 ;  /* 0x000000dc62dc7221 */ /* 0x000fe20000010000 */
[----:B------:R-:W-:-:S05]  /*1e10*/  FADD.FTZ R219, R99, R219 ;  /* 0x000000db63db7221 */ /* 0x000fca0000010000 */
[----:B------:R-:W1:Y:S08]  /*1e20*/  @P0 LDC.64 R104, c[0x0][0x3b8] ;  /* 0x0000ee00ff680b82 */ /* 0x000e700000000a00 */
[----:B------:R-:W1:Y:S01]  /*1e30*/  @P0 LDC.64 R106, c[0x0][0x3b8] ;  /* 0x0000ee00ff6a0b82 */ /* 0x000e620000000a00 */
[----:B0-----:R-:W-:-:S04]  /*1e40*/  @P0 IMAD.WIDE.U32 R80, R158, 0x4, R80 ;  /* 0x000000049e500825 */ /* 0x001fc800078e0050 */
[----:B---3--:R-:W-:Y:S01]  /*1e50*/  FFMA.FTZ R184, R167, R126, R184 ;  /* 0x0000007ea7b87223 */ /* 0x008fe200000100b8 */
[----:B------:R-:W-:Y:S01]  /*1e60*/  IADD3 R167, PT, PT, R159, 0xc0, RZ ;  /* 0x000000c09fa77810 */ /* 0x000fe20007ffe0ff */
[----:B------:R0:W5:Y:S01]  /*1e70*/  @P0 LDG.E R133, desc[UR10][R80.64] ;  /* 0x0000000a50850981 */ /* 0x000162000c1e1900 */
[----:B------:R-:W-:Y:S01]  /*1e80*/  FFMA.FTZ R207, R96, R0, R207 ;  /* 0x0000000060cf7223 */ /* 0x000fe200000100cf */
[----:B------:R-:W-:Y:S01]  /*1e90*/  FFMA.FTZ R208, R97, R163, R208 ;  /* 0x000000a361d07223 */ /* 0x000fe200000100d0 */
[----:B------:R-:W3:Y:S01]  /*1ea0*/  @P1 LDC.64 R100, c[0x0][0x438] ;  /* 0x00010e00ff641b82 */ /* 0x000ee20000000a00 */
[----:B------:R-:W-:Y:S02]  /*1eb0*/  IMAD.WIDE.U32 R120, R167, 0x10, R188 ;  /* 0x00000010a7787825 */ /* 0x000fe400078e00bc */
[----:B------:R-:W2:Y:S05]  /*1ec0*/  LDL R188, [R1+0xe8] ;  /* 0x0000e80001bc7983 */ /* 0x000eaa0000100800 */
[----:B0-----:R-:W0:Y:S01]  /*1ed0*/  @P1 LDC.64 R80, c[0x0][0x438] ;  /* 0x00010e00ff501b82 */ /* 0x001e220000000a00 */
[----:B------:R-:W-:Y:S01]  /*1ee0*/  FFMA.FTZ R35, R86, R165, R35 ;  /* 0x000000a556237223 */ /* 0x000fe20000010023 */
[----:B------:R-:W-:-:S02]  /*1ef0*/  FFMA.FTZ R34, R87, R169, R34 ;  /* 0x000000a957227223 */ /* 0x000fc40000010022 */
[----:B------:R-:W3:Y:S01]  /*1f00*/  LDG.E.128 R84, desc[UR10][R84.64] ;  /* 0x0000000a54547981 */ /* 0x000ee2000c1e1d00 */
[----:B------:R-:W-:Y:S01]  /*1f10*/  FFMA.FTZ R209, R98, R165, R209 ;  /* 0x000000a562d17223 */ /* 0x000fe200000100d1 */
[----:B------:R-:W-:Y:S02]  /*1f20*/  FFMA.FTZ R210, R99, R169, R210 ;  /* 0x000000a963d27223 */ /* 0x000fe400000100d2 */
[----:B------:R-:W1:Y:S08]  /*1f30*/  @P1 LDC.64 R96, c[0x0][0x438] ;  /* 0x00010e00ff601b82 */ /* 0x000e700000000a00 */
[----:B------:R-:W1:Y:S01]  /*1f40*/  @P1 LDC.64 R98, c[0x0][0x438] ;  /* 0x00010e00ff621b82 */ /* 0x000e620000000a00 */
[----:B0-----:R-:W-:-:S05]  /*1f50*/  @P1 IMAD.WIDE.U32 R80, R160, 0x10, R80 ;  /* 0x00000010a0501825 */ /* 0x001fca00078e0050 */
[----:B------:R0:W5:Y:S02]  /*1f60*/  @P1 LDG.E.128 R56, desc[UR10][R80.64] ;  /* 0x0000000a50381981 */ /* 0x000164000c1e1d00 */
[----:B0-----:R-:W0:Y:S02]  /*1f70*/  @P0 LDC.64 R80, c[0x0][0x3b8] ;  /* 0x0000ee00ff500b82 */ /* 0x001e240000000a00 */
[----:B0-----:R-:W-:-:S05]  /*1f80*/  @P0 IMAD.WIDE.U32 R80, R160, 0x4, R80 ;  /* 0x00000004a0500825 */ /* 0x001fca00078e0050 */
[----:B------:R0:W5:Y:S02]  /*1f90*/  @P0 LDG.E R134, desc[UR10][R80.64] ;  /* 0x0000000a50860981 */ /* 0x000164000c1e1900 */
[----:B0-----:R-:W0:Y:S02]  /*1fa0*/  @P1 LDC.64 R80, c[0x0][0x438] ;  /* 0x00010e00ff501b82 */ /* 0x001e240000000a00 */
[----:B0-----:R-:W-:-:S05]  /*1fb0*/  @P1 IMAD.WIDE.U32 R80, R162, 0x10, R80 ;  /* 0x00000010a2501825 */ /* 0x001fca00078e0050 */
[----:B------:R0:W5:Y:S02]  /*1fc0*/  @P1 LDG.E.128 R60, desc[UR10][R80.64] ;  /* 0x0000000a503c1981 */ /* 0x000164000c1e1d00 */
[----:B0-----:R-:W0:Y:S02]  /*1fd0*/  @P0 LDC.64 R80, c[0x0][0x3b8] ;  /* 0x0000ee00ff500b82 */ /* 0x001e240000000a00 */
[----:B0-----:R-:W-:-:S05]  /*1fe0*/  @P0 IMAD.WIDE.U32 R80, R162, 0x4, R80 ;  /* 0x00000004a2500825 */ /* 0x001fca00078e0050 */
[----:B------:R0:W5:Y:S02]  /*1ff0*/  @P0 LDG.E R135, desc[UR10][R80.64] ;  /* 0x0000000a50870981 */ /* 0x000164000c1e1900 */
[----:B0-----:R-:W0:Y:S02]  /*2000*/  @P1 LDC.64 R80, c[0x0][0x438] ;  /* 0x00010e00ff501b82 */ /* 0x001e240000000a00 */
[----:B0-----:R-:W-:-:S05]  /*2010*/  @P1 IMAD.WIDE.U32 R80, R167, 0x10, R80 ;  /* 0x00000010a7501825 */ /* 0x001fca00078e0050 */
[----:B------:R-:W5:Y:S04]  /*2020*/  @P1 LDG.E.128 R64, desc[UR10][R80.64] ;  /* 0x0000000a50401981 */ /* 0x000f68000c1e1d00 */
[----:B------:R-:W3:Y:S04]  /*2030*/  LDL R80, [R1+0xdc] ;  /* 0x0000dc0001507983 */ /* 0x000ee80000100800 */
[----:B------:R-:W3:Y:S01]  /*2040*/  LDL R81, [R1+0xd4] ;  /* 0x0000d40001517983 */ /* 0x000ee20000100800 */
[----:B--2---:R-:W-:-:S04]  /*2050*/  FMUL.FTZ R188, R188, R88 ;  /* 0x00000058bcbc7220 */ /* 0x004fc80000410000 */
[----:B----4-:R-:W-:Y:S02]  /*2060*/  FFMA.FTZ R188, R82, R92, R188 ;  /* 0x0000005c52bc7223 */ /* 0x010fe400000100bc */
[----:B------:R-:W2:Y:S01]  /*2070*/  LDL R82, [R1+0xd0] ;  /* 0x0000d00001527983 */ /* 0x000ea20000100800 */
[----:B---3--:R-:W-:-:S04]  /*2080*/  @P1 IMAD.WIDE.U32 R100, R157, 0x10, R100 ;  /* 0x000000109d641825 */ /* 0x008fc800078e0064 */
[----:B-1----:R-:W-:Y:S01]  /*2090*/  @P1 IMAD.WIDE.U32 R96, R159, 0x10, R96 ;  /* 0x000000109f601825 */ /* 0x002fe200078e0060 */
[----:B------:R0:W5:Y:S03]  /*20a0*/  @P1 LDG.E.128 R44, desc[UR10][R100.64] ;  /* 0x0000000a642c1981 */ /* 0x000166000c1e1d00 */
[C---:B------:R-:W-:Y:S01]  /*20b0*/  @P1 IMAD.WIDE.U32 R98, R156.reuse, 0x10, R98 ;  /* 0x000000109c621825 */ /* 0x040fe200078e0062 */
[----:B------:R-:W5:Y:S03]  /*20c0*/  @P1 LDG.E.128 R40, desc[UR10][R96.64] ;  /* 0x0000000a60281981 */ /* 0x000f66000c1e1d00 */
[----:B------:R-:W-:Y:S01]  /*20d0*/  @P0 IMAD.WIDE.U32 R104, R156, 0x4, R104 ;  /* 0x000000049c680825 */ /* 0x000fe200078e0068 */
[----:B------:R-:W5:Y:S03]  /*20e0*/  @P1 LDG.E.128 R48, desc[UR10][R98.64] ;  /* 0x0000000a62301981 */ /* 0x000f66000c1e1d00 */
[----:B------:R-:W-:Y:S01]  /*20f0*/  FADD.FTZ R123, -R161, R123 ;  /* 0x0000007ba17b7221 */ /* 0x000fe20000010100 */
[----:B------:R-:W-:Y:S01]  /*2100*/  FMUL.FTZ R190, R190, R89 ;  /* 0x00000059bebe7220 */ /* 0x000fe20000410000 */
[----:B0-----:R-:W-:-:S04]  /*2110*/  IMAD.WIDE.U32 R100, R160, 0x10, R130 ;  /* 0x00000010a0647825 */ /* 0x001fc800078e0082 */
[C---:B------:R-:W-:Y:S01]  /*2120*/  FADD.FTZ R86, -R161.reuse, R86 ;  /* 0x00000056a1567221 */ /* 0x040fe20000010100 */
[----:B------:R-:W-:Y:S01]  /*2130*/  FMUL.FTZ R192, R192, R90 ;  /* 0x0000005ac0c07220 */ /* 0x000fe20000410000 */
[----:B------:R0:W5:Y:S01]  /*2140*/  @P0 LDG.E R132, desc[UR10][R104.64] ;  /* 0x0000000a68840981 */ /* 0x000162000c1e1900 */
[----:B------:R-:W-:Y:S01]  /*2150*/  FADD.FTZ R85, -R161, R85 ;  /* 0x00000055a1557221 */ /* 0x000fe20000010100 */
[----:B------:R-:W-:Y:S02]  /*2160*/  @P0 IMAD.WIDE.U32 R106, R159, 0x4, R106 ;  /* 0x000000049f6a0825 */ /* 0x000fe400078e006a */
[----:B------:R-:W3:Y:S02]  /*2170*/  LDG.E.128 R96, desc[UR10][R102.64] ;  /* 0x0000000a66607981 */ /* 0x000ee4000c1e1d00 */
[----:B------:R-:W-:Y:S01]  /*2180*/  FMUL.FTZ R185, R155, R123 ;  /* 0x0000007b9bb97220 */ /* 0x000fe20000410000 */
[----:B------:R-:W-:Y:S01]  /*2190*/  FFMA.FTZ R190, R191, R93, R190 ;  /* 0x0000005dbfbe7223 */ /* 0x000fe200000100be */
[----:B------:R-:W-:Y:S01]  /*21a0*/  FADD.FTZ R84, -R161, R84 ;  /* 0x00000054a1547221 */ /* 0x000fe20000010100 */
[----:B------:R-:W-:Y:S01]  /*21b0*/  FMUL.FTZ R191, R155, R86 ;  /* 0x000000569bbf7220 */ /* 0x000fe20000410000 */
[----:B0-----:R-:W-:-:S04]  /*21c0*/  IMAD.WIDE.U32 R104, R160, 0x10, R128 ;  /* 0x00000010a0687825 */ /* 0x001fc800078e0080 */
[----:B------:R-:W-:Y:S01]  /*21d0*/  FMUL.FTZ R189, R155, R85 ;  /* 0x000000559bbd7220 */ /* 0x000fe20000410000 */
[C---:B------:R-:W-:Y:S01]  /*21e0*/  FADD.FTZ R21, R116.reuse, R21 ;  /* 0x0000001574157221 */ /* 0x040fe20000010000 */
[----:B------:R-:W-:Y:S01]  /*21f0*/  FFMA.FTZ R33, R116, R171, R33 ;  /* 0x000000ab74217223 */ /* 0x000fe20000010021 */
[----:B------:R-:W4:Y:S01]  /*2200*/  LDG.E.128 R100, desc[UR10][R100.64] ;  /* 0x0000000a64647981 */ /* 0x000f22000c1e1d00 */
[C---:B------:R-:W-:Y:S01]  /*2210*/  FADD.FTZ R231, R83.reuse, R231 ;  /* 0x000000e753e77221 */ /* 0x040fe20000010000 */
[----:B------:R-:W-:Y:S01]  /*2220*/  FFMA.FTZ R230, R83, R185, R230 ;  /* 0x000000b953e67223 */ /* 0x000fe200000100e6 */
[----:B------:R-:W-:Y:S01]  /*2230*/  FMUL.FTZ R187, R155, R84 ;  /* 0x000000549bbb7220 */ /* 0x000fe20000410000 */
[----:B------:R0:W5:Y:S01]  /*2240*/  @P0 LDG.E R38, desc[UR10][R106.64] ;  /* 0x0000000a6a260981 */ /* 0x000162000c1e1900 */
[C---:B------:R-:W-:Y:S01]  /*2250*/  FADD.FTZ R244, R90.reuse, R244 ;  /* 0x000000f45af47221 */ /* 0x040fe20000010000 */
[----:B------:R-:W-:Y:S01]  /*2260*/  FFMA.FTZ R241, R90, R191, R241 ;  /* 0x000000bf5af17223 */ /* 0x000fe200000100f1 */
[C---:B------:R-:W-:Y:S01]  /*2270*/  FADD.FTZ R245, R89.reuse, R245 ;  /* 0x000000f559f57221 */ /* 0x040fe20000010000 */
[----:B------:R-:W4:Y:S01]  /*2280*/  LDL R116, [R1+0x10c] ;  /* 0x00010c0001747983 */ /* 0x000f220000100800 */
[----:B------:R-:W-:Y:S01]  /*2290*/  FFMA.FTZ R240, R89, R189, R240 ;  /* 0x000000bd59f07223 */ /* 0x000fe200000100f0 */
[----:B------:R-:W-:-:S02]  /*22a0*/  FADD.FTZ R87, -R161, R87 ;  /* 0x00000057a1577221 */ /* 0x000fc40000010100 */
[----:B------:R-:W4:Y:S04]  /*22b0*/  LDL R83, [R1+0xcc] ;  /* 0x0000cc0001537983 */ /* 0x000f280000100800 */
[----:B------:R-:W4:Y:S01]  /*22c0*/  LDG.E.128 R104, desc[UR10][R104.64] ;  /* 0x0000000a68687981 */ /* 0x000f22000c1e1d00 */
[C---:B------:R-:W-:Y:S01]  /*22d0*/  FADD.FTZ R246, R88.reuse, R246 ;  /* 0x000000f658f67221 */ /* 0x040fe20000010000 */
[----:B------:R-:W-:Y:S01]  /*22e0*/  FFMA.FTZ R239, R88, R187, R239 ;  /* 0x000000bb58ef7223 */ /* 0x000fe200000100ef */
[----:B------:R-:W-:Y:S01]  /*22f0*/  FMUL.FTZ R193, R155, R87 ;  /* 0x000000579bc17220 */ /* 0x000fe20000410000 */
[----:B------:R-:W-:Y:S01]  /*2300*/  FFMA.FTZ R192, R80, R94, R192 ;  /* 0x0000005e50c07223 */ /* 0x000fe200000100c0 */
[----:B------:R-:W-:Y:S01]  /*2310*/  FMUL.FTZ R176, R176, R114 ;  /* 0x00000072b0b07220 */ /* 0x000fe20000410000 */
[----:B------:R-:W4:Y:S04]  /*2320*/  LDL R80, [R1+0xc8] ;  /* 0x0000c80001507983 */ /* 0x000f280000100800 */
[----:B------:R-:W4:Y:S04]  /*2330*/  LDL.LU R90, [R1+0x14] ;  /* 0x00001400015a7983 */ /* 0x000f280000300800 */
[----:B------:R-:W4:Y:S04]  /*2340*/  LDL R89, [R1+0xc0] ;  /* 0x0000c00001597983 */ /* 0x000f280000100800 */
[----:B------:R-:W4:Y:S04]  /*2350*/  LDL R88, [R1+0xc4] ;  /* 0x0000c40001587983 */ /* 0x000f280000100800 */
[----:B------:R-:W4:Y:S04]  /*2360*/  LDL.LU R84, [R1+0x10] ;  /* 0x0000100001547983 */ /* 0x000f280000300800 */
[----:B------:R-:W4:Y:S04]  /*2370*/  LDL R87, [R1+0xb8] ;  /* 0x0000b80001577983 */ /* 0x000f280000100800 */
[----:B------:R-:W0:Y:S04]  /*2380*/  LDL R86, [R1+0xbc] ;  /* 0x0000bc0001567983 */ /* 0x000e280000100800 */
[----:B------:R-:W4:Y:S01]  /*2390*/  LDL.LU R85, [R1+0xc] ;  /* 0x00000c0001557983 */ /* 0x000f220000300800 */
[----:B--2---:R-:W-:Y:S01]  /*23a0*/  FMUL.FTZ R194, R82, R91 ;  /* 0x0000005b52c27220 */ /* 0x004fe20000410000 */
[----:B------:R-:W-:-:S02]  /*23b0*/  FADD.FTZ R110, -R161, R110 ;  /* 0x0000006ea16e7221 */ /* 0x000fc40000010100 */
[----:B------:R-:W2:Y:S01]  /*23c0*/  LDL R82, [R1+0xb0] ;  /* 0x0000b00001527983 */ /* 0x000ea20000100800 */
[----:B------:R-:W-:-:S03]  /*23d0*/  FFMA.FTZ R194, R81, R95, R194 ;  /* 0x0000005f51c27223 */ /* 0x000fc600000100c2 */
[----:B------:R-:W2:Y:S01]  /*23e0*/  LDL R81, [R1+0xb4] ;  /* 0x0000b40001517983 */ /* 0x000ea20000100800 */
[C---:B------:R-:W-:Y:S01]  /*23f0*/  FADD.FTZ R111, -R161.reuse, R111 ;  /* 0x0000006fa16f7221 */ /* 0x040fe20000010100 */
[C---:B---3--:R-:W-:Y:S01]  /*2400*/  FADD.FTZ R96, -R161.reuse, R96 ;  /* 0x00000060a1607221 */ /* 0x048fe20000010100 */
[C---:B------:R-:W-:Y:S01]  /*2410*/  FADD.FTZ R97, -R161.reuse, R97 ;  /* 0x00000061a1617221 */ /* 0x040fe20000010100 */
[C---:B------:R-:W-:Y:S01]  /*2420*/  FADD.FTZ R98, -R161.reuse, R98 ;  /* 0x00000062a1627221 */ /* 0x040fe20000010100 */
[----:B------:R-:W-:Y:S01]  /*2430*/  FADD.FTZ R99, -R161, R99 ;  /* 0x00000063a1637221 */ /* 0x000fe20000010100 */
[C---:B------:R-:W-:Y:S01]  /*2440*/  FMUL.FTZ R96, R155.reuse, R96 ;  /* 0x000000609b607220 */ /* 0x040fe20000410000 */
[C---:B------:R-:W-:Y:S01]  /*2450*/  FMUL.FTZ R97, R155.reuse, R97 ;  /* 0x000000619b617220 */ /* 0x040fe20000410000 */
[----:B------:R-:W-:Y:S01]  /*2460*/  FMUL.FTZ R98, R155, R98 ;  /* 0x000000629b627220 */ /* 0x000fe20000410000 */
[C---:B------:R-:W-:Y:S01]  /*2470*/  FADD.FTZ R218, R112.reuse, R218 ;  /* 0x000000da70da7221 */ /* 0x040fe20000010000 */
[----:B------:R-:W-:Y:S01]  /*2480*/  FFMA.FTZ R211, R112, R171, R211 ;  /* 0x000000ab70d37223 */ /* 0x000fe200000100d3 */
[C---:B------:R-:W-:Y:S01]  /*2490*/  FADD.FTZ R217, R113.reuse, R217 ;  /* 0x000000d971d97221 */ /* 0x040fe20000010000 */
[----:B------:R-:W-:Y:S01]  /*24a0*/  FFMA.FTZ R212, R113, R172, R212 ;  /* 0x000000ac71d47223 */ /* 0x000fe200000100d4 */
[----:B----4-:R-:W-:Y:S01]  /*24b0*/  FFMA.FTZ R250, R101, R97, R250 ;  /* 0x0000006165fa7223 */ /* 0x010fe200000100fa */
[----:B------:R-:W-:Y:S01]  /*24c0*/  FFMA.FTZ R176, R177, R118, R176 ;  /* 0x00000076b1b07223 */ /* 0x000fe200000100b0 */
[----:B------:R-:W-:-:S04]  /*24d0*/  IMAD.WIDE.U32 R112, R162, 0x10, R130 ;  /* 0x00000010a2707825 */ /* 0x000fc800078e0082 */
[----:B------:R-:W-:Y:S01]  /*24e0*/  FMUL.FTZ R175, R155, R110 ;  /* 0x0000006e9baf7220 */ /* 0x000fe20000410000 */
[----:B------:R-:W-:Y:S01]  /*24f0*/  FADD.FTZ R203, R94, R203 ;  /* 0x000000cb5ecb7221 */ /* 0x000fe20000010000 */
[----:B------:R-:W-:Y:S01]  /*2500*/  FADD.FTZ R216, R114, R216 ;  /* 0x000000d872d87221 */ /* 0x000fe20000010000 */
[----:B------:R-:W-:Y:S01]  /*2510*/  FADD.FTZ R215, R115, R215 ;  /* 0x000000d773d77221 */ /* 0x000fe20000010000 */
[C---:B------:R-:W-:Y:S01]  /*2520*/  FADD.FTZ R20, R117.reuse, R20 ;  /* 0x0000001475147221 */ /* 0x040fe20000010000 */
[----:B------:R-:W-:Y:S01]  /*2530*/  FFMA.FTZ R32, R117, R172, R32 ;  /* 0x000000ac75207223 */ /* 0x000fe20000010020 */
[----:B------:R-:W-:Y:S01]  /*2540*/  FADD.FTZ R202, R93, R202 ;  /* 0x000000ca5dca7221 */ /* 0x000fe20000010000 */
[----:B------:R-:W-:Y:S01]  /*2550*/  FADD.FTZ R201, R92, R201 ;  /* 0x000000c95cc97221 */ /* 0x000fe20000010000 */
[----:B------:R-:W-:Y:S01]  /*2560*/  FADD.FTZ R243, R91, R243 ;  /* 0x000000f35bf37221 */ /* 0x000fe20000010000 */
[----:B------:R-:W-:Y:S01]  /*2570*/  FADD.FTZ R195, R118, R195 ;  /* 0x000000c376c37221 */ /* 0x000fe20000010000 */
[----:B------:R-:W-:Y:S01]  /*2580*/  FADD.FTZ R196, R119, R196 ;  /* 0x000000c477c47221 */ /* 0x000fe20000010000 */
[----:B------:R-:W3:Y:S01]  /*2590*/  LDG.E.128 R120, desc[UR10][R120.64] ;  /* 0x0000000a78787981 */ /* 0x000ee2000c1e1d00 */
[C---:B------:R-:W-:Y:S01]  /*25a0*/  FADD.FTZ R205, R104.reuse, R205 ;  /* 0x000000cd68cd7221 */ /* 0x040fe20000010000 */
[----:B------:R-:W-:Y:S01]  /*25b0*/  FFMA.FTZ R15, R104, R96, R15 ;  /* 0x00000060680f7223 */ /* 0x000fe2000001000f */
[C---:B------:R-:W-:Y:S01]  /*25c0*/  FADD.FTZ R206, R105.reuse, R206 ;  /* 0x000000ce69ce7221 */ /* 0x040fe20000010000 */
[----:B------:R-:W-:Y:S01]  /*25d0*/  FFMA.FTZ R14, R105, R97, R14 ;  /* 0x00000061690e7223 */ /* 0x000fe2000001000e */
[C---:B------:R-:W-:Y:S01]  /*25e0*/  FADD.FTZ R223, R106.reuse, R223 ;  /* 0x000000df6adf7221 */ /* 0x040fe20000010000 */
[----:B------:R-:W-:Y:S01]  /*25f0*/  FFMA.FTZ R13, R106, R98, R13 ;  /* 0x000000626a0d7223 */ /* 0x000fe2000001000d */
[----:B------:R-:W-:Y:S01]  /*2600*/  FMUL.FTZ R177, R155, R111 ;  /* 0x0000006f9bb17220 */ /* 0x000fe20000410000 */
[----:B------:R-:W-:Y:S01]  /*2610*/  FFMA.FTZ R17, R94, R191, R17 ;  /* 0x000000bf5e117223 */ /* 0x000fe20000010011 */
[----:B------:R-:W-:Y:S01]  /*2620*/  FADD.FTZ R224, R107, R224 ;  /* 0x000000e06be07221 */ /* 0x000fe20000010000 */
[----:B------:R-:W-:Y:S01]  /*2630*/  FFMA.FTZ R213, R114, R175, R213 ;  /* 0x000000af72d57223 */ /* 0x000fe200000100d5 */
[----:B------:R-:W-:Y:S01]  /*2640*/  FFMA.FTZ R214, R115, R177, R214 ;  /* 0x000000b173d67223 */ /* 0x000fe200000100d6 */
[----:B------:R-:W4:Y:S04]  /*2650*/  LDG.E.128 R108, desc[UR10][R108.64] ;  /* 0x0000000a6c6c7981 */ /* 0x000f28000c1e1d00 */
[----:B------:R-:W3:Y:S01]  /*2660*/  LDG.E.128 R112, desc[UR10][R112.64] ;  /* 0x0000000a70707981 */ /* 0x000ee2000c1e1d00 */
[----:B------:R-:W-:-:S04]  /*2670*/  FMUL.FTZ R80, R80, R100 ;  /* 0x0000006450507220 */ /* 0x000fc80000410000 */
[----:B------:R-:W-:Y:S01]  /*2680*/  FFMA.FTZ R104, R83, R104, R80 ;  /* 0x0000006853687223 */ /* 0x000fe20000010050 */
[----:B------:R-:W-:Y:S01]  /*2690*/  FADD.FTZ R90, R100, R90 ;  /* 0x0000005a645a7221 */ /* 0x000fe20000010000 */
[----:B------:R-:W4:Y:S01]  /*26a0*/  LDL.LU R83, [R1+0x8] ;  /* 0x0000080001537983 */ /* 0x000f220000300800 */
[----:B------:R-:W-:-:S04]  /*26b0*/  FMUL.FTZ R80, R89, R101 ;  /* 0x0000006559507220 */ /* 0x000fc80000410000 */
[----:B------:R-:W-:Y:S01]  /*26c0*/  FFMA.FTZ R105, R88, R105, R80 ;  /* 0x0000006958697223 */ /* 0x000fe20000010050 */
[----:B------:R-:W-:Y:S01]  /*26d0*/  FADD.FTZ R84, R101, R84 ;  /* 0x0000005465547221 */ /* 0x000fe20000010000 */
[----:B------:R-:W-:Y:S01]  /*26e0*/  FMUL.FTZ R80, R87, R102 ;  /* 0x0000006657507220 */ /* 0x000fe20000410000 */
[----:B------:R-:W-:Y:S01]  /*26f0*/  FMUL.FTZ R101, R155, R99 ;  /* 0x000000639b657220 */ /* 0x000fe20000410000 */
[----:B------:R-:W-:Y:S02]  /*2700*/  STL [R1+0x14], R90 ;  /* 0x0000145a01007387 */ /* 0x000fe40000100800 */
[----:B0-----:R-:W-:Y:S01]  /*2710*/  FFMA.FTZ R106, R86, R106, R80 ;  /* 0x0000006a566a7223 */ /* 0x001fe20000010050 */
[----:B------:R-:W-:Y:S01]  /*2720*/  FADD.FTZ R85, R102, R85 ;  /* 0x0000005566557221 */ /* 0x000fe20000010000 */
[----:B------:R0:W-:Y:S01]  /*2730*/  STL [R1+0x10], R84 ;  /* 0x0000105401007387 */ /* 0x0001e20000100800 */
[----:B------:R-:W-:-:S03]  /*2740*/  FFMA.FTZ R12, R107, R101, R12 ;  /* 0x000000656b0c7223 */ /* 0x000fc6000001000c */
[----:B0-----:R-:W3:Y:S04]  /*2750*/  LDL R84, [R1+0xa8] ;  /* 0x0000a80001547983 */ /* 0x001ee80000100800 */
[----:B------:R-:W-:Y:S04]  /*2760*/  STL [R1+0xc], R85 ;  /* 0x00000c5501007387 */ /* 0x000fe80000100800 */
[----:B------:R-:W3:Y:S01]  /*2770*/  LDL R94, [R1+0xac] ;  /* 0x0000ac00015e7983 */ /* 0x000ee20000100800 */
[----:B--2---:R-:W-:-:S04]  /*2780*/  FMUL.FTZ R80, R82, R103 ;  /* 0x0000006752507220 */ /* 0x004fc80000410000 */
[----:B------:R-:W-:Y:S02]  /*2790*/  FFMA.FTZ R107, R81, R107, R80 ;  /* 0x0000006b516b7223 */ /* 0x000fe40000010050 */
[----:B------:R-:W2:Y:S01]  /*27a0*/  LDL.LU R81, [R1+0x34] ;  /* 0x0000340001517983 */ /* 0x000ea20000300800 */
[----:B------:R-:W-:Y:S01]  /*27b0*/  FFMA.FTZ R180, R116, R124, R180 ;  /* 0x0000007c74b47223 */ /* 0x000fe200000100b4 */
[----:B------:R-:W-:-:S04]  /*27c0*/  IMAD.WIDE.U32 R116, R162, 0x10, R128 ;  /* 0x00000010a2747825 */ /* 0x000fc800078e0080 */
[----:B------:R-:W-:Y:S01]  /*27d0*/  FFMA.FTZ R18, R93, R189, R18 ;  /* 0x000000bd5d127223 */ /* 0x000fe20000010012 */
[----:B------:R-:W-:Y:S01]  /*27e0*/  FFMA.FTZ R19, R92, R187, R19 ;  /* 0x000000bb5c137223 */ /* 0x000fe20000010013 */
[----:B------:R-:W2:Y:S01]  /*27f0*/  LDL.LU R93, [R1] ;  /* 0x00000000015d7983 */ /* 0x000ea20000300800 */
[----:B------:R-:W-:Y:S01]  /*2800*/  FFMA.FTZ R242, R91, R193, R242 ;  /* 0x000000c15bf27223 */ /* 0x000fe200000100f2 */
[----:B------:R-:W-:Y:S01]  /*2810*/  FFMA.FTZ R31, R118, R175, R31 ;  /* 0x000000af761f7223 */ /* 0x000fe2000001001f */
[----:B------:R-:W-:Y:S01]  /*2820*/  FFMA.FTZ R30, R119, R177, R30 ;  /* 0x000000b1771e7223 */ /* 0x000fe2000001001e */
[----:B------:R-:W2:Y:S04]  /*2830*/  LDL R82, [R1+0xa0] ;  /* 0x0000a00001527983 */ /* 0x000ea80000100800 */
[----:B------:R-:W2:Y:S04]  /*2840*/  LDL R92, [R1+0xa4] ;  /* 0x0000a400015c7983 */ /* 0x000ea80000100800 */
[----:B------:R-:W2:Y:S04]  /*2850*/  LDL.LU R91, [R1+0x30] ;  /* 0x00003000015b7983 */ /* 0x000ea80000300800 */
[----:B------:R-:W2:Y:S04]  /*2860*/  LDG.E.128 R116, desc[UR10][R116.64] ;  /* 0x0000000a74747981 */ /* 0x000ea8000c1e1d00 */
[----:B------:R-:W2:Y:S01]  /*2870*/  LDL.LU R90, [R1+0x4] ;  /* 0x00000400015a7983 */ /* 0x000ea20000300800 */
[----:B----4-:R-:W-:-:S05]  /*2880*/  FADD.FTZ R83, R103, R83 ;  /* 0x0000005367537221 */ /* 0x010fca0000010000 */
[----:B------:R0:W-:Y:S04]  /*2890*/  STL [R1+0x8], R83 ;  /* 0x0000085301007387 */ /* 0x0001e80000100800 */
[----:B------:R-:W4:Y:S04]  /*28a0*/  LDL R89, [R1+0x9c] ;  /* 0x00009c0001597983 */ /* 0x000f280000100800 */
[----:B0-----:R-:W4:Y:S04]  /*28b0*/  LDL R83, [R1+0x98] ;  /* 0x0000980001537983 */ /* 0x001f280000100800 */
[----:B------:R-:W4:Y:S04]  /*28c0*/  LDL.LU R88, [R1+0x2c] ;  /* 0x00002c0001587983 */ /* 0x000f280000300800 */
[----:B------:R-:W4:Y:S04]  /*28d0*/  LDL.LU R87, [R1+0x18] ;  /* 0x0000180001577983 */ /* 0x000f280000300800 */
[----:B------:R-:W4:Y:S04]  /*28e0*/  LDL R86, [R1+0x90] ;  /* 0x0000900001567983 */ /* 0x000f280000100800 */
[----:B------:R-:W4:Y:S01]  /*28f0*/  LDL R85, [R1+0x94] ;  /* 0x0000940001557983 */ /* 0x000f220000100800 */
[----:B---3--:R-:W-:-:S03]  /*2900*/  FMUL.FTZ R80, R84, R112 ;  /* 0x0000007054507220 */ /* 0x008fc60000410000 */
[----:B------:R-:W3:Y:S01]  /*2910*/  LDL.LU R84, [R1+0x28] ;  /* 0x0000280001547983 */ /* 0x000ee20000300800 */
[----:B--2---:R-:W-:-:S05]  /*2920*/  FADD.FTZ R81, R112, R81 ;  /* 0x0000005170517221 */ /* 0x004fca0000010000 */
[----:B------:R0:W-:Y:S04]  /*2930*/  STL [R1+0x34], R81 ;  /* 0x0000345101007387 */ /* 0x0001e80000100800 */
[----:B0-----:R-:W2:Y:S01]  /*2940*/  LDL.LU R81, [R1+0x1c] ;  /* 0x00001c0001517983 */ /* 0x001ea20000300800 */
[----:B------:R-:W-:Y:S01]  /*2950*/  FFMA.FTZ R249, R100, R96, R249 ;  /* 0x0000006064f97223 */ /* 0x000fe200000100f9 */
[C---:B------:R-:W-:Y:S01]  /*2960*/  FADD.FTZ R100, -R161.reuse, R108 ;  /* 0x0000006ca1647221 */ /* 0x040fe20000010100 */
[----:B------:R-:W-:Y:S01]  /*2970*/  FFMA.FTZ R251, R102, R98, R251 ;  /* 0x0000006266fb7223 */ /* 0x000fe200000100fb */
[----:B------:R-:W-:Y:S01]  /*2980*/  FADD.FTZ R102, -R161, R109 ;  /* 0x0000006da1667221 */ /* 0x000fe20000010100 */
[----:B------:R-:W-:Y:S01]  /*2990*/  FFMA.FTZ R252, R103, R101, R252 ;  /* 0x0000006567fc7223 */ /* 0x000fe200000100fc */
[----:B------:R-:W-:Y:S01]  /*29a0*/  FMUL.FTZ R100, R155, R100 ;  /* 0x000000649b647220 */ /* 0x000fe20000410000 */
[----:B------:R-:W-:Y:S01]  /*29b0*/  FADD.FTZ R103, -R161, R110 ;  /* 0x0000006ea1677221 */ /* 0x000fe20000010100 */
[C---:B------:R-:W-:Y:S01]  /*29c0*/  FADD.FTZ R225, R116.reuse, R225 ;  /* 0x000000e174e17221 */ /* 0x040fe20000010000 */
[----:B------:R-:W-:Y:S01]  /*29d0*/  FMUL.FTZ R102, R155, R102 ;  /* 0x000000669b667220 */ /* 0x000fe20000410000 */
[----:B------:R-:W-:Y:S01]  /*29e0*/  FFMA.FTZ R11, R116, R100, R11 ;  /* 0x00000064740b7223 */ /* 0x000fe2000001000b */
[----:B------:R-:W-:Y:S01]  /*29f0*/  FADD.FTZ R109, -R161, R111 ;  /* 0x0000006fa16d7221 */ /* 0x000fe20000010100 */
[----:B------:R-:W-:Y:S01]  /*2a00*/  FFMA.FTZ R116, R94, R116, R80 ;  /* 0x000000745e747223 */ /* 0x000fe20000010050 */
[----:B------:R-:W-:Y:S01]  /*2a10*/  FFMA.FTZ R93, R112, R100, R93 ;  /* 0x00000064705d7223 */ /* 0x000fe2000001005d */
[----:B------:R-:W-:Y:S01]  /*2a20*/  FMUL.FTZ R80, R82, R113 ;  /* 0x0000007152507220 */ /* 0x000fe20000410000 */
[----:B------:R-:W-:Y:S01]  /*2a30*/  FADD.FTZ R91, R113, R91 ;  /* 0x0000005b715b7221 */ /* 0x000fe20000010000 */
[----:B------:R-:W-:Y:S01]  /*2a40*/  FMUL.FTZ R103, R155, R103 ;  /* 0x000000679b677220 */ /* 0x000fe20000410000 */
[-C--:B------:R-:W-:Y:S01]  /*2a50*/  FFMA.FTZ R90, R113, R102.reuse, R90 ;  /* 0x00000066715a7223 */ /* 0x080fe2000001005a */
[----:B------:R-:W-:Y:S01]  /*2a60*/  FMUL.FTZ R109, R155, R109 ;  /* 0x0000006d9b6d7220 */ /* 0x000fe20000410000 */
[----:B------:R-:W2:Y:S01]  /*2a70*/  LDL R82, [R1+0x88] ;  /* 0x0000880001527983 */ /* 0x000ea20000100800 */
[C---:B------:R-:W-:Y:S01]  /*2a80*/  FADD.FTZ R226, R117.reuse, R226 ;  /* 0x000000e275e27221 */ /* 0x040fe20000010000 */
[----:B------:R-:W-:Y:S01]  /*2a90*/  FFMA.FTZ R10, R117, R102, R10 ;  /* 0x00000066750a7223 */ /* 0x000fe2000001000a */
[----:B------:R-:W-:Y:S01]  /*2aa0*/  FFMA.FTZ R117, R92, R117, R80 ;  /* 0x000000755c757223 */ /* 0x000fe20000010050 */
[----:B------:R-:W-:Y:S01]  /*2ab0*/  STL [R1], R93 ;  /* 0x0000005d01007387 */ /* 0x000fe20000100800 */
[C---:B------:R-:W-:Y:S01]  /*2ac0*/  FADD.FTZ R197, R124.reuse, R197 ;  /* 0x000000c57cc57221 */ /* 0x040fe20000010000 */
[----:B------:R-:W-:-:S02]  /*2ad0*/  FFMA.FTZ R29, R124, R179, R29 ;  /* 0x000000b37c1d7223 */ /* 0x000fc4000001001d */
[----:B------:R-:W-:Y:S01]  /*2ae0*/  STL [R1+0x30], R91 ;  /* 0x0000305b01007387 */ /* 0x000fe20000100800 */
[C---:B------:R-:W-:Y:S01]  /*2af0*/  FADD.FTZ R198, R125.reuse, R198 ;  /* 0x000000c67dc67221 */ /* 0x040fe20000010000 */
[----:B------:R-:W-:Y:S01]  /*2b00*/  FFMA.FTZ R28, R125, R181, R28 ;  /* 0x000000b57d1c7223 */ /* 0x000fe2000001001c */
[----:B------:R-:W-:-:S04]  /*2b10*/  IMAD.WIDE.U32 R124, R167, 0x10, R130 ;  /* 0x00000010a77c7825 */ /* 0x000fc800078e0082 */
[C---:B------:R-:W-:Y:S01]  /*2b20*/  FADD.FTZ R235, R118.reuse, R235 ;  /* 0x000000eb76eb7221 */ /* 0x040fe20000010000 */
[----:B------:R-:W-:Y:S01]  /*2b30*/  FFMA.FTZ R9, R118, R103, R9 ;  /* 0x0000006776097223 */ /* 0x000fe20000010009 */
[----:B------:R-:W-:Y:S01]  /*2b40*/  FADD.FTZ R108, -R161, R120 ;  /* 0x00000078a16c7221 */ /* 0x000fe20000010100 */
[----:B------:R-:W-:-:S04]  /*2b50*/  IMAD.WIDE.U32 R128, R167, 0x10, R128 ;  /* 0x00000010a7807825 */ /* 0x000fc800078e0080 */
[C---:B------:R-:W-:Y:S01]  /*2b60*/  FADD.FTZ R199, R126.reuse, R199 ;  /* 0x000000c77ec77221 */ /* 0x040fe20000010000 */
[----:B------:R-:W-:Y:S01]  /*2b70*/  FFMA.FTZ R27, R126, R183, R27 ;  /* 0x000000b77e1b7223 */ /* 0x000fe2000001001b */
[C---:B------:R-:W-:Y:S01]  /*2b80*/  FADD.FTZ R200, R127.reuse, R200 ;  /* 0x000000c87fc87221 */ /* 0x040fe20000010000 */
[----:B------:R-:W-:Y:S02]  /*2b90*/  FFMA.FTZ R26, R127, R185, R26 ;  /* 0x000000b97f1a7223 */ /* 0x000fe4000001001a */
[----:B------:R-:W2:Y:S04]  /*2ba0*/  LDG.E.128 R124, desc[UR10][R124.64] ;  /* 0x0000000a7c7c7981 */ /* 0x000ea8000c1e1d00 */
[----:B------:R-:W2:Y:S01]  /*2bb0*/  LDG.E.128 R128, desc[UR10][R128.64] ;  /* 0x0000000a80807981 */ /* 0x000ea2000c1e1d00 */
[----:B----4-:R-:W-:-:S03]  /*2bc0*/  FMUL.FTZ R80, R83, R114 ;  /* 0x0000007253507220 */ /* 0x010fc60000410000 */
[----:B------:R-:W4:Y:S01]  /*2bd0*/  LDL R83, [R1+0x8c] ;  /* 0x00008c0001537983 */ /* 0x000f220000100800 */
[C---:B------:R-:W-:Y:S01]  /*2be0*/  FADD.FTZ R88, R114.reuse, R88 ;  /* 0x0000005872587221 */ /* 0x040fe20000010000 */
[----:B------:R-:W-:Y:S02]  /*2bf0*/  FFMA.FTZ R87, R114, R103, R87 ;  /* 0x0000006772577223 */ /* 0x000fe40000010057 */
[----:B------:R-:W-:Y:S01]  /*2c00*/  STL [R1+0x4], R90 ;  /* 0x0000045a01007387 */ /* 0x000fe20000100800 */
[----:B------:R-:W-:-:S03]  /*2c10*/  FFMA.FTZ R118, R89, R118, R80 ;  /* 0x0000007659767223 */ /* 0x000fc60000010050 */
[----:B------:R0:W-:Y:S01]  /*2c20*/  STL [R1+0x2c], R88 ;  /* 0x00002c5801007387 */ /* 0x0001e20000100800 */
[----:B---3--:R-:W-:-:S03]  /*2c30*/  FADD.FTZ R84, R115, R84 ;  /* 0x0000005473547221 */ /* 0x008fc60000010000 */
[----:B------:R-:W-:Y:S01]  /*2c40*/  STL [R1+0x18], R87 ;  /* 0x0000185701007387 */ /* 0x000fe20000100800 */
[----:B------:R-:W-:Y:S01]  /*2c50*/  FMUL.FTZ R80, R86, R115 ;  /* 0x0000007356507220 */ /* 0x000fe20000410000 */
[----:B--2---:R-:W-:Y:S02]  /*2c60*/  FFMA.FTZ R81, R115, R109, R81 ;  /* 0x0000006d73517223 */ /* 0x004fe40000010051 */
[----:B------:R-:W-:Y:S01]  /*2c70*/  STL [R1+0x28], R84 ;  /* 0x0000285401007387 */ /* 0x000fe20000100800 */
[C---:B------:R-:W-:Y:S01]  /*2c80*/  FADD.FTZ R204, R95.reuse, R204 ;  /* 0x000000cc5fcc7221 */ /* 0x040fe20000010000 */
[----:B------:R-:W-:Y:S01]  /*2c90*/  FFMA.FTZ R16, R95, R193, R16 ;  /* 0x000000c15f107223 */ /* 0x000fe20000010010 */
[----:B------:R-:W-:Y:S01]  /*2ca0*/  FADD.FTZ R110, -R161, R121 ;  /* 0x00000079a16e7221 */ /* 0x000fe20000010100 */
[----:B------:R-:W-:Y:S01]  /*2cb0*/  STL [R1+0x1c], R81 ;  /* 0x00001c5101007387 */ /* 0x000fe20000100800 */
[----:B------:R-:W1:Y:S03]  /*2cc0*/  LDC.64 R94, c[0x0][0x3b0] ;  /* 0x0000ec00ff5e7b82 */ /* 0x000e660000000a00 */
[----:B------:R-:W2:Y:S04]  /*2cd0*/  LDL.LU R120, [R1+0x3c] ;  /* 0x00003c0001787983 */ /* 0x000ea80000300800 */
[----:B------:R-:W3:Y:S01]  /*2ce0*/  LDL.LU R115, [R1+0x4c] ;  /* 0x00004c0001737983 */ /* 0x000ee20000300800 */
[----:B------:R-:W-:Y:S01]  /*2cf0*/  FMUL.FTZ R108, R155, R108 ;  /* 0x0000006c9b6c7220 */ /* 0x000fe20000410000 */
[----:B------:R-:W-:Y:S01]  /*2d00*/  IADD3 R99, PT, PT, R159, 0xe0, RZ ;  /* 0x000000e09f637810 */ /* 0x000fe20007ffe0ff */
[C---:B------:R-:W-:Y:S01]  /*2d10*/  FADD.FTZ R236, R119.reuse, R236 ;  /* 0x000000ec77ec7221 */ /* 0x040fe20000010000 */
[----:B------:R-:W4:Y:S01]  /*2d20*/  LDL R92, [R1+0x80] ;  /* 0x00008000015c7983 */ /* 0x000f220000100800 */
[----:B------:R-:W-:Y:S01]  /*2d30*/  FFMA.FTZ R8, R119, R109, R8 ;  /* 0x0000006d77087223 */ /* 0x000fe20000010008 */
[----:B0-----:R-:W0:Y:S02]  /*2d40*/  LDC.64 R88, c[0x0][0x428] ;  /* 0x00010a00ff587b82 */ /* 0x001e240000000a00 */
[----:B------:R-:W2:Y:S04]  /*2d50*/  LDL R111, [R1+0x84] ;  /* 0x00008400016f7983 */ /* 0x000ea80000100800 */
[----:B------:R-:W3:Y:S04]  /*2d60*/  LDL.LU R114, [R1+0x38] ;  /* 0x0000380001727983 */ /* 0x000ee80000300800 */
[----:B------:R-:W3:Y:S04]  /*2d70*/  LDL.LU R113, [R1+0x48] ;  /* 0x0000480001717983 */ /* 0x000ee80000300800 */
[----:B------:R-:W3:Y:S04]  /*2d80*/  LDL R112, [R1+0x78] ;  /* 0x0000780001707983 */ /* 0x000ee80000100800 */
[----:B------:R-:W3:Y:S01]  /*2d90*/  LDL R93, [R1+0x7c] ;  /* 0x00007c00015d7983 */ /* 0x000ee20000100800 */
[----:B------:R-:W-:Y:S01]  /*2da0*/  FMUL.FTZ R110, R155, R110 ;  /* 0x0000006e9b6e7220 */ /* 0x000fe20000410000 */
[----:B------:R-:W-:-:S03]  /*2db0*/  FADD.FTZ R238, R129, R238 ;  /* 0x000000ee81ee7221 */ /* 0x000fc60000010000 */
[----:B------:R-:W-:Y:S01]  /*2dc0*/  FFMA.FTZ R6, R129, R110, R6 ;  /* 0x0000006e81067223 */ /* 0x000fe20000010006 */
[----:B------:R-:W-:Y:S01]  /*2dd0*/  FADD.FTZ R247, R130, R247 ;  /* 0x000000f782f77221 */ /* 0x000fe20000010000 */
[----:B------:R-:W-:Y:S01]  /*2de0*/  FMUL.FTZ R82, R82, R124 ;  /* 0x0000007c52527220 */ /* 0x000fe20000410000 */
[----:B----4-:R-:W-:-:S04]  /*2df0*/  FMUL.FTZ R92, R92, R125 ;  /* 0x0000007d5c5c7220 */ /* 0x010fc80000410000 */
[----:B--2---:R-:W-:Y:S01]  /*2e00*/  FFMA.FTZ R129, R111, R129, R92 ;  /* 0x000000816f817223 */ /* 0x004fe2000001005c */
[----:B------:R-:W-:-:S04]  /*2e10*/  FADD.FTZ R111, -R161, R122 ;  /* 0x0000007aa16f7221 */ /* 0x000fc80000010100 */
[----:B------:R-:W-:-:S04]  /*2e20*/  FMUL.FTZ R111, R155, R111 ;  /* 0x0000006f9b6f7220 */ /* 0x000fc80000410000 */
[----:B------:R-:W-:Y:S01]  /*2e30*/  FFMA.FTZ R5, R130, R111, R5 ;  /* 0x0000006f82057223 */ /* 0x000fe20000010005 */
[----:B---3--:R-:W-:-:S04]  /*2e40*/  FMUL.FTZ R92, R112, R126 ;  /* 0x0000007e705c7220 */ /* 0x008fc80000410000 */
[----:B------:R-:W-:Y:S01]  /*2e50*/  FFMA.FTZ R130, R93, R130, R92 ;  /* 0x000000825d827223 */ /* 0x000fe2000001005c */
[----:B-1----:R-:W-:-:S04]  /*2e60*/  IMAD.WIDE.U32 R92, R159, 0x4, R94 ;  /* 0x000000049f5c7825 */ /* 0x002fc800078e005e */
[C---:B------:R-:W-:Y:S01]  /*2e70*/  FADD.FTZ R114, R125.reuse, R114 ;  /* 0x000000727d727221 */ /* 0x040fe20000010000 */
[----:B------:R-:W-:Y:S02]  /*2e80*/  FFMA.FTZ R113, R125, R110, R113 ;  /* 0x0000006e7d717223 */ /* 0x000fe40000010071 */
[----:B------:R1:W5:Y:S01]  /*2e90*/  LDG.E R125, desc[UR10][R92.64] ;  /* 0x0000000a5c7d7981 */ /* 0x000362000c1e1900 */
[C---:B------:R-:W-:Y:S01]  /*2ea0*/  FADD.FTZ R120, R124.reuse, R120 ;  /* 0x000000787c787221 */ /* 0x040fe20000010000 */
[----:B------:R-:W-:Y:S01]  /*2eb0*/  FFMA.FTZ R115, R124, R108, R115 ;  /* 0x0000006c7c737223 */ /* 0x000fe20000010073 */
[----:B-1----:R-:W-:-:S05]  /*2ec0*/  IMAD.WIDE.U32 R92, R157, 0x4, R94 ;  /* 0x000000049d5c7825 */ /* 0x002fca00078e005e */
[----:B------:R1:W5:Y:S02]  /*2ed0*/  LDG.E R124, desc[UR10][R92.64] ;  /* 0x0000000a5c7c7981 */ /* 0x000364000c1e1900 */
[--C-:B-1----:R-:W-:Y:S02]  /*2ee0*/  IMAD.WIDE.U32 R92, R156, 0x4, R94.reuse ;  /* 0x000000049c5c7825 */ /* 0x102fe400078e005e */
[----:B------:R-:W-:Y:S04]  /*2ef0*/  STL [R1+0x3c], R120 ;  /* 0x00003c7801007387 */ /* 0x000fe80000100800 */
[----:B------:R1:W5:Y:S04]  /*2f00*/  LDG.E R121, desc[UR10][R92.64] ;  /* 0x0000000a5c797981 */ /* 0x000368000c1e1900 */
[----:B------:R2:W-:Y:S01]  /*2f10*/  STL [R1+0x4c], R115 ;  /* 0x00004c7301007387 */ /* 0x0005e20000100800 */
[----:B-1----:R-:W-:-:S05]  /*2f20*/  IMAD.WIDE.U32 R92, R158, 0x4, R94 ;  /* 0x000000049e5c7825 */ /* 0x002fca00078e005e */
[----:B--2---:R1:W5:Y:S04]  /*2f30*/  LDG.E R115, desc[UR10][R92.64] ;  /* 0x0000000a5c737981 */ /* 0x004368000c1e1900 */
[----:B------:R2:W-:Y:S01]  /*2f40*/  STL [R1+0x38], R114 ;  /* 0x0000387201007387 */ /* 0x0005e20000100800 */
[----:B-1----:R-:W-:-:S05]  /*2f50*/  IMAD.WIDE.U32 R92, R160, 0x4, R94 ;  /* 0x00000004a05c7825 */ /* 0x002fca00078e005e */
[----:B--2---:R1:W5:Y:S04]  /*2f60*/  LDG.E R114, desc[UR10][R92.64] ;  /* 0x0000000a5c727981 */ /* 0x004368000c1e1900 */
[----:B------:R2:W-:Y:S04]  /*2f70*/  STL [R1+0x48], R113 ;  /* 0x0000487101007387 */ /* 0x0005e80000100800 */
[----:B------:R-:W3:Y:S01]  /*2f80*/  LDL.LU R122, [R1+0x44] ;  /* 0x00004400017a7983 */ /* 0x000ee20000300800 */
[----:B-1----:R-:W-:-:S03]  /*2f90*/  IMAD.WIDE.U32 R92, R162, 0x4, R94 ;  /* 0x00000004a25c7825 */ /* 0x002fc600078e005e */
[----:B------:R-:W4:Y:S04]  /*2fa0*/  LDL R120, [R1+0x74] ;  /* 0x0000740001787983 */ /* 0x000f280000100800 */
[----:B--2---:R1:W5:Y:S02]  /*2fb0*/  LDG.E R113, desc[UR10][R92.64] ;  /* 0x0000000a5c717981 */ /* 0x004364000c1e1900 */
[----:B-1----:R-:W-:-:S05]  /*2fc0*/  IMAD.WIDE.U32 R92, R167, 0x4, R94 ;  /* 0x00000004a75c7825 */ /* 0x002fca00078e005e */
[----:B------:R1:W5:Y:S02]  /*2fd0*/  LDG.E R112, desc[UR10][R92.64] ;  /* 0x0000000a5c707981 */ /* 0x000364000c1e1900 */
[----:B-1----:R-:W1:Y:S02]  /*2fe0*/  @P0 LDC.64 R92, c[0x0][0x3b8] ;  /* 0x0000ee00ff5c0b82 */ /* 0x002e640000000a00 */
[----:B-1----:R-:W-:-:S05]  /*2ff0*/  @P0 IMAD.WIDE.U32 R92, R167, 0x4, R92 ;  /* 0x00000004a75c0825 */ /* 0x002fca00078e005c */
[----:B------:R1:W5:Y:S02]  /*3000*/  @P0 LDG.E R136, desc[UR10][R92.64] ;  /* 0x0000000a5c880981 */ /* 0x000364000c1e1900 */
[----:B-1----:R-:W1:Y:S02]  /*3010*/  @P1 LDC.64 R92, c[0x0][0x438] ;  /* 0x00010e00ff5c1b82 */ /* 0x002e640000000a00 */
[----:B-1----:R-:W-:-:S05]  /*3020*/  @P1 IMAD.WIDE.U32 R92, R99, 0x10, R92 ;  /* 0x00000010635c1825 */ /* 0x002fca00078e005c */
[----:B------:R1:W5:Y:S02]  /*3030*/  @P1 LDG.E.128 R68, desc[UR10][R92.64] ;  /* 0x0000000a5c441981 */ /* 0x000364000c1e1d00 */
[----:B-1----:R-:W1:Y:S01]  /*3040*/  @P0 LDC.64 R92, c[0x0][0x3b8] ;  /* 0x0000ee00ff5c0b82 */ /* 0x002e620000000a00 */
[----:B------:R-:W-:-:S06]  /*3050*/  IMAD.WIDE.U32 R94, R99, 0x4, R94 ;  /* 0x00000004635e7825 */ /* 0x000fcc00078e005e */
[----:B------:R-:W5:Y:S04]  /*3060*/  LDG.E R94, desc[UR10][R94.64] ;  /* 0x0000000a5e5e7981 */ /* 0x000f68000c1e1900 */
[----:B------:R-:W2:Y:S01]  /*3070*/  LDL R95, [R1+0x70] ;  /* 0x00007000015f7983 */ /* 0x000ea20000100800 */
[----:B-1----:R-:W-:-:S05]  /*3080*/  @P0 IMAD.WIDE.U32 R92, R99, 0x4, R92 ;  /* 0x00000004635c0825 */ /* 0x002fca00078e005c */
[----:B------:R1:W5:Y:S04]  /*3090*/  @P0 LDG.E R137, desc[UR10][R92.64] ;  /* 0x0000000a5c890981 */ /* 0x000368000c1e1900 */
[----:B------:R-:W4:Y:S01]  /*30a0*/  LDL.LU R93, [R1+0x24] ;  /* 0x00002400015d7983 */ /* 0x000f220000300800 */
[----:B------:R-:W-:Y:S02]  /*30b0*/  FFMA.FTZ R119, R85, R119, R80 ;  /* 0x0000007755777223 */ /* 0x000fe40000010050 */
[----:B------:R-:W0:Y:S02]  /*30c0*/  LDC.64 R84, c[0x0][0x3a8] ;  /* 0x0000ea00ff547b82 */ /* 0x000e240000000a00 */
[----:B0-----:R-:W-:-:S06]  /*30d0*/  IMAD.WIDE.U32 R80, R99, 0x10, R84 ;  /* 0x0000001063507825 */ /* 0x001fcc00078e0054 */
[----:B------:R-:W0:Y:S01]  /*30e0*/  LDC.64 R84, c[0x0][0x430] ;  /* 0x00010c00ff547b82 */ /* 0x000e220000000a00 */
[C---:B------:R-:W-:Y:S01]  /*30f0*/  FADD.FTZ R237, R128.reuse, R237 ;  /* 0x000000ed80ed7221 */ /* 0x040fe20000010000 */
[----:B------:R-:W-:Y:S01]  /*3100*/  FFMA.FTZ R7, R128, R108, R7 ;  /* 0x0000006c80077223 */ /* 0x000fe20000010007 */
[----:B------:R-:W-:Y:S01]  /*3110*/  FFMA.FTZ R128, R83, R128, R82 ;  /* 0x0000008053807223 */ /* 0x000fe20000010052 */
[----:B-1----:R-:W-:Y:S01]  /*3120*/  FADD.FTZ R92, -R161, R123 ;  /* 0x0000007ba15c7221 */ /* 0x002fe20000010100 */
[----:B------:R-:W2:Y:S01]  /*3130*/  LDG.E.128 R80, desc[UR10][R80.64] ;  /* 0x0000000a50507981 */ /* 0x000ea2000c1e1d00 */
[----:B------:R-:W-:-:S03]  /*3140*/  IMAD.WIDE.U32 R88, R99, 0x10, R88 ;  /* 0x0000001063587825 */ /* 0x000fc600078e0058 */
[----:B------:R-:W2:Y:S04]  /*3150*/  LDL.LU R123, [R1+0x20] ;  /* 0x00002000017b7983 */ /* 0x000ea80000300800 */
[----:B------:R-:W2:Y:S01]  /*3160*/  LDG.E.128 R88, desc[UR10][R88.64] ;  /* 0x0000000a58587981 */ /* 0x000ea2000c1e1d00 */
[----:B0-----:R-:W-:-:S06]  /*3170*/  IMAD.WIDE.U32 R84, R99, 0x10, R84 ;  /* 0x0000001063547825 */ /* 0x001fcc00078e0054 */
[----:B------:R-:W2:Y:S01]  /*3180*/  LDG.E.128 R84, desc[UR10][R84.64] ;  /* 0x0000000a54547981 */ /* 0x000ea2000c1e1d00 */
[----:B---3--:R-:W-:-:S05]  /*3190*/  FFMA.FTZ R122, R126, R111, R122 ;  /* 0x0000006f7e7a7223 */ /* 0x008fca000001007a */
[----:B------:R0:W-:Y:S04]  /*31a0*/  STL [R1+0x44], R122 ;  /* 0x0000447a01007387 */ /* 0x0001e80000100800 */
[----:B0-----:R-:W3:Y:S01]  /*31b0*/  LDL R122, [R1+0x68] ;  /* 0x00006800017a7983 */ /* 0x001ee20000100800 */
[----:B----4-:R-:W-:-:S05]  /*31c0*/  FADD.FTZ R93, R126, R93 ;  /* 0x0000005d7e5d7221 */ /* 0x010fca0000010000 */
[----:B------:R2:W-:Y:S04]  /*31d0*/  STL [R1+0x24], R93 ;  /* 0x0000245d01007387 */ /* 0x0005e80000100800 */
[----:B------:R-:W4:Y:S01]  /*31e0*/  LDL.LU R126, [R1+0x40] ;  /* 0x00004000017e7983 */ /* 0x000f220000300800 */
[----:B--2---:R-:W-:-:S03]  /*31f0*/  FMUL.FTZ R93, R95, R127 ;  /* 0x0000007f5f5d7220 */ /* 0x004fc60000410000 */
[----:B------:R-:W2:Y:S01]  /*3200*/  LDL R95, [R1+0x6c] ;  /* 0x00006c00015f7983 */ /* 0x000ea20000100800 */
[----:B------:R-:W-:Y:S01]  /*3210*/  FMUL.FTZ R92, R155, R92 ;  /* 0x0000005c9b5c7220 */ /* 0x000fe20000410000 */
[----:B------:R-:W-:-:S03]  /*3220*/  FADD.FTZ R248, R131, R248 ;  /* 0x000000f883f87221 */ /* 0x000fc60000010000 */
[----:B------:R-:W-:Y:S01]  /*3230*/  FFMA.FTZ R4, R131, R92, R4 ;  /* 0x0000005c83047223 */ /* 0x000fe20000010004 */
[----:B------:R-:W-:Y:S02]  /*3240*/  FFMA.FTZ R131, R120, R131, R93 ;  /* 0x0000008378837223 */ /* 0x000fe4000001005d */
[----:B------:R-:W2:Y:S01]  /*3250*/  LDL R120, [R1+0x64] ;  /* 0x0000640001787983 */ /* 0x000ea20000100800 */
[----:B------:R-:W-:Y:S01]  /*3260*/  FADD.FTZ R80, -R161, R80 ;  /* 0x00000050a1507221 */ /* 0x000fe20000010100 */
[----:B------:R-:W-:-:S03]  /*3270*/  FADD.FTZ R123, R127, R123 ;  /* 0x0000007b7f7b7221 */ /* 0x000fc60000010000 */
[----:B------:R-:W-:Y:S01]  /*3280*/  FMUL.FTZ R93, R155, R80 ;  /* 0x000000509b5d7220 */ /* 0x000fe20000410000 */
[C---:B------:R-:W-:Y:S01]  /*3290*/  FADD.FTZ R139, R88.reuse, R139 ;  /* 0x0000008b588b7221 */ /* 0x040fe20000010000 */
[----:B------:R0:W-:Y:S02]  /*32a0*/  STL [R1+0x20], R123 ;  /* 0x0000207b01007387 */ /* 0x0001e40000100800 */
[----:B------:R-:W-:Y:S01]  /*32b0*/  FFMA.FTZ R138, R88, R93, R138 ;  /* 0x0000005d588a7223 */ /* 0x000fe2000001008a */
[C---:B------:R-:W-:Y:S01]  /*32c0*/  FADD.FTZ R81, -R161.reuse, R81 ;  /* 0x00000051a1517221 */ /* 0x040fe20000010100 */
[C---:B------:R-:W-:Y:S01]  /*32d0*/  FADD.FTZ R82, -R161.reuse, R82 ;  /* 0x00000052a1527221 */ /* 0x040fe20000010100 */
[----:B------:R-:W-:Y:S01]  /*32e0*/  FADD.FTZ R83, -R161, R83 ;  /* 0x00000053a1537221 */ /* 0x000fe20000010100 */
[----:B---3--:R-:W-:Y:S01]  /*32f0*/  FMUL.FTZ R80, R122, R84 ;  /* 0x000000547a507220 */ /* 0x008fe20000410000 */
[----:B----4-:R-:W-:-:S05]  /*3300*/  FFMA.FTZ R126, R127, R92, R126 ;  /* 0x0000005c7f7e7223 */ /* 0x010fca000001007e */
[----:B------:R0:W-:Y:S01]  /*3310*/  STL [R1+0x40], R126 ;  /* 0x0000407e01007387 */ /* 0x0001e20000100800 */
[----:B--2---:R-:W-:-:S03]  /*3320*/  FFMA.FTZ R88, R95, R88, R80 ;  /* 0x000000585f587223 */ /* 0x004fc60000010050 */
[----:B------:R-:W2:Y:S04]  /*3330*/  LDL R161, [R1+0x58] ;  /* 0x0000580001a17983 */ /* 0x000ea80000100800 */
[----:B------:R-:W3:Y:S04]  /*3340*/  LDL R80, [R1+0x60] ;  /* 0x0000600001507983 */ /* 0x000ee80000100800 */
[----:B------:R-:W4:Y:S01]  /*3350*/  LDL R127, [R1+0x5c] ;  /* 0x00005c00017f7983 */ /* 0x000f220000100800 */
[----:B------:R-:W-:-:S03]  /*3360*/  FMUL.FTZ R95, R155, R81 ;  /* 0x000000519b5f7220 */ /* 0x000fc60000410000 */
[----:B------:R-:W4:Y:S04]  /*3370*/  LDL R122, [R1+0x50] ;  /* 0x00005000017a7983 */ /* 0x000f280000100800 */
[----:B------:R-:W4:Y:S01]  /*3380*/  LDL R81, [R1+0x54] ;  /* 0x0000540001517983 */ /* 0x000f220000100800 */
[C---:B------:R-:W-:Y:S01]  /*3390*/  FADD.FTZ R143, R89.reuse, R143 ;  /* 0x0000008f598f7221 */ /* 0x040fe20000010000 */
[----:B------:R-:W-:Y:S01]  /*33a0*/  FFMA.FTZ R142, R89, R95, R142 ;  /* 0x0000005f598e7223 */ /* 0x000fe2000001008e */
[----:B------:R-:W-:Y:S01]  /*33b0*/  FADD.FTZ R147, R90, R147 ;  /* 0x000000935a937221 */ /* 0x000fe20000010000 */
[----:B------:R-:W-:Y:S01]  /*33c0*/  FADD.FTZ R148, R86, R148 ;  /* 0x0000009456947221 */ /* 0x000fe20000010000 */
[----:B------:R-:W-:Y:S01]  /*33d0*/  FADD.FTZ R153, R91, R153 ;  /* 0x000000995b997221 */ /* 0x000fe20000010000 */
[----:B------:R-:W-:Y:S01]  /*33e0*/  UMOV UR4, 0xffffffff ;  /* 0xffffffff00047882 */ /* 0x000fe20000000000 */
[----:B------:R-:W-:Y:S01]  /*33f0*/  ISETP.NE.U32.AND P2, PT, RZ, UR14, PT ;  /* 0x0000000eff007c0c */ /* 0x000fe2000bf45070 */
[C---:B------:R-:W-:Y:S01]  /*3400*/  FADD.FTZ R140, R84.reuse, R140 ;  /* 0x0000008c548c7221 */ /* 0x040fe20000010000 */
[----:B------:R-:W-:Y:S01]  /*3410*/  FFMA.FTZ R141, R84, R93, R141 ;  /* 0x0000005d548d7223 */ /* 0x000fe2000001008d */
[C---:B------:R-:W-:Y:S01]  /*3420*/  FADD.FTZ R144, R85.reuse, R144 ;  /* 0x0000009055907221 */ /* 0x040fe20000010000 */
[----:B------:R-:W-:Y:S01]  /*3430*/  FFMA.FTZ R145, R85, R95, R145 ;  /* 0x0000005f55917223 */ /* 0x000fe20000010091 */
[----:B------:R-:W-:Y:S01]  /*3440*/  FADD.FTZ R154, R87, R154 ;  /* 0x0000009a579a7221 */ /* 0x000fe20000010000 */
[----:B------:R-:W-:Y:S01]  /*3450*/  ISETP.NE.AND.EX P2, PT, RZ, UR15, PT, P2 ;  /* 0x0000000fff007c0c */ /* 0x000fe2000bf45320 */
[----:B---3--:R-:W-:-:S04]  /*3460*/  FMUL.FTZ R80, R80, R85 ;  /* 0x0000005550507220 */ /* 0x008fc80000410000 */
[----:B------:R-:W-:Y:S01]  /*3470*/  FFMA.FTZ R89, R120, R89, R80 ;  /* 0x0000005978597223 */ /* 0x000fe20000010050 */
[----:B------:R-:W-:Y:S01]  /*3480*/  FMUL.FTZ R120, R155, R82 ;  /* 0x000000529b787220 */ /* 0x000fe20000410000 */
[----:B--2---:R-:W-:-:S03]  /*3490*/  FMUL.FTZ R80, R161, R86 ;  /* 0x00000056a1507220 */ /* 0x004fc60000410000 */
[-C--:B------:R-:W-:Y:S01]  /*34a0*/  FFMA.FTZ R146, R90, R120.reuse, R146 ;  /* 0x000000785a927223 */ /* 0x080fe20000010092 */
[----:B------:R-:W-:Y:S01]  /*34b0*/  FFMA.FTZ R149, R86, R120, R149 ;  /* 0x0000007856957223 */ /* 0x000fe20000010095 */
[----:B----4-:R-:W-:Y:S01]  /*34c0*/  FFMA.FTZ R90, R127, R90, R80 ;  /* 0x0000005a7f5a7223 */ /* 0x010fe20000010050 */
[----:B------:R-:W-:Y:S01]  /*34d0*/  FMUL.FTZ R86, R155, R83 ;  /* 0x000000539b567220 */ /* 0x000fe20000410000 */
[----:B------:R-:W-:-:S03]  /*34e0*/  FMUL.FTZ R80, R122, R87 ;  /* 0x000000577a507220 */ /* 0x000fc60000410000 */
        /* <DEDUP_REMOVED lines=66> */
[----:B------:R-:W-:Y:S01]  /*3910*/  FADD.FTZ R80, R80, R91 ;  /* 0x0000005b50507221 */ /* 0x000fe20000010000 */
[----:B0-----:R-:W-:Y:S06]  /*3920*/  BRA.DIV UR4, `(.L_x_4827) ;  /* 0x0000009e04387947 */ /* 0x001fec000b800000 */
        /* <DEDUP_REMOVED lines=18> */
.L_x_4904:
        /* <DEDUP_REMOVED lines=26> */
[----:B------:R-:W-:Y:S01]  /*3bf0*/  FMUL.FTZ R0, R0, UR6 ;  /* 0x0000000600007c20 */ /* 0x000fe20008410000 */
[----:B------:R-:W-:Y:S01]  /*3c00*/  FMUL.FTZ R163, R163, UR6 ;  /* 0x00000006a3a37c20 */ /* 0x000fe20008410000 */
[----:B------:R-:W-:Y:S01]  /*3c10*/  FMUL.FTZ R165, R165, UR6 ;  /* 0x00000006a5a57c20 */ /* 0x000fe20008410000 */
[----:B------:R-:W-:Y:S01]  /*3c20*/  FMUL.FTZ R169, R169, UR6 ;  /* 0x00000006a9a97c20 */ /* 0x000fe20008410000 */
[----:B-----5:R-:W-:-:S02]  /*3c30*/  LOP3.LUT P2, RZ, R125, 0xff, RZ, 0xc0, !PT ;  /* 0x000000ff7dff7812 */ /* 0x020fc4000784c0ff */
[C---:B------:R-:W-:Y:S02]  /*3c40*/  LOP3.LUT P3, RZ, R125.reuse, 0xff00, RZ, 0xc0, !PT ;  /* 0x0000ff007dff7812 */ /* 0x040fe4000786c0ff */
[C---:B------:R-:W-:Y:S02]  /*3c50*/  LOP3.LUT P4, RZ, R125.reuse, 0xff0000, RZ, 0xc0, !PT ;  /* 0x00ff00007dff7812 */ /* 0x040fe4000788c0ff */
[----:B------:R-:W-:Y:S02]  /*3c60*/  ISETP.GE.U32.AND P5, PT, R125, 0x1000000, PT ;  /* 0x010000007d00780c */ /* 0x000fe40003fa6070 */
[----:B-1----:R-:W-:Y:S02]  /*3c70*/  SEL R80, R0, RZ, P2 ;  /* 0x000000ff00507207 */ /* 0x002fe40001000000 */
[----:B------:R-:W-:Y:S02]  /*3c80*/  SEL R81, R163, RZ, P3 ;  /* 0x000000ffa3517207 */ /* 0x000fe40001800000 */
[----:B------:R-:W-:-:S02]  /*3c90*/  SEL R82, R165, RZ, P4 ;  /* 0x000000ffa5527207 */ /* 0x000fc40002000000 */
[----:B------:R-:W-:Y:S01]  /*3ca0*/  SEL R83, R169, RZ, P5 ;  /* 0x000000ffa9537207 */ /* 0x000fe20002800000 */
[----:B------:R-:W-:Y:S06]  /*3cb0*/  BRA `(.L_x_4831) ;  /* 0x0000000c00807947 */ /* 0x000fec0003800000 */
.L_x_4830:
        /* <DEDUP_REMOVED lines=12> */
[----:B-1----:R-:W-:Y:S01]  /*3d80*/  FMUL.FTZ R80, R72, UR6 ;  /* 0x0000000648507c20 */ /* 0x002fe20008410000 */
[----:B------:R-:W-:Y:S01]  /*3d90*/  FMUL.FTZ R81, R73, UR6 ;  /* 0x0000000649517c20 */ /* 0x000fe20008410000 */
[----:B------:R-:W-:Y:S01]  /*3da0*/  FMUL.FTZ R82, R74, UR6 ;  /* 0x000000064a527c20 */ /* 0x000fe20008410000 */
[----:B------:R-:W-:Y:S01]  /*3db0*/  FMUL.FTZ R83, R75, UR6 ;  /* 0x000000064b537c20 */ /* 0x000fe20008410000 */
[----:B-----5:R-:W-:-:S02]  /*3dc0*/  LOP3.LUT P2, RZ, R125, 0xff, RZ, 0xc0, !PT ;  /* 0x000000ff7dff7812 */ /* 0x020fc4000784c0ff */
[C---:B------:R-:W-:Y:S02]  /*3dd0*/  LOP3.LUT P3, RZ, R125.reuse, 0xff00, RZ, 0xc0, !PT ;  /* 0x0000ff007dff7812 */ /* 0x040fe4000786c0ff */
[C---:B------:R-:W-:Y:S02]  /*3de0*/  LOP3.LUT P4, RZ, R125.reuse, 0xff0000, RZ, 0xc0, !PT ;  /* 0x00ff00007dff7812 */ /* 0x040fe4000788c0ff */
[----:B------:R-:W-:Y:S02]  /*3df0*/  ISETP.GE.U32.AND P5, PT, R125, 0x1000000, PT ;  /* 0x010000007d00780c */ /* 0x000fe40003fa6070 */
[----:B------:R-:W-:Y:S02]  /*3e00*/  SEL R80, R80, RZ, P2 ;  /* 0x000000ff50507207 */ /* 0x000fe40001000000 */
[----:B------:R-:W-:Y:S02]  /*3e10*/  SEL R81, R81, RZ, P3 ;  /* 0x000000ff51517207 */ /* 0x000fe40001800000 */
[----:B------:R-:W-:-:S02]  /*3e20*/  SEL R82, R82, RZ, P4 ;  /* 0x000000ff52527207 */ /* 0x000fc40002000000 */
[----:B------:R-:W-:Y:S01]  /*3e30*/  SEL R83, R83, RZ, P5 ;  /* 0x000000ff53537207 */ /* 0x000fe20002800000 */
[----:B------:R-:W-:Y:S06]  /*3e40*/  BRA `(.L_x_4831) ;  /* 0x0000000c001c7947 */ /* 0x000fec0003800000 */
.L_x_4829:
        /* <DEDUP_REMOVED lines=18> */
[----:B------:R-:W-:Y:S01]  /*3f70*/  FMUL.FTZ R163, R163, UR6 ;  /* 0x00000006a3a37c20 */ /* 0x000fe20008410000 */
[----:B------:R-:W-:Y:S01]  /*3f80*/  FMUL.FTZ R165, R165, UR6 ;  /* 0x00000006a5a57c20 */ /* 0x000fe20008410000 */
[----:B------:R-:W-:Y:S01]  /*3f90*/  FMUL.FTZ R169, R169, UR6 ;  /* 0x00000006a9a97c20 */ /* 0x000fe20008410000 */
[----:B------:R-:W-:-:S02]  /*3fa0*/  LOP3.LUT P2, RZ, R125, 0xff, RZ, 0xc0, !PT ;  /* 0x000000ff7dff7812 */ /* 0x000fc4000784c0ff */
        /* <DEDUP_REMOVED lines=8> */
.L_x_4832:
        /* <DEDUP_REMOVED lines=12> */
[----:B-1----:R-:W-:Y:S01]  /*40f0*/  FMUL.FTZ R80, R72, UR6 ;  /* 0x0000000648507c20 */ /* 0x002fe20008410000 */
[----:B------:R-:W-:Y:S01]  /*4100*/  FMUL.FTZ R81, R73, UR6 ;  /* 0x0000000649517c20 */ /* 0x000fe20008410000 */
[----:B------:R-:W-:Y:S01]  /*4110*/  FMUL.FTZ R82, R74, UR6 ;  /* 0x000000064a527c20 */ /* 0x000fe20008410000 */
[----:B------:R-:W-:Y:S01]  /*4120*/  FMUL.FTZ R83, R75, UR6 ;  /* 0x000000064b537c20 */ /* 0x000fe20008410000 */
[----:B------:R-:W-:-:S02]  /*4130*/  LOP3.LUT P2, RZ, R125, 0xff, RZ, 0xc0, !PT ;  /* 0x000000ff7dff7812 */ /* 0x000fc4000784c0ff */
        /* <DEDUP_REMOVED lines=8> */
.L_x_4828:
        /* <DEDUP_REMOVED lines=18> */
[----:B-----5:R-:W-:Y:S01]  /*42e0*/  LOP3.LUT P5, RZ, R125, 0xff, RZ, 0xc0, !PT ;  /* 0x000000ff7dff7812 */ /* 0x020fe200078ac0ff */
[----:B------:R-:W-:Y:S01]  /*42f0*/  FMUL.FTZ R78, R155, R165 ;  /* 0x000000a59b4e7220 */ /* 0x000fe20000410000 */
[----:B------:R-:W-:Y:S01]  /*4300*/  FMUL.FTZ R76, R0, UR6 ;  /* 0x00000006004c7c20 */ /* 0x000fe20008410000 */
[----:B------:R-:W-:Y:S01]  /*4310*/  FMUL.FTZ R77, R77, UR6 ;  /* 0x000000064d4d7c20 */ /* 0x000fe20008410000 */
[----:B------:R-:W-:Y:S01]  /*4320*/  FMUL.FTZ R79, R155, R170 ;  /* 0x000000aa9b4f7220 */ /* 0x000fe20000410000 */
[----:B------:R-:W-:Y:S01]  /*4330*/  LOP3.LUT P3, RZ, R125, 0xff00, RZ, 0xc0, !PT ;  /* 0x0000ff007dff7812 */ /* 0x000fe2000786c0ff */
[----:B------:R-:W-:Y:S01]  /*4340*/  FMUL.FTZ R78, R78, UR6 ;  /* 0x000000064e4e7c20 */ /* 0x000fe20008410000 */
[----:B------:R-:W-:Y:S01]  /*4350*/  LOP3.LUT P6, RZ, R38, 0xff, RZ, 0xc0, !PT ;  /* 0x000000ff26ff7812 */ /* 0x000fe200078cc0ff */
[----:B------:R-:W-:Y:S01]  /*4360*/  FMUL.FTZ R79, R79, UR6 ;  /* 0x000000064f4f7c20 */ /* 0x000fe20008410000 */
[----:B-1----:R-:W-:-:S02]  /*4370*/  SEL R80, R76, RZ, P5 ;  /* 0x000000ff4c507207 */ /* 0x002fc40002800000 */
[C---:B------:R-:W-:Y:S02]  /*4380*/  LOP3.LUT P4, RZ, R125.reuse, 0xff0000, RZ, 0xc0, !PT ;  /* 0x00ff00007dff7812 */ /* 0x040fe4000788c0ff */
[----:B------:R-:W-:Y:S02]  /*4390*/  ISETP.GE.U32.AND P2, PT, R125, 0x1000000, PT ;  /* 0x010000007d00780c */ /* 0x000fe40003f46070 */
[----:B------:R-:W-:Y:S02]  /*43a0*/  SEL R76, R76, RZ, P6 ;  /* 0x000000ff4c4c7207 */ /* 0x000fe40003000000 */
[----:B------:R-:W-:Y:S02]  /*43b0*/  SEL R81, R77, RZ, P3 ;  /* 0x000000ff4d517207 */ /* 0x000fe40001800000 */
[C---:B------:R-:W-:Y:S02]  /*43c0*/  LOP3.LUT P5, RZ, R38.reuse, 0xff00, RZ, 0xc0, !PT ;  /* 0x0000ff0026ff7812 */ /* 0x040fe400078ac0ff */
[----:B------:R-:W-:-:S02]  /*43d0*/  LOP3.LUT P6, RZ, R38, 0xff0000, RZ, 0xc0, !PT ;  /* 0x00ff000026ff7812 */ /* 0x000fc400078cc0ff */
[----:B------:R-:W-:Y:S02]  /*43e0*/  ISETP.GE.U32.AND P3, PT, R38, 0x1000000, PT ;  /* 0x010000002600780c */ /* 0x000fe40003f66070 */
[C---:B------:R-:W-:Y:S02]  /*43f0*/  SEL R82, R78.reuse, RZ, P4 ;  /* 0x000000ff4e527207 */ /* 0x040fe40002000000 */
[----:B------:R-:W-:Y:S02]  /*4400*/  SEL R83, R79, RZ, P2 ;  /* 0x000000ff4f537207 */ /* 0x000fe40001000000 */
[----:B------:R-:W-:Y:S02]  /*4410*/  SEL R77, R77, RZ, P5 ;  /* 0x000000ff4d4d7207 */ /* 0x000fe40002800000 */
[----:B------:R-:W-:Y:S02]  /*4420*/  SEL R78, R78, RZ, P6 ;  /* 0x000000ff4e4e7207 */ /* 0x000fe40003000000 */
[----:B------:R-:W-:Y:S01]  /*4430*/  SEL R79, R79, RZ, P3 ;  /* 0x000000ff4f4f7207 */ /* 0x000fe20001800000 */
[----:B------:R-:W-:Y:S06]  /*4440*/  BRA `(.L_x_4831) ;  /* 0x00000004009c7947 */ /* 0x000fec0003800000 */
.L_x_4834:
        /* <DEDUP_REMOVED lines=33> */
.L_x_4833:
        /* <DEDUP_REMOVED lines=14> */
[----:B------:R-:W-:Y:S01]  /*4740*/  FFMA.FTZ R77, R155, R163, R41 ;  /* 0x000000a39b4d7223 */ /* 0x000fe20000010029 */
[----:B------:R-:W-:Y:S01]  /*4750*/  LOP3.LUT P2, RZ, R125, 0xff, RZ, 0xc0, !PT ;  /* 0x000000ff7dff7812 */ /* 0x000fe2000784c0ff */
[----:B------:R-:W-:Y:S01]  /*4760*/  FFMA.FTZ R78, R155, R165, R42 ;  /* 0x000000a59b4e7223 */ /* 0x000fe2000001002a */
[----:B------:R-:W-:Y:S01]  /*4770*/  FMUL.FTZ R76, R0, UR6 ;  /* 0x00000006004c7c20 */ /* 0x000fe20008410000 */
[----:B------:R-:W-:Y:S01]  /*4780*/  FMUL.FTZ R77, R77, UR6 ;  /* 0x000000064d4d7c20 */ /* 0x000fe20008410000 */
[----:B------:R-:W-:Y:S01]  /*4790*/  FFMA.FTZ R79, R155, R170, R43 ;  /* 0x000000aa9b4f7223 */ /* 0x000fe2000001002b */
        /* <DEDUP_REMOVED lines=18> */
.L_x_4835:
        /* <DEDUP_REMOVED lines=31> */
[----:B------:R-:W-:-:S07]  /*4ab0*/  SEL R79, R79, RZ, P5 ;  /* 0x000000ff4f4f7207 */ /* 0x000fce0002800000 */
.L_x_4831:
        /* <DEDUP_REMOVED lines=22> */
[C---:B------:R-:W-:Y:S01]  /*4c20*/  FFMA.FTZ R72, R155.reuse, R171, R44 ;  /* 0x000000ab9b487223 */ /* 0x040fe2000001002c */
[----:B------:R-:W-:Y:S01]  /*4c30*/  FFMA.FTZ R73, R155, R73, R45 ;  /* 0x000000499b497223 */ /* 0x000fe2000001002d */
[----:B------:R-:W-:Y:S01]  /*4c40*/  FADD.FTZ R75, R178, -R75 ;  /* 0x8000004bb24b7221 */ /* 0x000fe20000010000 */
[----:B------:R-:W-:Y:S01]  /*4c50*/  LOP3.LUT P6, RZ, R124, 0xff00, RZ, 0xc0, !PT ;  /* 0x0000ff007cff7812 */ /* 0x000fe200078cc0ff */
[----:B0-----:R-:W-:Y:S01]  /*4c60*/  FMUL.FTZ R76, R72, UR6 ;  /* 0x00000006484c7c20 */ /* 0x001fe20008410000 */
[----:B------:R-:W-:Y:S01]  /*4c70*/  FMUL.FTZ R77, R73, UR6 ;  /* 0x00000006494d7c20 */ /* 0x000fe20008410000 */
[C---:B------:R-:W-:Y:S01]  /*4c80*/  FFMA.FTZ R74, R155.reuse, R74, R46 ;  /* 0x0000004a9b4a7223 */ /* 0x040fe2000001002e */
[----:B------:R-:W-:Y:S01]  /*4c90*/  FFMA.FTZ R75, R155, R75, R47 ;  /* 0x0000004b9b4b7223 */ /* 0x000fe2000001002f */
[----:B------:R-:W-:-:S02]  /*4ca0*/  LOP3.LUT P3, RZ, R124, 0xff0000, RZ, 0xc0, !PT ;  /* 0x00ff00007cff7812 */ /* 0x000fc4000786c0ff */
[----:B------:R-:W-:Y:S01]  /*4cb0*/  SEL R80, R76, RZ, P5 ;  /* 0x000000ff4c507207 */ /* 0x000fe20002800000 */
[----:B------:R-:W-:Y:S01]  /*4cc0*/  FMUL.FTZ R78, R74, UR6 ;  /* 0x000000064a4e7c20 */ /* 0x000fe20008410000 */
[----:B------:R-:W-:Y:S01]  /*4cd0*/  LOP3.LUT P5, RZ, R39, 0xff, RZ, 0xc0, !PT ;  /* 0x000000ff27ff7812 */ /* 0x000fe200078ac0ff */
[----:B------:R-:W-:Y:S01]  /*4ce0*/  FMUL.FTZ R79, R75, UR6 ;  /* 0x000000064b4f7c20 */ /* 0x000fe20008410000 */
[----:B------:R-:W-:Y:S02]  /*4cf0*/  SEL R81, R77, RZ, P6 ;  /* 0x000000ff4d517207 */ /* 0x000fe40003000000 */
[----:B------:R-:W-:Y:S02]  /*4d00*/  SEL R76, R76, RZ, P5 ;  /* 0x000000ff4c4c7207 */ /* 0x000fe40002800000 */
[----:B------:R-:W-:Y:S02]  /*4d10*/  LOP3.LUT P5, RZ, R39, 0xff00, RZ, 0xc0, !PT ;  /* 0x0000ff0027ff7812 */ /* 0x000fe400078ac0ff */
[----:B------:R-:W-:-:S02]  /*4d20*/  ISETP.GE.U32.AND P4, PT, R124, 0x1000000, PT ;  /* 0x010000007c00780c */ /* 0x000fc40003f86070 */
[----:B------:R-:W-:Y:S02]  /*4d30*/  SEL R77, R77, RZ, P5 ;  /* 0x000000ff4d4d7207 */ /* 0x000fe40002800000 */
[C---:B------:R-:W-:Y:S02]  /*4d40*/  LOP3.LUT P6, RZ, R39.reuse, 0xff0000, RZ, 0xc0, !PT ;  /* 0x00ff000027ff7812 */ /* 0x040fe400078cc0ff */
[----:B------:R-:W-:Y:S02]  /*4d50*/  ISETP.GE.U32.AND P5, PT, R39, 0x1000000, PT ;  /* 0x010000002700780c */ /* 0x000fe40003fa6070 */
[C---:B------:R-:W-:Y:S02]  /*4d60*/  SEL R82, R78.reuse, RZ, P3 ;  /* 0x000000ff4e527207 */ /* 0x040fe40001800000 */
[----:B------:R-:W-:Y:S02]  /*4d70*/  SEL R83, R79, RZ, P4 ;  /* 0x000000ff4f537207 */ /* 0x000fe40002000000 */
[----:B------:R-:W-:-:S02]  /*4d80*/  SEL R78, R78, RZ, P6 ;  /* 0x000000ff4e4e7207 */ /* 0x000fc40003000000 */
[----:B------:R-:W-:Y:S01]  /*4d90*/  SEL R79, R79, RZ, P5 ;  /* 0x000000ff4f4f7207 */ /* 0x000fe20002800000 */
[----:B------:R-:W-:Y:S06]  /*4da0*/  BRA `(.L_x_4839) ;  /* 0x0000000c00287947 */ /* 0x000fec0003800000 */
.L_x_4838:
        /* <DEDUP_REMOVED lines=8> */
[C---:B0-----:R-:W-:Y:S01]  /*4e30*/  FFMA.FTZ R76, R155.reuse, R171, R44 ;  /* 0x000000ab9b4c7223 */ /* 0x041fe2000001002c */
[----:B------:R-:W-:Y:S01]  /*4e40*/  FFMA.FTZ R77, R155, R174, R45 ;  /* 0x000000ae9b4d7223 */ /* 0x000fe2000001002d */
[----:B------:R-:W-:Y:S01]  /*4e50*/  FADD.FTZ R178, R178, -R177 ;  /* 0x800000b1b2b27221 */ /* 0x000fe20000010000 */
[----:B------:R-:W-:Y:S01]  /*4e60*/  LOP3.LUT P6, RZ, R124, 0xff00, RZ, 0xc0, !PT ;  /* 0x0000ff007cff7812 */ /* 0x000fe200078cc0ff */
[----:B------:R-:W-:Y:S01]  /*4e70*/  FMUL.FTZ R76, R76, UR6 ;  /* 0x000000064c4c7c20 */ /* 0x000fe20008410000 */
        /* <DEDUP_REMOVED lines=20> */
.L_x_4837:
        /* <DEDUP_REMOVED lines=9> */
[C---:B------:R-:W-:Y:S01]  /*5050*/  FMUL.FTZ R72, R155.reuse, R171 ;  /* 0x000000ab9b487220 */ /* 0x040fe20000410000 */
[----:B------:R-:W-:Y:S01]  /*5060*/  FMUL.FTZ R73, R155, R73 ;  /* 0x000000499b497220 */ /* 0x000fe20000410000 */
[----:B------:R-:W-:Y:S01]  /*5070*/  FADD.FTZ R75, R178, -R75 ;  /* 0x8000004bb24b7221 */ /* 0x000fe20000010000 */
[----:B------:R-:W-:Y:S01]  /*5080*/  LOP3.LUT P6, RZ, R124, 0xff00, RZ, 0xc0, !PT ;  /* 0x0000ff007cff7812 */ /* 0x000fe200078cc0ff */
[----:B0-----:R-:W-:Y:S01]  /*5090*/  FMUL.FTZ R76, R72, UR6 ;  /* 0x00000006484c7c20 */ /* 0x001fe20008410000 */
[----:B------:R-:W-:Y:S01]  /*50a0*/  FMUL.FTZ R77, R73, UR6 ;  /* 0x00000006494d7c20 */ /* 0x000fe20008410000 */
[C---:B------:R-:W-:Y:S01]  /*50b0*/  FMUL.FTZ R74, R155.reuse, R74 ;  /* 0x0000004a9b4a7220 */ /* 0x040fe20000410000 */
[----:B------:R-:W-:Y:S01]  /*50c0*/  FMUL.FTZ R75, R155, R75 ;  /* 0x0000004b9b4b7220 */ /* 0x000fe20000410000 */
        /* <DEDUP_REMOVED lines=17> */
.L_x_4840:
        /* <DEDUP_REMOVED lines=8> */
[C---:B0-----:R-:W-:Y:S01]  /*5260*/  FMUL.FTZ R76, R155.reuse, R171 ;  /* 0x000000ab9b4c7220 */ /* 0x041fe20000410000 */
[----:B------:R-:W-:Y:S01]  /*5270*/  FMUL.FTZ R77, R155, R174 ;  /* 0x000000ae9b4d7220 */ /* 0x000fe20000410000 */
[----:B------:R-:W-:Y:S01]  /*5280*/  FADD.FTZ R178, R178, -R177 ;  /* 0x800000b1b2b27221 */ /* 0x000fe20000010000 */
[----:B------:R-:W-:Y:S01]  /*5290*/  LOP3.LUT P6, RZ, R124, 0xff00, RZ, 0xc0, !PT ;  /* 0x0000ff007cff7812 */ /* 0x000fe200078cc0ff */
[----:B------:R-:W-:Y:S01]  /*52a0*/  FMUL.FTZ R76, R76, UR6 ;  /* 0x000000064c4c7c20 */ /* 0x000fe20008410000 */
        /* <DEDUP_REMOVED lines=20> */
.L_x_4836:
        /* <DEDUP_REMOVED lines=12> */
[C---:B------:R-:W-:Y:S01]  /*54b0*/  FFMA.FTZ R74, R155.reuse, R74, R46 ;  /* 0x0000004a9b4a7223 */ /* 0x040fe2000001002e */
[----:B------:R-:W-:Y:S01]  /*54c0*/  FFMA.FTZ R75, R155, R75, R47 ;  /* 0x0000004b9b4b7223 */ /* 0x000fe2000001002f */
[----:B0-----:R-:W-:Y:S01]  /*54d0*/  FMUL.FTZ R80, R72, UR6 ;  /* 0x0000000648507c20 */ /* 0x001fe20008410000 */
        /* <DEDUP_REMOVED lines=12> */
.L_x_4842:
        /* <DEDUP_REMOVED lines=20> */
[----:B0-----:R-:W-:Y:S02]  /*56e0*/  SEL R80, R171, RZ, P3 ;  /* 0x000000ffab507207 */ /* 0x001fe40001800000 */
[----:B------:R-:W-:Y:S02]  /*56f0*/  SEL R81, R172, RZ, P4 ;  /* 0x000000ffac517207 */ /* 0x000fe40002000000 */
[----:B------:R-:W-:-:S02]  /*5700*/  SEL R82, R175, RZ, P5 ;  /* 0x000000ffaf527207 */ /* 0x000fc40002800000 */
[----:B------:R-:W-:Y:S01]  /*5710*/  SEL R83, R178, RZ, P6 ;  /* 0x000000ffb2537207 */ /* 0x000fe20003000000 */
[----:B------:R-:W-:Y:S06]  /*5720*/  BRA `(.L_x_4839) ;  /* 0x0000000000c87947 */ /* 0x000fec0003800000 */
.L_x_4841:
        /* <DEDUP_REMOVED lines=26> */
.L_x_4843:
        /* <DEDUP_REMOVED lines=23> */
[----:B------:R-:W-:-:S07]  /*5a40*/  SEL R83, R178, RZ, P6 ;  /* 0x000000ffb2537207 */ /* 0x000fce0003000000 */
.L_x_4839:
        /* <DEDUP_REMOVED lines=45> */
.L_x_4846:
        /* <DEDUP_REMOVED lines=33> */
.L_x_4845:
        /* <DEDUP_REMOVED lines=34> */
.L_x_4848:
        /* <DEDUP_REMOVED lines=33> */
.L_x_4844:
        /* <DEDUP_REMOVED lines=27> */
.L_x_4850:
        /* <DEDUP_REMOVED lines=25> */
.L_x_4849:
        /* <DEDUP_REMOVED lines=26> */
.L_x_4851:
        /* <DEDUP_REMOVED lines=24> */
.L_x_4847:
        /* <DEDUP_REMOVED lines=45> */
.L_x_4854:
        /* <DEDUP_REMOVED lines=33> */
.L_x_4853:
        /* <DEDUP_REMOVED lines=34> */
.L_x_4856:
        /* <DEDUP_REMOVED lines=33> */
.L_x_4852:
        /* <DEDUP_REMOVED lines=27> */
.L_x_4858:
        /* <DEDUP_REMOVED lines=25> */
.L_x_4857:
        /* <DEDUP_REMOVED lines=26> */
.L_x_4859:
        /* <DEDUP_REMOVED lines=24> */
.L_x_4855:
        /* <DEDUP_REMOVED lines=45> */
.L_x_4862:
        /* <DEDUP_REMOVED lines=33> */
.L_x_4861:
        /* <DEDUP_REMOVED lines=34> */
.L_x_4864:
        /* <DEDUP_REMOVED lines=33> */
.L_x_4860:
        /* <DEDUP_REMOVED lines=27> */
.L_x_4866:
        /* <DEDUP_REMOVED lines=25> */
.L_x_4865:
        /* <DEDUP_REMOVED lines=26> */
.L_x_4867:
        /* <DEDUP_REMOVED lines=24> */
.L_x_4863:
        /* <DEDUP_REMOVED lines=45> */
.L_x_4870:
[-CC-:B------:R-:W-:Y:S01]  /*8b70*/  FFMA.FTZ R100, R100, R122.reuse, R87.reuse ;  /* 0x0000007a64647223 */ /* 0x180fe20000010057 */
[-CC-:B------:R-:W-:Y:S01]  /*8b80*/  FFMA.FTZ R102, R102, R122.reuse, R87.reuse ;  /* 0x0000007a66667223 */ /* 0x180fe20000010057 */
[----:B------:R-:W-:Y:S01]  /*8b90*/  LOP3.LUT P5, RZ, R113, 0xff, RZ, 0xc0, !PT ;  /* 0x000000ff71ff7812 */ /* 0x000fe200078ac0ff */
[-CC-:B------:R-:W-:Y:S01]  /*8ba0*/  FFMA.FTZ R103, R103, R122.reuse, R87.reuse ;  /* 0x0000007a67677223 */ /* 0x180fe20000010057 */
        /* <DEDUP_REMOVED lines=29> */
.L_x_4869:
        /* <DEDUP_REMOVED lines=34> */
.L_x_4872:
        /* <DEDUP_REMOVED lines=33> */
.L_x_4868:
        /* <DEDUP_REMOVED lines=27> */
.L_x_4874:
        /* <DEDUP_REMOVED lines=25> */
.L_x_4873:
        /* <DEDUP_REMOVED lines=26> */
.L_x_4875:
        /* <DEDUP_REMOVED lines=24> */
.L_x_4871:
        /* <DEDUP_REMOVED lines=45> */
.L_x_4878:
        /* <DEDUP_REMOVED lines=33> */
.L_x_4877:
        /* <DEDUP_REMOVED lines=34> */
.L_x_4880:
        /* <DEDUP_REMOVED lines=33> */
.L_x_4876:
        /* <DEDUP_REMOVED lines=27> */
.L_x_4882:
        /* <DEDUP_REMOVED lines=25> */
.L_x_4881:
        /* <DEDUP_REMOVED lines=26> */
.L_x_4883:
        /* <DEDUP_REMOVED lines=24> */
.L_x_4879:
        /* <DEDUP_REMOVED lines=22> */
[C---:B------:R-:W-:Y:S01]  /*a8e0*/  LOP3.LUT P1, RZ, R94.reuse, 0xff, RZ, 0xc0, !PT ;  /* 0x000000ff5eff7812 */ /* 0x040fe2000782c0ff */
[C---:B------:R-:W-:Y:S01]  /*a8f0*/  FFMA.FTZ R72, R155.reuse, R87, R68 ;  /* 0x000000579b487223 */ /* 0x040fe20000010044 */
[----:B------:R-:W-:Y:S01]  /*a900*/  FFMA.FTZ R75, R155, R86, R71 ;  /* 0x000000569b4b7223 */ /* 0x000fe20000010047 */
[----:B0-----:R-:W-:Y:S01]  /*a910*/  FMUL.FTZ R77, R73, UR6 ;  /* 0x00000006494d7c20 */ /* 0x001fe20008410000 */
[----:B------:R-:W-:Y:S01]  /*a920*/  LOP3.LUT P5, RZ, R94, 0xff00, RZ, 0xc0, !PT ;  /* 0x0000ff005eff7812 */ /* 0x000fe200078ac0ff */
[----:B------:R-:W-:Y:S01]  /*a930*/  FMUL.FTZ R76, R72, UR6 ;  /* 0x00000006484c7c20 */ /* 0x000fe20008410000 */
[----:B------:R-:W-:Y:S01]  /*a940*/  LOP3.LUT P6, RZ, R137, 0xff, RZ, 0xc0, !PT ;  /* 0x000000ff89ff7812 */ /* 0x000fe200078cc0ff */
[----:B------:R-:W-:Y:S01]  /*a950*/  FMUL.FTZ R78, R74, UR6 ;  /* 0x000000064a4e7c20 */ /* 0x000fe20008410000 */
[----:B------:R-:W-:Y:S01]  /*a960*/  FMUL.FTZ R79, R75, UR6 ;  /* 0x000000064b4f7c20 */ /* 0x000fe20008410000 */
[----:B------:R-:W-:-:S02]  /*a970*/  LOP3.LUT P4, RZ, R94, 0xff0000, RZ, 0xc0, !PT ;  /* 0x00ff00005eff7812 */ /* 0x000fc4000788c0ff */
[----:B------:R-:W-:Y:S02]  /*a980*/  SEL R80, R76, RZ, P1 ;  /* 0x000000ff4c507207 */ /* 0x000fe40000800000 */
        /* <DEDUP_REMOVED lines=12> */
.L_x_4886:
        /* <DEDUP_REMOVED lines=11> */
[----:B------:R-:W-:Y:S01]  /*ab00*/  LOP3.LUT P1, RZ, R94, 0xff, RZ, 0xc0, !PT ;  /* 0x000000ff5eff7812 */ /* 0x000fe2000782c0ff */
[----:B------:R-:W-:Y:S01]  /*ab10*/  FMUL.FTZ R0, R0, UR6 ;  /* 0x0000000600007c20 */ /* 0x000fe20008410000 */
[----:B------:R-:W-:Y:S01]  /*ab20*/  FMUL.FTZ R93, R93, UR6 ;  /* 0x000000065d5d7c20 */ /* 0x000fe20008410000 */
[C---:B------:R-:W-:Y:S01]  /*ab30*/  LOP3.LUT P5, RZ, R94.reuse, 0xff00, RZ, 0xc0, !PT ;  /* 0x0000ff005eff7812 */ /* 0x040fe200078ac0ff */
[----:B------:R-:W-:Y:S01]  /*ab40*/  FFMA.FTZ R86, R155, R86, R71 ;  /* 0x000000569b567223 */ /* 0x000fe20000010047 */
[----:B------:R-:W-:Y:S01]  /*ab50*/  LOP3.LUT P6, RZ, R137, 0xff, RZ, 0xc0, !PT ;  /* 0x000000ff89ff7812 */ /* 0x000fe200078cc0ff */
[----:B------:R-:W-:Y:S01]  /*ab60*/  FMUL.FTZ R78, R77, UR6 ;  /* 0x000000064d4e7c20 */ /* 0x000fe20008410000 */
[----:B------:R-:W-:Y:S01]  /*ab70*/  LOP3.LUT P4, RZ, R94, 0xff0000, RZ, 0xc0, !PT ;  /* 0x00ff00005eff7812 */ /* 0x000fe2000788c0ff */
[----:B------:R-:W-:Y:S01]  /*ab80*/  FMUL.FTZ R86, R86, UR6 ;  /* 0x0000000656567c20 */ /* 0x000fe20008410000 */
[----:B------:R-:W-:-:S02]  /*ab90*/  SEL R80, R93, RZ, P1 ;  /* 0x000000ff5d507207 */ /* 0x000fc40000800000 */
[----:B------:R-:W-:Y:S02]  /*aba0*/  SEL R76, R93, RZ, P6 ;  /* 0x000000ff5d4c7207 */ /* 0x000fe40003000000 */
[----:B------:R-:W-:Y:S02]  /*abb0*/  SEL R81, R0, RZ, P5 ;  /* 0x000000ff00517207 */ /* 0x000fe40002800000 */
[----:B------:R-:W-:Y:S02]  /*abc0*/  ISETP.GE.U32.AND P3, PT, R94, 0x1000000, PT ;  /* 0x010000005e00780c */ /* 0x000fe40003f66070 */
[C---:B------:R-:W-:Y:S02]  /*abd0*/  LOP3.LUT P1, RZ, R137.reuse, 0xff00, RZ, 0xc0, !PT ;  /* 0x0000ff0089ff7812 */ /* 0x040fe4000782c0ff */
[C---:B------:R-:W-:Y:S02]  /*abe0*/  LOP3.LUT P6, RZ, R137.reuse, 0xff0000, RZ, 0xc0, !PT ;  /* 0x00ff000089ff7812 */ /* 0x040fe400078cc0ff */
[----:B------:R-:W-:-:S02]  /*abf0*/  ISETP.GE.U32.AND P5, PT, R137, 0x1000000, PT ;  /* 0x010000008900780c */ /* 0x000fc40003fa6070 */
[----:B------:R-:W-:Y:S02]  /*ac00*/  SEL R82, R78, RZ, P4 ;  /* 0x000000ff4e527207 */ /* 0x000fe40002000000 */
[----:B------:R-:W-:Y:S02]  /*ac10*/  SEL R77, R0, RZ, P1 ;  /* 0x000000ff004d7207 */ /* 0x000fe40000800000 */
[----:B------:R-:W-:Y:S02]  /*ac20*/  SEL R78, R78, RZ, P6 ;  /* 0x000000ff4e4e7207 */ /* 0x000fe40003000000 */
[C---:B------:R-:W-:Y:S02]  /*ac30*/  SEL R83, R86.reuse, RZ, P3 ;  /* 0x000000ff56537207 */ /* 0x040fe40001800000 */
[----:B------:R-:W-:Y:S01]  /*ac40*/  SEL R79, R86, RZ, P5 ;  /* 0x000000ff564f7207 */ /* 0x000fe20002800000 */
[----:B------:R-:W-:Y:S06]  /*ac50*/  BRA `(.L_x_4887) ;  /* 0x0000000800a47947 */ /* 0x000fec0003800000 */
.L_x_4885:
        /* <DEDUP_REMOVED lines=10> */
[C---:B------:R-:W-:Y:S01]  /*ad00*/  LOP3.LUT P1, RZ, R94.reuse, 0xff, RZ, 0xc0, !PT ;  /* 0x000000ff5eff7812 */ /* 0x040fe2000782c0ff */
[C---:B------:R-:W-:Y:S01]  /*ad10*/  FMUL.FTZ R74, R155.reuse, R74 ;  /* 0x0000004a9b4a7220 */ /* 0x040fe20000410000 */
[C---:B------:R-:W-:Y:S01]  /*ad20*/  FMUL.FTZ R72, R155.reuse, R72 ;  /* 0x000000489b487220 */ /* 0x040fe20000410000 */
[----:B------:R-:W-:Y:S01]  /*ad30*/  FMUL.FTZ R75, R155, R86 ;  /* 0x000000569b4b7220 */ /* 0x000fe20000410000 */
        /* <DEDUP_REMOVED lines=20> */
.L_x_4888:
        /* <DEDUP_REMOVED lines=8> */
[C---:B------:R-:W-:Y:S01]  /*af00*/  FMUL.FTZ R0, R155.reuse, R0 ;  /* 0x000000009b007220 */ /* 0x040fe20000410000 */
[C---:B------:R-:W-:Y:S01]  /*af10*/  FMUL.FTZ R88, R155.reuse, R88 ;  /* 0x000000589b587220 */ /* 0x040fe20000410000 */
[----:B------:R-:W-:Y:S01]  /*af20*/  LOP3.LUT P1, RZ, R94, 0xff, RZ, 0xc0, !PT ;  /* 0x000000ff5eff7812 */ /* 0x000fe2000782c0ff */
[C---:B------:R-:W-:Y:S01]  /*af30*/  FMUL.FTZ R90, R155.reuse, R90 ;  /* 0x0000005a9b5a7220 */ /* 0x040fe20000410000 */
[----:B------:R-:W-:Y:S01]  /*af40*/  FMUL.FTZ R0, R0, UR6 ;  /* 0x0000000600007c20 */ /* 0x000fe20008410000 */
[----:B------:R-:W-:Y:S01]  /*af50*/  FMUL.FTZ R88, R88, UR6 ;  /* 0x0000000658587c20 */ /* 0x000fe20008410000 */
[----:B------:R-:W-:Y:S01]  /*af60*/  LOP3.LUT P5, RZ, R94, 0xff00, RZ, 0xc0, !PT ;  /* 0x0000ff005eff7812 */ /* 0x000fe200078ac0ff */
[----:B------:R-:W-:Y:S01]  /*af70*/  FMUL.FTZ R86, R155, R86 ;  /* 0x000000569b567220 */ /* 0x000fe20000410000 */
[----:B------:R-:W-:Y:S01]  /*af80*/  LOP3.LUT P6, RZ, R137, 0xff, RZ, 0xc0, !PT ;  /* 0x000000ff89ff7812 */ /* 0x000fe200078cc0ff */
[----:B------:R-:W-:Y:S01]  /*af90*/  FMUL.FTZ R90, R90, UR6 ;  /* 0x000000065a5a7c20 */ /* 0x000fe20008410000 */
[----:B------:R-:W-:Y:S01]  /*afa0*/  SEL R80, R88, RZ, P1 ;  /* 0x000000ff58507207 */ /* 0x000fe20000800000 */
[----:B------:R-:W-:Y:S01]  /*afb0*/  FMUL.FTZ R86, R86, UR6 ;  /* 0x0000000656567c20 */ /* 0x000fe20008410000 */
[----:B------:R-:W-:-:S02]  /*afc0*/  SEL R76, R88, RZ, P6 ;  /* 0x000000ff584c7207 */ /* 0x000fc40003000000 */
[----:B------:R-:W-:Y:S02]  /*afd0*/  SEL R81, R0, RZ, P5 ;  /* 0x000000ff00517207 */ /* 0x000fe40002800000 */
[C---:B------:R-:W-:Y:S02]  /*afe0*/  LOP3.LUT P4, RZ, R94.reuse, 0xff0000, RZ, 0xc0, !PT ;  /* 0x00ff00005eff7812 */ /* 0x040fe4000788c0ff */
[----:B------:R-:W-:Y:S02]  /*aff0*/  ISETP.GE.U32.AND P3, PT, R94, 0x1000000, PT ;  /* 0x010000005e00780c */ /* 0x000fe40003f66070 */
[C---:B------:R-:W-:Y:S02]  /*b000*/  LOP3.LUT P1, RZ, R137.reuse, 0xff00, RZ, 0xc0, !PT ;  /* 0x0000ff0089ff7812 */ /* 0x040fe4000782c0ff */
[C---:B------:R-:W-:Y:S02]  /*b010*/  LOP3.LUT P6, RZ, R137.reuse, 0xff0000, RZ, 0xc0, !PT ;  /* 0x00ff000089ff7812 */ /* 0x040fe400078cc0ff */
[----:B------:R-:W-:-:S02]  /*b020*/  ISETP.GE.U32.AND P5, PT, R137, 0x1000000, PT ;  /* 0x010000008900780c */ /* 0x000fc40003fa6070 */
[----:B------:R-:W-:Y:S02]  /*b030*/  SEL R77, R0, RZ, P1 ;  /* 0x000000ff004d7207 */ /* 0x000fe40000800000 */
[C---:B------:R-:W-:Y:S02]  /*b040*/  SEL R82, R90.reuse, RZ, P4 ;  /* 0x000000ff5a527207 */ /* 0x040fe40002000000 */
[----:B------:R-:W-:Y:S02]  /*b050*/  SEL R78, R90, RZ, P6 ;  /* 0x000000ff5a4e7207 */ /* 0x000fe40003000000 */
[C---:B------:R-:W-:Y:S02]  /*b060*/  SEL R83, R86.reuse, RZ, P3 ;  /* 0x000000ff56537207 */ /* 0x040fe40001800000 */
[----:B------:R-:W-:Y:S01]  /*b070*/  SEL R79, R86, RZ, P5 ;  /* 0x000000ff564f7207 */ /* 0x000fe20002800000 */
[----:B------:R-:W-:Y:S06]  /*b080*/  BRA `(.L_x_4887) ;  /* 0x0000000400987947 */ /* 0x000fec0003800000 */
.L_x_4884:
        /* <DEDUP_REMOVED lines=15> */
[----:B0-----:R-:W-:Y:S01]  /*b180*/  FMUL.FTZ R80, R72, UR6 ;  /* 0x0000000648507c20 */ /* 0x001fe20008410000 */
        /* <DEDUP_REMOVED lines=11> */
.L_x_4890:
        /* <DEDUP_REMOVED lines=25> */
.L_x_4889:
        /* <DEDUP_REMOVED lines=26> */
.L_x_4891:
        /* <DEDUP_REMOVED lines=24> */
.L_x_4887:
[----:B------:R-:W0:Y:S01]  /*b6f0*/  @P2 LDC.64 R84, c[0x0][0x478] ;  /* 0x00011e00ff542b82 */ /* 0x000e220000000a00 */
[----:B------:R-:W-:Y:S01]  /*b700*/  MOV R0, 0x10 ;  /* 0x0000001000007802 */ /* 0x000fe20000000f00 */
[----:B0-----:R-:W-:-:S05]  /*b710*/  @P2 IMAD.WIDE.U32 R84, R99, 0x10, R84 ;  /* 0x0000001063542825 */ /* 0x001fca00078e0054 */
        /* <DEDUP_REMOVED lines=11> */
.L_x_4826:
[----:B------:R0:W5:Y:S01]  /*b7d0*/  LDL.LU R76, [R1+0x14] ;  /* 0x00001400014c7983 */ /* 0x0001620000300800 */
        /* <DEDUP_REMOVED lines=126> */
.L_x_4825:
[----:B------:R-:W-:Y:S05]  /*bfc0*/  BSYNC B0 ;  /* 0x0000000000007941 */ /* 0x000fea0003800000 */
.L_x_4824:
        /* <DEDUP_REMOVED lines=66> */
[----:B------:R-:W-:Y:S04]  /*c3f0*/  LDS R43, [R3+0x3400] ;  /* 0x00340000032b7984 */ /* 0x000fe80000000800 */
        /* <DEDUP_REMOVED lines=25> */
[----:B----4-:R-:W-:Y:S01]  /*c590*/  FADD.FTZ R13, R33, R70 ;  /* 0x00000046210d7221 */ /* 0x010fe20000010000 */
        /* <DEDUP_REMOVED lines=169> */
[----:B------:R-:W0:Y:S01]  /*d030*/  LDS R35, [R3+0x1400] ;  /* 0x0014000003237984 */ /* 0x000e220000000800 */
[----:B-1----:R-:W-:-:S03]  /*d040*/  FADD.FTZ R40, RZ, R40 ;  /* 0x00000028ff287221 */ /* 0x002fc60000010000 */
[----:B------:R-:W-:Y:S01]  /*d050*/  LDS R37, [R3+0x1600] ;  /* 0x0016000003257984 */ /* 0x000fe20000000800 */
[----:B--2---:R-:W-:-:S03]  /*d060*/  FADD.FTZ R40, R40, R45 ;  /* 0x0000002d28287221 */ /* 0x004fc60000010000 */
[----:B------:R-:W1:Y:S01]  /*d070*/  LDS R20, [R3+0x800] ;  /* 0x0008000003147984 */ /* 0x000e620000000800 */
[----:B---3--:R-:W-:-:S03]  /*d080*/  FADD.FTZ R5, R40, R5 ;  /* 0x0000000528057221 */ /* 0x008fc60000010000 */
[----:B------:R-:W2:Y:S01]  /*d090*/  LDS R45, [R3+0x2400] ;  /* 0x00240000032d7984 */ /* 0x000ea20000000800 */
[----:B----4-:R-:W-:-:S03]  /*d0a0*/  FADD.FTZ R53, R5, R2 ;  /* 0x0000000205357221 */ /* 0x010fc60000010000 */
[----:B------:R-:W3:Y:S01]  /*d0b0*/  LDS R57, [R3+0x3400] ;  /* 0x0034000003397984 */ /* 0x000ee20000000800 */
[C---:B------:R-:W-:Y:S01]  /*d0c0*/  IADD3.X R5, PT, PT, R19.reuse, UR23, RZ, P0, !PT ;  /* 0x0000001713057c10 */ /* 0x040fe200087fe4ff */
        /* <DEDUP_REMOVED lines=17> */
[----:B------:R-:W4:Y:S04]  /*d1e0*/  LDS R41, [R3+0x1a00] ;  /* 0x001a000003297984 */ /* 0x000f280000000800 */
[----:B------:R-:W4:Y:S01]  /*d1f0*/  LDS R24, [R3+0xc00] ;  /* 0x000c000003187984 */ /* 0x000f220000000800 */
[----:B-1----:R-:W-:-:S03]  /*d200*/  FADD.FTZ R20, RZ, R20 ;  /* 0x00000014ff147221 */ /* 0x002fc60000010000 */
[----:B------:R-:W-:Y:S01]  /*d210*/  STG.E desc[UR10][R4.64], R21 ;  /* 0x0000001504007986 */ /* 0x000fe2000c10190a */
[----:B--2---:R-:W-:-:S03]  /*d220*/  FADD.FTZ R0, R0, R45 ;  /* 0x0000002d00007221 */ /* 0x004fc60000010000 */
[----:B------:R-:W1:Y:S01]  /*d230*/  LDS R61, [R3+0x3800] ;  /* 0x00380000033d7984 */ /* 0x000e620000000800 */
[----:B---3--:R-:W-:-:S03]  /*d240*/  FADD.FTZ R57, R0, R57 ;  /* 0x0000003900397221 */ /* 0x008fc60000010000 */
[----:B------:R-:W2:Y:S01]  /*d250*/  LDS R51, [R3+0x2a00] ;  /* 0x002a000003337984 */ /* 0x000ea20000000800 */
[----:B0-----:R-:W-:-:S03]  /*d260*/  FADD.FTZ R2, RZ, R2 ;  /* 0x00000002ff027221 */ /* 0x001fc60000010000 */
[----:B------:R-:W0:Y:S01]  /*d270*/  LDS R43, [R3+0x1c00] ;  /* 0x001c0000032b7984 */ /* 0x000e220000000800 */
[----:B------:R-:W-:Y:S01]  /*d280*/  FADD.FTZ R2, R2, R37 ;  /* 0x0000002502027221 */ /* 0x000fe20000010000 */
[----:B----4-:R-:W-:Y:S02]  /*d290*/  FADD.FTZ R20, R20, R39 ;  /* 0x0000002714147221 */ /* 0x010fe40000010000 */
[----:B------:R-:W3:Y:S01]  /*d2a0*/  LDS R21, [R3+0xe00] ;  /* 0x000e000003157984 */ /* 0x000ee20000000800 */
[----:B------:R-:W-:-:S03]  /*d2b0*/  FADD.FTZ R2, R2, R47 ;  /* 0x0000002f02027221 */ /* 0x000fc60000010000 */
        /* <DEDUP_REMOVED lines=10> */
[----:B------:R-:W4:Y:S04]  /*d360*/  LDS R28, [R3+0x2e00] ;  /* 0x002e0000031c7984 */ /* 0x000f280000000800 */
[----:B------:R-:W4:Y:S01]  /*d370*/  LDS R32, [R3+0x3e00] ;  /* 0x003e000003207984 */ /* 0x000f220000000800 */
[----:B-1----:R-:W-:-:S03]  /*d380*/  FADD.FTZ R61, R20, R61 ;  /* 0x0000003d143d7221 */ /* 0x002fc60000010000 */
[----:B------:R-:W-:Y:S01]  /*d390*/  STG.E desc[UR10][R16.64], R53 ;  /* 0x0000003510007986 */ /* 0x000fe2000c10190a */
[----:B--2---:R-:W-:-:S03]  /*d3a0*/  FADD.FTZ R22, R22, R51 ;  /* 0x0000003316167221 */ /* 0x004fc60000010000 */
[----:B------:R-:W-:Y:S01]  /*d3b0*/  STG.E desc[UR10][R18.64], R67 ;  /* 0x0000004312007986 */ /* 0x000fe2000c10190a */
[----:B0-----:R-:W-:-:S03]  /*d3c0*/  FADD.FTZ R24, R24, R43 ;  /* 0x0000002b18187221 */ /* 0x001fc60000010000 */
[----:B------:R-:W-:Y:S01]  /*d3d0*/  STG.E desc[UR10][R4.64+0x200], R95 ;  /* 0x0002005f04007986 */ /* 0x000fe2000c10190a */
[----:B---3--:R-:W-:-:S03]  /*d3e0*/  FADD.FTZ R21, RZ, R21 ;  /* 0x00000015ff157221 */ /* 0x008fc60000010000 */
        /* <DEDUP_REMOVED lines=34> */
.L_x_4827:
        /* <DEDUP_REMOVED lines=8> */
.L_x_4894:
[----:B------:R-:W-:Y:S05]  /*d690*/  BSYNC B2 ;  /* 0x0000000000027941 */ /* 0x000fea0003800000 */
.L_x_4893:
        /* <DEDUP_REMOVED lines=8> */
.L_x_4895:
[----:B------:R-:W-:Y:S01]  /*d720*/  MOV R87, R80 ;  /* 0x0000005000577202 */ /* 0x000fe20000000f00 */
[----:B------:R-:W-:Y:S02]  /*d730*/  HFMA2 R85, -RZ, RZ, 0, 1.1920928955078125e-07 ;  /* 0x00000002ff557431 */ /* 0x000fe400000001ff */
[----:B------:R-:W-:-:S07]  /*d740*/  FADD.FTZ R81, R81, R122 ;  /* 0x0000007a51517221 */ /* 0x000fce0000010000 */
[----:B------:R-:W-:Y:S05]  /*d750*/  WARPSYNC.COLLECTIVE R83, `(.L_x_4896) ;  /* 0x0000000053087348 */ /* 0x000fea0003c00000 */
[----:B------:R0:W1:Y:S02]  /*d760*/  SHFL.BFLY P4, R122, R87, R85, R84 ;  /* 0x0c000055577a7389 */ /* 0x0000640000080054 */
[----:B01----:R-:W-:Y:S05]  /*d770*/  ENDCOLLECTIVE ;  /* 0x000000000000791b */ /* 0x003fea0003800000 */
.L_x_4896:
[----:B------:R-:W-:Y:S01]  /*d780*/  MOV R87, R81 ;  /* 0x0000005100577202 */ /* 0x000fe20000000f00 */
[----:B------:R-:W-:-:S07]  /*d790*/  FADD.FTZ R80, R80, R122 ;  /* 0x0000007a50507221 */ /* 0x000fce0000010000 */
[----:B------:R-:W-:Y:S05]  /*d7a0*/  WARPSYNC.COLLECTIVE R83, `(.L_x_4897) ;  /* 0x0000000053087348 */ /* 0x000fea0003c00000 */
[----:B------:R0:W1:Y:S02]  /*d7b0*/  SHFL.BFLY P4, R122, R87, R85, R84 ;  /* 0x0c000055577a7389 */ /* 0x0000640000080054 */
[----:B01----:R-:W-:Y:S05]  /*d7c0*/  ENDCOLLECTIVE ;  /* 0x000000000000791b */ /* 0x003fea0003800000 */
.L_x_4897:
[----:B------:R-:W-:Y:S01]  /*d7d0*/  MOV R87, R80 ;  /* 0x0000005000577202 */ /* 0x000fe20000000f00 */
[----:B------:R-:W-:Y:S02]  /*d7e0*/  HFMA2 R85, -RZ, RZ, 0, 2.384185791015625e-07 ;  /* 0x00000004ff557431 */ /* 0x000fe400000001ff */
[----:B------:R-:W-:-:S07]  /*d7f0*/  FADD.FTZ R81, R81, R122 ;  /* 0x0000007a51517221 */ /* 0x000fce0000010000 */
[----:B------:R-:W-:Y:S05]  /*d800*/  WARPSYNC.COLLECTIVE R83, `(.L_x_4898) ;  /* 0x0000000053087348 */ /* 0x000fea0003c00000 */
[----:B------:R0:W1:Y:S02]  /*d810*/  SHFL.BFLY P4, R122, R87, R85, R84 ;  /* 0x0c000055577a7389 */ /* 0x0000640000080054 */
[----:B01----:R-:W-:Y:S05]  /*d820*/  ENDCOLLECTIVE ;  /* 0x000000000000791b */ /* 0x003fea0003800000 */
.L_x_4898:
[----:B------:R-:W-:Y:S01]  /*d830*/  MOV R87, R81 ;  /* 0x0000005100577202 */ /* 0x000fe20000000f00 */
[----:B------:R-:W-:-:S07]  /*d840*/  FADD.FTZ R80, R80, R122 ;  /* 0x0000007a50507221 */ /* 0x000fce0000010000 */
[----:B------:R-:W-:Y:S05]  /*d850*/  WARPSYNC.COLLECTIVE R83, `(.L_x_4899) ;  /* 0x0000000053087348 */ /* 0x000fea0003c00000 */
[----:B------:R0:W1:Y:S02]  /*d860*/  SHFL.BFLY P4, R122, R87, R85, R84 ;  /* 0x0c000055577a7389 */ /* 0x0000640000080054 */
[----:B01----:R-:W-:Y:S05]  /*d870*/  ENDCOLLECTIVE ;  /* 0x000000000000791b */ /* 0x003fea0003800000 */
.L_x_4899:
[----:B------:R-:W-:Y:S01]  /*d880*/  MOV R87, R80 ;  /* 0x0000005000577202 */ /* 0x000fe20000000f00 */
[----:B------:R-:W-:Y:S02]  /*d890*/  HFMA2 R85, -RZ, RZ, 0, 4.76837158203125e-07 ;  /* 0x00000008ff557431 */ /* 0x000fe400000001ff */
[----:B------:R-:W-:-:S07]  /*d8a0*/  FADD.FTZ R81, R81, R122 ;  /* 0x0000007a51517221 */ /* 0x000fce0000010000 */
[----:B------:R-:W-:Y:S05]  /*d8b0*/  WARPSYNC.COLLECTIVE R83, `(.L_x_4900) ;  /* 0x0000000053087348 */ /* 0x000fea0003c00000 */
[----:B------:R0:W1:Y:S02]  /*d8c0*/  SHFL.BFLY P4, R122, R87, R85, R84 ;  /* 0x0c000055577a7389 */ /* 0x0000640000080054 */
[----:B01----:R-:W-:Y:S05]  /*d8d0*/  ENDCOLLECTIVE ;  /* 0x000000000000791b */ /* 0x003fea0003800000 */
.L_x_4900:
[----:B------:R-:W-:Y:S01]  /*d8e0*/  MOV R87, R81 ;  /* 0x0000005100577202 */ /* 0x000fe20000000f00 */
[----:B------:R-:W-:-:S07]  /*d8f0*/  FADD.FTZ R80, R80, R122 ;  /* 0x0000007a50507221 */ /* 0x000fce0000010000 */
[----:B------:R-:W-:Y:S05]  /*d900*/  WARPSYNC.COLLECTIVE R83, `(.L_x_4901) ;  /* 0x0000000053087348 */ /* 0x000fea0003c00000 */
[----:B------:R0:W1:Y:S02]  /*d910*/  SHFL.BFLY P4, R122, R87, R85, R84 ;  /* 0x0c000055577a7389 */ /* 0x0000640000080054 */
[----:B01----:R-:W-:Y:S05]  /*d920*/  ENDCOLLECTIVE ;  /* 0x000000000000791b */ /* 0x003fea0003800000 */
.L_x_4901:
[----:B------:R-:W-:Y:S01]  /*d930*/  MOV R87, R80 ;  /* 0x0000005000577202 */ /* 0x000fe20000000f00 */
[----:B------:R-:W-:Y:S02]  /*d940*/  HFMA2 R85, -RZ, RZ, 0, 9.5367431640625e-07 ;  /* 0x00000010ff557431 */ /* 0x000fe400000001ff */
[----:B------:R-:W-:-:S07]  /*d950*/  FADD.FTZ R81, R81, R122 ;  /* 0x0000007a51517221 */ /* 0x000fce0000010000 */
[----:B------:R-:W-:Y:S05]  /*d960*/  WARPSYNC.COLLECTIVE R83, `(.L_x_4902) ;  /* 0x0000000053087348 */ /* 0x000fea0003c00000 */
[----:B------:R0:W1:Y:S02]  /*d970*/  SHFL.BFLY P4, R122, R87, R85, R84 ;  /* 0x0c000055577a7389 */ /* 0x0000640000080054 */
[----:B01----:R-:W-:Y:S05]  /*d980*/  ENDCOLLECTIVE ;  /* 0x000000000000791b */ /* 0x003fea0003800000 */
.L_x_4902:
[----:B------:R-:W-:Y:S02]  /*d990*/  MOV R87, R81 ;  /* 0x0000005100577202 */ /* 0x000fe40000000f00 */
[----:B------:R-:W-:-:S07]  /*d9a0*/  MOV R82, R122 ;  /* 0x0000007a00527202 */ /* 0x000fce0000000f00 */
[----:B------:R-:W-:Y:S05]  /*d9b0*/  WARPSYNC.COLLECTIVE R83, `(.L_x_4903) ;  /* 0x0000000053087348 */ /* 0x000fea0003c00000 */
[----:B------:R0:W1:Y:S02]  /*d9c0*/  SHFL.BFLY P4, R122, R87, R85, R84 ;  /* 0x0c000055577a7389 */ /* 0x0000640000080054 */
[----:B01----:R-:W-:Y:S05]  /*d9d0*/  ENDCOLLECTIVE ;  /* 0x000000000000791b */ /* 0x003fea0003800000 */
.L_x_4903:
[----:B------:R-:W-:Y:S01]  /*d9e0*/  MOV R83, R122 ;  /* 0x0000007a00537202 */ /* 0x000fe20000000f00 */
[----:B------:R-:W-:Y:S06]  /*d9f0*/  BRA `(.L_x_4904) ;  /* 0xffffff6000147947 */ /* 0x000fec000383ffff */
.L_x_4905:
        /* <DEDUP_REMOVED lines=16> */
.L_x_6111:


//--------------------- .text._ZN10layer_norm22ln_bwd_finalize_kernelINS_22Kernel_traits_finalizeILj1024E6__halfffffjLb0ELj1024ELj4ENS_18Kernel_traits_baseILj1024ES2_ffffjLj1024EEEEELb0ELb0EEEvNS_9BwdParamsE --------------------------
	.section	.text._ZN10layer_norm22ln_bwd_finalize_kernelINS_22Kernel_traits_finalizeILj1024E6__halfffffjLb0ELj1024ELj4ENS_18Kernel_traits_baseILj1024ES2_ffffjLj1024EEEEELb0ELb0EEEvNS_9BwdParamsE,"ax",@progbits
	.align	128
        .global         _ZN10layer_norm22ln_bwd_finalize_kernelINS_22Kernel_traits_finalizeILj1024E6__halfffffjLb0ELj1024ELj4ENS_18Kernel_traits_baseILj1024ES2_ffffjLj1024EEEEELb0ELb0EEEvNS_9BwdParamsE
        .type           _ZN10layer_norm22ln_bwd_finalize_kernelINS_22Kernel_traits_finalizeILj1024E6__halfffffjLb0ELj1024ELj4ENS_18Kernel_traits_baseILj1024ES2_ffffjLj1024EEEEELb0ELb0EEEvNS_9BwdParamsE,@function
        .size           _ZN10layer_norm22ln_bwd_finalize_kernelINS_22Kernel_traits_finalizeILj1024E6__halfffffjLb0ELj1024ELj4ENS_18Kernel_traits_baseILj1024ES2_ffffjLj1024EEEEELb0ELb0EEEvNS_9BwdParamsE,(.L_x_6112 - _ZN10layer_norm22ln_bwd_finalize_kernelINS_22Kernel_traits_finalizeILj1024E6__halfffffjLb0ELj1024ELj4ENS_18Kernel_traits_baseILj1024ES2_ffffjLj1024EEEEELb0ELb0EEEvNS_9BwdParamsE)
        .other          _ZN10layer_norm22ln_bwd_finalize_kernelINS_22Kernel_traits_finalizeILj1024E6__halfffffjLb0ELj1024ELj4ENS_18Kernel_traits_baseILj1024ES2_ffffjLj1024EEEEELb0ELb0EEEvNS_9BwdParamsE,@"STO_CUDA_ENTRY STV_DEFAULT"
_ZN10layer_norm22ln_bwd_finalize_kernelINS_22Kernel_traits_finalizeILj1024E6__halfffffjLb0ELj1024ELj4ENS_18Kernel_traits_baseILj1024ES2_ffffjLj1024EEEEELb0ELb0EEEvNS_9BwdParamsE:
.text._ZN10layer_norm22ln_bwd_finalize_kernelINS_22Kernel_traits_finalizeILj1024E6__halfffffjLb0ELj1024ELj4ENS_18Kernel_traits_baseILj1024ES2_ffffjLj1024EEEEELb0ELb0EEEvNS_9BwdParamsE:
        /* <DEDUP_REMOVED lines=82> */
.L_x_4910:
        /* <DEDUP_REMOVED lines=118> */
.L_x_4909:
[----:B------:R-:W-:Y:S05]  /*0c80*/  BSYNC.RECONVERGENT B1 ;  /* 0x0000000000017941 */ /* 0x000fea0003800200 */
.L_x_4908:
        /* <DEDUP_REMOVED lines=75> */
.L_x_4912:
[----:B------:R-:W-:Y:S05]  /*1140*/  BSYNC.RECONVERGENT B1 ;  /* 0x0000000000017941 */ /* 0x000fea0003800200 */
.L_x_4911:
        /* <DEDUP_REMOVED lines=37> */
.L_x_4914:
[----:B------:R-:W-:Y:S05]  /*13a0*/  BSYNC.RECONVERGENT B1 ;  /* 0x0000000000017941 */ /* 0x000fea0003800200 */
.L_x_4913:
[----:B------:R-:W-:Y:S05]  /*13b0*/  @!P1 BRA `(.L_x_4907) ;  /* 0x0000000000409947 */ /* 0x000fea0003800000 */
[----:B------:R-:W0:Y:S01]  /*13c0*/  LDC.64 R10, c[0x0][0x440] ;  /* 0x00011000ff0a7b82 */ /* 0x000e220000000a00 */
[----:B------:R-:W-:Y:S01]  /*13d0*/  IMAD R59, R0, R56, R59 ;  /* 0x00000038003b7224 */ /* 0x000fe200078e023b */
[----:B------:R-:W-:Y:S02]  /*13e0*/  LOP3.LUT R8, R8, 0x1f, RZ, 0xc0, !PT ;  /* 0x0000001f08087812 */ /* 0x000fe400078ec0ff */
[----:B------:R-:W-:Y:S02]  /*13f0*/  IADD3 R9, PT, PT, -R9, RZ, RZ ;  /* 0x000000ff09097210 */ /* 0x000fe40007ffe1ff */
[----:B------:R-:W-:Y:S02]  /*1400*/  IADD3 R59, PT, PT, R8, R59, RZ ;  /* 0x0000003b083b7210 */ /* 0x000fe40007ffe0ff */
[----:B------:R-:W1:Y:S05]  /*1410*/  LDC.64 R12, c[0x0][0x448] ;  /* 0x00011200ff0c7b82 */ /* 0x000e6a0000000a00 */
.L_x_4915:
        /* <DEDUP_REMOVED lines=10> */
.L_x_4907:
[----:B------:R-:W-:Y:S05]  /*14c0*/  BSYNC.RECONVERGENT B0 ;  /* 0x0000000000007941 */ /* 0x000fea0003800200 */
.L_x_4906:
        /* <DEDUP_REMOVED lines=59> */
.L_x_4916:
        /* <DEDUP_REMOVED lines=16> */
.L_x_6112:


//--------------------- .text._ZN10layer_norm40ln_parallel_residual_bwd_finalize_kernelINS_22Kernel_traits_finalizeILj1024E6__halfffffjLb0ELj1024ELj4ENS_18Kernel_traits_baseILj1024ES2_ffffjLj1024EEEEELb0EEEvNS_9BwdParamsE --------------------------
	.section	.text._ZN10layer_norm40ln_parallel_residual_bwd_finalize_kernelINS_22Kernel_traits_finalizeILj1024E6__halfffffjLb0ELj1024ELj4ENS_18Kernel_traits_baseILj1024ES2_ffffjLj1024EEEEELb0EEEvNS_9BwdParamsE,"ax",@progbits
	.align	128
        .global         _ZN10layer_norm40ln_parallel_residual_bwd_finalize_kernelINS_22Kernel_traits_finalizeILj1024E6__halfffffjLb0ELj1024ELj4ENS_18Kernel_traits_baseILj1024ES2_ffffjLj1024EEEEELb0EEEvNS_9BwdParamsE
        .type           _ZN10layer_norm40ln_parallel_residual_bwd_finalize_kernelINS_22Kernel_traits_finalizeILj1024E6__halfffffjLb0ELj1024ELj4ENS_18Kernel_traits_baseILj1024ES2_ffffjLj1024EEEEELb0EEEvNS_9BwdParamsE,@function
        .size           _ZN10layer_norm40ln_parallel_residual_bwd_finalize_kernelINS_22Kernel_traits_finalizeILj1024E6__halfffffjLb0ELj1024ELj4ENS_18Kernel_traits_baseILj1024ES2_ffffjLj1024EEEEELb0EEEvNS_9BwdParamsE,(.L_x_6113 - _ZN10layer_norm40ln_parallel_residual_bwd_finalize_kernelINS_22Kernel_traits_finalizeILj1024E6__halfffffjLb0ELj1024ELj4ENS_18Kernel_traits_baseILj1024ES2_ffffjLj1024EEEEELb0EEEvNS_9BwdParamsE)
        .other          _ZN10layer_norm40ln_parallel_residual_bwd_finalize_kernelINS_22Kernel_traits_finalizeILj1024E6__halfffffjLb0ELj1024ELj4ENS_18Kernel_traits_baseILj1024ES2_ffffjLj1024EEEEELb0EEEvNS_9BwdParamsE,@"STO_CUDA_ENTRY STV_DEFAULT"
_ZN10layer_norm40ln_parallel_residual_bwd_finalize_kernelINS_22Kernel_traits_finalizeILj1024E6__halfffffjLb0ELj1024ELj4ENS_18Kernel_traits_baseILj1024ES2_ffffjLj1024EEEEELb0EEEvNS_9BwdParamsE:
.text._ZN10layer_norm40ln_parallel_residual_bwd_finalize_kernelINS_22Kernel_traits_finalizeILj1024E6__halfffffjLb0ELj1024ELj4ENS_18Kernel_traits_baseILj1024ES2_ffffjLj1024EEEEELb0EEEvNS_9BwdParamsE:
        /* <DEDUP_REMOVED lines=60> */
.L_x_4921:
        /* <DEDUP_REMOVED lines=112> */
.L_x_4920:
[----:B------:R-:W-:Y:S05]  /*0ac0*/  BSYNC.RECONVERGENT B1 ;  /* 0x0000000000017941 */ /* 0x000fea0003800200 */
.L_x_4919:
        /* <DEDUP_REMOVED lines=65> */
.L_x_4923:
[----:B------:R-:W-:Y:S05]  /*0ee0*/  BSYNC.RECONVERGENT B1 ;  /* 0x0000000000017941 */ /* 0x000fea0003800200 */
.L_x_4922:
        /* <DEDUP_REMOVED lines=36> */
.L_x_4925:
[----:B------:R-:W-:Y:S05]  /*1130*/  BSYNC.RECONVERGENT B1 ;  /* 0x0000000000017941 */ /* 0x000fea0003800200 */
.L_x_4924:
        /* <DEDUP_REMOVED lines=18> */
.L_x_4918:
[----:B------:R-:W-:Y:S05]  /*1260*/  BSYNC.RECONVERGENT B0 ;  /* 0x0000000000007941 */ /* 0x000fea0003800200 */
.L_x_4917:
        /* <DEDUP_REMOVED lines=94> */
.L_x_4926:
        /* <DEDUP_REMOVED lines=11> */
.L_x_6113:


//--------------------- .text._ZN10layer_norm31ln_parallel_residual_bwd_kernelINS_13Kernel_traitsI6__halfffffjLj1024ELj1ELj4ELj1ELj16ENS_18Kernel_traits_baseILj1024ES2_ffffjLj128EEEEELb1ELb1ELb0EEEvNS_9BwdParamsE --------------------------
	.section	.text._ZN10layer_norm31ln_parallel_residual_bwd_kernelINS_13Kernel_traitsI6__halfffffjLj1024ELj1ELj4ELj1ELj16ENS_18Kernel_traits_baseILj1024ES2_ffffjLj128EEEEELb1ELb1ELb0EEEvNS_9BwdParamsE,"ax",@progbits
	.align	128
        .global         _ZN10layer_norm31ln_parallel_residual_bwd_kernelINS_13Kernel_traitsI6__halfffffjLj1024ELj1ELj4ELj1ELj16ENS_18Kernel_traits_baseILj1024ES2_ffffjLj128EEEEELb1ELb1ELb0EEEvNS_9BwdParamsE
        .type           _ZN10layer_norm31ln_parallel_residual_bwd_kernelINS_13Kernel_traitsI6__halfffffjLj1024ELj1ELj4ELj1ELj16ENS_18Kernel_traits_baseILj1024ES2_ffffjLj128EEEEELb1ELb1ELb0EEEvNS_9BwdParamsE,@function
        .size           _ZN10layer_norm31ln_parallel_residual_bwd_kernelINS_13Kernel_traitsI6__halfffffjLj1024ELj1ELj4ELj1ELj16ENS_18Kernel_traits_baseILj1024ES2_ffffjLj128EEEEELb1ELb1ELb0EEEvNS_9BwdParamsE,(.L_x_6114 - _ZN10layer_norm31ln_parallel_residual_bwd_kernelINS_13Kernel_traitsI6__halfffffjLj1024ELj1ELj4ELj1ELj16ENS_18Kernel_traits_baseILj1024ES2_ffffjLj128EEEEELb1ELb1ELb0EEEvNS_9BwdParamsE)
        .other          _ZN10layer_norm31ln_parallel_residual_bwd_kernelINS_13Kernel_traitsI6__halfffffjLj1024ELj1ELj4ELj1ELj16ENS_18Kernel_traits_baseILj1024ES2_ffffjLj128EEEEELb1ELb1ELb0EEEvNS_9BwdParamsE,@"STO_CUDA_ENTRY STV_DEFAULT"
_ZN10layer_norm31ln_parallel_residual_bwd_kernelINS_13Kernel_traitsI6__halfffffjLj1024ELj1ELj4ELj1ELj16ENS_18Kernel_traits_baseILj1024ES2_ffffjLj128EEEEELb1ELb1ELb0EEEvNS_9BwdParamsE:
.text._ZN10layer_norm31ln_parallel_residual_bwd_kernelINS_13Kernel_traitsI6__halfffffjLj1024ELj1ELj4ELj1ELj16ENS_18Kernel_traits_baseILj1024ES2_ffffjLj128EEEEELb1ELb1ELb0EEEvNS_9BwdParamsE:
[----:B------:R-:W-:Y:S01]  /*0000*/  LDC R1, c[0x0][0x37c] ;  /* 0x0000df00ff017b82 */ /* 0x000fe20000000800 */
[----:B------:R-:W0:Y:S01]  /*0010*/  S2R R12, SR_TID.X ;  /* 0x00000000000c7919 */ /* 0x000e220000002100 */
[----:B------:R-:W1:Y:S01]  /*0020*/  LDCU UR4, c[0x0][0x388] ;  /* 0x00007100ff0477ac */ /* 0x000e620008000800 */
[----:B------:R-:W2:Y:S05]  /*0030*/  LDCU.64 UR8, c[0x0][0x358] ;  /* 0x00006b00ff0877ac */ /* 0x000eaa0008000a00 */
[----:B------:R-:W3:Y:S01]  /*0040*/  S2UR UR7, SR_CTAID.X ;  /* 0x00000000000779c3 */ /* 0x000ee20000002500 */
[----:B------:R-:W4:Y:S01]  /*0050*/  LDCU UR10, c[0x0][0x384] ;  /* 0x00007080ff0a77ac */ /* 0x000f220008000800 */
[----:B------:R-:W0:Y:S01]  /*0060*/  LDCU UR14, c[0x0][0x408] ;  /* 0x00008100ff0e77ac */ /* 0x000e220008000800 */
[----:B------:R-:W0:Y:S01]  /*0070*/  LDCU UR15, c[0x0][0x388] ;  /* 0x00007100ff0f77ac */ /* 0x000e220008000800 */
[----:B-1----:R-:W-:Y:S01]  /*0080*/  MOV R11, UR4 ;  /* 0x00000004000b7c02 */ /* 0x002fe20008000f00 */
[----:B------:R-:W-:Y:S01]  /*0090*/  BSSY B0, `(.L_x_4927) ;  /* 0x0000afe000007945 */ /* 0x000fe20003800000 */
[----:B------:R-:W1:Y:S02]  /*00a0*/  LDCU UR11, c[0x0][0x400] ;  /* 0x00008000ff0b77ac */ /* 0x000e640008000800 */
        /* <DEDUP_REMOVED lines=17> */
[----:B------:R-:W4:Y:S08]  /*01c0*/  @P6 LDC.64 R24, c[0x0][0x3d0] ;  /* 0x0000f400ff186b82 */ /* 0x000f300000000a00 */
[----:B------:R-:W3:Y:S01]  /*01d0*/  @P5 LDC.64 R28, c[0x0][0x3d0] ;  /* 0x0000f400ff1c5b82 */ /* 0x000ee20000000a00 */
[C---:B--2---:R-:W-:Y:S01]  /*01e0*/  @P0 IMAD.WIDE.U32 R2, R13.reuse, 0x8, R2 ;  /* 0x000000080d020825 */ /* 0x044fe200078e0002 */
[----:B------:R-:W-:-:S06]  /*01f0*/  @P0 LOP3.LUT R13, R13, 0x20, RZ, 0xfc, !PT ;  /* 0x000000200d0d0812 */ /* 0x000fcc00078efcff */
[----:B------:R-:W2:Y:S01]  /*0200*/  @P4 LDC.64 R30, c[0x0][0x3d0] ;  /* 0x0000f400ff1e4b82 */ /* 0x000ea20000000a00 */
[----:B------:R-:W5:Y:S01]  /*0210*/  @P0 LDG.E.64 R4, desc[UR8][R2.64] ;  /* 0x0000000802040981 */ /* 0x000f62000c1e1b00 */
[----:B----4-:R-:W-:-:S06]  /*0220*/  @P6 IMAD.WIDE.U32 R24, R13, 0x8, R24 ;  /* 0x000000080d186825 */ /* 0x010fcc00078e0018 */
[----:B------:R-:W4:Y:S01]  /*0230*/  @P3 LDC.64 R32, c[0x0][0x3d0] ;  /* 0x0000f400ff203b82 */ /* 0x000f220000000a00 */
[----:B------:R-:W-:Y:S01]  /*0240*/  @P6 IADD3 R13, PT, PT, R13, 0x20, RZ ;  /* 0x000000200d0d6810 */ /* 0x000fe20007ffe0ff */
[----:B------:R1:W5:Y:S01]  /*0250*/  @P6 LDG.E.64 R6, desc[UR8][R24.64] ;  /* 0x0000000818066981 */ /* 0x000362000c1e1b00 */
[----:B------:R-:W-:-:S03]  /*0260*/  ISETP.GE.U32.AND P6, PT, R10, 0x100, PT ;  /* 0x000001000a00780c */ /* 0x000fc60003fc6070 */
[C---:B---3--:R-:W-:Y:S01]  /*0270*/  @P5 IMAD.WIDE.U32 R28, R13.reuse, 0x8, R28 ;  /* 0x000000080d1c5825 */ /* 0x048fe200078e001c */
[----:B------:R-:W-:Y:S01]  /*0280*/  @P5 IADD3 R13, PT, PT, R13, 0x20, RZ ;  /* 0x000000200d0d5810 */ /* 0x000fe20007ffe0ff */
[----:B------:R-:W3:Y:S03]  /*0290*/  @P2 LDC.64 R34, c[0x0][0x3d0] ;  /* 0x0000f400ff222b82 */ /* 0x000ee60000000a00 */
[----:B------:R0:W5:Y:S05]  /*02a0*/  @P5 LDG.E.64 R14, desc[UR8][R28.64] ;  /* 0x000000081c0e5981 */ /* 0x00016a000c1e1b00 */
[----:B------:R-:W1:Y:S01]  /*02b0*/  @P1 LDC.64 R36, c[0x0][0x3d0] ;  /* 0x0000f400ff241b82 */ /* 0x000e620000000a00 */
[C---:B--2---:R-:W-:Y:S01]  /*02c0*/  @P4 IMAD.WIDE.U32 R30, R13.reuse, 0x8, R30 ;  /* 0x000000080d1e4825 */ /* 0x044fe200078e001e */
[----:B------:R-:W-:-:S04]  /*02d0*/  @P4 IADD3 R13, PT, PT, R13, 0x20, RZ ;  /* 0x000000200d0d4810 */ /* 0x000fc80007ffe0ff */
[----:B------:R2:W5:Y:S02]  /*02e0*/  @P4 LDG.E.64 R16, desc[UR8][R30.64] ;  /* 0x000000081e104981 */ /* 0x000564000c1e1b00 */
[----:B------:R-:W0:Y:S01]  /*02f0*/  @P6 LDC.64 R38, c[0x0][0x3d0] ;  /* 0x0000f400ff266b82 */ /* 0x000e220000000a00 */
[C---:B----4-:R-:W-:Y:S01]  /*0300*/  @P3 IMAD.WIDE.U32 R32, R13.reuse, 0x8, R32 ;  /* 0x000000080d203825 */ /* 0x050fe200078e0020 */
[----:B------:R-:W-:-:S04]  /*0310*/  @P3 IADD3 R13, PT, PT, R13, 0x20, RZ ;  /* 0x000000200d0d3810 */ /* 0x000fc80007ffe0ff */
[----:B------:R2:W5:Y:S01]  /*0320*/  @P3 LDG.E.64 R18, desc[UR8][R32.64] ;  /* 0x0000000820123981 */ /* 0x000562000c1e1b00 */
[C---:B---3--:R-:W-:Y:S01]  /*0330*/  @P2 IMAD.WIDE.U32 R34, R13.reuse, 0x8, R34 ;  /* 0x000000080d222825 */ /* 0x048fe200078e0022 */
[----:B------:R-:W-:-:S04]  /*0340*/  @P2 IADD3 R13, PT, PT, R13, 0x20, RZ ;  /* 0x000000200d0d2810 */ /* 0x000fc80007ffe0ff */
[----:B------:R2:W5:Y:S01]  /*0350*/  @P2 LDG.E.64 R20, desc[UR8][R34.64] ;  /* 0x0000000822142981 */ /* 0x000562000c1e1b00 */
[C---:B-1----:R-:W-:Y:S01]  /*0360*/  @P1 IMAD.WIDE.U32 R36, R13.reuse, 0x8, R36 ;  /* 0x000000080d241825 */ /* 0x042fe200078e0024 */
[----:B------:R-:W-:Y:S01]  /*0370*/  @P1 IADD3 R13, PT, PT, R13, 0x20, RZ ;  /* 0x000000200d0d1810 */ /* 0x000fe20007ffe0ff */
[----:B------:R-:W-:Y:S01]  /*0380*/  USHF.L.U32 UR6, UR7, 0x2, URZ ;  /* 0x0000000207067899 */ /* 0x000fe200080006ff */
[----:B------:R-:W-:Y:S02]  /*0390*/  SHF.R.U32.HI R8, RZ, 0x5, R12 ;  /* 0x00000005ff087819 */ /* 0x000fe4000001160c */
[----:B------:R2:W5:Y:S01]  /*03a0*/  @P1 LDG.E.64 R22, desc[UR8][R36.64] ;  /* 0x0000000824161981 */ /* 0x000562000c1e1b00 */
[----:B0-----:R-:W-:-:S05]  /*03b0*/  @P6 IMAD.WIDE.U32 R24, R13, 0x8, R38 ;  /* 0x000000080d186825 */ /* 0x001fca00078e0026 */
[----:B------:R2:W5:Y:S01]  /*03c0*/  @P6 LDG.E.64 R26, desc[UR8][R24.64] ;  /* 0x00000008181a6981 */ /* 0x000562000c1e1b00 */
[----:B------:R-:W-:-:S04]  /*03d0*/  LOP3.LUT R8, R8, UR6, RZ, 0xfc, !PT ;  /* 0x0000000608087c12 */ /* 0x000fc8000f8efcff */
[----:B------:R-:W-:Y:S02]  /*03e0*/  ISETP.GE.AND P1, PT, R8, UR10, PT ;  /* 0x0000000a08007c0c */ /* 0x000fe4000bf26270 */
        /* <DEDUP_REMOVED lines=32> */
[----:B--2---:R-:W-:Y:S06]  /*05f0*/  @P1 BRA `(.L_x_4928) ;  /* 0x000000a8009c1947 */ /* 0x004fec0003800000 */
[----:B-----5:R-:W-:Y:S02]  /*0600*/  MOV R214, R4 ;  /* 0x0000000400d67202 */ /* 0x020fe40000000f00 */
[----:B------:R-:W-:Y:S02]  /*0610*/  CS2R R108, SRZ ;  /* 0x00000000006c7805 */ /* 0x000fe4000001ff00 */
[----:B------:R-:W-:Y:S02]  /*0620*/  SHF.R.U64 R0, R4, 0x10, R5 ;  /* 0x0000001004007819 */ /* 0x000fe40000001205 */
[----:B------:R-:W-:Y:S02]  /*0630*/  CS2R R110, SRZ ;  /* 0x00000000006e7805 */ /* 0x000fe4000001ff00 */
[----:B------:R-:W-:Y:S02]  /*0640*/  SHF.R.U64 R3, R6, 0x10, R7 ;  /* 0x0000001006037819 */ /* 0x000fe40000001207 */
[----:B------:R-:W-:-:S02]  /*0650*/  CS2R R104, SRZ ;  /* 0x0000000000687805 */ /* 0x000fc4000001ff00 */
[----:B------:R-:W-:Y:S02]  /*0660*/  MOV R217, R7 ;  /* 0x0000000700d97202 */ /* 0x000fe40000000f00 */
[----:B------:R-:W-:Y:S02]  /*0670*/  CS2R R106, SRZ ;  /* 0x00000000006a7805 */ /* 0x000fe4000001ff00 */
[----:B------:R-:W-:Y:S02]  /*0680*/  SHF.R.U32.HI R4, RZ, 0x10, R7 ;  /* 0x00000010ff047819 */ /* 0x000fe40000011607 */
[----:B------:R-:W-:Y:S02]  /*0690*/  CS2R R100, SRZ ;  /* 0x0000000000647805 */ /* 0x000fe4000001ff00 */
[----:B------:R-:W-:Y:S02]  /*06a0*/  SHF.R.U64 R7, R16, 0x10, R17 ;  /* 0x0000001010077819 */ /* 0x000fe40000001211 */
[----:B------:R-:W-:-:S02]  /*06b0*/  CS2R R102, SRZ ;  /* 0x0000000000667805 */ /* 0x000fc4000001ff00 */
[----:B------:R-:W-:Y:S02]  /*06c0*/  MOV R220, R16 ;  /* 0x0000001000dc7202 */ /* 0x000fe40000000f00 */
[----:B------:R-:W-:Y:S02]  /*06d0*/  CS2R R96, SRZ ;  /* 0x0000000000607805 */ /* 0x000fe4000001ff00 */
[----:B------:R-:W-:Y:S02]  /*06e0*/  MOV R215, R5 ;  /* 0x0000000500d77202 */ /* 0x000fe40000000f00 */
[----:B------:R-:W-:Y:S02]  /*06f0*/  CS2R R98, SRZ ;  /* 0x0000000000627805 */ /* 0x000fe4000001ff00 */
[----:B------:R-:W-:Y:S02]  /*0700*/  PRMT R220, R220, 0x5410, R7 ;  /* 0x00005410dcdc7816 */ /* 0x000fe40000000007 */
[----:B------:R-:W-:Y:S01]  /*0710*/  CS2R R92, SRZ ;  /* 0x00000000005c7805 */ /* 0x000fe2000001ff00 */
[----:B------:R-:W0:Y:S01]  /*0720*/  LDC.U8 R7, c[0x0][0x410] ;  /* 0x00010400ff077b82 */ /* 0x000e220000000000 */
[----:B------:R-:W-:-:S02]  /*0730*/  SHF.R.U32.HI R2, RZ, 0x10, R5 ;  /* 0x00000010ff027819 */ /* 0x000fc40000011605 */
[----:B------:R-:W-:Y:S02]  /*0740*/  CS2R R94, SRZ ;  /* 0x00000000005e7805 */ /* 0x000fe4000001ff00 */
[----:B------:R-:W-:Y:S02]  /*0750*/  MOV R216, R6 ;  /* 0x0000000600d87202 */ /* 0x000fe40000000f00 */
        /* <DEDUP_REMOVED lines=59> */
[----:B0-----:R-:W-:-:S13]  /*0b10*/  ISETP.NE.AND P1, PT, R7, RZ, PT ;  /* 0x000000ff0700720c */ /* 0x001fda0003f25270 */
.L_x_5026:
        /* <DEDUP_REMOVED lines=12> */
[C---:B------:R-:W-:Y:S02]  /*0be0*/  ISETP.GE.U32.AND P4, PT, R10.reuse, 0xc0, PT ;  /* 0x000000c00a00780c */ /* 0x040fe40003f86070 */
[----:B------:R-:W-:-:S02]  /*0bf0*/  ISETP.GE.U32.AND P2, PT, R10, 0x40, PT ;  /* 0x000000400a00780c */ /* 0x000fc40003f46070 */
[----:B------:R-:W-:Y:S02]  /*0c00*/  SHF.R.S32.HI R145, RZ, 0x1f, R6 ;  /* 0x0000001fff917819 */ /* 0x000fe40000011406 */
[----:B------:R-:W-:Y:S02]  /*0c10*/  ISETP.GE.U32.AND P3, PT, R10, 0xa0, PT ;  /* 0x000000a00a00780c */ /* 0x000fe40003f66070 */
[----:B------:R-:W-:Y:S02]  /*0c20*/  LEA.HI R6, R145, R6, RZ, 0x2 ;  /* 0x0000000691067211 */ /* 0x000fe400078f10ff */
[----:B------:R-:W-:Y:S02]  /*0c30*/  P2R R203, PR, RZ, 0x40 ;  /* 0x00000040ffcb7803 */ /* 0x000fe40000000000 */
[----:B------:R-:W-:Y:S02]  /*0c40*/  LEA.HI.SX32 R6, R6, R9, 0x1e ;  /* 0x0000000906067211 */ /* 0x000fe400078ff2ff */
[----:B------:R-:W-:-:S02]  /*0c50*/  P2R R202, PR, RZ, 0x20 ;  /* 0x00000020ffca7803 */ /* 0x000fc40000000000 */
[----:B------:R-:W-:Y:S02]  /*0c60*/  P2R R201, PR, RZ, 0x10 ;  /* 0x00000010ffc97803 */ /* 0x000fe40000000000 */
[----:B------:R-:W-:Y:S02]  /*0c70*/  MOV R205, R6 ;  /* 0x0000000600cd7202 */ /* 0x000fe40000000f00 */
[----:B--2---:R-:W-:Y:S01]  /*0c80*/  FSEL R204, R142, RZ, !P1 ;  /* 0x000000ff8ecc7208 */ /* 0x004fe20004800000 */
[----:B0-----:R-:W-:Y:S06]  /*0c90*/  @!P0 BRA `(.L_x_4930) ;  /* 0x0000000000d08947 */ /* 0x001fec0003800000 */
[----:B------:R-:W0:Y:S01]  /*0ca0*/  LDC.64 R142, c[0x0][0x3a8] ;  /* 0x0000ea00ff8e7b82 */ /* 0x000e220000000a00 */
[----:B------:R-:W-:Y:S02]  /*0cb0*/  ISETP.NE.U32.AND P0, PT, RZ, UR12, PT ;  /* 0x0000000cff007c0c */ /* 0x000fe4000bf05070 */
[----:B------:R-:W-:Y:S02]  /*0cc0*/  ISETP.NE.U32.AND P1, PT, RZ, UR20, PT ;  /* 0x00000014ff007c0c */ /* 0x000fe4000bf25070 */
[----:B------:R-:W-:Y:S02]  /*0cd0*/  ISETP.NE.AND.EX P0, PT, RZ, UR13, PT, P0 ;  /* 0x0000000dff007c0c */ /* 0x000fe4000bf05300 */
[----:B------:R-:W-:Y:S01]  /*0ce0*/  ISETP.NE.AND.EX P1, PT, RZ, UR21, PT, P1 ;  /* 0x00000015ff007c0c */ /* 0x000fe2000bf25310 */
[----:B------:R-:W1:Y:S08]  /*0cf0*/  LDC.64 R140, c[0x0][0x428] ;  /* 0x00010a00ff8c7b82 */ /* 0x000e700000000a00 */
[----:B------:R-:W2:Y:S01]  /*0d00*/  LDC.64 R210, c[0x0][0x3b0] ;  /* 0x0000ec00ffd27b82 */ /* 0x000ea20000000a00 */
[----:B0-----:R-:W-:-:S07]  /*0d10*/  IMAD.WIDE.U32 R144, R6, 0x10, R142 ;  /* 0x0000001006907825 */ /* 0x001fce00078e008e */
[----:B------:R-:W0:Y:S01]  /*0d20*/  @P0 LDC.64 R208, c[0x0][0x3b8] ;  /* 0x0000ee00ffd00b82 */ /* 0x000e220000000a00 */
[----:B------:R-:W3:Y:S01]  /*0d30*/  LDG.E.128 R144, desc[UR8][R144.64] ;  /* 0x0000000890907981 */ /* 0x000ee2000c1e1d00 */
[----:B-1----:R-:W-:-:S06]  /*0d40*/  IMAD.WIDE.U32 R140, R6, 0x10, R140 ;  /* 0x00000010068c7825 */ /* 0x002fcc00078e008c */
[----:B------:R-:W1:Y:S01]  /*0d50*/  @P1 LDC.64 R206, c[0x0][0x438] ;  /* 0x00010e00ffce1b82 */ /* 0x000e620000000a00 */
[----:B------:R-:W4:Y:S01]  /*0d60*/  LDG.E.128 R140, desc[UR8][R140.64] ;  /* 0x000000088c8c7981 */ /* 0x000f22000c1e1d00 */
[----:B--2---:R-:W-:-:S05]  /*0d70*/  IMAD.WIDE.U32 R210, R6, 0x4, R210 ;  /* 0x0000000406d27825 */ /* 0x004fca00078e00d2 */
[----:B------:R-:W5:Y:S01]  /*0d80*/  LDG.E R4, desc[UR8][R210.64] ;  /* 0x00000008d2047981 */ /* 0x000f62000c1e1900 */
[----:B0-----:R-:W-:-:S05]  /*0d90*/  @P0 IMAD.WIDE.U32 R208, R6, 0x4, R208 ;  /* 0x0000000406d00825 */ /* 0x001fca00078e00d0 */
[----:B------:R-:W5:Y:S01]  /*0da0*/  @P0 LDG.E R5, desc[UR8][R208.64] ;  /* 0x00000008d0050981 */ /* 0x000f62000c1e1900 */
[----:B------:R-:W-:Y:S02]  /*0db0*/  HADD2.F32 R167, -RZ, R214.H0_H0 ;  /* 0x200000d6ffa77230 */ /* 0x000fe40000004100 */
[C---:B-1----:R-:W-:Y:S01]  /*0dc0*/  @P1 IMAD.WIDE.U32 R206, R6.reuse, 0x10, R206 ;  /* 0x0000001006ce1825 */ /* 0x042fe200078e00ce */
[----:B------:R-:W-:-:S04]  /*0dd0*/  IADD3 R205, PT, PT, R6, 0x20, RZ ;  /* 0x0000002006cd7810 */ /* 0x000fc80007ffe0ff */
[----:B------:R0:W5:Y:S01]  /*0de0*/  @P1 LDG.E.128 R44, desc[UR8][R206.64] ;  /* 0x00000008ce2c1981 */ /* 0x000162000c1e1d00 */
[C---:B---3--:R-:W-:Y:S01]  /*0df0*/  FADD.FTZ R144, -R204.reuse, R144 ;  /* 0x00000090cc907221 */ /* 0x048fe20000010100 */
[----:B------:R-:W-:-:S03]  /*0e00*/  FADD.FTZ R168, -R204, R145 ;  /* 0x00000091cca87221 */ /* 0x000fc60000010100 */
[C---:B-----5:R-:W-:Y:S01]  /*0e10*/  FMUL.FTZ R3, R153.reuse, R144 ;  /* 0x0000009099037220 */ /* 0x060fe20000410000 */
[----:B------:R-:W-:Y:S02]  /*0e20*/  HADD2.F32 R144, -RZ, R214.H1_H1 ;  /* 0x300000d6ff907230 */ /* 0x000fe40000004100 */
[----:B------:R-:W-:Y:S01]  /*0e30*/  FMUL.FTZ R168, R153, R168 ;  /* 0x000000a899a87220 */ /* 0x000fe20000410000 */
[----:B----4-:R-:W-:Y:S01]  /*0e40*/  FMUL.FTZ R150, R140, R167 ;  /* 0x000000a78c967220 */ /* 0x010fe20000410000 */
[--C-:B------:R-:W-:Y:S02]  /*0e50*/  HADD2.F32 R145, -RZ, R215.reuse.H0_H0 ;  /* 0x200000d7ff917230 */ /* 0x100fe40000004100 */
[----:B------:R-:W-:Y:S01]  /*0e60*/  FADD.FTZ R76, R76, R140 ;  /* 0x0000008c4c4c7221 */ /* 0x000fe20000010000 */
[----:B------:R-:W-:Y:S01]  /*0e70*/  FFMA.FTZ R108, R140, R3, R108 ;  /* 0x000000038c6c7223 */ /* 0x000fe2000001006c */
[----:B------:R-:W-:Y:S01]  /*0e80*/  FADD.FTZ R146, -R204, R146 ;  /* 0x00000092cc927221 */ /* 0x000fe20000010100 */
[----:B------:R-:W-:Y:S01]  /*0e90*/  FMUL.FTZ R167, R141, R144 ;  /* 0x000000908da77220 */ /* 0x000fe20000410000 */
[----:B------:R-:W-:Y:S01]  /*0ea0*/  FADD.FTZ R77, R77, R141 ;  /* 0x0000008d4d4d7221 */ /* 0x000fe20000010000 */
[----:B------:R-:W-:Y:S01]  /*0eb0*/  FFMA.FTZ R109, R141, R168, R109 ;  /* 0x000000a88d6d7223 */ /* 0x000fe2000001006d */
[----:B------:R-:W-:Y:S01]  /*0ec0*/  FADD.FTZ R140, RZ, R150 ;  /* 0x00000096ff8c7221 */ /* 0x000fe20000010000 */
[----:B------:R-:W-:Y:S01]  /*0ed0*/  FFMA.FTZ R141, R3, R150, RZ ;  /* 0x00000096038d7223 */ /* 0x000fe200000100ff */
[----:B------:R-:W-:Y:S01]  /*0ee0*/  FMUL.FTZ R182, R142, R145 ;  /* 0x000000918eb67220 */ /* 0x000fe20000410000 */
[----:B------:R-:W-:-:S02]  /*0ef0*/  HADD2.F32 R144, -RZ, R215.H1_H1 ;  /* 0x300000d7ff907230 */ /* 0x000fc40000004100 */
[----:B------:R-:W-:Y:S01]  /*0f00*/  FMUL.FTZ R185, R153, R146 ;  /* 0x0000009299b97220 */ /* 0x000fe20000410000 */
        /* <DEDUP_REMOVED lines=11> */
[----:B0-----:R-:W-:Y:S01]  /*0fc0*/  FADD.FTZ R207, R142, R199 ;  /* 0x000000c78ecf7221 */ /* 0x001fe20000010000 */
[----:B------:R-:W-:-:S07]  /*0fd0*/  FFMA.FTZ R206, R200, R199, R141 ;  /* 0x000000c7c8ce7223 */ /* 0x000fce000001008d */
.L_x_4930:
[----:B------:R-:W-:Y:S05]  /*0fe0*/  BSYNC.RECONVERGENT B1 ;  /* 0x0000000000017941 */ /* 0x000fea0003800200 */
.L_x_4929:
[----:B------:R-:W-:Y:S04]  /*0ff0*/  BSSY.RECONVERGENT B1, `(.L_x_4931) ;  /* 0x0000036000017945 */ /* 0x000fe80003800200 */
[----:B------:R-:W-:Y:S05]  /*1000*/  @!P2 BRA `(.L_x_4932) ;  /* 0x0000000000d0a947 */ /* 0x000fea0003800000 */
        /* <DEDUP_REMOVED lines=14> */
[----:B------:R2:W5:Y:S01]  /*10f0*/  LDG.E R0, desc[UR8][R212.64] ;  /* 0x00000008d4007981 */ /* 0x000562000c1e1900 */
[----:B0-----:R-:W-:-:S05]  /*1100*/  @P0 IMAD.WIDE.U32 R210, R205, 0x4, R210 ;  /* 0x00000004cdd20825 */ /* 0x001fca00078e00d2 */
[----:B------:R2:W5:Y:S01]  /*1110*/  @P0 LDG.E R2, desc[UR8][R210.64] ;  /* 0x00000008d2020981 */ /* 0x000562000c1e1900 */
[----:B-1----:R-:W-:-:S05]  /*1120*/  @P1 IMAD.WIDE.U32 R208, R205, 0x10, R208 ;  /* 0x00000010cdd01825 */ /* 0x002fca00078e00d0 */
[----:B------:R2:W5:Y:S01]  /*1130*/  @P1 LDG.E.128 R40, desc[UR8][R208.64] ;  /* 0x00000008d0281981 */ /* 0x000562000c1e1d00 */
[--C-:B------:R-:W-:Y:S01]  /*1140*/  HADD2.F32 R165, -RZ, R216.reuse.H0_H0 ;  /* 0x200000d8ffa57230 */ /* 0x100fe20000004100 */
[----:B------:R-:W-:Y:S01]  /*1150*/  IADD3 R205, PT, PT, R205, 0x20, RZ ;  /* 0x00000020cdcd7810 */ /* 0x000fe20007ffe0ff */
[C---:B---3--:R-:W-:Y:S01]  /*1160*/  FADD.FTZ R140, -R204.reuse, R140 ;  /* 0x0000008ccc8c7221 */ /* 0x048fe20000010100 */
[----:B------:R-:W-:Y:S01]  /*1170*/  FADD.FTZ R166, -R204, R141 ;  /* 0x0000008dcca67221 */ /* 0x000fe20000010100 */
[----:B------:R-:W-:Y:S02]  /*1180*/  HADD2.F32 R141, -RZ, R217.H0_H0 ;  /* 0x200000d9ff8d7230 */ /* 0x000fe40000004100 */
[----:B-----5:R-:W-:Y:S01]  /*1190*/  FMUL.FTZ R151, R153, R140 ;  /* 0x0000008c99977220 */ /* 0x020fe20000410000 */
[----:B------:R-:W-:Y:S02]  /*11a0*/  HADD2.F32 R140, -RZ, R216.H1_H1 ;  /* 0x300000d8ff8c7230 */ /* 0x000fe40000004100 */
[----:B----4-:R-:W-:Y:S01]  /*11b0*/  FMUL.FTZ R148, R144, R165 ;  /* 0x000000a590947220 */ /* 0x010fe20000410000 */
[----:B------:R-:W-:-:S02]  /*11c0*/  FMUL.FTZ R180, R146, R141 ;  /* 0x0000008d92b47220 */ /* 0x000fc40000410000 */
[----:B------:R-:W-:Y:S01]  /*11d0*/  FMUL.FTZ R165, R145, R140 ;  /* 0x0000008c91a57220 */ /* 0x000fe20000410000 */
[C---:B------:R-:W-:Y:S01]  /*11e0*/  FADD.FTZ R142, -R204.reuse, R142 ;  /* 0x0000008ecc8e7221 */ /* 0x040fe20000010100 */
[----:B------:R-:W-:Y:S01]  /*11f0*/  FADD.FTZ R140, R207, R148 ;  /* 0x00000094cf8c7221 */ /* 0x000fe20000010000 */
[----:B------:R-:W-:Y:S01]  /*1200*/  FMUL.FTZ R166, R153, R166 ;  /* 0x000000a699a67220 */ /* 0x000fe20000410000 */
[----:B------:R-:W-:Y:S01]  /*1210*/  FFMA.FTZ R141, R151, R148, R206 ;  /* 0x00000094978d7223 */ /* 0x000fe200000100ce */
[----:B------:R-:W-:Y:S01]  /*1220*/  FADD.FTZ R198, -R204, R143 ;  /* 0x0000008fccc67221 */ /* 0x000fe20000010100 */
[----:B------:R-:W-:Y:S01]  /*1230*/  FADD.FTZ R72, R72, R144 ;  /* 0x0000009048487221 */ /* 0x000fe20000010000 */
[----:B------:R-:W-:Y:S01]  /*1240*/  FFMA.FTZ R104, R144, R151, R104 ;  /* 0x0000009790687223 */ /* 0x000fe20000010068 */
[----:B------:R-:W-:Y:S02]  /*1250*/  HADD2.F32 R144, -RZ, R217.H1_H1 ;  /* 0x300000d9ff907230 */ /* 0x000fe40000004100 */
[----:B------:R-:W-:Y:S01]  /*1260*/  FADD.FTZ R143, R140, R165 ;  /* 0x000000a58c8f7221 */ /* 0x000fe20000010000 */
[C---:B------:R-:W-:Y:S01]  /*1270*/  FMUL.FTZ R183, R153.reuse, R142 ;  /* 0x0000008e99b77220 */ /* 0x040fe20000410000 */
        /* <DEDUP_REMOVED lines=12> */
[----:B--2---:R-:W-:-:S07]  /*1340*/  FFMA.FTZ R206, R198, R197, R141 ;  /* 0x000000c5c6ce7223 */ /* 0x004fce000001008d */
.L_x_4932:
[----:B------:R-:W-:Y:S05]  /*1350*/  BSYNC.RECONVERGENT B1 ;  /* 0x0000000000017941 */ /* 0x000fea0003800200 */
.L_x_4931:
        /* <DEDUP_REMOVED lines=21> */
[----:B------:R-:W-:Y:S01]  /*14b0*/  HADD2.F32 R163, -RZ, R218.H0_H0 ;  /* 0x200000daffa37230 */ /* 0x000fe20000004100 */
[----:B------:R-:W-:Y:S01]  /*14c0*/  IADD3 R205, PT, PT, R205, 0x20, RZ ;  /* 0x00000020cdcd7810 */ /* 0x000fe20007ffe0ff */
        /* <DEDUP_REMOVED lines=30> */
[----:B--2---:R-:W-:-:S07]  /*16b0*/  FFMA.FTZ R206, R196, R195, R141 ;  /* 0x000000c3c4ce7223 */ /* 0x004fce000001008d */
.L_x_4934:
[----:B------:R-:W-:Y:S05]  /*16c0*/  BSYNC.RECONVERGENT B1 ;  /* 0x0000000000017941 */ /* 0x000fea0003800200 */
.L_x_4933:
        /* <DEDUP_REMOVED lines=54> */
.L_x_4936:
[----:B------:R-:W-:Y:S05]  /*1a30*/  BSYNC.RECONVERGENT B1 ;  /* 0x0000000000017941 */ /* 0x000fea0003800200 */
.L_x_4935:
        /* <DEDUP_REMOVED lines=54> */
.L_x_4938:
[----:B------:R-:W-:Y:S05]  /*1da0*/  BSYNC.RECONVERGENT B1 ;  /* 0x0000000000017941 */ /* 0x000fea0003800200 */
.L_x_4937:
        /* <DEDUP_REMOVED lines=54> */
.L_x_4940:
[----:B------:R-:W-:Y:S05]  /*2110*/  BSYNC.RECONVERGENT B1 ;  /* 0x0000000000017941 */ /* 0x000fea0003800200 */
.L_x_4939:
[----:B------:R-:W-:Y:S01]  /*2120*/  ISETP.GE.U32.AND P4, PT, R10, 0xe0, PT ;  /* 0x000000e00a00780c */ /* 0x000fe20003f86070 */
[----:B------:R-:W-:-:S12]  /*2130*/  BSSY.RECONVERGENT B1, `(.L_x_4941) ;  /* 0x0000036000017945 */ /* 0x000fd80003800200 */
[----:B------:R-:W-:Y:S05]  /*2140*/  @!P4 BRA `(.L_x_4942) ;  /* 0x0000000000d0c947 */ /* 0x000fea0003800000 */
[----:B------:R-:W-:Y:S01]  /*2150*/  ISETP.NE.U32.AND P0, PT, RZ, UR20, PT ;  /* 0x00000014ff007c0c */ /* 0x000fe2000bf05070 */
[----:B------:R-:W0:Y:S03]  /*2160*/  LDC.64 R142, c[0x0][0x3a8] ;  /* 0x0000ea00ff8e7b82 */ /* 0x000e260000000a00 */
[----:B------:R-:W-:-:S05]  /*2170*/  ISETP.NE.AND.EX P0, PT, RZ, UR21, PT, P0 ;  /* 0x00000015ff007c0c */ /* 0x000fca000bf05300 */
[----:B------:R-:W1:Y:S08]  /*2180*/  LDC.64 R140, c[0x0][0x428] ;  /* 0x00010a00ff8c7b82 */ /* 0x000e700000000a00 */
[----:B------:R-:W2:Y:S08]  /*2190*/  @P0 LDC.64 R144, c[0x0][0x438] ;  /* 0x00010e00ff900b82 */ /* 0x000eb00000000a00 */
[----:B------:R-:W3:Y:S01]  /*21a0*/  LDC.64 R210, c[0x0][0x3b0] ;  /* 0x0000ec00ffd27b82 */ /* 0x000ee20000000a00 */
[----:B--2---:R-:W-:-:S05]  /*21b0*/  @P0 IMAD.WIDE.U32 R212, R205, 0x10, R144 ;  /* 0x00000010cdd40825 */ /* 0x004fca00078e0090 */
[----:B------:R2:W5:Y:S01]  /*21c0*/  @P0 LDG.E.128 R124, desc[UR8][R212.64] ;  /* 0x00000008d47c0981 */ /* 0x000562000c1e1d00 */
[----:B------:R-:W-:Y:S01]  /*21d0*/  ISETP.NE.U32.AND P0, PT, RZ, UR12, PT ;  /* 0x0000000cff007c0c */ /* 0x000fe2000bf05070 */
[----:B0-----:R-:W-:-:S03]  /*21e0*/  IMAD.WIDE.U32 R144, R205, 0x10, R142 ;  /* 0x00000010cd907825 */ /* 0x001fc600078e008e */
[----:B------:R-:W-:Y:S01]  /*21f0*/  ISETP.NE.AND.EX P0, PT, RZ, UR13, PT, P0 ;  /* 0x0000000dff007c0c */ /* 0x000fe2000bf05300 */
[C---:B-1----:R-:W-:Y:S02]  /*2200*/  IMAD.WIDE.U32 R140, R205.reuse, 0x10, R140 ;  /* 0x00000010cd8c7825 */ /* 0x042fe400078e008c */
[----:B------:R-:W4:Y:S04]  /*2210*/  LDG.E.128 R144, desc[UR8][R144.64] ;  /* 0x0000000890907981 */ /* 0x000f28000c1e1d00 */
[----:B------:R-:W2:Y:S01]  /*2220*/  LDG.E.128 R140, desc[UR8][R140.64] ;  /* 0x000000088c8c7981 */ /* 0x000ea2000c1e1d00 */
[----:B---3--:R-:W-:-:S05]  /*2230*/  IMAD.WIDE.U32 R210, R205, 0x4, R210 ;  /* 0x00000004cdd27825 */ /* 0x008fca00078e00d2 */
[----:B------:R-:W0:Y:S01]  /*2240*/  @P0 LDC.64 R208, c[0x0][0x3b8] ;  /* 0x0000ee00ffd00b82 */ /* 0x000e220000000a00 */
[----:B------:R1:W5:Y:S01]  /*2250*/  LDG.E R22, desc[UR8][R210.64] ;  /* 0x00000008d2167981 */ /* 0x000362000c1e1900 */
[----:B0-----:R-:W-:-:S05]  /*2260*/  @P0 IMAD.WIDE.U32 R208, R205, 0x4, R208 ;  /* 0x00000004cdd00825 */ /* 0x001fca00078e00d0 */
[----:B------:R1:W5:Y:S01]  /*2270*/  @P0 LDG.E R21, desc[UR8][R208.64] ;  /* 0x00000008d0150981 */ /* 0x000362000c1e1900 */
[--C-:B------:R-:W-:Y:S01]  /*2280*/  HADD2.F32 R155, -RZ, R226.reuse.H0_H0 ;  /* 0x200000e2ff9b7230 */ /* 0x100fe20000004100 */
[----:B------:R-:W-:Y:S01]  /*2290*/  IADD3 R205, PT, PT, R205, 0x20, RZ ;  /* 0x00000020cdcd7810 */ /* 0x000fe20007ffe0ff */
[C---:B----4-:R-:W-:Y:S01]  /*22a0*/  FADD.FTZ R26, -R204.reuse, R144 ;  /* 0x00000090cc1a7221 */ /* 0x050fe20000010100 */
[----:B------:R-:W-:Y:S01]  /*22b0*/  FADD.FTZ R156, -R204, R145 ;  /* 0x00000091cc9c7221 */ /* 0x000fe20000010100 */
[----:B------:R-:W-:Y:S02]  /*22c0*/  HADD2.F32 R144, -RZ, R226.H1_H1 ;  /* 0x300000e2ff907230 */ /* 0x000fe40000004100 */
[C---:B-----5:R-:W-:Y:S01]  /*22d0*/  FMUL.FTZ R29, R153.reuse, R26 ;  /* 0x0000001a991d7220 */ /* 0x060fe20000410000 */
[----:B--2---:R-:W-:Y:S01]  /*22e0*/  FMUL.FTZ R26, R140, R155 ;  /* 0x0000009b8c1a7220 */ /* 0x004fe20000410000 */
[----:B------:R-:W-:Y:S01]  /*22f0*/  FMUL.FTZ R156, R153, R156 ;  /* 0x0000009c999c7220 */ /* 0x000fe20000410000 */
[----:B------:R-:W-:-:S02]  /*2300*/  HADD2.F32 R145, -RZ, R227.H0_H0 ;  /* 0x200000e3ff917230 */ /* 0x000fc40000004100 */
        /* <DEDUP_REMOVED lines=9> */
[----:B------:R-:W-:Y:S02]  /*23a0*/  HADD2.F32 R144, -RZ, R227.H1_H1 ;  /* 0x300000e3ff907230 */ /* 0x000fe40000004100 */
        /* <DEDUP_REMOVED lines=13> */
[----:B-1----:R-:W-:-:S07]  /*2480*/  FFMA.FTZ R206, R188, R187, R141 ;  /* 0x000000bbbcce7223 */ /* 0x002fce000001008d */
.L_x_4942:
[----:B------:R-:W-:Y:S05]  /*2490*/  BSYNC.RECONVERGENT B1 ;  /* 0x0000000000017941 */ /* 0x000fea0003800200 */
.L_x_4941:
[----:B------:R-:W-:Y:S01]  /*24a0*/  ISETP.GE.U32.AND P5, PT, R10, 0x100, PT ;  /* 0x000001000a00780c */ /* 0x000fe20003fa6070 */
[----:B------:R-:W-:-:S12]  /*24b0*/  BSSY.RECONVERGENT B1, `(.L_x_4943) ;  /* 0x0000035000017945 */ /* 0x000fd80003800200 */
[----:B------:R-:W-:Y:S05]  /*24c0*/  @!P5 BRA `(.L_x_4944) ;  /* 0x0000000000ccd947 */ /* 0x000fea0003800000 */
[----:B------:R-:W-:Y:S01]  /*24d0*/  ISETP.NE.U32.AND P0, PT, RZ, UR12, PT ;  /* 0x0000000cff007c0c */ /* 0x000fe2000bf05070 */
[----:B------:R-:W0:Y:S03]  /*24e0*/  LDC.64 R140, c[0x0][0x3a8] ;  /* 0x0000ea00ff8c7b82 */ /* 0x000e260000000a00 */
[----:B------:R-:W-:-:S13]  /*24f0*/  ISETP.NE.AND.EX P0, PT, RZ, UR13, PT, P0 ;  /* 0x0000000dff007c0c */ /* 0x000fda000bf05300 */
[----:B------:R-:W1:Y:S02]  /*2500*/  @P0 LDC.64 R24, c[0x0][0x3b8] ;  /* 0x0000ee00ff180b82 */ /* 0x000e640000000a00 */
[----:B-1----:R-:W-:-:S05]  /*2510*/  @P0 IMAD.WIDE.U32 R142, R205, 0x4, R24 ;  /* 0x00000004cd8e0825 */ /* 0x002fca00078e0018 */
[----:B------:R1:W5:Y:S01]  /*2520*/  @P0 LDG.E R23, desc[UR8][R142.64] ;  /* 0x000000088e170981 */ /* 0x000362000c1e1900 */
[----:B------:R-:W-:-:S04]  /*2530*/  ISETP.NE.U32.AND P0, PT, RZ, UR20, PT ;  /* 0x00000014ff007c0c */ /* 0x000fc8000bf05070 */
[----:B------:R-:W-:-:S13]  /*2540*/  ISETP.NE.AND.EX P0, PT, RZ, UR21, PT, P0 ;  /* 0x00000015ff007c0c */ /* 0x000fda000bf05300 */
[----:B------:R-:W2:Y:S01]  /*2550*/  @P0 LDC.64 R24, c[0x0][0x438] ;  /* 0x00010e00ff180b82 */ /* 0x000ea20000000a00 */
[----:B0-----:R-:W-:-:S06]  /*2560*/  IMAD.WIDE.U32 R144, R205, 0x10, R140 ;  /* 0x00000010cd907825 */ /* 0x001fcc00078e008c */
[----:B------:R-:W3:Y:S01]  /*2570*/  LDG.E.128 R144, desc[UR8][R144.64] ;  /* 0x0000000890907981 */ /* 0x000ee2000c1e1d00 */
[C---:B--2---:R-:W-:Y:S02]  /*2580*/  @P0 IMAD.WIDE.U32 R210, R205.reuse, 0x10, R24 ;  /* 0x00000010cdd20825 */ /* 0x044fe400078e0018 */
[----:B------:R-:W0:Y:S03]  /*2590*/  LDC.64 R24, c[0x0][0x428] ;  /* 0x00010a00ff187b82 */ /* 0x000e260000000a00 */
[----:B------:R2:W5:Y:S01]  /*25a0*/  @P0 LDG.E.128 R128, desc[UR8][R210.64] ;  /* 0x00000008d2800981 */ /* 0x000562000c1e1d00 */
[----:B0-----:R-:W-:-:S04]  /*25b0*/  IMAD.WIDE.U32 R140, R205, 0x10, R24 ;  /* 0x00000010cd8c7825 */ /* 0x001fc800078e0018 */
[----:B------:R-:W0:Y:S02]  /*25c0*/  LDC.64 R24, c[0x0][0x3b0] ;  /* 0x0000ec00ff187b82 */ /* 0x000e240000000a00 */
[----:B------:R-:W4:Y:S01]  /*25d0*/  LDG.E.128 R140, desc[UR8][R140.64] ;  /* 0x000000088c8c7981 */ /* 0x000f22000c1e1d00 */
[----:B0-----:R-:W-:-:S05]  /*25e0*/  IMAD.WIDE.U32 R208, R205, 0x4, R24 ;  /* 0x00000004cdd07825 */ /* 0x001fca00078e0018 */
[----:B------:R2:W5:Y:S01]  /*25f0*/  LDG.E R24, desc[UR8][R208.64] ;  /* 0x00000008d0187981 */ /* 0x000562000c1e1900 */
[--C-:B------:R-:W-:Y:S02]  /*2600*/  HADD2.F32 R25, -RZ, R228.reuse.H0_H0 ;  /* 0x200000e4ff197230 */ /* 0x100fe40000004100 */
[--C-:B------:R-:W-:Y:S02]  /*2610*/  HADD2.F32 R169, -RZ, R229.reuse.H0_H0 ;  /* 0x200000e5ffa97230 */ /* 0x100fe40000004100 */
[----:B------:R-:W-:Y:S02]  /*2620*/  HADD2.F32 R184, -RZ, R229.H1_H1 ;  /* 0x300000e5ffb87230 */ /* 0x000fe40000004100 */
[C---:B---3--:R-:W-:Y:S01]  /*2630*/  FADD.FTZ R152, -R204.reuse, R144 ;  /* 0x00000090cc987221 */ /* 0x048fe20000010100 */
[C---:B------:R-:W-:Y:S01]  /*2640*/  FADD.FTZ R154, -R204.reuse, R145 ;  /* 0x00000091cc9a7221 */ /* 0x040fe20000010100 */
[----:B------:R-:W-:Y:S02]  /*2650*/  FADD.FTZ R146, -R204, R146 ;  /* 0x00000092cc927221 */ /* 0x000fe40000010100 */
[----:B-----5:R-:W-:Y:S01]  /*2660*/  FMUL.FTZ R27, R153, R152 ;  /* 0x00000098991b7220 */ /* 0x020fe20000410000 */
[----:B------:R-:W-:-:S02]  /*2670*/  HADD2.F32 R152, -RZ, R228.H1_H1 ;  /* 0x300000e4ff987230 */ /* 0x000fc40000004100 */
[C---:B------:R-:W-:Y:S01]  /*2680*/  FMUL.FTZ R154, R153.reuse, R154 ;  /* 0x0000009a999a7220 */ /* 0x040fe20000410000 */
[----:B------:R-:W-:Y:S01]  /*2690*/  FMUL.FTZ R171, R153, R146 ;  /* 0x0000009299ab7220 */ /* 0x000fe20000410000 */
[----:B------:R-:W-:-:S04]  /*26a0*/  FADD.FTZ R186, -R204, R147 ;  /* 0x00000093ccba7221 */ /* 0x000fc80000010100 */
[----:B------:R-:W-:Y:S01]  /*26b0*/  FMUL.FTZ R186, R153, R186 ;  /* 0x000000ba99ba7220 */ /* 0x000fe20000410000 */
[----:B----4-:R-:W-:Y:S01]  /*26c0*/  FMUL.FTZ R25, R140, R25 ;  /* 0x000000198c197220 */ /* 0x010fe20000410000 */
        /* <DEDUP_REMOVED lines=11> */
[----:B-1----:R-:W-:Y:S01]  /*2780*/  FFMA.FTZ R142, R154, R152, R141 ;  /* 0x000000989a8e7223 */ /* 0x002fe2000001008d */
[----:B------:R-:W-:-:S02]  /*2790*/  FMUL.FTZ R184, R143, R184 ;  /* 0x000000b88fb87220 */ /* 0x000fc40000410000 */
[----:B------:R-:W-:Y:S01]  /*27a0*/  FADD.FTZ R207, R140, R169 ;  /* 0x000000a98ccf7221 */ /* 0x000fe20000010000 */
[----:B------:R-:W-:Y:S01]  /*27b0*/  FFMA.FTZ R141, R171, R169, R142 ;  /* 0x000000a9ab8d7223 */ /* 0x000fe2000001008e */
[----:B------:R-:W-:Y:S01]  /*27c0*/  FADD.FTZ R51, R51, R143 ;  /* 0x0000008f33337221 */ /* 0x000fe20000010000 */
[----:B------:R-:W-:Y:S01]  /*27d0*/  FFMA.FTZ R83, R143, R186, R83 ;  /* 0x000000ba8f537223 */ /* 0x000fe20000010053 */
[----:B------:R-:W-:Y:S01]  /*27e0*/  FADD.FTZ R207, R207, R184 ;  /* 0x000000b8cfcf7221 */ /* 0x000fe20000010000 */
[----:B--2---:R-:W-:-:S07]  /*27f0*/  FFMA.FTZ R206, R186, R184, R141 ;  /* 0x000000b8bace7223 */ /* 0x004fce000001008d */
.L_x_4944:
[----:B------:R-:W-:Y:S05]  /*2800*/  BSYNC.RECONVERGENT B1 ;  /* 0x0000000000017941 */ /* 0x000fea0003800200 */
.L_x_4943:
[----:B------:R-:W-:Y:S01]  /*2810*/  UMOV UR6, 0xffffffff ;  /* 0xffffffff00067882 */ /* 0x000fe20000000000 */
[----:B------:R-:W-:Y:S02]  /*2820*/  ISETP.NE.AND P1, PT, R7, RZ, PT ;  /* 0x000000ff0700720c */ /* 0x000fe40003f25270 */
[----:B------:R-:W-:Y:S01]  /*2830*/  ISETP.GE.U32.AND P0, PT, R10, 0x20, PT ;  /* 0x000000200a00780c */ /* 0x000fe20003f06070 */
        /* <DEDUP_REMOVED lines=19> */
.L_x_5038:
[----:B-1----:R-:W-:Y:S01]  /*2970*/  FADD.FTZ R140, R147, R140 ;  /* 0x0000008c938c7221 */ /* 0x002fe20000010000 */
[----:B0-2---:R-:W-:Y:S01]  /*2980*/  FADD.FTZ R146, R146, R141 ;  /* 0x0000008d92927221 */ /* 0x005fe20000010000 */
        /* <DEDUP_REMOVED lines=20> */
[----:B------:R-:W-:Y:S02]  /*2ad0*/  FFMA.FTZ R144, R200, R146, R147 ;  /* 0x00000092c8907223 */ /* 0x000fe40000010093 */
[C---:B-----5:R-:W-:Y:S01]  /*2ae0*/  FMUL.FTZ R140, R153.reuse, R140 ;  /* 0x0000008c998c7220 */ /* 0x060fe20000410000 */
[----:B------:R-:W-:Y:S01]  /*2af0*/  FMUL.FTZ R142, R153, R142 ;  /* 0x0000008e998e7220 */ /* 0x000fe20000410000 */
[----:B------:R-:W-:-:S02]  /*2b00*/  FADD.FTZ R144, R199, -R144 ;  /* 0x80000090c7907221 */ /* 0x000fc40000010000 */
[----:B------:R-:W-:Y:S01]  /*2b10*/  FMUL.FTZ R140, R140, UR14 ;  /* 0x0000000e8c8c7c20 */ /* 0x000fe20008410000 */
[----:B------:R-:W-:Y:S01]  /*2b20*/  FMUL.FTZ R142, R142, UR14 ;  /* 0x0000000e8e8e7c20 */ /* 0x000fe20008410000 */
[----:B------:R-:W-:-:S03]  /*2b30*/  FMUL.FTZ R144, R153, R144 ;  /* 0x0000009099907220 */ /* 0x000fc60000410000 */
[----:B------:R-:W-:Y:S01]  /*2b40*/  SEL R140, R140, RZ, P6 ;  /* 0x000000ff8c8c7207 */ /* 0x000fe20003000000 */
[----:B------:R-:W-:Y:S01]  /*2b50*/  FMUL.FTZ R144, R144, UR14 ;  /* 0x0000000e90907c20 */ /* 0x000fe20008410000 */
[----:B------:R-:W-:-:S04]  /*2b60*/  LOP3.LUT P6, RZ, R4, 0xff00, RZ, 0xc0, !PT ;  /* 0x0000ff0004ff7812 */ /* 0x000fc800078cc0ff */
[----:B------:R-:W-:Y:S01]  /*2b70*/  SEL R141, R142, RZ, P6 ;  /* 0x000000ff8e8d7207 */ /* 0x000fe20003000000 */
[----:B------:R-:W-:Y:S01]  /*2b80*/  FADD.FTZ R142, R182, -R143 ;  /* 0x8000008fb68e7221 */ /* 0x000fe20000010000 */
[----:B------:R-:W-:-:S03]  /*2b90*/  LOP3.LUT P6, RZ, R4, 0xff0000, RZ, 0xc0, !PT ;  /* 0x00ff000004ff7812 */ /* 0x000fc600078cc0ff */
[----:B------:R-:W-:-:S04]  /*2ba0*/  FMUL.FTZ R142, R153, R142 ;  /* 0x0000008e998e7220 */ /* 0x000fc80000410000 */
[----:B------:R-:W-:-:S05]  /*2bb0*/  FMUL.FTZ R142, R142, UR14 ;  /* 0x0000000e8e8e7c20 */ /* 0x000fca0008410000 */
[----:B------:R-:W-:Y:S02]  /*2bc0*/  SEL R142, R142, RZ, P6 ;  /* 0x000000ff8e8e7207 */ /* 0x000fe40003000000 */
[----:B------:R-:W-:-:S04]  /*2bd0*/  ISETP.GE.U32.AND P6, PT, R4, 0x1000000, PT ;  /* 0x010000000400780c */ /* 0x000fc80003fc6070 */
[----:B------:R-:W-:Y:S01]  /*2be0*/  SEL R143, R144, RZ, P6 ;  /* 0x000000ff908f7207 */ /* 0x000fe20003000000 */
[----:B------:R-:W-:Y:S08]  /*2bf0*/  BRA `(.L_x_4951) ;  /* 0x0000000c00687947 */ /* 0x000ff00003800000 */
.L_x_4950:
[-CC-:B------:R-:W-:Y:S01]  /*2c00*/  FFMA.FTZ R133, R3, R146.reuse, R147.reuse ;  /* 0x0000009203857223 */ /* 0x180fe20000010093 */
[-CC-:B------:R-:W-:Y:S01]  /*2c10*/  FFMA.FTZ R134, R168, R146.reuse, R147.reuse ;  /* 0x00000092a8867223 */ /* 0x180fe20000010093 */
[-C--:B------:R-:W-:Y:S01]  /*2c20*/  FFMA.FTZ R135, R185, R146.reuse, R147 ;  /* 0x00000092b9877223 */ /* 0x080fe20000010093 */
[----:B------:R-:W-:Y:S01]  /*2c30*/  LOP3.LUT P6, RZ, R4, 0xff, RZ, 0xc0, !PT ;  /* 0x000000ff04ff7812 */ /* 0x000fe200078cc0ff */
[----:B------:R-:W-:Y:S01]  /*2c40*/  FADD.FTZ R132, R150, -R133 ;  /* 0x8000008596847221 */ /* 0x000fe20000010000 */
[----:B------:R-:W-:Y:S01]  /*2c50*/  FADD.FTZ R134, R167, -R134 ;  /* 0x80000086a7867221 */ /* 0x000fe20000010000 */
[----:B------:R-:W-:Y:S02]  /*2c60*/  FFMA.FTZ R144, R200, R146, R147 ;  /* 0x00000092c8907223 */ /* 0x000fe40000010093 */
[C---:B-----5:R-:W-:Y:S01]  /*2c70*/  FMUL.FTZ R132, R153.reuse, R132 ;  /* 0x0000008499847220 */ /* 0x060fe20000410000 */
[----:B------:R-:W-:Y:S01]  /*2c80*/  FMUL.FTZ R133, R153, R134 ;  /* 0x0000008699857220 */ /* 0x000fe20000410000 */
[----:B------:R-:W-:Y:S01]  /*2c90*/  FADD.FTZ R134, R182, -R135 ;  /* 0x80000087b6867221 */ /* 0x000fe20000010000 */
[----:B------:R-:W-:Y:S01]  /*2ca0*/  FADD.FTZ R144, R199, -R144 ;  /* 0x80000090c7907221 */ /* 0x000fe20000010000 */
[----:B------:R-:W-:Y:S01]  /*2cb0*/  FMUL.FTZ R140, R132, UR14 ;  /* 0x0000000e848c7c20 */ /* 0x000fe20008410000 */
[----:B------:R-:W-:Y:S01]  /*2cc0*/  FMUL.FTZ R141, R133, UR14 ;  /* 0x0000000e858d7c20 */ /* 0x000fe20008410000 */
[C---:B------:R-:W-:Y:S01]  /*2cd0*/  FMUL.FTZ R134, R153.reuse, R134 ;  /* 0x0000008699867220 */ /* 0x040fe20000410000 */
[----:B------:R-:W-:-:S02]  /*2ce0*/  FMUL.FTZ R135, R153, R144 ;  /* 0x0000009099877220 */ /* 0x000fc40000410000 */
[----:B------:R-:W-:Y:S01]  /*2cf0*/  SEL R140, R140, RZ, P6 ;  /* 0x000000ff8c8c7207 */ /* 0x000fe20003000000 */
[----:B------:R-:W-:Y:S01]  /*2d00*/  FMUL.FTZ R142, R134, UR14 ;  /* 0x0000000e868e7c20 */ /* 0x000fe20008410000 */
        /* <DEDUP_REMOVED lines=8> */
.L_x_4949:
        /* <DEDUP_REMOVED lines=9> */
[----:B------:R-:W-:Y:S02]  /*2e20*/  FFMA.FTZ R144, R200, R146, R147 ;  /* 0x00000092c8907223 */ /* 0x000fe40000010093 */
[C---:B-----5:R-:W-:Y:S01]  /*2e30*/  FFMA.FTZ R140, R153.reuse, R140, R44 ;  /* 0x0000008c998c7223 */ /* 0x060fe2000001002c */
[----:B------:R-:W-:Y:S01]  /*2e40*/  FFMA.FTZ R141, R153, R142, R45 ;  /* 0x0000008e998d7223 */ /* 0x000fe2000001002d */
[----:B------:R-:W-:Y:S01]  /*2e50*/  FADD.FTZ R142, R182, -R143 ;  /* 0x8000008fb68e7221 */ /* 0x000fe20000010000 */
[----:B------:R-:W-:Y:S01]  /*2e60*/  FADD.FTZ R144, R199, -R144 ;  /* 0x80000090c7907221 */ /* 0x000fe20000010000 */
[----:B------:R-:W-:Y:S01]  /*2e70*/  FMUL.FTZ R140, R140, UR14 ;  /* 0x0000000e8c8c7c20 */ /* 0x000fe20008410000 */
[----:B------:R-:W-:Y:S01]  /*2e80*/  FMUL.FTZ R141, R141, UR14 ;  /* 0x0000000e8d8d7c20 */ /* 0x000fe20008410000 */
[C---:B------:R-:W-:Y:S01]  /*2e90*/  FFMA.FTZ R142, R153.reuse, R142, R46 ;  /* 0x0000008e998e7223 */ /* 0x040fe2000001002e */
[----:B------:R-:W-:-:S02]  /*2ea0*/  FFMA.FTZ R143, R153, R144, R47 ;  /* 0x00000090998f7223 */ /* 0x000fc4000001002f */
        /* <DEDUP_REMOVED lines=10> */
.L_x_4952:
        /* <DEDUP_REMOVED lines=25> */
.L_x_4948:
        /* <DEDUP_REMOVED lines=22> */
[----:B------:R-:W-:Y:S02]  /*3240*/  SEL R136, R136, RZ, P6 ;  /* 0x000000ff88887207 */ /* 0x000fe40003000000 */
[----:B------:R-:W-:-:S04]  /*3250*/  LOP3.LUT P6, RZ, R4, 0xff00, RZ, 0xc0, !PT ;  /* 0x0000ff0004ff7812 */ /* 0x000fc800078cc0ff */
[----:B------:R-:W-:Y:S02]  /*3260*/  SEL R141, R138, RZ, P6 ;  /* 0x000000ff8a8d7207 */ /* 0x000fe40003000000 */
[----:B------:R-:W-:-:S04]  /*3270*/  LOP3.LUT P6, RZ, R5, 0xff00, RZ, 0xc0, !PT ;  /* 0x0000ff0005ff7812 */ /* 0x000fc800078cc0ff */
[----:B------:R-:W-:Y:S01]  /*3280*/  SEL R137, R138, RZ, P6 ;  /* 0x000000ff8a897207 */ /* 0x000fe20003000000 */
[----:B------:R-:W-:Y:S01]  /*3290*/  FADD.FTZ R138, R182, -R139 ;  /* 0x8000008bb68a7221 */ /* 0x000fe20000010000 */
[----:B------:R-:W-:-:S03]  /*32a0*/  LOP3.LUT P6, RZ, R4, 0xff0000, RZ, 0xc0, !PT ;  /* 0x00ff000004ff7812 */ /* 0x000fc600078cc0ff */
[----:B------:R-:W-:-:S04]  /*32b0*/  FMUL.FTZ R138, R153, R138 ;  /* 0x0000008a998a7220 */ /* 0x000fc80000410000 */
[----:B------:R-:W-:-:S05]  /*32c0*/  FMUL.FTZ R138, R138, UR14 ;  /* 0x0000000e8a8a7c20 */ /* 0x000fca0008410000 */
        /* <DEDUP_REMOVED lines=8> */
.L_x_4954:
        /* <DEDUP_REMOVED lines=33> */
.L_x_4953:
        /* <DEDUP_REMOVED lines=36> */
.L_x_4955:
        /* <DEDUP_REMOVED lines=31> */
[----:B------:R-:W-:-:S09]  /*3990*/  SEL R139, R139, RZ, P6 ;  /* 0x000000ff8b8b7207 */ /* 0x000fd20003000000 */
.L_x_4951:
[----:B------:R-:W-:Y:S01]  /*39a0*/  ISETP.NE.U32.AND P6, PT, RZ, UR4, PT ;  /* 0x00000004ff007c0c */ /* 0x000fe2000bfc5070 */
[----:B------:R-:W0:Y:S03]  /*39b0*/  LDC.64 R204, c[0x0][0x468] ;  /* 0x00011a00ffcc7b82 */ /* 0x000e260000000a00 */
[----:B------:R-:W-:-:S13]  /*39c0*/  ISETP.NE.AND.EX P6, PT, RZ, UR5, PT, P6 ;  /* 0x00000005ff007c0c */ /* 0x000fda000bfc5360 */
[----:B------:R-:W1:Y:S01]  /*39d0*/  @P6 LDC.64 R144, c[0x0][0x478] ;  /* 0x00011e00ff906b82 */ /* 0x000e620000000a00 */
[----:B0-----:R-:W-:-:S04]  /*39e0*/  IMAD.WIDE.U32 R204, R6, 0x10, R204 ;  /* 0x0000001006cc7825 */ /* 0x001fc800078e00cc */
[----:B-1----:R-:W-:-:S05]  /*39f0*/  @P6 IMAD.WIDE.U32 R206, R6, 0x10, R144 ;  /* 0x0000001006ce6825 */ /* 0x002fca00078e0090 */
[----:B------:R0:W-:Y:S01]  /*3a00*/  @P6 STG.E.128 desc[UR8][R206.64], R132 ;  /* 0x00000084ce006986 */ /* 0x0001e2000c101d08 */
[----:B------:R-:W-:-:S03]  /*3a10*/  ISETP.NE.U32.AND P6, PT, RZ, UR12, PT ;  /* 0x0000000cff007c0c */ /* 0x000fc6000bfc5070 */
[----:B------:R0:W-:Y:S01]  /*3a20*/  STG.E.128 desc[UR8][R204.64], R140 ;  /* 0x0000008ccc007986 */ /* 0x0001e2000c101d08 */
[----:B------:R-:W-:-:S13]  /*3a30*/  ISETP.NE.AND.EX P6, PT, RZ, UR13, PT, P6 ;  /* 0x0000000dff007c0c */ /* 0x000fda000bfc5360 */
[----:B------:R-:W1:Y:S02]  /*3a40*/  @P6 LDC.64 R144, c[0x0][0x470] ;  /* 0x00011c00ff906b82 */ /* 0x000e640000000a00 */
[C---:B-1----:R-:W-:Y:S01]  /*3a50*/  @P6 IMAD.WIDE.U32 R144, R6.reuse, 0x10, R144 ;  /* 0x0000001006906825 */ /* 0x042fe200078e0090 */
[----:B------:R-:W-:-:S04]  /*3a60*/  IADD3 R6, PT, PT, R6, 0x20, RZ ;  /* 0x0000002006067810 */ /* 0x000fc80007ffe0ff */
[----:B------:R0:W-:Y:S03]  /*3a70*/  @P6 STG.E.128 desc[UR8][R144.64], R136 ;  /* 0x0000008890006986 */ /* 0x0001e6000c101d08 */
.L_x_4947:
[----:B------:R-:W-:Y:S05]  /*3a80*/  BSYNC.RECONVERGENT B1 ;  /* 0x0000000000017941 */ /* 0x000fea0003800200 */
.L_x_4946:
        /* <DEDUP_REMOVED lines=9> */
[----:B------:R-:W-:-:S09]  /*3b20*/  UISETP.NE.AND.EX UP0, UPT, UR5, URZ, UPT, UP0 ;  /* 0x000000ff0500728c */ /* 0x000fd2000bf05300 */
[----:B------:R-:W-:Y:S05]  /*3b30*/  BRA.U !UP0, `(.L_x_4960) ;  /* 0x0000000108847547 */ /* 0x000fea000b800000 */
        /* <DEDUP_REMOVED lines=33> */
.L_x_4960:
        /* <DEDUP_REMOVED lines=33> */
.L_x_4959:
        /* <DEDUP_REMOVED lines=36> */
.L_x_4962:
        /* <DEDUP_REMOVED lines=33> */
.L_x_4958:
        /* <DEDUP_REMOVED lines=31> */
.L_x_4964:
        /* <DEDUP_REMOVED lines=25> */
.L_x_4963:
        /* <DEDUP_REMOVED lines=28> */
.L_x_4965:
        /* <DEDUP_REMOVED lines=23> */
[----:B------:R-:W-:-:S09]  /*4a60*/  SEL R143, R144, RZ, P6 ;  /* 0x000000ff908f7207 */ /* 0x000fd20003000000 */
.L_x_4961:
[----:B------:R-:W0:Y:S01]  /*4a70*/  @UP0 LDCU.64 UR16, c[0x0][0x478] ;  /* 0x00008f00ff1007ac */ /* 0x000e220008000a00 */
[----:B------:R-:W1:Y:S01]  /*4a80*/  LDC.64 R204, c[0x0][0x468] ;  /* 0x00011a00ffcc7b82 */ /* 0x000e620000000a00 */
[----:B------:R-:W-:Y:S01]  /*4a90*/  PLOP3.LUT P6, PT, PT, PT, UP0, 0x80, 0x8 ;  /* 0x000000000008781c */ /* 0x000fe20003fcf008 */
[----:B------:R-:W-:-:S06]  /*4aa0*/  HFMA2 R207, -RZ, RZ, 0, 9.5367431640625e-07 ;  /* 0x00000010ffcf7431 */ /* 0x000fcc00000001ff */
[----:B------:R-:W2:Y:S06]  /*4ab0*/  @P2 LDC.64 R144, c[0x0][0x470] ;  /* 0x00011c00ff902b82 */ /* 0x000eac0000000a00 */
[----:B0-----:R-:W-:Y:S01]  /*4ac0*/  @P6 IMAD.WIDE.U32 R206, R6, R207, UR16 ;  /* 0x0000001006ce6e25 */ /* 0x001fe2000f8e00cf */
[----:B------:R-:W-:-:S03]  /*4ad0*/  PLOP3.LUT P6, PT, PT, PT, UP0, 0x80, 0x8 ;  /* 0x000000000008781c */ /* 0x000fc60003fcf008 */
[----:B-1----:R-:W-:-:S10]  /*4ae0*/  IMAD.WIDE.U32 R204, R6, 0x10, R204 ;  /* 0x0000001006cc7825 */ /* 0x002fd400078e00cc */
[----:B------:R1:W-:Y:S01]  /*4af0*/  @P6 STG.E.128 desc[UR8][R206.64], R132 ;  /* 0x00000084ce006986 */ /* 0x0003e2000c101d08 */
[C---:B--2---:R-:W-:Y:S01]  /*4b00*/  @P2 IMAD.WIDE.U32 R144, R6.reuse, 0x10, R144 ;  /* 0x0000001006902825 */ /* 0x044fe200078e0090 */
[----:B------:R-:W-:Y:S02]  /*4b10*/  IADD3 R6, PT, PT, R6, 0x20, RZ ;  /* 0x0000002006067810 */ /* 0x000fe40007ffe0ff */
[----:B------:R1:W-:Y:S04]  /*4b20*/  STG.E.128 desc[UR8][R204.64], R140 ;  /* 0x0000008ccc007986 */ /* 0x0003e8000c101d08 */
[----:B------:R1:W-:Y:S02]  /*4b30*/  @P2 STG.E.128 desc[UR8][R144.64], R136 ;  /* 0x0000008890002986 */ /* 0x0003e4000c101d08 */
.L_x_4957:
[----:B------:R-:W-:Y:S05]  /*4b40*/  BSYNC.RECONVERGENT B1 ;  /* 0x0000000000017941 */ /* 0x000fea0003800200 */
.L_x_4956:
[----:B------:R-:W-:Y:S01]  /*4b50*/  ISETP.NE.AND P2, PT, R203, RZ, PT ;  /* 0x000000ffcb00720c */ /* 0x000fe20003f45270 */
        /* <DEDUP_REMOVED lines=44> */
.L_x_4970:
        /* <DEDUP_REMOVED lines=33> */
.L_x_4969:
        /* <DEDUP_REMOVED lines=36> */
.L_x_4972:
        /* <DEDUP_REMOVED lines=33> */
.L_x_4968:
        /* <DEDUP_REMOVED lines=31> */
.L_x_4974:
        /* <DEDUP_REMOVED lines=25> */
.L_x_4973:
        /* <DEDUP_REMOVED lines=28> */
.L_x_4975:
        /* <DEDUP_REMOVED lines=24> */
.L_x_4971:
[----:B------:R-:W0:Y:S01]  /*5b40*/  @UP0 LDCU.64 UR16, c[0x0][0x478] ;  /* 0x00008f00ff1007ac */ /* 0x000e220008000a00 */
[----:B------:R-:W1:Y:S01]  /*5b50*/  LDC.64 R204, c[0x0][0x468] ;  /* 0x00011a00ffcc7b82 */ /* 0x000e620000000a00 */
[----:B------:R-:W-:Y:S02]  /*5b60*/  PLOP3.LUT P6, PT, PT, PT, UP0, 0x80, 0x8 ;  /* 0x000000000008781c */ /* 0x000fe40003fcf008 */
[----:B------:R-:W-:-:S05]  /*5b70*/  MOV R207, 0x10 ;  /* 0x0000001000cf7802 */ /* 0x000fca0000000f00 */
        /* <DEDUP_REMOVED lines=9> */
.L_x_4967:
[----:B------:R-:W-:Y:S05]  /*5c10*/  BSYNC.RECONVERGENT B1 ;  /* 0x0000000000017941 */ /* 0x000fea0003800200 */
.L_x_4966:
        /* <DEDUP_REMOVED lines=12> */
[-CC-:B01-3--:R-:W-:Y:S01]  /*5ce0*/  FFMA.FTZ R133, R35, R146.reuse, R147.reuse ;  /* 0x0000009223857223 */ /* 0x18bfe20000010093 */
        /* <DEDUP_REMOVED lines=32> */
.L_x_4980:
        /* <DEDUP_REMOVED lines=33> */
.L_x_4979:
        /* <DEDUP_REMOVED lines=36> */
.L_x_4982:
        /* <DEDUP_REMOVED lines=33> */
.L_x_4978:
        /* <DEDUP_REMOVED lines=31> */
.L_x_4984:
        /* <DEDUP_REMOVED lines=25> */
.L_x_4983:
        /* <DEDUP_REMOVED lines=28> */
.L_x_4985:
        /* <DEDUP_REMOVED lines=24> */
.L_x_4981:
        /* <DEDUP_REMOVED lines=13> */
.L_x_4977:
[----:B------:R-:W-:Y:S05]  /*6ce0*/  BSYNC.RECONVERGENT B1 ;  /* 0x0000000000017941 */ /* 0x000fea0003800200 */
.L_x_4976:
        /* <DEDUP_REMOVED lines=12> */
[-CC-:B01-34-:R-:W-:Y:S01]  /*6db0*/  FFMA.FTZ R133, R33, R146.reuse, R147.reuse ;  /* 0x0000009221857223 */ /* 0x19bfe20000010093 */
        /* <DEDUP_REMOVED lines=32> */
.L_x_4990:
        /* <DEDUP_REMOVED lines=33> */
.L_x_4989:
[----:B01-34-:R-:W0:Y:S02]  /*71d0*/  LDC.64 R136, c[0x0][0x478] ;  /* 0x00011e00ff887b82 */ /* 0x01be240000000a00 */
        /* <DEDUP_REMOVED lines=36> */
.L_x_4992:
        /* <DEDUP_REMOVED lines=33> */
.L_x_4988:
[----:B------:R-:W-:-:S04]  /*7630*/  UISETP.NE.U32.AND UP0, UPT, UR20, URZ, UPT ;  /* 0x000000ff1400728c */ /* 0x000fc8000bf05070 */
[----:B------:R-:W-:-:S09]  /*7640*/  UISETP.NE.AND.EX UP0, UPT, UR21, URZ, UPT, UP0 ;  /* 0x000000ff1500728c */ /* 0x000fd2000bf05300 */
[----:B------:R-:W-:Y:S05]  /*7650*/  BRA.U !UP0, `(.L_x_4993) ;  /* 0x0000000108d87547 */ /* 0x000fea000b800000 */
[----:B01-34-:R-:W0:Y:S02]  /*7660*/  LDC.64 R140, c[0x0][0x478] ;  /* 0x00011e00ff8c7b82 */ /* 0x01be240000000a00 */
[----:B0-----:R-:W-:-:S04]  /*7670*/  ISETP.NE.U32.AND P3, PT, R140, RZ, PT ;  /* 0x000000ff8c00720c */ /* 0x001fc80003f65070 */
[----:B------:R-:W-:-:S13]  /*7680*/  ISETP.NE.AND.EX P3, PT, R141, RZ, PT, P3 ;  /* 0x000000ff8d00720c */ /* 0x000fda0003f65330 */
[----:B------:R-:W-:Y:S05]  /*7690*/  @!P3 BRA `(.L_x_4994) ;  /* 0x000000000064b947 */ /* 0x000fea0003800000 */
        /* <DEDUP_REMOVED lines=25> */
.L_x_4994:
        /* <DEDUP_REMOVED lines=25> */
.L_x_4993:
        /* <DEDUP_REMOVED lines=29> */
.L_x_4995:
        /* <DEDUP_REMOVED lines=24> */
.L_x_4991:
        /* <DEDUP_REMOVED lines=10> */
.L_x_4987:
[----:B------:R-:W-:Y:S05]  /*7db0*/  BSYNC.RECONVERGENT B1 ;  /* 0x0000000000017941 */ /* 0x000fea0003800200 */
.L_x_4986:
        /* <DEDUP_REMOVED lines=46> */
.L_x_5000:
        /* <DEDUP_REMOVED lines=24> */
[----:B------:R-:W-:Y:S01]  /*8220*/  FMUL.FTZ R144, R138, UR14 ;  /* 0x0000000e8a907c20 */ /* 0x000fe20008410000 */
        /* <DEDUP_REMOVED lines=8> */
.L_x_4999:
        /* <DEDUP_REMOVED lines=37> */
.L_x_5002:
        /* <DEDUP_REMOVED lines=9> */
[C---:B------:R-:W-:Y:S01]  /*8590*/  FMUL.FTZ R138, R153.reuse, R138 ;  /* 0x0000008a998a7220 */ /* 0x040fe20000410000 */
[----:B------:R-:W-:Y:S01]  /*85a0*/  FADD.FTZ R142, R172, -R137 ;  /* 0x80000089ac8e7221 */ /* 0x000fe20000010000 */
[C---:B------:R-:W-:Y:S01]  /*85b0*/  FMUL.FTZ R144, R153.reuse, R144 ;  /* 0x0000009099907220 */ /* 0x040fe20000410000 */
        /* <DEDUP_REMOVED lines=21> */
.L_x_4998:
        /* <DEDUP_REMOVED lines=32> */
.L_x_5004:
        /* <DEDUP_REMOVED lines=25> */
.L_x_5003:
        /* <DEDUP_REMOVED lines=15> */
[C---:B------:R-:W-:Y:S01]  /*8b90*/  FMUL.FTZ R135, R153.reuse, R144 ;  /* 0x0000009099877220 */ /* 0x040fe20000410000 */
[----:B------:R-:W-:Y:S01]  /*8ba0*/  FMUL.FTZ R140, R132, UR14 ;  /* 0x0000000e848c7c20 */ /* 0x000fe20008410000 */
[----:B------:R-:W-:Y:S01]  /*8bb0*/  FMUL.FTZ R134, R153, R142 ;  /* 0x0000008e99867220 */ /* 0x000fe20000410000 */
[----:B------:R-:W-:Y:S01]  /*8bc0*/  FMUL.FTZ R141, R133, UR14 ;  /* 0x0000000e858d7c20 */ /* 0x000fe20008410000 */
[----:B------:R-:W-:-:S02]  /*8bd0*/  FMUL.FTZ R143, R135, UR14 ;  /* 0x0000000e878f7c20 */ /* 0x000fc40008410000 */
[----:B------:R-:W-:Y:S01]  /*8be0*/  SEL R140, R140, RZ, P6 ;  /* 0x000000ff8c8c7207 */ /* 0x000fe20003000000 */
[----:B------:R-:W-:Y:S01]  /*8bf0*/  FMUL.FTZ R142, R134, UR14 ;  /* 0x0000000e868e7c20 */ /* 0x000fe20008410000 */
[----:B------:R-:W-:-:S04]  /*8c00*/  LOP3.LUT P6, RZ, R20, 0xff00, RZ, 0xc0, !PT ;  /* 0x0000ff0014ff7812 */ /* 0x000fc800078cc0ff */
[----:B------:R-:W-:Y:S02]  /*8c10*/  SEL R141, R141, RZ, P6 ;  /* 0x000000ff8d8d7207 */ /* 0x000fe40003000000 */
[----:B------:R-:W-:-:S04]  /*8c20*/  LOP3.LUT P6, RZ, R20, 0xff0000, RZ, 0xc0, !PT ;  /* 0x00ff000014ff7812 */ /* 0x000fc800078cc0ff */
[----:B------:R-:W-:Y:S02]  /*8c30*/  SEL R142, R142, RZ, P6 ;  /* 0x000000ff8e8e7207 */ /* 0x000fe40003000000 */
[----:B------:R-:W-:-:S04]  /*8c40*/  ISETP.GE.U32.AND P6, PT, R20, 0x1000000, PT ;  /* 0x010000001400780c */ /* 0x000fc80003fc6070 */
[----:B------:R-:W-:Y:S01]  /*8c50*/  SEL R143, R143, RZ, P6 ;  /* 0x000000ff8f8f7207 */ /* 0x000fe20003000000 */
[----:B------:R-:W-:Y:S08]  /*8c60*/  BRA `(.L_x_5001) ;  /* 0x0000000000607947 */ /* 0x000ff00003800000 */
.L_x_5005:
        /* <DEDUP_REMOVED lines=23> */
[----:B------:R-:W-:-:S09]  /*8de0*/  SEL R143, R202, RZ, P6 ;  /* 0x000000ffca8f7207 */ /* 0x000fd20003000000 */
.L_x_5001:
        /* <DEDUP_REMOVED lines=10> */
.L_x_4997:
[----:B------:R-:W-:Y:S05]  /*8e90*/  BSYNC.RECONVERGENT B1 ;  /* 0x0000000000017941 */ /* 0x000fea0003800200 */
.L_x_4996:
        /* <DEDUP_REMOVED lines=18> */
[----:B------:R-:W-:Y:S01]  /*8fc0*/  LOP3.LUT P4, RZ, R21, 0xff, RZ, 0xc0, !PT ;  /* 0x000000ff15ff7812 */ /* 0x000fe2000788c0ff */
[----:B------:R-:W-:Y:S01]  /*8fd0*/  FADD.FTZ R142, R187, -R138 ;  /* 0x8000008abb8e7221 */ /* 0x000fe20000010000 */
[----:B-----5:R-:W-:Y:S01]  /*8fe0*/  FFMA.FTZ R132, R153, R133, R124 ;  /* 0x0000008599847223 */ /* 0x020fe2000001007c */
[----:B------:R-:W-:-:S03]  /*8ff0*/  FFMA.FTZ R133, R173, R146, R147 ;  /* 0x00000092ad857223 */ /* 0x000fc60000010093 */
[----:B------:R-:W-:Y:S01]  /*9000*/  FMUL.FTZ R136, R132, UR14 ;  /* 0x0000000e84887c20 */ /* 0x000fe20008410000 */
[----:B------:R-:W-:Y:S01]  /*9010*/  FADD.FTZ R135, R170, -R133 ;  /* 0x80000085aa877221 */ /* 0x000fe20000010000 */
[----:B------:R-:W-:-:S03]  /*9020*/  FFMA.FTZ R133, R153, R134, R125 ;  /* 0x0000008699857223 */ /* 0x000fc6000001007d */
[----:B------:R-:W-:Y:S01]  /*9030*/  SEL R140, R136, RZ, P6 ;  /* 0x000000ff888c7207 */ /* 0x000fe20003000000 */
[----:B------:R-:W-:Y:S01]  /*9040*/  FMUL.FTZ R137, R133, UR14 ;  /* 0x0000000e85897c20 */ /* 0x000fe20008410000 */
[----:B------:R-:W-:Y:S01]  /*9050*/  LOP3.LUT P6, RZ, R22, 0xff00, RZ, 0xc0, !PT ;  /* 0x0000ff0016ff7812 */ /* 0x000fe200078cc0ff */
[C---:B------:R-:W-:Y:S01]  /*9060*/  FFMA.FTZ R134, R153.reuse, R135, R126 ;  /* 0x0000008799867223 */ /* 0x040fe2000001007e */
[----:B------:R-:W-:Y:S01]  /*9070*/  SEL R136, R136, RZ, P4 ;  /* 0x000000ff88887207 */ /* 0x000fe20002000000 */
[----:B------:R-:W-:Y:S01]  /*9080*/  FFMA.FTZ R135, R153, R142, R127 ;  /* 0x0000008e99877223 */ /* 0x000fe2000001007f */
[----:B------:R-:W-:Y:S01]  /*9090*/  LOP3.LUT P4, RZ, R21, 0xff00, RZ, 0xc0, !PT ;  /* 0x0000ff0015ff7812 */ /* 0x000fe2000788c0ff */
[----:B------:R-:W-:Y:S01]  /*90a0*/  FMUL.FTZ R138, R134, UR14 ;  /* 0x0000000e868a7c20 */ /* 0x000fe20008410000 */
[----:B------:R-:W-:Y:S01]  /*90b0*/  SEL R141, R137, RZ, P6 ;  /* 0x000000ff898d7207 */ /* 0x000fe20003000000 */
[----:B------:R-:W-:Y:S01]  /*90c0*/  FMUL.FTZ R139, R135, UR14 ;  /* 0x0000000e878b7c20 */ /* 0x000fe20008410000 */
        /* <DEDUP_REMOVED lines=10> */
.L_x_5010:
[-CC-:B01-34-:R-:W-:Y:S01]  /*9170*/  FFMA.FTZ R137, R29, R146.reuse, R147.reuse ;  /* 0x000000921d897223 */ /* 0x19bfe20000010093 */
        /* <DEDUP_REMOVED lines=17> */
[----:B------:R-:W-:Y:S02]  /*9290*/  SEL R136, R137, RZ, P4 ;  /* 0x000000ff89887207 */ /* 0x000fe40002000000 */
[----:B------:R-:W-:Y:S02]  /*92a0*/  LOP3.LUT P6, RZ, R22, 0xff00, RZ, 0xc0, !PT ;  /* 0x0000ff0016ff7812 */ /* 0x000fe400078cc0ff */
[----:B------:R-:W-:Y:S02]  /*92b0*/  LOP3.LUT P4, RZ, R21, 0xff00, RZ, 0xc0, !PT ;  /* 0x0000ff0015ff7812 */ /* 0x000fe4000788c0ff */
[C---:B------:R-:W-:Y:S02]  /*92c0*/  SEL R141, R138.reuse, RZ, P6 ;  /* 0x000000ff8a8d7207 */ /* 0x040fe40003000000 */
[----:B------:R-:W-:-:S02]  /*92d0*/  SEL R137, R138, RZ, P4 ;  /* 0x000000ff8a897207 */ /* 0x000fc40002000000 */
[C---:B------:R-:W-:Y:S02]  /*92e0*/  LOP3.LUT P6, RZ, R22.reuse, 0xff0000, RZ, 0xc0, !PT ;  /* 0x00ff000016ff7812 */ /* 0x040fe400078cc0ff */
[----:B------:R-:W-:Y:S02]  /*92f0*/  LOP3.LUT P4, RZ, R21, 0xff0000, RZ, 0xc0, !PT ;  /* 0x00ff000015ff7812 */ /* 0x000fe4000788c0ff */
[C---:B------:R-:W-:Y:S02]  /*9300*/  SEL R142, R139.reuse, RZ, P6 ;  /* 0x000000ff8b8e7207 */ /* 0x040fe40003000000 */
[----:B------:R-:W-:Y:S01]  /*9310*/  SEL R138, R139, RZ, P4 ;  /* 0x000000ff8b8a7207 */ /* 0x000fe20002000000 */
[----:B------:R-:W-:Y:S01]  /*9320*/  FMUL.FTZ R139, R143, UR14 ;  /* 0x0000000e8f8b7c20 */ /* 0x000fe20008410000 */
[----:B------:R-:W-:Y:S02]  /*9330*/  ISETP.GE.U32.AND P6, PT, R22, 0x1000000, PT ;  /* 0x010000001600780c */ /* 0x000fe40003fc6070 */
[----:B------:R-:W-:-:S02]  /*9340*/  ISETP.GE.U32.AND P4, PT, R21, 0x1000000, PT ;  /* 0x010000001500780c */ /* 0x000fc40003f86070 */
[C---:B------:R-:W-:Y:S02]  /*9350*/  SEL R143, R139.reuse, RZ, P6 ;  /* 0x000000ff8b8f7207 */ /* 0x040fe40003000000 */
[----:B------:R-:W-:Y:S01]  /*9360*/  SEL R139, R139, RZ, P4 ;  /* 0x000000ff8b8b7207 */ /* 0x000fe20002000000 */
[----:B------:R-:W-:Y:S08]  /*9370*/  BRA `(.L_x_5011) ;  /* 0x0000000800d07947 */ /* 0x000ff00003800000 */
.L_x_5009:
        /* <DEDUP_REMOVED lines=11> */
[----:B------:R-:W-:Y:S01]  /*9430*/  LOP3.LUT P4, RZ, R21, 0xff, RZ, 0xc0, !PT ;  /* 0x000000ff15ff7812 */ /* 0x000fe2000788c0ff */
[C---:B-----5:R-:W-:Y:S01]  /*9440*/  FMUL.FTZ R132, R153.reuse, R132 ;  /* 0x0000008499847220 */ /* 0x060fe20000410000 */
[----:B------:R-:W-:Y:S01]  /*9450*/  FADD.FTZ R138, R170, -R133 ;  /* 0x80000085aa8a7221 */ /* 0x000fe20000010000 */
[----:B------:R-:W-:Y:S01]  /*9460*/  FMUL.FTZ R133, R153, R134 ;  /* 0x0000008699857220 */ /* 0x000fe20000410000 */
[----:B------:R-:W-:Y:S01]  /*9470*/  FADD.FTZ R142, R187, -R142 ;  /* 0x8000008ebb8e7221 */ /* 0x000fe20000010000 */
[----:B------:R-:W-:Y:S01]  /*9480*/  FMUL.FTZ R136, R132, UR14 ;  /* 0x0000000e84887c20 */ /* 0x000fe20008410000 */
[----:B------:R-:W-:Y:S01]  /*9490*/  FMUL.FTZ R134, R153, R138 ;  /* 0x0000008a99867220 */ /* 0x000fe20000410000 */
[----:B------:R-:W-:Y:S01]  /*94a0*/  FMUL.FTZ R137, R133, UR14 ;  /* 0x0000000e85897c20 */ /* 0x000fe20008410000 */
[----:B------:R-:W-:-:S02]  /*94b0*/  FMUL.FTZ R135, R153, R142 ;  /* 0x0000008e99877220 */ /* 0x000fc40000410000 */
[----:B------:R-:W-:Y:S01]  /*94c0*/  SEL R140, R136, RZ, P6 ;  /* 0x000000ff888c7207 */ /* 0x000fe20003000000 */
[----:B------:R-:W-:Y:S01]  /*94d0*/  FMUL.FTZ R138, R134, UR14 ;  /* 0x0000000e868a7c20 */ /* 0x000fe20008410000 */
[----:B------:R-:W-:Y:S01]  /*94e0*/  LOP3.LUT P6, RZ, R22, 0xff00, RZ, 0xc0, !PT ;  /* 0x0000ff0016ff7812 */ /* 0x000fe200078cc0ff */
[----:B------:R-:W-:Y:S01]  /*94f0*/  FMUL.FTZ R139, R135, UR14 ;  /* 0x0000000e878b7c20 */ /* 0x000fe20008410000 */
[----:B------:R-:W-:Y:S02]  /*9500*/  SEL R136, R136, RZ, P4 ;  /* 0x000000ff88887207 */ /* 0x000fe40002000000 */
        /* <DEDUP_REMOVED lines=12> */
.L_x_5012:
[-CC-:B------:R-:W-:Y:S01]  /*95d0*/  FFMA.FTZ R137, R29, R146.reuse, R147.reuse ;  /* 0x000000921d897223 */ /* 0x180fe20000010093 */
[-CC-:B------:R-:W-:Y:S01]  /*95e0*/  FFMA.FTZ R138, R156, R146.reuse, R147.reuse ;  /* 0x000000929c8a7223 */ /* 0x180fe20000010093 */
[----:B------:R-:W-:Y:S01]  /*95f0*/  LOP3.LUT P6, RZ, R22, 0xff, RZ, 0xc0, !PT ;  /* 0x000000ff16ff7812 */ /* 0x000fe200078cc0ff */
[-C--:B------:R-:W-:Y:S01]  /*9600*/  FFMA.FTZ R144, R188, R146.reuse, R147 ;  /* 0x00000092bc907223 */ /* 0x080fe20000010093 */
[----:B------:R-:W-:Y:S01]  /*9610*/  FADD.FTZ R136, R26, -R137 ;  /* 0x800000891a887221 */ /* 0x000fe20000010000 */
[----:B------:R-:W-:Y:S01]  /*9620*/  FADD.FTZ R138, R155, -R138 ;  /* 0x8000008a9b8a7221 */ /* 0x000fe20000010000 */
[----:B------:R-:W-:Y:S01]  /*9630*/  FFMA.FTZ R137, R173, R146, R147 ;  /* 0x00000092ad897223 */ /* 0x000fe20000010093 */
[----:B------:R-:W-:Y:S01]  /*9640*/  LOP3.LUT P4, RZ, R21, 0xff, RZ, 0xc0, !PT ;  /* 0x000000ff15ff7812 */ /* 0x000fe2000788c0ff */
        /* <DEDUP_REMOVED lines=10> */
[----:B------:R-:W-:Y:S01]  /*96f0*/  SEL R136, R136, RZ, P4 ;  /* 0x000000ff88887207 */ /* 0x000fe20002000000 */
[----:B------:R-:W-:Y:S01]  /*9700*/  FMUL.FTZ R144, R144, UR14 ;  /* 0x0000000e90907c20 */ /* 0x000fe20008410000 */
[----:B------:R-:W-:Y:S02]  /*9710*/  LOP3.LUT P6, RZ, R22, 0xff00, RZ, 0xc0, !PT ;  /* 0x0000ff0016ff7812 */ /* 0x000fe400078cc0ff */
[----:B------:R-:W-:Y:S02]  /*9720*/  LOP3.LUT P4, RZ, R21, 0xff00, RZ, 0xc0, !PT ;  /* 0x0000ff0015ff7812 */ /* 0x000fe4000788c0ff */
[C---:B------:R-:W-:Y:S02]  /*9730*/  SEL R141, R138.reuse, RZ, P6 ;  /* 0x000000ff8a8d7207 */ /* 0x040fe40003000000 */
[----:B------:R-:W-:-:S02]  /*9740*/  SEL R137, R138, RZ, P4 ;  /* 0x000000ff8a897207 */ /* 0x000fc40002000000 */
[C---:B------:R-:W-:Y:S02]  /*9750*/  LOP3.LUT P6, RZ, R22.reuse, 0xff0000, RZ, 0xc0, !PT ;  /* 0x00ff000016ff7812 */ /* 0x040fe400078cc0ff */
[----:B------:R-:W-:Y:S02]  /*9760*/  LOP3.LUT P4, RZ, R21, 0xff0000, RZ, 0xc0, !PT ;  /* 0x00ff000015ff7812 */ /* 0x000fe4000788c0ff */
[C---:B------:R-:W-:Y:S02]  /*9770*/  SEL R142, R139.reuse, RZ, P6 ;  /* 0x000000ff8b8e7207 */ /* 0x040fe40003000000 */
[----:B------:R-:W-:Y:S02]  /*9780*/  SEL R138, R139, RZ, P4 ;  /* 0x000000ff8b8a7207 */ /* 0x000fe40002000000 */
[----:B------:R-:W-:Y:S02]  /*9790*/  ISETP.GE.U32.AND P6, PT, R22, 0x1000000, PT ;  /* 0x010000001600780c */ /* 0x000fe40003fc6070 */
[----:B------:R-:W-:-:S02]  /*97a0*/  ISETP.GE.U32.AND P4, PT, R21, 0x1000000, PT ;  /* 0x010000001500780c */ /* 0x000fc40003f86070 */
[C---:B------:R-:W-:Y:S02]  /*97b0*/  SEL R143, R144.reuse, RZ, P6 ;  /* 0x000000ff908f7207 */ /* 0x040fe40003000000 */
[----:B------:R-:W-:Y:S01]  /*97c0*/  SEL R139, R144, RZ, P4 ;  /* 0x000000ff908b7207 */ /* 0x000fe20002000000 */
[----:B------:R-:W-:Y:S08]  /*97d0*/  BRA `(.L_x_5011) ;  /* 0x0000000400b87947 */ /* 0x000ff00003800000 */
.L_x_5008:
        /* <DEDUP_REMOVED lines=17> */
[----:B------:R-:W-:Y:S01]  /*98f0*/  FFMA.FTZ R134, R153, R135, R126 ;  /* 0x0000008799867223 */ /* 0x000fe2000001007e */
[----:B------:R-:W-:Y:S01]  /*9900*/  LOP3.LUT P6, RZ, R22, 0xff, RZ, 0xc0, !PT ;  /* 0x000000ff16ff7812 */ /* 0x000fe200078cc0ff */
        /* <DEDUP_REMOVED lines=13> */
.L_x_5014:
        /* <DEDUP_REMOVED lines=18> */
[----:B------:R-:W-:Y:S01]  /*9b00*/  LOP3.LUT P6, RZ, R22, 0xff0000, RZ, 0xc0, !PT ;  /* 0x00ff000016ff7812 */ /* 0x000fe200078cc0ff */
[----:B------:R-:W-:Y:S01]  /*9b10*/  FMUL.FTZ R144, R144, UR14 ;  /* 0x0000000e90907c20 */ /* 0x000fe20008410000 */
[----:B------:R-:W-:Y:S02]  /*9b20*/  SEL R141, R142, RZ, P4 ;  /* 0x000000ff8e8d7207 */ /* 0x000fe40002000000 */
[----:B------:R-:W-:Y:S02]  /*9b30*/  ISETP.GE.U32.AND P4, PT, R22, 0x1000000, PT ;  /* 0x010000001600780c */ /* 0x000fe40003f86070 */
[----:B------:R-:W-:Y:S02]  /*9b40*/  SEL R142, R143, RZ, P6 ;  /* 0x000000ff8f8e7207 */ /* 0x000fe40003000000 */
[----:B------:R-:W-:Y:S01]  /*9b50*/  SEL R143, R144, RZ, P4 ;  /* 0x000000ff908f7207 */ /* 0x000fe20002000000 */
[----:B------:R-:W-:Y:S08]  /*9b60*/  BRA `(.L_x_5011) ;  /* 0x0000000000d47947 */ /* 0x000ff00003800000 */
.L_x_5013:
        /* <DEDUP_REMOVED lines=14> */
[----:B------:R-:W-:Y:S01]  /*9c50*/  FADD.FTZ R134, R170, -R135 ;  /* 0x80000087aa867221 */ /* 0x000fe20000010000 */
[----:B------:R-:W-:Y:S01]  /*9c60*/  LOP3.LUT P4, RZ, R22, 0xff00, RZ, 0xc0, !PT ;  /* 0x0000ff0016ff7812 */ /* 0x000fe2000788c0ff */
        /* <DEDUP_REMOVED lines=8> */
[C---:B------:R-:W-:Y:S02]  /*9cf0*/  LOP3.LUT P6, RZ, R22.reuse, 0xff0000, RZ, 0xc0, !PT ;  /* 0x00ff000016ff7812 */ /* 0x040fe400078cc0ff */
[----:B------:R-:W-:Y:S02]  /*9d00*/  ISETP.GE.U32.AND P4, PT, R22, 0x1000000, PT ;  /* 0x010000001600780c */ /* 0x000fe40003f86070 */
[----:B------:R-:W-:Y:S02]  /*9d10*/  SEL R142, R142, RZ, P6 ;  /* 0x000000ff8e8e7207 */ /* 0x000fe40003000000 */
[----:B------:R-:W-:Y:S01]  /*9d20*/  SEL R143, R143, RZ, P4 ;  /* 0x000000ff8f8f7207 */ /* 0x000fe20002000000 */
[----:B------:R-:W-:Y:S08]  /*9d30*/  BRA `(.L_x_5011) ;  /* 0x0000000000607947 */ /* 0x000ff00003800000 */
.L_x_5015:
[-CC-:B------:R-:W-:Y:S01]  /*9d40*/  FFMA.FTZ R141, R29, R146.reuse, R147.reuse ;  /* 0x000000921d8d7223 */ /* 0x180fe20000010093 */
[-CC-:B------:R-:W-:Y:S01]  /*9d50*/  FFMA.FTZ R142, R156, R146.reuse, R147.reuse ;  /* 0x000000929c8e7223 */ /* 0x180fe20000010093 */
[-C--:B------:R-:W-:Y:S01]  /*9d60*/  FFMA.FTZ R202, R188, R146.reuse, R147 ;  /* 0x00000092bcca7223 */ /* 0x080fe20000010093 */
[----:B------:R-:W-:Y:S01]  /*9d70*/  LOP3.LUT P6, RZ, R22, 0xff, RZ, 0xc0, !PT ;  /* 0x000000ff16ff7812 */ /* 0x000fe200078cc0ff */
[----:B------:R-:W-:Y:S01]  /*9d80*/  FADD.FTZ R140, R26, -R141 ;  /* 0x8000008d1a8c7221 */ /* 0x000fe20000010000 */
[----:B------:R-:W-:Y:S01]  /*9d90*/  FADD.FTZ R142, R155, -R142 ;  /* 0x8000008e9b8e7221 */ /* 0x000fe20000010000 */
[----:B------:R-:W-:Y:S01]  /*9da0*/  FFMA.FTZ R141, R173, R146, R147 ;  /* 0x00000092ad8d7223 */ /* 0x000fe20000010093 */
[----:B------:R-:W-:Y:S01]  /*9db0*/  FADD.FTZ R202, R187, -R202 ;  /* 0x800000cabbca7221 */ /* 0x000fe20000010000 */
[C---:B-----5:R-:W-:Y:S01]  /*9dc0*/  FMUL.FTZ R140, R153.reuse, R140 ;  /* 0x0000008c998c7220 */ /* 0x060fe20000410000 */
[C---:B------:R-:W-:Y:S01]  /*9dd0*/  FMUL.FTZ R142, R153.reuse, R142 ;  /* 0x0000008e998e7220 */ /* 0x040fe20000410000 */
        /* <DEDUP_REMOVED lines=13> */
[----:B------:R-:W-:-:S09]  /*9eb0*/  SEL R143, R202, RZ, P4 ;  /* 0x000000ffca8f7207 */ /* 0x000fd20002000000 */
.L_x_5011:
        /* <DEDUP_REMOVED lines=10> */
.L_x_5007:
[----:B------:R-:W-:Y:S05]  /*9f60*/  BSYNC.RECONVERGENT B1 ;  /* 0x0000000000017941 */ /* 0x000fea0003800200 */
.L_x_5006:
        /* <DEDUP_REMOVED lines=23> */
[----:B------:R-:W-:Y:S01]  /*a0e0*/  LOP3.LUT P5, RZ, R24, 0xff, RZ, 0xc0, !PT ;  /* 0x000000ff18ff7812 */ /* 0x000fe200078ac0ff */
[----:B------:R-:W-:Y:S01]  /*a0f0*/  FMUL.FTZ R136, R132, UR14 ;  /* 0x0000000e84887c20 */ /* 0x000fe20008410000 */
[----:B------:R-:W-:Y:S01]  /*a100*/  FFMA.FTZ R134, R153, R137, R130 ;  /* 0x0000008999867223 */ /* 0x000fe20000010082 */
[----:B------:R-:W-:Y:S01]  /*a110*/  LOP3.LUT P4, RZ, R23, 0xff, RZ, 0xc0, !PT ;  /* 0x000000ff17ff7812 */ /* 0x000fe2000788c0ff */
[----:B------:R-:W-:Y:S01]  /*a120*/  FMUL.FTZ R137, R133, UR14 ;  /* 0x0000000e85897c20 */ /* 0x000fe20008410000 */
[----:B------:R-:W-:Y:S01]  /*a130*/  LOP3.LUT P6, RZ, R24, 0xff00, RZ, 0xc0, !PT ;  /* 0x0000ff0018ff7812 */ /* 0x000fe200078cc0ff */
[----:B------:R-:W-:Y:S01]  /*a140*/  FMUL.FTZ R138, R134, UR14 ;  /* 0x0000000e868a7c20 */ /* 0x000fe20008410000 */
[----:B------:R-:W-:Y:S01]  /*a150*/  SEL R140, R136, RZ, P5 ;  /* 0x000000ff888c7207 */ /* 0x000fe20002800000 */
[----:B------:R-:W-:Y:S01]  /*a160*/  FMUL.FTZ R139, R135, UR14 ;  /* 0x0000000e878b7c20 */ /* 0x000fe20008410000 */
[----:B------:R-:W-:-:S02]  /*a170*/  LOP3.LUT P5, RZ, R23, 0xff00, RZ, 0xc0, !PT ;  /* 0x0000ff0017ff7812 */ /* 0x000fc400078ac0ff */
[----:B------:R-:W-:Y:S02]  /*a180*/  SEL R136, R136, RZ, P4 ;  /* 0x000000ff88887207 */ /* 0x000fe40002000000 */
[C---:B------:R-:W-:Y:S02]  /*a190*/  LOP3.LUT P4, RZ, R24.reuse, 0xff0000, RZ, 0xc0, !PT ;  /* 0x00ff000018ff7812 */ /* 0x040fe4000788c0ff */
[C---:B------:R-:W-:Y:S02]  /*a1a0*/  SEL R141, R137.reuse, RZ, P6 ;  /* 0x000000ff898d7207 */ /* 0x040fe40003000000 */
[----:B------:R-:W-:Y:S02]  /*a1b0*/  SEL R137, R137, RZ, P5 ;  /* 0x000000ff89897207 */ /* 0x000fe40002800000 */
[----:B------:R-:W-:Y:S02]  /*a1c0*/  ISETP.GE.U32.AND P5, PT, R24, 0x1000000, PT ;  /* 0x010000001800780c */ /* 0x000fe40003fa6070 */
[----:B------:R-:W-:-:S02]  /*a1d0*/  SEL R142, R138, RZ, P4 ;  /* 0x000000ff8a8e7207 */ /* 0x000fc40002000000 */
[C---:B------:R-:W-:Y:S02]  /*a1e0*/  LOP3.LUT P6, RZ, R23.reuse, 0xff0000, RZ, 0xc0, !PT ;  /* 0x00ff000017ff7812 */ /* 0x040fe400078cc0ff */
[----:B------:R-:W-:Y:S02]  /*a1f0*/  ISETP.GE.U32.AND P4, PT, R23, 0x1000000, PT ;  /* 0x010000001700780c */ /* 0x000fe40003f86070 */
[C---:B------:R-:W-:Y:S02]  /*a200*/  SEL R143, R139.reuse, RZ, P5 ;  /* 0x000000ff8b8f7207 */ /* 0x040fe40002800000 */
[----:B------:R-:W-:Y:S02]  /*a210*/  SEL R138, R138, RZ, P6 ;  /* 0x000000ff8a8a7207 */ /* 0x000fe40003000000 */
[----:B------:R-:W-:Y:S01]  /*a220*/  SEL R139, R139, RZ, P4 ;  /* 0x000000ff8b8b7207 */ /* 0x000fe20002000000 */
[----:B------:R-:W-:Y:S06]  /*a230*/  BRA `(.L_x_5021) ;  /* 0x0000000c00547947 */ /* 0x000fec0003800000 */
.L_x_5020:
        /* <DEDUP_REMOVED lines=9> */
[----:B------:R-:W-:Y:S01]  /*a2d0*/  LOP3.LUT P5, RZ, R24, 0xff, RZ, 0xc0, !PT ;  /* 0x000000ff18ff7812 */ /* 0x000fe200078ac0ff */
[C---:B------:R-:W-:Y:S01]  /*a2e0*/  FFMA.FTZ R138, R153.reuse, R138, R129 ;  /* 0x0000008a998a7223 */ /* 0x040fe20000010081 */
[----:B------:R-:W-:Y:S01]  /*a2f0*/  FFMA.FTZ R137, R153, R137, R130 ;  /* 0x0000008999897223 */ /* 0x000fe20000010082 */
[----:B------:R-:W-:Y:S01]  /*a300*/  FMUL.FTZ R136, R136, UR14 ;  /* 0x0000000e88887c20 */ /* 0x000fe20008410000 */
[----:B------:R-:W-:Y:S01]  /*a310*/  LOP3.LUT P4, RZ, R23, 0xff, RZ, 0xc0, !PT ;  /* 0x000000ff17ff7812 */ /* 0x000fe2000788c0ff */
[----:B------:R-:W-:Y:S01]  /*a320*/  FFMA.FTZ R143, R153, R140, R131 ;  /* 0x0000008c998f7223 */ /* 0x000fe20000010083 */
[----:B------:R-:W-:Y:S01]  /*a330*/  FMUL.FTZ R138, R138, UR14 ;  /* 0x0000000e8a8a7c20 */ /* 0x000fe20008410000 */
[----:B------:R-:W-:Y:S01]  /*a340*/  LOP3.LUT P6, RZ, R24, 0xff00, RZ, 0xc0, !PT ;  /* 0x0000ff0018ff7812 */ /* 0x000fe200078cc0ff */
[----:B------:R-:W-:Y:S01]  /*a350*/  FMUL.FTZ R139, R137, UR14 ;  /* 0x0000000e898b7c20 */ /* 0x000fe20008410000 */
[C---:B------:R-:W-:Y:S01]  /*a360*/  SEL R140, R136.reuse, RZ, P5 ;  /* 0x000000ff888c7207 */ /* 0x040fe20002800000 */
[----:B------:R-:W-:Y:S01]  /*a370*/  FMUL.FTZ R144, R143, UR14 ;  /* 0x0000000e8f907c20 */ /* 0x000fe20008410000 */
[----:B------:R-:W-:-:S02]  /*a380*/  SEL R136, R136, RZ, P4 ;  /* 0x000000ff88887207 */ /* 0x000fc40002000000 */
[C---:B------:R-:W-:Y:S02]  /*a390*/  LOP3.LUT P5, RZ, R23.reuse, 0xff00, RZ, 0xc0, !PT ;  /* 0x0000ff0017ff7812 */ /* 0x040fe400078ac0ff */
[----:B------:R-:W-:Y:S02]  /*a3a0*/  LOP3.LUT P4, RZ, R24, 0xff0000, RZ, 0xc0, !PT ;  /* 0x00ff000018ff7812 */ /* 0x000fe4000788c0ff */
[C---:B------:R-:W-:Y:S02]  /*a3b0*/  SEL R141, R138.reuse, RZ, P6 ;  /* 0x000000ff8a8d7207 */ /* 0x040fe40003000000 */
[----:B------:R-:W-:Y:S02]  /*a3c0*/  LOP3.LUT P6, RZ, R23, 0xff0000, RZ, 0xc0, !PT ;  /* 0x00ff000017ff7812 */ /* 0x000fe400078cc0ff */
[----:B------:R-:W-:Y:S02]  /*a3d0*/  SEL R137, R138, RZ, P5 ;  /* 0x000000ff8a897207 */ /* 0x000fe40002800000 */
[----:B------:R-:W-:-:S02]  /*a3e0*/  SEL R142, R139, RZ, P4 ;  /* 0x000000ff8b8e7207 */ /* 0x000fc40002000000 */
[----:B------:R-:W-:Y:S02]  /*a3f0*/  ISETP.GE.U32.AND P5, PT, R24, 0x1000000, PT ;  /* 0x010000001800780c */ /* 0x000fe40003fa6070 */
[----:B------:R-:W-:Y:S02]  /*a400*/  ISETP.GE.U32.AND P4, PT, R23, 0x1000000, PT ;  /* 0x010000001700780c */ /* 0x000fe40003f86070 */
[----:B------:R-:W-:Y:S02]  /*a410*/  SEL R138, R139, RZ, P6 ;  /* 0x000000ff8b8a7207 */ /* 0x000fe40003000000 */
[C---:B------:R-:W-:Y:S02]  /*a420*/  SEL R143, R144.reuse, RZ, P5 ;  /* 0x000000ff908f7207 */ /* 0x040fe40002800000 */
[----:B------:R-:W-:Y:S01]  /*a430*/  SEL R139, R144, RZ, P4 ;  /* 0x000000ff908b7207 */ /* 0x000fe20002000000 */
[----:B------:R-:W-:Y:S06]  /*a440*/  BRA `(.L_x_5021) ;  /* 0x0000000800d07947 */ /* 0x000fec0003800000 */
.L_x_5019:
        /* <DEDUP_REMOVED lines=15> */
[----:B------:R-:W-:Y:S01]  /*a540*/  LOP3.LUT P5, RZ, R24, 0xff, RZ, 0xc0, !PT ;  /* 0x000000ff18ff7812 */ /* 0x000fe200078ac0ff */
[----:B------:R-:W-:Y:S01]  /*a550*/  FMUL.FTZ R136, R132, UR14 ;  /* 0x0000000e84887c20 */ /* 0x000fe20008410000 */
[----:B------:R-:W-:Y:S01]  /*a560*/  FMUL.FTZ R134, R153, R146 ;  /* 0x0000009299867220 */ /* 0x000fe20000410000 */
        /* <DEDUP_REMOVED lines=19> */
.L_x_5022:
        /* <DEDUP_REMOVED lines=9> */
[----:B------:R-:W-:Y:S01]  /*a730*/  LOP3.LUT P5, RZ, R24, 0xff, RZ, 0xc0, !PT ;  /* 0x000000ff18ff7812 */ /* 0x000fe200078ac0ff */
[C---:B------:R-:W-:Y:S01]  /*a740*/  FMUL.FTZ R138, R153.reuse, R138 ;  /* 0x0000008a998a7220 */ /* 0x040fe20000410000 */
[----:B------:R-:W-:Y:S01]  /*a750*/  FMUL.FTZ R146, R153, R146 ;  /* 0x0000009299927220 */ /* 0x000fe20000410000 */
[----:B------:R-:W-:Y:S01]  /*a760*/  FMUL.FTZ R136, R136, UR14 ;  /* 0x0000000e88887c20 */ /* 0x000fe20008410000 */
[----:B------:R-:W-:Y:S01]  /*a770*/  LOP3.LUT P4, RZ, R23, 0xff, RZ, 0xc0, !PT ;  /* 0x000000ff17ff7812 */ /* 0x000fe2000788c0ff */
[----:B------:R-:W-:Y:S01]  /*a780*/  FMUL.FTZ R139, R153, R140 ;  /* 0x0000008c998b7220 */ /* 0x000fe20000410000 */
[----:B------:R-:W-:Y:S01]  /*a790*/  FMUL.FTZ R138, R138, UR14 ;  /* 0x0000000e8a8a7c20 */ /* 0x000fe20008410000 */
[----:B------:R-:W-:Y:S01]  /*a7a0*/  FMUL.FTZ R146, R146, UR14 ;  /* 0x0000000e92927c20 */ /* 0x000fe20008410000 */
[----:B------:R-:W-:Y:S01]  /*a7b0*/  SEL R140, R136, RZ, P5 ;  /* 0x000000ff888c7207 */ /* 0x000fe20002800000 */
[----:B------:R-:W-:Y:S01]  /*a7c0*/  FMUL.FTZ R139, R139, UR14 ;  /* 0x0000000e8b8b7c20 */ /* 0x000fe20008410000 */
[----:B------:R-:W-:-:S02]  /*a7d0*/  LOP3.LUT P5, RZ, R23, 0xff00, RZ, 0xc0, !PT ;  /* 0x0000ff0017ff7812 */ /* 0x000fc400078ac0ff */
[----:B------:R-:W-:Y:S02]  /*a7e0*/  SEL R136, R136, RZ, P4 ;  /* 0x000000ff88887207 */ /* 0x000fe40002000000 */
[C---:B------:R-:W-:Y:S02]  /*a7f0*/  LOP3.LUT P6, RZ, R24.reuse, 0xff00, RZ, 0xc0, !PT ;  /* 0x0000ff0018ff7812 */ /* 0x040fe400078cc0ff */
[----:B------:R-:W-:Y:S02]  /*a800*/  LOP3.LUT P4, RZ, R24, 0xff0000, RZ, 0xc0, !PT ;  /* 0x00ff000018ff7812 */ /* 0x000fe4000788c0ff */
[C---:B------:R-:W-:Y:S02]  /*a810*/  SEL R137, R138.reuse, RZ, P5 ;  /* 0x000000ff8a897207 */ /* 0x040fe40002800000 */
[----:B------:R-:W-:Y:S02]  /*a820*/  SEL R141, R138, RZ, P6 ;  /* 0x000000ff8a8d7207 */ /* 0x000fe40003000000 */
[----:B------:R-:W-:-:S02]  /*a830*/  ISETP.GE.U32.AND P5, PT, R24, 0x1000000, PT ;  /* 0x010000001800780c */ /* 0x000fc40003fa6070 */
[C---:B------:R-:W-:Y:S02]  /*a840*/  SEL R142, R146.reuse, RZ, P4 ;  /* 0x000000ff928e7207 */ /* 0x040fe40002000000 */
[C---:B------:R-:W-:Y:S02]  /*a850*/  LOP3.LUT P6, RZ, R23.reuse, 0xff0000, RZ, 0xc0, !PT ;  /* 0x00ff000017ff7812 */ /* 0x040fe400078cc0ff */
[----:B------:R-:W-:Y:S02]  /*a860*/  ISETP.GE.U32.AND P4, PT, R23, 0x1000000, PT ;  /* 0x010000001700780c */ /* 0x000fe40003f86070 */
[C---:B------:R-:W-:Y:S02]  /*a870*/  SEL R143, R139.reuse, RZ, P5 ;  /* 0x000000ff8b8f7207 */ /* 0x040fe40002800000 */
[----:B------:R-:W-:Y:S02]  /*a880*/  SEL R138, R146, RZ, P6 ;  /* 0x000000ff928a7207 */ /* 0x000fe40003000000 */
[----:B------:R-:W-:Y:S01]  /*a890*/  SEL R139, R139, RZ, P4 ;  /* 0x000000ff8b8b7207 */ /* 0x000fe20002000000 */
[----:B------:R-:W-:Y:S06]  /*a8a0*/  BRA `(.L_x_5021) ;  /* 0x0000000400b87947 */ /* 0x000fec0003800000 */
.L_x_5018:
        /* <DEDUP_REMOVED lines=21> */
[----:B------:R-:W-:Y:S01]  /*aa00*/  FMUL.FTZ R141, R133, UR14 ;  /* 0x0000000e858d7c20 */ /* 0x000fe20008410000 */
[----:B------:R-:W-:Y:S01]  /*aa10*/  FMUL.FTZ R143, R135, UR14 ;  /* 0x0000000e878f7c20 */ /* 0x000fe20008410000 */
[----:B------:R-:W-:Y:S01]  /*aa20*/  LOP3.LUT P5, RZ, R24, 0xff00, RZ, 0xc0, !PT ;  /* 0x0000ff0018ff7812 */ /* 0x000fe200078ac0ff */
[----:B------:R-:W-:Y:S01]  /*aa30*/  FMUL.FTZ R142, R134, UR14 ;  /* 0x0000000e868e7c20 */ /* 0x000fe20008410000 */
[----:B------:R-:W-:-:S02]  /*aa40*/  SEL R140, R140, RZ, P6 ;  /* 0x000000ff8c8c7207 */ /* 0x000fc40003000000 */
[C---:B------:R-:W-:Y:S02]  /*aa50*/  LOP3.LUT P4, RZ, R24.reuse, 0xff0000, RZ, 0xc0, !PT ;  /* 0x00ff000018ff7812 */ /* 0x040fe4000788c0ff */
[----:B------:R-:W-:Y:S02]  /*aa60*/  ISETP.GE.U32.AND P6, PT, R24, 0x1000000, PT ;  /* 0x010000001800780c */ /* 0x000fe40003fc6070 */
[----:B------:R-:W-:Y:S02]  /*aa70*/  SEL R141, R141, RZ, P5 ;  /* 0x000000ff8d8d7207 */ /* 0x000fe40002800000 */
[----:B------:R-:W-:Y:S02]  /*aa80*/  SEL R142, R142, RZ, P4 ;  /* 0x000000ff8e8e7207 */ /* 0x000fe40002000000 */
[----:B------:R-:W-:Y:S01]  /*aa90*/  SEL R143, R143, RZ, P6 ;  /* 0x000000ff8f8f7207 */ /* 0x000fe20003000000 */
[----:B------:R-:W-:Y:S06]  /*aaa0*/  BRA `(.L_x_5021) ;  /* 0x0000000400387947 */ /* 0x000fec0003800000 */
.L_x_5024:
        /* <DEDUP_REMOVED lines=9> */
[----:B------:R-:W-:Y:S01]  /*ab40*/  ISETP.GE.U32.AND P6, PT, R24, 0x1000000, PT ;  /* 0x010000001800780c */ /* 0x000fe20003fc6070 */
[C---:B------:R-:W-:Y:S01]  /*ab50*/  FFMA.FTZ R141, R153.reuse, R141, R128 ;  /* 0x0000008d998d7223 */ /* 0x040fe20000010080 */
[C---:B------:R-:W-:Y:S01]  /*ab60*/  FFMA.FTZ R140, R153.reuse, R140, R129 ;  /* 0x0000008c998c7223 */ /* 0x040fe20000010081 */
[----:B------:R-:W-:Y:S01]  /*ab70*/  FMUL.FTZ R142, R142, UR14 ;  /* 0x0000000e8e8e7c20 */ /* 0x000fe20008410000 */
[----:B------:R-:W-:Y:S01]  /*ab80*/  FFMA.FTZ R153, R153, R143, R130 ;  /* 0x0000008f99997223 */ /* 0x000fe20000010082 */
[----:B------:R-:W-:Y:S01]  /*ab90*/  FMUL.FTZ R141, R141, UR14 ;  /* 0x0000000e8d8d7c20 */ /* 0x000fe20008410000 */
[----:B------:R-:W-:-:S02]  /*aba0*/  LOP3.LUT P4, RZ, R24, 0xff, RZ, 0xc0, !PT ;  /* 0x000000ff18ff7812 */ /* 0x000fc4000788c0ff */
[----:B------:R-:W-:Y:S01]  /*abb0*/  SEL R143, R142, RZ, P6 ;  /* 0x000000ff8e8f7207 */ /* 0x000fe20003000000 */
[----:B------:R-:W-:Y:S01]  /*abc0*/  FMUL.FTZ R142, R140, UR14 ;  /* 0x0000000e8c8e7c20 */ /* 0x000fe20008410000 */
[C---:B------:R-:W-:Y:S01]  /*abd0*/  LOP3.LUT P5, RZ, R24.reuse, 0xff00, RZ, 0xc0, !PT ;  /* 0x0000ff0018ff7812 */ /* 0x040fe200078ac0ff */
[----:B------:R-:W-:Y:S01]  /*abe0*/  FMUL.FTZ R153, R153, UR14 ;  /* 0x0000000e99997c20 */ /* 0x000fe20008410000 */
[----:B------:R-:W-:Y:S02]  /*abf0*/  LOP3.LUT P6, RZ, R24, 0xff0000, RZ, 0xc0, !PT ;  /* 0x00ff000018ff7812 */ /* 0x000fe400078cc0ff */
[----:B------:R-:W-:Y:S02]  /*ac00*/  SEL R140, R141, RZ, P4 ;  /* 0x000000ff8d8c7207 */ /* 0x000fe40002000000 */
[----:B------:R-:W-:Y:S02]  /*ac10*/  SEL R141, R142, RZ, P5 ;  /* 0x000000ff8e8d7207 */ /* 0x000fe40002800000 */
[----:B------:R-:W-:Y:S01]  /*ac20*/  SEL R142, R153, RZ, P6 ;  /* 0x000000ff998e7207 */ /* 0x000fe20003000000 */
[----:B------:R-:W-:Y:S06]  /*ac30*/  BRA `(.L_x_5021) ;  /* 0x0000000000d47947 */ /* 0x000fec0003800000 */
.L_x_5023:
        /* <DEDUP_REMOVED lines=29> */
.L_x_5025:
[-CC-:B------:R-:W-:Y:S01]  /*ae10*/  FFMA.FTZ R143, R186, R146.reuse, R147.reuse ;  /* 0x00000092ba8f7223 */ /* 0x180fe20000010093 */
[-CC-:B------:R-:W-:Y:S01]  /*ae20*/  FFMA.FTZ R140, R27, R146.reuse, R147.reuse ;  /* 0x000000921b8c7223 */ /* 0x180fe20000010093 */
[-CC-:B------:R-:W-:Y:S01]  /*ae30*/  FFMA.FTZ R141, R154, R146.reuse, R147.reuse ;  /* 0x000000929a8d7223 */ /* 0x180fe20000010093 */
[----:B------:R-:W-:Y:S01]  /*ae40*/  FFMA.FTZ R146, R171, R146, R147 ;  /* 0x00000092ab927223 */ /* 0x000fe20000010093 */
[----:B------:R-:W-:Y:S01]  /*ae50*/  FADD.FTZ R142, R184, -R143 ;  /* 0x8000008fb88e7221 */ /* 0x000fe20000010000 */
[----:B------:R-:W-:Y:S01]  /*ae60*/  FADD.FTZ R140, R25, -R140 ;  /* 0x8000008c198c7221 */ /* 0x000fe20000010000 */
[----:B------:R-:W-:Y:S01]  /*ae70*/  ISETP.GE.U32.AND P6, PT, R24, 0x1000000, PT ;  /* 0x010000001800780c */ /* 0x000fe20003fc6070 */
[----:B------:R-:W-:Y:S01]  /*ae80*/  FADD.FTZ R146, R169, -R146 ;  /* 0x80000092a9927221 */ /* 0x000fe20000010000 */
[C---:B-----5:R-:W-:Y:S01]  /*ae90*/  FMUL.FTZ R143, R153.reuse, R142 ;  /* 0x0000008e998f7220 */ /* 0x060fe20000410000 */
[----:B------:R-:W-:Y:S01]  /*aea0*/  FADD.FTZ R142, R152, -R141 ;  /* 0x8000008d988e7221 */ /* 0x000fe20000010000 */
[C---:B------:R-:W-:Y:S01]  /*aeb0*/  FMUL.FTZ R140, R153.reuse, R140 ;  /* 0x0000008c998c7220 */ /* 0x040fe20000410000 */
[----:B------:R-:W-:Y:S01]  /*aec0*/  FMUL.FTZ R146, R153, R146 ;  /* 0x0000009299927220 */ /* 0x000fe20000410000 */
[----:B------:R-:W-:Y:S01]  /*aed0*/  FMUL.FTZ R143, R143, UR14 ;  /* 0x0000000e8f8f7c20 */ /* 0x000fe20008410000 */
[----:B------:R-:W-:Y:S01]  /*aee0*/  FMUL.FTZ R142, R153, R142 ;  /* 0x0000008e998e7220 */ /* 0x000fe20000410000 */
[----:B------:R-:W-:Y:S01]  /*aef0*/  LOP3.LUT P5, RZ, R24, 0xff00, RZ, 0xc0, !PT ;  /* 0x0000ff0018ff7812 */ /* 0x000fe200078ac0ff */
[----:B------:R-:W-:Y:S01]  /*af00*/  FMUL.FTZ R140, R140, UR14 ;  /* 0x0000000e8c8c7c20 */ /* 0x000fe20008410000 */
[----:B------:R-:W-:Y:S01]  /*af10*/  FMUL.FTZ R146, R146, UR14 ;  /* 0x0000000e92927c20 */ /* 0x000fe20008410000 */
[----:B------:R-:W-:Y:S01]  /*af20*/  FMUL.FTZ R142, R142, UR14 ;  /* 0x0000000e8e8e7c20 */ /* 0x000fe20008410000 */
[----:B------:R-:W-:-:S02]  /*af30*/  SEL R143, R143, RZ, P6 ;  /* 0x000000ff8f8f7207 */ /* 0x000fc40003000000 */
[C---:B------:R-:W-:Y:S02]  /*af40*/  LOP3.LUT P4, RZ, R24.reuse, 0xff, RZ, 0xc0, !PT ;  /* 0x000000ff18ff7812 */ /* 0x040fe4000788c0ff */
[----:B------:R-:W-:Y:S02]  /*af50*/  LOP3.LUT P6, RZ, R24, 0xff0000, RZ, 0xc0, !PT ;  /* 0x00ff000018ff7812 */ /* 0x000fe400078cc0ff */
[----:B------:R-:W-:Y:S02]  /*af60*/  SEL R141, R142, RZ, P5 ;  /* 0x000000ff8e8d7207 */ /* 0x000fe40002800000 */
[----:B------:R-:W-:Y:S02]  /*af70*/  SEL R140, R140, RZ, P4 ;  /* 0x000000ff8c8c7207 */ /* 0x000fe40002000000 */
[----:B------:R-:W-:-:S07]  /*af80*/  SEL R142, R146, RZ, P6 ;  /* 0x000000ff928e7207 */ /* 0x000fce0003000000 */
.L_x_5021:
        /* <DEDUP_REMOVED lines=9> */
.L_x_5017:
[----:B------:R-:W-:Y:S05]  /*b020*/  BSYNC.RECONVERGENT B1 ;  /* 0x0000000000017941 */ /* 0x000fea0003800200 */
.L_x_5016:
[----:B01-34-:R-:W0:Y:S02]  /*b030*/  LDC.64 R140, c[0x0][0x380] ;  /* 0x0000e000ff8c7b82 */ /* 0x01be240000000a00 */
[----:B0-----:R-:W-:-:S04]  /*b040*/  LEA R8, R140, R8, 0x2 ;  /* 0x000000088c087211 */ /* 0x001fc800078e10ff */
[----:B------:R-:W-:-:S13]  /*b050*/  ISETP.GE.AND P2, PT, R8, R141, PT ;  /* 0x0000008d0800720c */ /* 0x000fda0003f46270 */
[----:B------:R-:W-:Y:S05]  /*b060*/  @!P2 BRA `(.L_x_5026) ;  /* 0xffffff5800aca947 */ /* 0x000fea000383ffff */
.L_x_4928:
[----:B------:R-:W-:Y:S05]  /*b070*/  BSYNC B0 ;  /* 0x0000000000007941 */ /* 0x000fea0003800000 */
.L_x_4927:
[----:B-----5:R-:W0:Y:S01]  /*b080*/  S2R R5, SR_CgaCtaId ;  /* 0x0000000000057919 */ /* 0x020e220000008800 */
[C---:B------:R-:W-:Y:S01]  /*b090*/  SHF.L.U32 R2, R12.reuse, 0x7, RZ ;  /* 0x000000070c027819 */ /* 0x040fe200000006ff */
[----:B------:R-:W-:Y:S05]  /*b0a0*/  WARPSYNC.ALL ;  /* 0x0000000000007948 */ /* 0x000fea0003800000 */
[----:B------:R-:W-:Y:S01]  /*b0b0*/  SHF.L.U32 R0, R12, 0x4, RZ ;  /* 0x000000040c007819 */ /* 0x000fe200000006ff */
[----:B------:R-:W1:Y:S01]  /*b0c0*/  LDCU.128 UR16, c[0x0][0x440] ;  /* 0x00008800ff1077ac */ /* 0x000e620008000c00 */
[----:B------:R-:W-:Y:S01]  /*b0d0*/  MOV R4, 0x400 ;  /* 0x0000040000047802 */ /* 0x000fe20000000f00 */
[----:B------:R-:W-:Y:S01]  /*b0e0*/  IMAD R43, R11, UR7, RZ ;  /* 0x000000070b2b7c24 */ /* 0x000fe2000f8e02ff */
[----:B------:R-:W-:-:S02]  /*b0f0*/  LOP3.LUT R3, R2, 0x3000, RZ, 0xc0, !PT ;  /* 0x0000300002037812 */ /* 0x000fc400078ec0ff */
[----:B------:R-:W-:Y:S02]  /*b100*/  LOP3.LUT R40, R12, 0x7f, RZ, 0x3c, !PT ;  /* 0x0000007f0c287812 */ /* 0x000fe400078e3cff */
[----:B------:R-:W-:Y:S02]  /*b110*/  LOP3.LUT R0, R3, 0x1f0, R0, 0xf8, !PT ;  /* 0x000001f003007812 */ /* 0x000fe400078ef800 */
[----:B------:R-:W-:-:S04]  /*b120*/  IADD3 R40, PT, PT, R40, R11, RZ ;  /* 0x0000000b28287210 */ /* 0x000fc80007ffe0ff */
[C---:B------:R-:W-:Y:S02]  /*b130*/  ISETP.GE.U32.AND P5, PT, R40.reuse, 0x80, PT ;  /* 0x000000802800780c */ /* 0x040fe40003fa6070 */
[C---:B------:R-:W-:Y:S02]  /*b140*/  ISETP.GE.U32.AND P4, PT, R40.reuse, 0x180, PT ;  /* 0x000001802800780c */ /* 0x040fe40003f86070 */
[C---:B------:R-:W-:Y:S02]  /*b150*/  ISETP.GE.U32.AND P3, PT, R40.reuse, 0x200, PT ;  /* 0x000002002800780c */ /* 0x040fe40003f66070 */
[----:B------:R-:W-:Y:S02]  /*b160*/  ISETP.GE.U32.AND P2, PT, R40, 0x280, PT ;  /* 0x000002802800780c */ /* 0x000fe40003f46070 */
[----:B0-----:R-:W-:-:S04]  /*b170*/  LEA R5, R5, R4, 0x18 ;  /* 0x0000000405057211 */ /* 0x001fc800078ec0ff */
[-C--:B------:R-:W-:Y:S02]  /*b180*/  IADD3 R0, PT, PT, R0, R5.reuse, RZ ;  /* 0x0000000500007210 */ /* 0x080fe40007ffe0ff */
[----:B------:R-:W-:Y:S02]  /*b190*/  LEA R6, R12, R5, 0x2 ;  /* 0x000000050c067211 */ /* 0x000fe400078e10ff */
[----:B------:R-:W-:Y:S01]  /*b1a0*/  IADD3 R12, P0, PT, R43, R12, RZ ;  /* 0x0000000c2b0c7210 */ /* 0x000fe20007f1e0ff */
[----:B------:R-:W-:Y:S03]  /*b1b0*/  STS.128 [R0], R76 ;  /* 0x0000004c00007388 */ /* 0x000fe60000000c00 */
[----:B------:R-:W-:Y:S01]  /*b1c0*/  IADD3.X R45, PT, PT, RZ, RZ, RZ, P0, !PT ;  /* 0x000000ffff2d7210 */ /* 0x000fe200007fe4ff */
[----:B------:R-:W-:Y:S01]  /*b1d0*/  STS.128 [R0+0x200], R72 ;  /* 0x0002004800007388 */ /* 0x000fe20000000c00 */
[----:B------:R-:W-:-:S02]  /*b1e0*/  SHF.L.U32 R44, R12, 0x2, RZ ;  /* 0x000000020c2c7819 */ /* 0x000fc400000006ff */
[----:B------:R-:W-:Y:S01]  /*b1f0*/  SHF.L.U64.HI R45, R12, 0x2, R45 ;  /* 0x000000020c2d7819 */ /* 0x000fe2000001022d */
[----:B------:R-:W-:Y:S01]  /*b200*/  STS.128 [R0+0x400], R68 ;  /* 0x0004004400007388 */ /* 0x000fe20000000c00 */
[C---:B-1----:R-:W-:Y:S02]  /*b210*/  IADD3 R46, P0, PT, R44.reuse, UR18, RZ ;  /* 0x000000122c2e7c10 */ /* 0x042fe4000ff1e0ff */
[----:B------:R-:W-:Y:S01]  /*b220*/  IADD3 R44, P1, PT, R44, UR16, RZ ;  /* 0x000000102c2c7c10 */ /* 0x000fe2000ff3e0ff */
[----:B------:R-:W-:Y:S01]  /*b230*/  STS.128 [R0+0x600], R64 ;  /* 0x0006004000007388 */ /* 0x000fe20000000c00 */
[C---:B------:R-:W-:Y:S02]  /*b240*/  IADD3.X R47, PT, PT, R45.reuse, UR19, RZ, P0, !PT ;  /* 0x000000132d2f7c10 */ /* 0x040fe400087fe4ff */
[----:B------:R-:W-:Y:S01]  /*b250*/  ISETP.GE.U32.AND P0, PT, R40, 0x100, PT ;  /* 0x000001002800780c */ /* 0x000fe20003f06070 */
[----:B------:R-:W-:Y:S01]  /*b260*/  STS.128 [R0+0x800], R60 ;  /* 0x0008003c00007388 */ /* 0x000fe20000000c00 */
[----:B------:R-:W-:-:S03]  /*b270*/  IADD3.X R45, PT, PT, R45, UR17, RZ, P1, !PT ;  /* 0x000000112d2d7c10 */ /* 0x000fc60008ffe4ff */
        /* <DEDUP_REMOVED lines=104> */
[----:B------:R-:W-:Y:S04]  /*b900*/  LDS R41, [R6+0x3400] ;  /* 0x0034000006297984 */ /* 0x000fe80000000800 */
[----:B------:R-:W3:Y:S01]  /*b910*/  LDS R43, [R6+0x3600] ;  /* 0x00360000062b7984 */ /* 0x000ee20000000800 */
[----:B------:R-:W-:Y:S01]  /*b920*/  FADD.FTZ R12, RZ, R12 ;  /* 0x0000000cff0c7221 */ /* 0x000fe20000010000 */
[----:B--2---:R-:W-:Y:S02]  /*b930*/  @P5 MOV R2, R44 ;  /* 0x0000002c00025202 */ /* 0x004fe40000000f00 */
[----:B------:R-:W2:Y:S01]  /*b940*/  LDS R23, [R6+0x2800] ;  /* 0x0028000006177984 */ /* 0x000ea20000000800 */
[-C--:B------:R-:W-:Y:S01]  /*b950*/  @P5 MOV R3, R45.reuse ;  /* 0x0000002d00035202 */ /* 0x080fe20000000f00 */
[----:B------:R-:W-:Y:S01]  /*b960*/  FADD.FTZ R12, R12, R17 ;  /* 0x000000110c0c7221 */ /* 0x000fe20000010000 */
[----:B------:R-:W-:Y:S01]  /*b970*/  @P5 IADD3 R44, P6, PT, R44, 0x200, RZ ;  /* 0x000002002c2c5810 */ /* 0x000fe20007fde0ff */
[----:B------:R-:W4:Y:S02]  /*b980*/  LDS R27, [R6+0x3800] ;  /* 0x00380000061b7984 */ /* 0x000f240000000800 */
[----:B------:R-:W-:Y:S01]  /*b990*/  FADD.FTZ R12, R12, R21 ;  /* 0x000000150c0c7221 */ /* 0x000fe20000010000 */
[----:B------:R-:W-:Y:S01]  /*b9a0*/  @P5 IADD3.X R45, PT, PT, RZ, R45, RZ, P6, !PT ;  /* 0x0000002dff2d5210 */ /* 0x000fe200037fe4ff */
[----:B------:R1:W-:Y:S01]  /*b9b0*/  @P5 STG.E desc[UR8][R2.64], R29 ;  /* 0x0000001d02005986 */ /* 0x0003e2000c101908 */
[----:B------:R-:W-:-:S02]  /*b9c0*/  @P0 MOV R4, R44 ;  /* 0x0000002c00040202 */ /* 0x000fc40000000f00 */
[----:B------:R-:W-:Y:S01]  /*b9d0*/  @P0 MOV R5, R45 ;  /* 0x0000002d00050202 */ /* 0x000fe20000000f00 */
[----:B------:R-:W4:Y:S01]  /*b9e0*/  LDS R29, [R6+0x1200] ;  /* 0x00120000061d7984 */ /* 0x000f220000000800 */
[----:B------:R-:W-:Y:S01]  /*b9f0*/  ISETP.GE.U32.AND P5, PT, R40, 0x380, PT ;  /* 0x000003802800780c */ /* 0x000fe20003fa6070 */
[----:B0-----:R-:W-:Y:S02]  /*ba00*/  FADD.FTZ R16, RZ, R16 ;  /* 0x00000010ff107221 */ /* 0x001fe40000010000 */
[----:B------:R-:W0:Y:S02]  /*ba10*/  LDS R8, [R6+0xc00] ;  /* 0x000c000006087984 */ /* 0x000e240000000800 */
[----:B-1----:R-:W-:Y:S01]  /*ba20*/  FADD.FTZ R16, R16, R19 ;  /* 0x0000001310107221 */ /* 0x002fe20000010000 */
[----:B------:R-:W-:Y:S01]  /*ba30*/  @P0 MOV R2, R46 ;  /* 0x0000002e00020202 */ /* 0x000fe20000000f00 */
[----:B------:R-:W-:Y:S01]  /*ba40*/  LDS R25, [R6+0x2a00] ;  /* 0x002a000006197984 */ /* 0x000fe20000000800 */
[----:B------:R-:W-:-:S02]  /*ba50*/  @P0 IADD3 R46, P6, PT, R46, 0x200, RZ ;  /* 0x000002002e2e0810 */ /* 0x000fc40007fde0ff */
[-C--:B------:R-:W-:Y:S01]  /*ba60*/  @P0 MOV R3, R47.reuse ;  /* 0x0000002f00030202 */ /* 0x080fe20000000f00 */
[----:B------:R-:W1:Y:S01]  /*ba70*/  LDS R17, [R6+0x1c00] ;  /* 0x001c000006117984 */ /* 0x000e620000000800 */
[----:B------:R-:W-:Y:S02]  /*ba80*/  @P0 IADD3.X R47, PT, PT, RZ, R47, RZ, P6, !PT ;  /* 0x0000002fff2f0210 */ /* 0x000fe400037fe4ff */
[----:B------:R-:W-:Y:S01]  /*ba90*/  @P0 IADD3 R44, P6, PT, R44, 0x200, RZ ;  /* 0x000002002c2c0810 */ /* 0x000fe20007fde0ff */
[----:B------:R-:W1:Y:S03]  /*baa0*/  LDS R21, [R6+0x2c00] ;  /* 0x002c000006157984 */ /* 0x000e660000000800 */
[----:B------:R-:W-:Y:S01]  /*bab0*/  @P0 IADD3.X R45, PT, PT, RZ, R45, RZ, P6, !PT ;  /* 0x0000002dff2d0210 */ /* 0x000fe200037fe4ff */
[----:B------:R-:W-:Y:S01]  /*bac0*/  LDS R10, [R6+0x1e00] ;  /* 0x001e0000060a7984 */ /* 0x000fe20000000800 */
[----:B------:R-:W-:Y:S01]  /*bad0*/  ISETP.GE.U32.AND P6, PT, R40, 0x400, PT ;  /* 0x000004002800780c */ /* 0x000fe20003fc6070 */
[----:B---3--:R-:W-:-:S02]  /*bae0*/  FADD.FTZ R43, R12, R43 ;  /* 0x0000002b0c2b7221 */ /* 0x008fc40000010000 */
[----:B------:R-:W3:Y:S01]  /*baf0*/  LDS R40, [R6+0x1400] ;  /* 0x0014000006287984 */ /* 0x000ee20000000800 */
[----:B--2---:R-:W-:-:S03]  /*bb00*/  FADD.FTZ R16, R16, R23 ;  /* 0x0000001710107221 */ /* 0x004fc60000010000 */
[----:B------:R-:W-:Y:S01]  /*bb10*/  LDS R19, [R6+0x2e00] ;  /* 0x002e000006137984 */ /* 0x000fe20000000800 */
[----:B----4-:R-:W-:-:S03]  /*bb20*/  FADD.FTZ R27, R16, R27 ;  /* 0x0000001b101b7221 */ /* 0x010fc60000010000 */
[----:B------:R-:W-:Y:S01]  /*bb30*/  LDS R23, [R6+0x3e00] ;  /* 0x003e000006177984 */ /* 0x000fe20000000800 */
[----:B------:R-:W-:-:S03]  /*bb40*/  FADD.FTZ R0, R0, R29 ;  /* 0x0000001d00007221 */ /* 0x000fc60000010000 */
[----:B------:R-:W-:Y:S01]  /*bb50*/  LDS R29, [R6+0x3a00] ;  /* 0x003a0000061d7984 */ /* 0x000fe20000000800 */
[----:B------:R-:W-:Y:S01]  /*bb60*/  FADD.FTZ R0, R0, R37 ;  /* 0x0000002500007221 */ /* 0x000fe20000010000 */
[----:B0-----:R-:W-:Y:S02]  /*bb70*/  FADD.FTZ R8, RZ, R8 ;  /* 0x00000008ff087221 */ /* 0x001fe40000010000 */
[----:B------:R-:W0:Y:S01]  /*bb80*/  LDS R37, [R6+0x3c00] ;  /* 0x003c000006257984 */ /* 0x000e220000000800 */
[----:B------:R-:W-:-:S03]  /*bb90*/  FADD.FTZ R39, R0, R39 ;  /* 0x0000002700277221 */ /* 0x000fc60000010000 */
[----:B------:R-:W2:Y:S01]  /*bba0*/  LDS R0, [R6+0xa00] ;  /* 0x000a000006007984 */ /* 0x000ea20000000800 */
[----:B-1----:R-:W-:-:S03]  /*bbb0*/  FADD.FTZ R8, R8, R17 ;  /* 0x0000001108087221 */ /* 0x002fc60000010000 */
[----:B------:R1:W-:Y:S01]  /*bbc0*/  @P0 STG.E desc[UR8][R2.64], R39 ;  /* 0x0000002702000986 */ /* 0x0003e2000c101908 */
[----:B------:R-:W-:-:S03]  /*bbd0*/  FADD.FTZ R8, R8, R21 ;  /* 0x0000001508087221 */ /* 0x000fc60000010000 */
[----:B------:R-:W-:Y:S04]  /*bbe0*/  @P0 STG.E desc[UR8][R4.64], R7 ;  /* 0x0000000704000986 */ /* 0x000fe8000c101908 */
[----:B------:R-:W4:Y:S01]  /*bbf0*/  LDS R7, [R6+0xe00] ;  /* 0x000e000006077984 */ /* 0x000f220000000800 */
[----:B---3--:R-:W-:Y:S01]  /*bc00*/  FADD.FTZ R11, R11, R40 ;  /* 0x000000280b0b7221 */ /* 0x008fe20000010000 */
[----:B-1----:R-:W-:Y:S02]  /*bc10*/  @P4 MOV R2, R46 ;  /* 0x0000002e00024202 */ /* 0x002fe40000000f00 */
[-C--:B------:R-:W-:Y:S01]  /*bc20*/  @P4 MOV R3, R47.reuse ;  /* 0x0000002f00034202 */ /* 0x080fe20000000f00 */
[----:B------:R-:W-:Y:S01]  /*bc30*/  FADD.FTZ R42, R11, R42 ;  /* 0x0000002a0b2a7221 */ /* 0x000fe20000010000 */
[----:B------:R-:W-:Y:S01]  /*bc40*/  @P4 IADD3 R46, P0, PT, R46, 0x200, RZ ;  /* 0x000002002e2e4810 */ /* 0x000fe20007f1e0ff */
[----:B------:R-:W1:Y:S02]  /*bc50*/  LDS R11, [R6+0x1a00] ;  /* 0x001a0000060b7984 */ /* 0x000e640000000800 */
[----:B------:R-:W-:Y:S01]  /*bc60*/  FADD.FTZ R41, R42, R41 ;  /* 0x000000292a297221 */ /* 0x000fe20000010000 */
[----:B------:R-:W-:-:S04]  /*bc70*/  @P4 IADD3.X R47, PT, PT, RZ, R47, RZ, P0, !PT ;  /* 0x0000002fff2f4210 */ /* 0x000fc800007fe4ff */
[----:B------:R3:W-:Y:S01]  /*bc80*/  @P4 STG.E desc[UR8][R2.64], R41 ;  /* 0x0000002902004986 */ /* 0x0007e2000c101908 */
[----:B0-----:R-:W-:Y:S01]  /*bc90*/  FADD.FTZ R37, R8, R37 ;  /* 0x0000002508257221 */ /* 0x001fe20000010000 */
[----:B---3--:R-:W-:Y:S01]  /*bca0*/  @P4 MOV R2, R44 ;  /* 0x0000002c00024202 */ /* 0x008fe20000000f00 */
[----:B--2---:R-:W-:Y:S01]  /*bcb0*/  FADD.FTZ R0, RZ, R0 ;  /* 0x00000000ff007221 */ /* 0x004fe20000010000 */
[----:B------:R-:W-:Y:S02]  /*bcc0*/  @P4 MOV R3, R45 ;  /* 0x0000002d00034202 */ /* 0x000fe40000000f00 */
[----:B------:R-:W-:-:S03]  /*bcd0*/  @P4 IADD3 R44, P0, PT, R44, 0x200, RZ ;  /* 0x000002002c2c4810 */ /* 0x000fc60007f1e0ff */
[----:B------:R0:W-:Y:S01]  /*bce0*/  @P4 STG.E desc[UR8][R2.64], R31 ;  /* 0x0000001f02004986 */ /* 0x0001e2000c101908 */
[----:B------:R-:W-:Y:S01]  /*bcf0*/  @P4 IADD3.X R45, PT, PT, RZ, R45, RZ, P0, !PT ;  /* 0x0000002dff2d4210 */ /* 0x000fe200007fe4ff */
[----:B----4-:R-:W-:-:S04]  /*bd00*/  FADD.FTZ R7, RZ, R7 ;  /* 0x00000007ff077221 */ /* 0x010fc80000010000 */
[----:B------:R-:W-:Y:S01]  /*bd10*/  FADD.FTZ R10, R7, R10 ;  /* 0x0000000a070a7221 */ /* 0x000fe20000010000 */
[----:B0-----:R-:W-:-:S03]  /*bd20*/  @P3 MOV R2, R46 ;  /* 0x0000002e00023202 */ /* 0x001fc60000000f00 */
[----:B------:R-:W-:Y:S01]  /*bd30*/  FADD.FTZ R10, R10, R19 ;  /* 0x000000130a0a7221 */ /* 0x000fe20000010000 */
[-C--:B------:R-:W-:Y:S01]  /*bd40*/  @P3 MOV R3, R47.reuse ;  /* 0x0000002f00033202 */ /* 0x080fe20000000f00 */
[----:B-1----:R-:W-:Y:S01]  /*bd50*/  FADD.FTZ R0, R0, R11 ;  /* 0x0000000b00007221 */ /* 0x002fe20000010000 */
[----:B------:R-:W-:Y:S01]  /*bd60*/  @P3 IADD3 R46, P0, PT, R46, 0x200, RZ ;  /* 0x000002002e2e3810 */ /* 0x000fe20007f1e0ff */
[----:B------:R-:W-:Y:S02]  /*bd70*/  FADD.FTZ R23, R10, R23 ;  /* 0x000000170a177221 */ /* 0x000fe40000010000 */
[----:B------:R0:W-:Y:S01]  /*bd80*/  @P3 STG.E desc[UR8][R2.64], R43 ;  /* 0x0000002b02003986 */ /* 0x0001e2000c101908 */
[----:B------:R-:W-:Y:S01]  /*bd90*/  @P3 IADD3.X R47, PT, PT, RZ, R47, RZ, P0, !PT ;  /* 0x0000002fff2f3210 */ /* 0x000fe200007fe4ff */
[----:B------:R-:W-:-:S04]  /*bda0*/  FADD.FTZ R0, R0, R25 ;  /* 0x0000001900007221 */ /* 0x000fc80000010000 */
        /* <DEDUP_REMOVED lines=44> */
.L_x_4945:
        /* <DEDUP_REMOVED lines=8> */
.L_x_5028:
[----:B------:R-:W-:Y:S05]  /*c0f0*/  BSYNC B1 ;  /* 0x0000000000017941 */ /* 0x000fea0003800000 */
.L_x_5027:
        /* <DEDUP_REMOVED lines=8> */
.L_x_5029:
[----:B------:R-:W-:-:S05]  /*c180*/  FADD.FTZ R140, R140, R207 ;  /* 0x000000cf8c8c7221 */ /* 0x000fca0000010000 */
[----:B------:R-:W-:Y:S01]  /*c190*/  MOV R209, R140 ;  /* 0x0000008c00d17202 */ /* 0x000fe20000000f00 */
[----:B------:R-:W-:Y:S01]  /*c1a0*/  HFMA2 R208, -RZ, RZ, 0, 1.1920928955078125e-07 ;  /* 0x00000002ffd07431 */ /* 0x000fe200000001ff */
[----:B------:R-:W-:-:S07]  /*c1b0*/  MOV R141, R205 ;  /* 0x000000cd008d7202 */ /* 0x000fce0000000f00 */
[----:B------:R-:W-:Y:S05]  /*c1c0*/  WARPSYNC.COLLECTIVE R204, `(.L_x_5030) ;  /* 0x00000000cc087348 */ /* 0x000fea0003c00000 */
[----:B------:R0:W1:Y:S02]  /*c1d0*/  SHFL.BFLY P6, R205, R209, R208, R211 ;  /* 0x0c0000d0d1cd7389 */ /* 0x00006400000c00d3 */
[----:B01----:R-:W-:Y:S05]  /*c1e0*/  ENDCOLLECTIVE ;  /* 0x000000000000791b */ /* 0x003fea0003800000 */
.L_x_5030:
[----:B------:R-:W-:-:S05]  /*c1f0*/  FADD.FTZ R141, R141, R206 ;  /* 0x000000ce8d8d7221 */ /* 0x000fca0000010000 */
[----:B------:R-:W-:Y:S02]  /*c200*/  MOV R209, R141 ;  /* 0x0000008d00d17202 */ /* 0x000fe40000000f00 */
[----:B------:R-:W-:-:S07]  /*c210*/  MOV R143, R205 ;  /* 0x000000cd008f7202 */ /* 0x000fce0000000f00 */
[----:B------:R-:W-:Y:S05]  /*c220*/  WARPSYNC.COLLECTIVE R204, `(.L_x_5031) ;  /* 0x00000000cc087348 */ /* 0x000fea0003c00000 */
[----:B------:R0:W1:Y:S02]  /*c230*/  SHFL.BFLY P6, R205, R209, R208, R211 ;  /* 0x0c0000d0d1cd7389 */ /* 0x00006400000c00d3 */
[----:B01----:R-:W-:Y:S05]  /*c240*/  ENDCOLLECTIVE ;  /* 0x000000000000791b */ /* 0x003fea0003800000 */
.L_x_5031:
[----:B------:R-:W-:-:S05]  /*c250*/  FADD.FTZ R143, R140, R143 ;  /* 0x0000008f8c8f7221 */ /* 0x000fca0000010000 */
[----:B------:R-:W-:Y:S01]  /*c260*/  MOV R209, R143 ;  /* 0x0000008f00d17202 */ /* 0x000fe20000000f00 */
[----:B------:R-:W-:Y:S01]  /*c270*/  HFMA2 R208, -RZ, RZ, 0, 2.384185791015625e-07 ;  /* 0x00000004ffd07431 */ /* 0x000fe200000001ff */
[----:B------:R-:W-:-:S07]  /*c280*/  MOV R142, R205 ;  /* 0x000000cd008e7202 */ /* 0x000fce0000000f00 */
[----:B------:R-:W-:Y:S05]  /*c290*/  WARPSYNC.COLLECTIVE R204, `(.L_x_5032) ;  /* 0x00000000cc087348 */ /* 0x000fea0003c00000 */
[----:B------:R0:W1:Y:S02]  /*c2a0*/  SHFL.BFLY P6, R205, R209, R208, R211 ;  /* 0x0c0000d0d1cd7389 */ /* 0x00006400000c00d3 */
[----:B01----:R-:W-:Y:S05]  /*c2b0*/  ENDCOLLECTIVE ;  /* 0x000000000000791b */ /* 0x003fea0003800000 */
.L_x_5032:
[----:B------:R-:W-:-:S05]  /*c2c0*/  FADD.FTZ R142, R141, R142 ;  /* 0x0000008e8d8e7221 */ /* 0x000fca0000010000 */
[----:B------:R-:W-:Y:S02]  /*c2d0*/  MOV R209, R142 ;  /* 0x0000008e00d17202 */ /* 0x000fe40000000f00 */
[----:B------:R-:W-:-:S07]  /*c2e0*/  MOV R144, R205 ;  /* 0x000000cd00907202 */ /* 0x000fce0000000f00 */
[----:B------:R-:W-:Y:S05]  /*c2f0*/  WARPSYNC.COLLECTIVE R204, `(.L_x_5033) ;  /* 0x00000000cc087348 */ /* 0x000fea0003c00000 */
[----:B------:R0:W1:Y:S02]  /*c300*/  SHFL.BFLY P6, R205, R209, R208, R211 ;  /* 0x0c0000d0d1cd7389 */ /* 0x00006400000c00d3 */
[----:B01----:R-:W-:Y:S05]  /*c310*/  ENDCOLLECTIVE ;  /* 0x000000000000791b */ /* 0x003fea0003800000 */
.L_x_5033:
[----:B------:R-:W-:-:S05]  /*c320*/  FADD.FTZ R144, R143, R144 ;  /* 0x000000908f907221 */ /* 0x000fca0000010000 */
[----:B------:R-:W-:Y:S01]  /*c330*/  MOV R209, R144 ;  /* 0x0000009000d17202 */ /* 0x000fe20000000f00 */
[----:B------:R-:W-:Y:S01]  /*c340*/  HFMA2 R208, -RZ, RZ, 0, 4.76837158203125e-07 ;  /* 0x00000008ffd07431 */ /* 0x000fe200000001ff */
[----:B------:R-:W-:-:S07]  /*c350*/  MOV R145, R205 ;  /* 0x000000cd00917202 */ /* 0x000fce0000000f00 */
[----:B------:R-:W-:Y:S05]  /*c360*/  WARPSYNC.COLLECTIVE R204, `(.L_x_5034) ;  /* 0x00000000cc087348 */ /* 0x000fea0003c00000 */
[----:B------:R0:W1:Y:S02]  /*c370*/  SHFL.BFLY P6, R205, R209, R208, R211 ;  /* 0x0c0000d0d1cd7389 */ /* 0x00006400000c00d3 */
[----:B01----:R-:W-:Y:S05]  /*c380*/  ENDCOLLECTIVE ;  /* 0x000000000000791b */ /* 0x003fea0003800000 */
.L_x_5034:
[----:B------:R-:W-:-:S05]  /*c390*/  FADD.FTZ R145, R142, R145 ;  /* 0x000000918e917221 */ /* 0x000fca0000010000 */
[----:B------:R-:W-:Y:S02]  /*c3a0*/  MOV R209, R145 ;  /* 0x0000009100d17202 */ /* 0x000fe40000000f00 */
[----:B------:R-:W-:-:S07]  /*c3b0*/  MOV R147, R205 ;  /* 0x000000cd00937202 */ /* 0x000fce0000000f00 */
[----:B------:R-:W-:Y:S05]  /*c3c0*/  WARPSYNC.COLLECTIVE R204, `(.L_x_5035) ;  /* 0x00000000cc087348 */ /* 0x000fea0003c00000 */
[----:B------:R0:W1:Y:S02]  /*c3d0*/  SHFL.BFLY P6, R205, R209, R208, R211 ;  /* 0x0c0000d0d1cd7389 */ /* 0x00006400000c00d3 */
[----:B01----:R-:W-:Y:S05]  /*c3e0*/  ENDCOLLECTIVE ;  /* 0x000000000000791b */ /* 0x003fea0003800000 */
.L_x_5035:
[----:B------:R-:W-:-:S05]  /*c3f0*/  FADD.FTZ R147, R144, R147 ;  /* 0x0000009390937221 */ /* 0x000fca0000010000 */
[----:B------:R-:W-:Y:S01]  /*c400*/  MOV R209, R147 ;  /* 0x0000009300d17202 */ /* 0x000fe20000000f00 */
[----:B------:R-:W-:Y:S01]  /*c410*/  HFMA2 R208, -RZ, RZ, 0, 9.5367431640625e-07 ;  /* 0x00000010ffd07431 */ /* 0x000fe200000001ff */
[----:B------:R-:W-:-:S07]  /*c420*/  MOV R146, R205 ;  /* 0x000000cd00927202 */ /* 0x000fce0000000f00 */
[----:B------:R-:W-:Y:S05]  /*c430*/  WARPSYNC.COLLECTIVE R204, `(.L_x_5036) ;  /* 0x00000000cc087348 */ /* 0x000fea0003c00000 */
[----:B------:R0:W1:Y:S02]  /*c440*/  SHFL.BFLY P6, R205, R209, R208, R211 ;  /* 0x0c0000d0d1cd7389 */ /* 0x00006400000c00d3 */
[----:B01----:R-:W-:Y:S05]  /*c450*/  ENDCOLLECTIVE ;  /* 0x000000000000791b */ /* 0x003fea0003800000 */
.L_x_5036:
[----:B------:R-:W-:-:S05]  /*c460*/  FADD.FTZ R146, R145, R146 ;  /* 0x0000009291927221 */ /* 0x000fca0000010000 */
[----:B------:R-:W-:Y:S02]  /*c470*/  MOV R209, R146 ;  /* 0x0000009200d17202 */ /* 0x000fe40000000f00 */
[----:B------:R-:W-:-:S07]  /*c480*/  MOV R140, R205 ;  /* 0x000000cd008c7202 */ /* 0x000fce0000000f00 */
[----:B------:R-:W-:Y:S05]  /*c490*/  WARPSYNC.COLLECTIVE R204, `(.L_x_5037) ;  /* 0x00000000cc087348 */ /* 0x000fea0003c00000 */
[----:B------:R0:W1:Y:S02]  /*c4a0*/  SHFL.BFLY P6, R205, R209, R208, R211 ;  /* 0x0c0000d0d1cd7389 */ /* 0x00006400000c00d3 */
[----:B01----:R-:W-:Y:S05]  /*c4b0*/  ENDCOLLECTIVE ;  /* 0x000000000000791b */ /* 0x003fea0003800000 */
.L_x_5037:
[----:B------:R-:W-:Y:S01]  /*c4c0*/  MOV R141, R205 ;  /* 0x000000cd008d7202 */ /* 0x000fe20000000f00 */
[----:B------:R-:W-:Y:S06]  /*c4d0*/  BRA `(.L_x_5038) ;  /* 0xffffff6400247947 */ /* 0x000fec000383ffff */
.L_x_5039:
        /* <DEDUP_REMOVED lines=10> */
.L_x_6114:


//--------------------- .text._ZN10layer_norm22ln_bwd_finalize_kernelINS_22Kernel_traits_finalizeILj1024E6__halfffffjLb0ELj1024ELj4ENS_18Kernel_traits_baseILj1024ES2_ffffjLj1024EEEEELb0ELb1EEEvNS_9BwdParamsE --------------------------
	.section	.text._ZN10layer_norm22ln_bwd_finalize_kernelINS_22Kernel_traits_finalizeILj1024E6__halfffffjLb0ELj1024ELj4ENS_18Kernel_traits_baseILj1024ES2_ffffjLj1024EEEEELb0ELb1EEEvNS_9BwdParamsE,"ax",@progbits
	.align	128
        .global         _ZN10layer_norm22ln_bwd_finalize_kernelINS_22Kernel_traits_finalizeILj1024E6__halfffffjLb0ELj1024ELj4ENS_18Kernel_traits_baseILj1024ES2_ffffjLj1024EEEEELb0ELb1EEEvNS_9BwdParamsE
        .type           _ZN10layer_norm22ln_bwd_finalize_kernelINS_22Kernel_traits_finalizeILj1024E6__halfffffjLb0ELj1024ELj4ENS_18Kernel_traits_baseILj1024ES2_ffffjLj1024EEEEELb0ELb1EEEvNS_9BwdParamsE,@function
        .size           _ZN10layer_norm22ln_bwd_finalize_kernelINS_22Kernel_traits_finalizeILj1024E6__halfffffjLb0ELj1024ELj4ENS_18Kernel_traits_baseILj1024ES2_ffffjLj1024EEEEELb0ELb1EEEvNS_9BwdParamsE,(.L_x_6115 - _ZN10layer_norm22ln_bwd_finalize_kernelINS_22Kernel_traits_finalizeILj1024E6__halfffffjLb0ELj1024ELj4ENS_18Kernel_traits_baseILj1024ES2_ffffjLj1024EEEEELb0ELb1EEEvNS_9BwdParamsE)
        .other          _ZN10layer_norm22ln_bwd_finalize_kernelINS_22Kernel_traits_finalizeILj1024E6__halfffffjLb0ELj1024ELj4ENS_18Kernel_traits_baseILj1024ES2_ffffjLj1024EEEEELb0ELb1EEEvNS_9BwdParamsE,@"STO_CUDA_ENTRY STV_DEFAULT"
_ZN10layer_norm22ln_bwd_finalize_kernelINS_22Kernel_traits_finalizeILj1024E6__halfffffjLb0ELj1024ELj4ENS_18Kernel_traits_baseILj1024ES2_ffffjLj1024EEEEELb0ELb1EEEvNS_9BwdParamsE:
.text._ZN10layer_norm22ln_bwd_finalize_kernelINS_22Kernel_traits_finalizeILj1024E6__halfffffjLb0ELj1024ELj4ENS_18Kernel_traits_baseILj1024ES2_ffffjLj1024EEEEELb0ELb1EEEvNS_9BwdParamsE:
        /* <DEDUP_REMOVED lines=81> */
.L_x_5044:
        /* <DEDUP_REMOVED lines=118> */
.L_x_5043:
[----:B------:R-:W-:Y:S05]  /*0c70*/  BSYNC.RECONVERGENT B1 ;  /* 0x0000000000017941 */ /* 0x000fea0003800200 */
.L_x_5042:
        /* <DEDUP_REMOVED lines=77> */
.L_x_5046:
[----:B------:R-:W-:Y:S05]  /*1150*/  BSYNC.RECONVERGENT B1 ;  /* 0x0000000000017941 */ /* 0x000fea0003800200 */
.L_x_5045:
        /* <DEDUP_REMOVED lines=38> */
.L_x_5048:
[----:B------:R-:W-:Y:S05]  /*13c0*/  BSYNC.RECONVERGENT B1 ;  /* 0x0000000000017941 */ /* 0x000fea0003800200 */
.L_x_5047:
        /* <DEDUP_REMOVED lines=8> */
.L_x_5049:
        /* <DEDUP_REMOVED lines=10> */
.L_x_5041:
[----:B------:R-:W-:Y:S05]  /*14f0*/  BSYNC.RECONVERGENT B0 ;  /* 0x0000000000007941 */ /* 0x000fea0003800200 */
.L_x_5040:
        /* <DEDUP_REMOVED lines=57> */
.L_x_5050:
        /* <DEDUP_REMOVED lines=15> */
.L_x_6115:


//--------------------- .text._ZN10layer_norm40ln_parallel_residual_bwd_finalize_kernelINS_22Kernel_traits_finalizeILj1024E6__halfffffjLb0ELj1024ELj4ENS_18Kernel_traits_baseILj1024ES2_ffffjLj1024EEEEELb1EEEvNS_9BwdParamsE --------------------------
	.section	.text._ZN10layer_norm40ln_parallel_residual_bwd_finalize_kernelINS_22Kernel_traits_finalizeILj1024E6__halfffffjLb0ELj1024ELj4ENS_18Kernel_traits_baseILj1024ES2_ffffjLj1024EEEEELb1EEEvNS_9BwdParamsE,"ax",@progbits
	.align	128
        .global         _ZN10layer_norm40ln_parallel_residual_bwd_finalize_kernelINS_22Kernel_traits_finalizeILj1024E6__halfffffjLb0ELj1024ELj4ENS_18Kernel_traits_baseILj1024ES2_ffffjLj1024EEEEELb1EEEvNS_9BwdParamsE
        .type           _ZN10layer_norm40ln_parallel_residual_bwd_finalize_kernelINS_22Kernel_traits_finalizeILj1024E6__halfffffjLb0ELj1024ELj4ENS_18Kernel_traits_baseILj1024ES2_ffffjLj1024EEEEELb1EEEvNS_9BwdParamsE,@function
        .size           _ZN10layer_norm40ln_parallel_residual_bwd_finalize_kernelINS_22Kernel_traits_finalizeILj1024E6__halfffffjLb0ELj1024ELj4ENS_18Kernel_traits_baseILj1024ES2_ffffjLj1024EEEEELb1EEEvNS_9BwdParamsE,(.L_x_6116 - _ZN10layer_norm40ln_parallel_residual_bwd_finalize_kernelINS_22Kernel_traits_finalizeILj1024E6__halfffffjLb0ELj1024ELj4ENS_18Kernel_traits_baseILj1024ES2_ffffjLj1024EEEEELb1EEEvNS_9BwdParamsE)
        .other          _ZN10layer_norm40ln_parallel_residual_bwd_finalize_kernelINS_22Kernel_traits_finalizeILj1024E6__halfffffjLb0ELj1024ELj4ENS_18Kernel_traits_baseILj1024ES2_ffffjLj1024EEEEELb1EEEvNS_9BwdParamsE,@"STO_CUDA_ENTRY STV_DEFAULT"
_ZN10layer_norm40ln_parallel_residual_bwd_finalize_kernelINS_22Kernel_traits_finalizeILj1024E6__halfffffjLb0ELj1024ELj4ENS_18Kernel_traits_baseILj1024ES2_ffffjLj1024EEEEELb1EEEvNS_9BwdParamsE:
.text._ZN10layer_norm40ln_parallel_residual_bwd_finalize_kernelINS_22Kernel_traits_finalizeILj1024E6__halfffffjLb0ELj1024ELj4ENS_18Kernel_traits_baseILj1024ES2_ffffjLj1024EEEEELb1EEEvNS_9BwdParamsE:
        /* <DEDUP_REMOVED lines=60> */
.L_x_5055:
        /* <DEDUP_REMOVED lines=112> */
.L_x_5054:
[----:B------:R-:W-:Y:S05]  /*0ac0*/  BSYNC.RECONVERGENT B1 ;  /* 0x0000000000017941 */ /* 0x000fea0003800200 */
.L_x_5053:
        /* <DEDUP_REMOVED lines=66> */
.L_x_5057:
[----:B------:R-:W-:Y:S05]  /*0ef0*/  BSYNC.RECONVERGENT B1 ;  /* 0x0000000000017941 */ /* 0x000fea0003800200 */
.L_x_5056:
        /* <DEDUP_REMOVED lines=37> */
.L_x_5059:
[----:B------:R-:W-:Y:S05]  /*1150*/  BSYNC.RECONVERGENT B1 ;  /* 0x0000000000017941 */ /* 0x000fea0003800200 */
.L_x_5058:
        /* <DEDUP_REMOVED lines=19> */
.L_x_5052:
[----:B------:R-:W-:Y:S05]  /*1290*/  BSYNC.RECONVERGENT B0 ;  /* 0x0000000000007941 */ /* 0x000fea0003800200 */
.L_x_5051:
        /* <DEDUP_REMOVED lines=92> */
.L_x_5060:
        /* <DEDUP_REMOVED lines=10> */
.L_x_6116:


//--------------------- .text._ZN10layer_norm31ln_parallel_residual_bwd_kernelINS_13Kernel_traitsI6__halfffffjLj1024ELj1ELj4ELj1ELj16ENS_18Kernel_traits_baseILj1024ES2_ffffjLj128EEEEELb1ELb1ELb1EEEvNS_9BwdParamsE --------------------------
	.section	.text._ZN10layer_norm31ln_parallel_residual_bwd_kernelINS_13Kernel_traitsI6__halfffffjLj1024ELj1ELj4ELj1ELj16ENS_18Kernel_traits_baseILj1024ES2_ffffjLj128EEEEELb1ELb1ELb1EEEvNS_9BwdParamsE,"ax",@progbits
	.align	128
        .global         _ZN10layer_norm31ln_parallel_residual_bwd_kernelINS_13Kernel_traitsI6__halfffffjLj1024ELj1ELj4ELj1ELj16ENS_18Kernel_traits_baseILj1024ES2_ffffjLj128EEEEELb1ELb1ELb1EEEvNS_9BwdParamsE
        .type           _ZN10layer_norm31ln_parallel_residual_bwd_kernelINS_13Kernel_traitsI6__halfffffjLj1024ELj1ELj4ELj1ELj16ENS_18Kernel_traits_baseILj1024ES2_ffffjLj128EEEEELb1ELb1ELb1EEEvNS_9BwdParamsE,@function
        .size           _ZN10layer_norm31ln_parallel_residual_bwd_kernelINS_13Kernel_traitsI6__halfffffjLj1024ELj1ELj4ELj1ELj16ENS_18Kernel_traits_baseILj1024ES2_ffffjLj128EEEEELb1ELb1ELb1EEEvNS_9BwdParamsE,(.L_x_6117 - _ZN10layer_norm31ln_parallel_residual_bwd_kernelINS_13Kernel_traitsI6__halfffffjLj1024ELj1ELj4ELj1ELj16ENS_18Kernel_traits_baseILj1024ES2_ffffjLj128EEEEELb1ELb1ELb1EEEvNS_9BwdParamsE)
        .other          _ZN10layer_norm31ln_parallel_residual_bwd_kernelINS_13Kernel_traitsI6__halfffffjLj1024ELj1ELj4ELj1ELj16ENS_18Kernel_traits_baseILj1024ES2_ffffjLj128EEEEELb1ELb1ELb1EEEvNS_9BwdParamsE,@"STO_CUDA_ENTRY STV_DEFAULT"
_ZN10layer_norm31ln_parallel_residual_bwd_kernelINS_13Kernel_traitsI6__halfffffjLj1024ELj1ELj4ELj1ELj16ENS_18Kernel_traits_baseILj1024ES2_ffffjLj128EEEEELb1ELb1ELb1EEEvNS_9BwdParamsE:
.text._ZN10layer_norm31ln_parallel_residual_bwd_kernelINS_13Kernel_traitsI6__halfffffjLj1024ELj1ELj4ELj1ELj16ENS_18Kernel_traits_baseILj1024ES2_ffffjLj128EEEEELb1ELb1ELb1EEEvNS_9BwdParamsE:
        /* <DEDUP_REMOVED lines=23> */
[----:B------:R-:W2:Y:S01]  /*0170*/  LDCU UR16, c[0x0][0x400] ;  /* 0x00008000ff1077ac */ /* 0x000ea20008000800 */
        /* <DEDUP_REMOVED lines=28> */
[----:B------:R-:W2:Y:S04]  /*0340*/  LDG.E.64 R202, desc[UR8][R2.64+0x700] ;  /* 0x0007000802ca7981 */ /* 0x000ea8000c1e1b00 */
[----:B------:R-:W3:Y:S04]  /*0350*/  LDG.E.64 R198, desc[UR8][R2.64+0x600] ;  /* 0x0006000802c67981 */ /* 0x000ee8000c1e1b00 */
[----:B------:R-:W4:Y:S04]  /*0360*/  LDG.E.64 R194, desc[UR8][R2.64+0x500] ;  /* 0x0005000802c27981 */ /* 0x000f28000c1e1b00 */
[----:B------:R-:W5:Y:S04]  /*0370*/  LDG.E.64 R190, desc[UR8][R2.64+0x400] ;  /* 0x0004000802be7981 */ /* 0x000f68000c1e1b00 */
[----:B------:R-:W5:Y:S04]  /*0380*/  LDG.E.64 R186, desc[UR8][R2.64+0x300] ;  /* 0x0003000802ba7981 */ /* 0x000f68000c1e1b00 */
[----:B------:R-:W5:Y:S04]  /*0390*/  LDG.E.64 R180, desc[UR8][R2.64+0x200] ;  /* 0x0002000802b47981 */ /* 0x000f68000c1e1b00 */
[----:B------:R-:W5:Y:S04]  /*03a0*/  LDG.E.64 R176, desc[UR8][R2.64+0x100] ;  /* 0x0001000802b07981 */ /* 0x000f68000c1e1b00 */
[----:B------:R0:W5:Y:S01]  /*03b0*/  LDG.E.64 R4, desc[UR8][R2.64] ;  /* 0x0000000802047981 */ /* 0x000162000c1e1b00 */
        /* <DEDUP_REMOVED lines=32> */
[----:B0-----:R-:W-:Y:S02]  /*05c0*/  MOV R2, RZ ;  /* 0x000000ff00027202 */ /* 0x001fe40000000f00 */
[----:B------:R-:W-:Y:S01]  /*05d0*/  MOV R171, RZ ;  /* 0x000000ff00ab7202 */ /* 0x000fe20000000f00 */
[----:B--2---:R-:W-:Y:S01]  /*05e0*/  HADD2.F32 R207, -RZ, R202.H0_H0 ;  /* 0x200000caffcf7230 */ /* 0x004fe20000004100 */
[--C-:B------:R-:W-:Y:S01]  /*05f0*/  SHF.R.U64 R202, R202, 0x10, R203.reuse ;  /* 0x00000010caca7819 */ /* 0x100fe200000012cb */
[----:B------:R-:W-:Y:S01]  /*0600*/  HADD2.F32 R205, -RZ, R203.H0_H0 ;  /* 0x200000cbffcd7230 */ /* 0x000fe20000004100 */
[----:B------:R-:W-:Y:S01]  /*0610*/  SHF.R.U32.HI R200, RZ, 0x10, R203 ;  /* 0x00000010ffc87819 */ /* 0x000fe200000116cb */
[----:B---3--:R-:W-:Y:S01]  /*0620*/  HADD2.F32 R203, -RZ, R198.H0_H0 ;  /* 0x200000c6ffcb7230 */ /* 0x008fe20000004100 */
[--C-:B------:R-:W-:Y:S01]  /*0630*/  SHF.R.U64 R198, R198, 0x10, R199.reuse ;  /* 0x00000010c6c67819 */ /* 0x100fe200000012c7 */
[----:B------:R-:W-:Y:S01]  /*0640*/  HADD2.F32 R201, -RZ, R199.H0_H0 ;  /* 0x200000c7ffc97230 */ /* 0x000fe20000004100 */
[----:B------:R-:W-:Y:S01]  /*0650*/  SHF.R.U32.HI R196, RZ, 0x10, R199 ;  /* 0x00000010ffc47819 */ /* 0x000fe200000116c7 */
[----:B----4-:R-:W-:Y:S01]  /*0660*/  HADD2.F32 R199, -RZ, R194.H0_H0 ;  /* 0x200000c2ffc77230 */ /* 0x010fe20000004100 */
[--C-:B------:R-:W-:Y:S01]  /*0670*/  SHF.R.U64 R194, R194, 0x10, R195.reuse ;  /* 0x00000010c2c27819 */ /* 0x100fe200000012c3 */
[----:B------:R-:W-:Y:S01]  /*0680*/  HADD2.F32 R197, -RZ, R195.H0_H0 ;  /* 0x200000c3ffc57230 */ /* 0x000fe20000004100 */
[----:B------:R-:W-:Y:S01]  /*0690*/  SHF.R.U32.HI R192, RZ, 0x10, R195 ;  /* 0x00000010ffc07819 */ /* 0x000fe200000116c3 */
[----:B-----5:R-:W-:Y:S01]  /*06a0*/  HADD2.F32 R195, -RZ, R190.H0_H0 ;  /* 0x200000beffc37230 */ /* 0x020fe20000004100 */
[--C-:B------:R-:W-:Y:S01]  /*06b0*/  SHF.R.U64 R190, R190, 0x10, R191.reuse ;  /* 0x00000010bebe7819 */ /* 0x100fe200000012bf */
[----:B------:R-:W-:Y:S01]  /*06c0*/  HADD2.F32 R193, -RZ, R191.H0_H0 ;  /* 0x200000bfffc17230 */ /* 0x000fe20000004100 */
[----:B------:R-:W-:Y:S01]  /*06d0*/  SHF.R.U32.HI R188, RZ, 0x10, R191 ;  /* 0x00000010ffbc7819 */ /* 0x000fe200000116bf */
[----:B------:R-:W-:Y:S01]  /*06e0*/  HADD2.F32 R191, -RZ, R186.H0_H0 ;  /* 0x200000baffbf7230 */ /* 0x000fe20000004100 */
        /* <DEDUP_REMOVED lines=14> */
[----:B------:R-:W-:-:S02]  /*07d0*/  SHF.R.U32.HI R170, RZ, 0x10, R5 ;  /* 0x00000010ffaa7819 */ /* 0x000fc40000011605 */
[----:B------:R-:W-:Y:S01]  /*07e0*/  CS2R R4, SRZ ;  /* 0x0000000000047805 */ /* 0x000fe2000001ff00 */
[----:B------:R-:W-:Y:S02]  /*07f0*/  HADD2.F32 R202, -RZ, R202.H0_H0 ;  /* 0x200000caffca7230 */ /* 0x000fe40000004100 */
[----:B------:R-:W-:Y:S02]  /*0800*/  HADD2.F32 R200, -RZ, R200.H0_H0 ;  /* 0x200000c8ffc87230 */ /* 0x000fe40000004100 */
[----:B------:R-:W-:Y:S02]  /*0810*/  HADD2.F32 R198, -RZ, R198.H0_H0 ;  /* 0x200000c6ffc67230 */ /* 0x000fe40000004100 */
[----:B------:R-:W-:Y:S02]  /*0820*/  HADD2.F32 R196, -RZ, R196.H0_H0 ;  /* 0x200000c4ffc47230 */ /* 0x000fe40000004100 */
[----:B------:R-:W-:Y:S02]  /*0830*/  HADD2.F32 R194, -RZ, R194.H0_H0 ;  /* 0x200000c2ffc27230 */ /* 0x000fe40000004100 */
[----:B------:R-:W-:-:S02]  /*0840*/  HADD2.F32 R192, -RZ, R192.H0_H0 ;  /* 0x200000c0ffc07230 */ /* 0x000fc40000004100 */
        /* <DEDUP_REMOVED lines=9> */
[----:B------:R-:W-:-:S07]  /*08e0*/  HADD2.F32 R170, -RZ, R170.H0_H0 ;  /* 0x200000aaffaa7230 */ /* 0x000fce0000004100 */
.L_x_5129:
        /* <DEDUP_REMOVED lines=11> */
[C---:B-1----:R-:W-:Y:S01]  /*09a0*/  IMAD.WIDE.U32 R80, R230.reuse, 0x10, R136 ;  /* 0x00000010e6507825 */ /* 0x042fe200078e0088 */
[C---:B------:R-:W-:Y:S01]  /*09b0*/  IADD3 R226, PT, PT, R230.reuse, 0x40, RZ ;  /* 0x00000040e6e27810 */ /* 0x040fe20007ffe0ff */
[----:B------:R-:W0:Y:S04]  /*09c0*/  LDC.64 R184, c[0x0][0x438] ;  /* 0x00010e00ffb87b82 */ /* 0x000e280000000a00 */
[----:B------:R-:W4:Y:S01]  /*09d0*/  LDG.E.128 R80, desc[UR8][R80.64] ;  /* 0x0000000850507981 */ /* 0x000f22000c1e1d00 */
[----:B--2---:R-:W-:Y:S01]  /*09e0*/  IMAD.WIDE R102, R173, 0x4, R102 ;  /* 0x00000004ad667825 */ /* 0x004fe200078e0266 */
[----:B------:R-:W-:-:S03]  /*09f0*/  IADD3 R224, PT, PT, R230, 0x60, RZ ;  /* 0x00000060e6e07810 */ /* 0x000fc60007ffe0ff */
[----:B------:R-:W-:Y:S01]  /*0a00*/  IMAD.WIDE.U32 R88, R228, 0x10, R136 ;  /* 0x00000010e4587825 */ /* 0x000fe200078e0088 */
[----:B------:R-:W2:Y:S03]  /*0a10*/  LDG.E R217, desc[UR8][R102.64] ;  /* 0x0000000866d97981 */ /* 0x000ea6000c1e1900 */
[C---:B---3--:R-:W-:Y:S01]  /*0a20*/  IMAD.WIDE.U32 R84, R230.reuse, 0x10, R140 ;  /* 0x00000010e6547825 */ /* 0x048fe200078e008c */
[----:B------:R-:W-:Y:S01]  /*0a30*/  IADD3 R222, PT, PT, R230, 0x80, RZ ;  /* 0x00000080e6de7810 */ /* 0x000fe20007ffe0ff */
[----:B------:R-:W3:Y:S02]  /*0a40*/  LDG.E.128 R88, desc[UR8][R88.64] ;  /* 0x0000000858587981 */ /* 0x000ee4000c1e1d00 */
[----:B------:R-:W-:Y:S02]  /*0a50*/  IMAD.WIDE.U32 R96, R226, 0x10, R136 ;  /* 0x00000010e2607825 */ /* 0x000fe400078e0088 */
[----:B------:R-:W3:Y:S02]  /*0a60*/  LDG.E.128 R84, desc[UR8][R84.64] ;  /* 0x0000000854547981 */ /* 0x000ee4000c1e1d00 */
[----:B------:R-:W-:-:S02]  /*0a70*/  IMAD.WIDE.U32 R92, R228, 0x10, R140 ;  /* 0x00000010e45c7825 */ /* 0x000fc400078e008c */
[----:B------:R-:W3:Y:S02]  /*0a80*/  LDG.E.128 R96, desc[UR8][R96.64] ;  /* 0x0000000860607981 */ /* 0x000ee4000c1e1d00 */
[--C-:B------:R-:W-:Y:S02]  /*0a90*/  IMAD.WIDE.U32 R104, R224, 0x10, R136.reuse ;  /* 0x00000010e0687825 */ /* 0x100fe400078e0088 */
[----:B------:R-:W3:Y:S02]  /*0aa0*/  LDG.E.128 R92, desc[UR8][R92.64] ;  /* 0x000000085c5c7981 */ /* 0x000ee4000c1e1d00 */
[----:B------:R-:W-:Y:S02]  /*0ab0*/  IMAD.WIDE.U32 R112, R222, 0x10, R136 ;  /* 0x00000010de707825 */ /* 0x000fe400078e0088 */
[----:B------:R-:W3:Y:S02]  /*0ac0*/  LDG.E.128 R104, desc[UR8][R104.64] ;  /* 0x0000000868687981 */ /* 0x000ee4000c1e1d00 */
[----:B------:R-:W-:-:S02]  /*0ad0*/  IMAD.WIDE.U32 R100, R226, 0x10, R140 ;  /* 0x00000010e2647825 */ /* 0x000fc400078e008c */
[----:B------:R-:W3:Y:S01]  /*0ae0*/  LDG.E.128 R112, desc[UR8][R112.64] ;  /* 0x0000000870707981 */ /* 0x000ee2000c1e1d00 */
[----:B------:R-:W-:Y:S01]  /*0af0*/  IADD3 R219, PT, PT, R230, 0xa0, RZ ;  /* 0x000000a0e6db7810 */ /* 0x000fe20007ffe0ff */
[--C-:B------:R-:W-:Y:S02]  /*0b00*/  IMAD.WIDE.U32 R108, R224, 0x10, R140.reuse ;  /* 0x00000010e06c7825 */ /* 0x100fe400078e008c */
[----:B------:R-:W3:Y:S02]  /*0b10*/  LDG.E.128 R100, desc[UR8][R100.64] ;  /* 0x0000000864647981 */ /* 0x000ee4000c1e1d00 */
[----:B------:R-:W-:Y:S02]  /*0b20*/  IMAD.WIDE.U32 R116, R222, 0x10, R140 ;  /* 0x00000010de747825 */ /* 0x000fe400078e008c */
[----:B------:R-:W3:Y:S02]  /*0b30*/  LDG.E.128 R108, desc[UR8][R108.64] ;  /* 0x000000086c6c7981 */ /* 0x000ee4000c1e1d00 */
[----:B------:R-:W-:-:S02]  /*0b40*/  IMAD.WIDE.U32 R120, R219, 0x10, R136 ;  /* 0x00000010db787825 */ /* 0x000fc400078e0088 */
[----:B------:R-:W3:Y:S04]  /*0b50*/  LDG.E.128 R116, desc[UR8][R116.64] ;  /* 0x0000000874747981 */ /* 0x000ee8000c1e1d00 */
[----:B------:R-:W3:Y:S01]  /*0b60*/  LDG.E.128 R120, desc[UR8][R120.64] ;  /* 0x0000000878787981 */ /* 0x000ee2000c1e1d00 */
[----:B------:R-:W-:-:S05]  /*0b70*/  IADD3 R216, PT, PT, R230, 0xc0, RZ ;  /* 0x000000c0e6d87810 */ /* 0x000fca0007ffe0ff */
[----:B------:R-:W-:Y:S01]  /*0b80*/  IMAD.WIDE.U32 R128, R216, 0x10, R136 ;  /* 0x00000010d8807825 */ /* 0x000fe200078e0088 */
[----:B------:R-:W-:-:S05]  /*0b90*/  ISETP.NE.U32.AND P0, PT, RZ, UR14, PT ;  /* 0x0000000eff007c0c */ /* 0x000fca000bf05070 */
[----:B------:R-:W3:Y:S01]  /*0ba0*/  LDG.E.128 R128, desc[UR8][R128.64] ;  /* 0x0000000880807981 */ /* 0x000ee2000c1e1d00 */
[----:B------:R-:W-:Y:S01]  /*0bb0*/  ISETP.NE.AND.EX P0, PT, RZ, UR15, PT, P0 ;  /* 0x0000000fff007c0c */ /* 0x000fe2000bf05300 */
[----:B------:R-:W-:-:S06]  /*0bc0*/  IMAD.WIDE.U32 R132, R216, 0x10, R140 ;  /* 0x00000010d8847825 */ /* 0x000fcc00078e008c */
[----:B------:R-:W3:Y:S06]  /*0bd0*/  LDG.E.128 R132, desc[UR8][R132.64] ;  /* 0x0000000884847981 */ /* 0x000eec000c1e1d00 */
[----:B------:R-:W1:Y:S01]  /*0be0*/  @P0 LDC.64 R138, c[0x0][0x3b8] ;  /* 0x0000ee00ff8a0b82 */ /* 0x000e620000000a00 */
[----:B------:R-:W-:Y:S01]  /*0bf0*/  IMAD.WIDE.U32 R124, R219, 0x10, R140 ;  /* 0x00000010db7c7825 */ /* 0x000fe200078e008c */
[----:B------:R-:W-:Y:S02]  /*0c00*/  IADD3 R211, PT, PT, R230, 0xe0, RZ ;  /* 0x000000e0e6d37810 */ /* 0x000fe40007ffe0ff */
[----:B0-----:R-:W-:-:S03]  /*0c10*/  ISETP.NE.U32.AND P1, PT, R184, RZ, PT ;  /* 0x000000ffb800720c */ /* 0x001fc60003f25070 */
[----:B------:R-:W3:Y:S01]  /*0c20*/  LDG.E.128 R124, desc[UR8][R124.64] ;  /* 0x000000087c7c7981 */ /* 0x000ee2000c1e1d00 */
[----:B------:R-:W0:Y:S01]  /*0c30*/  @P0 LDC.64 R236, c[0x0][0x3b8] ;  /* 0x0000ee00ffec0b82 */ /* 0x000e220000000a00 */
[----:B------:R-:W-:-:S07]  /*0c40*/  IMAD.WIDE.U32 R136, R211, 0x10, R136 ;  /* 0x00000010d3887825 */ /* 0x000fce00078e0088 */
[----:B------:R-:W0:Y:S01]  /*0c50*/  @P0 LDC.64 R142, c[0x0][0x3b8] ;  /* 0x0000ee00ff8e0b82 */ /* 0x000e220000000a00 */
[----:B------:R-:W-:Y:S01]  /*0c60*/  ISETP.NE.AND.EX P1, PT, R185, RZ, PT, P1 ;  /* 0x000000ffb900720c */ /* 0x000fe20003f25310 */
[----:B-1----:R-:W-:-:S06]  /*0c70*/  @P0 IMAD.WIDE.U32 R248, R211, 0x4, R138 ;  /* 0x00000004d3f80825 */ /* 0x002fcc00078e008a */
[----:B------:R-:W1:Y:S01]  /*0c80*/  @P0 LDC.64 R246, c[0x0][0x3b8] ;  /* 0x0000ee00fff60b82 */ /* 0x000e620000000a00 */
[----:B------:R-:W3:Y:S01]  /*0c90*/  LDG.E.128 R136, desc[UR8][R136.64] ;  /* 0x0000000888887981 */ /* 0x000ee2000c1e1d00 */
[----:B------:R-:W-:-:S03]  /*0ca0*/  IMAD.WIDE.U32 R140, R211, 0x10, R140 ;  /* 0x00000010d38c7825 */ /* 0x000fc600078e008c */
[----:B------:R-:W5:Y:S01]  /*0cb0*/  @P0 LDG.E R215, desc[UR8][R248.64] ;  /* 0x00000008f8d70981 */ /* 0x000f62000c1e1900 */
[----:B0-----:R-:W-:Y:S02]  /*0cc0*/  @P0 IMAD.WIDE.U32 R236, R224, 0x4, R236 ;  /* 0x00000004e0ec0825 */ /* 0x001fe400078e00ec */
[----:B------:R-:W0:Y:S03]  /*0cd0*/  @P1 LDC.64 R244, c[0x0][0x438] ;  /* 0x00010e00fff41b82 */ /* 0x000e260000000a00 */
[----:B------:R1:W5:Y:S01]  /*0ce0*/  @P0 LDG.E R210, desc[UR8][R236.64] ;  /* 0x00000008ecd20981 */ /* 0x000362000c1e1900 */
[----:B------:R-:W-:-:S04]  /*0cf0*/  @P0 IMAD.WIDE.U32 R142, R216, 0x4, R142 ;  /* 0x00000004d88e0825 */ /* 0x000fc800078e008e */
[----:B------:R-:W0:Y:S01]  /*0d00*/  @P0 LDC.64 R232, c[0x0][0x3b8] ;  /* 0x0000ee00ffe80b82 */ /* 0x000e220000000a00 */
[----:B------:R-:W5:Y:S07]  /*0d10*/  @P0 LDG.E R214, desc[UR8][R142.64] ;  /* 0x000000088ed60981 */ /* 0x000f6e000c1e1900 */
[----:B-1----:R-:W1:Y:S01]  /*0d20*/  LDC.64 R236, c[0x0][0x3b0] ;  /* 0x0000ec00ffec7b82 */ /* 0x002e620000000a00 */
[----:B------:R-:W3:Y:S01]  /*0d30*/  LDG.E.128 R140, desc[UR8][R140.64] ;  /* 0x000000088c8c7981 */ /* 0x000ee2000c1e1d00 */
[----:B------:R-:W-:-:S06]  /*0d40*/  @P0 IMAD.WIDE.U32 R246, R222, 0x4, R246 ;  /* 0x00000004def60825 */ /* 0x000fcc00078e00f6 */
[----:B------:R-:W1:Y:S01]  /*0d50*/  @P0 LDC.64 R242, c[0x0][0x3b8] ;  /* 0x0000ee00fff20b82 */ /* 0x000e620000000a00 */
[----:B0-----:R-:W-:Y:S01]  /*0d60*/  @P1 IMAD.WIDE.U32 R244, R226, 0x10, R244 ;  /* 0x00000010e2f41825 */ /* 0x001fe200078e00f4 */
[----:B------:R0:W5:Y:S04]  /*0d70*/  @P0 LDG.E R212, desc[UR8][R246.64] ;  /* 0x00000008f6d40981 */ /* 0x000168000c1e1900 */
[----:B------:R0:W5:Y:S02]  /*0d80*/  @P1 LDG.E.128 R48, desc[UR8][R244.64] ;  /* 0x00000008f4301981 */ /* 0x000164000c1e1d00 */
[----:B------:R-:W0:Y:S01]  /*0d90*/  @P0 LDC.64 R240, c[0x0][0x3b8] ;  /* 0x0000ee00fff00b82 */ /* 0x000e220000000a00 */
[----:B-1----:R-:W-:-:S07]  /*0da0*/  IMAD.WIDE.U32 R248, R230, 0x4, R236 ;  /* 0x00000004e6f87825 */ /* 0x002fce00078e00ec */
[----:B------:R-:W1:Y:S01]  /*0db0*/  @P0 LDC.64 R238, c[0x0][0x3b8] ;  /* 0x0000ee00ffee0b82 */ /* 0x000e620000000a00 */
[--C-:B0-----:R-:W-:Y:S01]  /*0dc0*/  IMAD.WIDE.U32 R246, R226, 0x4, R236.reuse ;  /* 0x00000004e2f67825 */ /* 0x101fe200078e00ec */
[----:B------:R-:W5:Y:S03]  /*0dd0*/  LDG.E R231, desc[UR8][R248.64] ;  /* 0x00000008f8e77981 */ /* 0x000f66000c1e1900 */
[----:B------:R-:W-:Y:S01]  /*0de0*/  IMAD.WIDE.U32 R244, R224, 0x4, R236 ;  /* 0x00000004e0f47825 */ /* 0x000fe200078e00ec */
[----:B------:R-:W5:Y:S02]  /*0df0*/  LDG.E R227, desc[UR8][R246.64] ;  /* 0x00000008f6e37981 */ /* 0x000f64000c1e1900 */
[----:B------:R-:W0:Y:S02]  /*0e00*/  @P1 LDC.64 R234, c[0x0][0x438] ;  /* 0x00010e00ffea1b82 */ /* 0x000e240000000a00 */
[----:B------:R-:W5:Y:S01]  /*0e10*/  LDG.E R225, desc[UR8][R244.64] ;  /* 0x00000008f4e17981 */ /* 0x000f62000c1e1900 */
[----:B------:R-:W-:-:S04]  /*0e20*/  @P0 IMAD.WIDE.U32 R232, R219, 0x4, R232 ;  /* 0x00000004dbe80825 */ /* 0x000fc800078e00e8 */
[----:B------:R-:W-:Y:S01]  /*0e30*/  @P0 IMAD.WIDE.U32 R242, R230, 0x4, R242 ;  /* 0x00000004e6f20825 */ /* 0x000fe200078e00f2 */
[----:B------:R1:W5:Y:S01]  /*0e40*/  @P0 LDG.E R213, desc[UR8][R232.64] ;  /* 0x00000008e8d50981 */ /* 0x000362000c1e1900 */
[----:B------:R-:W4:Y:S02]  /*0e50*/  @P1 LDC.64 R220, c[0x0][0x438] ;  /* 0x00010e00ffdc1b82 */ /* 0x000f240000000a00 */
[----:B------:R-:W-:Y:S01]  /*0e60*/  @P0 IMAD.WIDE.U32 R240, R228, 0x4, R240 ;  /* 0x00000004e4f00825 */ /* 0x000fe200078e00f0 */
[----:B------:R1:W5:Y:S03]  /*0e70*/  @P0 LDG.E R206, desc[UR8][R242.64] ;  /* 0x00000008f2ce0981 */ /* 0x000366000c1e1900 */
[----:B-1----:R-:W-:Y:S01]  /*0e80*/  @P0 IMAD.WIDE.U32 R238, R226, 0x4, R238 ;  /* 0x00000004e2ee0825 */ /* 0x002fe200078e00ee */
[----:B------:R1:W5:Y:S01]  /*0e90*/  @P0 LDG.E R208, desc[UR8][R240.64] ;  /* 0x00000008f0d00981 */ /* 0x000362000c1e1900 */
[----:B------:R-:W4:Y:S03]  /*0ea0*/  @P1 LDC.64 R232, c[0x0][0x438] ;  /* 0x00010e00ffe81b82 */ /* 0x000f260000000a00 */
[----:B------:R1:W5:Y:S05]  /*0eb0*/  @P0 LDG.E R209, desc[UR8][R238.64] ;  /* 0x00000008eed10981 */ /* 0x00036a000c1e1900 */
[----:B------:R-:W2:Y:S01]  /*0ec0*/  @P1 LDC.64 R242, c[0x0][0x438] ;  /* 0x00010e00fff21b82 */ /* 0x000ea20000000a00 */
[----:B0-----:R-:W-:-:S05]  /*0ed0*/  @P1 IMAD.WIDE.U32 R234, R230, 0x10, R234 ;  /* 0x00000010e6ea1825 */ /* 0x001fca00078e00ea */
[----:B------:R0:W5:Y:S02]  /*0ee0*/  @P1 LDG.E.128 R40, desc[UR8][R234.64] ;  /* 0x00000008ea281981 */ /* 0x000164000c1e1d00 */
[----:B-1----:R-:W1:Y:S08]  /*0ef0*/  @P1 LDC.64 R240, c[0x0][0x438] ;  /* 0x00010e00fff01b82 */ /* 0x002e700000000a00 */
[----:B------:R-:W1:Y:S08]  /*0f00*/  @P1 LDC.64 R238, c[0x0][0x438] ;  /* 0x00010e00ffee1b82 */ /* 0x000e700000000a00 */
[----:B0-----:R-:W0:Y:S01]  /*0f10*/  @P1 LDC.64 R234, c[0x0][0x438] ;  /* 0x00010e00ffea1b82 */ /* 0x001e220000000a00 */
[----:B----4-:R-:W-:Y:S01]  /*0f20*/  @P1 IMAD.WIDE.U32 R232, R216, 0x10, R232 ;  /* 0x00000010d8e81825 */ /* 0x010fe200078e00e8 */
[----:B------:R-:W-:-:S03]  /*0f30*/  ISETP.NE.AND P3, PT, RZ, UR12, PT ;  /* 0x0000000cff007c0c */ /* 0x000fc6000bf65270 */
[----:B--2---:R-:W-:Y:S01]  /*0f40*/  @P1 IMAD.WIDE.U32 R242, R224, 0x10, R242 ;  /* 0x00000010e0f21825 */ /* 0x004fe200078e00f2 */
[----:B------:R-:W5:Y:S03]  /*0f50*/  @P1 LDG.E.128 R64, desc[UR8][R232.64] ;  /* 0x00000008e8401981 */ /* 0x000f66000c1e1d00 */
[----:B------:R-:W-:Y:S01]  /*0f60*/  @P1 IMAD.WIDE.U32 R220, R228, 0x10, R220 ;  /* 0x00000010e4dc1825 */ /* 0x000fe200078e00dc */
[----:B------:R2:W5:Y:S03]  /*0f70*/  @P1 LDG.E.128 R52, desc[UR8][R242.64] ;  /* 0x00000008f2341981 */ /* 0x000566000c1e1d00 */
[C---:B-1----:R-:W-:Y:S01]  /*0f80*/  @P1 IMAD.WIDE.U32 R240, R222.reuse, 0x10, R240 ;  /* 0x00000010def01825 */ /* 0x042fe200078e00f0 */
[----:B------:R1:W5:Y:S03]  /*0f90*/  @P1 LDG.E.128 R44, desc[UR8][R220.64] ;  /* 0x00000008dc2c1981 */ /* 0x000366000c1e1d00 */
[C---:B------:R-:W-:Y:S01]  /*0fa0*/  @P1 IMAD.WIDE.U32 R238, R219.reuse, 0x10, R238 ;  /* 0x00000010dbee1825 */ /* 0x040fe200078e00ee */
[----:B------:R4:W5:Y:S03]  /*0fb0*/  @P1 LDG.E.128 R56, desc[UR8][R240.64] ;  /* 0x00000008f0381981 */ /* 0x000966000c1e1d00 */
[--C-:B--2---:R-:W-:Y:S01]  /*0fc0*/  IMAD.WIDE.U32 R242, R222, 0x4, R236.reuse ;  /* 0x00000004def27825 */ /* 0x104fe200078e00ec */
[----:B------:R2:W5:Y:S03]  /*0fd0*/  @P1 LDG.E.128 R60, desc[UR8][R238.64] ;  /* 0x00000008ee3c1981 */ /* 0x000566000c1e1d00 */
[--C-:B-1----:R-:W-:Y:S01]  /*0fe0*/  IMAD.WIDE.U32 R220, R228, 0x4, R236.reuse ;  /* 0x00000004e4dc7825 */ /* 0x102fe200078e00ec */
[----:B------:R1:W5:Y:S03]  /*0ff0*/  LDG.E R223, desc[UR8][R242.64] ;  /* 0x00000008f2df7981 */ /* 0x000366000c1e1900 */
[----:B----4-:R-:W-:Y:S01]  /*1000*/  IMAD.WIDE.U32 R240, R219, 0x4, R236 ;  /* 0x00000004dbf07825 */ /* 0x010fe200078e00ec */
[----:B------:R-:W5:Y:S03]  /*1010*/  LDG.E R229, desc[UR8][R220.64] ;  /* 0x00000008dce57981 */ /* 0x000f66000c1e1900 */
[----:B0-----:R-:W-:-:S04]  /*1020*/  @P1 IMAD.WIDE.U32 R234, R211, 0x10, R234 ;  /* 0x00000010d3ea1825 */ /* 0x001fc800078e00ea */
[--C-:B--2---:R-:W-:Y:S01]  /*1030*/  IMAD.WIDE.U32 R238, R216, 0x4, R236.reuse ;  /* 0x00000004d8ee7825 */ /* 0x104fe200078e00ec */
[----:B------:R-:W5:Y:S04]  /*1040*/  @P1 LDG.E.128 R68, desc[UR8][R234.64] ;  /* 0x00000008ea441981 */ /* 0x000f68000c1e1d00 */
[----:B------:R0:W5:Y:S01]  /*1050*/  LDG.E R221, desc[UR8][R240.64] ;  /* 0x00000008f0dd7981 */ /* 0x000162000c1e1900 */
[----:B------:R-:W-:-:S03]  /*1060*/  IMAD.WIDE.U32 R236, R211, 0x4, R236 ;  /* 0x00000004d3ec7825 */ /* 0x000fc600078e00ec */
[----:B------:R-:W5:Y:S04]  /*1070*/  LDG.E R220, desc[UR8][R238.64] ;  /* 0x00000008eedc7981 */ /* 0x000f68000c1e1900 */
[----:B------:R2:W5:Y:S01]  /*1080*/  LDG.E R218, desc[UR8][R236.64] ;  /* 0x00000008ecda7981 */ /* 0x000562000c1e1900 */
[----:B------:R-:W-:-:S05]  /*1090*/  FSEL R232, R3, RZ, !P3 ;  /* 0x000000ff03e87208 */ /* 0x000fca0005800000 */
[C---:B------:R-:W-:Y:S01]  /*10a0*/  FADD.FTZ R82, -R232.reuse, R82 ;  /* 0x00000052e8527221 */ /* 0x040fe20000010100 */
[C---:B-1----:R-:W-:Y:S01]  /*10b0*/  FADD.FTZ R242, -R232.reuse, R81 ;  /* 0x00000051e8f27221 */ /* 0x042fe20000010100 */
[C---:B0-----:R-:W-:Y:S02]  /*10c0*/  FADD.FTZ R240, -R232.reuse, R83 ;  /* 0x00000053e8f07221 */ /* 0x041fe40000010100 */
[C---:B------:R-:W-:Y:S02]  /*10d0*/  FMUL.FTZ R81, R217.reuse, R82 ;  /* 0x00000052d9517220 */ /* 0x040fe40000410000 */
[----:B------:R-:W-:Y:S01]  /*10e0*/  FMUL.FTZ R82, R217, R240 ;  /* 0x000000f0d9527220 */ /* 0x000fe20000410000 */
[----:B---3--:R-:W-:Y:S01]  /*10f0*/  FADD.FTZ R90, -R232, R90 ;  /* 0x0000005ae85a7221 */ /* 0x008fe20000010100 */
[C---:B------:R-:W-:Y:S01]  /*1100*/  FADD.FTZ R165, R86.reuse, R165 ;  /* 0x000000a556a57221 */ /* 0x040fe20000010000 */
[----:B------:R-:W-:Y:S01]  /*1110*/  FFMA.FTZ R167, R86, R81, R167 ;  /* 0x0000005156a77223 */ /* 0x000fe200000100a7 */
[----:B------:R-:W-:Y:S01]  /*1120*/  FMUL.FTZ R234, R175, R86 ;  /* 0x00000056afea7220 */ /* 0x000fe20000410000 */
[C---:B------:R-:W-:Y:S01]  /*1130*/  FADD.FTZ R86, -R232.reuse, R88 ;  /* 0x00000058e8567221 */ /* 0x040fe20000010100 */
[C---:B------:R-:W-:Y:S01]  /*1140*/  FADD.FTZ R88, -R232.reuse, R89 ;  /* 0x00000059e8587221 */ /* 0x040fe20000010100 */
[----:B--2---:R-:W-:Y:S01]  /*1150*/  FADD.FTZ R236, -R232, R91 ;  /* 0x0000005be8ec7221 */ /* 0x004fe20000010100 */
[C---:B------:R-:W-:Y:S01]  /*1160*/  FADD.FTZ R162, R87.reuse, R162 ;  /* 0x000000a257a27221 */ /* 0x040fe20000010000 */
[----:B------:R-:W-:Y:S01]  /*1170*/  FFMA.FTZ R164, R87, R82, R164 ;  /* 0x0000005257a47223 */ /* 0x000fe200000100a4 */
[----:B------:R-:W-:Y:S01]  /*1180*/  FMUL.FTZ R83, R170, R87 ;  /* 0x00000057aa537220 */ /* 0x000fe20000410000 */
[C---:B------:R-:W-:Y:S01]  /*1190*/  FMUL.FTZ R86, R217.reuse, R86 ;  /* 0x00000056d9567220 */ /* 0x040fe20000410000 */
[C---:B------:R-:W-:Y:S01]  /*11a0*/  FMUL.FTZ R87, R217.reuse, R88 ;  /* 0x00000058d9577220 */ /* 0x040fe20000410000 */
[C---:B------:R-:W-:Y:S01]  /*11b0*/  FMUL.FTZ R88, R217.reuse, R90 ;  /* 0x0000005ad9587220 */ /* 0x040fe20000410000 */
[C---:B------:R-:W-:Y:S01]  /*11c0*/  FADD.FTZ R96, -R232.reuse, R96 ;  /* 0x00000060e8607221 */ /* 0x040fe20000010100 */
[C---:B------:R-:W-:Y:S01]  /*11d0*/  FADD.FTZ R80, -R232.reuse, R80 ;  /* 0x00000050e8507221 */ /* 0x040fe20000010100 */
[----:B------:R-:W-:Y:S01]  /*11e0*/  FMUL.FTZ R90, R217, R236 ;  /* 0x000000ecd95a7220 */ /* 0x000fe20000410000 */
[----:B------:R-:W-:Y:S01]  /*11f0*/  FADD.FTZ R98, -R232, R98 ;  /* 0x00000062e8627221 */ /* 0x000fe20000010100 */
[C---:B------:R-:W-:Y:S01]  /*1200*/  FADD.FTZ R33, R92.reuse, R33 ;  /* 0x000000215c217221 */ /* 0x040fe20000010000 */
[----:B------:R-:W-:Y:S01]  /*1210*/  FFMA.FTZ R5, R92, R86, R5 ;  /* 0x000000565c057223 */ /* 0x000fe20000010005 */
[----:B------:R-:W-:Y:S01]  /*1220*/  FMUL.FTZ R89, R181, R92 ;  /* 0x0000005cb5597220 */ /* 0x000fe20000410000 */
[C---:B------:R-:W-:Y:S01]  /*1230*/  FADD.FTZ R236, -R232.reuse, R99 ;  /* 0x00000063e8ec7221 */ /* 0x040fe20000010100 */
[----:B------:R-:W-:Y:S01]  /*1240*/  FADD.FTZ R104, -R232, R104 ;  /* 0x00000068e8687221 */ /* 0x000fe20000010100 */
[C---:B------:R-:W-:Y:S01]  /*1250*/  FADD.FTZ R28, R93.reuse, R28 ;  /* 0x0000001c5d1c7221 */ /* 0x040fe20000010000 */
[----:B------:R-:W-:Y:S01]  /*1260*/  FFMA.FTZ R0, R93, R87, R0 ;  /* 0x000000575d007223 */ /* 0x000fe20000010000 */
[----:B------:R-:W-:Y:S01]  /*1270*/  FMUL.FTZ R92, R176, R93 ;  /* 0x0000005db05c7220 */ /* 0x000fe20000410000 */
[C---:B------:R-:W-:Y:S01]  /*1280*/  FADD.FTZ R106, -R232.reuse, R106 ;  /* 0x0000006ae86a7221 */ /* 0x040fe20000010100 */
[C---:B------:R-:W-:Y:S01]  /*1290*/  FMUL.FTZ R93, R217.reuse, R96 ;  /* 0x00000060d95d7220 */ /* 0x040fe20000410000 */
[C---:B------:R-:W-:Y:S01]  /*12a0*/  FADD.FTZ R112, -R232.reuse, R112 ;  /* 0x00000070e8707221 */ /* 0x040fe20000010100 */
[C---:B------:R-:W-:Y:S01]  /*12b0*/  FMUL.FTZ R3, R217.reuse, R80 ;  /* 0x00000050d9037220 */ /* 0x040fe20000410000 */
[C---:B------:R-:W-:Y:S01]  /*12c0*/  FMUL.FTZ R96, R217.reuse, R98 ;  /* 0x00000062d9607220 */ /* 0x040fe20000410000 */
[----:B------:R-:W-:Y:S01]  /*12d0*/  FADD.FTZ R114, -R232, R114 ;  /* 0x00000072e8727221 */ /* 0x000fe20000010100 */
[C---:B------:R-:W-:Y:S01]  /*12e0*/  FMUL.FTZ R98, R217.reuse, R236 ;  /* 0x000000ecd9627220 */ /* 0x040fe20000410000 */
[----:B------:R-:W-:Y:S01]  /*12f0*/  FMUL.FTZ R99, R217, R104 ;  /* 0x00000068d9637220 */ /* 0x000fe20000410000 */
[C---:B------:R-:W-:Y:S01]  /*1300*/  FADD.FTZ R35, R94.reuse, R35 ;  /* 0x000000235e237221 */ /* 0x040fe20000010000 */
[----:B------:R-:W-:Y:S01]  /*1310*/  FFMA.FTZ R7, R94, R88, R7 ;  /* 0x000000585e077223 */ /* 0x000fe20000010007 */
[----:B------:R-:W-:Y:S01]  /*1320*/  FMUL.FTZ R91, R179, R94 ;  /* 0x0000005eb35b7220 */ /* 0x000fe20000410000 */
[C---:B------:R-:W-:Y:S01]  /*1330*/  FADD.FTZ R236, -R232.reuse, R107 ;  /* 0x0000006be8ec7221 */ /* 0x040fe20000010100 */
[C---:B------:R-:W-:Y:S01]  /*1340*/  FMUL.FTZ R104, R217.reuse, R106 ;  /* 0x0000006ad9687220 */ /* 0x040fe20000410000 */
[----:B------:R-:W-:Y:S01]  /*1350*/  FADD.FTZ R94, -R232, R97 ;  /* 0x00000061e85e7221 */ /* 0x000fe20000010100 */
[C---:B------:R-:W-:Y:S01]  /*1360*/  FMUL.FTZ R107, R217.reuse, R112 ;  /* 0x00000070d96b7220 */ /* 0x040fe20000410000 */
[C---:B------:R-:W-:Y:S01]  /*1370*/  FADD.FTZ R169, R84.reuse, R169 ;  /* 0x000000a954a97221 */ /* 0x040fe20000010000 */
[----:B------:R-:W-:Y:S01]  /*1380*/  FMUL.FTZ R80, R217, R242 ;  /* 0x000000f2d9507220 */ /* 0x000fe20000410000 */
[----:B------:R-:W-:Y:S01]  /*1390*/  FFMA.FTZ R171, R84, R3, R171 ;  /* 0x0000000354ab7223 */ /* 0x000fe200000100ab */
[C---:B------:R-:W-:Y:S01]  /*13a0*/  FADD.FTZ R39, R102.reuse, R39 ;  /* 0x0000002766277221 */ /* 0x040fe20000010000 */
[----:B------:R-:W-:Y:S01]  /*13b0*/  FFMA.FTZ R11, R102, R96, R11 ;  /* 0x00000060660b7223 */ /* 0x000fe2000001000b */
[----:B------:R-:W-:Y:S01]  /*13c0*/  FMUL.FTZ R97, R183, R102 ;  /* 0x00000066b7617220 */ /* 0x000fe20000410000 */
[----:B------:R-:W-:Y:S01]  /*13d0*/  FMUL.FTZ R112, R217, R114 ;  /* 0x00000072d9707220 */ /* 0x000fe20000410000 */
[----:B------:R-:W-:Y:S01]  /*13e0*/  FMUL.FTZ R84, R177, R84 ;  /* 0x00000054b1547220 */ /* 0x000fe20000410000 */
[----:B------:R-:W-:Y:S01]  /*13f0*/  FADD.FTZ R102, -R232, R105 ;  /* 0x00000069e8667221 */ /* 0x000fe20000010100 */
[C---:B------:R-:W-:Y:S01]  /*1400*/  FADD.FTZ R147, R110.reuse, R147 ;  /* 0x000000936e937221 */ /* 0x040fe20000010000 */
[----:B------:R-:W-:Y:S01]  /*1410*/  FFMA.FTZ R15, R110, R104, R15 ;  /* 0x000000686e0f7223 */ /* 0x000fe2000001000f */
[----:B------:R-:W-:Y:S01]  /*1420*/  FMUL.FTZ R105, R189, R110 ;  /* 0x0000006ebd697220 */ /* 0x000fe20000410000 */
[----:B------:R-:W-:Y:S01]  /*1430*/  FADD.FTZ R110, -R232, R113 ;  /* 0x00000071e86e7221 */ /* 0x000fe20000010100 */
[C---:B------:R-:W-:Y:S01]  /*1440*/  FADD.FTZ R166, R85.reuse, R166 ;  /* 0x000000a655a67221 */ /* 0x040fe20000010000 */
[----:B------:R-:W-:Y:S01]  /*1450*/  FFMA.FTZ R168, R85, R80, R168 ;  /* 0x0000005055a87223 */ /* 0x000fe200000100a8 */
[----:B------:R-:W-:Y:S01]  /*1460*/  FMUL.FTZ R106, R217, R236 ;  /* 0x000000ecd96a7220 */ /* 0x000fe20000410000 */
[C---:B------:R-:W-:Y:S01]  /*1470*/  FADD.FTZ R151, R118.reuse, R151 ;  /* 0x0000009776977221 */ /* 0x040fe20000010000 */
[----:B------:R-:W-:Y:S01]  /*1480*/  FFMA.FTZ R19, R118, R112, R19 ;  /* 0x0000007076137223 */ /* 0x000fe20000010013 */
[----:B------:R-:W-:Y:S01]  /*1490*/  FMUL.FTZ R113, R193, R118 ;  /* 0x00000076c1717220 */ /* 0x000fe20000410000 */
[----:B------:R-:W-:Y:S01]  /*14a0*/  FMUL.FTZ R85, R172, R85 ;  /* 0x00000055ac557220 */ /* 0x000fe20000410000 */
[C---:B------:R-:W-:Y:S01]  /*14b0*/  FADD.FTZ R236, -R232.reuse, R115 ;  /* 0x00000073e8ec7221 */ /* 0x040fe20000010100 */
[----:B------:R-:W-:Y:S01]  /*14c0*/  FADD.FTZ R118, RZ, R84 ;  /* 0x00000054ff767221 */ /* 0x000fe20000010000 */
[----:B------:R-:W-:Y:S01]  /*14d0*/  FFMA.FTZ R115, R3, R84, RZ ;  /* 0x0000005403737223 */ /* 0x000fe200000100ff */
[----:B------:R-:W-:-:S02]  /*14e0*/  FADD.FTZ R238, -R232, R121 ;  /* 0x00000079e8ee7221 */ /* 0x000fc40000010100 */
[----:B------:R-:W-:Y:S01]  /*14f0*/  FADD.FTZ R121, R118, R85 ;  /* 0x0000005576797221 */ /* 0x000fe20000010000 */
[----:B------:R-:W-:Y:S01]  /*1500*/  FFMA.FTZ R118, R80, R85, R115 ;  /* 0x0000005550767223 */ /* 0x000fe20000010073 */
[C---:B------:R-:W-:Y:S02]  /*1510*/  FADD.FTZ R240, -R232.reuse, R122 ;  /* 0x0000007ae8f07221 */ /* 0x040fe40000010100 */
[----:B------:R-:W-:Y:S01]  /*1520*/  FADD.FTZ R122, R121, R234 ;  /* 0x000000ea797a7221 */ /* 0x000fe20000010000 */
[----:B------:R-:W-:Y:S01]  /*1530*/  FFMA.FTZ R121, R81, R234, R118 ;  /* 0x000000ea51797223 */ /* 0x000fe20000010076 */
[----:B------:R-:W-:Y:S01]  /*1540*/  FMUL.FTZ R114, R217, R236 ;  /* 0x000000ecd9727220 */ /* 0x000fe20000410000 */
[C---:B------:R-:W-:Y:S01]  /*1550*/  FADD.FTZ R236, -R232.reuse, R120 ;  /* 0x00000078e8ec7221 */ /* 0x040fe20000010100 */
[----:B------:R-:W-:Y:S01]  /*1560*/  FADD.FTZ R120, -R232, R123 ;  /* 0x0000007be8787221 */ /* 0x000fe20000010100 */
[----:B------:R-:W-:Y:S01]  /*1570*/  FADD.FTZ R122, R122, R83 ;  /* 0x000000537a7a7221 */ /* 0x000fe20000010000 */
[----:B------:R-:W-:-:S03]  /*1580*/  FFMA.FTZ R123, R82, R83, R121 ;  /* 0x00000053527b7223 */ /* 0x000fc60000010079 */
[----:B------:R-:W-:Y:S01]  /*1590*/  FADD.FTZ R121, R122, R89 ;  /* 0x000000597a797221 */ /* 0x000fe20000010000 */
[----:B------:R-:W-:Y:S01]  /*15a0*/  FFMA.FTZ R122, R86, R89, R123 ;  /* 0x00000059567a7223 */ /* 0x000fe2000001007b */
[----:B------:R-:W-:Y:S02]  /*15b0*/  FMUL.FTZ R115, R217, R236 ;  /* 0x000000ecd9737220 */ /* 0x000fe40000410000 */
[----:B------:R-:W-:Y:S01]  /*15c0*/  FADD.FTZ R236, R121, R92 ;  /* 0x0000005c79ec7221 */ /* 0x000fe20000010000 */
[----:B------:R-:W-:Y:S01]  /*15d0*/  FFMA.FTZ R121, R87, R92, R122 ;  /* 0x0000005c57797223 */ /* 0x000fe2000001007a */
[C---:B------:R-:W-:Y:S01]  /*15e0*/  FADD.FTZ R30, R95.reuse, R30 ;  /* 0x0000001e5f1e7221 */ /* 0x040fe20000010000 */
[----:B------:R-:W-:Y:S01]  /*15f0*/  FFMA.FTZ R2, R95, R90, R2 ;  /* 0x0000005a5f027223 */ /* 0x000fe20000010002 */
[----:B------:R-:W-:Y:S01]  /*1600*/  FMUL.FTZ R95, R174, R95 ;  /* 0x0000005fae5f7220 */ /* 0x000fe20000410000 */
[----:B------:R-:W-:Y:S01]  /*1610*/  FADD.FTZ R236, R236, R91 ;  /* 0x0000005becec7221 */ /* 0x000fe20000010000 */
[----:B------:R-:W-:Y:S01]  /*1620*/  FFMA.FTZ R123, R88, R91, R121 ;  /* 0x0000005b587b7223 */ /* 0x000fe20000010079 */
[C---:B------:R-:W-:Y:S01]  /*1630*/  FADD.FTZ R37, R100.reuse, R37 ;  /* 0x0000002564257221 */ /* 0x040fe20000010000 */
[----:B------:R-:W-:Y:S01]  /*1640*/  FMUL.FTZ R94, R217, R94 ;  /* 0x0000005ed95e7220 */ /* 0x000fe20000410000 */
[----:B------:R-:W-:Y:S01]  /*1650*/  FFMA.FTZ R9, R100, R93, R9 ;  /* 0x0000005d64097223 */ /* 0x000fe20000010009 */
[----:B------:R-:W-:Y:S01]  /*1660*/  FMUL.FTZ R100, R187, R100 ;  /* 0x00000064bb647220 */ /* 0x000fe20000410000 */
[----:B------:R-:W-:Y:S01]  /*1670*/  FADD.FTZ R233, R236, R95 ;  /* 0x0000005fece97221 */ /* 0x000fe20000010000 */
[----:B------:R-:W-:Y:S01]  /*1680*/  FFMA.FTZ R236, R90, R95, R123 ;  /* 0x0000005f5aec7223 */ /* 0x000fe2000001007b */
[C---:B------:R-:W-:Y:S01]  /*1690*/  FADD.FTZ R32, R101.reuse, R32 ;  /* 0x0000002065207221 */ /* 0x040fe20000010000 */
[----:B------:R-:W-:Y:S01]  /*16a0*/  FFMA.FTZ R4, R101, R94, R4 ;  /* 0x0000005e65047223 */ /* 0x000fe20000010004 */
[----:B------:R-:W-:Y:S01]  /*16b0*/  FMUL.FTZ R101, R180, R101 ;  /* 0x00000065b4657220 */ /* 0x000fe20000410000 */
[----:B------:R-:W-:Y:S01]  /*16c0*/  FADD.FTZ R122, R233, R100 ;  /* 0x00000064e97a7221 */ /* 0x000fe20000010000 */
[----:B------:R-:W-:-:S03]  /*16d0*/  FFMA.FTZ R123, R93, R100, R236 ;  /* 0x000000645d7b7223 */ /* 0x000fc600000100ec */
[----:B------:R-:W-:Y:S01]  /*16e0*/  FADD.FTZ R122, R122, R101 ;  /* 0x000000657a7a7221 */ /* 0x000fe20000010000 */
[----:B------:R-:W-:Y:S01]  /*16f0*/  FFMA.FTZ R123, R94, R101, R123 ;  /* 0x000000655e7b7223 */ /* 0x000fe2000001007b */
[C---:B------:R-:W-:Y:S01]  /*1700*/  FADD.FTZ R34, R103.reuse, R34 ;  /* 0x0000002267227221 */ /* 0x040fe20000010000 */
[----:B------:R-:W-:Y:S01]  /*1710*/  FFMA.FTZ R6, R103, R98, R6 ;  /* 0x0000006267067223 */ /* 0x000fe20000010006 */
[----:B------:R-:W-:Y:S01]  /*1720*/  FMUL.FTZ R103, R178, R103 ;  /* 0x00000067b2677220 */ /* 0x000fe20000410000 */
[----:B------:R-:W-:Y:S01]  /*1730*/  FADD.FTZ R122, R122, R97 ;  /* 0x000000617a7a7221 */ /* 0x000fe20000010000 */
[----:B------:R-:W-:Y:S01]  /*1740*/  FFMA.FTZ R123, R96, R97, R123 ;  /* 0x00000061607b7223 */ /* 0x000fe2000001007b */
[C---:B------:R-:W-:Y:S01]  /*1750*/  FMUL.FTZ R118, R217.reuse, R238 ;  /* 0x000000eed9767220 */ /* 0x040fe20000410000 */
[C---:B------:R-:W-:Y:S01]  /*1760*/  FADD.FTZ R145, R108.reuse, R145 ;  /* 0x000000916c917221 */ /* 0x040fe20000010000 */
[----:B------:R-:W-:Y:S01]  /*1770*/  FMUL.FTZ R102, R217, R102 ;  /* 0x00000066d9667220 */ /* 0x000fe20000410000 */
[----:B------:R-:W-:Y:S01]  /*1780*/  FFMA.FTZ R13, R108, R99, R13 ;  /* 0x000000636c0d7223 */ /* 0x000fe2000001000d */
[----:B------:R-:W-:Y:S01]  /*1790*/  FADD.FTZ R238, -R232, R129 ;  /* 0x00000081e8ee7221 */ /* 0x000fe20000010100 */
[----:B------:R-:W-:Y:S01]  /*17a0*/  FMUL.FTZ R108, R191, R108 ;  /* 0x0000006cbf6c7220 */ /* 0x000fe20000410000 */
[----:B------:R-:W-:Y:S01]  /*17b0*/  FADD.FTZ R129, R122, R103 ;  /* 0x000000677a817221 */ /* 0x000fe20000010000 */
[----:B------:R-:W-:Y:S01]  /*17c0*/  FFMA.FTZ R122, R98, R103, R123 ;  /* 0x00000067627a7223 */ /* 0x000fe2000001007b */
[C---:B------:R-:W-:Y:S01]  /*17d0*/  FADD.FTZ R36, R109.reuse, R36 ;  /* 0x000000246d247221 */ /* 0x040fe20000010000 */
[----:B------:R-:W-:Y:S01]  /*17e0*/  FFMA.FTZ R8, R109, R102, R8 ;  /* 0x000000666d087223 */ /* 0x000fe20000010008 */
[----:B------:R-:W-:Y:S01]  /*17f0*/  FADD.FTZ R236, -R232, R128 ;  /* 0x00000080e8ec7221 */ /* 0x000fe20000010100 */
[----:B------:R-:W-:Y:S01]  /*1800*/  FMUL.FTZ R109, R186, R109 ;  /* 0x0000006dba6d7220 */ /* 0x000fe20000410000 */
[----:B------:R-:W-:Y:S01]  /*1810*/  FADD.FTZ R128, R129, R108 ;  /* 0x0000006c81807221 */ /* 0x000fe20000010000 */
[----:B------:R-:W-:Y:S01]  /*1820*/  FFMA.FTZ R123, R99, R108, R122 ;  /* 0x0000006c637b7223 */ /* 0x000fe2000001007a */
[----:B------:R-:W-:-:S02]  /*1830*/  FMUL.FTZ R121, R217, R240 ;  /* 0x000000f0d9797220 */ /* 0x000fc40000410000 */
[----:B------:R-:W-:Y:S01]  /*1840*/  FADD.FTZ R128, R128, R109 ;  /* 0x0000006d80807221 */ /* 0x000fe20000010000 */
[----:B------:R-:W-:Y:S01]  /*1850*/  FFMA.FTZ R123, R102, R109, R123 ;  /* 0x0000006d667b7223 */ /* 0x000fe2000001007b */
[C---:B------:R-:W-:Y:S01]  /*1860*/  FADD.FTZ R38, R111.reuse, R38 ;  /* 0x000000266f267221 */ /* 0x040fe20000010000 */
[----:B------:R-:W-:Y:S01]  /*1870*/  FFMA.FTZ R10, R111, R106, R10 ;  /* 0x0000006a6f0a7223 */ /* 0x000fe2000001000a */
[----:B------:R-:W-:Y:S01]  /*1880*/  FADD.FTZ R240, -R232, R130 ;  /* 0x00000082e8f07221 */ /* 0x000fe20000010100 */
[----:B------:R-:W-:Y:S01]  /*1890*/  FMUL.FTZ R111, R182, R111 ;  /* 0x0000006fb66f7220 */ /* 0x000fe20000410000 */
[----:B------:R-:W-:Y:S01]  /*18a0*/  FADD.FTZ R130, -R232, R131 ;  /* 0x00000083e8827221 */ /* 0x000fe20000010100 */
[----:B------:R-:W-:Y:S01]  /*18b0*/  FADD.FTZ R128, R128, R105 ;  /* 0x0000006980807221 */ /* 0x000fe20000010000 */
[----:B------:R-:W-:Y:S01]  /*18c0*/  FFMA.FTZ R131, R104, R105, R123 ;  /* 0x0000006968837223 */ /* 0x000fe2000001007b */
[C---:B------:R-:W-:Y:S01]  /*18d0*/  FADD.FTZ R149, R116.reuse, R149 ;  /* 0x0000009574957221 */ /* 0x040fe20000010000 */
[C---:B------:R-:W-:Y:S01]  /*18e0*/  FMUL.FTZ R110, R217.reuse, R110 ;  /* 0x0000006ed96e7220 */ /* 0x040fe20000410000 */
[----:B------:R-:W-:Y:S01]  /*18f0*/  FFMA.FTZ R17, R116, R107, R17 ;  /* 0x0000006b74117223 */ /* 0x000fe20000010011 */
[----:B------:R-:W-:Y:S01]  /*1900*/  FMUL.FTZ R122, R217, R236 ;  /* 0x000000ecd97a7220 */ /* 0x000fe20000410000 */
[----:B------:R-:W-:Y:S01]  /*1910*/  FMUL.FTZ R116, R195, R116 ;  /* 0x00000074c3747220 */ /* 0x000fe20000410000 */
[----:B------:R-:W-:Y:S01]  /*1920*/  FMUL.FTZ R123, R217, R238 ;  /* 0x000000eed97b7220 */ /* 0x000fe20000410000 */
[----:B------:R-:W-:Y:S01]  /*1930*/  FADD.FTZ R233, R128, R111 ;  /* 0x0000006f80e97221 */ /* 0x000fe20000010000 */
[----:B------:R-:W-:Y:S01]  /*1940*/  FFMA.FTZ R236, R106, R111, R131 ;  /* 0x0000006f6aec7223 */ /* 0x000fe20000010083 */
[C---:B------:R-:W-:Y:S01]  /*1950*/  FADD.FTZ R144, R117.reuse, R144 ;  /* 0x0000009075907221 */ /* 0x040fe20000010000 */
[----:B------:R-:W-:Y:S01]  /*1960*/  FFMA.FTZ R12, R117, R110, R12 ;  /* 0x0000006e750c7223 */ /* 0x000fe2000001000c */
[C---:B------:R-:W-:Y:S01]  /*1970*/  FADD.FTZ R157, R132.reuse, R157 ;  /* 0x0000009d849d7221 */ /* 0x040fe20000010000 */
[----:B------:R-:W-:Y:S01]  /*1980*/  FFMA.FTZ R25, R132, R122, R25 ;  /* 0x0000007a84197223 */ /* 0x000fe20000010019 */
[----:B------:R-:W-:Y:S01]  /*1990*/  FMUL.FTZ R129, R203, R132 ;  /* 0x00000084cb817220 */ /* 0x000fe20000410000 */
[----:B------:R-:W-:Y:S01]  /*19a0*/  FMUL.FTZ R117, R190, R117 ;  /* 0x00000075be757220 */ /* 0x000fe20000410000 */
        /* <DEDUP_REMOVED lines=25> */
[----:B------:R-:W-:Y:S01]  /*1b40*/  FMUL.FTZ R126, R197, R126 ;  /* 0x0000007ec57e7220 */ /* 0x000fe20000410000 */
[----:B------:R-:W-:Y:S01]  /*1b50*/  FADD.FTZ R233, R132, R125 ;  /* 0x0000007d84e97221 */ /* 0x000fe20000010000 */
[----:B------:R-:W-:Y:S01]  /*1b60*/  FFMA.FTZ R132, R118, R125, R133 ;  /* 0x0000007d76847223 */ /* 0x000fe20000010085 */
[C---:B------:R-:W-:Y:S01]  /*1b70*/  FADD.FTZ R236, -R232.reuse, R136 ;  /* 0x00000088e8ec7221 */ /* 0x040fe20000010100 */
[C---:B------:R-:W-:Y:S01]  /*1b80*/  FADD.FTZ R150, R127.reuse, R150 ;  /* 0x000000967f967221 */ /* 0x040fe20000010000 */
[----:B------:R-:W-:Y:S01]  /*1b90*/  FFMA.FTZ R18, R127, R120, R18 ;  /* 0x000000787f127223 */ /* 0x000fe20000010012 */
[----:B------:R-:W-:Y:S01]  /*1ba0*/  FADD.FTZ R136, -R232, R138 ;  /* 0x0000008ae8887221 */ /* 0x000fe20000010100 */
[----:B------:R-:W-:Y:S01]  /*1bb0*/  FMUL.FTZ R127, R192, R127 ;  /* 0x0000007fc07f7220 */ /* 0x000fe20000410000 */
[----:B------:R-:W-:Y:S01]  /*1bc0*/  FADD.FTZ R138, R233, R126 ;  /* 0x0000007ee98a7221 */ /* 0x000fe20000010000 */
[----:B------:R-:W-:Y:S01]  /*1bd0*/  FFMA.FTZ R133, R121, R126, R132 ;  /* 0x0000007e79857223 */ /* 0x000fe20000010084 */
[----:B------:R-:W-:-:S02]  /*1be0*/  FADD.FTZ R238, -R232, R137 ;  /* 0x00000089e8ee7221 */ /* 0x000fc40000010100 */
[----:B------:R-:W-:Y:S01]  /*1bf0*/  FADD.FTZ R138, R138, R127 ;  /* 0x0000007f8a8a7221 */ /* 0x000fe20000010000 */
[----:B------:R-:W-:Y:S01]  /*1c00*/  FFMA.FTZ R137, R120, R127, R133 ;  /* 0x0000007f78897223 */ /* 0x000fe20000010085 */
[C---:B------:R-:W-:Y:S02]  /*1c10*/  FMUL.FTZ R131, R217.reuse, R240 ;  /* 0x000000f0d9837220 */ /* 0x040fe40000410000 */
[----:B------:R-:W-:Y:S01]  /*1c20*/  FADD.FTZ R133, R138, R129 ;  /* 0x000000818a857221 */ /* 0x000fe20000010000 */
[----:B------:R-:W-:Y:S01]  /*1c30*/  FFMA.FTZ R138, R122, R129, R137 ;  /* 0x000000817a8a7223 */ /* 0x000fe20000010089 */
[C---:B------:R-:W-:Y:S01]  /*1c40*/  FADD.FTZ R159, R134.reuse, R159 ;  /* 0x0000009f869f7221 */ /* 0x040fe20000010000 */
[----:B------:R-:W-:Y:S01]  /*1c50*/  FFMA.FTZ R27, R134, R131, R27 ;  /* 0x00000083861b7223 */ /* 0x000fe2000001001b */
[C---:B------:R-:W-:Y:S01]  /*1c60*/  FMUL.FTZ R130, R217.reuse, R130 ;  /* 0x00000082d9827220 */ /* 0x040fe20000410000 */
[----:B------:R-:W-:Y:S01]  /*1c70*/  FADD.FTZ R232, -R232, R139 ;  /* 0x0000008be8e87221 */ /* 0x000fe20000010100 */
        /* <DEDUP_REMOVED lines=23> */
[----:B------:R-:W-:Y:S01]  /*1df0*/  FMUL.FTZ R141, R205, R142 ;  /* 0x0000008ecd8d7220 */ /* 0x000fe20000410000 */
[----:B------:R-:W-:Y:S01]  /*1e00*/  FADD.FTZ R142, R139, R138 ;  /* 0x0000008a8b8e7221 */ /* 0x000fe20000010000 */
[----:B------:R-:W-:Y:S01]  /*1e10*/  FFMA.FTZ R233, R133, R138, R140 ;  /* 0x0000008a85e97223 */ /* 0x000fe2000001008c */
[----:B------:R-:W-:Y:S01]  /*1e20*/  UMOV UR7, 0xffffffff ;  /* 0xffffffff00077882 */ /* 0x000fe20000000000 */
[----:B------:R-:W-:Y:S01]  /*1e30*/  ISETP.NE.U32.AND P2, PT, RZ, UR14, PT ;  /* 0x0000000eff007c0c */ /* 0x000fe2000bf45070 */
[----:B------:R-:W-:Y:S01]  /*1e40*/  FMUL.FTZ R139, R200, R143 ;  /* 0x0000008fc88b7220 */ /* 0x000fe20000410000 */
[----:B------:R-:W-:Y:S01]  /*1e50*/  FMUL.FTZ R140, R217, R232 ;  /* 0x000000e8d98c7220 */ /* 0x000fe20000410000 */
[----:B------:R-:W-:Y:S01]  /*1e60*/  FADD.FTZ R142, R142, R141 ;  /* 0x0000008d8e8e7221 */ /* 0x000fe20000010000 */
[----:B------:R-:W-:Y:S01]  /*1e70*/  FFMA.FTZ R233, R136, R141, R233 ;  /* 0x0000008d88e97223 */ /* 0x000fe200000100e9 */
[----:B------:R-:W-:Y:S01]  /*1e80*/  ISETP.NE.AND.EX P2, PT, RZ, UR15, PT, P2 ;  /* 0x0000000fff007c0c */ /* 0x000fe2000bf45320 */
[C---:B------:R-:W-:Y:S01]  /*1e90*/  FADD.FTZ R158, R143.reuse, R158 ;  /* 0x0000009e8f9e7221 */ /* 0x040fe20000010000 */
        /* <DEDUP_REMOVED lines=22> */
.L_x_5141:
        /* <DEDUP_REMOVED lines=37> */
.L_x_5067:
        /* <DEDUP_REMOVED lines=25> */
.L_x_5066:
        /* <DEDUP_REMOVED lines=28> */
.L_x_5069:
        /* <DEDUP_REMOVED lines=25> */
.L_x_5065:
        /* <DEDUP_REMOVED lines=17> */
[----:B-----5:R-:W-:Y:S01]  /*2840*/  LOP3.LUT P5, RZ, R231, 0xff, RZ, 0xc0, !PT ;  /* 0x000000ffe7ff7812 */ /* 0x020fe200078ac0ff */
[----:B------:R-:W-:Y:S01]  /*2850*/  FMUL.FTZ R84, R84, UR6 ;  /* 0x0000000654547c20 */ /* 0x000fe20008410000 */
[----:B------:R-:W-:Y:S01]  /*2860*/  FMUL.FTZ R3, R3, UR6 ;  /* 0x0000000603037c20 */ /* 0x000fe20008410000 */
[----:B------:R-:W-:Y:S01]  /*2870*/  LOP3.LUT P3, RZ, R231, 0xff00, RZ, 0xc0, !PT ;  /* 0x0000ff00e7ff7812 */ /* 0x000fe2000786c0ff */
[----:B------:R-:W-:Y:S01]  /*2880*/  FMUL.FTZ R234, R217, R234 ;  /* 0x000000ead9ea7220 */ /* 0x000fe20000410000 */
[----:B------:R-:W-:Y:S01]  /*2890*/  LOP3.LUT P6, RZ, R206, 0xff, RZ, 0xc0, !PT ;  /* 0x000000ffceff7812 */ /* 0x000fe200078cc0ff */
[----:B------:R-:W-:Y:S01]  /*28a0*/  FMUL.FTZ R79, R82, UR6 ;  /* 0x00000006524f7c20 */ /* 0x000fe20008410000 */
[----:B------:R-:W-:Y:S01]  /*28b0*/  ISETP.GE.U32.AND P2, PT, R231, 0x1000000, PT ;  /* 0x01000000e700780c */ /* 0x000fe20003f46070 */
[----:B------:R-:W-:Y:S01]  /*28c0*/  FMUL.FTZ R234, R234, UR6 ;  /* 0x00000006eaea7c20 */ /* 0x000fe20008410000 */
[----:B------:R-:W-:-:S02]  /*28d0*/  SEL R80, R84, RZ, P5 ;  /* 0x000000ff54507207 */ /* 0x000fc40002800000 */
[----:B------:R-:W-:Y:S02]  /*28e0*/  SEL R76, R84, RZ, P6 ;  /* 0x000000ff544c7207 */ /* 0x000fe40003000000 */
[----:B------:R-:W-:Y:S02]  /*28f0*/  SEL R81, R3, RZ, P3 ;  /* 0x000000ff03517207 */ /* 0x000fe40001800000 */
[----:B------:R-:W-:Y:S02]  /*2900*/  LOP3.LUT P4, RZ, R231, 0xff0000, RZ, 0xc0, !PT ;  /* 0x00ff0000e7ff7812 */ /* 0x000fe4000788c0ff */
[C---:B------:R-:W-:Y:S02]  /*2910*/  LOP3.LUT P5, RZ, R206.reuse, 0xff00, RZ, 0xc0, !PT ;  /* 0x0000ff00ceff7812 */ /* 0x040fe400078ac0ff */
[C---:B------:R-:W-:Y:S02]  /*2920*/  LOP3.LUT P6, RZ, R206.reuse, 0xff0000, RZ, 0xc0, !PT ;  /* 0x00ff0000ceff7812 */ /* 0x040fe400078cc0ff */
[----:B------:R-:W-:-:S02]  /*2930*/  ISETP.GE.U32.AND P3, PT, R206, 0x1000000, PT ;  /* 0x01000000ce00780c */ /* 0x000fc40003f66070 */
[----:B------:R-:W-:Y:S02]  /*2940*/  SEL R83, R79, RZ, P2 ;  /* 0x000000ff4f537207 */ /* 0x000fe40001000000 */
[----:B------:R-:W-:Y:S02]  /*2950*/  SEL R77, R3, RZ, P5 ;  /* 0x000000ff034d7207 */ /* 0x000fe40002800000 */
[C---:B------:R-:W-:Y:S02]  /*2960*/  SEL R82, R234.reuse, RZ, P4 ;  /* 0x000000ffea527207 */ /* 0x040fe40002000000 */
[----:B------:R-:W-:Y:S02]  /*2970*/  SEL R78, R234, RZ, P6 ;  /* 0x000000ffea4e7207 */ /* 0x000fe40003000000 */
[----:B------:R-:W-:Y:S01]  /*2980*/  SEL R79, R79, RZ, P3 ;  /* 0x000000ff4f4f7207 */ /* 0x000fe20001800000 */
[----:B------:R-:W-:Y:S06]  /*2990*/  BRA `(.L_x_5068) ;  /* 0x0000000400947947 */ /* 0x000fec0003800000 */
.L_x_5071:
        /* <DEDUP_REMOVED lines=33> */
.L_x_5070:
        /* <DEDUP_REMOVED lines=17> */
[----:B------:R-:W-:Y:S01]  /*2cc0*/  LOP3.LUT P2, RZ, R231, 0xff, RZ, 0xc0, !PT ;  /* 0x000000ffe7ff7812 */ /* 0x000fe2000784c0ff */
[----:B------:R-:W-:Y:S01]  /*2cd0*/  FMUL.FTZ R78, R81, UR6 ;  /* 0x00000006514e7c20 */ /* 0x000fe20008410000 */
[----:B------:R-:W-:Y:S01]  /*2ce0*/  LOP3.LUT P5, RZ, R231, 0xff00, RZ, 0xc0, !PT ;  /* 0x0000ff00e7ff7812 */ /* 0x000fe200078ac0ff */
[----:B------:R-:W-:Y:S01]  /*2cf0*/  FMUL.FTZ R79, R82, UR6 ;  /* 0x00000006524f7c20 */ /* 0x000fe20008410000 */
[----:B------:R-:W-:-:S02]  /*2d00*/  LOP3.LUT P6, RZ, R206, 0xff, RZ, 0xc0, !PT ;  /* 0x000000ffceff7812 */ /* 0x000fc400078cc0ff */
[C---:B------:R-:W-:Y:S02]  /*2d10*/  LOP3.LUT P4, RZ, R231.reuse, 0xff0000, RZ, 0xc0, !PT ;  /* 0x00ff0000e7ff7812 */ /* 0x040fe4000788c0ff */
[----:B------:R-:W-:Y:S02]  /*2d20*/  ISETP.GE.U32.AND P3, PT, R231, 0x1000000, PT ;  /* 0x01000000e700780c */ /* 0x000fe40003f66070 */
[C---:B------:R-:W-:Y:S02]  /*2d30*/  SEL R80, R3.reuse, RZ, P2 ;  /* 0x000000ff03507207 */ /* 0x040fe40001000000 */
[----:B------:R-:W-:Y:S02]  /*2d40*/  SEL R76, R3, RZ, P6 ;  /* 0x000000ff034c7207 */ /* 0x000fe40003000000 */
[----:B------:R-:W-:Y:S02]  /*2d50*/  SEL R81, R77, RZ, P5 ;  /* 0x000000ff4d517207 */ /* 0x000fe40002800000 */
[----:B------:R-:W-:-:S02]  /*2d60*/  LOP3.LUT P2, RZ, R206, 0xff00, RZ, 0xc0, !PT ;  /* 0x0000ff00ceff7812 */ /* 0x000fc4000784c0ff */
[C---:B------:R-:W-:Y:S02]  /*2d70*/  LOP3.LUT P6, RZ, R206.reuse, 0xff0000, RZ, 0xc0, !PT ;  /* 0x00ff0000ceff7812 */ /* 0x040fe400078cc0ff */
[----:B------:R-:W-:Y:S02]  /*2d80*/  ISETP.GE.U32.AND P5, PT, R206, 0x1000000, PT ;  /* 0x01000000ce00780c */ /* 0x000fe40003fa6070 */
[C---:B------:R-:W-:Y:S02]  /*2d90*/  SEL R82, R78.reuse, RZ, P4 ;  /* 0x000000ff4e527207 */ /* 0x040fe40002000000 */
[----:B------:R-:W-:Y:S02]  /*2da0*/  SEL R83, R79, RZ, P3 ;  /* 0x000000ff4f537207 */ /* 0x000fe40001800000 */
[----:B------:R-:W-:Y:S02]  /*2db0*/  SEL R77, R77, RZ, P2 ;  /* 0x000000ff4d4d7207 */ /* 0x000fe40001000000 */
[----:B------:R-:W-:-:S02]  /*2dc0*/  SEL R78, R78, RZ, P6 ;  /* 0x000000ff4e4e7207 */ /* 0x000fc40003000000 */
[----:B------:R-:W-:Y:S01]  /*2dd0*/  SEL R79, R79, RZ, P5 ;  /* 0x000000ff4f4f7207 */ /* 0x000fe20002800000 */
[----:B------:R-:W-:Y:S06]  /*2de0*/  BRA `(.L_x_5068) ;  /* 0x0000000000807947 */ /* 0x000fec0003800000 */
.L_x_5072:
        /* <DEDUP_REMOVED lines=32> */
.L_x_5068:
        /* <DEDUP_REMOVED lines=47> */
.L_x_5075:
        /* <DEDUP_REMOVED lines=17> */
[----:B0-----:R-:W-:Y:S01]  /*33f0*/  SEL R80, R86, RZ, P5 ;  /* 0x000000ff56507207 */ /* 0x001fe20002800000 */
        /* <DEDUP_REMOVED lines=15> */
.L_x_5074:
        /* <DEDUP_REMOVED lines=34> */
.L_x_5077:
        /* <DEDUP_REMOVED lines=33> */
.L_x_5073:
        /* <DEDUP_REMOVED lines=27> */
.L_x_5079:
        /* <DEDUP_REMOVED lines=25> */
.L_x_5078:
        /* <DEDUP_REMOVED lines=26> */
.L_x_5080:
        /* <DEDUP_REMOVED lines=24> */
.L_x_5076:
        /* <DEDUP_REMOVED lines=44> */
.L_x_5083:
        /* <DEDUP_REMOVED lines=33> */
.L_x_5082:
[----:B------:R-:W-:Y:S05]  /*4450*/  @!P2 BRA `(.L_x_5085) ;  /* 0x000000000084a947 */ /* 0x000fea0003800000 */
[-CC-:B------:R-:W-:Y:S01]  /*4460*/  FFMA.FTZ R93, R93, R142.reuse, R143.reuse ;  /* 0x0000008e5d5d7223 */ /* 0x180fe2000001008f */
[-CC-:B------:R-:W-:Y:S01]  /*4470*/  FFMA.FTZ R94, R94, R142.reuse, R143.reuse ;  /* 0x0000008e5e5e7223 */ /* 0x180fe2000001008f */
[----:B------:R-:W-:Y:S01]  /*4480*/  LOP3.LUT P5, RZ, R227, 0xff, RZ, 0xc0, !PT ;  /* 0x000000ffe3ff7812 */ /* 0x000fe200078ac0ff */
[-C--:B------:R-:W-:Y:S01]  /*4490*/  FFMA.FTZ R96, R96, R142.reuse, R143 ;  /* 0x0000008e60607223 */ /* 0x080fe2000001008f */
[----:B0-----:R-:W-:Y:S01]  /*44a0*/  FADD.FTZ R72, R100, -R93 ;  /* 0x8000005d64487221 */ /* 0x001fe20000010000 */
        /* <DEDUP_REMOVED lines=28> */
.L_x_5085:
        /* <DEDUP_REMOVED lines=19> */
[C---:B------:R-:W-:Y:S01]  /*47a0*/  LOP3.LUT P5, RZ, R209.reuse, 0xff, RZ, 0xc0, !PT ;  /* 0x000000ffd1ff7812 */ /* 0x040fe200078ac0ff */
        /* <DEDUP_REMOVED lines=13> */
.L_x_5081:
        /* <DEDUP_REMOVED lines=27> */
.L_x_5087:
        /* <DEDUP_REMOVED lines=25> */
.L_x_5086:
        /* <DEDUP_REMOVED lines=26> */
.L_x_5088:
        /* <DEDUP_REMOVED lines=24> */
.L_x_5084:
        /* <DEDUP_REMOVED lines=44> */
.L_x_5091:
        /* <DEDUP_REMOVED lines=17> */
[C---:B0-----:R-:W-:Y:S01]  /*52b0*/  SEL R80, R99.reuse, RZ, P5 ;  /* 0x000000ff63507207 */ /* 0x041fe20002800000 */
        /* <DEDUP_REMOVED lines=15> */
.L_x_5090:
        /* <DEDUP_REMOVED lines=34> */
.L_x_5093:
        /* <DEDUP_REMOVED lines=33> */
.L_x_5089:
        /* <DEDUP_REMOVED lines=27> */
.L_x_5095:
        /* <DEDUP_REMOVED lines=25> */
.L_x_5094:
        /* <DEDUP_REMOVED lines=26> */
.L_x_5096:
        /* <DEDUP_REMOVED lines=24> */
.L_x_5092:
        /* <DEDUP_REMOVED lines=44> */
.L_x_5099:
        /* <DEDUP_REMOVED lines=33> */
.L_x_5098:
        /* <DEDUP_REMOVED lines=34> */
.L_x_5101:
        /* <DEDUP_REMOVED lines=33> */
.L_x_5097:
        /* <DEDUP_REMOVED lines=27> */
.L_x_5103:
        /* <DEDUP_REMOVED lines=25> */
.L_x_5102:
        /* <DEDUP_REMOVED lines=26> */
.L_x_5104:
        /* <DEDUP_REMOVED lines=24> */
.L_x_5100:
        /* <DEDUP_REMOVED lines=44> */
.L_x_5107:
        /* <DEDUP_REMOVED lines=33> */
.L_x_5106:
        /* <DEDUP_REMOVED lines=34> */
.L_x_5109:
        /* <DEDUP_REMOVED lines=33> */
.L_x_5105:
        /* <DEDUP_REMOVED lines=27> */
.L_x_5111:
        /* <DEDUP_REMOVED lines=25> */
.L_x_5110:
        /* <DEDUP_REMOVED lines=26> */
.L_x_5112:
        /* <DEDUP_REMOVED lines=24> */
.L_x_5108:
        /* <DEDUP_REMOVED lines=44> */
.L_x_5115:
        /* <DEDUP_REMOVED lines=33> */
.L_x_5114:
        /* <DEDUP_REMOVED lines=8> */
[----:B0-----:R-:W-:Y:S01]  /*8250*/  FADD.FTZ R74, R134, -R131 ;  /* 0x80000083864a7221 */ /* 0x001fe20000010000 */
        /* <DEDUP_REMOVED lines=25> */
.L_x_5117:
        /* <DEDUP_REMOVED lines=33> */
.L_x_5113:
        /* <DEDUP_REMOVED lines=27> */
.L_x_5119:
        /* <DEDUP_REMOVED lines=25> */
.L_x_5118:
        /* <DEDUP_REMOVED lines=26> */
.L_x_5120:
        /* <DEDUP_REMOVED lines=24> */
.L_x_5116:
        /* <DEDUP_REMOVED lines=21> */
[----:B------:R-:W-:Y:S01]  /*8db0*/  LOP3.LUT P1, RZ, R218, 0xff, RZ, 0xc0, !PT ;  /* 0x000000ffdaff7812 */ /* 0x000fe2000782c0ff */
[C---:B------:R-:W-:Y:S01]  /*8dc0*/  FFMA.FTZ R74, R217.reuse, R141, R70 ;  /* 0x0000008dd94a7223 */ /* 0x040fe20000010046 */
[----:B------:R-:W-:Y:S01]  /*8dd0*/  FMUL.FTZ R76, R72, UR6 ;  /* 0x00000006484c7c20 */ /* 0x000fe20008410000 */
[----:B------:R-:W-:Y:S01]  /*8de0*/  FFMA.FTZ R75, R217, R140, R71 ;  /* 0x0000008cd94b7223 */ /* 0x000fe20000010047 */
[----:B------:R-:W-:Y:S01]  /*8df0*/  FMUL.FTZ R77, R73, UR6 ;  /* 0x00000006494d7c20 */ /* 0x000fe20008410000 */
        /* <DEDUP_REMOVED lines=18> */
.L_x_5123:
        /* <DEDUP_REMOVED lines=10> */
[----:B------:R-:W-:Y:S01]  /*8fc0*/  LOP3.LUT P1, RZ, R218, 0xff, RZ, 0xc0, !PT ;  /* 0x000000ffdaff7812 */ /* 0x000fe2000782c0ff */
[C---:B------:R-:W-:Y:S01]  /*8fd0*/  FFMA.FTZ R141, R217.reuse, R141, R70 ;  /* 0x0000008dd98d7223 */ /* 0x040fe20000010046 */
[----:B------:R-:W-:Y:S01]  /*8fe0*/  FMUL.FTZ R132, R132, UR6 ;  /* 0x0000000684847c20 */ /* 0x000fe20008410000 */
[----:B------:R-:W-:Y:S01]  /*8ff0*/  FMUL.FTZ R138, R138, UR6 ;  /* 0x000000068a8a7c20 */ /* 0x000fe20008410000 */
[----:B------:R-:W-:Y:S01]  /*9000*/  LOP3.LUT P5, RZ, R218, 0xff00, RZ, 0xc0, !PT ;  /* 0x0000ff00daff7812 */ /* 0x000fe200078ac0ff */
[----:B------:R-:W-:Y:S01]  /*9010*/  FFMA.FTZ R140, R217, R140, R71 ;  /* 0x0000008cd98c7223 */ /* 0x000fe20000010047 */
[----:B------:R-:W-:Y:S01]  /*9020*/  LOP3.LUT P6, RZ, R215, 0xff, RZ, 0xc0, !PT ;  /* 0x000000ffd7ff7812 */ /* 0x000fe200078cc0ff */
[----:B------:R-:W-:Y:S01]  /*9030*/  FMUL.FTZ R141, R141, UR6 ;  /* 0x000000068d8d7c20 */ /* 0x000fe20008410000 */
[----:B0-----:R-:W-:Y:S01]  /*9040*/  SEL R80, R132, RZ, P1 ;  /* 0x000000ff84507207 */ /* 0x001fe20000800000 */
        /* <DEDUP_REMOVED lines=14> */
.L_x_5122:
        /* <DEDUP_REMOVED lines=11> */
[----:B------:R-:W-:Y:S01]  /*91e0*/  LOP3.LUT P1, RZ, R218, 0xff, RZ, 0xc0, !PT ;  /* 0x000000ffdaff7812 */ /* 0x000fe2000782c0ff */
[C---:B------:R-:W-:Y:S01]  /*91f0*/  FMUL.FTZ R74, R217.reuse, R136 ;  /* 0x00000088d94a7220 */ /* 0x040fe20000410000 */
[----:B------:R-:W-:Y:S01]  /*9200*/  FMUL.FTZ R76, R72, UR6 ;  /* 0x00000006484c7c20 */ /* 0x000fe20008410000 */
[----:B------:R-:W-:Y:S01]  /*9210*/  FMUL.FTZ R75, R217, R140 ;  /* 0x0000008cd94b7220 */ /* 0x000fe20000410000 */
        /* <DEDUP_REMOVED lines=19> */
.L_x_5125:
        /* <DEDUP_REMOVED lines=33> */
.L_x_5121:
        /* <DEDUP_REMOVED lines=27> */
.L_x_5127:
        /* <DEDUP_REMOVED lines=25> */
.L_x_5126:
        /* <DEDUP_REMOVED lines=26> */
.L_x_5128:
        /* <DEDUP_REMOVED lines=24> */
.L_x_5124:
        /* <DEDUP_REMOVED lines=13> */
.L_x_5063:
        /* <DEDUP_REMOVED lines=64> */
.L_x_5062:
[----:B------:R-:W-:Y:S05]  /*a090*/  BSYNC B0 ;  /* 0x0000000000007941 */ /* 0x000fea0003800000 */
.L_x_5061:
[----:B------:R-:W0:Y:S01]  /*a0a0*/  S2R R25, SR_CgaCtaId ;  /* 0x0000000000197919 */ /* 0x000e220000008800 */
[C---:B------:R-:W-:Y:S01]  /*a0b0*/  SHF.L.U32 R2, R160.reuse, 0x7, RZ ;  /* 0x00000007a0027819 */ /* 0x040fe200000006ff */
[----:B------:R-:W-:Y:S05]  /*a0c0*/  WARPSYNC.ALL ;  /* 0x0000000000007948 */ /* 0x000fea0003800000 */
[----:B------:R-:W-:Y:S01]  /*a0d0*/  SHF.L.U32 R0, R160, 0x4, RZ ;  /* 0x00000004a0007819 */ /* 0x000fe200000006ff */
[----:B------:R-:W1:Y:S01]  /*a0e0*/  LDCU.128 UR20, c[0x0][0x440] ;  /* 0x00008800ff1477ac */ /* 0x000e620008000c00 */
[----:B------:R-:W-:Y:S02]  /*a0f0*/  MOV R24, 0x400 ;  /* 0x0000040000187802 */ /* 0x000fe40000000f00 */
[----:B------:R-:W-:-:S04]  /*a100*/  LOP3.LUT R3, R2, 0x3000, RZ, 0xc0, !PT ;  /* 0x0000300002037812 */ /* 0x000fc800078ec0ff */
[----:B------:R-:W-:Y:S02]  /*a110*/  LOP3.LUT R0, R3, 0x1f0, R0, 0xf8, !PT ;  /* 0x000001f003007812 */ /* 0x000fe400078ef800 */
        /* <DEDUP_REMOVED lines=33> */
[----:B-1----:R-:W-:-:S03]  /*a330*/  FADD.FTZ R24, R24, R33 ;  /* 0x0000002118187221 */ /* 0x002fc60000010000 */
[----:B------:R-:W1:Y:S01]  /*a340*/  LDS R39, [R25+0x2000] ;  /* 0x0020000019277984 */ /* 0x000e620000000800 */
        /* <DEDUP_REMOVED lines=17> */
[----:B------:R-:W-:Y:S01]  /*a460*/  LDS R52, [R25+0x3200] ;  /* 0x0032000019347984 */ /* 0x000fe20000000800 */
[----:B-----5:R-:W-:-:S03]  /*a470*/  FADD.FTZ R30, R30, R37 ;  /* 0x000000251e1e7221 */ /* 0x020fc60000010000 */
[----:B------:R-:W4:Y:S01]  /*a480*/  LDS R65, [R25+0x3400] ;  /* 0x0034000019417984 */ /* 0x000f220000000800 */
[----:B-1----:R-:W-:-:S03]  /*a490*/  FADD.FTZ R2, R2, R39 ;  /* 0x0000002702027221 */ /* 0x002fc60000010000 */
[----:B------:R-:W1:Y:S01]  /*a4a0*/  LDS R67, [R25+0x3600] ;  /* 0x0036000019437984 */ /* 0x000e620000000800 */
        /* <DEDUP_REMOVED lines=11> */
[----:B--2---:R-:W-:Y:S01]  /*a560*/  FADD.FTZ R30, R30, R61 ;  /* 0x0000003d1e1e7221 */ /* 0x004fe20000010000 */
[----:B---3--:R-:W-:Y:S01]  /*a570*/  FADD.FTZ R63, R2, R63 ;  /* 0x0000003f023f7221 */ /* 0x008fe20000010000 */
[----:B----4-:R-:W-:Y:S01]  /*a580*/  FADD.FTZ R65, R24, R65 ;  /* 0x0000004118417221 */ /* 0x010fe20000010000 */
[----:B-1----:R-:W-:Y:S01]  /*a590*/  FADD.FTZ R67, R26, R67 ;  /* 0x000000431a437221 */ /* 0x002fe20000010000 */
[----:B------:R-:W-:Y:S01]  /*a5a0*/  STS.128 [R0], R40 ;  /* 0x0000002800007388 */ /* 0x000fe20000000c00 */
[----:B-----5:R-:W-:-:S03]  /*a5b0*/  FADD.FTZ R27, R27, R54 ;  /* 0x000000361b1b7221 */ /* 0x020fc60000010000 */
        /* <DEDUP_REMOVED lines=10> */
[----:B0-----:R-:W-:Y:S01]  /*a660*/  FADD.FTZ R7, R3, R52 ;  /* 0x0000003403077221 */ /* 0x001fe20000010000 */
[----:B------:R-:W-:Y:S08]  /*a670*/  BAR.SYNC.DEFER_BLOCKING 0x0 ;  /* 0x0000000000007b1d */ /* 0x000ff00000010000 */
[----:B-1----:R-:W0:Y:S01]  /*a680*/  LDC R8, c[0x0][0x388] ;  /* 0x0000e200ff087b82 */ /* 0x002e220000000800 */
[----:B------:R-:W1:Y:S04]  /*a690*/  LDS R45, [R25] ;  /* 0x00000000192d7984 */ /* 0x000e680000000800 */
[----:B------:R-:W2:Y:S01]  /*a6a0*/  LDS R40, [R25+0x1000] ;  /* 0x0010000019287984 */ /* 0x000ea20000000800 */
[----:B0-----:R-:W-:-:S03]  /*a6b0*/  IMAD R3, R8, UR10, RZ ;  /* 0x0000000a08037c24 */ /* 0x001fc6000f8e02ff */
[----:B------:R-:W0:Y:S02]  /*a6c0*/  LDS R9, [R25+0x2000] ;  /* 0x0020000019097984 */ /* 0x000e240000000800 */
[----:B------:R-:W-:Y:S02]  /*a6d0*/  IADD3 R26, P0, PT, R3, R160, RZ ;  /* 0x000000a0031a7210 */ /* 0x000fe40007f1e0ff */
[----:B------:R-:W3:Y:S02]  /*a6e0*/  LDS R10, [R25+0x3000] ;  /* 0x00300000190a7984 */ /* 0x000ee40000000800 */
[----:B------:R-:W-:Y:S02]  /*a6f0*/  IADD3.X R3, PT, PT, RZ, RZ, RZ, P0, !PT ;  /* 0x000000ffff037210 */ /* 0x000fe400007fe4ff */
[----:B------:R-:W4:Y:S04]  /*a700*/  LDS R62, [R25+0x200] ;  /* 0x00020000193e7984 */ /* 0x000f280000000800 */
[----:B------:R-:W5:Y:S04]  /*a710*/  LDS R5, [R25+0x1200] ;  /* 0x0012000019057984 */ /* 0x000f680000000800 */
[----:B------:R-:W5:Y:S04]  /*a720*/  LDS R4, [R25+0x2200] ;  /* 0x0022000019047984 */ /* 0x000f680000000800 */
[----:B------:R-:W5:Y:S04]  /*a730*/  LDS R0, [R25+0x400] ;  /* 0x0004000019007984 */ /* 0x000f680000000800 */
[----:B------:R-:W5:Y:S04]  /*a740*/  LDS R6, [R25+0x600] ;  /* 0x0006000019067984 */ /* 0x000f680000000800 */
[----:B------:R-:W5:Y:S01]  /*a750*/  LDS R13, [R25+0x1400] ;  /* 0x00140000190d7984 */ /* 0x000f620000000800 */
[----:B-1----:R-:W-:-:S03]  /*a760*/  FADD.FTZ R45, RZ, R45 ;  /* 0x0000002dff2d7221 */ /* 0x002fc60000010000 */
[----:B------:R-:W1:Y:S01]  /*a770*/  LDS R8, [R25+0x800] ;  /* 0x0008000019087984 */ /* 0x000e620000000800 */
[----:B--2---:R-:W-:-:S03]  /*a780*/  FADD.FTZ R40, R45, R40 ;  /* 0x000000282d287221 */ /* 0x004fc60000010000 */
[----:B------:R-:W2:Y:S01]  /*a790*/  LDS R15, [R25+0x1600] ;  /* 0x00160000190f7984 */ /* 0x000ea20000000800 */
[----:B0-----:R-:W-:-:S03]  /*a7a0*/  FADD.FTZ R9, R40, R9 ;  /* 0x0000000928097221 */ /* 0x001fc60000010000 */
[----:B------:R-:W0:Y:S01]  /*a7b0*/  LDS R20, [R25+0x3200] ;  /* 0x0032000019147984 */ /* 0x000e220000000800 */
        /* <DEDUP_REMOVED lines=24> */
[----:B0-----:R-:W-:Y:S01]  /*a940*/  FADD.FTZ R37, R5, R20 ;  /* 0x0000001405257221 */ /* 0x001fe20000010000 */
[----:B------:R-:W-:Y:S02]  /*a950*/  IADD3.X R5, PT, PT, R26, UR21, RZ, P1, !PT ;  /* 0x000000151a057c10 */ /* 0x000fe40008ffe4ff */
[----:B------:R-:W0:Y:S01]  /*a960*/  LDS R41, [R25+0x3600] ;  /* 0x0036000019297984 */ /* 0x000e220000000800 */
        /* <DEDUP_REMOVED lines=44> */
.L_x_5064:
        /* <DEDUP_REMOVED lines=8> */
.L_x_5131:
[----:B------:R-:W-:Y:S05]  /*acb0*/  BSYNC B2 ;  /* 0x0000000000027941 */ /* 0x000fea0003800000 */
.L_x_5130:
        /* <DEDUP_REMOVED lines=8> */
.L_x_5132:
[----:B------:R-:W-:-:S05]  /*ad40*/  FADD.FTZ R143, R142, R143 ;  /* 0x0000008f8e8f7221 */ /* 0x000fca0000010000 */
[----:B------:R-:W-:Y:S01]  /*ad50*/  MOV R242, R143 ;  /* 0x0000008f00f27202 */ /* 0x000fe20000000f00 */
[----:B------:R-:W-:Y:S01]  /*ad60*/  HFMA2 R241, -RZ, RZ, 0, 1.1920928955078125e-07 ;  /* 0x00000002fff17431 */ /* 0x000fe200000001ff */
[----:B------:R-:W-:-:S07]  /*ad70*/  MOV R232, R240 ;  /* 0x000000f000e87202 */ /* 0x000fce0000000f00 */
[----:B------:R-:W-:Y:S05]  /*ad80*/  WARPSYNC.COLLECTIVE R239, `(.L_x_5133) ;  /* 0x00000000ef087348 */ /* 0x000fea0003c00000 */
[----:B------:R0:W1:Y:S02]  /*ad90*/  SHFL.BFLY P4, R240, R242, R241, R244 ;  /* 0x0c0000f1f2f07389 */ /* 0x00006400000800f4 */
[----:B01----:R-:W-:Y:S05]  /*ada0*/  ENDCOLLECTIVE ;  /* 0x000000000000791b */ /* 0x003fea0003800000 */
.L_x_5133:
[----:B------:R-:W-:-:S05]  /*adb0*/  FADD.FTZ R232, R233, R232 ;  /* 0x000000e8e9e87221 */ /* 0x000fca0000010000 */
[----:B------:R-:W-:Y:S02]  /*adc0*/  MOV R242, R232 ;  /* 0x000000e800f27202 */ /* 0x000fe40000000f00 */
[----:B------:R-:W-:-:S07]  /*add0*/  MOV R236, R240 ;  /* 0x000000f000ec7202 */ /* 0x000fce0000000f00 */
[----:B------:R-:W-:Y:S05]  /*ade0*/  WARPSYNC.COLLECTIVE R239, `(.L_x_5134) ;  /* 0x00000000ef087348 */ /* 0x000fea0003c00000 */
[----:B------:R0:W1:Y:S02]  /*adf0*/  SHFL.BFLY P4, R240, R242, R241, R244 ;  /* 0x0c0000f1f2f07389 */ /* 0x00006400000800f4 */
[----:B01----:R-:W-:Y:S05]  /*ae00*/  ENDCOLLECTIVE ;  /* 0x000000000000791b */ /* 0x003fea0003800000 */
.L_x_5134:
[----:B------:R-:W-:-:S05]  /*ae10*/  FADD.FTZ R236, R143, R236 ;  /* 0x000000ec8fec7221 */ /* 0x000fca0000010000 */
[----:B------:R-:W-:Y:S01]  /*ae20*/  MOV R242, R236 ;  /* 0x000000ec00f27202 */ /* 0x000fe20000000f00 */
[----:B------:R-:W-:Y:S01]  /*ae30*/  HFMA2 R241, -RZ, RZ, 0, 2.384185791015625e-07 ;  /* 0x00000004fff17431 */ /* 0x000fe200000001ff */
[----:B------:R-:W-:-:S07]  /*ae40*/  MOV R235, R240 ;  /* 0x000000f000eb7202 */ /* 0x000fce0000000f00 */
[----:B------:R-:W-:Y:S05]  /*ae50*/  WARPSYNC.COLLECTIVE R239, `(.L_x_5135) ;  /* 0x00000000ef087348 */ /* 0x000fea0003c00000 */
[----:B------:R0:W1:Y:S02]  /*ae60*/  SHFL.BFLY P4, R240, R242, R241, R244 ;  /* 0x0c0000f1f2f07389 */ /* 0x00006400000800f4 */
[----:B01----:R-:W-:Y:S05]  /*ae70*/  ENDCOLLECTIVE ;  /* 0x000000000000791b */ /* 0x003fea0003800000 */
.L_x_5135:
[----:B------:R-:W-:-:S05]  /*ae80*/  FADD.FTZ R235, R232, R235 ;  /* 0x000000ebe8eb7221 */ /* 0x000fca0000010000 */
[----:B------:R-:W-:Y:S02]  /*ae90*/  MOV R242, R235 ;  /* 0x000000eb00f27202 */ /* 0x000fe40000000f00 */
[----:B------:R-:W-:-:S07]  /*aea0*/  MOV R237, R240 ;  /* 0x000000f000ed7202 */ /* 0x000fce0000000f00 */
[----:B------:R-:W-:Y:S05]  /*aeb0*/  WARPSYNC.COLLECTIVE R239, `(.L_x_5136) ;  /* 0x00000000ef087348 */ /* 0x000fea0003c00000 */
[----:B------:R0:W1:Y:S02]  /*aec0*/  SHFL.BFLY P4, R240, R242, R241, R244 ;  /* 0x0c0000f1f2f07389 */ /* 0x00006400000800f4 */
[----:B01----:R-:W-:Y:S05]  /*aed0*/  ENDCOLLECTIVE ;  /* 0x000000000000791b */ /* 0x003fea0003800000 */
.L_x_5136:
[----:B------:R-:W-:-:S05]  /*aee0*/  FADD.FTZ R237, R236, R237 ;  /* 0x000000edeced7221 */ /* 0x000fca0000010000 */
[----:B------:R-:W-:Y:S01]  /*aef0*/  MOV R242, R237 ;  /* 0x000000ed00f27202 */ /* 0x000fe20000000f00 */
[----:B------:R-:W-:Y:S01]  /*af00*/  HFMA2 R241, -RZ, RZ, 0, 4.76837158203125e-07 ;  /* 0x00000008fff17431 */ /* 0x000fe200000001ff */
[----:B------:R-:W-:-:S07]  /*af10*/  MOV R238, R240 ;  /* 0x000000f000ee7202 */ /* 0x000fce0000000f00 */
[----:B------:R-:W-:Y:S05]  /*af20*/  WARPSYNC.COLLECTIVE R239, `(.L_x_5137) ;  /* 0x00000000ef087348 */ /* 0x000fea0003c00000 */
[----:B------:R0:W1:Y:S02]  /*af30*/  SHFL.BFLY P4, R240, R242, R241, R244 ;  /* 0x0c0000f1f2f07389 */ /* 0x00006400000800f4 */
[----:B01----:R-:W-:Y:S05]  /*af40*/  ENDCOLLECTIVE ;  /* 0x000000000000791b */ /* 0x003fea0003800000 */
.L_x_5137:
[----:B------:R-:W-:-:S05]  /*af50*/  FADD.FTZ R238, R235, R238 ;  /* 0x000000eeebee7221 */ /* 0x000fca0000010000 */
[----:B------:R-:W-:Y:S02]  /*af60*/  MOV R242, R238 ;  /* 0x000000ee00f27202 */ /* 0x000fe40000000f00 */
[----:B------:R-:W-:-:S07]  /*af70*/  MOV R142, R240 ;  /* 0x000000f0008e7202 */ /* 0x000fce0000000f00 */
[----:B------:R-:W-:Y:S05]  /*af80*/  WARPSYNC.COLLECTIVE R239, `(.L_x_5138) ;  /* 0x00000000ef087348 */ /* 0x000fea0003c00000 */
[----:B------:R0:W1:Y:S02]  /*af90*/  SHFL.BFLY P4, R240, R242, R241, R244 ;  /* 0x0c0000f1f2f07389 */ /* 0x00006400000800f4 */
[----:B01----:R-:W-:Y:S05]  /*afa0*/  ENDCOLLECTIVE ;  /* 0x000000000000791b */ /* 0x003fea0003800000 */
.L_x_5138:
[----:B------:R-:W-:-:S05]  /*afb0*/  FADD.FTZ R142, R237, R142 ;  /* 0x0000008eed8e7221 */ /* 0x000fca0000010000 */
[----:B------:R-:W-:Y:S01]  /*afc0*/  MOV R242, R142 ;  /* 0x0000008e00f27202 */ /* 0x000fe20000000f00 */
[----:B------:R-:W-:Y:S01]  /*afd0*/  HFMA2 R241, -RZ, RZ, 0, 9.5367431640625e-07 ;  /* 0x00000010fff17431 */ /* 0x000fe200000001ff */
[----:B------:R-:W-:-:S07]  /*afe0*/  MOV R233, R240 ;  /* 0x000000f000e97202 */ /* 0x000fce0000000f00 */
[----:B------:R-:W-:Y:S05]  /*aff0*/  WARPSYNC.COLLECTIVE R239, `(.L_x_5139) ;  /* 0x00000000ef087348 */ /* 0x000fea0003c00000 */
[----:B------:R0:W1:Y:S02]  /*b000*/  SHFL.BFLY P4, R240, R242, R241, R244 ;  /* 0x0c0000f1f2f07389 */ /* 0x00006400000800f4 */
[----:B01----:R-:W-:Y:S05]  /*b010*/  ENDCOLLECTIVE ;  /* 0x000000000000791b */ /* 0x003fea0003800000 */
.L_x_5139:
[----:B------:R-:W-:-:S05]  /*b020*/  FADD.FTZ R233, R238, R233 ;  /* 0x000000e9eee97221 */ /* 0x000fca0000010000 */
[----:B------:R-:W-:Y:S02]  /*b030*/  MOV R242, R233 ;  /* 0x000000e900f27202 */ /* 0x000fe40000000f00 */
[----:B------:R-:W-:-:S07]  /*b040*/  MOV R143, R240 ;  /* 0x000000f0008f7202 */ /* 0x000fce0000000f00 */
[----:B------:R-:W-:Y:S05]  /*b050*/  WARPSYNC.COLLECTIVE R239, `(.L_x_5140) ;  /* 0x00000000ef087348 */ /* 0x000fea0003c00000 */
[----:B------:R0:W1:Y:S02]  /*b060*/  SHFL.BFLY P4, R240, R242, R241, R244 ;  /* 0x0c0000f1f2f07389 */ /* 0x00006400000800f4 */
[----:B01----:R-:W-:Y:S05]  /*b070*/  ENDCOLLECTIVE ;  /* 0x000000000000791b */ /* 0x003fea0003800000 */
.L_x_5140:
[----:B------:R-:W-:Y:S01]  /*b080*/  MOV R232, R240 ;  /* 0x000000f000e87202 */ /* 0x000fe20000000f00 */
[----:B------:R-:W-:Y:S06]  /*b090*/  BRA `(.L_x_5141) ;  /* 0xffffff6c00d87947 */ /* 0x000fec000383ffff */
.L_x_5142:
        /* <DEDUP_REMOVED lines=14> */
.L_x_6117:


//--------------------- .text._ZN10layer_norm31ln_parallel_residual_bwd_kernelINS_13Kernel_traitsIfffffjLj1024ELj1ELj4ELj1ELj16ENS_18Kernel_traits_baseILj1024EfffffjLj128EEEEELb0ELb0ELb0EEEvNS_9BwdParamsE --------------------------
	.section	.text._ZN10layer_norm31ln_parallel_residual_bwd_kernelINS_13Kernel_traitsIfffffjLj1024ELj1ELj4ELj1ELj16ENS_18Kernel_traits_baseILj1024EfffffjLj128EEEEELb0ELb0ELb0EEEvNS_9BwdParamsE,"ax",@progbits
	.align	128
        .global         _ZN10layer_norm31ln_parallel_residual_bwd_kernelINS_13Kernel_traitsIfffffjLj1024ELj1ELj4ELj1ELj16ENS_18Kernel_traits_baseILj1024EfffffjLj128EEEEELb0ELb0ELb0EEEvNS_9BwdParamsE
        .type           _ZN10layer_norm31ln_parallel_residual_bwd_kernelINS_13Kernel_traitsIfffffjLj1024ELj1ELj4ELj1ELj16ENS_18Kernel_traits_baseILj1024EfffffjLj128EEEEELb0ELb0ELb0EEEvNS_9BwdParamsE,@function
        .size           _ZN10layer_norm31ln_parallel_residual_bwd_kernelINS_13Kernel_traitsIfffffjLj1024ELj1ELj4ELj1ELj16ENS_18Kernel_traits_baseILj1024EfffffjLj128EEEEELb0ELb0ELb0EEEvNS_9BwdParamsE,(.L_x_6118 - _ZN10layer_norm31ln_parallel_residual_bwd_kernelINS_13Kernel_traitsIfffffjLj1024ELj1ELj4ELj1ELj16ENS_18Kernel_traits_baseILj1024EfffffjLj128EEEEELb0ELb0ELb0EEEvNS_9BwdParamsE)
        .other          _ZN10layer_norm31ln_parallel_residual_bwd_kernelINS_13Kernel_traitsIfffffjLj1024ELj1ELj4ELj1ELj16ENS_18Kernel_traits_baseILj1024EfffffjLj128EEEEELb0ELb0ELb0EEEvNS_9BwdParamsE,@"STO_CUDA_ENTRY STV_DEFAULT"
_ZN10layer_norm31ln_parallel_residual_bwd_kernelINS_13Kernel_traitsIfffffjLj1024ELj1ELj4ELj1ELj16ENS_18Kernel_traits_baseILj1024EfffffjLj128EEEEELb0ELb0ELb0EEEvNS_9BwdParamsE:
.text._ZN10layer_norm31ln_parallel_residual_bwd_kernelINS_13Kernel_traitsIfffffjLj1024ELj1ELj4ELj1ELj16ENS_18Kernel_traits_baseILj1024EfffffjLj128EEEEELb0ELb0ELb0EEEvNS_9BwdParamsE:
[----:B------:R-:W0:Y:S01]  /*0000*/  LDC R1, c[0x0][0x37c] ;  /* 0x0000df00ff017b82 */ /* 0x000e220000000800 */
[----:B------:R-:W1:Y:S01]  /*0010*/  LDCU UR4, c[0x0][0x388] ;  /* 0x00007100ff0477ac */ /* 0x000e620008000800 */
[----:B0-----:R-:W-:Y:S01]  /*0020*/  IADD3 R1, PT, PT, R1, -0x110, RZ ;  /* 0xfffffef001017810 */ /* 0x001fe20007ffe0ff */
[----:B------:R-:W0:Y:S05]  /*0030*/  S2R R38, SR_TID.X ;  /* 0x0000000000267919 */ /* 0x000e2a0000002100 */
[----:B------:R-:W2:Y:S08]  /*0040*/  LDC.64 R2, c[0x0][0x3d0] ;  /* 0x0000f400ff027b82 */ /* 0x000eb00000000a00 */
[----:B------:R-:W3:Y:S08]  /*0050*/  LDC.64 R4, c[0x0][0x3d8] ;  /* 0x0000f600ff047b82 */ /* 0x000ef00000000a00 */
[----:B------:R-:W4:Y:S01]  /*0060*/  LDC.64 R8, c[0x0][0x3d8] ;  /* 0x0000f600ff087b82 */ /* 0x000f220000000a00 */
[----:B-1----:R-:W-:Y:S01]  /*0070*/  MOV R6, UR4 ;  /* 0x0000000400067c02 */ /* 0x002fe20008000f00 */
[----:B------:R-:W1:Y:S03]  /*0080*/  LDCU.64 UR10, c[0x0][0x358] ;  /* 0x00006b00ff0a77ac */ /* 0x000e660008000a00 */
[----:B------:R-:W-:Y:S01]  /*0090*/  SHF.R.S32.HI R0, RZ, 0x1f, R6 ;  /* 0x0000001fff007819 */ /* 0x000fe20000011406 */
[----:B------:R5:W-:Y:S01]  /*00a0*/  STL [R1+0x4], R6 ;  /* 0x0000040601007387 */ /* 0x000be20000100800 */
[----:B------:R-:W1:Y:S01]  /*00b0*/  LDCU UR5, c[0x0][0x384] ;  /* 0x00007080ff0577ac */ /* 0x000e620008000800 */
[----:B------:R-:W1:Y:S01]  /*00c0*/  LDC.64 R14, c[0x0][0x3d0] ;  /* 0x0000f400ff0e7b82 */ /* 0x000e620000000a00 */
[----:B------:R-:W-:Y:S01]  /*00d0*/  LEA.HI R0, R0, R6, RZ, 0x2 ;  /* 0x0000000600007211 */ /* 0x000fe200078f10ff */
[----:B------:R1:W1:Y:S01]  /*00e0*/  LDL.64 R96, [R1+0xc8] ;  /* 0x0000c80001607983 */ /* 0x0002620000100a00 */
[----:B------:R-:W1:Y:S03]  /*00f0*/  LDCU UR24, c[0x0][0x388] ;  /* 0x00007100ff1877ac */ /* 0x000e660008000800 */
[----:B------:R1:W1:Y:S01]  /*0100*/  LDL.64 R98, [R1+0xd0] ;  /* 0x0000d00001627983 */ /* 0x0002620000100a00 */
[C---:B0-----:R-:W-:Y:S01]  /*0110*/  LOP3.LUT R7, R38.reuse, 0x1f, RZ, 0xc, !PT ;  /* 0x0000001f26077812 */ /* 0x041fe200078e0cff */
[----:B------:R-:W0:Y:S01]  /*0120*/  LDC.64 R16, c[0x0][0x3d8] ;  /* 0x0000f600ff107b82 */ /* 0x000e220000000a00 */
[----:B------:R-:W-:Y:S01]  /*0130*/  LOP3.LUT R10, R38, 0x1f, RZ, 0xc0, !PT ;  /* 0x0000001f260a7812 */ /* 0x000fe200078ec0ff */
[----:B------:R0:W4:Y:S01]  /*0140*/  LDL.64 R100, [R1+0xd8] ;  /* 0x0000d80001647983 */ /* 0x0001220000100a00 */
[----:B------:R-:W-:Y:S01]  /*0150*/  LEA.HI.SX32 R252, R0, R7, 0x1e ;  /* 0x0000000700fc7211 */ /* 0x000fe200078ff2ff */
[----:B------:R-:W0:Y:S01]  /*0160*/  LDCU.U8 UR15, c[0x0][0x410] ;  /* 0x00008200ff0f77ac */ /* 0x000e220008000000 */
[----:B------:R-:W-:Y:S01]  /*0170*/  MOV R39, R10 ;  /* 0x0000000a00277202 */ /* 0x000fe20000000f00 */
[----:B------:R0:W4:Y:S01]  /*0180*/  LDL.64 R102, [R1+0xe0] ;  /* 0x0000e00001667983 */ /* 0x0001220000100a00 */
[C---:B------:R-:W-:Y:S01]  /*0190*/  ISETP.GE.U32.AND P0, PT, R252.reuse, 0x20, PT ;  /* 0x00000020fc00780c */ /* 0x040fe20003f06070 */
[----:B-----5:R-:W5:Y:S01]  /*01a0*/  LDC.64 R6, c[0x0][0x3d0] ;  /* 0x0000f400ff067b82 */ /* 0x020f620000000a00 */
[----:B------:R-:W-:Y:S01]  /*01b0*/  ISETP.GE.U32.AND P6, PT, R252, 0x40, PT ;  /* 0x00000040fc00780c */ /* 0x000fe20003fc6070 */
[----:B------:R0:W5:Y:S01]  /*01c0*/  LDL.64 R92, [R1+0xf8] ;  /* 0x0000f800015c7983 */ /* 0x0001620000100a00 */
[----:B------:R-:W0:Y:S03]  /*01d0*/  LDCU UR14, c[0x0][0x400] ;  /* 0x00008000ff0e77ac */ /* 0x000e260008000800 */
[----:B------:R0:W5:Y:S01]  /*01e0*/  LDL.64 R94, [R1+0x100] ;  /* 0x00010000015e7983 */ /* 0x0001620000100a00 */
[----:B------:R-:W0:Y:S01]  /*01f0*/  LDCU.64 UR6, c[0x0][0x470] ;  /* 0x00008e00ff0677ac */ /* 0x000e220008000a00 */
[----:B------:R-:W0:Y:S02]  /*0200*/  LDC.64 R18, c[0x0][0x3d0] ;  /* 0x0000f400ff127b82 */ /* 0x000e240000000a00 */
[----:B------:R0:W5:Y:S01]  /*0210*/  LDL.64 R88, [R1+0xe8] ;  /* 0x0000e80001587983 */ /* 0x0001620000100a00 */
[----:B------:R-:W0:Y:S01]  /*0220*/  LDCU.64 UR12, c[0x0][0x438] ;  /* 0x00008700ff0c77ac */ /* 0x000e220008000a00 */
[----:B--2---:R-:W-:-:S02]  /*0230*/  @P0 IMAD.WIDE.U32 R2, R39, 0x10, R2 ;  /* 0x0000001027020825 */ /* 0x004fc400078e0002 */
[----:B------:R2:W2:Y:S01]  /*0240*/  LDL.64 R90, [R1+0xf0] ;  /* 0x0000f000015a7983 */ /* 0x0004a20000100a00 */
[----:B------:R-:W0:Y:S01]  /*0250*/  LDCU.64 UR8, c[0x0][0x478] ;  /* 0x00008f00ff0877ac */ /* 0x000e220008000a00 */
[C---:B---3--:R-:W-:Y:S01]  /*0260*/  @P0 IMAD.WIDE.U32 R4, R39.reuse, 0x10, R4 ;  /* 0x0000001027040825 */ /* 0x048fe200078e0004 */
[----:B------:R-:W-:Y:S01]  /*0270*/  @P0 LOP3.LUT R39, R39, 0x20, RZ, 0xfc, !PT ;  /* 0x0000002027270812 */ /* 0x000fe200078efcff */
[----:B------:R3:W3:Y:S01]  /*0280*/  LDL.64 R84, [R1+0xb8] ;  /* 0x0000b80001547983 */ /* 0x0006e20000100a00 */
[----:B------:R-:W2:Y:S03]  /*0290*/  LDC.64 R20, c[0x0][0x3d8] ;  /* 0x0000f600ff147b82 */ /* 0x000ea60000000a00 */
[C---:B----4-:R-:W-:Y:S01]  /*02a0*/  @P6 IMAD.WIDE.U32 R12, R39.reuse, 0x10, R8 ;  /* 0x00000010270c6825 */ /* 0x050fe200078e0008 */
[----:B------:R4:W3:Y:S03]  /*02b0*/  LDL.64 R86, [R1+0xc0] ;  /* 0x0000c00001567983 */ /* 0x0008e60000100a00 */
[----:B-----5:R-:W-:Y:S01]  /*02c0*/  @P6 IMAD.WIDE.U32 R10, R39, 0x10, R6 ;  /* 0x00000010270a6825 */ /* 0x020fe200078e0006 */
[----:B------:R4:W5:Y:S01]  /*02d0*/  LDL.64 R80, [R1+0xa8] ;  /* 0x0000a80001507983 */ /* 0x0009620000100a00 */
[----:B------:R-:W3:Y:S03]  /*02e0*/  LDC.64 R22, c[0x0][0x3d0] ;  /* 0x0000f400ff167b82 */ /* 0x000ee60000000a00 */
[----:B------:R4:W5:Y:S04]  /*02f0*/  LDL.64 R82, [R1+0xb0] ;  /* 0x0000b00001527983 */ /* 0x0009680000100a00 */
[----:B------:R4:W4:Y:S01]  /*0300*/  LDL.64 R76, [R1+0x98] ;  /* 0x00009800014c7983 */ /* 0x0009220000100a00 */
[----:B------:R-:W3:Y:S03]  /*0310*/  LDC.64 R24, c[0x0][0x3d8] ;  /* 0x0000f600ff187b82 */ /* 0x000ee60000000a00 */
[----:B------:R0:W4:Y:S04]  /*0320*/  LDL.64 R78, [R1+0xa0] ;  /* 0x0000a000014e7983 */ /* 0x0001280000100a00 */
[----:B------:R0:W4:Y:S01]  /*0330*/  LDL.64 R72, [R1+0x88] ;  /* 0x0000880001487983 */ /* 0x0001220000100a00 */
[----:B------:R-:W4:Y:S03]  /*0340*/  LDC.64 R30, c[0x0][0x3d0] ;  /* 0x0000f400ff1e7b82 */ /* 0x000f260000000a00 */
        /* <DEDUP_REMOVED lines=20> */
[C---:B------:R-:W-:Y:S01]  /*0490*/  ISETP.GE.U32.AND P5, PT, R252.reuse, 0x60, PT ;  /* 0x00000060fc00780c */ /* 0x040fe20003fa6070 */
[----:B------:R-:W5:Y:S01]  /*04a0*/  LDC.64 R6, c[0x0][0x3d0] ;  /* 0x0000f400ff067b82 */ /* 0x000f620000000a00 */
[----:B------:R-:W-:-:S02]  /*04b0*/  ISETP.GE.U32.AND P4, PT, R252, 0x80, PT ;  /* 0x00000080fc00780c */ /* 0x000fc40003f86070 */
[----:B------:R-:W-:-:S05]  /*04c0*/  ISETP.GE.U32.AND P3, PT, R252, 0xa0, PT ;  /* 0x000000a0fc00780c */ /* 0x000fca0003f66070 */
[----:B------:R-:W5:Y:S01]  /*04d0*/  LDC.64 R8, c[0x0][0x3d8] ;  /* 0x0000f600ff087b82 */ /* 0x000f620000000a00 */
[----:B-1----:R-:W4:Y:S04]  /*04e0*/  @P6 LDG.E.128 R96, desc[UR10][R12.64] ;  /* 0x0000000a0c606981 */ /* 0x002f28000c1e1d00 */
[----:B------:R-:W4:Y:S01]  /*04f0*/  @P6 LDG.E.128 R100, desc[UR10][R10.64] ;  /* 0x0000000a0a646981 */ /* 0x000f22000c1e1d00 */
[----:B------:R-:W-:-:S05]  /*0500*/  @P6 IADD3 R39, PT, PT, R39, 0x20, RZ ;  /* 0x0000002027276810 */ /* 0x000fca0007ffe0ff */
[C---:B------:R-:W-:Y:S01]  /*0510*/  @P5 IMAD.WIDE.U32 R14, R39.reuse, 0x10, R14 ;  /* 0x00000010270e5825 */ /* 0x040fe200078e000e */
[----:B------:R-:W-:Y:S01]  /*0520*/  ISETP.GE.U32.AND P2, PT, R252, 0xc0, PT ;  /* 0x000000c0fc00780c */ /* 0x000fe20003f46070 */
[----:B------:R-:W4:Y:S02]  /*0530*/  @P0 LDG.E.128 R92, desc[UR10][R2.64] ;  /* 0x0000000a025c0981 */ /* 0x000f24000c1e1d00 */
[C---:B0-----:R-:W-:Y:S01]  /*0540*/  @P5 IMAD.WIDE.U32 R16, R39.reuse, 0x10, R16 ;  /* 0x0000001027105825 */ /* 0x041fe200078e0010 */
[----:B------:R-:W-:-:S05]  /*0550*/  @P5 IADD3 R39, PT, PT, R39, 0x20, RZ ;  /* 0x0000002027275810 */ /* 0x000fca0007ffe0ff */
[C---:B------:R-:W-:Y:S01]  /*0560*/  @P4 IMAD.WIDE.U32 R18, R39.reuse, 0x10, R18 ;  /* 0x0000001027124825 */ /* 0x040fe200078e0012 */
[----:B------:R-:W-:Y:S01]  /*0570*/  ISETP.GE.U32.AND P1, PT, R252, 0xe0, PT ;  /* 0x000000e0fc00780c */ /* 0x000fe20003f26070 */
[----:B--2---:R-:W2:Y:S02]  /*0580*/  @P0 LDG.E.128 R88, desc[UR10][R4.64] ;  /* 0x0000000a04580981 */ /* 0x004ea4000c1e1d00 */
[C---:B------:R-:W-:Y:S01]  /*0590*/  @P4 IMAD.WIDE.U32 R20, R39.reuse, 0x10, R20 ;  /* 0x0000001027144825 */ /* 0x040fe200078e0014 */
[----:B------:R-:W-:Y:S01]  /*05a0*/  @P4 IADD3 R39, PT, PT, R39, 0x20, RZ ;  /* 0x0000002027274810 */ /* 0x000fe20007ffe0ff */
[----:B---3--:R-:W3:Y:S04]  /*05b0*/  @P5 LDG.E.128 R84, desc[UR10][R14.64] ;  /* 0x0000000a0e545981 */ /* 0x008ee8000c1e1d00 */
[----:B------:R-:W-:-:S04]  /*05c0*/  @P3 IMAD.WIDE.U32 R22, R39, 0x10, R22 ;  /* 0x0000001027163825 */ /* 0x000fc800078e0016 */
[C---:B------:R-:W-:Y:S01]  /*05d0*/  @P3 IMAD.WIDE.U32 R24, R39.reuse, 0x10, R24 ;  /* 0x0000001027183825 */ /* 0x040fe200078e0018 */
[----:B------:R-:W-:Y:S01]  /*05e0*/  @P3 IADD3 R39, PT, PT, R39, 0x20, RZ ;  /* 0x0000002027273810 */ /* 0x000fe20007ffe0ff */
[----:B-----5:R-:W5:Y:S04]  /*05f0*/  @P5 LDG.E.128 R80, desc[UR10][R16.64] ;  /* 0x0000000a10505981 */ /* 0x020f68000c1e1d00 */
[----:B------:R-:W-:-:S04]  /*0600*/  @P2 IMAD.WIDE.U32 R26, R39, 0x10, R6 ;  /* 0x00000010271a2825 */ /* 0x000fc800078e0006 */
[C---:B------:R-:W-:Y:S01]  /*0610*/  @P2 IMAD.WIDE.U32 R28, R39.reuse, 0x10, R8 ;  /* 0x00000010271c2825 */ /* 0x040fe200078e0008 */
[----:B------:R-:W-:Y:S01]  /*0620*/  @P2 IADD3 R39, PT, PT, R39, 0x20, RZ ;  /* 0x0000002027272810 */ /* 0x000fe20007ffe0ff */
[----:B----4-:R-:W4:Y:S04]  /*0630*/  @P4 LDG.E.128 R76, desc[UR10][R18.64] ;  /* 0x0000000a124c4981 */ /* 0x010f28000c1e1d00 */
[C---:B------:R-:W-:Y:S01]  /*0640*/  @P1 IMAD.WIDE.U32 R30, R39.reuse, 0x10, R30 ;  /* 0x00000010271e1825 */ /* 0x040fe200078e001e */
[----:B------:R-:W4:Y:S03]  /*0650*/  @P4 LDG.E.128 R72, desc[UR10][R20.64] ;  /* 0x0000000a14484981 */ /* 0x000f26000c1e1d00 */
[C---:B------:R-:W-:Y:S01]  /*0660*/  @P1 IMAD.WIDE.U32 R32, R39.reuse, 0x10, R32 ;  /* 0x0000001027201825 */ /* 0x040fe200078e0020 */
[----:B------:R-:W-:Y:S01]  /*0670*/  @P1 IADD3 R39, PT, PT, R39, 0x20, RZ ;  /* 0x0000002027271810 */ /* 0x000fe20007ffe0ff */
[----:B------:R-:W4:Y:S04]  /*0680*/  @P3 LDG.E.128 R68, desc[UR10][R22.64] ;  /* 0x0000000a16443981 */ /* 0x000f28000c1e1d00 */
[----:B------:R-:W4:Y:S04]  /*0690*/  @P3 LDG.E.128 R64, desc[UR10][R24.64] ;  /* 0x0000000a18403981 */ /* 0x000f28000c1e1d00 */
[----:B------:R-:W4:Y:S04]  /*06a0*/  @P2 LDG.E.128 R60, desc[UR10][R26.64] ;  /* 0x0000000a1a3c2981 */ /* 0x000f28000c1e1d00 */
[----:B------:R-:W4:Y:S04]  /*06b0*/  @P2 LDG.E.128 R56, desc[UR10][R28.64] ;  /* 0x0000000a1c382981 */ /* 0x000f28000c1e1d00 */
[----:B------:R-:W4:Y:S04]  /*06c0*/  @P1 LDG.E.128 R52, desc[UR10][R30.64] ;  /* 0x0000000a1e341981 */ /* 0x000f28000c1e1d00 */
[----:B------:R-:W4:Y:S04]  /*06d0*/  @P1 LDG.E.128 R48, desc[UR10][R32.64] ;  /* 0x0000000a20301981 */ /* 0x000f28000c1e1d00 */
[----:B------:R-:W-:Y:S04]  /*06e0*/  @P6 STL.64 [R1+0xc8], R96 ;  /* 0x0000c86001006387 */ /* 0x000fe80000100a00 */
[----:B------:R-:W-:Y:S04]  /*06f0*/  @P6 STL.64 [R1+0xd0], R98 ;  /* 0x0000d06201006387 */ /* 0x000fe80000100a00 */
[----:B------:R-:W-:Y:S04]  /*0700*/  @P6 STL.64 [R1+0xd8], R100 ;  /* 0x0000d86401006387 */ /* 0x000fe80000100a00 */
[----:B------:R-:W-:Y:S01]  /*0710*/  @P6 STL.64 [R1+0xe0], R102 ;  /* 0x0000e06601006387 */ /* 0x000fe20000100a00 */
[----:B------:R-:W-:-:S13]  /*0720*/  ISETP.GE.U32.AND P6, PT, R252, 0x100, PT ;  /* 0x00000100fc00780c */ /* 0x000fda0003fc6070 */
[----:B------:R-:W-:-:S04]  /*0730*/  @P6 IMAD.WIDE.U32 R6, R39, 0x10, R34 ;  /* 0x0000001027066825 */ /* 0x000fc800078e0022 */
[----:B------:R-:W-:Y:S01]  /*0740*/  @P6 IMAD.WIDE.U32 R8, R39, 0x10, R36 ;  /* 0x0000001027086825 */ /* 0x000fe200078e0024 */
[----:B------:R-:W4:Y:S04]  /*0750*/  @P6 LDG.E.128 R44, desc[UR10][R6.64] ;  /* 0x0000000a062c6981 */ /* 0x000f28000c1e1d00 */
[----:B------:R-:W4:Y:S01]  /*0760*/  @P6 LDG.E.128 R40, desc[UR10][R8.64] ;  /* 0x0000000a08286981 */ /* 0x000f22000c1e1d00 */
[----:B------:R-:W0:Y:S03]  /*0770*/  S2UR UR4, SR_CTAID.X ;  /* 0x00000000000479c3 */ /* 0x000e260000002500 */
[----:B------:R-:W-:Y:S04]  /*0780*/  @P0 STL.64 [R1+0xf8], R92 ;  /* 0x0000f85c01000387 */ /* 0x000fe80000100a00 */
[----:B------:R-:W-:Y:S04]  /*0790*/  @P0 STL.64 [R1+0x100], R94 ;  /* 0x0001005e01000387 */ /* 0x000fe80000100a00 */
[----:B--2---:R-:W-:Y:S04]  /*07a0*/  @P0 STL.64 [R1+0xe8], R88 ;  /* 0x0000e85801000387 */ /* 0x004fe80000100a00 */
[----:B------:R-:W-:Y:S04]  /*07b0*/  @P0 STL.64 [R1+0xf0], R90 ;  /* 0x0000f05a01000387 */ /* 0x000fe80000100a00 */
[----:B---3--:R-:W-:Y:S04]  /*07c0*/  @P5 STL.64 [R1+0xb8], R84 ;  /* 0x0000b85401005387 */ /* 0x008fe80000100a00 */
[----:B------:R-:W-:Y:S04]  /*07d0*/  @P5 STL.64 [R1+0xc0], R86 ;  /* 0x0000c05601005387 */ /* 0x000fe80000100a00 */
[----:B-----5:R-:W-:Y:S04]  /*07e0*/  @P5 STL.64 [R1+0xa8], R80 ;  /* 0x0000a85001005387 */ /* 0x020fe80000100a00 */
[----:B------:R-:W-:Y:S04]  /*07f0*/  @P5 STL.64 [R1+0xb0], R82 ;  /* 0x0000b05201005387 */ /* 0x000fe80000100a00 */
[----:B----4-:R-:W-:Y:S04]  /*0800*/  @P4 STL.64 [R1+0x98], R76 ;  /* 0x0000984c01004387 */ /* 0x010fe80000100a00 */
[----:B------:R-:W-:Y:S04]  /*0810*/  @P4 STL.64 [R1+0xa0], R78 ;  /* 0x0000a04e01004387 */ /* 0x000fe80000100a00 */
[----:B------:R-:W-:Y:S04]  /*0820*/  @P4 STL.64 [R1+0x88], R72 ;  /* 0x0000884801004387 */ /* 0x000fe80000100a00 */
[----:B------:R-:W-:Y:S04]  /*0830*/  @P4 STL.64 [R1+0x90], R74 ;  /* 0x0000904a01004387 */ /* 0x000fe80000100a00 */
[----:B------:R-:W-:Y:S04]  /*0840*/  @P3 STL.64 [R1+0x78], R68 ;  /* 0x0000784401003387 */ /* 0x000fe80000100a00 */
[----:B------:R-:W-:Y:S01]  /*0850*/  @P3 STL.64 [R1+0x80], R70 ;  /* 0x0000804601003387 */ /* 0x000fe20000100a00 */
[----:B0-----:R-:W-:-:S03]  /*0860*/  USHF.L.U32 UR4, UR4, 0x2, URZ ;  /* 0x0000000204047899 */ /* 0x001fc600080006ff */
[----:B------:R-:W-:Y:S04]  /*0870*/  @P3 STL.64 [R1+0x68], R64 ;  /* 0x0000684001003387 */ /* 0x000fe80000100a00 */
[----:B------:R-:W-:Y:S01]  /*0880*/  @P3 STL.64 [R1+0x70], R66 ;  /* 0x0000704201003387 */ /* 0x000fe20000100a00 */
[----:B------:R-:W-:-:S03]  /*0890*/  SHF.R.U32.HI R0, RZ, 0x5, R38 ;  /* 0x00000005ff007819 */ /* 0x000fc60000011626 */
[----:B------:R-:W-:Y:S04]  /*08a0*/  @P2 STL.64 [R1+0x58], R60 ;  /* 0x0000583c01002387 */ /* 0x000fe80000100a00 */
[----:B------:R-:W-:Y:S04]  /*08b0*/  @P2 STL.64 [R1+0x60], R62 ;  /* 0x0000603e01002387 */ /* 0x000fe80000100a00 */
[----:B------:R-:W-:Y:S04]  /*08c0*/  @P2 STL.64 [R1+0x48], R56 ;  /* 0x0000483801002387 */ /* 0x000fe80000100a00 */
[----:B------:R-:W-:Y:S01]  /*08d0*/  @P2 STL.64 [R1+0x50], R58 ;  /* 0x0000503a01002387 */ /* 0x000fe20000100a00 */
[----:B------:R-:W-:-:S03]  /*08e0*/  LOP3.LUT R2, R0, UR4, RZ, 0xfc, !PT ;  /* 0x0000000400027c12 */ /* 0x000fc6000f8efcff */
[----:B------:R-:W-:Y:S04]  /*08f0*/  @P1 STL.64 [R1+0x38], R52 ;  /* 0x0000383401001387 */ /* 0x000fe80000100a00 */
[----:B------:R-:W-:Y:S04]  /*0900*/  @P1 STL.64 [R1+0x40], R54 ;  /* 0x0000403601001387 */ /* 0x000fe80000100a00 */
[----:B------:R0:W-:Y:S04]  /*0910*/  @P1 STL.64 [R1+0x28], R48 ;  /* 0x0000283001001387 */ /* 0x0001e80000100a00 */
[----:B------:R1:W-:Y:S01]  /*0920*/  @P1 STL.64 [R1+0x30], R50 ;  /* 0x0000303201001387 */ /* 0x0003e20000100a00 */
        /* <DEDUP_REMOVED lines=53> */
[----:B-1----:R-:W-:Y:S02]  /*0c80*/  CS2R R50, SRZ ;  /* 0x0000000000327805 */ /* 0x002fe4000001ff00 */
        /* <DEDUP_REMOVED lines=12> */
[----:B------:R0:W-:Y:S04]  /*0d50*/  @P6 STL.64 [R1+0x18], R44 ;  /* 0x0000182c01006387 */ /* 0x0001e80000100a00 */
[----:B------:R0:W-:Y:S04]  /*0d60*/  @P6 STL.64 [R1+0x20], R46 ;  /* 0x0000202e01006387 */ /* 0x0001e80000100a00 */
[----:B------:R0:W-:Y:S04]  /*0d70*/  @P6 STL.64 [R1+0x8], R40 ;  /* 0x0000082801006387 */ /* 0x0001e80000100a00 */
[----:B------:R0:W-:Y:S04]  /*0d80*/  @P6 STL.64 [R1+0x10], R42 ;  /* 0x0000102a01006387 */ /* 0x0001e80000100a00 */
[----:B------:R0:W-:Y:S01]  /*0d90*/  STL [R1], R2 ;  /* 0x0000000201007387 */ /* 0x0001e20000100800 */
[----:B------:R-:W-:Y:S05]  /*0da0*/  @P1 BRA `(.L_x_5144) ;  /* 0x0000008000801947 */ /* 0x000fea0003800000 */
[----:B------:R-:W1:Y:S01]  /*0db0*/  LDCU.U8 UR4, c[0x0][0x410] ;  /* 0x00008200ff0477ac */ /* 0x000e620008000000 */
        /* <DEDUP_REMOVED lines=17> */
[----:B-1----:R-:W-:Y:S01]  /*0ed0*/  UISETP.NE.AND UP0, UPT, UR4, URZ, UPT ;  /* 0x000000ff0400728c */ /* 0x002fe2000bf05270 */
        /* <DEDUP_REMOVED lines=48> */
.L_x_5242:
[----:B------:R-:W2:Y:S01]  /*11e0*/  LDL R114, [R1] ;  /* 0x0000000001727983 */ /* 0x000ea20000100800 */
[----:B------:R-:W2:Y:S01]  /*11f0*/  LDC.64 R112, c[0x0][0x3c0] ;  /* 0x0000f000ff707b82 */ /* 0x000ea20000000a00 */
[----:B------:R-:W-:Y:S02]  /*1200*/  MOV R115, UR24 ;  /* 0x0000001800737c02 */ /* 0x000fe40008000f00 */
[C---:B------:R-:W-:Y:S02]  /*1210*/  ISETP.GE.U32.AND P2, PT, R252.reuse, 0x60, PT ;  /* 0x00000060fc00780c */ /* 0x040fe40003f46070 */
[----:B------:R-:W-:Y:S02]  /*1220*/  ISETP.GE.U32.AND P6, PT, R252, 0x80, PT ;  /* 0x00000080fc00780c */ /* 0x000fe40003fc6070 */
[----:B0-----:R-:W-:Y:S01]  /*1230*/  LOP3.LUT R2, R2, 0xfffffffe, RZ, 0xc0, !PT ;  /* 0xfffffffe02027812 */ /* 0x001fe200078ec0ff */
[----:B------:R0:W-:Y:S01]  /*1240*/  STL [R1+0x4], R115 ;  /* 0x0000047301007387 */ /* 0x0001e20000100800 */
[----:B------:R-:W-:Y:S01]  /*1250*/  ISETP.GE.U32.AND P5, PT, R252, 0xa0, PT ;  /* 0x000000a0fc00780c */ /* 0x000fe20003fa6070 */
[----:B--2---:R-:W-:-:S05]  /*1260*/  IMAD.WIDE R112, R114, 0x4, R112 ;  /* 0x0000000472707825 */ /* 0x004fca00078e0270 */
[----:B------:R1:W2:Y:S02]  /*1270*/  LDG.E R3, desc[UR10][R112.64] ;  /* 0x0000000a70037981 */ /* 0x0002a4000c1e1900 */
[----:B-1----:R-:W1:Y:S01]  /*1280*/  LDC.64 R112, c[0x0][0x3c8] ;  /* 0x0000f200ff707b82 */ /* 0x002e620000000a00 */
[----:B------:R-:W-:Y:S01]  /*1290*/  @P2 LOP3.LUT R2, R2, 0x1, RZ, 0xfc, !PT ;  /* 0x0000000102022812 */ /* 0x000fe200078efcff */
[----:B-1----:R-:W-:-:S05]  /*12a0*/  IMAD.WIDE R112, R114, 0x4, R112 ;  /* 0x0000000472707825 */ /* 0x002fca00078e0270 */
[----:B-----5:R1:W5:Y:S01]  /*12b0*/  LDG.E R5, desc[UR10][R112.64] ;  /* 0x0000000a70057981 */ /* 0x020362000c1e1900 */
[----:B------:R-:W-:Y:S01]  /*12c0*/  LOP3.LUT R2, R2, 0xfffffffd, RZ, 0xc0, !PT ;  /* 0xfffffffd02027812 */ /* 0x000fe200078ec0ff */
[----:B------:R-:W-:Y:S01]  /*12d0*/  BSSY.RECONVERGENT B1, `(.L_x_5145) ;  /* 0x0000053000017945 */ /* 0x000fe20003800200 */
[----:B------:R-:W-:Y:S01]  /*12e0*/  ISETP.GE.U32.AND P3, PT, R252, 0xc0, PT ;  /* 0x000000c0fc00780c */ /* 0x000fe20003f66070 */
[----:B------:R-:W-:Y:S01]  /*12f0*/  HFMA2 R169, -RZ, RZ, 0, 0 ;  /* 0x00000000ffa97431 */ /* 0x000fe200000001ff */
[----:B------:R-:W-:Y:S02]  /*1300*/  @P6 LOP3.LUT R2, R2, 0x2, RZ, 0xfc, !PT ;  /* 0x0000000202026812 */ /* 0x000fe400078efcff */
[----:B------:R-:W-:Y:S02]  /*1310*/  ISETP.GE.U32.AND P4, PT, R252, 0x40, PT ;  /* 0x00000040fc00780c */ /* 0x000fe40003f86070 */
[----:B------:R-:W-:Y:S01]  /*1320*/  LOP3.LUT R2, R2, 0xfffffff7, RZ, 0xc0, !PT ;  /* 0xfffffff702027812 */ /* 0x000fe200078ec0ff */
[----:B-1----:R-:W-:Y:S01]  /*1330*/  IMAD R112, R114, R115, RZ ;  /* 0x0000007372707224 */ /* 0x002fe200078e02ff */
[----:B------:R-:W-:Y:S01]  /*1340*/  ISETP.GE.U32.AND P2, PT, R252, 0xe0, PT ;  /* 0x000000e0fc00780c */ /* 0x000fe20003f46070 */
[----:B------:R-:W1:Y:S01]  /*1350*/  S2R R114, SR_TID.X ;  /* 0x0000000000727919 */ /* 0x000e620000002100 */
[----:B------:R-:W-:-:S02]  /*1360*/  @P5 LOP3.LUT R2, R2, 0x8, RZ, 0xfc, !PT ;  /* 0x0000000802025812 */ /* 0x000fc400078efcff */
[----:B------:R-:W-:Y:S02]  /*1370*/  SHF.R.S32.HI R113, RZ, 0x1f, R112 ;  /* 0x0000001fff717819 */ /* 0x000fe40000011470 */
[----:B------:R-:W-:Y:S02]  /*1380*/  LOP3.LUT R2, R2, 0xfffffffb, RZ, 0xc0, !PT ;  /* 0xfffffffb02027812 */ /* 0x000fe400078ec0ff */
[----:B------:R-:W-:Y:S02]  /*1390*/  LEA.HI R113, R113, R112, RZ, 0x2 ;  /* 0x0000007071717211 */ /* 0x000fe400078f10ff */
[----:B------:R-:W-:Y:S02]  /*13a0*/  @P3 LOP3.LUT R2, R2, 0x4, RZ, 0xfc, !PT ;  /* 0x0000000402023812 */ /* 0x000fe400078efcff */
[----:B------:R-:W-:Y:S02]  /*13b0*/  MOV R170, RZ ;  /* 0x000000ff00aa7202 */ /* 0x000fe40000000f00 */
[----:B-1----:R-:W-:-:S02]  /*13c0*/  LOP3.LUT R114, R114, 0x1f, RZ, 0xc0, !PT ;  /* 0x0000001f72727812 */ /* 0x002fc400078ec0ff */
[----:B--2---:R-:W-:Y:S02]  /*13d0*/  FSEL R168, R3, RZ, !P1 ;  /* 0x000000ff03a87208 */ /* 0x004fe40004800000 */
[----:B------:R-:W-:-:S04]  /*13e0*/  LEA.HI.SX32 R3, R113, R114, 0x1e ;  /* 0x0000007271037211 */ /* 0x000fc800078ff2ff */
[----:B------:R-:W-:Y:S01]  /*13f0*/  MOV R171, R3 ;  /* 0x0000000300ab7202 */ /* 0x000fe20000000f00 */
[----:B0-----:R-:W-:Y:S06]  /*1400*/  @!P0 BRA `(.L_x_5146) ;  /* 0x0000000000fc8947 */ /* 0x001fec0003800000 */
        /* <DEDUP_REMOVED lines=15> */
[----:B------:R-:W-:-:S06]  /*1500*/  IMAD.WIDE.U32 R120, R3, 0x10, R120 ;  /* 0x0000001003787825 */ /* 0x000fcc00078e0078 */
[----:B------:R-:W4:Y:S01]  /*1510*/  LDG.E.128 R120, desc[UR10][R120.64] ;  /* 0x0000000a78787981 */ /* 0x000f22000c1e1d00 */
[----:B------:R-:W-:-:S04]  /*1520*/  ISETP.NE.U32.AND P0, PT, RZ, UR12, PT ;  /* 0x0000000cff007c0c */ /* 0x000fc8000bf05070 */
[----:B------:R-:W-:-:S13]  /*1530*/  ISETP.NE.AND.EX P0, PT, RZ, UR13, PT, P0 ;  /* 0x0000000dff007c0c */ /* 0x000fda000bf05300 */
[----:B------:R-:W0:Y:S02]  /*1540*/  @P0 LDC.64 R170, c[0x0][0x438] ;  /* 0x00010e00ffaa0b82 */ /* 0x000e240000000a00 */
[----:B0-----:R-:W-:-:S05]  /*1550*/  @P0 IMAD.WIDE.U32 R170, R3, 0x10, R170 ;  /* 0x0000001003aa0825 */ /* 0x001fca00078e00aa */
[----:B------:R0:W5:Y:S02]  /*1560*/  @P0 LDG.E.128 R76, desc[UR10][R170.64] ;  /* 0x0000000aaa4c0981 */ /* 0x000164000c1e1d00 */
[----:B0-----:R-:W-:Y:S01]  /*1570*/  IADD3 R171, PT, PT, R3, 0x20, RZ ;  /* 0x0000002003ab7810 */ /* 0x001fe20007ffe0ff */
[----:B--2---:R-:W-:Y:S01]  /*1580*/  FADD.FTZ R0, -R168, R112 ;  /* 0x00000070a8007221 */ /* 0x004fe20000010100 */
[----:B---3--:R-:W-:Y:S01]  /*1590*/  FMUL.FTZ R112, R128, R118 ;  /* 0x0000007680707220 */ /* 0x008fe20000410000 */
[----:B------:R-:W-:Y:S01]  /*15a0*/  FMUL.FTZ R11, R11, R116 ;  /* 0x000000740b0b7220 */ /* 0x000fe20000410000 */
[----:B----4-:R-:W-:Y:S01]  /*15b0*/  FMUL.FTZ R28, R28, R117 ;  /* 0x000000751c1c7220 */ /* 0x010fe20000410000 */
[----:B-----5:R-:W-:Y:S01]  /*15c0*/  FMUL.FTZ R0, R5, R0 ;  /* 0x0000000005007220 */ /* 0x020fe20000410000 */
[----:B------:R-:W-:Y:S01]  /*15d0*/  FFMA.FTZ R128, R139, R122, R112 ;  /* 0x0000007a8b807223 */ /* 0x000fe20000010070 */
[----:B------:R-:W-:Y:S01]  /*15e0*/  FFMA.FTZ R11, R19, R120, R11 ;  /* 0x00000078130b7223 */ /* 0x000fe2000001000b */
[----:B------:R-:W-:Y:S01]  /*15f0*/  FMUL.FTZ R112, R169, R119 ;  /* 0x00000077a9707220 */ /* 0x000fe20000410000 */
[C---:B------:R-:W-:Y:S01]  /*1600*/  FADD.FTZ R19, -R168.reuse, R113 ;  /* 0x00000071a8137221 */ /* 0x040fe20000010100 */
[----:B------:R-:W-:Y:S01]  /*1610*/  FFMA.FTZ R28, R39, R121, R28 ;  /* 0x00000079271c7223 */ /* 0x000fe2000001001c */
[----:B------:R-:W-:Y:S01]  /*1620*/  FADD.FTZ R39, -R168, R114 ;  /* 0x00000072a8277221 */ /* 0x000fe20000010100 */
[----:B------:R-:W-:Y:S01]  /*1630*/  FFMA.FTZ R140, R140, R123, R112 ;  /* 0x0000007b8c8c7223 */ /* 0x000fe20000010070 */
[C---:B------:R-:W-:Y:S01]  /*1640*/  FMUL.FTZ R19, R5.reuse, R19 ;  /* 0x0000001305137220 */ /* 0x040fe20000410000 */
[----:B------:R-:W-:Y:S01]  /*1650*/  FADD.FTZ R113, RZ, R11 ;  /* 0x0000000bff717221 */ /* 0x000fe20000010000 */
[----:B------:R-:W-:Y:S01]  /*1660*/  FFMA.FTZ R112, R0, R11, RZ ;  /* 0x0000000b00707223 */ /* 0x000fe200000100ff */
        /* <DEDUP_REMOVED lines=24> */
[----:B------:R-:W-:-:S07]  /*17f0*/  FFMA.FTZ R170, R139, R140, R112 ;  /* 0x0000008c8baa7223 */ /* 0x000fce0000010070 */
.L_x_5146:
[----:B------:R-:W-:Y:S05]  /*1800*/  BSYNC.RECONVERGENT B1 ;  /* 0x0000000000017941 */ /* 0x000fea0003800200 */
.L_x_5145:
[----:B------:R-:W-:Y:S04]  /*1810*/  BSSY.RECONVERGENT B1, `(.L_x_5147) ;  /* 0x0000043000017945 */ /* 0x000fe80003800200 */
[----:B------:R-:W-:Y:S05]  /*1820*/  @!P4 BRA `(.L_x_5148) ;  /* 0x000000040004c947 */ /* 0x000fea0003800000 */
[----:B------:R-:W0:Y:S01]  /*1830*/  LDC.64 R112, c[0x0][0x3a8] ;  /* 0x0000ea00ff707b82 */ /* 0x000e220000000a00 */
[----:B------:R1:W-:Y:S04]  /*1840*/  STL.64 [R1+0x108], R2 ;  /* 0x0001080201007387 */ /* 0x0003e80000100a00 */
[----:B------:R-:W2:Y:S03]  /*1850*/  LDL R12, [R1+0xc8] ;  /* 0x0000c800010c7983 */ /* 0x000ea60000100800 */
[----:B------:R-:W3:Y:S01]  /*1860*/  LDC.64 R116, c[0x0][0x430] ;  /* 0x00010c00ff747b82 */ /* 0x000ee20000000a00 */
[----:B------:R-:W4:Y:S07]  /*1870*/  LDL R18, [R1+0xd8] ;  /* 0x0000d80001127983 */ /* 0x000f2e0000100800 */
[----:B------:R-:W1:Y:S01]  /*1880*/  LDC.64 R120, c[0x0][0x428] ;  /* 0x00010a00ff787b82 */ /* 0x000e620000000a00 */
[----:B------:R-:W-:Y:S01]  /*1890*/  ISETP.NE.U32.AND P0, PT, RZ, UR12, PT ;  /* 0x0000000cff007c0c */ /* 0x000fe2000bf05070 */
[----:B------:R-:W4:Y:S01]  /*18a0*/  LDL R27, [R1+0xcc] ;  /* 0x0000cc00011b7983 */ /* 0x000f220000100800 */
[----:B0-----:R-:W-:-:S06]  /*18b0*/  IMAD.WIDE.U32 R112, R171, 0x10, R112 ;  /* 0x00000010ab707825 */ /* 0x001fcc00078e0070 */
[----:B------:R-:W2:Y:S01]  /*18c0*/  LDG.E.128 R112, desc[UR10][R112.64] ;  /* 0x0000000a70707981 */ /* 0x000ea2000c1e1d00 */
[----:B---3--:R-:W-:-:S06]  /*18d0*/  IMAD.WIDE.U32 R116, R171, 0x10, R116 ;  /* 0x00000010ab747825 */ /* 0x008fcc00078e0074 */
[----:B------:R-:W3:Y:S01]  /*18e0*/  LDG.E.128 R116, desc[UR10][R116.64] ;  /* 0x0000000a74747981 */ /* 0x000ee2000c1e1d00 */
[----:B-1----:R-:W-:-:S06]  /*18f0*/  IMAD.WIDE.U32 R120, R171, 0x10, R120 ;  /* 0x00000010ab787825 */ /* 0x002fcc00078e0078 */
[----:B------:R-:W4:Y:S01]  /*1900*/  LDG.E.128 R120, desc[UR10][R120.64] ;  /* 0x0000000a78787981 */ /* 0x000f22000c1e1d00 */
[----:B------:R-:W-:-:S13]  /*1910*/  ISETP.NE.AND.EX P0, PT, RZ, UR13, PT, P0 ;  /* 0x0000000dff007c0c */ /* 0x000fda000bf05300 */
[----:B------:R-:W0:Y:S02]  /*1920*/  @P0 LDC.64 R2, c[0x0][0x438] ;  /* 0x00010e00ff020b82 */ /* 0x000e240000000a00 */
[----:B0-----:R-:W-:-:S05]  /*1930*/  @P0 IMAD.WIDE.U32 R2, R171, 0x10, R2 ;  /* 0x00000010ab020825 */ /* 0x001fca00078e0002 */
[----:B------:R0:W5:Y:S04]  /*1940*/  @P0 LDG.E.128 R44, desc[UR10][R2.64] ;  /* 0x0000000a022c0981 */ /* 0x000168000c1e1d00 */
[----:B------:R0:W5:Y:S04]  /*1950*/  LDL.LU.64 R2, [R1+0x108] ;  /* 0x0001080001027983 */ /* 0x0001680000300a00 */
[----:B------:R-:W4:Y:S04]  /*1960*/  LDL R138, [R1+0xd0] ;  /* 0x0000d000018a7983 */ /* 0x000f280000100800 */
[----:B------:R-:W4:Y:S04]  /*1970*/  LDL R127, [R1+0xe0] ;  /* 0x0000e000017f7983 */ /* 0x000f280000100800 */
[----:B------:R-:W4:Y:S04]  /*1980*/  LDL R38, [R1+0xdc] ;  /* 0x0000dc0001267983 */ /* 0x000f280000100800 */
[----:B------:R-:W4:Y:S01]  /*1990*/  LDL R141, [R1+0xe4] ;  /* 0x0000e400018d7983 */ /* 0x000f220000100800 */
[----:B--2---:R-:W-:-:S04]  /*19a0*/  FADD.FTZ R4, -R168, R112 ;  /* 0x00000070a8047221 */ /* 0x004fc80000010100 */
[----:B-----5:R-:W-:Y:S01]  /*19b0*/  FMUL.FTZ R4, R5, R4 ;  /* 0x0000000405047220 */ /* 0x020fe20000410000 */
[----:B---3--:R-:W-:Y:S01]  /*19c0*/  FMUL.FTZ R12, R12, R116 ;  /* 0x000000740c0c7220 */ /* 0x008fe20000410000 */
[----:B----4-:R-:W-:Y:S02]  /*19d0*/  FADD.FTZ R212, R212, R120 ;  /* 0x00000078d4d47221 */ /* 0x010fe40000010000 */
[----:B------:R-:W-:Y:S01]  /*19e0*/  FFMA.FTZ R244, R120, R4, R244 ;  /* 0x0000000478f47223 */ /* 0x000fe200000100f4 */
[----:B------:R-:W-:Y:S02]  /*19f0*/  FFMA.FTZ R12, R18, R120, R12 ;  /* 0x00000078120c7223 */ /* 0x000fe4000001000c */
[----:B------:R-:W2:Y:S01]  /*1a00*/  LDL R120, [R1+0xd4] ;  /* 0x0000d40001787983 */ /* 0x000ea20000100800 */
[----:B------:R-:W-:Y:S01]  /*1a10*/  FMUL.FTZ R27, R27, R117 ;  /* 0x000000751b1b7220 */ /* 0x000fe20000410000 */
[----:B------:R-:W-:Y:S01]  /*1a20*/  FADD.FTZ R18, -R168, R113 ;  /* 0x00000071a8127221 */ /* 0x000fe20000010100 */
[----:B------:R-:W-:-:S03]  /*1a30*/  FFMA.FTZ R113, R4, R12, R170 ;  /* 0x0000000c04717223 */ /* 0x000fc600000100aa */
[----:B------:R-:W-:Y:S01]  /*1a40*/  FMUL.FTZ R18, R5, R18 ;  /* 0x0000001205127220 */ /* 0x000fe20000410000 */
[----:B------:R-:W-:Y:S01]  /*1a50*/  FADD.FTZ R115, -R168, R115 ;  /* 0x00000073a8737221 */ /* 0x000fe20000010100 */
        /* <DEDUP_REMOVED lines=9> */
[----:B------:R-:W-:Y:S01]  /*1af0*/  FADD.FTZ R51, R51, R119 ;  /* 0x0000007733337221 */ /* 0x000fe20000010000 */
[----:B------:R-:W-:Y:S01]  /*1b00*/  IADD3 R171, PT, PT, R171, 0x20, RZ ;  /* 0x00000020abab7810 */ /* 0x000fe20007ffe0ff */
[----:B------:R-:W-:-:S04]  /*1b10*/  FMUL.FTZ R112, R138, R118 ;  /* 0x000000768a707220 */ /* 0x000fc80000410000 */
[----:B------:R-:W-:Y:S01]  /*1b20*/  FFMA.FTZ R127, R127, R122, R112 ;  /* 0x0000007a7f7f7223 */ /* 0x000fe20000010070 */
[----:B------:R-:W-:Y:S01]  /*1b30*/  FFMA.FTZ R27, R38, R121, R27 ;  /* 0x00000079261b7223 */ /* 0x000fe2000001001b */
[----:B------:R-:W-:-:S03]  /*1b40*/  FADD.FTZ R38, -R168, R114 ;  /* 0x00000072a8267221 */ /* 0x000fc60000010100 */
[----:B------:R-:W-:Y:S01]  /*1b50*/  FFMA.FTZ R113, R18, R27, R113 ;  /* 0x0000001b12717223 */ /* 0x000fe20000010071 */
[C---:B------:R-:W-:Y:S01]  /*1b60*/  FMUL.FTZ R38, R5.reuse, R38 ;  /* 0x0000002605267220 */ /* 0x040fe20000410000 */
[----:B------:R-:W-:-:S03]  /*1b70*/  FMUL.FTZ R138, R5, R115 ;  /* 0x00000073058a7220 */ /* 0x000fc60000410000 */
[----:B------:R-:W-:Y:S01]  /*1b80*/  FFMA.FTZ R113, R38, R127, R113 ;  /* 0x0000007f26717223 */ /* 0x000fe20000010071 */
[-C--:B------:R-:W-:Y:S01]  /*1b90*/  FFMA.FTZ R246, R122, R38.reuse, R246 ;  /* 0x000000267af67223 */ /* 0x080fe200000100f6 */
[----:B------:R-:W-:Y:S01]  /*1ba0*/  FFMA.FTZ R182, R118, R38, R182 ;  /* 0x0000002676b67223 */ /* 0x000fe200000100b6 */
[-C--:B------:R-:W-:Y:S01]  /*1bb0*/  FFMA.FTZ R247, R123, R138.reuse, R247 ;  /* 0x0000008a7bf77223 */ /* 0x080fe200000100f7 */
[----:B------:R-:W-:Y:S01]  /*1bc0*/  FFMA.FTZ R183, R119, R138, R183 ;  /* 0x0000008a77b77223 */ /* 0x000fe200000100b7 */
[----:B--2---:R-:W-:-:S04]  /*1bd0*/  FMUL.FTZ R112, R120, R119 ;  /* 0x0000007778707220 */ /* 0x004fc80000410000 */
[----:B------:R-:W-:Y:S01]  /*1be0*/  FFMA.FTZ R141, R141, R123, R112 ;  /* 0x0000007b8d8d7223 */ /* 0x000fe20000010070 */
[----:B------:R-:W-:-:S04]  /*1bf0*/  FADD.FTZ R112, R169, R12 ;  /* 0x0000000ca9707221 */ /* 0x000fc80000010000 */
[----:B------:R-:W-:-:S04]  /*1c00*/  FADD.FTZ R112, R112, R27 ;  /* 0x0000001b70707221 */ /* 0x000fc80000010000 */
[----:B------:R-:W-:Y:S01]  /*1c10*/  FADD.FTZ R112, R112, R127 ;  /* 0x0000007f70707221 */ /* 0x000fe20000010000 */
[----:B------:R-:W-:-:S03]  /*1c20*/  FFMA.FTZ R170, R138, R141, R113 ;  /* 0x0000008d8aaa7223 */ /* 0x000fc60000010071 */
[----:B0-----:R-:W-:-:S07]  /*1c30*/  FADD.FTZ R169, R112, R141 ;  /* 0x0000008d70a97221 */ /* 0x001fce0000010000 */
.L_x_5148:
[----:B------:R-:W-:Y:S05]  /*1c40*/  BSYNC.RECONVERGENT B1 ;  /* 0x0000000000017941 */ /* 0x000fea0003800200 */
.L_x_5147:
[----:B------:R-:W-:Y:S01]  /*1c50*/  LOP3.LUT P0, RZ, R2, 0x1, RZ, 0xc0, !PT ;  /* 0x0000000102ff7812 */ /* 0x000fe2000780c0ff */
[----:B------:R-:W-:-:S12]  /*1c60*/  BSSY.RECONVERGENT B1, `(.L_x_5149) ;  /* 0x0000043000017945 */ /* 0x000fd80003800200 */
        /* <DEDUP_REMOVED lines=66> */
.L_x_5150:
[----:B------:R-:W-:Y:S05]  /*2090*/  BSYNC.RECONVERGENT B1 ;  /* 0x0000000000017941 */ /* 0x000fea0003800200 */
.L_x_5149:
        /* <DEDUP_REMOVED lines=67> */
.L_x_5152:
[----:B------:R-:W-:Y:S05]  /*24d0*/  BSYNC.RECONVERGENT B1 ;  /* 0x0000000000017941 */ /* 0x000fea0003800200 */
.L_x_5151:
        /* <DEDUP_REMOVED lines=67> */
.L_x_5154:
[----:B------:R-:W-:Y:S05]  /*2910*/  BSYNC.RECONVERGENT B1 ;  /* 0x0000000000017941 */ /* 0x000fea0003800200 */
.L_x_5153:
[----:B------:R-:W-:Y:S04]  /*2920*/  BSSY.RECONVERGENT B1, `(.L_x_5155) ;  /* 0x0000043000017945 */ /* 0x000fe80003800200 */
[----:B------:R-:W-:Y:S05]  /*2930*/  @!P3 BRA `(.L_x_5156) ;  /* 0x000000040004b947 */ /* 0x000fea0003800000 */
[----:B------:R-:W0:Y:S01]  /*2940*/  LDC.64 R112, c[0x0][0x3a8] ;  /* 0x0000ea00ff707b82 */ /* 0x000e220000000a00 */
[----:B------:R1:W-:Y:S01]  /*2950*/  STL.64 [R1+0x108], R2 ;  /* 0x0001080201007387 */ /* 0x0003e20000100a00 */
[----:B------:R-:W-:-:S03]  /*2960*/  ISETP.NE.U32.AND P0, PT, RZ, UR12, PT ;  /* 0x0000000cff007c0c */ /* 0x000fc6000bf05070 */
[----:B------:R-:W2:Y:S03]  /*2970*/  LDL R16, [R1+0x48] ;  /* 0x0000480001107983 */ /* 0x000ea60000100800 */
[----:B------:R-:W3:Y:S08]  /*2980*/  LDC.64 R116, c[0x0][0x430] ;  /* 0x00010c00ff747b82 */ /* 0x000ef00000000a00 */
[----:B------:R-:W4:Y:S01]  /*2990*/  LDC.64 R120, c[0x0][0x428] ;  /* 0x00010a00ff787b82 */ /* 0x000f220000000a00 */
[C---:B0-----:R-:W-:Y:S01]  /*29a0*/  IMAD.WIDE.U32 R112, R171.reuse, 0x10, R112 ;  /* 0x00000010ab707825 */ /* 0x041fe200078e0070 */
[----:B------:R-:W2:Y:S04]  /*29b0*/  LDL R23, [R1+0x58] ;  /* 0x0000580001177983 */ /* 0x000ea80000100800 */
[----:B------:R-:W2:Y:S01]  /*29c0*/  LDL R31, [R1+0x4c] ;  /* 0x00004c00011f7983 */ /* 0x000ea20000100800 */
[----:B------:R-:W-:Y:S01]  /*29d0*/  ISETP.NE.AND.EX P0, PT, RZ, UR13, PT, P0 ;  /* 0x0000000dff007c0c */ /* 0x000fe2000bf05300 */
[----:B---3--:R-:W-:-:S02]  /*29e0*/  IMAD.WIDE.U32 R116, R171, 0x10, R116 ;  /* 0x00000010ab747825 */ /* 0x008fc400078e0074 */
[----:B------:R-:W3:Y:S04]  /*29f0*/  LDG.E.128 R112, desc[UR10][R112.64] ;  /* 0x0000000a70707981 */ /* 0x000ee8000c1e1d00 */
[----:B------:R-:W2:Y:S01]  /*2a00*/  LDG.E.128 R116, desc[UR10][R116.64] ;  /* 0x0000000a74747981 */ /* 0x000ea2000c1e1d00 */
[----:B----4-:R-:W-:-:S05]  /*2a10*/  IMAD.WIDE.U32 R120, R171, 0x10, R120 ;  /* 0x00000010ab787825 */ /* 0x010fca00078e0078 */
[----:B-1----:R-:W0:Y:S01]  /*2a20*/  @P0 LDC.64 R2, c[0x0][0x438] ;  /* 0x00010e00ff020b82 */ /* 0x002e220000000a00 */
[----:B------:R-:W4:Y:S01]  /*2a30*/  LDG.E.128 R120, desc[UR10][R120.64] ;  /* 0x0000000a78787981 */ /* 0x000f22000c1e1d00 */
[----:B0-----:R-:W-:-:S05]  /*2a40*/  @P0 IMAD.WIDE.U32 R2, R171, 0x10, R2 ;  /* 0x00000010ab020825 */ /* 0x001fca00078e0002 */
[----:B------:R0:W5:Y:S04]  /*2a50*/  @P0 LDG.E.128 R92, desc[UR10][R2.64] ;  /* 0x0000000a025c0981 */ /* 0x000168000c1e1d00 */
[----:B------:R0:W5:Y:S04]  /*2a60*/  LDL.LU.64 R2, [R1+0x108] ;  /* 0x0001080001027983 */ /* 0x0001680000300a00 */
[----:B------:R-:W4:Y:S04]  /*2a70*/  LDL R40, [R1+0x5c] ;  /* 0x00005c0001287983 */ /* 0x000f280000100800 */
[----:B------:R-:W4:Y:S04]  /*2a80*/  LDL R145, [R1+0x64] ;  /* 0x0000640001917983 */ /* 0x000f280000100800 */
[----:B------:R-:W4:Y:S04]  /*2a90*/  LDL R43, [R1+0x50] ;  /* 0x00005000012b7983 */ /* 0x000f280000100800 */
[----:B------:R-:W4:Y:S01]  /*2aa0*/  LDL R134, [R1+0x60] ;  /* 0x0000600001867983 */ /* 0x000f220000100800 */
[----:B---3--:R-:W-:-:S03]  /*2ab0*/  FADD.FTZ R9, -R168, R112 ;  /* 0x00000070a8097221 */ /* 0x008fc60000010100 */
[----:B------:R-:W3:Y:S01]  /*2ac0*/  LDL R112, [R1+0x54] ;  /* 0x0000540001707983 */ /* 0x000ee20000100800 */
[----:B--2---:R-:W-:Y:S01]  /*2ad0*/  FMUL.FTZ R16, R16, R116 ;  /* 0x0000007410107220 */ /* 0x004fe20000410000 */
[----:B------:R-:W-:Y:S01]  /*2ae0*/  FMUL.FTZ R31, R31, R117 ;  /* 0x000000751f1f7220 */ /* 0x000fe20000410000 */
[----:B-----5:R-:W-:Y:S02]  /*2af0*/  FMUL.FTZ R9, R5, R9 ;  /* 0x0000000905097220 */ /* 0x020fe40000410000 */
[----:B----4-:R-:W-:Y:S01]  /*2b00*/  FFMA.FTZ R16, R23, R120, R16 ;  /* 0x0000007817107223 */ /* 0x010fe20000010010 */
[----:B------:R-:W-:-:S03]  /*2b10*/  FADD.FTZ R23, -R168, R113 ;  /* 0x00000071a8177221 */ /* 0x000fc60000010100 */
[----:B------:R-:W-:Y:S01]  /*2b20*/  FFMA.FTZ R113, R9, R16, R170 ;  /* 0x0000001009717223 */ /* 0x000fe200000100aa */
[----:B------:R-:W-:Y:S01]  /*2b30*/  FMUL.FTZ R23, R5, R23 ;  /* 0x0000001705177220 */ /* 0x000fe20000410000 */
[----:B------:R-:W-:Y:S01]  /*2b40*/  FADD.FTZ R115, -R168, R115 ;  /* 0x00000073a8737221 */ /* 0x000fe20000010100 */
        /* <DEDUP_REMOVED lines=13> */
[----:B------:R-:W-:Y:S01]  /*2c20*/  FFMA.FTZ R31, R40, R121, R31 ;  /* 0x00000079281f7223 */ /* 0x000fe2000001001f */
[----:B------:R-:W-:-:S03]  /*2c30*/  FADD.FTZ R40, -R168, R114 ;  /* 0x00000072a8287221 */ /* 0x000fc60000010100 */
[----:B------:R-:W-:Y:S01]  /*2c40*/  FFMA.FTZ R113, R23, R31, R113 ;  /* 0x0000001f17717223 */ /* 0x000fe20000010071 */
[----:B------:R-:W-:Y:S01]  /*2c50*/  FMUL.FTZ R43, R43, R118 ;  /* 0x000000762b2b7220 */ /* 0x000fe20000410000 */
[----:B------:R-:W-:-:S03]  /*2c60*/  FMUL.FTZ R40, R5, R40 ;  /* 0x0000002805287220 */ /* 0x000fc60000410000 */
[----:B------:R-:W-:Y:S01]  /*2c70*/  FFMA.FTZ R43, R134, R122, R43 ;  /* 0x0000007a862b7223 */ /* 0x000fe2000001002b */
[----:B------:R-:W-:-:S03]  /*2c80*/  FMUL.FTZ R134, R5, R115 ;  /* 0x0000007305867220 */ /* 0x000fc60000410000 */
[----:B------:R-:W-:Y:S01]  /*2c90*/  FFMA.FTZ R113, R40, R43, R113 ;  /* 0x0000002b28717223 */ /* 0x000fe20000010071 */
[-C--:B------:R-:W-:Y:S01]  /*2ca0*/  FFMA.FTZ R230, R122, R40.reuse, R230 ;  /* 0x000000287ae67223 */ /* 0x080fe200000100e6 */
[----:B------:R-:W-:Y:S01]  /*2cb0*/  FFMA.FTZ R162, R118, R40, R162 ;  /* 0x0000002876a27223 */ /* 0x000fe200000100a2 */
[-C--:B------:R-:W-:Y:S01]  /*2cc0*/  FFMA.FTZ R231, R123, R134.reuse, R231 ;  /* 0x000000867be77223 */ /* 0x080fe200000100e7 */
[----:B------:R-:W-:Y:S01]  /*2cd0*/  FFMA.FTZ R163, R119, R134, R163 ;  /* 0x0000008677a37223 */ /* 0x000fe200000100a3 */
[----:B---3--:R-:W-:-:S04]  /*2ce0*/  FMUL.FTZ R112, R112, R119 ;  /* 0x0000007770707220 */ /* 0x008fc80000410000 */
[----:B------:R-:W-:Y:S01]  /*2cf0*/  FFMA.FTZ R145, R145, R123, R112 ;  /* 0x0000007b91917223 */ /* 0x000fe20000010070 */
[----:B------:R-:W-:-:S04]  /*2d00*/  FADD.FTZ R112, R169, R16 ;  /* 0x00000010a9707221 */ /* 0x000fc80000010000 */
[----:B------:R-:W-:-:S04]  /*2d10*/  FADD.FTZ R112, R112, R31 ;  /* 0x0000001f70707221 */ /* 0x000fc80000010000 */
[----:B------:R-:W-:Y:S01]  /*2d20*/  FADD.FTZ R112, R112, R43 ;  /* 0x0000002b70707221 */ /* 0x000fe20000010000 */
[----:B------:R-:W-:-:S03]  /*2d30*/  FFMA.FTZ R170, R134, R145, R113 ;  /* 0x0000009186aa7223 */ /* 0x000fc60000010071 */
[----:B0-----:R-:W-:-:S07]  /*2d40*/  FADD.FTZ R169, R112, R145 ;  /* 0x0000009170a97221 */ /* 0x001fce0000010000 */
.L_x_5156:
[----:B------:R-:W-:Y:S05]  /*2d50*/  BSYNC.RECONVERGENT B1 ;  /* 0x0000000000017941 */ /* 0x000fea0003800200 */
.L_x_5155:
        /* <DEDUP_REMOVED lines=67> */
.L_x_5158:
[----:B------:R-:W-:Y:S05]  /*3190*/  BSYNC.RECONVERGENT B1 ;  /* 0x0000000000017941 */ /* 0x000fea0003800200 */
.L_x_5157:
[----:B------:R-:W-:Y:S01]  /*31a0*/  ISETP.GE.U32.AND P3, PT, R252, 0x100, PT ;  /* 0x00000100fc00780c */ /* 0x000fe20003f66070 */
[----:B------:R-:W-:-:S12]  /*31b0*/  BSSY.RECONVERGENT B1, `(.L_x_5159) ;  /* 0x0000040000017945 */ /* 0x000fd80003800200 */
        /* <DEDUP_REMOVED lines=9> */
[----:B------:R-:W0:Y:S01]  /*3250*/  @P0 LDC.64 R112, c[0x0][0x438] ;  /* 0x00010e00ff700b82 */ /* 0x000e220000000a00 */
[----:B------:R-:W4:Y:S04]  /*3260*/  LDL R147, [R1+0x24] ;  /* 0x0000240001937983 */ /* 0x000f280000100800 */
[----:B------:R-:W4:Y:S01]  /*3270*/  LDL R130, [R1+0x1c] ;  /* 0x00001c0001827983 */ /* 0x000f220000100800 */
[----:B0-----:R-:W-:-:S05]  /*3280*/  @P0 IMAD.WIDE.U32 R112, R171, 0x10, R112 ;  /* 0x00000010ab700825 */ /* 0x001fca00078e0070 */
[----:B------:R0:W5:Y:S02]  /*3290*/  @P0 LDG.E.128 R100, desc[UR10][R112.64] ;  /* 0x0000000a70640981 */ /* 0x000164000c1e1d00 */
[----:B0-----:R-:W0:Y:S02]  /*32a0*/  LDC.64 R112, c[0x0][0x3a8] ;  /* 0x0000ea00ff707b82 */ /* 0x001e240000000a00 */
[----:B0-----:R-:W-:-:S05]  /*32b0*/  IMAD.WIDE.U32 R112, R171, 0x10, R112 ;  /* 0x00000010ab707825 */ /* 0x001fca00078e0070 */
[----:B------:R-:W2:Y:S01]  /*32c0*/  LDG.E.128 R120, desc[UR10][R112.64] ;  /* 0x0000000a70787981 */ /* 0x000ea2000c1e1d00 */
[----:B------:R-:W-:-:S04]  /*32d0*/  IMAD.WIDE.U32 R114, R171, 0x10, R114 ;  /* 0x00000010ab727825 */ /* 0x000fc800078e0072 */
[----:B-1----:R-:W-:Y:S02]  /*32e0*/  IMAD.WIDE.U32 R116, R171, 0x10, R116 ;  /* 0x00000010ab747825 */ /* 0x002fe400078e0074 */
[----:B------:R-:W4:Y:S04]  /*32f0*/  LDL R171, [R1+0x14] ;  /* 0x0000140001ab7983 */ /* 0x000f280000100800 */
[----:B------:R-:W3:Y:S04]  /*3300*/  LDG.E.128 R112, desc[UR10][R114.64] ;  /* 0x0000000a72707981 */ /* 0x000ee8000c1e1d00 */
[----:B------:R-:W4:Y:S01]  /*3310*/  LDG.E.128 R116, desc[UR10][R116.64] ;  /* 0x0000000a74747981 */ /* 0x000f22000c1e1d00 */
[----:B--2---:R-:W-:-:S03]  /*3320*/  FADD.FTZ R25, -R168, R120 ;  /* 0x00000078a8197221 */ /* 0x004fc60000010100 */
[----:B------:R-:W2:Y:S01]  /*3330*/  LDL R120, [R1+0x18] ;  /* 0x0000180001787983 */ /* 0x000ea20000100800 */
[----:B-----5:R-:W-:Y:S01]  /*3340*/  FMUL.FTZ R25, R5, R25 ;  /* 0x0000001905197220 */ /* 0x020fe20000410000 */
[----:B------:R-:W-:Y:S01]  /*3350*/  FADD.FTZ R34, -R168, R121 ;  /* 0x00000079a8227221 */ /* 0x000fe20000010100 */
[----:B---3--:R-:W-:Y:S01]  /*3360*/  FMUL.FTZ R33, R33, R112 ;  /* 0x0000007021217220 */ /* 0x008fe20000410000 */
[----:B------:R-:W-:Y:S01]  /*3370*/  FADD.FTZ R72, R72, R112 ;  /* 0x0000007048487221 */ /* 0x000fe20000010000 */
[----:B------:R-:W-:Y:S01]  /*3380*/  FFMA.FTZ R152, R112, R25, R152 ;  /* 0x0000001970987223 */ /* 0x000fe20000010098 */
[----:B------:R-:W-:Y:S01]  /*3390*/  FMUL.FTZ R112, R131, R114 ;  /* 0x0000007283707220 */ /* 0x000fe20000410000 */
[----:B------:R-:W-:Y:S01]  /*33a0*/  FMUL.FTZ R34, R5, R34 ;  /* 0x0000002205227220 */ /* 0x000fe20000410000 */
[----:B----4-:R-:W-:Y:S02]  /*33b0*/  FMUL.FTZ R42, R42, R113 ;  /* 0x000000712a2a7220 */ /* 0x010fe40000410000 */
[----:B------:R-:W-:Y:S01]  /*33c0*/  FFMA.FTZ R131, R132, R118, R112 ;  /* 0x0000007684837223 */ /* 0x000fe20000010070 */
[----:B------:R-:W-:Y:S01]  /*33d0*/  FMUL.FTZ R112, R171, R115 ;  /* 0x00000073ab707220 */ /* 0x000fe20000410000 */
[----:B------:R-:W-:Y:S01]  /*33e0*/  FADD.FTZ R73, R73, R113 ;  /* 0x0000007149497221 */ /* 0x000fe20000010000 */
[----:B------:R-:W-:Y:S01]  /*33f0*/  FFMA.FTZ R153, R113, R34, R153 ;  /* 0x0000002271997223 */ /* 0x000fe20000010099 */
[----:B------:R-:W-:Y:S01]  /*3400*/  FADD.FTZ R122, -R168, R122 ;  /* 0x0000007aa87a7221 */ /* 0x000fe20000010100 */
[----:B------:R-:W-:Y:S01]  /*3410*/  FFMA.FTZ R147, R147, R119, R112 ;  /* 0x0000007793937223 */ /* 0x000fe20000010070 */
[----:B------:R-:W-:Y:S01]  /*3420*/  FFMA.FTZ R42, R130, R117, R42 ;  /* 0x00000075822a7223 */ /* 0x000fe2000001002a */
[----:B------:R-:W-:Y:S01]  /*3430*/  FADD.FTZ R123, -R168, R123 ;  /* 0x0000007ba87b7221 */ /* 0x000fe20000010100 */
[----:B------:R-:W-:-:S03]  /*3440*/  FMUL.FTZ R130, R5, R122 ;  /* 0x0000007a05827220 */ /* 0x000fc60000410000 */
        /* <DEDUP_REMOVED lines=13> */
[----:B--2---:R-:W-:-:S04]  /*3520*/  FFMA.FTZ R33, R120, R116, R33 ;  /* 0x0000007478217223 */ /* 0x004fc80000010021 */
        /* <DEDUP_REMOVED lines=8> */
.L_x_5160:
[----:B------:R-:W-:Y:S05]  /*35b0*/  BSYNC.RECONVERGENT B1 ;  /* 0x0000000000017941 */ /* 0x000fea0003800200 */
.L_x_5159:
        /* <DEDUP_REMOVED lines=23> */
.L_x_5268:
        /* <DEDUP_REMOVED lines=31> */
.L_x_5166:
        /* <DEDUP_REMOVED lines=17> */
.L_x_5165:
        /* <DEDUP_REMOVED lines=20> */
.L_x_5168:
        /* <DEDUP_REMOVED lines=21> */
.L_x_5164:
        /* <DEDUP_REMOVED lines=21> */
.L_x_5170:
        /* <DEDUP_REMOVED lines=17> */
.L_x_5169:
        /* <DEDUP_REMOVED lines=20> */
.L_x_5171:
        /* <DEDUP_REMOVED lines=20> */
.L_x_5167:
        /* <DEDUP_REMOVED lines=14> */
.L_x_5163:
[----:B------:R-:W-:Y:S05]  /*4280*/  BSYNC.RECONVERGENT B1 ;  /* 0x0000000000017941 */ /* 0x000fea0003800200 */
.L_x_5162:
        /* <DEDUP_REMOVED lines=34> */
.L_x_5176:
        /* <DEDUP_REMOVED lines=17> */
.L_x_5175:
        /* <DEDUP_REMOVED lines=21> */
.L_x_5178:
        /* <DEDUP_REMOVED lines=13> */
.L_x_5174:
        /* <DEDUP_REMOVED lines=29> */
.L_x_5180:
        /* <DEDUP_REMOVED lines=17> */
.L_x_5179:
        /* <DEDUP_REMOVED lines=21> */
.L_x_5181:
        /* <DEDUP_REMOVED lines=12> */
.L_x_5177:
        /* <DEDUP_REMOVED lines=10> */
.L_x_5173:
[----:B------:R-:W-:Y:S05]  /*4d70*/  BSYNC.RECONVERGENT B1 ;  /* 0x0000000000017941 */ /* 0x000fea0003800200 */
.L_x_5172:
        /* <DEDUP_REMOVED lines=35> */
.L_x_5186:
        /* <DEDUP_REMOVED lines=8> */
[C---:B01---5:R-:W-:Y:S01]  /*5030*/  FFMA.FTZ R112, R5.reuse, R111, R80 ;  /* 0x0000006f05707223 */ /* 0x063fe20000010050 */
        /* <DEDUP_REMOVED lines=8> */
.L_x_5185:
        /* <DEDUP_REMOVED lines=21> */
.L_x_5188:
        /* <DEDUP_REMOVED lines=13> */
.L_x_5184:
        /* <DEDUP_REMOVED lines=29> */
.L_x_5190:
        /* <DEDUP_REMOVED lines=17> */
.L_x_5189:
        /* <DEDUP_REMOVED lines=21> */
.L_x_5191:
        /* <DEDUP_REMOVED lines=12> */
.L_x_5187:
        /* <DEDUP_REMOVED lines=10> */
.L_x_5183:
[----:B------:R-:W-:Y:S05]  /*5870*/  BSYNC.RECONVERGENT B1 ;  /* 0x0000000000017941 */ /* 0x000fea0003800200 */
.L_x_5182:
        /* <DEDUP_REMOVED lines=14> */
[-CC-:B012---:R-:W-:Y:S01]  /*5960*/  FFMA.FTZ R107, R7, R117.reuse, R116.reuse ;  /* 0x00000075076b7223 */ /* 0x187fe20000010074 */
        /* <DEDUP_REMOVED lines=20> */
.L_x_5196:
        /* <DEDUP_REMOVED lines=8> */
[C---:B012--5:R-:W-:Y:S01]  /*5b30*/  FFMA.FTZ R112, R5.reuse, R111, R84 ;  /* 0x0000006f05707223 */ /* 0x067fe20000010054 */
        /* <DEDUP_REMOVED lines=8> */
.L_x_5195:
[----:B012---:R-:W0:Y:S02]  /*5bc0*/  LDC.64 R112, c[0x0][0x470] ;  /* 0x00011c00ff707b82 */ /* 0x007e240000000a00 */
        /* <DEDUP_REMOVED lines=20> */
.L_x_5198:
        /* <DEDUP_REMOVED lines=13> */
.L_x_5194:
        /* <DEDUP_REMOVED lines=29> */
.L_x_5200:
        /* <DEDUP_REMOVED lines=17> */
.L_x_5199:
        /* <DEDUP_REMOVED lines=21> */
.L_x_5201:
        /* <DEDUP_REMOVED lines=12> */
.L_x_5197:
        /* <DEDUP_REMOVED lines=10> */
.L_x_5193:
[----:B------:R-:W-:Y:S05]  /*6370*/  BSYNC.RECONVERGENT B1 ;  /* 0x0000000000017941 */ /* 0x000fea0003800200 */
.L_x_5192:
        /* <DEDUP_REMOVED lines=14> */
[-CC-:B0123--:R-:W-:Y:S01]  /*6460*/  FFMA.FTZ R107, R8, R117.reuse, R116.reuse ;  /* 0x00000075086b7223 */ /* 0x18ffe20000010074 */
        /* <DEDUP_REMOVED lines=20> */
.L_x_5206:
        /* <DEDUP_REMOVED lines=8> */
[C---:B0123-5:R-:W-:Y:S01]  /*6630*/  FFMA.FTZ R112, R5.reuse, R111, R88 ;  /* 0x0000006f05707223 */ /* 0x06ffe20000010058 */
        /* <DEDUP_REMOVED lines=8> */
.L_x_5205:
[----:B0123--:R-:W0:Y:S02]  /*66c0*/  LDC.64 R112, c[0x0][0x470] ;  /* 0x00011c00ff707b82 */ /* 0x00fe240000000a00 */
        /* <DEDUP_REMOVED lines=20> */
.L_x_5208:
        /* <DEDUP_REMOVED lines=13> */
.L_x_5204:
[----:B0123--:R-:W0:Y:S02]  /*68e0*/  LDC.64 R112, c[0x0][0x478] ;  /* 0x00011e00ff707b82 */ /* 0x00fe240000000a00 */
        /* <DEDUP_REMOVED lines=28> */
.L_x_5210:
        /* <DEDUP_REMOVED lines=17> */
.L_x_5209:
        /* <DEDUP_REMOVED lines=21> */
.L_x_5211:
        /* <DEDUP_REMOVED lines=12> */
.L_x_5207:
        /* <DEDUP_REMOVED lines=10> */
.L_x_5203:
[----:B------:R-:W-:Y:S05]  /*6e70*/  BSYNC.RECONVERGENT B1 ;  /* 0x0000000000017941 */ /* 0x000fea0003800200 */
.L_x_5202:
        /* <DEDUP_REMOVED lines=35> */
.L_x_5216:
        /* <DEDUP_REMOVED lines=8> */
[C---:B012345:R-:W-:Y:S01]  /*7130*/  FFMA.FTZ R112, R5.reuse, R111, R92 ;  /* 0x0000006f05707223 */ /* 0x07ffe2000001005c */
        /* <DEDUP_REMOVED lines=8> */
.L_x_5215:
        /* <DEDUP_REMOVED lines=21> */
.L_x_5218:
        /* <DEDUP_REMOVED lines=13> */
.L_x_5214:
[----:B01234-:R-:W0:Y:S02]  /*73e0*/  LDC.64 R112, c[0x0][0x478] ;  /* 0x00011e00ff707b82 */ /* 0x01fe240000000a00 */
        /* <DEDUP_REMOVED lines=28> */
.L_x_5220:
        /* <DEDUP_REMOVED lines=17> */
.L_x_5219:
        /* <DEDUP_REMOVED lines=21> */
.L_x_5221:
        /* <DEDUP_REMOVED lines=12> */
.L_x_5217:
        /* <DEDUP_REMOVED lines=10> */
.L_x_5213:
[----:B------:R-:W-:Y:S05]  /*7970*/  BSYNC.RECONVERGENT B1 ;  /* 0x0000000000017941 */ /* 0x000fea0003800200 */
.L_x_5212:
        /* <DEDUP_REMOVED lines=34> */
.L_x_5226:
        /* <DEDUP_REMOVED lines=17> */
.L_x_5225:
        /* <DEDUP_REMOVED lines=21> */
.L_x_5228:
        /* <DEDUP_REMOVED lines=13> */
.L_x_5224:
        /* <DEDUP_REMOVED lines=29> */
.L_x_5230:
        /* <DEDUP_REMOVED lines=17> */
.L_x_5229:
        /* <DEDUP_REMOVED lines=21> */
.L_x_5231:
        /* <DEDUP_REMOVED lines=12> */
.L_x_5227:
        /* <DEDUP_REMOVED lines=10> */
.L_x_5223:
[----:B------:R-:W-:Y:S05]  /*8460*/  BSYNC.RECONVERGENT B1 ;  /* 0x0000000000017941 */ /* 0x000fea0003800200 */
.L_x_5222:
        /* <DEDUP_REMOVED lines=34> */
.L_x_5236:
        /* <DEDUP_REMOVED lines=9> */
[C---:B01234-:R-:W-:Y:S01]  /*8720*/  FFMA.FTZ R112, R5.reuse, R110, R100 ;  /* 0x0000006e05707223 */ /* 0x05ffe20000010064 */
[C---:B------:R-:W-:Y:S01]  /*8730*/  FFMA.FTZ R113, R5.reuse, R109, R101 ;  /* 0x0000006d05717223 */ /* 0x040fe20000010065 */
[----:B------:R-:W-:-:S02]  /*8740*/  FFMA.FTZ R114, R5, R108, R102 ;  /* 0x0000006c05727223 */ /* 0x000fc40000010066 */
[----:B------:R-:W-:Y:S02]  /*8750*/  MOV R111, R115 ;  /* 0x00000073006f7202 */ /* 0x000fe40000000f00 */
[----:B------:R-:W-:Y:S02]  /*8760*/  MOV R108, R112 ;  /* 0x00000070006c7202 */ /* 0x000fe40000000f00 */
[----:B------:R-:W-:Y:S02]  /*8770*/  MOV R109, R113 ;  /* 0x00000071006d7202 */ /* 0x000fe40000000f00 */
[----:B------:R-:W-:Y:S01]  /*8780*/  MOV R110, R114 ;  /* 0x00000072006e7202 */ /* 0x000fe20000000f00 */
[----:B------:R-:W-:Y:S06]  /*8790*/  BRA `(.L_x_5237) ;  /* 0x0000000400c47947 */ /* 0x000fec0003800000 */
.L_x_5235:
        /* <DEDUP_REMOVED lines=21> */
.L_x_5238:
        /* <DEDUP_REMOVED lines=13> */
.L_x_5234:
        /* <DEDUP_REMOVED lines=29> */
.L_x_5240:
        /* <DEDUP_REMOVED lines=17> */
.L_x_5239:
        /* <DEDUP_REMOVED lines=21> */
.L_x_5241:
        /* <DEDUP_REMOVED lines=12> */
.L_x_5237:
        /* <DEDUP_REMOVED lines=9> */
.L_x_5233:
[----:B------:R-:W-:Y:S05]  /*8f40*/  BSYNC.RECONVERGENT B1 ;  /* 0x0000000000017941 */ /* 0x000fea0003800200 */
.L_x_5232:
[----:B------:R-:W2:Y:S02]  /*8f50*/  LDL.LU R3, [R1] ;  /* 0x0000000001037983 */ /* 0x000ea40000300800 */
[----:B01234-:R-:W0:Y:S02]  /*8f60*/  LDC.64 R112, c[0x0][0x380] ;  /* 0x0000e000ff707b82 */ /* 0x01fe240000000a00 */
[----:B0-----:R-:W-:-:S04]  /*8f70*/  LEA R3, R112, R3, 0x2 ;  /* 0x0000000370037211 */ /* 0x001fc800078e10ff */
[----:B------:R-:W-:Y:S01]  /*8f80*/  ISETP.GE.AND P2, PT, R3, R113, PT ;  /* 0x000000710300720c */ /* 0x000fe20003f46270 */
[----:B------:R1:W-:-:S12]  /*8f90*/  STL [R1], R3 ;  /* 0x0000000301007387 */ /* 0x0003d80000100800 */
[----:B-1----:R-:W-:Y:S05]  /*8fa0*/  @!P2 BRA `(.L_x_5242) ;  /* 0xffffff80008ca947 */ /* 0x002fea000383ffff */
.L_x_5144:
[----:B------:R-:W-:Y:S05]  /*8fb0*/  BSYNC B0 ;  /* 0x0000000000007941 */ /* 0x000fea0003800000 */
.L_x_5143:
[----:B------:R-:W2:Y:S01]  /*8fc0*/  LDL.LU R113, [R1+0x4] ;  /* 0x0000040001717983 */ /* 0x000ea20000300800 */
[----:B-----5:R-:W-:Y:S01]  /*8fd0*/  MOV R5, 0x400 ;  /* 0x0000040000057802 */ /* 0x020fe20000000f00 */
        /* <DEDUP_REMOVED lines=110> */
[----:B0-----:R-:W1:Y:S01]  /*96c0*/  LDC R51, c[0x0][0x388] ;  /* 0x0000e200ff337b82 */ /* 0x001e620000000800 */
[----:B------:R-:W-:-:S02]  /*96d0*/  LOP3.LUT R49, R4, 0x7f, RZ, 0x3c, !PT ;  /* 0x0000007f04317812 */ /* 0x000fc400078e3cff */
[----:B------:R-:W-:Y:S01]  /*96e0*/  STS.128 [R6+0xc00], R68 ;  /* 0x000c004406007388 */ /* 0x000fe20000000c00 */
[----:B---3--:R-:W-:-:S03]  /*96f0*/  FADD.FTZ R55, R5, R90 ;  /* 0x0000005a05377221 */ /* 0x008fc60000010000 */
[----:B------:R2:W-:Y:S01]  /*9700*/  STS.128 [R6+0xe00], R72 ;  /* 0x000e004806007388 */ /* 0x0005e20000000c00 */
[----:B----4-:R-:W-:Y:S01]  /*9710*/  FADD.FTZ R57, R7, R114 ;  /* 0x0000007207397221 */ /* 0x010fe20000010000 */
[----:B------:R-:W-:Y:S01]  /*9720*/  BAR.SYNC.DEFER_BLOCKING 0x0 ;  /* 0x0000000000007b1d */ /* 0x000fe20000010000 */
[----:B--2---:R-:W-:Y:S01]  /*9730*/  IADD3 R72, PT, PT, R49, R113, RZ ;  /* 0x0000007131487210 */ /* 0x004fe20007ffe0ff */
[----:B-1----:R-:W-:-:S03]  /*9740*/  IMAD R51, R51, UR4, RZ ;  /* 0x0000000433337c24 */ /* 0x002fc6000f8e02ff */
        /* <DEDUP_REMOVED lines=90> */
.L_x_5244:
[----:B------:R-:W-:Y:S05]  /*9cf0*/  BSYNC.RECONVERGENT B0 ;  /* 0x0000000000007941 */ /* 0x000fea0003800200 */
.L_x_5243:
        /* <DEDUP_REMOVED lines=167> */
.L_x_5246:
[----:B------:R-:W-:Y:S05]  /*a770*/  BSYNC.RECONVERGENT B0 ;  /* 0x0000000000007941 */ /* 0x000fea0003800200 */
.L_x_5245:
        /* <DEDUP_REMOVED lines=22> */
.L_x_5248:
[----:B------:R-:W-:Y:S05]  /*a8e0*/  BSYNC.RECONVERGENT B0 ;  /* 0x0000000000007941 */ /* 0x000fea0003800200 */
.L_x_5247:
        /* <DEDUP_REMOVED lines=22> */
.L_x_5250:
[----:B------:R-:W-:Y:S05]  /*aa50*/  BSYNC.RECONVERGENT B0 ;  /* 0x0000000000007941 */ /* 0x000fea0003800200 */
.L_x_5249:
        /* <DEDUP_REMOVED lines=22> */
.L_x_5252:
[----:B------:R-:W-:Y:S05]  /*abc0*/  BSYNC.RECONVERGENT B0 ;  /* 0x0000000000007941 */ /* 0x000fea0003800200 */
.L_x_5251:
        /* <DEDUP_REMOVED lines=22> */
.L_x_5254:
[----:B------:R-:W-:Y:S05]  /*ad30*/  BSYNC.RECONVERGENT B0 ;  /* 0x0000000000007941 */ /* 0x000fea0003800200 */
.L_x_5253:
        /* <DEDUP_REMOVED lines=22> */
.L_x_5256:
[----:B------:R-:W-:Y:S05]  /*aea0*/  BSYNC.RECONVERGENT B0 ;  /* 0x0000000000007941 */ /* 0x000fea0003800200 */
.L_x_5255:
[----:B------:R-:W-:Y:S05]  /*aeb0*/  @!P4 EXIT ;  /* 0x000000000000c94d */ /* 0x000fea0003800000 */
[----:B------:R-:W-:Y:S04]  /*aec0*/  STG.E desc[UR10][R16.64], R25 ;  /* 0x0000001910007986 */ /* 0x000fe8000c10190a */
[----:B------:R-:W-:Y:S04]  /*aed0*/  STG.E desc[UR10][R12.64], R49 ;  /* 0x000000310c007986 */ /* 0x000fe8000c10190a */
[----:B------:R-:W-:Y:S04]  /*aee0*/  STG.E desc[UR10][R6.64], R99 ;  /* 0x0000006306007986 */ /* 0x000fe8000c10190a */
[----:B------:R-:W-:Y:S01]  /*aef0*/  STG.E desc[UR10][R4.64], R27 ;  /* 0x0000001b04007986 */ /* 0x000fe2000c10190a */
[----:B------:R-:W-:Y:S05]  /*af00*/  EXIT ;  /* 0x000000000000794d */ /* 0x000fea0003800000 */
.L_x_5161:
        /* <DEDUP_REMOVED lines=8> */
.L_x_5258:
[----:B------:R-:W-:Y:S05]  /*af90*/  BSYNC B1 ;  /* 0x0000000000017941 */ /* 0x000fea0003800000 */
.L_x_5257:
        /* <DEDUP_REMOVED lines=9> */
.L_x_5259:
        /* <DEDUP_REMOVED lines=8> */
.L_x_5260:
[----:B------:R-:W-:Y:S02]  /*b0b0*/  MOV R115, R117 ;  /* 0x0000007500737202 */ /* 0x000fe40000000f00 */
[----:B------:R-:W-:-:S05]  /*b0c0*/  MOV R112, R118 ;  /* 0x0000007600707202 */ /* 0x000fca0000000f00 */
[----:B------:R-:W-:Y:S01]  /*b0d0*/  FADD.FTZ R116, R116, R112 ;  /* 0x0000007074747221 */ /* 0x000fe20000010000 */
[----:B------:R-:W-:-:S07]  /*b0e0*/  MOV R112, 0xffffffff ;  /* 0xffffffff00707802 */ /* 0x000fce0000000f00 */
[----:B------:R-:W-:Y:S05]  /*b0f0*/  WARPSYNC.COLLECTIVE R112, `(.L_x_5261) ;  /* 0x0000000070087348 */ /* 0x000fea0003c00000 */
[----:B------:R0:W1:Y:S02]  /*b100*/  SHFL.BFLY P5, R118, R115, R114, R113 ;  /* 0x0c00007273767389 */ /* 0x00006400000a0071 */
[----:B01----:R-:W-:Y:S05]  /*b110*/  ENDCOLLECTIVE ;  /* 0x000000000000791b */ /* 0x003fea0003800000 */
.L_x_5261:
        /* <DEDUP_REMOVED lines=8> */
.L_x_5262:
[----:B------:R-:W-:Y:S02]  /*b1a0*/  MOV R115, R117 ;  /* 0x0000007500737202 */ /* 0x000fe40000000f00 */
[----:B------:R-:W-:-:S05]  /*b1b0*/  MOV R112, R118 ;  /* 0x0000007600707202 */ /* 0x000fca0000000f00 */
[----:B------:R-:W-:Y:S01]  /*b1c0*/  FADD.FTZ R116, R116, R112 ;  /* 0x0000007074747221 */ /* 0x000fe20000010000 */
[----:B------:R-:W-:-:S07]  /*b1d0*/  MOV R112, 0xffffffff ;  /* 0xffffffff00707802 */ /* 0x000fce0000000f00 */
[----:B------:R-:W-:Y:S05]  /*b1e0*/  WARPSYNC.COLLECTIVE R112, `(.L_x_5263) ;  /* 0x0000000070087348 */ /* 0x000fea0003c00000 */
[----:B------:R0:W1:Y:S02]  /*b1f0*/  SHFL.BFLY P5, R118, R115, R114, R113 ;  /* 0x0c00007273767389 */ /* 0x00006400000a0071 */
[----:B01----:R-:W-:Y:S05]  /*b200*/  ENDCOLLECTIVE ;  /* 0x000000000000791b */ /* 0x003fea0003800000 */
.L_x_5263:
        /* <DEDUP_REMOVED lines=8> */
.L_x_5264:
[----:B------:R-:W-:Y:S02]  /*b290*/  MOV R115, R117 ;  /* 0x0000007500737202 */ /* 0x000fe40000000f00 */
[----:B------:R-:W-:-:S05]  /*b2a0*/  MOV R112, R118 ;  /* 0x0000007600707202 */ /* 0x000fca0000000f00 */
[----:B------:R-:W-:Y:S01]  /*b2b0*/  FADD.FTZ R116, R116, R112 ;  /* 0x0000007074747221 */ /* 0x000fe20000010000 */
[----:B------:R-:W-:-:S07]  /*b2c0*/  MOV R112, 0xffffffff ;  /* 0xffffffff00707802 */ /* 0x000fce0000000f00 */
[----:B------:R-:W-:Y:S05]  /*b2d0*/  WARPSYNC.COLLECTIVE R112, `(.L_x_5265) ;  /* 0x0000000070087348 */ /* 0x000fea0003c00000 */
[----:B------:R0:W1:Y:S02]  /*b2e0*/  SHFL.BFLY P5, R118, R115, R114, R113 ;  /* 0x0c00007273767389 */ /* 0x00006400000a0071 */
[----:B01----:R-:W-:Y:S05]  /*b2f0*/  ENDCOLLECTIVE ;  /* 0x000000000000791b */ /* 0x003fea0003800000 */
.L_x_5265:
        /* <DEDUP_REMOVED lines=8> */
.L_x_5266:
[----:B------:R-:W-:Y:S02]  /*b380*/  MOV R115, R117 ;  /* 0x0000007500737202 */ /* 0x000fe40000000f00 */
[----:B------:R-:W-:-:S07]  /*b390*/  MOV R119, R118 ;  /* 0x0000007600777202 */ /* 0x000fce0000000f00 */
[----:B------:R-:W-:Y:S05]  /*b3a0*/  WARPSYNC.COLLECTIVE R112, `(.L_x_5267) ;  /* 0x0000000070087348 */ /* 0x000fea0003c00000 */
[----:B------:R0:W1:Y:S02]  /*b3b0*/  SHFL.BFLY P5, R118, R115, R114, R113 ;  /* 0x0c00007273767389 */ /* 0x00006400000a0071 */
[----:B01----:R-:W-:Y:S05]  /*b3c0*/  ENDCOLLECTIVE ;  /* 0x000000000000791b */ /* 0x003fea0003800000 */
.L_x_5267:
[----:B------:R-:W-:Y:S01]  /*b3d0*/  MOV R112, R118 ;  /* 0x0000007600707202 */ /* 0x000fe20000000f00 */
[----:B------:R-:W-:Y:S06]  /*b3e0*/  BRA `(.L_x_5268) ;  /* 0xffffff8000d07947 */ /* 0x000fec000383ffff */
.L_x_5269:
        /* <DEDUP_REMOVED lines=9> */
.L_x_6118:


//--------------------- .text._ZN10layer_norm31ln_parallel_residual_bwd_kernelINS_13Kernel_traitsIfffffjLj1024ELj1ELj4ELj1ELj16ENS_18Kernel_traits_baseILj1024EfffffjLj128EEEEELb0ELb0ELb1EEEvNS_9BwdParamsE --------------------------
	.section	.text._ZN10layer_norm31ln_parallel_residual_bwd_kernelINS_13Kernel_traitsIfffffjLj1024ELj1ELj4ELj1ELj16ENS_18Kernel_traits_baseILj1024EfffffjLj128EEEEELb0ELb0ELb1EEEvNS_9BwdParamsE,"ax",@progbits
	.align	128
        .global         _ZN10layer_norm31ln_parallel_residual_bwd_kernelINS_13Kernel_traitsIfffffjLj1024ELj1ELj4ELj1ELj16ENS_18Kernel_traits_baseILj1024EfffffjLj128EEEEELb0ELb0ELb1EEEvNS_9BwdParamsE
        .type           _ZN10layer_norm31ln_parallel_residual_bwd_kernelINS_13Kernel_traitsIfffffjLj1024ELj1ELj4ELj1ELj16ENS_18Kernel_traits_baseILj1024EfffffjLj128EEEEELb0ELb0ELb1EEEvNS_9BwdParamsE,@function
        .size           _ZN10layer_norm31ln_parallel_residual_bwd_kernelINS_13Kernel_traitsIfffffjLj1024ELj1ELj4ELj1ELj16ENS_18Kernel_traits_baseILj1024EfffffjLj128EEEEELb0ELb0ELb1EEEvNS_9BwdParamsE,(.L_x_6119 - _ZN10layer_norm31ln_parallel_residual_bwd_kernelINS_13Kernel_traitsIfffffjLj1024ELj1ELj4ELj1ELj16ENS_18Kernel_traits_baseILj1024EfffffjLj128EEEEELb0ELb0ELb1EEEvNS_9BwdParamsE)
        .other          _ZN10layer_norm31ln_parallel_residual_bwd_kernelINS_13Kernel_traitsIfffffjLj1024ELj1ELj4ELj1ELj16ENS_18Kernel_traits_baseILj1024EfffffjLj128EEEEELb0ELb0ELb1EEEvNS_9BwdParamsE,@"STO_CUDA_ENTRY STV_DEFAULT"
_ZN10layer_norm31ln_parallel_residual_bwd_kernelINS_13Kernel_traitsIfffffjLj1024ELj1ELj4ELj1ELj16ENS_18Kernel_traits_baseILj1024EfffffjLj128EEEEELb0ELb0ELb1EEEvNS_9BwdParamsE:
.text._ZN10layer_norm31ln_parallel_residual_bwd_kernelINS_13Kernel_traitsIfffffjLj1024ELj1ELj4ELj1ELj16ENS_18Kernel_traits_baseILj1024EfffffjLj128EEEEELb0ELb0ELb1EEEvNS_9BwdParamsE:
        /* <DEDUP_REMOVED lines=86> */
[----:B------:R0:W5:Y:S01]  /*0560*/  LDG.E.128 R80, desc[UR10][R2.64] ;  /* 0x0000000a02507981 */ /* 0x000162000c1e1d00 */
[----:B-1----:R-:W-:-:S03]  /*0570*/  IMAD.WIDE.U32 R4, R0, 0x10, R4 ;  /* 0x0000001000047825 */ /* 0x002fc600078e0004 */
[----:B------:R0:W5:Y:S04]  /*0580*/  LDG.E.128 R76, desc[UR10][R2.64+0x200] ;  /* 0x0002000a024c7981 */ /* 0x000168000c1e1d00 */
        /* <DEDUP_REMOVED lines=118> */
[----:B0-----:R-:W-:-:S07]  /*0cf0*/  CS2R R8, SRZ ;  /* 0x0000000000087805 */ /* 0x001fce000001ff00 */
.L_x_5338:
[----:B------:R-:W0:Y:S01]  /*0d00*/  S2R R4, SR_TID.X ;  /* 0x0000000000047919 */ /* 0x000e220000002100 */
[----:B------:R-:W1:Y:S01]  /*0d10*/  LDC.64 R206, c[0x0][0x3c0] ;  /* 0x0000f000ffce7b82 */ /* 0x000e620000000a00 */
[----:B------:R-:W-:Y:S01]  /*0d20*/  IMAD R0, R205, UR13, RZ ;  /* 0x0000000dcd007c24 */ /* 0x000fe2000f8e02ff */
[----:B------:R-:W2:Y:S04]  /*0d30*/  LDL.LU R189, [R1+0x1c] ;  /* 0x00001c0001bd7983 */ /* 0x000ea80000300800 */
[----:B------:R-:W-:Y:S01]  /*0d40*/  SHF.R.S32.HI R5, RZ, 0x1f, R0 ;  /* 0x0000001fff057819 */ /* 0x000fe20000011400 */
[----:B------:R-:W3:Y:S01]  /*0d50*/  LDL.LU R188, [R1+0xc] ;  /* 0x00000c0001bc7983 */ /* 0x000ee20000300800 */
[----:B------:R-:W4:Y:S08]  /*0d60*/  LDC.64 R184, c[0x0][0x3a8] ;  /* 0x0000ea00ffb87b82 */ /* 0x000f300000000a00 */
[----:B------:R-:W4:Y:S08]  /*0d70*/  LDC.64 R2, c[0x0][0x3c8] ;  /* 0x0000f200ff027b82 */ /* 0x000f300000000a00 */
[----:B------:R-:W4:Y:S01]  /*0d80*/  LDC.64 R186, c[0x0][0x430] ;  /* 0x00010c00ffba7b82 */ /* 0x000f220000000a00 */
[----:B------:R-:W-:Y:S01]  /*0d90*/  LEA.HI R5, R5, R0, RZ, 0x2 ;  /* 0x0000000005057211 */ /* 0x000fe200078f10ff */
[----:B-1----:R-:W-:-:S06]  /*0da0*/  IMAD.WIDE R206, R205, 0x4, R206 ;  /* 0x00000004cdce7825 */ /* 0x002fcc00078e02ce */
[----:B------:R-:W1:Y:S01]  /*0db0*/  LDC.64 R190, c[0x0][0x428] ;  /* 0x00010a00ffbe7b82 */ /* 0x000e620000000a00 */
[----:B0-----:R-:W-:Y:S01]  /*0dc0*/  LOP3.LUT R4, R4, 0x1f, RZ, 0xc0, !PT ;  /* 0x0000001f04047812 */ /* 0x001fe200078ec0ff */
[----:B------:R-:W2:Y:S03]  /*0dd0*/  LDG.E R206, desc[UR10][R206.64] ;  /* 0x0000000acece7981 */ /* 0x000ea6000c1e1900 */
[----:B------:R-:W-:Y:S01]  /*0de0*/  LEA.HI.SX32 R6, R5, R4, 0x1e ;  /* 0x0000000405067211 */ /* 0x000fe200078ff2ff */
[----:B------:R-:W3:Y:S04]  /*0df0*/  LDL.LU R212, [R1+0x20] ;  /* 0x0000200001d47983 */ /* 0x000ee80000300800 */
[----:B----4-:R-:W-:Y:S01]  /*0e00*/  IMAD.WIDE.U32 R124, R6, 0x10, R184 ;  /* 0x00000010067c7825 */ /* 0x010fe200078e00b8 */
[----:B------:R-:W-:Y:S01]  /*0e10*/  ISETP.NE.AND P2, PT, RZ, UR12, PT ;  /* 0x0000000cff007c0c */ /* 0x000fe2000bf45270 */
[----:B------:R-:W4:Y:S02]  /*0e20*/  LDL.LU R211, [R1+0x10] ;  /* 0x0000100001d37983 */ /* 0x000f240000300800 */
[----:B------:R-:W-:-:S02]  /*0e30*/  IMAD.WIDE R2, R205, 0x4, R2 ;  /* 0x00000004cd027825 */ /* 0x000fc400078e0202 */
[----:B------:R-:W3:Y:S02]  /*0e40*/  LDG.E.128 R124, desc[UR10][R124.64] ;  /* 0x0000000a7c7c7981 */ /* 0x000ee4000c1e1d00 */
[C---:B------:R-:W-:Y:S02]  /*0e50*/  IMAD.WIDE.U32 R128, R6.reuse, 0x10, R186 ;  /* 0x0000001006807825 */ /* 0x040fe400078e00ba */
[----:B------:R-:W4:Y:S04]  /*0e60*/  LDG.E R7, desc[UR10][R2.64] ;  /* 0x0000000a02077981 */ /* 0x000f28000c1e1900 */
[----:B------:R-:W4:Y:S01]  /*0e70*/  LDG.E.128 R128, desc[UR10][R128.64] ;  /* 0x0000000a80807981 */ /* 0x000f22000c1e1d00 */
[----:B-1----:R-:W-:-:S06]  /*0e80*/  IMAD.WIDE.U32 R132, R6, 0x10, R190 ;  /* 0x0000001006847825 */ /* 0x002fcc00078e00be */
[----:B------:R-:W4:Y:S01]  /*0e90*/  LDG.E.128 R132, desc[UR10][R132.64] ;  /* 0x0000000a84847981 */ /* 0x000f22000c1e1d00 */
[----:B------:R-:W-:-:S05]  /*0ea0*/  IADD3 R5, PT, PT, R6, 0x20, RZ ;  /* 0x0000002006057810 */ /* 0x000fca0007ffe0ff */
[----:B------:R-:W-:-:S04]  /*0eb0*/  IMAD.WIDE.U32 R136, R5, 0x10, R184 ;  /* 0x0000001005887825 */ /* 0x000fc800078e00b8 */
[----:B------:R-:W-:Y:S02]  /*0ec0*/  IMAD.WIDE.U32 R140, R5, 0x10, R186 ;  /* 0x00000010058c7825 */ /* 0x000fe400078e00ba */
[----:B------:R-:W4:Y:S04]  /*0ed0*/  LDG.E.128 R136, desc[UR10][R136.64] ;  /* 0x0000000a88887981 */ /* 0x000f28000c1e1d00 */
[----:B------:R-:W4:Y:S01]  /*0ee0*/  LDG.E.128 R140, desc[UR10][R140.64] ;  /* 0x0000000a8c8c7981 */ /* 0x000f22000c1e1d00 */
[----:B--2---:R-:W-:-:S05]  /*0ef0*/  FSEL R206, R206, RZ, !P2 ;  /* 0x000000ffcece7208 */ /* 0x004fca0005000000 */
[C---:B---3--:R-:W-:Y:S01]  /*0f00*/  FADD.FTZ R0, -R206.reuse, R124 ;  /* 0x0000007cce007221 */ /* 0x048fe20000010100 */
[----:B------:R-:W-:Y:S01]  /*0f10*/  FADD.FTZ R125, -R206, R125 ;  /* 0x0000007dce7d7221 */ /* 0x000fe20000010100 */
[----:B------:R-:W2:Y:S02]  /*0f20*/  LDL.LU R124, [R1+0x14] ;  /* 0x00001400017c7983 */ /* 0x000ea40000300800 */
[----:B----4-:R-:W-:Y:S01]  /*0f30*/  FMUL.FTZ R0, R7, R0 ;  /* 0x0000000007007220 */ /* 0x010fe20000410000 */
[----:B------:R-:W-:-:S03]  /*0f40*/  FADD.FTZ R189, R128, R189 ;  /* 0x000000bd80bd7221 */ /* 0x000fc60000010000 */
[----:B------:R-:W-:Y:S01]  /*0f50*/  FFMA.FTZ R188, R128, R0, R188 ;  /* 0x0000000080bc7223 */ /* 0x000fe200000100bc */
[----:B-----5:R-:W-:Y:S01]  /*0f60*/  FMUL.FTZ R207, R48, R128 ;  /* 0x0000008030cf7220 */ /* 0x020fe20000410000 */
[----:B------:R-:W-:Y:S01]  /*0f70*/  FMUL.FTZ R209, R7, R125 ;  /* 0x0000007d07d17220 */ /* 0x000fe20000410000 */
[----:B------:R-:W-:Y:S01]  /*0f80*/  STL [R1+0x1c], R189 ;  /* 0x00001cbd01007387 */ /* 0x000fe20000100800 */
[----:B------:R-:W-:-:S03]  /*0f90*/  FADD.FTZ R246, R132, R246 ;  /* 0x000000f684f67221 */ /* 0x000fc60000010000 */
[----:B------:R-:W-:Y:S01]  /*0fa0*/  STL [R1+0xc], R188 ;  /* 0x00000cbc01007387 */ /* 0x000fe20000100800 */
[----:B------:R-:W-:Y:S01]  /*0fb0*/  FFMA.FTZ R8, R132, R0, R8 ;  /* 0x0000000084087223 */ /* 0x000fe20000010008 */
[----:B------:R-:W-:Y:S02]  /*0fc0*/  FFMA.FTZ R207, R80, R132, R207 ;  /* 0x0000008450cf7223 */ /* 0x000fe400000100cf */
[----:B------:R-:W3:Y:S04]  /*0fd0*/  LDL.LU R125, [R1+0x24] ;  /* 0x00002400017d7983 */ /* 0x000ee80000300800 */
[----:B------:R-:W4:Y:S04]  /*0fe0*/  LDL.LU R215, [R1+0x28] ;  /* 0x0000280001d77983 */ /* 0x000f280000300800 */
[----:B------:R-:W4:Y:S04]  /*0ff0*/  LDL.LU R132, [R1+0x18] ;  /* 0x0000180001847983 */ /* 0x000f280000300800 */
[----:B------:R-:W4:Y:S04]  /*1000*/  LDL.LU R217, [R1+0x4c] ;  /* 0x00004c0001d97983 */ /* 0x000f280000300800 */
[----:B------:R-:W4:Y:S01]  /*1010*/  LDL.LU R128, [R1+0x3c] ;  /* 0x00003c0001807983 */ /* 0x000f220000300800 */
[C---:B------:R-:W-:Y:S01]  /*1020*/  FADD.FTZ R212, R129.reuse, R212 ;  /* 0x000000d481d47221 */ /* 0x040fe20000010000 */
[----:B------:R-:W-:Y:S01]  /*1030*/  FFMA.FTZ R211, R129, R209, R211 ;  /* 0x000000d181d37223 */ /* 0x000fe200000100d3 */
[C---:B------:R-:W-:Y:S01]  /*1040*/  FADD.FTZ R126, -R206.reuse, R126 ;  /* 0x0000007ece7e7221 */ /* 0x040fe20000010100 */
[----:B------:R-:W-:-:S02]  /*1050*/  FADD.FTZ R127, -R206, R127 ;  /* 0x0000007fce7f7221 */ /* 0x000fc40000010100 */
[----:B------:R-:W-:Y:S01]  /*1060*/  STL [R1+0x20], R212 ;  /* 0x000020d401007387 */ /* 0x000fe20000100800 */
[----:B------:R-:W-:Y:S01]  /*1070*/  FMUL.FTZ R210, R49, R129 ;  /* 0x0000008131d27220 */ /* 0x000fe20000410000 */
[----:B------:R-:W-:Y:S02]  /*1080*/  FMUL.FTZ R213, R7, R127 ;  /* 0x0000007f07d57220 */ /* 0x000fe40000410000 */
[----:B------:R0:W-:Y:S01]  /*1090*/  STL [R1+0x10], R211 ;  /* 0x000010d301007387 */ /* 0x0001e20000100800 */
[C---:B------:R-:W-:Y:S01]  /*10a0*/  FADD.FTZ R247, R133.reuse, R247 ;  /* 0x000000f785f77221 */ /* 0x040fe20000010000 */
[----:B------:R-:W-:Y:S01]  /*10b0*/  FFMA.FTZ R9, R133, R209, R9 ;  /* 0x000000d185097223 */ /* 0x000fe20000010009 */
[----:B------:R-:W-:Y:S02]  /*10c0*/  FFMA.FTZ R210, R81, R133, R210 ;  /* 0x0000008551d27223 */ /* 0x000fe400000100d2 */
[----:B------:R-:W4:Y:S01]  /*10d0*/  LDL.LU R133, [R1+0x50] ;  /* 0x0000500001857983 */ /* 0x000f220000300800 */
[----:B0-----:R-:W-:-:S03]  /*10e0*/  FMUL.FTZ R211, R7, R126 ;  /* 0x0000007e07d37220 */ /* 0x001fc60000410000 */
[----:B------:R-:W4:Y:S01]  /*10f0*/  LDL.LU R126, [R1+0x40] ;  /* 0x00004000017e7983 */ /* 0x000f220000300800 */
[----:B------:R-:W-:Y:S01]  /*1100*/  FADD.FTZ R136, -R206, R136 ;  /* 0x00000088ce887221 */ /* 0x000fe20000010100 */
[----:B------:R-:W-:-:S04]  /*1110*/  IMAD.WIDE.U32 R144, R5, 0x10, R190 ;  /* 0x0000001005907825 */ /* 0x000fc800078e00be */
[----:B------:R-:W-:Y:S02]  /*1120*/  FMUL.FTZ R212, R50, R130 ;  /* 0x0000008232d47220 */ /* 0x000fe40000410000 */
[----:B------:R-:W4:Y:S01]  /*1130*/  LDG.E.128 R144, desc[UR10][R144.64] ;  /* 0x0000000a90907981 */ /* 0x000f22000c1e1d00 */
[----:B------:R-:W-:Y:S01]  /*1140*/  ISETP.NE.U32.AND P0, PT, RZ, UR14, PT ;  /* 0x0000000eff007c0c */ /* 0x000fe2000bf05070 */
[C---:B--2---:R-:W-:Y:S01]  /*1150*/  FFMA.FTZ R124, R130.reuse, R211, R124 ;  /* 0x000000d3827c7223 */ /* 0x044fe2000001007c */
[----:B---3--:R-:W-:Y:S01]  /*1160*/  FADD.FTZ R125, R130, R125 ;  /* 0x0000007d827d7221 */ /* 0x008fe20000010000 */
[----:B----4-:R-:W-:-:S04]  /*1170*/  FADD.FTZ R215, R131, R215 ;  /* 0x000000d783d77221 */ /* 0x010fc80000010000 */
[----:B------:R-:W-:Y:S01]  /*1180*/  STL [R1+0x24], R125 ;  /* 0x0000247d01007387 */ /* 0x000fe20000100800 */
[----:B------:R-:W-:-:S03]  /*1190*/  FFMA.FTZ R132, R131, R213, R132 ;  /* 0x000000d583847223 */ /* 0x000fc60000010084 */
[----:B------:R-:W-:Y:S04]  /*11a0*/  STL [R1+0x14], R124 ;  /* 0x0000147c01007387 */ /* 0x000fe80000100800 */
[----:B------:R0:W-:Y:S01]  /*11b0*/  STL [R1+0x18], R132 ;  /* 0x0000188401007387 */ /* 0x0001e20000100800 */
[----:B------:R-:W-:-:S03]  /*11c0*/  FADD.FTZ R217, R140, R217 ;  /* 0x000000d98cd97221 */ /* 0x000fc60000010000 */
[----:B0-----:R-:W2:Y:S04]  /*11d0*/  LDL.LU R132, [R1+0x54] ;  /* 0x0000540001847983 */ /* 0x001ea80000300800 */
[----:B------:R0:W-:Y:S04]  /*11e0*/  STL [R1+0x28], R215 ;  /* 0x000028d701007387 */ /* 0x0001e80000100800 */
[----:B------:R-:W3:Y:S04]  /*11f0*/  LDL.LU R130, [R1+0x44] ;  /* 0x0000440001827983 */ /* 0x000ee80000300800 */
[----:B------:R-:W4:Y:S01]  /*1200*/  LDL.LU R129, [R1] ;  /* 0x0000000001817983 */ /* 0x000f220000300800 */
[----:B0-----:R-:W-:-:S04]  /*1210*/  FMUL.FTZ R215, R7, R136 ;  /* 0x0000008807d77220 */ /* 0x001fc80000410000 */
[----:B------:R-:W-:-:S05]  /*1220*/  FFMA.FTZ R128, R140, R215, R128 ;  /* 0x000000d78c807223 */ /* 0x000fca0000010080 */
[----:B------:R0:W-:Y:S04]  /*1230*/  STL [R1+0x3c], R128 ;  /* 0x00003c8001007387 */ /* 0x0001e80000100800 */
[----:B------:R1:W-:Y:S04]  /*1240*/  STL [R1+0x4c], R217 ;  /* 0x00004cd901007387 */ /* 0x0003e80000100800 */
[----:B0-----:R-:W4:Y:S01]  /*1250*/  LDL.LU R128, [R1+0x58] ;  /* 0x0000580001807983 */ /* 0x001f220000300800 */
[----:B------:R-:W-:-:S13]  /*1260*/  ISETP.NE.AND.EX P0, PT, RZ, UR15, PT, P0 ;  /* 0x0000000fff007c0c */ /* 0x000fda000bf05300 */
[----:B------:R-:W0:Y:S01]  /*1270*/  @P0 LDC.64 R124, c[0x0][0x438] ;  /* 0x00010e00ff7c0b82 */ /* 0x000e220000000a00 */
[C---:B------:R-:W-:Y:S01]  /*1280*/  IADD3 R4, PT, PT, R6.reuse, 0x40, RZ ;  /* 0x0000004006047810 */ /* 0x040fe20007ffe0ff */
[----:B0-----:R-:W-:-:S05]  /*1290*/  @P0 IMAD.WIDE.U32 R124, R6, 0x10, R124 ;  /* 0x00000010067c0825 */ /* 0x001fca00078e007c */
[----:B------:R0:W5:Y:S02]  /*12a0*/  @P0 LDG.E.128 R84, desc[UR10][R124.64] ;  /* 0x0000000a7c540981 */ /* 0x000164000c1e1d00 */
[----:B0-----:R-:W0:Y:S01]  /*12b0*/  @P0 LDC.64 R124, c[0x0][0x438] ;  /* 0x00010e00ff7c0b82 */ /* 0x001e220000000a00 */
[----:B------:R-:W-:-:S04]  /*12c0*/  IMAD.WIDE.U32 R148, R4, 0x10, R184 ;  /* 0x0000001004947825 */ /* 0x000fc800078e00b8 */
[----:B------:R-:W-:Y:S01]  /*12d0*/  FADD.FTZ R137, -R206, R137 ;  /* 0x00000089ce897221 */ /* 0x000fe20000010100 */
[----:B------:R-:W-:Y:S01]  /*12e0*/  FADD.FTZ R133, R141, R133 ;  /* 0x000000858d857221 */ /* 0x000fe20000010000 */
[----:B------:R-:W-:-:S04]  /*12f0*/  IMAD.WIDE.U32 R156, R4, 0x10, R190 ;  /* 0x00000010049c7825 */ /* 0x000fc800078e00be */
[----:B-1----:R-:W-:Y:S01]  /*1300*/  FMUL.FTZ R217, R7, R137 ;  /* 0x0000008907d97220 */ /* 0x002fe20000410000 */
[----:B------:R-:W4:Y:S01]  /*1310*/  LDG.E.128 R148, desc[UR10][R148.64] ;  /* 0x0000000a94947981 */ /* 0x000f22000c1e1d00 */
[----:B------:R-:W-:-:S04]  /*1320*/  IMAD.WIDE.U32 R152, R4, 0x10, R186 ;  /* 0x0000001004987825 */ /* 0x000fc800078e00ba */
[----:B------:R-:W-:Y:S01]  /*1330*/  FFMA.FTZ R126, R141, R217, R126 ;  /* 0x000000d98d7e7223 */ /* 0x000fe2000001007e */
[----:B------:R-:W4:Y:S01]  /*1340*/  LDG.E.128 R156, desc[UR10][R156.64] ;  /* 0x0000000a9c9c7981 */ /* 0x000f22000c1e1d00 */
[----:B------:R-:W-:-:S03]  /*1350*/  FADD.FTZ R138, -R206, R138 ;  /* 0x0000008ace8a7221 */ /* 0x000fc60000010100 */
[----:B------:R-:W4:Y:S01]  /*1360*/  LDG.E.128 R152, desc[UR10][R152.64] ;  /* 0x0000000a98987981 */ /* 0x000f22000c1e1d00 */
[----:B0-----:R-:W-:-:S05]  /*1370*/  @P0 IMAD.WIDE.U32 R124, R5, 0x10, R124 ;  /* 0x00000010057c0825 */ /* 0x001fca00078e007c */
[----:B------:R0:W5:Y:S01]  /*1380*/  @P0 LDG.E.128 R88, desc[UR10][R124.64] ;  /* 0x0000000a7c580981 */ /* 0x000162000c1e1d00 */
[----:B------:R-:W-:-:S03]  /*1390*/  FMUL.FTZ R219, R7, R138 ;  /* 0x0000008a07db7220 */ /* 0x000fc60000410000 */
[----:B------:R-:W0:Y:S04]  /*13a0*/  LDL.LU R124, [R1+0x48] ;  /* 0x00004800017c7983 */ /* 0x000e280000300800 */
[----:B------:R-:W4:Y:S04]  /*13b0*/  LDL.LU R127, [R1+0x4] ;  /* 0x00000400017f7983 */ /* 0x000f280000300800 */
[----:B------:R1:W-:Y:S04]  /*13c0*/  STL [R1+0x50], R133 ;  /* 0x0000508501007387 */ /* 0x0003e80000100800 */
[----:B-1----:R-:W4:Y:S04]  /*13d0*/  LDL.LU R133, [R1+0x7c] ;  /* 0x00007c0001857983 */ /* 0x002f280000300800 */
[----:B------:R1:W-:Y:S01]  /*13e0*/  STL [R1+0x40], R126 ;  /* 0x0000407e01007387 */ /* 0x0003e20000100800 */
[----:B------:R-:W-:-:S03]  /*13f0*/  FMUL.FTZ R214, R51, R131 ;  /* 0x0000008333d67220 */ /* 0x000fc60000410000 */
[----:B-1----:R-:W4:Y:S04]  /*1400*/  LDL.LU R126, [R1+0x6c] ;  /* 0x00006c00017e7983 */ /* 0x002f280000300800 */
[----:B------:R-:W4:Y:S01]  /*1410*/  LDL.LU R125, [R1+0x8] ;  /* 0x00000800017d7983 */ /* 0x000f220000300800 */
[----:B--2---:R-:W-:-:S05]  /*1420*/  FADD.FTZ R132, R142, R132 ;  /* 0x000000848e847221 */ /* 0x004fca0000010000 */
[----:B------:R1:W-:Y:S01]  /*1430*/  STL [R1+0x54], R132 ;  /* 0x0000548401007387 */ /* 0x0003e20000100800 */
[----:B---3--:R-:W-:Y:S01]  /*1440*/  FFMA.FTZ R130, R142, R219, R130 ;  /* 0x000000db8e827223 */ /* 0x008fe20000010082 */
[----:B----4-:R-:W-:Y:S02]  /*1450*/  FADD.FTZ R129, R147, R129 ;  /* 0x0000008193817221 */ /* 0x010fe40000010000 */
[----:B-1----:R-:W2:Y:S04]  /*1460*/  LDL.LU R132, [R1+0x80] ;  /* 0x0000800001847983 */ /* 0x002ea80000300800 */
[----:B------:R-:W3:Y:S04]  /*1470*/  LDL.LU R131, [R1+0x70] ;  /* 0x0000700001837983 */ /* 0x000ee80000300800 */
[----:B------:R1:W-:Y:S01]  /*1480*/  STL [R1+0x44], R130 ;  /* 0x0000448201007387 */ /* 0x0003e20000100800 */
[----:B------:R-:W-:-:S03]  /*1490*/  FADD.FTZ R128, R143, R128 ;  /* 0x000000808f807221 */ /* 0x000fc60000010000 */
[----:B-1----:R-:W4:Y:S04]  /*14a0*/  LDL.LU R130, [R1+0x2c] ;  /* 0x00002c0001827983 */ /* 0x002f280000300800 */
[----:B------:R1:W-:Y:S04]  /*14b0*/  STL [R1], R129 ;  /* 0x0000008101007387 */ /* 0x0003e80000100800 */
[----:B-1----:R-:W4:Y:S04]  /*14c0*/  LDL.LU R129, [R1+0x84] ;  /* 0x0000840001817983 */ /* 0x002f280000300800 */
[----:B------:R1:W-:Y:S04]  /*14d0*/  STL [R1+0x58], R128 ;  /* 0x0000588001007387 */ /* 0x0003e80000100800 */
[----:B-1----:R-:W4:Y:S01]  /*14e0*/  LDL.LU R128, [R1+0x74] ;  /* 0x0000740001807983 */ /* 0x002f220000300800 */
[----:B------:R-:W-:-:S04]  /*14f0*/  FADD.FTZ R139, -R206, R139 ;  /* 0x0000008bce8b7221 */ /* 0x000fc80000010100 */
[----:B------:R-:W-:Y:S01]  /*1500*/  FMUL.FTZ R221, R7, R139 ;  /* 0x0000008b07dd7220 */ /* 0x000fe20000410000 */
[----:B------:R-:W-:-:S05]  /*1510*/  IADD3 R3, PT, PT, R6, 0x60, RZ ;  /* 0x0000006006037810 */ /* 0x000fca0007ffe0ff */
[----:B------:R-:W-:-:S04]  /*1520*/  IMAD.WIDE.U32 R160, R3, 0x10, R184 ;  /* 0x0000001003a07825 */ /* 0x000fc800078e00b8 */
[C---:B------:R-:W-:Y:S02]  /*1530*/  IMAD.WIDE.U32 R168, R3.reuse, 0x10, R190 ;  /* 0x0000001003a87825 */ /* 0x040fe400078e00be */
[----:B------:R-:W4:Y:S02]  /*1540*/  LDG.E.128 R160, desc[UR10][R160.64] ;  /* 0x0000000aa0a07981 */ /* 0x000f24000c1e1d00 */
[C---:B------:R-:W-:Y:S01]  /*1550*/  FADD.FTZ R148, -R206.reuse, R148 ;  /* 0x00000094ce947221 */ /* 0x040fe20000010100 */
[----:B------:R-:W-:Y:S01]  /*1560*/  FADD.FTZ R149, -R206, R149 ;  /* 0x00000095ce957221 */ /* 0x000fe20000010100 */
[----:B------:R-:W-:-:S04]  /*1570*/  IMAD.WIDE.U32 R164, R3, 0x10, R186 ;  /* 0x0000001003a47825 */ /* 0x000fc800078e00ba */
[----:B------:R-:W-:Y:S01]  /*1580*/  FADD.FTZ R150, -R206, R150 ;  /* 0x00000096ce967221 */ /* 0x000fe20000010100 */
[C---:B------:R-:W-:Y:S01]  /*1590*/  FMUL.FTZ R148, R7.reuse, R148 ;  /* 0x0000009407947220 */ /* 0x040fe20000410000 */
[C---:B------:R-:W-:Y:S01]  /*15a0*/  FMUL.FTZ R149, R7.reuse, R149 ;  /* 0x0000009507957220 */ /* 0x040fe20000410000 */
[----:B------:R-:W4:Y:S01]  /*15b0*/  LDG.E.128 R168, desc[UR10][R168.64] ;  /* 0x0000000aa8a87981 */ /* 0x000f22000c1e1d00 */
[----:B------:R-:W-:-:S03]  /*15c0*/  FMUL.FTZ R150, R7, R150 ;  /* 0x0000009607967220 */ /* 0x000fc60000410000 */
[----:B------:R-:W4:Y:S01]  /*15d0*/  LDG.E.128 R164, desc[UR10][R164.64] ;  /* 0x0000000aa4a47981 */ /* 0x000f22000c1e1d00 */
[----:B0-----:R-:W-:Y:S01]  /*15e0*/  FFMA.FTZ R124, R143, R221, R124 ;  /* 0x000000dd8f7c7223 */ /* 0x001fe2000001007c */
[----:B------:R-:W-:-:S04]  /*15f0*/  FADD.FTZ R127, R156, R127 ;  /* 0x0000007f9c7f7221 */ /* 0x000fc80000010000 */
[----:B------:R-:W-:Y:S04]  /*1600*/  STL [R1+0x48], R124 ;  /* 0x0000487c01007387 */ /* 0x000fe80000100800 */
[----:B------:R0:W-:Y:S01]  /*1610*/  STL [R1+0x4], R127 ;  /* 0x0000047f01007387 */ /* 0x0001e20000100800 */
[----:B------:R-:W-:-:S03]  /*1620*/  FADD.FTZ R133, R152, R133 ;  /* 0x0000008598857221 */ /* 0x000fc60000010000 */
        /* <DEDUP_REMOVED lines=9> */
[C---:B--2---:R-:W-:Y:S01]  /*16c0*/  FADD.FTZ R132, R153.reuse, R132 ;  /* 0x0000008499847221 */ /* 0x044fe20000010000 */
[----:B---3--:R-:W-:-:S04]  /*16d0*/  FFMA.FTZ R131, R153, R149, R131 ;  /* 0x0000009599837223 */ /* 0x008fc80000010083 */
[----:B------:R0:W-:Y:S04]  /*16e0*/  STL [R1+0x80], R132 ;  /* 0x0000808401007387 */ /* 0x0001e80000100800 */
[----:B0-----:R-:W2:Y:S01]  /*16f0*/  LDL.LU R132, [R1+0xac] ;  /* 0x0000ac0001847983 */ /* 0x001ea20000300800 */
[----:B----4-:R-:W-:-:S03]  /*1700*/  FADD.FTZ R130, R158, R130 ;  /* 0x000000829e827221 */ /* 0x010fc60000010000 */
[----:B------:R0:W-:Y:S04]  /*1710*/  STL [R1+0x70], R131 ;  /* 0x0000708301007387 */ /* 0x0001e80000100800 */
[----:B0-----:R-:W3:Y:S01]  /*1720*/  LDL.LU R131, [R1+0x9c] ;  /* 0x00009c0001837983 */ /* 0x001ee20000300800 */
[----:B------:R-:W-:-:S03]  /*1730*/  FADD.FTZ R129, R154, R129 ;  /* 0x000000819a817221 */ /* 0x000fc60000010000 */
[----:B------:R0:W-:Y:S04]  /*1740*/  STL [R1+0x2c], R130 ;  /* 0x00002c8201007387 */ /* 0x0001e80000100800 */
[----:B0-----:R-:W4:Y:S01]  /*1750*/  LDL.LU R130, [R1+0x38] ;  /* 0x0000380001827983 */ /* 0x001f220000300800 */
[----:B------:R-:W-:-:S03]  /*1760*/  FFMA.FTZ R128, R154, R150, R128 ;  /* 0x000000969a807223 */ /* 0x000fc60000010080 */
[----:B------:R0:W-:Y:S04]  /*1770*/  STL [R1+0x84], R129 ;  /* 0x0000848101007387 */ /* 0x0001e80000100800 */
[----:B0-----:R-:W4:Y:S04]  /*1780*/  LDL.LU R129, [R1+0xb0] ;  /* 0x0000b00001817983 */ /* 0x001f280000300800 */
[----:B------:R0:W-:Y:S04]  /*1790*/  STL [R1+0x74], R128 ;  /* 0x0000748001007387 */ /* 0x0001e80000100800 */
[----:B0-----:R-:W4:Y:S01]  /*17a0*/  LDL.LU R128, [R1+0xa0] ;  /* 0x0000a00001807983 */ /* 0x001f220000300800 */
[----:B------:R-:W-:-:S04]  /*17b0*/  FADD.FTZ R151, -R206, R151 ;  /* 0x00000097ce977221 */ /* 0x000fc80000010100 */
[C---:B------:R-:W-:Y:S01]  /*17c0*/  FMUL.FTZ R151, R7.reuse, R151 ;  /* 0x0000009707977220 */ /* 0x040fe20000410000 */
[----:B------:R-:W-:Y:S01]  /*17d0*/  FMUL.FTZ R124, R40, R152 ;  /* 0x00000098287c7220 */ /* 0x000fe20000410000 */
[----:B------:R-:W-:Y:S01]  /*17e0*/  FADD.FTZ R152, -R206, R160 ;  /* 0x000000a0ce987221 */ /* 0x000fe20000010100 */
[----:B------:R-:W-:Y:S01]  /*17f0*/  IADD3 R2, PT, PT, R6, 0x80, RZ ;  /* 0x0000008006027810 */ /* 0x000fe20007ffe0ff */
[----:B------:R-:W-:Y:S02]  /*1800*/  FFMA.FTZ R226, R156, R148, R226 ;  /* 0x000000949ce27223 */ /* 0x000fe400000100e2 */
[----:B------:R-:W-:Y:S01]  /*1810*/  FMUL.FTZ R152, R7, R152 ;  /* 0x0000009807987220 */ /* 0x000fe20000410000 */
[----:B------:R-:W-:Y:S01]  /*1820*/  FFMA.FTZ R156, R72, R156, R124 ;  /* 0x0000009c489c7223 */ /* 0x000fe2000001007c */
[----:B------:R-:W-:Y:S01]  /*1830*/  FMUL.FTZ R124, R41, R153 ;  /* 0x00000099297c7220 */ /* 0x000fe20000410000 */
[----:B------:R-:W-:-:S04]  /*1840*/  IMAD.WIDE.U32 R172, R2, 0x10, R184 ;  /* 0x0000001002ac7825 */ /* 0x000fc800078e00b8 */
[----:B------:R-:W-:Y:S01]  /*1850*/  FADD.FTZ R153, -R206, R161 ;  /* 0x000000a1ce997221 */ /* 0x000fe20000010100 */
[----:B------:R-:W-:-:S04]  /*1860*/  IMAD.WIDE.U32 R180, R2, 0x10, R190 ;  /* 0x0000001002b47825 */ /* 0x000fc800078e00be */
[----:B------:R-:W-:Y:S01]  /*1870*/  FMUL.FTZ R153, R7, R153 ;  /* 0x0000009907997220 */ /* 0x000fe20000410000 */
[----:B------:R-:W4:Y:S01]  /*1880*/  LDG.E.128 R172, desc[UR10][R172.64] ;  /* 0x0000000aacac7981 */ /* 0x000f22000c1e1d00 */
[----:B------:R-:W-:-:S04]  /*1890*/  IMAD.WIDE.U32 R176, R2, 0x10, R186 ;  /* 0x0000001002b07825 */ /* 0x000fc800078e00ba */
[----:B------:R-:W-:Y:S01]  /*18a0*/  FADD.FTZ R127, R159, R127 ;  /* 0x0000007f9f7f7221 */ /* 0x000fe20000010000 */
[----:B------:R-:W4:Y:S01]  /*18b0*/  LDG.E.128 R180, desc[UR10][R180.64] ;  /* 0x0000000ab4b47981 */ /* 0x000f22000c1e1d00 */
[----:B------:R-:W-:-:S03]  /*18c0*/  FADD.FTZ R133, R155, R133 ;  /* 0x000000859b857221 */ /* 0x000fc60000010000 */
[----:B------:R0:W-:Y:S01]  /*18d0*/  STL [R1+0x30], R127 ;  /* 0x0000307f01007387 */ /* 0x0001e20000100800 */
[----:B------:R-:W-:-:S03]  /*18e0*/  FFMA.FTZ R126, R155, R151, R126 ;  /* 0x000000979b7e7223 */ /* 0x000fc6000001007e */
[----:B0-----:R-:W4:Y:S01]  /*18f0*/  LDL.LU R127, [R1+0x5c] ;  /* 0x00005c00017f7983 */ /* 0x001f220000300800 */
[----:B------:R-:W-:-:S03]  /*1900*/  FADD.FTZ R125, R168, R125 ;  /* 0x0000007da87d7221 */ /* 0x000fc60000010000 */
[----:B------:R0:W-:Y:S01]  /*1910*/  STL [R1+0x88], R133 ;  /* 0x0000888501007387 */ /* 0x0001e20000100800 */
[----:B--2---:R-:W-:-:S03]  /*1920*/  FADD.FTZ R132, R164, R132 ;  /* 0x00000084a4847221 */ /* 0x004fc60000010000 */
[----:B0-----:R-:W2:Y:S01]  /*1930*/  LDL.LU R133, [R1+0xb4] ;  /* 0x0000b40001857983 */ /* 0x001ea20000300800 */
[----:B---3--:R-:W-:-:S03]  /*1940*/  FFMA.FTZ R131, R164, R152, R131 ;  /* 0x00000098a4837223 */ /* 0x008fc60000010083 */
[----:B------:R0:W-:Y:S01]  /*1950*/  STL [R1+0x78], R126 ;  /* 0x0000787e01007387 */ /* 0x0001e20000100800 */
[----:B----4-:R-:W-:-:S03]  /*1960*/  FADD.FTZ R130, R169, R130 ;  /* 0x00000082a9827221 */ /* 0x010fc60000010000 */
[----:B0-----:R-:W3:Y:S01]  /*1970*/  LDL.LU R126, [R1+0xa4] ;  /* 0x0000a400017e7983 */ /* 0x001ee20000300800 */
[----:B------:R-:W-:-:S03]  /*1980*/  FADD.FTZ R129, R165, R129 ;  /* 0x00000081a5817221 */ /* 0x000fc60000010000 */
[----:B------:R0:W-:Y:S01]  /*1990*/  STL [R1+0x34], R125 ;  /* 0x0000347d01007387 */ /* 0x0001e20000100800 */
[----:B------:R-:W-:Y:S01]  /*19a0*/  FFMA.FTZ R227, R157, R149, R227 ;  /* 0x000000959de37223 */ /* 0x000fe200000100e3 */
[----:B------:R-:W-:Y:S01]  /*19b0*/  FFMA.FTZ R228, R158, R150, R228 ;  /* 0x000000969ee47223 */ /* 0x000fe200000100e4 */
[C---:B------:R-:W-:Y:S01]  /*19c0*/  FADD.FTZ R248, R134.reuse, R248 ;  /* 0x000000f886f87221 */ /* 0x040fe20000010000 */
[----:B------:R-:W4:Y:S01]  /*19d0*/  LDG.E.128 R176, desc[UR10][R176.64] ;  /* 0x0000000ab0b07981 */ /* 0x000f22000c1e1d00 */
[----:B------:R-:W-:Y:S01]  /*19e0*/  FFMA.FTZ R10, R134, R211, R10 ;  /* 0x000000d3860a7223 */ /* 0x000fe2000001000a */
[----:B------:R-:W-:Y:S01]  /*19f0*/  FFMA.FTZ R212, R82, R134, R212 ;  /* 0x0000008652d47223 */ /* 0x000fe200000100d4 */
[----:B------:R-:W-:Y:S01]  /*1a00*/  IADD3 R208, PT, PT, R6, 0xa0, RZ ;  /* 0x000000a006d07810 */ /* 0x000fe20007ffe0ff */
[----:B------:R-:W-:Y:S01]  /*1a10*/  FFMA.FTZ R229, R159, R151, R229 ;  /* 0x000000979fe57223 */ /* 0x000fe200000100e5 */
[----:B------:R-:W-:Y:S01]  /*1a20*/  FFMA.FTZ R230, R168, R152, R230 ;  /* 0x00000098a8e67223 */ /* 0x000fe200000100e6 */
[----:B0-----:R-:W4:Y:S01]  /*1a30*/  LDL.LU R125, [R1+0x60] ;  /* 0x00006000017d7983 */ /* 0x001f220000300800 */
[----:B------:R-:W-:Y:S01]  /*1a40*/  FMUL.FTZ R222, R47, R143 ;  /* 0x0000008f2fde7220 */ /* 0x000fe20000410000 */
[----:B------:R-:W-:Y:S01]  /*1a50*/  FMUL.FTZ R220, R46, R142 ;  /* 0x0000008e2edc7220 */ /* 0x000fe20000410000 */
[----:B------:R-:W0:Y:S01]  /*1a60*/  @P0 LDC.64 R160, c[0x0][0x438] ;  /* 0x00010e00ffa00b82 */ /* 0x000e220000000a00 */
[----:B------:R1:W-:Y:S01]  /*1a70*/  STL [R1+0xac], R132 ;  /* 0x0000ac8401007387 */ /* 0x0003e20000100800 */
[----:B------:R-:W-:-:S03]  /*1a80*/  FFMA.FTZ R128, R165, R153, R128 ;  /* 0x00000099a5807223 */ /* 0x000fc60000010080 */
[----:B-1----:R-:W4:Y:S04]  /*1a90*/  LDL.LU R132, [R1+0xb8] ;  /* 0x0000b80001847983 */ /* 0x002f280000300800 */
[----:B------:R1:W-:Y:S04]  /*1aa0*/  STL [R1+0x9c], R131 ;  /* 0x00009c8301007387 */ /* 0x0003e80000100800 */
[----:B-1----:R-:W4:Y:S04]  /*1ab0*/  LDL.LU R131, [R1+0xa8] ;  /* 0x0000a80001837983 */ /* 0x002f280000300800 */
[----:B------:R1:W-:Y:S04]  /*1ac0*/  STL [R1+0x38], R130 ;  /* 0x0000388201007387 */ /* 0x0003e80000100800 */
[----:B-1----:R-:W4:Y:S04]  /*1ad0*/  LDL.LU R130, [R1+0x64] ;  /* 0x0000640001827983 */ /* 0x002f280000300800 */
[----:B------:R1:W-:Y:S04]  /*1ae0*/  STL [R1+0xb0], R129 ;  /* 0x0000b08101007387 */ /* 0x0003e80000100800 */
[----:B-1----:R-:W4:Y:S04]  /*1af0*/  LDL.LU R129, [R1+0xdc] ;  /* 0x0000dc0001817983 */ /* 0x002f280000300800 */
[----:B------:R1:W-:Y:S04]  /*1b00*/  STL [R1+0xa0], R128 ;  /* 0x0000a08001007387 */ /* 0x0003e80000100800 */
[----:B-1----:R-:W4:Y:S01]  /*1b10*/  LDL.LU R128, [R1+0xcc] ;  /* 0x0000cc0001807983 */ /* 0x002f220000300800 */
[----:B------:R-:W-:Y:S01]  /*1b20*/  FFMA.FTZ R157, R73, R157, R124 ;  /* 0x0000009d499d7223 */ /* 0x000fe2000001007c */
[----:B------:R-:W-:Y:S01]  /*1b30*/  FMUL.FTZ R124, R42, R154 ;  /* 0x0000009a2a7c7220 */ /* 0x000fe20000410000 */
[----:B------:R-:W-:-:S04]  /*1b40*/  FADD.FTZ R154, -R206, R162 ;  /* 0x000000a2ce9a7221 */ /* 0x000fc80000010100 */
[----:B------:R-:W-:Y:S01]  /*1b50*/  FMUL.FTZ R154, R7, R154 ;  /* 0x0000009a079a7220 */ /* 0x000fe20000410000 */
[----:B------:R-:W-:Y:S01]  /*1b60*/  FFMA.FTZ R158, R74, R158, R124 ;  /* 0x0000009e4a9e7223 */ /* 0x000fe2000001007c */
[----:B------:R-:W-:Y:S01]  /*1b70*/  FMUL.FTZ R124, R43, R155 ;  /* 0x0000009b2b7c7220 */ /* 0x000fe20000410000 */
[----:B------:R-:W-:Y:S01]  /*1b80*/  FADD.FTZ R155, -R206, R163 ;  /* 0x000000a3ce9b7221 */ /* 0x000fe20000010100 */
[----:B------:R-:W-:-:S03]  /*1b90*/  FADD.FTZ R127, R170, R127 ;  /* 0x0000007faa7f7221 */ /* 0x000fc60000010000 */
[----:B------:R-:W-:Y:S02]  /*1ba0*/  FMUL.FTZ R155, R7, R155 ;  /* 0x0000009b079b7220 */ /* 0x000fe40000410000 */
[----:B------:R1:W-:Y:S01]  /*1bb0*/  STL [R1+0x5c], R127 ;  /* 0x00005c7f01007387 */ /* 0x0003e20000100800 */
[----:B------:R-:W-:-:S03]  /*1bc0*/  FADD.FTZ R162, -R206, R172 ;  /* 0x000000accea27221 */ /* 0x000fc60000010100 */
[----:B-1----:R-:W4:Y:S01]  /*1bd0*/  LDL.LU R127, [R1+0x68] ;  /* 0x00006800017f7983 */ /* 0x002f220000300800 */
[----:B------:R-:W-:Y:S01]  /*1be0*/  FMUL.FTZ R162, R7, R162 ;  /* 0x000000a207a27220 */ /* 0x000fe20000410000 */
[----:B------:R-:W-:-:S06]  /*1bf0*/  IMAD.WIDE.U32 R192, R208, 0x10, R190 ;  /* 0x00000010d0c07825 */ /* 0x000fcc00078e00be */
[----:B------:R-:W4:Y:S01]  /*1c00*/  LDG.E.128 R192, desc[UR10][R192.64] ;  /* 0x0000000ac0c07981 */ /* 0x000f22000c1e1d00 */
[C---:B--2---:R-:W-:Y:S01]  /*1c10*/  FADD.FTZ R133, R166.reuse, R133 ;  /* 0x00000085a6857221 */ /* 0x044fe20000010000 */
[----:B---3--:R-:W-:-:S05]  /*1c20*/  FFMA.FTZ R126, R166, R154, R126 ;  /* 0x0000009aa67e7223 */ /* 0x008fca000001007e */
[----:B------:R1:W-:Y:S04]  /*1c30*/  STL [R1+0xa4], R126 ;  /* 0x0000a47e01007387 */ /* 0x0003e80000100800 */
[----:B-1----:R-:W2:Y:S04]  /*1c40*/  LDL.LU R126, [R1+0xe0] ;  /* 0x0000e000017e7983 */ /* 0x002ea80000300800 */
[----:B------:R-:W-:Y:S04]  /*1c50*/  STL [R1+0xb4], R133 ;  /* 0x0000b48501007387 */ /* 0x000fe80000100800 */
[----:B------:R-:W3:Y:S01]  /*1c60*/  LDL.LU R134, [R1+0xd0] ;  /* 0x0000d00001867983 */ /* 0x000ee20000300800 */
[----:B----4-:R-:W-:-:S05]  /*1c70*/  FADD.FTZ R125, R171, R125 ;  /* 0x0000007dab7d7221 */ /* 0x010fca0000010000 */
[----:B------:R1:W-:Y:S01]  /*1c80*/  STL [R1+0x60], R125 ;  /* 0x0000607d01007387 */ /* 0x0003e20000100800 */
[----:B------:R-:W-:-:S03]  /*1c90*/  FADD.FTZ R132, R167, R132 ;  /* 0x00000084a7847221 */ /* 0x000fc60000010000 */
[----:B-1----:R-:W4:Y:S04]  /*1ca0*/  LDL.LU R125, [R1+0x8c] ;  /* 0x00008c00017d7983 */ /* 0x002f280000300800 */
[----:B------:R-:W4:Y:S04]  /*1cb0*/  LDL.LU R133, [R1+0xe4] ;  /* 0x0000e40001857983 */ /* 0x000f280000300800 */
[----:B------:R1:W-:Y:S01]  /*1cc0*/  STL [R1+0xb8], R132 ;  /* 0x0000b88401007387 */ /* 0x0003e20000100800 */
[----:B------:R-:W-:-:S03]  /*1cd0*/  FFMA.FTZ R131, R167, R155, R131 ;  /* 0x0000009ba7837223 */ /* 0x000fc60000010083 */
[----:B-1----:R-:W4:Y:S04]  /*1ce0*/  LDL.LU R132, [R1+0xd4] ;  /* 0x0000d40001847983 */ /* 0x002f280000300800 */
[----:B------:R1:W-:Y:S01]  /*1cf0*/  STL [R1+0xa8], R131 ;  /* 0x0000a88301007387 */ /* 0x0003e20000100800 */
[----:B------:R-:W-:-:S03]  /*1d00*/  FADD.FTZ R130, R180, R130 ;  /* 0x00000082b4827221 */ /* 0x000fc60000010000 */
[----:B-1----:R-:W4:Y:S04]  /*1d10*/  LDL.LU R131, [R1+0x90] ;  /* 0x0000900001837983 */ /* 0x002f280000300800 */
[----:B------:R1:W-:Y:S01]  /*1d20*/  STL [R1+0x64], R130 ;  /* 0x0000648201007387 */ /* 0x0003e20000100800 */
[----:B------:R-:W-:-:S03]  /*1d30*/  FADD.FTZ R129, R176, R129 ;  /* 0x00000081b0817221 */ /* 0x000fc60000010000 */
[----:B-1----:R-:W4:Y:S04]  /*1d40*/  LDL.LU R130, [R1+0xe8] ;  /* 0x0000e80001827983 */ /* 0x002f280000300800 */
[----:B------:R1:W-:Y:S01]  /*1d50*/  STL [R1+0xdc], R129 ;  /* 0x0000dc8101007387 */ /* 0x0003e20000100800 */
[----:B------:R-:W-:-:S03]  /*1d60*/  FFMA.FTZ R128, R176, R162, R128 ;  /* 0x000000a2b0807223 */ /* 0x000fc60000010080 */
[----:B-1----:R-:W4:Y:S04]  /*1d70*/  LDL.LU R129, [R1+0xd8] ;  /* 0x0000d80001817983 */ /* 0x002f280000300800 */
[----:B------:R1:W-:Y:S04]  /*1d80*/  STL [R1+0xcc], R128 ;  /* 0x0000cc8001007387 */ /* 0x0003e80000100800 */
[----:B-1----:R-:W4:Y:S01]  /*1d90*/  LDL.LU R128, [R1+0x94] ;  /* 0x0000940001807983 */ /* 0x002f220000300800 */
[----:B------:R-:W-:Y:S01]  /*1da0*/  FADD.FTZ R163, -R206, R173 ;  /* 0x000000adcea37221 */ /* 0x000fe20000010100 */
[----:B------:R-:W-:Y:S01]  /*1db0*/  FFMA.FTZ R159, R75, R159, R124 ;  /* 0x0000009f4b9f7223 */ /* 0x000fe2000001007c */
[----:B------:R-:W-:Y:S01]  /*1dc0*/  FMUL.FTZ R124, R36, R164 ;  /* 0x000000a4247c7220 */ /* 0x000fe20000410000 */
[----:B------:R-:W-:Y:S01]  /*1dd0*/  FADD.FTZ R164, -R206, R174 ;  /* 0x000000aecea47221 */ /* 0x000fe20000010100 */
[----:B------:R-:W-:Y:S01]  /*1de0*/  FMUL.FTZ R163, R7, R163 ;  /* 0x000000a307a37220 */ /* 0x000fe20000410000 */
[----:B------:R-:W-:-:S04]  /*1df0*/  IMAD.WIDE.U32 R184, R208, 0x10, R184 ;  /* 0x00000010d0b87825 */ /* 0x000fc800078e00b8 */
[----:B------:R-:W-:Y:S01]  /*1e00*/  FFMA.FTZ R168, R68, R168, R124 ;  /* 0x000000a844a87223 */ /* 0x000fe2000001007c */
[----:B------:R-:W-:Y:S01]  /*1e10*/  FMUL.FTZ R164, R7, R164 ;  /* 0x000000a407a47220 */ /* 0x000fe20000410000 */
[----:B------:R-:W-:Y:S01]  /*1e20*/  FMUL.FTZ R124, R37, R165 ;  /* 0x000000a5257c7220 */ /* 0x000fe20000410000 */
[----:B------:R-:W-:Y:S01]  /*1e30*/  FADD.FTZ R127, R181, R127 ;  /* 0x0000007fb57f7221 */ /* 0x000fe20000010000 */
[----:B------:R-:W-:Y:S01]  /*1e40*/  FADD.FTZ R165, -R206, R175 ;  /* 0x000000afcea57221 */ /* 0x000fe20000010100 */
[----:B------:R-:W-:Y:S02]  /*1e50*/  IMAD.WIDE.U32 R188, R208, 0x10, R186 ;  /* 0x00000010d0bc7825 */ /* 0x000fe400078e00ba */
[----:B------:R-:W4:Y:S04]  /*1e60*/  LDG.E.128 R184, desc[UR10][R184.64] ;  /* 0x0000000ab8b87981 */ /* 0x000f28000c1e1d00 */
[----:B------:R1:W-:Y:S01]  /*1e70*/  STL [R1+0x68], R127 ;  /* 0x0000687f01007387 */ /* 0x0003e20000100800 */
[----:B------:R-:W-:-:S03]  /*1e80*/  FMUL.FTZ R165, R7, R165 ;  /* 0x000000a507a57220 */ /* 0x000fc60000410000 */
[----:B------:R-:W4:Y:S04]  /*1e90*/  LDG.E.128 R188, desc[UR10][R188.64] ;  /* 0x0000000abcbc7981 */ /* 0x000f28000c1e1d00 */
[----:B-1----:R-:W4:Y:S01]  /*1ea0*/  LDL.LU R127, [R1+0x10c] ;  /* 0x00010c00017f7983 */ /* 0x002f220000300800 */
[----:B--2---:R-:W-:-:S05]  /*1eb0*/  FADD.FTZ R126, R177, R126 ;  /* 0x0000007eb17e7221 */ /* 0x004fca0000010000 */
[----:B------:R1:W-:Y:S01]  /*1ec0*/  STL [R1+0xe0], R126 ;  /* 0x0000e07e01007387 */ /* 0x0003e20000100800 */
[----:B---3--:R-:W-:-:S03]  /*1ed0*/  FFMA.FTZ R134, R177, R163, R134 ;  /* 0x000000a3b1867223 */ /* 0x008fc60000010086 */
[----:B-1----:R-:W2:Y:S04]  /*1ee0*/  LDL.LU R126, [R1+0xf4] ;  /* 0x0000f400017e7983 */ /* 0x002ea80000300800 */
[----:B------:R-:W-:Y:S01]  /*1ef0*/  STL [R1+0xd0], R134 ;  /* 0x0000d08601007387 */ /* 0x000fe20000100800 */
[----:B----4-:R-:W-:Y:S01]  /*1f00*/  FADD.FTZ R125, R182, R125 ;  /* 0x0000007db67d7221 */ /* 0x010fe20000010000 */
[----:B------:R-:W-:-:S04]  /*1f10*/  FADD.FTZ R133, R178, R133 ;  /* 0x00000085b2857221 */ /* 0x000fc80000010000 */
[----:B------:R1:W-:Y:S04]  /*1f20*/  STL [R1+0x8c], R125 ;  /* 0x00008c7d01007387 */ /* 0x0003e80000100800 */
[----:B-1----:R-:W3:Y:S01]  /*1f30*/  LDL.LU R125, [R1+0x98] ;  /* 0x00009800017d7983 */ /* 0x002ee20000300800 */
[----:B------:R-:W-:-:S03]  /*1f40*/  FFMA.FTZ R132, R178, R164, R132 ;  /* 0x000000a4b2847223 */ /* 0x000fc60000010084 */
[----:B------:R-:W-:Y:S04]  /*1f50*/  STL [R1+0xe4], R133 ;  /* 0x0000e48501007387 */ /* 0x000fe80000100800 */
[----:B------:R-:W-:Y:S01]  /*1f60*/  STL [R1+0xd4], R132 ;  /* 0x0000d48401007387 */ /* 0x000fe20000100800 */
[----:B------:R-:W-:-:S05]  /*1f70*/  FADD.FTZ R131, R183, R131 ;  /* 0x00000083b7837221 */ /* 0x000fca0000010000 */
[----:B------:R-:W-:Y:S04]  /*1f80*/  STL [R1+0x90], R131 ;  /* 0x0000908301007387 */ /* 0x000fe80000100800 */
[----:B------:R-:W4:Y:S04]  /*1f90*/  LDL.LU R143, [R1+0x110] ;  /* 0x00011000018f7983 */ /* 0x000f280000300800 */
[----:B------:R-:W4:Y:S01]  /*1fa0*/  LDL.LU R136, [R1+0xf8] ;  /* 0x0000f80001887983 */ /* 0x000f220000300800 */
[----:B------:R-:W-:-:S05]  /*1fb0*/  FADD.FTZ R130, R179, R130 ;  /* 0x00000082b3827221 */ /* 0x000fca0000010000 */
[----:B------:R-:W-:Y:S04]  /*1fc0*/  STL [R1+0xe8], R130 ;  /* 0x0000e88201007387 */ /* 0x000fe80000100800 */
[----:B------:R-:W4:Y:S01]  /*1fd0*/  LDL.LU R142, [R1+0xbc] ;  /* 0x0000bc00018e7983 */ /* 0x000f220000300800 */
[----:B------:R-:W-:-:S05]  /*1fe0*/  FFMA.FTZ R129, R179, R165, R129 ;  /* 0x000000a5b3817223 */ /* 0x000fca0000010081 */
[----:B------:R-:W-:Y:S04]  /*1ff0*/  STL [R1+0xd8], R129 ;  /* 0x0000d88101007387 */ /* 0x000fe80000100800 */
[----:B------:R-:W4:Y:S04]  /*2000*/  LDL.LU R138, [R1+0x114] ;  /* 0x00011400018a7983 */ /* 0x000f280000300800 */
[----:B------:R-:W4:Y:S01]  /*2010*/  LDL.LU R137, [R1+0xfc] ;  /* 0x0000fc0001897983 */ /* 0x000f220000300800 */
[----:B------:R-:W-:-:S05]  /*2020*/  FADD.FTZ R128, R192, R128 ;  /* 0x00000080c0807221 */ /* 0x000fca0000010000 */
[----:B------:R-:W-:Y:S04]  /*2030*/  STL [R1+0x94], R128 ;  /* 0x0000948001007387 */ /* 0x000fe80000100800 */
[----:B------:R-:W4:Y:S01]  /*2040*/  LDL.LU R139, [R1+0xc0] ;  /* 0x0000c000018b7983 */ /* 0x000f220000300800 */
        /* <DEDUP_REMOVED lines=9> */
[----:B------:R-:W-:Y:S01]  /*20e0*/  FFMA.FTZ R231, R169, R153, R231 ;  /* 0x00000099a9e77223 */ /* 0x000fe200000100e7 */
[----:B------:R-:W-:Y:S01]  /*20f0*/  FFMA.FTZ R169, R69, R169, R124 ;  /* 0x000000a945a97223 */ /* 0x000fe2000001007c */
[----:B------:R-:W-:Y:S01]  /*2100*/  FMUL.FTZ R124, R38, R166 ;  /* 0x000000a6267c7220 */ /* 0x000fe20000410000 */
[----:B0-----:R-:W-:-:S05]  /*2110*/  @P0 IMAD.WIDE.U32 R160, R208, 0x10, R160 ;  /* 0x00000010d0a00825 */ /* 0x001fca00078e00a0 */
[----:B------:R0:W5:Y:S02]  /*2120*/  @P0 LDG.E.128 R104, desc[UR10][R160.64] ;  /* 0x0000000aa0680981 */ /* 0x000164000c1e1d00 */
[----:B0-----:R-:W0:Y:S01]  /*2130*/  @P0 LDC.64 R160, c[0x0][0x438] ;  /* 0x00010e00ffa00b82 */ /* 0x001e220000000a00 */
[----:B------:R-:W-:Y:S01]  /*2140*/  FFMA.FTZ R232, R170, R154, R232 ;  /* 0x0000009aaae87223 */ /* 0x000fe200000100e8 */
[----:B------:R-:W-:Y:S01]  /*2150*/  FFMA.FTZ R170, R70, R170, R124 ;  /* 0x000000aa46aa7223 */ /* 0x000fe2000001007c */
[----:B------:R-:W-:Y:S01]  /*2160*/  FMUL.FTZ R124, R39, R167 ;  /* 0x000000a7277c7220 */ /* 0x000fe20000410000 */
[----:B------:R-:W-:Y:S01]  /*2170*/  IADD3 R167, PT, PT, R6, 0xc0, RZ ;  /* 0x000000c006a77810 */ /* 0x000fe20007ffe0ff */
[----:B------:R-:W-:Y:S02]  /*2180*/  FFMA.FTZ R233, R171, R155, R233 ;  /* 0x0000009babe97223 */ /* 0x000fe400000100e9 */
[----:B------:R-:W-:Y:S01]  /*2190*/  FFMA.FTZ R171, R71, R171, R124 ;  /* 0x000000ab47ab7223 */ /* 0x000fe2000001007c */
[----:B------:R-:W-:Y:S01]  /*21a0*/  FMUL.FTZ R124, R32, R176 ;  /* 0x000000b0207c7220 */ /* 0x000fe20000410000 */
[----:B------:R-:W-:Y:S01]  /*21b0*/  FFMA.FTZ R234, R180, R162, R234 ;  /* 0x000000a2b4ea7223 */ /* 0x000fe200000100ea */
[C---:B------:R-:W-:Y:S01]  /*21c0*/  FADD.FTZ R166, -R206.reuse, R184 ;  /* 0x000000b8cea67221 */ /* 0x040fe20000010100 */
[----:B------:R-:W-:Y:S01]  /*21d0*/  FADD.FTZ R172, -R206, R185 ;  /* 0x000000b9ceac7221 */ /* 0x000fe20000010100 */
[----:B------:R-:W-:Y:S01]  /*21e0*/  FFMA.FTZ R180, R64, R180, R124 ;  /* 0x000000b440b47223 */ /* 0x000fe2000001007c */
[----:B------:R-:W-:Y:S01]  /*21f0*/  FMUL.FTZ R124, R33, R177 ;  /* 0x000000b1217c7220 */ /* 0x000fe20000410000 */
[----:B------:R-:W-:Y:S01]  /*2200*/  FMUL.FTZ R166, R7, R166 ;  /* 0x000000a607a67220 */ /* 0x000fe20000410000 */
[----:B------:R-:W-:Y:S01]  /*2210*/  FFMA.FTZ R235, R181, R163, R235 ;  /* 0x000000a3b5eb7223 */ /* 0x000fe200000100eb */
[----:B0-----:R-:W-:-:S05]  /*2220*/  @P0 IMAD.WIDE.U32 R160, R167, 0x10, R160 ;  /* 0x00000010a7a00825 */ /* 0x001fca00078e00a0 */
[----:B------:R0:W5:Y:S01]  /*2230*/  @P0 LDG.E.128 R108, desc[UR10][R160.64] ;  /* 0x0000000aa06c0981 */ /* 0x000162000c1e1d00 */
[----:B------:R-:W-:Y:S01]  /*2240*/  FFMA.FTZ R181, R65, R181, R124 ;  /* 0x000000b541b57223 */ /* 0x000fe2000001007c */
[C---:B------:R-:W-:Y:S01]  /*2250*/  FMUL.FTZ R172, R7.reuse, R172 ;  /* 0x000000ac07ac7220 */ /* 0x040fe20000410000 */
[----:B------:R-:W-:Y:S01]  /*2260*/  FADD.FTZ R173, -R206, R186 ;  /* 0x000000bacead7221 */ /* 0x000fe20000010100 */
[----:B------:R-:W-:Y:S01]  /*2270*/  FMUL.FTZ R124, R34, R178 ;  /* 0x000000b2227c7220 */ /* 0x000fe20000410000 */
[----:B------:R-:W-:Y:S01]  /*2280*/  FADD.FTZ R127, R188, R127 ;  /* 0x0000007fbc7f7221 */ /* 0x000fe20000010000 */
[----:B0-----:R-:W0:Y:S01]  /*2290*/  @P0 LDC.64 R160, c[0x0][0x438] ;  /* 0x00010e00ffa00b82 */ /* 0x001e220000000a00 */
[----:B------:R-:W-:Y:S01]  /*22a0*/  FFMA.FTZ R236, R182, R164, R236 ;  /* 0x000000a4b6ec7223 */ /* 0x000fe200000100ec */
[----:B------:R-:W-:Y:S01]  /*22b0*/  FMUL.FTZ R173, R7, R173 ;  /* 0x000000ad07ad7220 */ /* 0x000fe20000410000 */
[----:B------:R-:W-:Y:S01]  /*22c0*/  FFMA.FTZ R182, R66, R182, R124 ;  /* 0x000000b642b67223 */ /* 0x000fe2000001007c */
[----:B------:R-:W-:Y:S01]  /*22d0*/  FMUL.FTZ R124, R35, R179 ;  /* 0x000000b3237c7220 */ /* 0x000fe20000410000 */
[----:B------:R-:W-:Y:S01]  /*22e0*/  STL [R1+0x10c], R127 ;  /* 0x00010c7f01007387 */ /* 0x000fe20000100800 */
[----:B------:R-:W-:-:S02]  /*22f0*/  FFMA.FTZ R237, R183, R165, R237 ;  /* 0x000000a5b7ed7223 */ /* 0x000fc400000100ed */
[----:B------:R-:W-:Y:S01]  /*2300*/  FFMA.FTZ R183, R67, R183, R124 ;  /* 0x000000b743b77223 */ /* 0x000fe2000001007c */
[----:B------:R-:W-:Y:S01]  /*2310*/  FMUL.FTZ R124, R28, R188 ;  /* 0x000000bc1c7c7220 */ /* 0x000fe20000410000 */
[----:B------:R-:W-:Y:S01]  /*2320*/  FFMA.FTZ R238, R192, R166, R238 ;  /* 0x000000a6c0ee7223 */ /* 0x000fe200000100ee */
[----:B------:R-:W-:Y:S02]  /*2330*/  IADD3 R174, PT, PT, R6, 0xe0, RZ ;  /* 0x000000e006ae7810 */ /* 0x000fe40007ffe0ff */
[----:B------:R-:W-:Y:S01]  /*2340*/  FFMA.FTZ R192, R60, R192, R124 ;  /* 0x000000c03cc07223 */ /* 0x000fe2000001007c */
[----:B------:R-:W-:Y:S01]  /*2350*/  FMUL.FTZ R124, R29, R189 ;  /* 0x000000bd1d7c7220 */ /* 0x000fe20000410000 */
[----:B------:R-:W-:Y:S01]  /*2360*/  FADD.FTZ R175, -R206, R187 ;  /* 0x000000bbceaf7221 */ /* 0x000fe20000010100 */
[----:B--2---:R-:W-:-:S05]  /*2370*/  FFMA.FTZ R126, R188, R166, R126 ;  /* 0x000000a6bc7e7223 */ /* 0x004fca000001007e */
[----:B------:R-:W-:Y:S01]  /*2380*/  STL [R1+0xf4], R126 ;  /* 0x0000f47e01007387 */ /* 0x000fe20000100800 */
[----:B0-----:R-:W-:-:S05]  /*2390*/  @P0 IMAD.WIDE.U32 R160, R174, 0x10, R160 ;  /* 0x00000010aea00825 */ /* 0x001fca00078e00a0 */
[----:B------:R0:W5:Y:S01]  /*23a0*/  @P0 LDG.E.128 R112, desc[UR10][R160.64] ;  /* 0x0000000aa0700981 */ /* 0x000162000c1e1d00 */
[----:B---3--:R-:W-:-:S05]  /*23b0*/  FADD.FTZ R125, R193, R125 ;  /* 0x0000007dc17d7221 */ /* 0x008fca0000010000 */
[----:B------:R-:W-:Y:S01]  /*23c0*/  STL [R1+0x98], R125 ;  /* 0x0000987d01007387 */ /* 0x000fe20000100800 */
[C---:B----4-:R-:W-:Y:S01]  /*23d0*/  FADD.FTZ R143, R189.reuse, R143 ;  /* 0x0000008fbd8f7221 */ /* 0x050fe20000010000 */
[----:B------:R-:W-:-:S05]  /*23e0*/  FFMA.FTZ R136, R189, R172, R136 ;  /* 0x000000acbd887223 */ /* 0x000fca0000010088 */
[----:B------:R1:W-:Y:S01]  /*23f0*/  STL [R1+0xf8], R136 ;  /* 0x0000f88801007387 */ /* 0x0003e20000100800 */
[----:B------:R-:W-:-:S03]  /*2400*/  FADD.FTZ R142, R194, R142 ;  /* 0x0000008ec28e7221 */ /* 0x000fc60000010000 */
[----:B------:R-:W-:Y:S04]  /*2410*/  STL [R1+0x110], R143 ;  /* 0x0001108f01007387 */ /* 0x000fe80000100800 */
[----:B------:R-:W-:Y:S01]  /*2420*/  STL [R1+0xbc], R142 ;  /* 0x0000bc8e01007387 */ /* 0x000fe20000100800 */
[----:B-1----:R-:W-:Y:S01]  /*2430*/  FMUL.FTZ R136, R30, R190 ;  /* 0x000000be1e887220 */ /* 0x002fe20000410000 */
[C---:B------:R-:W-:Y:S01]  /*2440*/  FADD.FTZ R138, R190.reuse, R138 ;  /* 0x0000008abe8a7221 */ /* 0x040fe20000010000 */
[----:B------:R-:W-:-:S04]  /*2450*/  FFMA.FTZ R137, R190, R173, R137 ;  /* 0x000000adbe897223 */ /* 0x000fc80000010089 */
[----:B------:R1:W-:Y:S04]  /*2460*/  STL [R1+0x114], R138 ;  /* 0x0001148a01007387 */ /* 0x0003e80000100800 */
[----:B------:R2:W-:Y:S01]  /*2470*/  STL [R1+0xfc], R137 ;  /* 0x0000fc8901007387 */ /* 0x0005e20000100800 */
[----:B------:R-:W-:-:S05]  /*2480*/  FADD.FTZ R139, R195, R139 ;  /* 0x0000008bc38b7221 */ /* 0x000fca0000010000 */
[----:B------:R3:W-:Y:S04]  /*2490*/  STL [R1+0xc0], R139 ;  /* 0x0000c08b01007387 */ /* 0x0007e80000100800 */
        /* <DEDUP_REMOVED lines=11> */
[----:B------:R-:W0:Y:S04]  /*2550*/  LDL.LU R160, [R1+0x118] ;  /* 0x0001180001a07983 */ /* 0x000e280000300800 */
[----:B------:R-:W4:Y:S01]  /*2560*/  LDL.LU R161, [R1+0x100] ;  /* 0x0001000001a17983 */ /* 0x000f220000300800 */
[C---:B------:R-:W-:Y:S01]  /*2570*/  FADD.FTZ R252, R146.reuse, R252 ;  /* 0x000000fc92fc7221 */ /* 0x040fe20000010000 */
[----:B------:R-:W-:Y:S01]  /*2580*/  FFMA.FTZ R224, R146, R219, R224 ;  /* 0x000000db92e07223 */ /* 0x000fe200000100e0 */
[----:B------:R-:W-:Y:S01]  /*2590*/  FFMA.FTZ R220, R78, R146, R220 ;  /* 0x000000924edc7223 */ /* 0x000fe200000100dc */
[----:B------:R-:W-:Y:S01]  /*25a0*/  FFMA.FTZ R225, R147, R221, R225 ;  /* 0x000000dd93e17223 */ /* 0x000fe200000100e1 */
[----:B------:R-:W-:-:S02]  /*25b0*/  FFMA.FTZ R222, R79, R147, R222 ;  /* 0x000000934fde7223 */ /* 0x000fc400000100de */
[----:B------:R-:W1:Y:S01]  /*25c0*/  LDC.64 R146, c[0x0][0x3a8] ;  /* 0x0000ea00ff927b82 */ /* 0x000e620000000a00 */
[----:B------:R-:W-:Y:S01]  /*25d0*/  FMUL.FTZ R216, R44, R140 ;  /* 0x0000008c2cd87220 */ /* 0x000fe20000410000 */
[----:B------:R-:W-:Y:S01]  /*25e0*/  FMUL.FTZ R218, R45, R141 ;  /* 0x0000008d2dda7220 */ /* 0x000fe20000410000 */
[C---:B------:R-:W-:Y:S01]  /*25f0*/  FADD.FTZ R250, R144.reuse, R250 ;  /* 0x000000fa90fa7221 */ /* 0x040fe20000010000 */
[----:B------:R-:W-:Y:S01]  /*2600*/  FFMA.FTZ R12, R144, R215, R12 ;  /* 0x000000d7900c7223 */ /* 0x000fe2000001000c */
[----:B------:R-:W-:Y:S01]  /*2610*/  FFMA.FTZ R216, R76, R144, R216 ;  /* 0x000000904cd87223 */ /* 0x000fe200000100d8 */
[C---:B------:R-:W-:Y:S01]  /*2620*/  FADD.FTZ R251, R145.reuse, R251 ;  /* 0x000000fb91fb7221 */ /* 0x040fe20000010000 */
[----:B------:R-:W-:Y:S01]  /*2630*/  FFMA.FTZ R223, R145, R217, R223 ;  /* 0x000000d991df7223 */ /* 0x000fe200000100df */
[----:B------:R-:W-:Y:S01]  /*2640*/  FFMA.FTZ R218, R77, R145, R218 ;  /* 0x000000914dda7223 */ /* 0x000fe200000100da */
[----:B------:R-:W2:Y:S08]  /*2650*/  LDC.64 R140, c[0x0][0x430] ;  /* 0x00010c00ff8c7b82 */ /* 0x000eb00000000a00 */
[----:B------:R-:W3:Y:S01]  /*2660*/  LDC.64 R144, c[0x0][0x428] ;  /* 0x00010a00ff907b82 */ /* 0x000ee20000000a00 */
[----:B------:R-:W-:Y:S01]  /*2670*/  FFMA.FTZ R239, R193, R172, R239 ;  /* 0x000000acc1ef7223 */ /* 0x000fe200000100ef */
[----:B-1----:R-:W-:-:S04]  /*2680*/  IMAD.WIDE.U32 R128, R167, 0x10, R146 ;  /* 0x00000010a7807825 */ /* 0x002fc800078e0092 */
[----:B------:R-:W-:Y:S01]  /*2690*/  FFMA.FTZ R193, R61, R193, R124 ;  /* 0x000000c13dc17223 */ /* 0x000fe2000001007c */
[----:B------:R-:W-:Y:S01]  /*26a0*/  FMUL.FTZ R175, R7, R175 ;  /* 0x000000af07af7220 */ /* 0x000fe20000410000 */
[----:B------:R-:W4:Y:S01]  /*26b0*/  LDG.E.128 R128, desc[UR10][R128.64] ;  /* 0x0000000a80807981 */ /* 0x000f22000c1e1d00 */
[----:B--2---:R-:W-:-:S04]  /*26c0*/  IMAD.WIDE.U32 R132, R167, 0x10, R140 ;  /* 0x00000010a7847825 */ /* 0x004fc800078e008c */
[C---:B------:R-:W-:Y:S01]  /*26d0*/  FADD.FTZ R249, R135.reuse, R249 ;  /* 0x000000f987f97221 */ /* 0x040fe20000010000 */
[----:B------:R-:W-:Y:S01]  /*26e0*/  FFMA.FTZ R11, R135, R213, R11 ;  /* 0x000000d5870b7223 */ /* 0x000fe2000001000b */
[----:B---3--:R-:W-:-:S04]  /*26f0*/  IMAD.WIDE.U32 R124, R167, 0x10, R144 ;  /* 0x00000010a77c7825 */ /* 0x008fc800078e0090 */
[----:B------:R-:W-:Y:S01]  /*2700*/  FFMA.FTZ R214, R83, R135, R214 ;  /* 0x0000008753d67223 */ /* 0x000fe200000100d6 */
[----:B------:R-:W-:Y:S01]  /*2710*/  FMUL.FTZ R138, R31, R191 ;  /* 0x000000bf1f8a7220 */ /* 0x000fe20000410000 */
[----:B------:R-:W2:Y:S01]  /*2720*/  LDG.E.128 R132, desc[UR10][R132.64] ;  /* 0x0000000a84847981 */ /* 0x000ea2000c1e1d00 */
[----:B------:R-:W-:Y:S01]  /*2730*/  FFMA.FTZ R240, R194, R173, R240 ;  /* 0x000000adc2f07223 */ /* 0x000fe200000100f0 */
[----:B------:R-:W-:Y:S02]  /*2740*/  FFMA.FTZ R194, R62, R194, R136 ;  /* 0x000000c23ec27223 */ /* 0x000fe40000010088 */
[----:B------:R-:W3:Y:S01]  /*2750*/  LDG.E.128 R124, desc[UR10][R124.64] ;  /* 0x0000000a7c7c7981 */ /* 0x000ee2000c1e1d00 */
[----:B------:R-:W-:-:S04]  /*2760*/  IMAD.WIDE.U32 R136, R174, 0x10, R146 ;  /* 0x00000010ae887825 */ /* 0x000fc800078e0092 */
[----:B------:R-:W-:Y:S01]  /*2770*/  FFMA.FTZ R241, R195, R175, R241 ;  /* 0x000000afc3f17223 */ /* 0x000fe200000100f1 */
[----:B------:R-:W-:Y:S01]  /*2780*/  FFMA.FTZ R195, R63, R195, R138 ;  /* 0x000000c33fc37223 */ /* 0x000fe2000001008a */
[C---:B------:R-:W-:Y:S01]  /*2790*/  IMAD.WIDE.U32 R140, R174.reuse, 0x10, R140 ;  /* 0x00000010ae8c7825 */ /* 0x040fe200078e008c */
[----:B------:R-:W3:Y:S03]  /*27a0*/  LDG.E.128 R136, desc[UR10][R136.64] ;  /* 0x0000000a88887981 */ /* 0x000ee6000c1e1d00 */
[----:B------:R-:W-:Y:S02]  /*27b0*/  IMAD.WIDE.U32 R144, R174, 0x10, R144 ;  /* 0x00000010ae907825 */ /* 0x000fe400078e0090 */
[----:B------:R-:W3:Y:S04]  /*27c0*/  LDG.E.128 R140, desc[UR10][R140.64] ;  /* 0x0000000a8c8c7981 */ /* 0x000ee8000c1e1d00 */
[----:B------:R-:W3:Y:S01]  /*27d0*/  LDG.E.128 R144, desc[UR10][R144.64] ;  /* 0x0000000a90907981 */ /* 0x000ee2000c1e1d00 */
[C---:B0-----:R-:W-:Y:S01]  /*27e0*/  FADD.FTZ R160, R191.reuse, R160 ;  /* 0x000000a0bfa07221 */ /* 0x041fe20000010000 */
[----:B----4-:R-:W-:-:S02]  /*27f0*/  FFMA.FTZ R161, R191, R175, R161 ;  /* 0x000000afbfa17223 */ /* 0x010fc400000100a1 */
[----:B------:R-:W4:Y:S04]  /*2800*/  LDL.LU R191, [R1+0x104] ;  /* 0x0001040001bf7983 */ /* 0x000f280000300800 */
[----:B------:R0:W-:Y:S04]  /*2810*/  STL [R1+0x118], R160 ;  /* 0x000118a001007387 */ /* 0x0001e80000100800 */
[----:B------:R2:W-:Y:S01]  /*2820*/  STL [R1+0x100], R161 ;  /* 0x000100a101007387 */ /* 0x0005e20000100800 */
[C---:B------:R-:W-:Y:S01]  /*2830*/  FADD.FTZ R128, -R206.reuse, R128 ;  /* 0x00000080ce807221 */ /* 0x040fe20000010100 */
[C---:B------:R-:W-:Y:S01]  /*2840*/  FADD.FTZ R129, -R206.reuse, R129 ;  /* 0x00000081ce817221 */ /* 0x040fe20000010100 */
[----:B------:R-:W-:-:S02]  /*2850*/  FADD.FTZ R130, -R206, R130 ;  /* 0x00000082ce827221 */ /* 0x000fc40000010100 */
[C---:B0-----:R-:W-:Y:S01]  /*2860*/  FMUL.FTZ R160, R7.reuse, R128 ;  /* 0x0000008007a07220 */ /* 0x041fe20000410000 */
[----:B------:R-:W-:Y:S01]  /*2870*/  FADD.FTZ R131, -R206, R131 ;  /* 0x00000083ce837221 */ /* 0x000fe20000010100 */
[----:B------:R-:W-:-:S03]  /*2880*/  FMUL.FTZ R130, R7, R130 ;  /* 0x0000008207827220 */ /* 0x000fc60000410000 */
[----:B------:R-:W-:Y:S01]  /*2890*/  FMUL.FTZ R131, R7, R131 ;  /* 0x0000008307837220 */ /* 0x000fe20000410000 */
[----:B--2---:R-:W-:Y:S01]  /*28a0*/  FMUL.FTZ R161, R24, R132 ;  /* 0x0000008418a17220 */ /* 0x004fe20000410000 */
[----:B------:R-:W-:Y:S01]  /*28b0*/  FADD.FTZ R190, R132, R190 ;  /* 0x000000be84be7221 */ /* 0x000fe20000010000 */
[----:B---3--:R-:W-:Y:S01]  /*28c0*/  FADD.FTZ R176, R124, R176 ;  /* 0x000000b07cb07221 */ /* 0x008fe20000010000 */
[----:B------:R-:W-:Y:S01]  /*28d0*/  FADD.FTZ R187, R133, R187 ;  /* 0x000000bb85bb7221 */ /* 0x000fe20000010000 */
[C---:B------:R-:W-:Y:S01]  /*28e0*/  FADD.FTZ R184, R134.reuse, R184 ;  /* 0x000000b886b87221 */ /* 0x040fe20000010000 */
[----:B------:R-:W-:Y:S02]  /*28f0*/  FFMA.FTZ R185, R134, R130, R185 ;  /* 0x0000008286b97223 */ /* 0x000fe400000100b9 */
[----:B------:R0:W-:Y:S01]  /*2900*/  STL [R1+0xc4], R176 ;  /* 0x0000c4b001007387 */ /* 0x0001e20000100800 */
[C---:B------:R-:W-:Y:S01]  /*2910*/  FADD.FTZ R177, R135.reuse, R177 ;  /* 0x000000b187b17221 */ /* 0x040fe20000010000 */
[----:B------:R-:W-:Y:S01]  /*2920*/  FFMA.FTZ R178, R135, R131, R178 ;  /* 0x0000008387b27223 */ /* 0x000fe200000100b2 */
[----:B------:R-:W-:Y:S01]  /*2930*/  FFMA.FTZ R242, R124, R160, R242 ;  /* 0x000000a07cf27223 */ /* 0x000fe200000100f2 */
[----:B0-----:R-:W-:Y:S01]  /*2940*/  FMUL.FTZ R176, R25, R133 ;  /* 0x0000008519b07220 */ /* 0x001fe20000410000 */
[----:B------:R-:W-:Y:S01]  /*2950*/  FFMA.FTZ R161, R56, R124, R161 ;  /* 0x0000007c38a17223 */ /* 0x000fe200000100a1 */
[----:B------:R-:W-:Y:S01]  /*2960*/  FMUL.FTZ R124, R20, R140 ;  /* 0x0000008c147c7220 */ /* 0x000fe20000410000 */
[----:B------:R-:W-:Y:S01]  /*2970*/  FADD.FTZ R17, R144, R17 ;  /* 0x0000001190117221 */ /* 0x000fe20000010000 */
[----:B------:R-:W-:Y:S01]  /*2980*/  FADD.FTZ R18, R145, R18 ;  /* 0x0000001291127221 */ /* 0x000fe20000010000 */
[----:B------:R-:W-:Y:S01]  /*2990*/  FADD.FTZ R19, R146, R19 ;  /* 0x0000001392137221 */ /* 0x000fe20000010000 */
[----:B------:R-:W-:Y:S01]  /*29a0*/  FADD.FTZ R196, R147, R196 ;  /* 0x000000c493c47221 */ /* 0x000fe20000010000 */
[----:B------:R-:W-:Y:S01]  /*29b0*/  FADD.FTZ R189, R125, R189 ;  /* 0x000000bd7dbd7221 */ /* 0x000fe20000010000 */
[----:B------:R-:W-:Y:S01]  /*29c0*/  FFMA.FTZ R176, R57, R125, R176 ;  /* 0x0000007d39b07223 */ /* 0x000fe200000100b0 */
[----:B------:R0:W-:Y:S01]  /*29d0*/  STL [R1+0x124], R190 ;  /* 0x000124be01007387 */ /* 0x0001e20000100800 */
[C---:B------:R-:W-:Y:S01]  /*29e0*/  FADD.FTZ R186, R126.reuse, R186 ;  /* 0x000000ba7eba7221 */ /* 0x040fe20000010000 */
[C---:B------:R-:W-:Y:S01]  /*29f0*/  FADD.FTZ R179, R127.reuse, R179 ;  /* 0x000000b37fb37221 */ /* 0x040fe20000010000 */
[----:B------:R-:W-:Y:S01]  /*2a00*/  UMOV UR4, 0xffffffff ;  /* 0xffffffff00047882 */ /* 0x000fe20000000000 */
[----:B------:R-:W-:Y:S01]  /*2a10*/  ISETP.NE.U32.AND P1, PT, RZ, UR14, PT ;  /* 0x0000000eff007c0c */ /* 0x000fe2000bf25070 */
[----:B------:R-:W-:Y:S01]  /*2a20*/  FFMA.FTZ R244, R126, R130, R244 ;  /* 0x000000827ef47223 */ /* 0x000fe200000100f4 */
[----:B------:R-:W-:Y:S01]  /*2a30*/  FFMA.FTZ R245, R127, R131, R245 ;  /* 0x000000837ff57223 */ /* 0x000fe200000100f5 */
[----:B------:R-:W-:Y:S01]  /*2a40*/  FADD.FTZ R201, R140, R201 ;  /* 0x000000c98cc97221 */ /* 0x000fe20000010000 */
[----:B------:R-:W-:Y:S01]  /*2a50*/  FADD.FTZ R202, R141, R202 ;  /* 0x000000ca8dca7221 */ /* 0x000fe20000010000 */
[----:B------:R-:W-:Y:S01]  /*2a60*/  FADD.FTZ R203, R142, R203 ;  /* 0x000000cb8ecb7221 */ /* 0x000fe20000010000 */
[----:B------:R-:W-:Y:S01]  /*2a70*/  FADD.FTZ R204, R143, R204 ;  /* 0x000000cc8fcc7221 */ /* 0x000fe20000010000 */
[----:B------:R-:W-:Y:S01]  /*2a80*/  ISETP.NE.AND.EX P1, PT, RZ, UR15, PT, P1 ;  /* 0x0000000fff007c0c */ /* 0x000fe2000bf25310 */
[----:B----4-:R-:W-:Y:S01]  /*2a90*/  FFMA.FTZ R191, R132, R160, R191 ;  /* 0x000000a084bf7223 */ /* 0x010fe200000100bf */
[----:B------:R-:W-:-:S04]  /*2aa0*/  FMUL.FTZ R132, R7, R129 ;  /* 0x0000008107847220 */ /* 0x000fc80000410000 */
[----:B------:R-:W-:Y:S01]  /*2ab0*/  FFMA.FTZ R188, R133, R132, R188 ;  /* 0x0000008485bc7223 */ /* 0x000fe200000100bc */
[----:B------:R-:W-:Y:S01]  /*2ac0*/  FMUL.FTZ R133, R26, R134 ;  /* 0x000000861a857220 */ /* 0x000fe20000410000 */
[----:B------:R-:W-:Y:S01]  /*2ad0*/  FMUL.FTZ R134, R27, R135 ;  /* 0x000000871b867220 */ /* 0x000fe20000410000 */
[C---:B------:R-:W-:Y:S01]  /*2ae0*/  FADD.FTZ R135, -R206.reuse, R136 ;  /* 0x00000088ce877221 */ /* 0x040fe20000010100 */
[----:B------:R-:W-:-:S03]  /*2af0*/  FADD.FTZ R136, -R206, R137 ;  /* 0x00000089ce887221 */ /* 0x000fc60000010100 */
[C---:B------:R-:W-:Y:S01]  /*2b00*/  FMUL.FTZ R135, R7.reuse, R135 ;  /* 0x0000008707877220 */ /* 0x040fe20000410000 */
[----:B------:R-:W-:Y:S01]  /*2b10*/  FMUL.FTZ R136, R7, R136 ;  /* 0x0000008807887220 */ /* 0x000fe20000410000 */
[----:B------:R-:W-:Y:S02]  /*2b20*/  FADD.FTZ R137, -R206, R138 ;  /* 0x0000008ace897221 */ /* 0x000fe40000010100 */
[----:B------:R-:W-:Y:S01]  /*2b30*/  FFMA.FTZ R13, R144, R135, R13 ;  /* 0x00000087900d7223 */ /* 0x000fe2000001000d */
[----:B------:R-:W-:Y:S01]  /*2b40*/  FFMA.FTZ R144, R52, R144, R124 ;  /* 0x0000009034907223 */ /* 0x000fe2000001007c */
[----:B------:R-:W-:Y:S01]  /*2b50*/  FMUL.FTZ R124, R21, R141 ;  /* 0x0000008d157c7220 */ /* 0x000fe20000410000 */
[----:B------:R-:W-:Y:S01]  /*2b60*/  FFMA.FTZ R14, R145, R136, R14 ;  /* 0x00000088910e7223 */ /* 0x000fe2000001000e */
[----:B------:R-:W-:Y:S01]  /*2b70*/  FMUL.FTZ R137, R7, R137 ;  /* 0x0000008907897220 */ /* 0x000fe20000410000 */
[----:B------:R-:W-:Y:S01]  /*2b80*/  FADD.FTZ R138, -R206, R139 ;  /* 0x0000008bce8a7221 */ /* 0x000fe20000010100 */
[----:B------:R-:W-:Y:S01]  /*2b90*/  FFMA.FTZ R145, R53, R145, R124 ;  /* 0x0000009135917223 */ /* 0x000fe2000001007c */
[----:B------:R-:W-:Y:S01]  /*2ba0*/  FMUL.FTZ R124, R22, R142 ;  /* 0x0000008e167c7220 */ /* 0x000fe20000410000 */
[----:B------:R-:W-:Y:S01]  /*2bb0*/  FFMA.FTZ R15, R146, R137, R15 ;  /* 0x00000089920f7223 */ /* 0x000fe2000001000f */
[----:B------:R-:W-:-:S02]  /*2bc0*/  FMUL.FTZ R138, R7, R138 ;  /* 0x0000008a078a7220 */ /* 0x000fc40000410000 */
[----:B------:R-:W-:Y:S01]  /*2bd0*/  FFMA.FTZ R146, R54, R146, R124 ;  /* 0x0000009236927223 */ /* 0x000fe2000001007c */
[----:B------:R-:W-:Y:S01]  /*2be0*/  FMUL.FTZ R124, R23, R143 ;  /* 0x0000008f177c7220 */ /* 0x000fe20000410000 */
[----:B------:R-:W-:Y:S01]  /*2bf0*/  FFMA.FTZ R16, R147, R138, R16 ;  /* 0x0000008a93107223 */ /* 0x000fe20000010010 */
[----:B------:R-:W-:Y:S01]  /*2c00*/  FFMA.FTZ R243, R125, R132, R243 ;  /* 0x000000847df37223 */ /* 0x000fe200000100f3 */
[----:B------:R-:W-:Y:S01]  /*2c10*/  FFMA.FTZ R125, R0, R207, RZ ;  /* 0x000000cf007d7223 */ /* 0x000fe200000100ff */
[----:B------:R-:W-:Y:S01]  /*2c20*/  FFMA.FTZ R147, R55, R147, R124 ;  /* 0x0000009337937223 */ /* 0x000fe2000001007c */
[----:B------:R-:W-:Y:S02]  /*2c30*/  FADD.FTZ R124, RZ, R207 ;  /* 0x000000cfff7c7221 */ /* 0x000fe40000010000 */
[----:B------:R-:W-:Y:S02]  /*2c40*/  FFMA.FTZ R125, R209, R210, R125 ;  /* 0x000000d2d17d7223 */ /* 0x000fe4000001007d */
[----:B------:R-:W-:-:S02]  /*2c50*/  FADD.FTZ R124, R210, R124 ;  /* 0x0000007cd27c7221 */ /* 0x000fc40000010000 */
[----:B------:R-:W-:Y:S02]  /*2c60*/  FFMA.FTZ R125, R211, R212, R125 ;  /* 0x000000d4d37d7223 */ /* 0x000fe4000001007d */
        /* <DEDUP_REMOVED lines=42> */
[----:B------:R-:W-:Y:S01]  /*2f10*/  FADD.FTZ R124, R195, R124 ;  /* 0x0000007cc37c7221 */ /* 0x000fe20000010000 */
[----:B------:R0:W-:Y:S01]  /*2f20*/  STL [R1+0x104], R191 ;  /* 0x000104bf01007387 */ /* 0x0001e20000100800 */
[----:B------:R-:W-:Y:S02]  /*2f30*/  FFMA.FTZ R125, R160, R161, R125 ;  /* 0x000000a1a07d7223 */ /* 0x000fe4000001007d */
[----:B------:R-:W-:Y:S01]  /*2f40*/  FADD.FTZ R124, R161, R124 ;  /* 0x0000007ca17c7221 */ /* 0x000fe20000010000 */
[----:B------:R0:W-:Y:S01]  /*2f50*/  STL [R1+0xc8], R189 ;  /* 0x0000c8bd01007387 */ /* 0x0001e20000100800 */
[----:B------:R-:W-:-:S03]  /*2f60*/  FFMA.FTZ R133, R58, R126, R133 ;  /* 0x0000007e3a857223 */ /* 0x000fc60000010085 */
[----:B------:R0:W-:Y:S01]  /*2f70*/  STL [R1+0x128], R187 ;  /* 0x000128bb01007387 */ /* 0x0001e20000100800 */
[----:B------:R-:W-:Y:S01]  /*2f80*/  FFMA.FTZ R125, R132, R176, R125 ;  /* 0x000000b0847d7223 */ /* 0x000fe2000001007d */
[----:B------:R-:W-:Y:S02]  /*2f90*/  FADD.FTZ R124, R176, R124 ;  /* 0x0000007cb07c7221 */ /* 0x000fe40000010000 */
[----:B------:R0:W-:Y:S04]  /*2fa0*/  STL [R1+0x108], R188 ;  /* 0x000108bc01007387 */ /* 0x0001e80000100800 */
[----:B------:R0:W-:Y:S04]  /*2fb0*/  STL [R1+0xec], R186 ;  /* 0x0000ecba01007387 */ /* 0x0001e80000100800 */
        /* <DEDUP_REMOVED lines=41> */
.L_x_5350:
        /* <DEDUP_REMOVED lines=27> */
.L_x_5276:
        /* <DEDUP_REMOVED lines=17> */
.L_x_5275:
        /* <DEDUP_REMOVED lines=20> */
.L_x_5278:
        /* <DEDUP_REMOVED lines=21> */
.L_x_5274:
        /* <DEDUP_REMOVED lines=21> */
.L_x_5280:
        /* <DEDUP_REMOVED lines=17> */
.L_x_5279:
        /* <DEDUP_REMOVED lines=20> */
.L_x_5281:
        /* <DEDUP_REMOVED lines=20> */
.L_x_5277:
        /* <DEDUP_REMOVED lines=37> */
.L_x_5284:
        /* <DEDUP_REMOVED lines=17> */
.L_x_5283:
        /* <DEDUP_REMOVED lines=18> */
.L_x_5286:
        /* <DEDUP_REMOVED lines=13> */
.L_x_5282:
        /* <DEDUP_REMOVED lines=23> */
.L_x_5288:
        /* <DEDUP_REMOVED lines=17> */
.L_x_5287:
        /* <DEDUP_REMOVED lines=18> */
.L_x_5289:
        /* <DEDUP_REMOVED lines=12> */
.L_x_5285:
        /* <DEDUP_REMOVED lines=32> */
.L_x_5292:
        /* <DEDUP_REMOVED lines=17> */
.L_x_5291:
        /* <DEDUP_REMOVED lines=18> */
.L_x_5294:
        /* <DEDUP_REMOVED lines=13> */
.L_x_5290:
        /* <DEDUP_REMOVED lines=23> */
.L_x_5296:
        /* <DEDUP_REMOVED lines=17> */
.L_x_5295:
        /* <DEDUP_REMOVED lines=18> */
.L_x_5297:
        /* <DEDUP_REMOVED lines=12> */
.L_x_5293:
        /* <DEDUP_REMOVED lines=32> */
.L_x_5300:
        /* <DEDUP_REMOVED lines=17> */
.L_x_5299:
        /* <DEDUP_REMOVED lines=18> */
.L_x_5302:
        /* <DEDUP_REMOVED lines=13> */
.L_x_5298:
        /* <DEDUP_REMOVED lines=23> */
.L_x_5304:
        /* <DEDUP_REMOVED lines=17> */
.L_x_5303:
        /* <DEDUP_REMOVED lines=18> */
.L_x_5305:
        /* <DEDUP_REMOVED lines=12> */
.L_x_5301:
        /* <DEDUP_REMOVED lines=23> */
[----:B0-----:R-:W-:Y:S02]  /*5a60*/  MOV R116, R124 ;  /* 0x0000007c00747202 */ /* 0x001fe40000000f00 */
        /* <DEDUP_REMOVED lines=8> */
.L_x_5308:
        /* <DEDUP_REMOVED lines=17> */
.L_x_5307:
        /* <DEDUP_REMOVED lines=15> */
[----:B------:R-:W-:Y:S02]  /*5cf0*/  MOV R118, R126 ;  /* 0x0000007e00767202 */ /* 0x000fe40000000f00 */
[----:B------:R-:W-:Y:S01]  /*5d00*/  MOV R119, R127 ;  /* 0x0000007f00777202 */ /* 0x000fe20000000f00 */
[----:B------:R-:W-:Y:S06]  /*5d10*/  BRA `(.L_x_5309) ;  /* 0x00000004004c7947 */ /* 0x000fec0003800000 */
.L_x_5310:
        /* <DEDUP_REMOVED lines=13> */
.L_x_5306:
        /* <DEDUP_REMOVED lines=23> */
.L_x_5312:
        /* <DEDUP_REMOVED lines=17> */
.L_x_5311:
        /* <DEDUP_REMOVED lines=15> */
[----:B------:R-:W-:Y:S02]  /*6160*/  MOV R118, R126 ;  /* 0x0000007e00767202 */ /* 0x000fe40000000f00 */
[----:B------:R-:W-:Y:S01]  /*6170*/  MOV R119, R127 ;  /* 0x0000007f00777202 */ /* 0x000fe20000000f00 */
[----:B------:R-:W-:Y:S06]  /*6180*/  BRA `(.L_x_5309) ;  /* 0x0000000000307947 */ /* 0x000fec0003800000 */
.L_x_5313:
        /* <DEDUP_REMOVED lines=12> */
.L_x_5309:
[----:B0-----:R-:W0:Y:S02]  /*6250*/  @P1 LDC.64 R4, c[0x0][0x478] ;  /* 0x00011e00ff041b82 */ /* 0x001e240000000a00 */
        /* <DEDUP_REMOVED lines=31> */
.L_x_5316:
        /* <DEDUP_REMOVED lines=17> */
.L_x_5315:
        /* <DEDUP_REMOVED lines=18> */
.L_x_5318:
        /* <DEDUP_REMOVED lines=13> */
.L_x_5314:
        /* <DEDUP_REMOVED lines=23> */
.L_x_5320:
        /* <DEDUP_REMOVED lines=17> */
.L_x_5319:
        /* <DEDUP_REMOVED lines=18> */
.L_x_5321:
        /* <DEDUP_REMOVED lines=12> */
.L_x_5317:
[----:B------:R-:W1:Y:S02]  /*6bb0*/  @P1 LDC.64 R2, c[0x0][0x478] ;  /* 0x00011e00ff021b82 */ /* 0x000e640000000a00 */
[----:B-1----:R-:W-:-:S05]  /*6bc0*/  @P1 IMAD.WIDE.U32 R2, R208, 0x10, R2 ;  /* 0x00000010d0021825 */ /* 0x002fca00078e0002 */
[----:B------:R1:W-:Y:S02]  /*6bd0*/  @P1 STG.E.128 desc[UR10][R2.64], R120 ;  /* 0x0000007802001986 */ /* 0x0003e4000c101d0a */
[----:B-1----:R-:W-:-:S05]  /*6be0*/  IMAD.WIDE.U32 R2, R208, 0x10, R142 ;  /* 0x00000010d0027825 */ /* 0x002fca00078e008e */
[----:B------:R1:W-:Y:S02]  /*6bf0*/  STG.E.128 desc[UR10][R2.64], R124 ;  /* 0x0000007c02007986 */ /* 0x0003e4000c101d0a */
[----:B-1----:R-:W1:Y:S02]  /*6c00*/  @P2 LDC.64 R2, c[0x0][0x470] ;  /* 0x00011c00ff022b82 */ /* 0x002e640000000a00 */
[----:B-1----:R-:W-:-:S05]  /*6c10*/  @P2 IMAD.WIDE.U32 R2, R208, 0x10, R2 ;  /* 0x00000010d0022825 */ /* 0x002fca00078e0002 */
[----:B------:R1:W-:Y:S01]  /*6c20*/  @P2 STG.E.128 desc[UR10][R2.64], R116 ;  /* 0x0000007402002986 */ /* 0x0003e2000c101d0a */
[----:B------:R-:W-:Y:S05]  /*6c30*/  @!P0 BRA `(.L_x_5322) ;  /* 0x00000004001c8947 */ /* 0x000fea0003800000 */
[----:B------:R-:W-:Y:S05]  /*6c40*/  @!P1 BRA `(.L_x_5323) ;  /* 0x00000000009c9947 */ /* 0x000fea0003800000 */
[----:B------:R-:W-:Y:S05]  /*6c50*/  @!P2 BRA `(.L_x_5324) ;  /* 0x000000000054a947 */ /* 0x000fea0003800000 */
        /* <DEDUP_REMOVED lines=21> */
.L_x_5324:
        /* <DEDUP_REMOVED lines=17> */
.L_x_5323:
        /* <DEDUP_REMOVED lines=18> */
.L_x_5326:
        /* <DEDUP_REMOVED lines=13> */
.L_x_5322:
        /* <DEDUP_REMOVED lines=23> */
.L_x_5328:
        /* <DEDUP_REMOVED lines=17> */
.L_x_5327:
        /* <DEDUP_REMOVED lines=18> */
.L_x_5329:
        /* <DEDUP_REMOVED lines=12> */
.L_x_5325:
[----:B-1----:R-:W1:Y:S02]  /*7510*/  @P1 LDC.64 R2, c[0x0][0x478] ;  /* 0x00011e00ff021b82 */ /* 0x002e640000000a00 */
        /* <DEDUP_REMOVED lines=22> */
[----:B-1----:R-:W-:Y:S02]  /*7680*/  MOV R116, R4 ;  /* 0x0000000400747202 */ /* 0x002fe40000000f00 */
        /* <DEDUP_REMOVED lines=8> */
.L_x_5332:
        /* <DEDUP_REMOVED lines=17> */
.L_x_5331:
        /* <DEDUP_REMOVED lines=15> */
[----:B------:R-:W-:Y:S02]  /*7910*/  MOV R118, R6 ;  /* 0x0000000600767202 */ /* 0x000fe40000000f00 */
[----:B------:R-:W-:Y:S01]  /*7920*/  MOV R119, R7 ;  /* 0x0000000700777202 */ /* 0x000fe20000000f00 */
[----:B------:R-:W-:Y:S06]  /*7930*/  BRA `(.L_x_5333) ;  /* 0x00000004004c7947 */ /* 0x000fec0003800000 */
.L_x_5334:
        /* <DEDUP_REMOVED lines=13> */
.L_x_5330:
        /* <DEDUP_REMOVED lines=23> */
.L_x_5336:
        /* <DEDUP_REMOVED lines=17> */
.L_x_5335:
        /* <DEDUP_REMOVED lines=15> */
[----:B------:R-:W-:Y:S02]  /*7d80*/  MOV R118, R6 ;  /* 0x0000000600767202 */ /* 0x000fe40000000f00 */
[----:B------:R-:W-:Y:S01]  /*7d90*/  MOV R119, R7 ;  /* 0x0000000700777202 */ /* 0x000fe20000000f00 */
[----:B------:R-:W-:Y:S06]  /*7da0*/  BRA `(.L_x_5333) ;  /* 0x0000000000307947 */ /* 0x000fec0003800000 */
.L_x_5337:
        /* <DEDUP_REMOVED lines=12> */
.L_x_5333:
[----:B-1----:R-:W0:Y:S02]  /*7e70*/  @P1 LDC.64 R2, c[0x0][0x478] ;  /* 0x00011e00ff021b82 */ /* 0x002e240000000a00 */
        /* <DEDUP_REMOVED lines=12> */
.L_x_5272:
        /* <DEDUP_REMOVED lines=124> */
.L_x_5271:
[----:B------:R-:W-:Y:S05]  /*8700*/  BSYNC B0 ;  /* 0x0000000000007941 */ /* 0x000fea0003800000 */
.L_x_5270:
        /* <DEDUP_REMOVED lines=62> */
[----:B------:R-:W4:Y:S01]  /*8af0*/  LDS R33, [R3+0x3000] ;  /* 0x0030000003217984 */ /* 0x000f220000000800 */
        /* <DEDUP_REMOVED lines=16> */
[----:B---3--:R-:W-:-:S04]  /*8c00*/  FADD.FTZ R19, R19, R82 ;  /* 0x0000005213137221 */ /* 0x008fc80000010000 */
[----:B------:R4:W-:Y:S04]  /*8c10*/  STS.128 [R2], R8 ;  /* 0x0000000802007388 */ /* 0x0009e80000000c00 */
[----:B------:R-:W-:Y:S04]  /*8c20*/  STS.128 [R2+0x200], R28 ;  /* 0x0002001c02007388 */ /* 0x000fe80000000c00 */
[----:B------:R-:W-:Y:S04]  /*8c30*/  STS.128 [R2+0x400], R44 ;  /* 0x0004002c02007388 */ /* 0x000fe80000000c00 */
[----:B------:R-:W-:Y:S04]  /*8c40*/  STS.128 [R2+0x600], R60 ;  /* 0x0006003c02007388 */ /* 0x000fe80000000c00 */
[----:B------:R-:W-:Y:S01]  /*8c50*/  STS.128 [R2+0x800], R76 ;  /* 0x0008004c02007388 */ /* 0x000fe20000000c00 */
[----:B----4-:R-:W-:Y:S01]  /*8c60*/  FADD.FTZ R11, R4, R33 ;  /* 0x00000021040b7221 */ /* 0x010fe20000010000 */
[----:B--2---:R-:W-:Y:S01]  /*8c70*/  FADD.FTZ R4, R17, R48 ;  /* 0x0000003011047221 */ /* 0x004fe20000010000 */
[----:B------:R-:W-:Y:S01]  /*8c80*/  FADD.FTZ R10, R5, R32 ;  /* 0x00000020050a7221 */ /* 0x000fe20000010000 */
[----:B------:R-:W-:Y:S01]  /*8c90*/  STS.128 [R2+0xa00], R92 ;  /* 0x000a005c02007388 */ /* 0x000fe20000000c00 */
[----:B------:R-:W-:Y:S01]  /*8ca0*/  FADD.FTZ R5, R6, R35 ;  /* 0x0000002306057221 */ /* 0x000fe20000010000 */
[----:B------:R-:W-:Y:S01]  /*8cb0*/  FADD.FTZ R8, R7, R34 ;  /* 0x0000002207087221 */ /* 0x000fe20000010000 */
[----:B------:R-:W-:Y:S01]  /*8cc0*/  FADD.FTZ R7, R16, R49 ;  /* 0x0000003110077221 */ /* 0x000fe20000010000 */
[----:B------:R-:W-:Y:S01]  /*8cd0*/  STS.128 [R2+0xc00], R108 ;  /* 0x000c006c02007388 */ /* 0x000fe20000000c00 */
[----:B------:R-:W-:Y:S01]  /*8ce0*/  FADD.FTZ R6, R18, R51 ;  /* 0x0000003312067221 */ /* 0x000fe20000010000 */
[----:B------:R-:W-:-:S02]  /*8cf0*/  FADD.FTZ R9, R19, R50 ;  /* 0x0000003213097221 */ /* 0x000fc40000010000 */
[----:B------:R-:W-:Y:S01]  /*8d00*/  STS.128 [R2+0xe00], R128 ;  /* 0x000e008002007388 */ /* 0x000fe20000000c00 */
[----:B------:R-:W-:Y:S06]  /*8d10*/  BAR.SYNC.DEFER_BLOCKING 0x0 ;  /* 0x0000000000007b1d */ /* 0x000fec0000010000 */
[----:B------:R-:W0:Y:S04]  /*8d20*/  LDS R65, [R3+0x200] ;  /* 0x0002000003417984 */ /* 0x000e280000000800 */
[----:B------:R-:W1:Y:S04]  /*8d30*/  LDS R28, [R3+0x600] ;  /* 0x00060000031c7984 */ /* 0x000e680000000800 */
[----:B------:R-:W2:Y:S04]  /*8d40*/  LDS R30, [R3+0xa00] ;  /* 0x000a0000031e7984 */ /* 0x000ea80000000800 */
[----:B------:R-:W3:Y:S04]  /*8d50*/  LDS R44, [R3+0xe00] ;  /* 0x000e0000032c7984 */ /* 0x000ee80000000800 */
[----:B------:R-:W4:Y:S04]  /*8d60*/  LDS R64, [R3] ;  /* 0x0000000003407984 */ /* 0x000f280000000800 */
        /* <DEDUP_REMOVED lines=164> */
[----:B------:R-:W-:Y:S01]  /*97b0*/  LDS R51, [R3+0x2600] ;  /* 0x0026000003337984 */ /* 0x000fe20000000800 */
[----:B---3--:R-:W-:-:S03]  /*97c0*/  FADD.FTZ R13, R20, R13 ;  /* 0x0000000d140d7221 */ /* 0x008fc60000010000 */
[----:B------:R-:W1:Y:S01]  /*97d0*/  LDS R35, [R3+0x1400] ;  /* 0x0014000003237984 */ /* 0x000e620000000800 */
[----:B----4-:R-:W-:-:S03]  /*97e0*/  FADD.FTZ R22, RZ, R22 ;  /* 0x00000016ff167221 */ /* 0x010fc60000010000 */
[----:B------:R-:W2:Y:S01]  /*97f0*/  LDS R20, [R3+0x800] ;  /* 0x0008000003147984 */ /* 0x000ea20000000800 */
[----:B0-----:R-:W-:-:S03]  /*9800*/  FADD.FTZ R57, R13, R2 ;  /* 0x000000020d397221 */ /* 0x001fc60000010000 */
[----:B------:R-:W0:Y:S01]  /*9810*/  LDS R39, [R3+0x1800] ;  /* 0x0018000003277984 */ /* 0x000e220000000800 */
[C---:B------:R-:W-:Y:S01]  /*9820*/  IADD3.X R13, PT, PT, R19.reuse, UR23, RZ, P0, !PT ;  /* 0x00000017130d7c10 */ /* 0x040fe200087fe4ff */
[----:B------:R-:W-:Y:S02]  /*9830*/  FADD.FTZ R22, R22, R37 ;  /* 0x0000002516167221 */ /* 0x000fe40000010000 */
[----:B------:R-:W3:Y:S01]  /*9840*/  LDS R2, [R3+0x600] ;  /* 0x0006000003027984 */ /* 0x000ee20000000800 */
        /* <DEDUP_REMOVED lines=13> */
[----:B------:R-:W4:Y:S04]  /*9920*/  LDS R24, [R3+0xc00] ;  /* 0x000c000003187984 */ /* 0x000f280000000800 */
[----:B------:R-:W4:Y:S01]  /*9930*/  LDS R71, [R3+0x3800] ;  /* 0x0038000003477984 */ /* 0x000f220000000800 */
[----:B-1----:R-:W-:-:S03]  /*9940*/  FADD.FTZ R0, R0, R35 ;  /* 0x0000002300007221 */ /* 0x002fc60000010000 */
[----:B------:R-:W1:Y:S01]  /*9950*/  LDS R55, [R3+0x2a00] ;  /* 0x002a000003377984 */ /* 0x000e620000000800 */
[----:B------:R-:W-:Y:S01]  /*9960*/  FADD.FTZ R0, R0, R49 ;  /* 0x0000003100007221 */ /* 0x000fe20000010000 */
[----:B--2---:R-:W-:Y:S02]  /*9970*/  FADD.FTZ R20, RZ, R20 ;  /* 0x00000014ff147221 */ /* 0x004fe40000010000 */
[----:B------:R-:W2:Y:S01]  /*9980*/  LDS R43, [R3+0x1c00] ;  /* 0x001c0000032b7984 */ /* 0x000ea20000000800 */
[----:B------:R-:W-:Y:S01]  /*9990*/  FADD.FTZ R61, R0, R61 ;  /* 0x0000003d003d7221 */ /* 0x000fe20000010000 */
[----:B0-----:R-:W-:Y:S02]  /*99a0*/  FADD.FTZ R20, R20, R39 ;  /* 0x0000002714147221 */ /* 0x001fe40000010000 */
[----:B------:R-:W0:Y:S01]  /*99b0*/  LDS R26, [R3+0xe00] ;  /* 0x000e0000031a7984 */ /* 0x000e220000000800 */
[----:B---3--:R-:W-:-:S03]  /*99c0*/  FADD.FTZ R2, RZ, R2 ;  /* 0x00000002ff027221 */ /* 0x008fc60000010000 */
[----:B------:R-:W-:Y:S01]  /*99d0*/  STG.E desc[UR10][R12.64], R45 ;  /* 0x0000002d0c007986 */ /* 0x000fe2000c10190a */
[----:B----4-:R-:W-:-:S03]  /*99e0*/  FADD.FTZ R2, R2, R37 ;  /* 0x0000002502027221 */ /* 0x010fc60000010000 */
[----:B------:R-:W-:Y:S01]  /*99f0*/  STG.E desc[UR10][R14.64], R11 ;  /* 0x0000000b0e007986 */ /* 0x000fe2000c10190a */
[----:B------:R-:W-:Y:S01]  /*9a00*/  FADD.FTZ R2, R2, R51 ;  /* 0x0000003302027221 */ /* 0x000fe20000010000 */
[----:B------:R-:W-:Y:S02]  /*9a10*/  FADD.FTZ R22, RZ, R22 ;  /* 0x00000016ff167221 */ /* 0x000fe40000010000 */
[----:B------:R-:W3:Y:S01]  /*9a20*/  LDS R75, [R3+0x3a00] ;  /* 0x003a0000034b7984 */ /* 0x000ee20000000800 */
        /* <DEDUP_REMOVED lines=10> */
[----:B-1----:R-:W-:-:S03]  /*9ad0*/  FADD.FTZ R22, R22, R55 ;  /* 0x0000003716167221 */ /* 0x002fc60000010000 */
[----:B------:R-:W-:Y:S01]  /*9ae0*/  STG.E desc[UR10][R16.64], R57 ;  /* 0x0000003910007986 */ /* 0x000fe2000c10190a */
[----:B--2---:R-:W-:-:S03]  /*9af0*/  FADD.FTZ R24, R24, R43 ;  /* 0x0000002b18187221 */ /* 0x004fc60000010000 */
[----:B------:R-:W-:Y:S01]  /*9b00*/  STG.E desc[UR10][R18.64], R63 ;  /* 0x0000003f12007986 */ /* 0x000fe2000c10190a */
[----:B0-----:R-:W-:-:S03]  /*9b10*/  FADD.FTZ R26, RZ, R26 ;  /* 0x0000001aff1a7221 */ /* 0x001fc60000010000 */
        /* <DEDUP_REMOVED lines=35> */
.L_x_5273:
        /* <DEDUP_REMOVED lines=8> */
.L_x_5340:
[----:B------:R-:W-:Y:S05]  /*9dd0*/  BSYNC B2 ;  /* 0x0000000000027941 */ /* 0x000fea0003800000 */
.L_x_5339:
        /* <DEDUP_REMOVED lines=8> */
.L_x_5341:
[----:B------:R-:W-:Y:S01]  /*9e60*/  MOV R139, R124 ;  /* 0x0000007c008b7202 */ /* 0x000fe20000000f00 */
[----:B------:R-:W-:Y:S02]  /*9e70*/  HFMA2 R129, -RZ, RZ, 0, 1.1920928955078125e-07 ;  /* 0x00000002ff817431 */ /* 0x000fe400000001ff */
[----:B------:R-:W-:-:S07]  /*9e80*/  FADD.FTZ R125, R125, R140 ;  /* 0x0000008c7d7d7221 */ /* 0x000fce0000010000 */
[----:B------:R-:W-:Y:S05]  /*9e90*/  WARPSYNC.COLLECTIVE R127, `(.L_x_5342) ;  /* 0x000000007f087348 */ /* 0x000fea0003c00000 */
[----:B------:R0:W1:Y:S02]  /*9ea0*/  SHFL.BFLY P3, R140, R139, R129, R128 ;  /* 0x0c0000818b8c7389 */ /* 0x0000640000060080 */
[----:B01----:R-:W-:Y:S05]  /*9eb0*/  ENDCOLLECTIVE ;  /* 0x000000000000791b */ /* 0x003fea0003800000 */
.L_x_5342:
[----:B------:R-:W-:Y:S01]  /*9ec0*/  MOV R139, R125 ;  /* 0x0000007d008b7202 */ /* 0x000fe20000000f00 */
[----:B------:R-:W-:-:S07]  /*9ed0*/  FADD.FTZ R124, R124, R140 ;  /* 0x0000008c7c7c7221 */ /* 0x000fce0000010000 */
[----:B------:R-:W-:Y:S05]  /*9ee0*/  WARPSYNC.COLLECTIVE R127, `(.L_x_5343) ;  /* 0x000000007f087348 */ /* 0x000fea0003c00000 */
[----:B------:R0:W1:Y:S02]  /*9ef0*/  SHFL.BFLY P3, R140, R139, R129, R128 ;  /* 0x0c0000818b8c7389 */ /* 0x0000640000060080 */
[----:B01----:R-:W-:Y:S05]  /*9f00*/  ENDCOLLECTIVE ;  /* 0x000000000000791b */ /* 0x003fea0003800000 */
.L_x_5343:
[----:B------:R-:W-:Y:S01]  /*9f10*/  MOV R139, R124 ;  /* 0x0000007c008b7202 */ /* 0x000fe20000000f00 */
[----:B------:R-:W-:Y:S02]  /*9f20*/  HFMA2 R129, -RZ, RZ, 0, 2.384185791015625e-07 ;  /* 0x00000004ff817431 */ /* 0x000fe400000001ff */
[----:B------:R-:W-:-:S07]  /*9f30*/  FADD.FTZ R125, R125, R140 ;  /* 0x0000008c7d7d7221 */ /* 0x000fce0000010000 */
[----:B------:R-:W-:Y:S05]  /*9f40*/  WARPSYNC.COLLECTIVE R127, `(.L_x_5344) ;  /* 0x000000007f087348 */ /* 0x000fea0003c00000 */
[----:B------:R0:W1:Y:S02]  /*9f50*/  SHFL.BFLY P3, R140, R139, R129, R128 ;  /* 0x0c0000818b8c7389 */ /* 0x0000640000060080 */
[----:B01----:R-:W-:Y:S05]  /*9f60*/  ENDCOLLECTIVE ;  /* 0x000000000000791b */ /* 0x003fea0003800000 */
.L_x_5344:
[----:B------:R-:W-:Y:S01]  /*9f70*/  MOV R139, R125 ;  /* 0x0000007d008b7202 */ /* 0x000fe20000000f00 */
[----:B------:R-:W-:-:S07]  /*9f80*/  FADD.FTZ R124, R124, R140 ;  /* 0x0000008c7c7c7221 */ /* 0x000fce0000010000 */
[----:B------:R-:W-:Y:S05]  /*9f90*/  WARPSYNC.COLLECTIVE R127, `(.L_x_5345) ;  /* 0x000000007f087348 */ /* 0x000fea0003c00000 */
[----:B------:R0:W1:Y:S02]  /*9fa0*/  SHFL.BFLY P3, R140, R139, R129, R128 ;  /* 0x0c0000818b8c7389 */ /* 0x0000640000060080 */
[----:B01----:R-:W-:Y:S05]  /*9fb0*/  ENDCOLLECTIVE ;  /* 0x000000000000791b */ /* 0x003fea0003800000 */
.L_x_5345:
[----:B------:R-:W-:Y:S01]  /*9fc0*/  MOV R139, R124 ;  /* 0x0000007c008b7202 */ /* 0x000fe20000000f00 */
[----:B------:R-:W-:Y:S02]  /*9fd0*/  HFMA2 R129, -RZ, RZ, 0, 4.76837158203125e-07 ;  /* 0x00000008ff817431 */ /* 0x000fe400000001ff */
[----:B------:R-:W-:-:S07]  /*9fe0*/  FADD.FTZ R125, R125, R140 ;  /* 0x0000008c7d7d7221 */ /* 0x000fce0000010000 */
[----:B------:R-:W-:Y:S05]  /*9ff0*/  WARPSYNC.COLLECTIVE R127, `(.L_x_5346) ;  /* 0x000000007f087348 */ /* 0x000fea0003c00000 */
[----:B------:R0:W1:Y:S02]  /*a000*/  SHFL.BFLY P3, R140, R139, R129, R128 ;  /* 0x0c0000818b8c7389 */ /* 0x0000640000060080 */
[----:B01----:R-:W-:Y:S05]  /*a010*/  ENDCOLLECTIVE ;  /* 0x000000000000791b */ /* 0x003fea0003800000 */
.L_x_5346:
[----:B------:R-:W-:Y:S01]  /*a020*/  MOV R139, R125 ;  /* 0x0000007d008b7202 */ /* 0x000fe20000000f00 */
[----:B------:R-:W-:-:S07]  /*a030*/  FADD.FTZ R124, R124, R140 ;  /* 0x0000008c7c7c7221 */ /* 0x000fce0000010000 */
[----:B------:R-:W-:Y:S05]  /*a040*/  WARPSYNC.COLLECTIVE R127, `(.L_x_5347) ;  /* 0x000000007f087348 */ /* 0x000fea0003c00000 */
[----:B------:R0:W1:Y:S02]  /*a050*/  SHFL.BFLY P3, R140, R139, R129, R128 ;  /* 0x0c0000818b8c7389 */ /* 0x0000640000060080 */
[----:B01----:R-:W-:Y:S05]  /*a060*/  ENDCOLLECTIVE ;  /* 0x000000000000791b */ /* 0x003fea0003800000 */
.L_x_5347:
[----:B------:R-:W-:Y:S01]  /*a070*/  MOV R139, R124 ;  /* 0x0000007c008b7202 */ /* 0x000fe20000000f00 */
[----:B------:R-:W-:Y:S02]  /*a080*/  HFMA2 R129, -RZ, RZ, 0, 9.5367431640625e-07 ;  /* 0x00000010ff817431 */ /* 0x000fe400000001ff */
[----:B------:R-:W-:-:S07]  /*a090*/  FADD.FTZ R125, R125, R140 ;  /* 0x0000008c7d7d7221 */ /* 0x000fce0000010000 */
[----:B------:R-:W-:Y:S05]  /*a0a0*/  WARPSYNC.COLLECTIVE R127, `(.L_x_5348) ;  /* 0x000000007f087348 */ /* 0x000fea0003c00000 */
[----:B------:R0:W1:Y:S02]  /*a0b0*/  SHFL.BFLY P3, R140, R139, R129, R128 ;  /* 0x0c0000818b8c7389 */ /* 0x0000640000060080 */
[----:B01----:R-:W-:Y:S05]  /*a0c0*/  ENDCOLLECTIVE ;  /* 0x000000000000791b */ /* 0x003fea0003800000 */
.L_x_5348:
[----:B------:R-:W-:Y:S02]  /*a0d0*/  MOV R139, R125 ;  /* 0x0000007d008b7202 */ /* 0x000fe40000000f00 */
[----:B------:R-:W-:-:S07]  /*a0e0*/  MOV R126, R140 ;  /* 0x0000008c007e7202 */ /* 0x000fce0000000f00 */
[----:B------:R-:W-:Y:S05]  /*a0f0*/  WARPSYNC.COLLECTIVE R127, `(.L_x_5349) ;  /* 0x000000007f087348 */ /* 0x000fea0003c00000 */
[----:B------:R0:W1:Y:S02]  /*a100*/  SHFL.BFLY P3, R140, R139, R129, R128 ;  /* 0x0c0000818b8c7389 */ /* 0x0000640000060080 */
[----:B01----:R-:W-:Y:S05]  /*a110*/  ENDCOLLECTIVE ;  /* 0x000000000000791b */ /* 0x003fea0003800000 */
.L_x_5349:
[----:B------:R-:W-:Y:S01]  /*a120*/  MOV R127, R140 ;  /* 0x0000008c007f7202 */ /* 0x000fe20000000f00 */
[----:B------:R-:W-:Y:S06]  /*a130*/  BRA `(.L_x_5350) ;  /* 0xffffff9000447947 */ /* 0x000fec000383ffff */
.L_x_5351:
        /* <DEDUP_REMOVED lines=12> */
.L_x_6119:


//--------------------- .text._ZN10layer_norm31ln_parallel_residual_bwd_kernelINS_13Kernel_traitsIfffffjLj1024ELj1ELj4ELj1ELj16ENS_18Kernel_traits_baseILj1024EfffffjLj128EEEEELb0ELb1ELb0EEEvNS_9BwdParamsE --------------------------
	.section	.text._ZN10layer_norm31ln_parallel_residual_bwd_kernelINS_13Kernel_traitsIfffffjLj1024ELj1ELj4ELj1ELj16ENS_18Kernel_traits_baseILj1024EfffffjLj128EEEEELb0ELb1ELb0EEEvNS_9BwdParamsE,"ax",@progbits
	.align	128
        .global         _ZN10layer_norm31ln_parallel_residual_bwd_kernelINS_13Kernel_traitsIfffffjLj1024ELj1ELj4ELj1ELj16ENS_18Kernel_traits_baseILj1024EfffffjLj128EEEEELb0ELb1ELb0EEEvNS_9BwdParamsE
        .type           _ZN10layer_norm31ln_parallel_residual_bwd_kernelINS_13Kernel_traitsIfffffjLj1024ELj1ELj4ELj1ELj16ENS_18Kernel_traits_baseILj1024EfffffjLj128EEEEELb0ELb1ELb0EEEvNS_9BwdParamsE,@function
        .size           _ZN10layer_norm31ln_parallel_residual_bwd_kernelINS_13Kernel_traitsIfffffjLj1024ELj1ELj4ELj1ELj16ENS_18Kernel_traits_baseILj1024EfffffjLj128EEEEELb0ELb1ELb0EEEvNS_9BwdParamsE,(.L_x_6120 - _ZN10layer_norm31ln_parallel_residual_bwd_kernelINS_13Kernel_traitsIfffffjLj1024ELj1ELj4ELj1ELj16ENS_18Kernel_traits_baseILj1024EfffffjLj128EEEEELb0ELb1ELb0EEEvNS_9BwdParamsE)
        .other          _ZN10layer_norm31ln_parallel_residual_bwd_kernelINS_13Kernel_traitsIfffffjLj1024ELj1ELj4ELj1ELj16ENS_18Kernel_traits_baseILj1024EfffffjLj128EEEEELb0ELb1ELb0EEEvNS_9BwdParamsE,@"STO_CUDA_ENTRY STV_DEFAULT"
_ZN10layer_norm31ln_parallel_residual_bwd_kernelINS_13Kernel_traitsIfffffjLj1024ELj1ELj4ELj1ELj16ENS_18Kernel_traits_baseILj1024EfffffjLj128EEEEELb0ELb1ELb0EEEvNS_9BwdParamsE:
.text._ZN10layer_norm31ln_parallel_residual_bwd_kernelINS_13Kernel_traitsIfffffjLj1024ELj1ELj4ELj1ELj16ENS_18Kernel_traits_baseILj1024EfffffjLj128EEEEELb0ELb1ELb0EEEvNS_9BwdParamsE:
        /* <DEDUP_REMOVED lines=31> */
[----:B------:R-:W5:Y:S01]  /*01f0*/  @P6 LDG.E.128 R36, desc[UR10][R2.64] ;  /* 0x0000000a02246981 */ /* 0x000f62000c1e1d00 */
[----:B------:R-:W-:Y:S01]  /*0200*/  ISETP.GE.U32.AND P6, PT, R6, 0x100, PT ;  /* 0x000001000600780c */ /* 0x000fe20003fc6070 */
[----:B------:R-:W2:Y:S01]  /*0210*/  @P2 LDC.64 R14, c[0x0][0x3d0] ;  /* 0x0000f400ff0e2b82 */ /* 0x000ea20000000a00 */
[C---:B---3--:R-:W-:Y:S01]  /*0220*/  @P5 IMAD.WIDE.U32 R8, R5.reuse, 0x10, R8 ;  /* 0x0000001005085825 */ /* 0x048fe200078e0008 */
[----:B------:R-:W-:-:S04]  /*0230*/  @P5 IADD3 R5, PT, PT, R5, 0x20, RZ ;  /* 0x0000002005055810 */ /* 0x000fc80007ffe0ff */
[----:B------:R3:W5:Y:S02]  /*0240*/  @P5 LDG.E.128 R40, desc[UR10][R8.64] ;  /* 0x0000000a08285981 */ /* 0x000764000c1e1d00 */
[----:B------:R-:W0:Y:S01]  /*0250*/  @P1 LDC.64 R16, c[0x0][0x3d0] ;  /* 0x0000f400ff101b82 */ /* 0x000e220000000a00 */
[C---:B----4-:R-:W-:Y:S01]  /*0260*/  @P4 IMAD.WIDE.U32 R10, R5.reuse, 0x10, R10 ;  /* 0x00000010050a4825 */ /* 0x050fe200078e000a */
[----:B------:R-:W-:-:S04]  /*0270*/  @P4 IADD3 R5, PT, PT, R5, 0x20, RZ ;  /* 0x0000002005054810 */ /* 0x000fc80007ffe0ff */
[----:B------:R4:W5:Y:S02]  /*0280*/  @P4 LDG.E.128 R44, desc[UR10][R10.64] ;  /* 0x0000000a0a2c4981 */ /* 0x000964000c1e1d00 */
[----:B------:R-:W3:Y:S01]  /*0290*/  @P0 LDC.64 R18, c[0x0][0x3d0] ;  /* 0x0000f400ff120b82 */ /* 0x000ee20000000a00 */
[C---:B-1----:R-:W-:Y:S01]  /*02a0*/  @P3 IMAD.WIDE.U32 R12, R5.reuse, 0x10, R12 ;  /* 0x00000010050c3825 */ /* 0x042fe200078e000c */
[----:B------:R-:W-:-:S04]  /*02b0*/  @P3 IADD3 R5, PT, PT, R5, 0x20, RZ ;  /* 0x0000002005053810 */ /* 0x000fc80007ffe0ff */
[----:B------:R4:W5:Y:S02]  /*02c0*/  @P3 LDG.E.128 R48, desc[UR10][R12.64] ;  /* 0x0000000a0c303981 */ /* 0x000964000c1e1d00 */
[----:B------:R-:W1:Y:S01]  /*02d0*/  @P6 LDC.64 R20, c[0x0][0x3d0] ;  /* 0x0000f400ff146b82 */ /* 0x000e620000000a00 */
[C---:B--2---:R-:W-:Y:S01]  /*02e0*/  @P2 IMAD.WIDE.U32 R14, R5.reuse, 0x10, R14 ;  /* 0x00000010050e2825 */ /* 0x044fe200078e000e */
[----:B------:R-:W-:-:S04]  /*02f0*/  @P2 IADD3 R5, PT, PT, R5, 0x20, RZ ;  /* 0x0000002005052810 */ /* 0x000fc80007ffe0ff */
[----:B------:R4:W5:Y:S01]  /*0300*/  @P2 LDG.E.128 R52, desc[UR10][R14.64] ;  /* 0x0000000a0e342981 */ /* 0x000962000c1e1d00 */
[C---:B0-----:R-:W-:Y:S01]  /*0310*/  @P1 IMAD.WIDE.U32 R16, R5.reuse, 0x10, R16 ;  /* 0x0000001005101825 */ /* 0x041fe200078e0010 */
[----:B------:R-:W-:-:S04]  /*0320*/  @P1 IADD3 R5, PT, PT, R5, 0x20, RZ ;  /* 0x0000002005051810 */ /* 0x000fc80007ffe0ff */
[----:B------:R4:W5:Y:S01]  /*0330*/  @P1 LDG.E.128 R56, desc[UR10][R16.64] ;  /* 0x0000000a10381981 */ /* 0x000962000c1e1d00 */
[C---:B---3--:R-:W-:Y:S01]  /*0340*/  @P0 IMAD.WIDE.U32 R18, R5.reuse, 0x10, R18 ;  /* 0x0000001005120825 */ /* 0x048fe200078e0012 */
[----:B------:R-:W-:Y:S01]  /*0350*/  @P0 IADD3 R5, PT, PT, R5, 0x20, RZ ;  /* 0x0000002005050810 */ /* 0x000fe20007ffe0ff */
[----:B------:R-:W0:Y:S01]  /*0360*/  S2UR UR4, SR_CTAID.X ;  /* 0x00000000000479c3 */ /* 0x000e220000002500 */
[----:B------:R-:W-:Y:S02]  /*0370*/  SHF.R.U32.HI R9, RZ, 0x5, R0 ;  /* 0x00000005ff097819 */ /* 0x000fe40000011600 */
[----:B------:R4:W5:Y:S01]  /*0380*/  @P0 LDG.E.128 R60, desc[UR10][R18.64] ;  /* 0x0000000a123c0981 */ /* 0x000962000c1e1d00 */
[----:B-1----:R-:W-:-:S05]  /*0390*/  @P6 IMAD.WIDE.U32 R2, R5, 0x10, R20 ;  /* 0x0000001005026825 */ /* 0x002fca00078e0014 */
[----:B------:R4:W5:Y:S01]  /*03a0*/  @P6 LDG.E.128 R64, desc[UR10][R2.64] ;  /* 0x0000000a02406981 */ /* 0x000962000c1e1d00 */
        /* <DEDUP_REMOVED lines=36> */
[----:B----4-:R-:W-:Y:S06]  /*05f0*/  @P0 BRA `(.L_x_5353) ;  /* 0x0000008400940947 */ /* 0x010fec0003800000 */
        /* <DEDUP_REMOVED lines=33> */
[----:B------:R-:W-:Y:S02]  /*0810*/  CS2R R120, SRZ ;  /* 0x0000000000787805 */ /* 0x000fe4000001ff00 */
[----:B------:R-:W-:-:S02]  /*0820*/  CS2R R122, SRZ ;  /* 0x00000000007a7805 */ /* 0x000fc4000001ff00 */
[----:B------:R-:W-:Y:S02]  /*0830*/  P2R R8, PR, RZ, 0x1 ;  /* 0x00000001ff087803 */ /* 0x000fe40000000000 */
[----:B------:R-:W-:Y:S02]  /*0840*/  CS2R R124, SRZ ;  /* 0x00000000007c7805 */ /* 0x000fe4000001ff00 */
[----:B------:R-:W-:Y:S01]  /*0850*/  CS2R R126, SRZ ;  /* 0x00000000007e7805 */ /* 0x000fe2000001ff00 */
[----:B0-----:R-:W-:-:S06]  /*0860*/  UISETP.NE.AND UP1, UPT, UR4, URZ, UPT ;  /* 0x000000ff0400728c */ /* 0x001fcc000bf25270 */
[----:B------:R-:W-:-:S04]  /*0870*/  PLOP3.LUT P1, PT, PT, PT, UP1, 0x80, 0x8 ;  /* 0x000000000008781c */ /* 0x000fc80003f2f018 */
[----:B------:R-:W-:-:S09]  /*0880*/  P2R R172, PR, RZ, 0x2 ;  /* 0x00000002ffac7803 */ /* 0x000fd20000000000 */
.L_x_5466:
[----:B01-34-:R-:W0:Y:S01]  /*0890*/  LDC.64 R168, c[0x0][0x3c0] ;  /* 0x0000f000ffa87b82 */ /* 0x01be220000000a00 */
        /* <DEDUP_REMOVED lines=17> */
[C---:B------:R-:W-:Y:S01]  /*09b0*/  ISETP.GE.U32.AND P1, PT, R6.reuse, 0x60, PT ;  /* 0x000000600600780c */ /* 0x040fe20003f26070 */
[----:B------:R-:W-:Y:S01]  /*09c0*/  HFMA2 R217, -RZ, RZ, 0, 0 ;  /* 0x00000000ffd97431 */ /* 0x000fe200000001ff */
[C---:B------:R-:W-:Y:S02]  /*09d0*/  ISETP.GE.U32.AND P0, PT, R6.reuse, 0x80, PT ;  /* 0x000000800600780c */ /* 0x040fe40003f06070 */
[C---:B------:R-:W-:Y:S02]  /*09e0*/  ISETP.GE.U32.AND P5, PT, R6.reuse, 0x40, PT ;  /* 0x000000400600780c */ /* 0x040fe40003fa6070 */
[C---:B------:R-:W-:Y:S02]  /*09f0*/  ISETP.GE.U32.AND P3, PT, R6.reuse, 0xa0, PT ;  /* 0x000000a00600780c */ /* 0x040fe40003f66070 */
[----:B------:R-:W-:-:S02]  /*0a00*/  ISETP.GE.U32.AND P2, PT, R6, 0xc0, PT ;  /* 0x000000c00600780c */ /* 0x000fc40003f46070 */
[----:B------:R-:W-:Y:S02]  /*0a10*/  P2R R213, PR, RZ, 0x2 ;  /* 0x00000002ffd57803 */ /* 0x000fe40000000000 */
[----:B------:R-:W-:Y:S02]  /*0a20*/  P2R R211, PR, RZ, 0x1 ;  /* 0x00000001ffd37803 */ /* 0x000fe40000000000 */
[----:B------:R-:W-:Y:S02]  /*0a30*/  MOV R222, RZ ;  /* 0x000000ff00de7202 */ /* 0x000fe40000000f00 */
        /* <DEDUP_REMOVED lines=8> */
[----:B------:R-:W-:Y:S01]  /*0ac0*/  IADD3 R219, PT, PT, R10, 0x20, RZ ;  /* 0x000000200adb7810 */ /* 0x000fe20007ffe0ff */
[C---:B--2---:R-:W-:Y:S01]  /*0ad0*/  FADD.FTZ R176, -R215.reuse, R168 ;  /* 0x000000a8d7b07221 */ /* 0x044fe20000010100 */
[C---:B------:R-:W-:Y:S01]  /*0ae0*/  FADD.FTZ R182, -R215.reuse, R169 ;  /* 0x000000a9d7b67221 */ /* 0x040fe20000010100 */
[C---:B------:R-:W-:Y:S01]  /*0af0*/  FADD.FTZ R170, -R215.reuse, R170 ;  /* 0x000000aad7aa7221 */ /* 0x040fe20000010100 */
[----:B------:R-:W-:Y:S01]  /*0b00*/  FADD.FTZ R218, -R215, R171 ;  /* 0x000000abd7da7221 */ /* 0x000fe20000010100 */
[C---:B-----5:R-:W-:Y:S01]  /*0b10*/  FMUL.FTZ R3, R11.reuse, R176 ;  /* 0x000000b00b037220 */ /* 0x060fe20000410000 */
[C---:B------:R-:W-:Y:S01]  /*0b20*/  FMUL.FTZ R176, R11.reuse, R182 ;  /* 0x000000b60bb07220 */ /* 0x040fe20000410000 */
[C---:B------:R-:W-:Y:S01]  /*0b30*/  FMUL.FTZ R197, R11.reuse, R170 ;  /* 0x000000aa0bc57220 */ /* 0x040fe20000410000 */
[----:B------:R-:W-:Y:S01]  /*0b40*/  FMUL.FTZ R218, R11, R218 ;  /* 0x000000da0bda7220 */ /* 0x000fe20000410000 */
[----:B---3--:R-:W-:Y:S01]  /*0b50*/  FMUL.FTZ R182, R36, R172 ;  /* 0x000000ac24b67220 */ /* 0x008fe20000410000 */
[----:B------:R-:W-:Y:S01]  /*0b60*/  FMUL.FTZ R199, R37, R173 ;  /* 0x000000ad25c77220 */ /* 0x000fe20000410000 */
[----:B------:R-:W-:Y:S01]  /*0b70*/  FMUL.FTZ R220, R38, R174 ;  /* 0x000000ae26dc7220 */ /* 0x000fe20000410000 */
[----:B------:R-:W-:Y:S01]  /*0b80*/  FMUL.FTZ R209, R39, R175 ;  /* 0x000000af27d17220 */ /* 0x000fe20000410000 */
[----:B------:R-:W-:Y:S01]  /*0b90*/  FADD.FTZ R168, RZ, R182 ;  /* 0x000000b6ffa87221 */ /* 0x000fe20000010000 */
[----:B------:R-:W-:Y:S01]  /*0ba0*/  FFMA.FTZ R169, R3, R182, RZ ;  /* 0x000000b603a97223 */ /* 0x000fe200000100ff */
        /* <DEDUP_REMOVED lines=14> */
.L_x_5357:
[----:B------:R-:W-:Y:S05]  /*0c90*/  BSYNC.RECONVERGENT B2 ;  /* 0x0000000000027941 */ /* 0x000fea0003800200 */
.L_x_5356:
        /* <DEDUP_REMOVED lines=36> */
[----:B------:R-:W-:-:S07]  /*0ee0*/  FFMA.FTZ R222, R214, R207, R169 ;  /* 0x000000cfd6de7223 */ /* 0x000fce00000100a9 */
.L_x_5359:
[----:B------:R-:W-:Y:S05]  /*0ef0*/  BSYNC.RECONVERGENT B2 ;  /* 0x0000000000027941 */ /* 0x000fea0003800200 */
.L_x_5358:
        /* <DEDUP_REMOVED lines=37> */
.L_x_5361:
[----:B------:R-:W-:Y:S05]  /*1150*/  BSYNC.RECONVERGENT B2 ;  /* 0x0000000000027941 */ /* 0x000fea0003800200 */
.L_x_5360:
        /* <DEDUP_REMOVED lines=37> */
.L_x_5363:
[----:B------:R-:W-:Y:S05]  /*13b0*/  BSYNC.RECONVERGENT B2 ;  /* 0x0000000000027941 */ /* 0x000fea0003800200 */
.L_x_5362:
        /* <DEDUP_REMOVED lines=37> */
.L_x_5365:
[----:B------:R-:W-:Y:S05]  /*1610*/  BSYNC.RECONVERGENT B2 ;  /* 0x0000000000027941 */ /* 0x000fea0003800200 */
.L_x_5364:
        /* <DEDUP_REMOVED lines=37> */
.L_x_5367:
[----:B------:R-:W-:Y:S05]  /*1870*/  BSYNC.RECONVERGENT B2 ;  /* 0x0000000000027941 */ /* 0x000fea0003800200 */
.L_x_5366:
        /* <DEDUP_REMOVED lines=38> */
.L_x_5369:
[----:B------:R-:W-:Y:S05]  /*1ae0*/  BSYNC.RECONVERGENT B2 ;  /* 0x0000000000027941 */ /* 0x000fea0003800200 */
.L_x_5368:
        /* <DEDUP_REMOVED lines=37> */
.L_x_5355:
        /* <DEDUP_REMOVED lines=23> */
[C---:B---3--:R-:W-:Y:S01]  /*1eb0*/  FADD.FTZ R176, -R215.reuse, R168 ;  /* 0x000000a8d7b07221 */ /* 0x048fe20000010100 */
[C---:B------:R-:W-:Y:S01]  /*1ec0*/  FADD.FTZ R182, -R215.reuse, R169 ;  /* 0x000000a9d7b67221 */ /* 0x040fe20000010100 */
[C---:B------:R-:W-:Y:S01]  /*1ed0*/  FADD.FTZ R170, -R215.reuse, R170 ;  /* 0x000000aad7aa7221 */ /* 0x040fe20000010100 */
[----:B------:R-:W-:Y:S01]  /*1ee0*/  FADD.FTZ R218, -R215, R171 ;  /* 0x000000abd7da7221 */ /* 0x000fe20000010100 */
[C---:B-----5:R-:W-:Y:S01]  /*1ef0*/  FMUL.FTZ R3, R11.reuse, R176 ;  /* 0x000000b00b037220 */ /* 0x060fe20000410000 */
[C---:B------:R-:W-:Y:S01]  /*1f00*/  FMUL.FTZ R176, R11.reuse, R182 ;  /* 0x000000b60bb07220 */ /* 0x040fe20000410000 */
[C---:B------:R-:W-:Y:S01]  /*1f10*/  FMUL.FTZ R197, R11.reuse, R170 ;  /* 0x000000aa0bc57220 */ /* 0x040fe20000410000 */
[----:B------:R-:W-:Y:S01]  /*1f20*/  FMUL.FTZ R218, R11, R218 ;  /* 0x000000da0bda7220 */ /* 0x000fe20000410000 */
[----:B----4-:R-:W-:Y:S01]  /*1f30*/  FMUL.FTZ R182, R36, R172 ;  /* 0x000000ac24b67220 */ /* 0x010fe20000410000 */
        /* <DEDUP_REMOVED lines=19> */
.L_x_5372:
[----:B------:R-:W-:Y:S05]  /*2070*/  BSYNC.RECONVERGENT B2 ;  /* 0x0000000000027941 */ /* 0x000fea0003800200 */
.L_x_5371:
        /* <DEDUP_REMOVED lines=40> */
.L_x_5374:
[----:B------:R-:W-:Y:S05]  /*2300*/  BSYNC.RECONVERGENT B2 ;  /* 0x0000000000027941 */ /* 0x000fea0003800200 */
.L_x_5373:
        /* <DEDUP_REMOVED lines=40> */
.L_x_5376:
[----:B------:R-:W-:Y:S05]  /*2590*/  BSYNC.RECONVERGENT B2 ;  /* 0x0000000000027941 */ /* 0x000fea0003800200 */
.L_x_5375:
        /* <DEDUP_REMOVED lines=40> */
.L_x_5378:
[----:B------:R-:W-:Y:S05]  /*2820*/  BSYNC.RECONVERGENT B2 ;  /* 0x0000000000027941 */ /* 0x000fea0003800200 */
.L_x_5377:
        /* <DEDUP_REMOVED lines=40> */
.L_x_5380:
[----:B------:R-:W-:Y:S05]  /*2ab0*/  BSYNC.RECONVERGENT B2 ;  /* 0x0000000000027941 */ /* 0x000fea0003800200 */
.L_x_5379:
        /* <DEDUP_REMOVED lines=40> */
.L_x_5382:
[----:B------:R-:W-:Y:S05]  /*2d40*/  BSYNC.RECONVERGENT B2 ;  /* 0x0000000000027941 */ /* 0x000fea0003800200 */
.L_x_5381:
        /* <DEDUP_REMOVED lines=41> */
.L_x_5384:
[----:B------:R-:W-:Y:S05]  /*2fe0*/  BSYNC.RECONVERGENT B2 ;  /* 0x0000000000027941 */ /* 0x000fea0003800200 */
.L_x_5383:
[----:B------:R-:W-:-:S13]  /*2ff0*/  ISETP.GE.U32.AND P0, PT, R6, 0x100, PT ;  /* 0x000001000600780c */ /* 0x000fda0003f06070 */
        /* <DEDUP_REMOVED lines=38> */
.L_x_5370:
[----:B------:R-:W-:Y:S05]  /*3260*/  BSYNC.RECONVERGENT B0 ;  /* 0x0000000000007941 */ /* 0x000fea0003800200 */
.L_x_5354:
        /* <DEDUP_REMOVED lines=23> */
.L_x_5478:
        /* <DEDUP_REMOVED lines=32> */
[----:B------:R-:W-:Y:S01]  /*35e0*/  FMUL.FTZ R171, R11, R224 ;  /* 0x000000e00bab7220 */ /* 0x000fe20000410000 */
[----:B------:R-:W-:Y:S06]  /*35f0*/  BRA `(.L_x_5391) ;  /* 0x0000000800207947 */ /* 0x000fec0003800000 */
.L_x_5390:
        /* <DEDUP_REMOVED lines=17> */
.L_x_5389:
        /* <DEDUP_REMOVED lines=20> */
.L_x_5392:
        /* <DEDUP_REMOVED lines=21> */
.L_x_5388:
        /* <DEDUP_REMOVED lines=21> */
.L_x_5394:
        /* <DEDUP_REMOVED lines=17> */
.L_x_5393:
        /* <DEDUP_REMOVED lines=20> */
.L_x_5395:
        /* <DEDUP_REMOVED lines=20> */
.L_x_5391:
        /* <DEDUP_REMOVED lines=14> */
.L_x_5387:
[----:B------:R-:W-:Y:S05]  /*3f60*/  BSYNC.RECONVERGENT B0 ;  /* 0x0000000000007941 */ /* 0x000fea0003800200 */
.L_x_5386:
        /* <DEDUP_REMOVED lines=34> */
.L_x_5400:
        /* <DEDUP_REMOVED lines=17> */
.L_x_5399:
        /* <DEDUP_REMOVED lines=21> */
.L_x_5402:
        /* <DEDUP_REMOVED lines=13> */
.L_x_5398:
        /* <DEDUP_REMOVED lines=29> */
.L_x_5404:
        /* <DEDUP_REMOVED lines=17> */
.L_x_5403:
        /* <DEDUP_REMOVED lines=21> */
.L_x_5405:
        /* <DEDUP_REMOVED lines=12> */
.L_x_5401:
        /* <DEDUP_REMOVED lines=10> */
.L_x_5397:
[----:B------:R-:W-:Y:S05]  /*4a50*/  BSYNC.RECONVERGENT B0 ;  /* 0x0000000000007941 */ /* 0x000fea0003800200 */
.L_x_5396:
        /* <DEDUP_REMOVED lines=35> */
.L_x_5410:
        /* <DEDUP_REMOVED lines=17> */
.L_x_5409:
        /* <DEDUP_REMOVED lines=21> */
.L_x_5412:
        /* <DEDUP_REMOVED lines=13> */
.L_x_5408:
        /* <DEDUP_REMOVED lines=29> */
.L_x_5414:
        /* <DEDUP_REMOVED lines=17> */
.L_x_5413:
        /* <DEDUP_REMOVED lines=21> */
.L_x_5415:
        /* <DEDUP_REMOVED lines=12> */
.L_x_5411:
        /* <DEDUP_REMOVED lines=10> */
.L_x_5407:
[----:B------:R-:W-:Y:S05]  /*5550*/  BSYNC.RECONVERGENT B0 ;  /* 0x0000000000007941 */ /* 0x000fea0003800200 */
.L_x_5406:
        /* <DEDUP_REMOVED lines=35> */
.L_x_5420:
        /* <DEDUP_REMOVED lines=17> */
.L_x_5419:
        /* <DEDUP_REMOVED lines=21> */
.L_x_5422:
        /* <DEDUP_REMOVED lines=13> */
.L_x_5418:
        /* <DEDUP_REMOVED lines=29> */
.L_x_5424:
        /* <DEDUP_REMOVED lines=17> */
.L_x_5423:
        /* <DEDUP_REMOVED lines=21> */
.L_x_5425:
        /* <DEDUP_REMOVED lines=12> */
.L_x_5421:
        /* <DEDUP_REMOVED lines=10> */
.L_x_5417:
[----:B------:R-:W-:Y:S05]  /*6050*/  BSYNC.RECONVERGENT B0 ;  /* 0x0000000000007941 */ /* 0x000fea0003800200 */
.L_x_5416:
        /* <DEDUP_REMOVED lines=34> */
.L_x_5430:
        /* <DEDUP_REMOVED lines=17> */
.L_x_5429:
        /* <DEDUP_REMOVED lines=21> */
.L_x_5432:
        /* <DEDUP_REMOVED lines=13> */
.L_x_5428:
        /* <DEDUP_REMOVED lines=29> */
.L_x_5434:
        /* <DEDUP_REMOVED lines=17> */
.L_x_5433:
        /* <DEDUP_REMOVED lines=21> */
.L_x_5435:
        /* <DEDUP_REMOVED lines=12> */
.L_x_5431:
        /* <DEDUP_REMOVED lines=10> */
.L_x_5427:
[----:B------:R-:W-:Y:S05]  /*6b40*/  BSYNC.RECONVERGENT B0 ;  /* 0x0000000000007941 */ /* 0x000fea0003800200 */
.L_x_5426:
        /* <DEDUP_REMOVED lines=34> */
.L_x_5440:
        /* <DEDUP_REMOVED lines=17> */
.L_x_5439:
        /* <DEDUP_REMOVED lines=21> */
.L_x_5442:
        /* <DEDUP_REMOVED lines=13> */
.L_x_5438:
        /* <DEDUP_REMOVED lines=29> */
.L_x_5444:
        /* <DEDUP_REMOVED lines=17> */
.L_x_5443:
        /* <DEDUP_REMOVED lines=21> */
.L_x_5445:
        /* <DEDUP_REMOVED lines=12> */
.L_x_5441:
        /* <DEDUP_REMOVED lines=10> */
.L_x_5437:
[----:B------:R-:W-:Y:S05]  /*7630*/  BSYNC.RECONVERGENT B0 ;  /* 0x0000000000007941 */ /* 0x000fea0003800200 */
.L_x_5436:
        /* <DEDUP_REMOVED lines=34> */
.L_x_5450:
        /* <DEDUP_REMOVED lines=17> */
.L_x_5449:
        /* <DEDUP_REMOVED lines=21> */
.L_x_5452:
        /* <DEDUP_REMOVED lines=13> */
.L_x_5448:
        /* <DEDUP_REMOVED lines=29> */
.L_x_5454:
        /* <DEDUP_REMOVED lines=17> */
.L_x_5453:
        /* <DEDUP_REMOVED lines=21> */
.L_x_5455:
        /* <DEDUP_REMOVED lines=12> */
.L_x_5451:
        /* <DEDUP_REMOVED lines=10> */
.L_x_5447:
[----:B------:R-:W-:Y:S05]  /*8120*/  BSYNC.RECONVERGENT B0 ;  /* 0x0000000000007941 */ /* 0x000fea0003800200 */
.L_x_5446:
        /* <DEDUP_REMOVED lines=34> */
.L_x_5460:
        /* <DEDUP_REMOVED lines=17> */
.L_x_5459:
        /* <DEDUP_REMOVED lines=21> */
.L_x_5462:
        /* <DEDUP_REMOVED lines=13> */
.L_x_5458:
        /* <DEDUP_REMOVED lines=29> */
.L_x_5464:
        /* <DEDUP_REMOVED lines=17> */
.L_x_5463:
        /* <DEDUP_REMOVED lines=21> */
.L_x_5465:
        /* <DEDUP_REMOVED lines=12> */
.L_x_5461:
        /* <DEDUP_REMOVED lines=9> */
.L_x_5457:
[----:B------:R-:W-:Y:S05]  /*8c00*/  BSYNC.RECONVERGENT B0 ;  /* 0x0000000000007941 */ /* 0x000fea0003800200 */
.L_x_5456:
[----:B-----5:R-:W2:Y:S02]  /*8c10*/  LDC.64 R10, c[0x0][0x380] ;  /* 0x0000e000ff0a7b82 */ /* 0x020ea40000000a00 */
[----:B--2---:R-:W-:-:S04]  /*8c20*/  LEA R9, R10, R9, 0x2 ;  /* 0x000000090a097211 */ /* 0x004fc800078e10ff */
[----:B------:R-:W-:-:S13]  /*8c30*/  ISETP.GE.AND P0, PT, R9, R11, PT ;  /* 0x0000000b0900720c */ /* 0x000fda0003f06270 */
[----:B------:R-:W-:Y:S05]  /*8c40*/  @!P0 BRA `(.L_x_5466) ;  /* 0xffffff7c00108947 */ /* 0x000fea000383ffff */
.L_x_5353:
[----:B------:R-:W-:Y:S05]  /*8c50*/  BSYNC B1 ;  /* 0x0000000000017941 */ /* 0x000fea0003800000 */
.L_x_5352:
[----:B-----5:R-:W2:Y:S01]  /*8c60*/  S2R R44, SR_TID.X ;  /* 0x00000000002c7919 */ /* 0x020ea20000002100 */
[----:B------:R-:W-:Y:S01]  /*8c70*/  MOV R5, 0x400 ;  /* 0x0000040000057802 */ /* 0x000fe20000000f00 */
[----:B------:R-:W-:Y:S05]  /*8c80*/  WARPSYNC.ALL ;  /* 0x0000000000007948 */ /* 0x000fea0003800000 */
[----:B------:R-:W0:Y:S01]  /*8c90*/  S2R R6, SR_CgaCtaId ;  /* 0x0000000000067919 */ /* 0x000e220000008800 */
[----:B------:R-:W1:Y:S01]  /*8ca0*/  S2UR UR4, SR_CTAID.X ;  /* 0x00000000000479c3 */ /* 0x000e620000002500 */
[----:B------:R-:W3:Y:S01]  /*8cb0*/  LDCU.128 UR16, c[0x0][0x440] ;  /* 0x00008800ff1077ac */ /* 0x000ee20008000c00 */
[----:B--2---:R-:W-:Y:S01]  /*8cc0*/  SHF.L.U32 R2, R44, 0x7, RZ ;  /* 0x000000072c027819 */ /* 0x004fe200000006ff */
[----:B-1----:R-:W-:Y:S01]  /*8cd0*/  IMAD R41, R4, UR4, RZ ;  /* 0x0000000404297c24 */ /* 0x002fe2000f8e02ff */
[----:B------:R-:W-:-:S02]  /*8ce0*/  SHF.L.U32 R0, R44, 0x4, RZ ;  /* 0x000000042c007819 */ /* 0x000fc400000006ff */
[----:B------:R-:W-:Y:S02]  /*8cf0*/  LOP3.LUT R3, R2, 0x3000, RZ, 0xc0, !PT ;  /* 0x0000300002037812 */ /* 0x000fe400078ec0ff */
[----:B------:R-:W-:Y:S02]  /*8d00*/  LOP3.LUT R37, R44, 0x7f, RZ, 0x3c, !PT ;  /* 0x0000007f2c257812 */ /* 0x000fe400078e3cff */
[----:B0-----:R-:W-:Y:S02]  /*8d10*/  LEA R5, R6, R5, 0x18 ;  /* 0x0000000506057211 */ /* 0x001fe400078ec0ff */
        /* <DEDUP_REMOVED lines=15> */
[C---:B------:R-:W-:Y:S02]  /*8e10*/  IADD3.X R46, PT, PT, R44.reuse, UR19, RZ, P0, !PT ;  /* 0x000000132c2e7c10 */ /* 0x040fe400087fe4ff */
[C---:B------:R-:W-:Y:S01]  /*8e20*/  ISETP.GE.U32.AND P0, PT, R39.reuse, 0x100, PT ;  /* 0x000001002700780c */ /* 0x040fe20003f06070 */
        /* <DEDUP_REMOVED lines=93> */
[----:B------:R-:W-:Y:S04]  /*9400*/  LDS R37, [R6+0x2200] ;  /* 0x0022000006257984 */ /* 0x000fe80000000800 */
        /* <DEDUP_REMOVED lines=13> */
[----:B------:R2:W-:Y:S04]  /*94e0*/  @P5 STG.E desc[UR10][R2.64], R35 ;  /* 0x0000002302005986 */ /* 0x0005e8000c10190a */
[----:B------:R-:W3:Y:S01]  /*94f0*/  LDS R35, [R6+0x1200] ;  /* 0x0012000006237984 */ /* 0x000ee20000000800 */
[----:B------:R-:W-:-:S03]  /*9500*/  FADD.FTZ R14, RZ, R14 ;  /* 0x0000000eff0e7221 */ /* 0x000fc60000010000 */
[----:B------:R-:W-:Y:S01]  /*9510*/  LDS R42, [R6+0x3400] ;  /* 0x00340000062a7984 */ /* 0x000fe20000000800 */
[----:B------:R-:W-:Y:S01]  /*9520*/  FADD.FTZ R14, R14, R17 ;  /* 0x000000110e0e7221 */ /* 0x000fe20000010000 */
        /* <DEDUP_REMOVED lines=14> */
[----:B------:R-:W-:Y:S02]  /*9610*/  LDS R19, [R6+0x1a00] ;  /* 0x001a000006137984 */ /* 0x000fe40000000800 */
[----:B-1----:R-:W-:Y:S01]  /*9620*/  FADD.FTZ R15, R15, R16 ;  /* 0x000000100f0f7221 */ /* 0x002fe20000010000 */
[----:B------:R-:W-:Y:S01]  /*9630*/  @P0 MOV R2, R45 ;  /* 0x0000002d00020202 */ /* 0x000fe20000000f00 */
[----:B------:R-:W0:Y:S01]  /*9640*/  LDS R8, [R6+0xc00] ;  /* 0x000c000006087984 */ /* 0x000e220000000800 */
[----:B------:R-:W-:-:S02]  /*9650*/  @P0 IADD3 R45, P6, PT, R45, 0x200, RZ ;  /* 0x000002002d2d0810 */ /* 0x000fc40007fde0ff */
[-C--:B------:R-:W-:Y:S01]  /*9660*/  @P0 MOV R3, R46.reuse ;  /* 0x0000002e00030202 */ /* 0x080fe20000000f00 */
[----:B------:R-:W-:Y:S01]  /*9670*/  LDS R23, [R6+0x2a00] ;  /* 0x002a000006177984 */ /* 0x000fe20000000800 */
[----:B------:R-:W-:Y:S02]  /*9680*/  @P0 IADD3.X R46, PT, PT, RZ, R46, RZ, P6, !PT ;  /* 0x0000002eff2e0210 */ /* 0x000fe400037fe4ff */
[----:B------:R-:W-:Y:S01]  /*9690*/  @P0 IADD3 R43, P6, PT, R43, 0x200, RZ ;  /* 0x000002002b2b0810 */ /* 0x000fe20007fde0ff */
[----:B------:R-:W1:Y:S01]  /*96a0*/  LDS R17, [R6+0x1c00] ;  /* 0x001c000006117984 */ /* 0x000e620000000800 */
[----:B---3--:R-:W-:Y:S02]  /*96b0*/  FADD.FTZ R0, R0, R35 ;  /* 0x0000002300007221 */ /* 0x008fe40000010000 */
[----:B------:R-:W-:Y:S01]  /*96c0*/  @P0 IADD3.X R44, PT, PT, RZ, R44, RZ, P6, !PT ;  /* 0x0000002cff2c0210 */ /* 0x000fe200037fe4ff */
[----:B------:R-:W-:Y:S01]  /*96d0*/  LDS R35, [R6+0x3a00] ;  /* 0x003a000006237984 */ /* 0x000fe20000000800 */
[----:B------:R-:W-:Y:S01]  /*96e0*/  ISETP.GE.U32.AND P6, PT, R39, 0x400, PT ;  /* 0x000004002700780c */ /* 0x000fe20003fc6070 */
[----:B------:R-:W-:-:S02]  /*96f0*/  FADD.FTZ R0, R0, R37 ;  /* 0x0000002500007221 */ /* 0x000fc40000010000 */
[----:B------:R-:W3:Y:S01]  /*9700*/  LDS R39, [R6+0x3200] ;  /* 0x0032000006277984 */ /* 0x000ee20000000800 */
[----:B--2---:R-:W-:-:S03]  /*9710*/  FADD.FTZ R15, R15, R18 ;  /* 0x000000120f0f7221 */ /* 0x004fc60000010000 */
[----:B------:R-:W2:Y:S01]  /*9720*/  LDS R21, [R6+0x2c00] ;  /* 0x002c000006157984 */ /* 0x000ea20000000800 */
[----:B----4-:R-:W-:-:S03]  /*9730*/  FADD.FTZ R15, R15, R20 ;  /* 0x000000140f0f7221 */ /* 0x010fc60000010000 */
[----:B------:R-:W-:Y:S04]  /*9740*/  LDS R10, [R6+0x1e00] ;  /* 0x001e0000060a7984 */ /* 0x000fe80000000800 */
[----:B------:R-:W-:Y:S01]  /*9750*/  LDS R25, [R6+0x2e00] ;  /* 0x002e000006197984 */ /* 0x000fe20000000800 */
[----:B------:R-:W-:-:S04]  /*9760*/  FADD.FTZ R27, RZ, R27 ;  /* 0x0000001bff1b7221 */ /* 0x000fc80000010000 */
[----:B------:R-:W-:-:S04]  /*9770*/  FADD.FTZ R27, R27, R38 ;  /* 0x000000261b1b7221 */ /* 0x000fc80000010000 */
[----:B------:R-:W-:Y:S01]  /*9780*/  FADD.FTZ R27, R27, R40 ;  /* 0x000000281b1b7221 */ /* 0x000fe20000010000 */
[----:B0-----:R-:W-:-:S03]  /*9790*/  FADD.FTZ R8, RZ, R8 ;  /* 0x00000008ff087221 */ /* 0x001fc60000010000 */
[----:B------:R-:W-:Y:S01]  /*97a0*/  FADD.FTZ R27, R27, R42 ;  /* 0x0000002a1b1b7221 */ /* 0x000fe20000010000 */
[----:B-1----:R-:W-:Y:S01]  /*97b0*/  FADD.FTZ R8, R8, R17 ;  /* 0x0000001108087221 */ /* 0x002fe20000010000 */
[----:B---3--:R-:W-:Y:S02]  /*97c0*/  FADD.FTZ R39, R0, R39 ;  /* 0x0000002700277221 */ /* 0x008fe40000010000 */
[----:B------:R-:W0:Y:S01]  /*97d0*/  LDS R0, [R6+0xa00] ;  /* 0x000a000006007984 */ /* 0x000e220000000800 */
[----:B--2---:R-:W-:-:S03]  /*97e0*/  FADD.FTZ R8, R8, R21 ;  /* 0x0000001508087221 */ /* 0x004fc60000010000 */
[----:B------:R1:W-:Y:S04]  /*97f0*/  @P0 STG.E desc[UR10][R2.64], R39 ;  /* 0x0000002702000986 */ /* 0x0003e8000c10190a */
[----:B------:R-:W-:Y:S04]  /*9800*/  @P0 STG.E desc[UR10][R4.64], R7 ;  /* 0x0000000704000986 */ /* 0x000fe8000c10190a */
[----:B------:R-:W2:Y:S01]  /*9810*/  LDS R7, [R6+0xe00] ;  /* 0x000e000006077984 */ /* 0x000ea20000000800 */
[----:B-1----:R-:W-:Y:S02]  /*9820*/  @P4 MOV R2, R45 ;  /* 0x0000002d00024202 */ /* 0x002fe40000000f00 */
[----:B------:R-:W-:-:S02]  /*9830*/  @P4 MOV R3, R46 ;  /* 0x0000002e00034202 */ /* 0x000fc40000000f00 */
[----:B------:R-:W-:-:S03]  /*9840*/  @P4 IADD3 R45, P0, PT, R45, 0x200, RZ ;  /* 0x000002002d2d4810 */ /* 0x000fc60007f1e0ff */
[----:B------:R1:W-:Y:S01]  /*9850*/  @P4 STG.E desc[UR10][R2.64], R27 ;  /* 0x0000001b02004986 */ /* 0x0003e2000c10190a */
[----:B------:R-:W-:-:S03]  /*9860*/  @P4 IADD3.X R46, PT, PT, RZ, R46, RZ, P0, !PT ;  /* 0x0000002eff2e4210 */ /* 0x000fc600007fe4ff */
[----:B------:R-:W3:Y:S01]  /*9870*/  LDS R27, [R6+0x3c00] ;  /* 0x003c0000061b7984 */ /* 0x000ee20000000800 */
[----:B-1----:R-:W-:Y:S02]  /*9880*/  @P4 MOV R2, R43 ;  /* 0x0000002b00024202 */ /* 0x002fe40000000f00 */
[-C--:B------:R-:W-:Y:S02]  /*9890*/  @P4 MOV R3, R44.reuse ;  /* 0x0000002c00034202 */ /* 0x080fe40000000f00 */
[----:B------:R-:W-:Y:S01]  /*98a0*/  @P4 IADD3 R43, P0, PT, R43, 0x200, RZ ;  /* 0x000002002b2b4810 */ /* 0x000fe20007f1e0ff */
[----:B0-----:R-:W-:Y:S02]  /*98b0*/  FADD.FTZ R0, RZ, R0 ;  /* 0x00000000ff007221 */ /* 0x001fe40000010000 */
[----:B------:R0:W-:Y:S01]  /*98c0*/  @P4 STG.E desc[UR10][R2.64], R29 ;  /* 0x0000001d02004986 */ /* 0x0001e2000c10190a */
[----:B------:R-:W-:Y:S01]  /*98d0*/  @P4 IADD3.X R44, PT, PT, RZ, R44, RZ, P0, !PT ;  /* 0x0000002cff2c4210 */ /* 0x000fe200007fe4ff */
[----:B------:R-:W-:-:S02]  /*98e0*/  FADD.FTZ R0, R0, R19 ;  /* 0x0000001300007221 */ /* 0x000fc40000010000 */
[----:B------:R-:W1:Y:S02]  /*98f0*/  LDS R29, [R6+0x3e00] ;  /* 0x003e0000061d7984 */ /* 0x000e640000000800 */
[----:B------:R-:W-:-:S04]  /*9900*/  FADD.FTZ R0, R0, R23 ;  /* 0x0000001700007221 */ /* 0x000fc80000010000 */
[----:B------:R-:W-:Y:S01]  /*9910*/  FADD.FTZ R35, R0, R35 ;  /* 0x0000002300237221 */ /* 0x000fe20000010000 */
[----:B--2---:R-:W-:Y:S01]  /*9920*/  FADD.FTZ R7, RZ, R7 ;  /* 0x00000007ff077221 */ /* 0x004fe20000010000 */
[----:B0-----:R-:W-:Y:S02]  /*9930*/  @P3 MOV R2, R45 ;  /* 0x0000002d00023202 */ /* 0x001fe40000000f00 */
[----:B------:R-:W-:Y:S01]  /*9940*/  @P3 MOV R3, R46 ;  /* 0x0000002e00033202 */ /* 0x000fe20000000f00 */
[----:B------:R-:W-:Y:S01]  /*9950*/  FADD.FTZ R10, R7, R10 ;  /* 0x0000000a070a7221 */ /* 0x000fe20000010000 */
[----:B------:R-:W-:-:S03]  /*9960*/  @P3 IADD3 R45, P0, PT, R45, 0x200, RZ ;  /* 0x000002002d2d3810 */ /* 0x000fc60007f1e0ff */
[----:B------:R0:W-:Y:S01]  /*9970*/  @P3 STG.E desc[UR10][R2.64], R41 ;  /* 0x0000002902003986 */ /* 0x0001e2000c10190a */
[----:B------:R-:W-:Y:S01]  /*9980*/  @P3 IADD3.X R46, PT, PT, RZ, R46, RZ, P0, !PT ;  /* 0x0000002eff2e3210 */ /* 0x000fe200007fe4ff */
[----:B------:R-:W-:Y:S01]  /*9990*/  FADD.FTZ R10, R10, R25 ;  /* 0x000000190a0a7221 */ /* 0x000fe20000010000 */
[----:B---3--:R-:W-:Y:S01]  /*99a0*/  FADD.FTZ R27, R8, R27 ;  /* 0x0000001b081b7221 */ /* 0x008fe20000010000 */
[----:B0-----:R-:W-:Y:S02]  /*99b0*/  @P3 MOV R2, R43 ;  /* 0x0000002b00023202 */ /* 0x001fe40000000f00 */
[----:B------:R-:W-:Y:S02]  /*99c0*/  @P3 MOV R3, R44 ;  /* 0x0000002c00033202 */ /* 0x000fe40000000f00 */
[----:B------:R-:W-:-:S03]  /*99d0*/  @P3 IADD3 R43, P4, PT, R43, 0x200, RZ ;  /* 0x000002002b2b3810 */ /* 0x000fc60007f9e0ff */
[----:B------:R0:W-:Y:S01]  /*99e0*/  @P3 STG.E desc[UR10][R2.64], R9 ;  /* 0x0000000902003986 */ /* 0x0001e2000c10190a */
[----:B------:R-:W-:Y:S01]  /*99f0*/  @P3 IADD3.X R44, PT, PT, RZ, R44, RZ, P4, !PT ;  /* 0x0000002cff2c3210 */ /* 0x000fe200027fe4ff */
        /* <DEDUP_REMOVED lines=39> */
.L_x_5385:
        /* <DEDUP_REMOVED lines=8> */
.L_x_5468:
[----:B------:R-:W-:Y:S05]  /*9cf0*/  BSYNC B0 ;  /* 0x0000000000007941 */ /* 0x000fea0003800000 */
.L_x_5467:
        /* <DEDUP_REMOVED lines=8> */
.L_x_5469:
[----:B------:R-:W-:-:S05]  /*9d80*/  FADD.FTZ R168, R168, R217 ;  /* 0x000000d9a8a87221 */ /* 0x000fca0000010000 */
[----:B------:R-:W-:Y:S01]  /*9d90*/  MOV R224, R168 ;  /* 0x000000a800e07202 */ /* 0x000fe20000000f00 */
[----:B------:R-:W-:Y:S01]  /*9da0*/  HFMA2 R221, -RZ, RZ, 0, 1.1920928955078125e-07 ;  /* 0x00000002ffdd7431 */ /* 0x000fe200000001ff */
[----:B------:R-:W-:-:S07]  /*9db0*/  MOV R169, R219 ;  /* 0x000000db00a97202 */ /* 0x000fce0000000f00 */
[----:B------:R-:W-:Y:S05]  /*9dc0*/  WARPSYNC.COLLECTIVE R215, `(.L_x_5470) ;  /* 0x00000000d7087348 */ /* 0x000fea0003c00000 */
[----:B------:R0:W1:Y:S02]  /*9dd0*/  SHFL.BFLY P6, R219, R224, R221, R226 ;  /* 0x0c0000dde0db7389 */ /* 0x00006400000c00e2 */
[----:B01----:R-:W-:Y:S05]  /*9de0*/  ENDCOLLECTIVE ;  /* 0x000000000000791b */ /* 0x003fea0003800000 */
.L_x_5470:
[----:B------:R-:W-:-:S05]  /*9df0*/  FADD.FTZ R169, R169, R222 ;  /* 0x000000dea9a97221 */ /* 0x000fca0000010000 */
[----:B------:R-:W-:Y:S02]  /*9e00*/  MOV R224, R169 ;  /* 0x000000a900e07202 */ /* 0x000fe40000000f00 */
[----:B------:R-:W-:-:S07]  /*9e10*/  MOV R171, R219 ;  /* 0x000000db00ab7202 */ /* 0x000fce0000000f00 */
[----:B------:R-:W-:Y:S05]  /*9e20*/  WARPSYNC.COLLECTIVE R215, `(.L_x_5471) ;  /* 0x00000000d7087348 */ /* 0x000fea0003c00000 */
[----:B------:R0:W1:Y:S02]  /*9e30*/  SHFL.BFLY P6, R219, R224, R221, R226 ;  /* 0x0c0000dde0db7389 */ /* 0x00006400000c00e2 */
[----:B01----:R-:W-:Y:S05]  /*9e40*/  ENDCOLLECTIVE ;  /* 0x000000000000791b */ /* 0x003fea0003800000 */
.L_x_5471:
[----:B------:R-:W-:-:S05]  /*9e50*/  FADD.FTZ R171, R168, R171 ;  /* 0x000000aba8ab7221 */ /* 0x000fca0000010000 */
[----:B------:R-:W-:Y:S01]  /*9e60*/  MOV R224, R171 ;  /* 0x000000ab00e07202 */ /* 0x000fe20000000f00 */
[----:B------:R-:W-:Y:S01]  /*9e70*/  HFMA2 R221, -RZ, RZ, 0, 2.384185791015625e-07 ;  /* 0x00000004ffdd7431 */ /* 0x000fe200000001ff */
[----:B------:R-:W-:-:S07]  /*9e80*/  MOV R170, R219 ;  /* 0x000000db00aa7202 */ /* 0x000fce0000000f00 */
[----:B------:R-:W-:Y:S05]  /*9e90*/  WARPSYNC.COLLECTIVE R215, `(.L_x_5472) ;  /* 0x00000000d7087348 */ /* 0x000fea0003c00000 */
[----:B------:R0:W1:Y:S02]  /*9ea0*/  SHFL.BFLY P6, R219, R224, R221, R226 ;  /* 0x0c0000dde0db7389 */ /* 0x00006400000c00e2 */
[----:B01----:R-:W-:Y:S05]  /*9eb0*/  ENDCOLLECTIVE ;  /* 0x000000000000791b */ /* 0x003fea0003800000 */
.L_x_5472:
[----:B------:R-:W-:-:S05]  /*9ec0*/  FADD.FTZ R170, R169, R170 ;  /* 0x000000aaa9aa7221 */ /* 0x000fca0000010000 */
[----:B------:R-:W-:Y:S02]  /*9ed0*/  MOV R224, R170 ;  /* 0x000000aa00e07202 */ /* 0x000fe40000000f00 */
[----:B------:R-:W-:-:S07]  /*9ee0*/  MOV R174, R219 ;  /* 0x000000db00ae7202 */ /* 0x000fce0000000f00 */
[----:B------:R-:W-:Y:S05]  /*9ef0*/  WARPSYNC.COLLECTIVE R215, `(.L_x_5473) ;  /* 0x00000000d7087348 */ /* 0x000fea0003c00000 */
[----:B------:R0:W1:Y:S02]  /*9f00*/  SHFL.BFLY P6, R219, R224, R221, R226 ;  /* 0x0c0000dde0db7389 */ /* 0x00006400000c00e2 */
[----:B01----:R-:W-:Y:S05]  /*9f10*/  ENDCOLLECTIVE ;  /* 0x000000000000791b */ /* 0x003fea0003800000 */
.L_x_5473:
[----:B------:R-:W-:-:S05]  /*9f20*/  FADD.FTZ R174, R171, R174 ;  /* 0x000000aeabae7221 */ /* 0x000fca0000010000 */
[----:B------:R-:W-:Y:S01]  /*9f30*/  MOV R224, R174 ;  /* 0x000000ae00e07202 */ /* 0x000fe20000000f00 */
[----:B------:R-:W-:Y:S01]  /*9f40*/  HFMA2 R221, -RZ, RZ, 0, 4.76837158203125e-07 ;  /* 0x00000008ffdd7431 */ /* 0x000fe200000001ff */
[----:B------:R-:W-:-:S07]  /*9f50*/  MOV R173, R219 ;  /* 0x000000db00ad7202 */ /* 0x000fce0000000f00 */
[----:B------:R-:W-:Y:S05]  /*9f60*/  WARPSYNC.COLLECTIVE R215, `(.L_x_5474) ;  /* 0x00000000d7087348 */ /* 0x000fea0003c00000 */
[----:B------:R0:W1:Y:S02]  /*9f70*/  SHFL.BFLY P6, R219, R224, R221, R226 ;  /* 0x0c0000dde0db7389 */ /* 0x00006400000c00e2 */
[----:B01----:R-:W-:Y:S05]  /*9f80*/  ENDCOLLECTIVE ;  /* 0x000000000000791b */ /* 0x003fea0003800000 */
.L_x_5474:
[----:B------:R-:W-:-:S05]  /*9f90*/  FADD.FTZ R173, R170, R173 ;  /* 0x000000adaaad7221 */ /* 0x000fca0000010000 */
[----:B------:R-:W-:Y:S02]  /*9fa0*/  MOV R224, R173 ;  /* 0x000000ad00e07202 */ /* 0x000fe40000000f00 */
[----:B------:R-:W-:-:S07]  /*9fb0*/  MOV R175, R219 ;  /* 0x000000db00af7202 */ /* 0x000fce0000000f00 */
[----:B------:R-:W-:Y:S05]  /*9fc0*/  WARPSYNC.COLLECTIVE R215, `(.L_x_5475) ;  /* 0x00000000d7087348 */ /* 0x000fea0003c00000 */
[----:B------:R0:W1:Y:S02]  /*9fd0*/  SHFL.BFLY P6, R219, R224, R221, R226 ;  /* 0x0c0000dde0db7389 */ /* 0x00006400000c00e2 */
[----:B01----:R-:W-:Y:S05]  /*9fe0*/  ENDCOLLECTIVE ;  /* 0x000000000000791b */ /* 0x003fea0003800000 */
.L_x_5475:
[----:B------:R-:W-:-:S05]  /*9ff0*/  FADD.FTZ R175, R174, R175 ;  /* 0x000000afaeaf7221 */ /* 0x000fca0000010000 */
[----:B------:R-:W-:Y:S01]  /*a000*/  MOV R224, R175 ;  /* 0x000000af00e07202 */ /* 0x000fe20000000f00 */
[----:B------:R-:W-:Y:S01]  /*a010*/  HFMA2 R221, -RZ, RZ, 0, 9.5367431640625e-07 ;  /* 0x00000010ffdd7431 */ /* 0x000fe200000001ff */
[----:B------:R-:W-:-:S07]  /*a020*/  MOV R222, R219 ;  /* 0x000000db00de7202 */ /* 0x000fce0000000f00 */
[----:B------:R-:W-:Y:S05]  /*a030*/  WARPSYNC.COLLECTIVE R215, `(.L_x_5476) ;  /* 0x00000000d7087348 */ /* 0x000fea0003c00000 */
[----:B------:R0:W1:Y:S02]  /*a040*/  SHFL.BFLY P6, R219, R224, R221, R226 ;  /* 0x0c0000dde0db7389 */ /* 0x00006400000c00e2 */
[----:B01----:R-:W-:Y:S05]  /*a050*/  ENDCOLLECTIVE ;  /* 0x000000000000791b */ /* 0x003fea0003800000 */
.L_x_5476:
[----:B------:R-:W-:-:S05]  /*a060*/  FADD.FTZ R222, R173, R222 ;  /* 0x000000deadde7221 */ /* 0x000fca0000010000 */
[----:B------:R-:W-:Y:S02]  /*a070*/  MOV R224, R222 ;  /* 0x000000de00e07202 */ /* 0x000fe40000000f00 */
[----:B------:R-:W-:-:S07]  /*a080*/  MOV R168, R219 ;  /* 0x000000db00a87202 */ /* 0x000fce0000000f00 */
[----:B------:R-:W-:Y:S05]  /*a090*/  WARPSYNC.COLLECTIVE R215, `(.L_x_5477) ;  /* 0x00000000d7087348 */ /* 0x000fea0003c00000 */
[----:B------:R0:W1:Y:S02]  /*a0a0*/  SHFL.BFLY P6, R219, R224, R221, R226 ;  /* 0x0c0000dde0db7389 */ /* 0x00006400000c00e2 */
[----:B01----:R-:W-:Y:S05]  /*a0b0*/  ENDCOLLECTIVE ;  /* 0x000000000000791b */ /* 0x003fea0003800000 */
.L_x_5477:
[----:B------:R-:W-:Y:S01]  /*a0c0*/  MOV R169, R219 ;  /* 0x000000db00a97202 */ /* 0x000fe20000000f00 */
[----:B------:R-:W-:Y:S06]  /*a0d0*/  BRA `(.L_x_5478) ;  /* 0xffffff9000c07947 */ /* 0x000fec000383ffff */
.L_x_5479:
        /* <DEDUP_REMOVED lines=10> */
.L_x_6120:


//--------------------- .text._ZN10layer_norm31ln_parallel_residual_bwd_kernelINS_13Kernel_traitsIfffffjLj1024ELj1ELj4ELj1ELj16ENS_18Kernel_traits_baseILj1024EfffffjLj128EEEEELb0ELb1ELb1EEEvNS_9BwdParamsE --------------------------
	.section	.text._ZN10layer_norm31ln_parallel_residual_bwd_kernelINS_13Kernel_traitsIfffffjLj1024ELj1ELj4ELj1ELj16ENS_18Kernel_traits_baseILj1024EfffffjLj128EEEEELb0ELb1ELb1EEEvNS_9BwdParamsE,"ax",@progbits
	.align	128
        .global         _ZN10layer_norm31ln_parallel_residual_bwd_kernelINS_13Kernel_traitsIfffffjLj1024ELj1ELj4ELj1ELj16ENS_18Kernel_traits_baseILj1024EfffffjLj128EEEEELb0ELb1ELb1EEEvNS_9BwdParamsE
        .type           _ZN10layer_norm31ln_parallel_residual_bwd_kernelINS_13Kernel_traitsIfffffjLj1024ELj1ELj4ELj1ELj16ENS_18Kernel_traits_baseILj1024EfffffjLj128EEEEELb0ELb1ELb1EEEvNS_9BwdParamsE,@function
        .size           _ZN10layer_norm31ln_parallel_residual_bwd_kernelINS_13Kernel_traitsIfffffjLj1024ELj1ELj4ELj1ELj16ENS_18Kernel_traits_baseILj1024EfffffjLj128EEEEELb0ELb1ELb1EEEvNS_9BwdParamsE,(.L_x_6121 - _ZN10layer_norm31ln_parallel_residual_bwd_kernelINS_13Kernel_traitsIfffffjLj1024ELj1ELj4ELj1ELj16ENS_18Kernel_traits_baseILj1024EfffffjLj128EEEEELb0ELb1ELb1EEEvNS_9BwdParamsE)
        .other          _ZN10layer_norm31ln_parallel_residual_bwd_kernelINS_13Kernel_traitsIfffffjLj1024ELj1ELj4ELj1ELj16ENS_18Kernel_traits_baseILj1024EfffffjLj128EEEEELb0ELb1ELb1EEEvNS_9BwdParamsE,@"STO_CUDA_ENTRY STV_DEFAULT"
_ZN10layer_norm31ln_parallel_residual_bwd_kernelINS_13Kernel_traitsIfffffjLj1024ELj1ELj4ELj1ELj16ENS_18Kernel_traits_baseILj1024EfffffjLj128EEEEELb0ELb1ELb1EEEvNS_9BwdParamsE:
.text._ZN10layer_norm31ln_parallel_residual_bwd_kernelINS_13Kernel_traitsIfffffjLj1024ELj1ELj4ELj1ELj16ENS_18Kernel_traits_baseILj1024EfffffjLj128EEEEELb0ELb1ELb1EEEvNS_9BwdParamsE:
        /* <DEDUP_REMOVED lines=60> */
[----:B------:R-:W-:Y:S01]  /*03c0*/  HFMA2 R180, -RZ, RZ, 0, 0 ;  /* 0x00000000ffb47431 */ /* 0x000fe200000001ff */
[----:B------:R-:W-:Y:S01]  /*03d0*/  BSSY B1, `(.L_x_5482) ;  /* 0x000077c000017945 */ /* 0x000fe20003800000 */
        /* <DEDUP_REMOVED lines=24> */
[----:B------:R-:W-:Y:S01]  /*0560*/  MOV R4, RZ ;  /* 0x000000ff00047202 */ /* 0x000fe20000000f00 */
        /* <DEDUP_REMOVED lines=19> */
[----:B------:R0:W-:Y:S02]  /*06a0*/  STL [R1+0x2c], RZ ;  /* 0x00002cff01007387 */ /* 0x0001e40000100800 */
.L_x_5550:
[----:B0-----:R-:W0:Y:S08]  /*06b0*/  LDC.64 R2, c[0x0][0x3c0] ;  /* 0x0000f000ff027b82 */ /* 0x001e300000000a00 */
        /* <DEDUP_REMOVED lines=40> */
[----:B------:R-:W4:Y:S02]  /*0940*/  LDG.E.128 R160, desc[UR10][R160.64] ;  /* 0x0000000aa0a07981 */ /* 0x000f24000c1e1d00 */
[--C-:B-1----:R-:W-:Y:S02]  /*0950*/  IMAD.WIDE.U32 R60, R187, 0x10, R32.reuse ;  /* 0x00000010bb3c7825 */ /* 0x102fe400078e0020 */
        /* <DEDUP_REMOVED lines=49> */
[C---:B-----5:R-:W-:Y:S01]  /*0c70*/  FMUL.FTZ R0, R5.reuse, R136 ;  /* 0x0000008805007220 */ /* 0x060fe20000410000 */
[----:B------:R-:W-:Y:S01]  /*0c80*/  FMUL.FTZ R221, R5, R137 ;  /* 0x0000008905dd7220 */ /* 0x000fe20000410000 */
[----:B------:R-:W-:Y:S01]  /*0c90*/  FMUL.FTZ R224, R93, R61 ;  /* 0x0000003d5de07220 */ /* 0x000fe20000410000 */
[----:B------:R-:W-:Y:S01]  /*0ca0*/  FADD.FTZ R137, RZ, R225 ;  /* 0x000000e1ff897221 */ /* 0x000fe20000010000 */
[----:B------:R-:W-:Y:S01]  /*0cb0*/  FFMA.FTZ R136, R0, R225, RZ ;  /* 0x000000e100887223 */ /* 0x000fe200000100ff */
        /* <DEDUP_REMOVED lines=49> */
[C---:B------:R-:W-:Y:S01]  /*0fd0*/  FMUL.FTZ R195, R5.reuse, R151 ;  /* 0x0000009705c37220 */ /* 0x040fe20000410000 */
[----:B------:R-:W-:Y:S01]  /*0fe0*/  FADD.FTZ R149, R164, R189 ;  /* 0x000000bda4957221 */ /* 0x000fe20000010000 */
[----:B------:R-:W-:Y:S01]  /*0ff0*/  FMUL.FTZ R194, R5, R150 ;  /* 0x0000009605c27220 */ /* 0x000fe20000410000 */
[----:B------:R-:W-:Y:S01]  /*1000*/  FFMA.FTZ R151, R193, R189, R166 ;  /* 0x000000bdc1977223 */ /* 0x000fe200000100a6 */
[----:B------:R-:W-:Y:S01]  /*1010*/  FMUL.FTZ R165, R5, R140 ;  /* 0x0000008c05a57220 */ /* 0x000fe20000410000 */
        /* <DEDUP_REMOVED lines=38> */
[C---:B------:R-:W-:Y:S01]  /*1280*/  FMUL.FTZ R142, R5.reuse, R217 ;  /* 0x000000d9058e7220 */ /* 0x040fe20000410000 */
[C---:B------:R-:W-:Y:S01]  /*1290*/  FMUL.FTZ R143, R5.reuse, R218 ;  /* 0x000000da058f7220 */ /* 0x040fe20000410000 */
        /* <DEDUP_REMOVED lines=61> */
.L_x_5483:
[----:B------:R-:W0:Y:S01]  /*1670*/  LDC.64 R34, c[0x0][0x3a8] ;  /* 0x0000ea00ff227b82 */ /* 0x000e220000000a00 */
[C---:B------:R-:W-:Y:S02]  /*1680*/  IADD3 R186, PT, PT, R187.reuse, 0x20, RZ ;  /* 0x00000020bbba7810 */ /* 0x040fe40007ffe0ff */
[----:B------:R-:W-:-:S05]  /*1690*/  IADD3 R185, PT, PT, R187, 0x40, RZ ;  /* 0x00000040bbb97810 */ /* 0x000fca0007ffe0ff */
[----:B------:R-:W1:Y:S01]  /*16a0*/  LDC.64 R32, c[0x0][0x428] ;  /* 0x00010a00ff207b82 */ /* 0x000e620000000a00 */
[C---:B------:R-:W-:Y:S02]  /*16b0*/  IADD3 R184, PT, PT, R187.reuse, 0x60, RZ ;  /* 0x00000060bbb87810 */ /* 0x040fe40007ffe0ff */
[C---:B------:R-:W-:Y:S02]  /*16c0*/  IADD3 R183, PT, PT, R187.reuse, 0x80, RZ ;  /* 0x00000080bbb77810 */ /* 0x040fe40007ffe0ff */
[C---:B------:R-:W-:Y:S02]  /*16d0*/  IADD3 R182, PT, PT, R187.reuse, 0xa0, RZ ;  /* 0x000000a0bbb67810 */ /* 0x040fe40007ffe0ff */
[C---:B------:R-:W-:Y:S01]  /*16e0*/  IADD3 R3, PT, PT, R187.reuse, 0xc0, RZ ;  /* 0x000000c0bb037810 */ /* 0x040fe20007ffe0ff */
[----:B------:R-:W2:Y:S01]  /*16f0*/  LDC.64 R120, c[0x0][0x438] ;  /* 0x00010e00ff787b82 */ /* 0x000ea20000000a00 */
[C---:B------:R-:W-:Y:S01]  /*1700*/  IADD3 R2, PT, PT, R187.reuse, 0xe0, RZ ;  /* 0x000000e0bb027810 */ /* 0x040fe20007ffe0ff */
[----:B0-----:R-:W-:-:S04]  /*1710*/  IMAD.WIDE.U32 R136, R187, 0x10, R34 ;  /* 0x00000010bb887825 */ /* 0x001fc800078e0022 */
[--C-:B------:R-:W-:Y:S02]  /*1720*/  IMAD.WIDE.U32 R140, R186, 0x10, R34.reuse ;  /* 0x00000010ba8c7825 */ /* 0x100fe400078e0022 */
[----:B------:R-:W3:Y:S02]  /*1730*/  LDG.E.128 R136, desc[UR10][R136.64] ;  /* 0x0000000a88887981 */ /* 0x000ee4000c1e1d00 */
        /* <DEDUP_REMOVED lines=29> */
[----:B--2---:R-:W-:-:S04]  /*1910*/  IMAD.WIDE.U32 R132, R187, 0x10, R120 ;  /* 0x00000010bb847825 */ /* 0x004fc800078e0078 */
        /* <DEDUP_REMOVED lines=131> */
[C---:B------:R-:W-:Y:S01]  /*2150*/  FMUL.FTZ R149, R5.reuse, R212 ;  /* 0x000000d405957220 */ /* 0x040fe20000410000 */
[----:B------:R-:W-:Y:S01]  /*2160*/  FADD.FTZ R213, R142, R155 ;  /* 0x0000009b8ed57221 */ /* 0x000fe20000010000 */
[C---:B------:R-:W-:Y:S01]  /*2170*/  FMUL.FTZ R157, R5.reuse, R157 ;  /* 0x0000009d059d7220 */ /* 0x040fe20000410000 */
[----:B------:R-:W-:Y:S01]  /*2180*/  FFMA.FTZ R212, R156, R155, R143 ;  /* 0x0000009b9cd47223 */ /* 0x000fe2000001008f */
[----:B------:R-:W-:Y:S01]  /*2190*/  FMUL.FTZ R141, R5, R214 ;  /* 0x000000d6058d7220 */ /* 0x000fe20000410000 */
[----:B------:R-:W-:Y:S01]  /*21a0*/  FADD.FTZ R214, R213, R154 ;  /* 0x0000009ad5d67221 */ /* 0x000fe20000010000 */
[----:B------:R-:W-:Y:S01]  /*21b0*/  FMUL.FTZ R153, R74, R42 ;  /* 0x0000002a4a997220 */ /* 0x000fe20000410000 */
        /* <DEDUP_REMOVED lines=69> */
.L_x_5484:
        /* <DEDUP_REMOVED lines=24> */
[----:B------:R-:W5:Y:S01]  /*2790*/  LDL.LU R242, [R1] ;  /* 0x0000000001f27983 */ /* 0x000f620000300800 */
        /* <DEDUP_REMOVED lines=26> */
[----:B------:R-:W5:Y:S01]  /*2940*/  LDL.LU R227, [R1+0x2c] ;  /* 0x00002c0001e37983 */ /* 0x000f620000300800 */
        /* <DEDUP_REMOVED lines=69> */
[----:B------:R2:W-:Y:S04]  /*2da0*/  STL [R1], R54 ;  /* 0x0000003601007387 */ /* 0x0005e80000100800 */
[----:B------:R2:W-:Y:S04]  /*2db0*/  STL [R1+0x4], R53 ;  /* 0x0000043501007387 */ /* 0x0005e80000100800 */
[----:B------:R2:W-:Y:S04]  /*2dc0*/  STL [R1+0x8], R52 ;  /* 0x0000083401007387 */ /* 0x0005e80000100800 */
[----:B------:R2:W-:Y:S04]  /*2dd0*/  STL [R1+0xc], R59 ;  /* 0x00000c3b01007387 */ /* 0x0005e80000100800 */
[----:B------:R2:W-:Y:S01]  /*2de0*/  STL [R1+0x10], R58 ;  /* 0x0000103a01007387 */ /* 0x0005e20000100800 */
[----:B0-----:R-:W-:Y:S01]  /*2df0*/  FADD.FTZ R35, R215, R216 ;  /* 0x000000d8d7237221 */ /* 0x001fe20000010000 */
[----:B-1----:R-:W-:-:S02]  /*2e00*/  FADD.FTZ R48, R214, R217 ;  /* 0x000000d9d6307221 */ /* 0x002fc40000010000 */
[----:B------:R2:W-:Y:S04]  /*2e10*/  STL [R1+0x14], R57 ;  /* 0x0000143901007387 */ /* 0x0005e80000100800 */
[----:B------:R2:W-:Y:S04]  /*2e20*/  STL [R1+0x18], R56 ;  /* 0x0000183801007387 */ /* 0x0005e80000100800 */
[----:B------:R2:W-:Y:S04]  /*2e30*/  STL [R1+0x1c], R63 ;  /* 0x00001c3f01007387 */ /* 0x0005e80000100800 */
[----:B------:R2:W-:Y:S04]  /*2e40*/  STL [R1+0x20], R62 ;  /* 0x0000203e01007387 */ /* 0x0005e80000100800 */
[----:B------:R2:W-:Y:S04]  /*2e50*/  STL [R1+0x24], R61 ;  /* 0x0000243d01007387 */ /* 0x0005e80000100800 */
[----:B------:R2:W0:Y:S04]  /*2e60*/  SHFL.BFLY PT, R32, R35, 0x10, 0x1f ;  /* 0x0e001f0023207f89 */ /* 0x00042800000e0000 */
[----:B------:R2:W1:Y:S04]  /*2e70*/  SHFL.BFLY PT, R33, R48, 0x10, 0x1f ;  /* 0x0e001f0030217f89 */ /* 0x00046800000e0000 */
[----:B------:R2:W-:Y:S02]  /*2e80*/  STL [R1+0x28], R60 ;  /* 0x0000283c01007387 */ /* 0x0005e40000100800 */
.L_x_5562:
[----:B0-----:R-:W-:Y:S01]  /*2e90*/  FADD.FTZ R32, R35, R32 ;  /* 0x0000002023207221 */ /* 0x001fe20000010000 */
[----:B-1----:R-:W-:-:S03]  /*2ea0*/  FADD.FTZ R33, R48, R33 ;  /* 0x0000002130217221 */ /* 0x002fc60000010000 */
        /* <DEDUP_REMOVED lines=23> */
[----:B--2---:R-:W-:Y:S01]  /*3020*/  FMUL.FTZ R35, R5, R222 ;  /* 0x000000de05237220 */ /* 0x004fe20000410000 */
[----:B------:R-:W-:Y:S06]  /*3030*/  BRA `(.L_x_5489) ;  /* 0x0000000800207947 */ /* 0x000fec0003800000 */
.L_x_5488:
        /* <DEDUP_REMOVED lines=11> */
[----:B--2---:R-:W-:-:S02]  /*30f0*/  FMUL.FTZ R35, R5, R222 ;  /* 0x000000de05237220 */ /* 0x004fc40000410000 */
[----:B------:R-:W-:Y:S02]  /*3100*/  MOV R124, R32 ;  /* 0x00000020007c7202 */ /* 0x000fe40000000f00 */
[----:B------:R-:W-:Y:S02]  /*3110*/  MOV R125, R33 ;  /* 0x00000021007d7202 */ /* 0x000fe40000000f00 */
[----:B------:R-:W-:Y:S02]  /*3120*/  MOV R126, R34 ;  /* 0x00000022007e7202 */ /* 0x000fe40000000f00 */
[----:B------:R-:W-:Y:S01]  /*3130*/  MOV R127, R35 ;  /* 0x00000023007f7202 */ /* 0x000fe20000000f00 */
[----:B------:R-:W-:Y:S06]  /*3140*/  BRA `(.L_x_5489) ;  /* 0x0000000400dc7947 */ /* 0x000fec0003800000 */
.L_x_5487:
        /* <DEDUP_REMOVED lines=20> */
.L_x_5490:
        /* <DEDUP_REMOVED lines=21> */
.L_x_5486:
        /* <DEDUP_REMOVED lines=19> */
[----:B--2---:R-:W-:Y:S01]  /*3510*/  FFMA.FTZ R35, R5, R222, R135 ;  /* 0x000000de05237223 */ /* 0x004fe20000010087 */
[----:B------:R-:W-:Y:S06]  /*3520*/  BRA `(.L_x_5489) ;  /* 0x0000000000e47947 */ /* 0x000fec0003800000 */
.L_x_5492:
        /* <DEDUP_REMOVED lines=11> */
[----:B--2---:R-:W-:-:S02]  /*35e0*/  FFMA.FTZ R35, R5, R222, R135 ;  /* 0x000000de05237223 */ /* 0x004fc40000010087 */
[----:B------:R-:W-:Y:S02]  /*35f0*/  MOV R124, R32 ;  /* 0x00000020007c7202 */ /* 0x000fe40000000f00 */
[----:B------:R-:W-:Y:S02]  /*3600*/  MOV R125, R33 ;  /* 0x00000021007d7202 */ /* 0x000fe40000000f00 */
[----:B------:R-:W-:Y:S02]  /*3610*/  MOV R126, R34 ;  /* 0x00000022007e7202 */ /* 0x000fe40000000f00 */
[----:B------:R-:W-:Y:S01]  /*3620*/  MOV R127, R35 ;  /* 0x00000023007f7202 */ /* 0x000fe20000000f00 */
[----:B------:R-:W-:Y:S06]  /*3630*/  BRA `(.L_x_5489) ;  /* 0x0000000000a07947 */ /* 0x000fec0003800000 */
.L_x_5491:
        /* <DEDUP_REMOVED lines=20> */
.L_x_5493:
        /* <DEDUP_REMOVED lines=20> */
.L_x_5489:
        /* <DEDUP_REMOVED lines=39> */
.L_x_5496:
        /* <DEDUP_REMOVED lines=17> */
.L_x_5495:
        /* <DEDUP_REMOVED lines=18> */
.L_x_5498:
        /* <DEDUP_REMOVED lines=13> */
.L_x_5494:
        /* <DEDUP_REMOVED lines=23> */
.L_x_5500:
        /* <DEDUP_REMOVED lines=17> */
.L_x_5499:
        /* <DEDUP_REMOVED lines=18> */
.L_x_5501:
        /* <DEDUP_REMOVED lines=12> */
.L_x_5497:
        /* <DEDUP_REMOVED lines=32> */
.L_x_5504:
        /* <DEDUP_REMOVED lines=17> */
.L_x_5503:
        /* <DEDUP_REMOVED lines=18> */
.L_x_5506:
        /* <DEDUP_REMOVED lines=13> */
.L_x_5502:
        /* <DEDUP_REMOVED lines=23> */
.L_x_5508:
        /* <DEDUP_REMOVED lines=17> */
.L_x_5507:
        /* <DEDUP_REMOVED lines=18> */
.L_x_5509:
        /* <DEDUP_REMOVED lines=12> */
.L_x_5505:
        /* <DEDUP_REMOVED lines=32> */
.L_x_5512:
        /* <DEDUP_REMOVED lines=17> */
.L_x_5511:
        /* <DEDUP_REMOVED lines=18> */
.L_x_5514:
        /* <DEDUP_REMOVED lines=13> */
.L_x_5510:
        /* <DEDUP_REMOVED lines=23> */
.L_x_5516:
        /* <DEDUP_REMOVED lines=17> */
.L_x_5515:
        /* <DEDUP_REMOVED lines=18> */
.L_x_5517:
        /* <DEDUP_REMOVED lines=12> */
.L_x_5513:
        /* <DEDUP_REMOVED lines=32> */
.L_x_5520:
        /* <DEDUP_REMOVED lines=17> */
.L_x_5519:
        /* <DEDUP_REMOVED lines=18> */
.L_x_5522:
        /* <DEDUP_REMOVED lines=13> */
.L_x_5518:
        /* <DEDUP_REMOVED lines=23> */
.L_x_5524:
        /* <DEDUP_REMOVED lines=17> */
.L_x_5523:
        /* <DEDUP_REMOVED lines=18> */
.L_x_5525:
        /* <DEDUP_REMOVED lines=12> */
.L_x_5521:
        /* <DEDUP_REMOVED lines=32> */
.L_x_5528:
        /* <DEDUP_REMOVED lines=17> */
.L_x_5527:
        /* <DEDUP_REMOVED lines=18> */
.L_x_5530:
        /* <DEDUP_REMOVED lines=13> */
.L_x_5526:
        /* <DEDUP_REMOVED lines=23> */
.L_x_5532:
        /* <DEDUP_REMOVED lines=17> */
.L_x_5531:
        /* <DEDUP_REMOVED lines=18> */
.L_x_5533:
        /* <DEDUP_REMOVED lines=12> */
.L_x_5529:
        /* <DEDUP_REMOVED lines=32> */
.L_x_5536:
        /* <DEDUP_REMOVED lines=17> */
.L_x_5535:
        /* <DEDUP_REMOVED lines=18> */
.L_x_5538:
        /* <DEDUP_REMOVED lines=13> */
.L_x_5534:
        /* <DEDUP_REMOVED lines=23> */
.L_x_5540:
        /* <DEDUP_REMOVED lines=17> */
.L_x_5539:
        /* <DEDUP_REMOVED lines=18> */
.L_x_5541:
        /* <DEDUP_REMOVED lines=12> */
.L_x_5537:
        /* <DEDUP_REMOVED lines=32> */
.L_x_5544:
        /* <DEDUP_REMOVED lines=17> */
.L_x_5543:
        /* <DEDUP_REMOVED lines=18> */
.L_x_5546:
        /* <DEDUP_REMOVED lines=13> */
.L_x_5542:
        /* <DEDUP_REMOVED lines=23> */
.L_x_5548:
        /* <DEDUP_REMOVED lines=17> */
.L_x_5547:
        /* <DEDUP_REMOVED lines=18> */
.L_x_5549:
        /* <DEDUP_REMOVED lines=12> */
.L_x_5545:
        /* <DEDUP_REMOVED lines=11> */
[----:B---3--:R-:W-:Y:S05]  /*7b80*/  @!P0 BRA `(.L_x_5550) ;  /* 0xffffff8800c88947 */ /* 0x008fea000383ffff */
[----:B------:R-:W-:Y:S05]  /*7b90*/  BSYNC B1 ;  /* 0x0000000000017941 */ /* 0x000fea0003800000 */
.L_x_5482:
        /* <DEDUP_REMOVED lines=64> */
.L_x_5481:
[----:B------:R-:W-:Y:S05]  /*7fa0*/  BSYNC B0 ;  /* 0x0000000000007941 */ /* 0x000fea0003800000 */
.L_x_5480:
        /* <DEDUP_REMOVED lines=62> */
[----:B----4-:R-:W-:Y:S01]  /*8390*/  FADD.FTZ R4, RZ, R4 ;  /* 0x00000004ff047221 */ /* 0x010fe20000010000 */
[----:B------:R-:W-:Y:S02]  /*83a0*/  FADD.FTZ R3, R3, R38 ;  /* 0x0000002603037221 */ /* 0x000fe40000010000 */
[----:B------:R-:W-:Y:S01]  /*83b0*/  LDS R52, [R6+0x3600] ;  /* 0x0036000006347984 */ /* 0x000fe20000000800 */
[----:B------:R-:W-:Y:S01]  /*83c0*/  FADD.FTZ R4, R4, R37 ;  /* 0x0000002504047221 */ /* 0x000fe20000010000 */
[----:B------:R-:W-:-:S02]  /*83d0*/  FADD.FTZ R7, RZ, R7 ;  /* 0x00000007ff077221 */ /* 0x000fc40000010000 */
        /* <DEDUP_REMOVED lines=15> */
[----:B------:R0:W-:Y:S01]  /*84d0*/  STS.128 [R0], R8 ;  /* 0x0000000800007388 */ /* 0x0001e20000000c00 */
[----:B----4-:R-:W-:-:S03]  /*84e0*/  FADD.FTZ R51, R2, R51 ;  /* 0x0000003302337221 */ /* 0x010fc60000010000 */
[----:B------:R-:W-:Y:S04]  /*84f0*/  STS.128 [R0+0x200], R12 ;  /* 0x0002000c00007388 */ /* 0x000fe80000000c00 */
[----:B------:R1:W-:Y:S01]  /*8500*/  STS.128 [R0+0x400], R16 ;  /* 0x0004001000007388 */ /* 0x0003e20000000c00 */
[----:B------:R-:W-:-:S03]  /*8510*/  FADD.FTZ R53, R4, R53 ;  /* 0x0000003504357221 */ /* 0x000fc60000010000 */
[----:B------:R2:W-:Y:S01]  /*8520*/  STS.128 [R0+0x600], R20 ;  /* 0x0006001400007388 */ /* 0x0005e20000000c00 */
[----:B------:R-:W-:-:S03]  /*8530*/  FADD.FTZ R7, R7, R56 ;  /* 0x0000003807077221 */ /* 0x000fc60000010000 */
[----:B------:R-:W-:Y:S01]  /*8540*/  STS.128 [R0+0x800], R24 ;  /* 0x0008001800007388 */ /* 0x000fe20000000c00 */
[----:B0-----:R-:W-:Y:S01]  /*8550*/  FADD.FTZ R11, R3, R54 ;  /* 0x00000036030b7221 */ /* 0x001fe20000010000 */
[----:B------:R-:W-:Y:S02]  /*8560*/  FADD.FTZ R9, R5, R52 ;  /* 0x0000003405097221 */ /* 0x000fe40000010000 */
[----:B------:R0:W-:Y:S04]  /*8570*/  STS.128 [R0+0xa00], R28 ;  /* 0x000a001c00007388 */ /* 0x0001e80000000c00 */
[----:B------:R-:W-:Y:S01]  /*8580*/  STS.128 [R0+0xc00], R64 ;  /* 0x000c004000007388 */ /* 0x000fe20000000c00 */
[----:B-1----:R-:W2:Y:S03]  /*8590*/  LDC R16, c[0x0][0x388] ;  /* 0x0000e200ff107b82 */ /* 0x002ea60000000800 */
[----:B------:R-:W-:Y:S05]  /*85a0*/  STS.128 [R0+0xe00], R60 ;  /* 0x000e003c00007388 */ /* 0x000fea0000000c00 */
[----:B------:R-:W-:Y:S01]  /*85b0*/  BAR.SYNC.DEFER_BLOCKING 0x0 ;  /* 0x0000000000007b1d */ /* 0x000fe20000010000 */
[----:B--2---:R-:W-:-:S05]  /*85c0*/  IMAD R21, R16, UR4, RZ ;  /* 0x0000000410157c24 */ /* 0x004fca000f8e02ff */
[----:B0-----:R-:W-:Y:S01]  /*85d0*/  IADD3 R28, P0, PT, R21, R72, RZ ;  /* 0x00000048151c7210 */ /* 0x001fe20007f1e0ff */
[----:B------:R-:W0:Y:S03]  /*85e0*/  LDS R55, [R6] ;  /* 0x0000000006377984 */ /* 0x000e260000000800 */
[----:B------:R-:W-:Y:S01]  /*85f0*/  IADD3.X R35, PT, PT, RZ, RZ, RZ, P0, !PT ;  /* 0x000000ffff237210 */ /* 0x000fe200007fe4ff */
[----:B------:R-:W1:Y:S01]  /*8600*/  LDS R8, [R6+0x200] ;  /* 0x0002000006087984 */ /* 0x000e620000000800 */
[C---:B------:R-:W-:Y:S02]  /*8610*/  SHF.L.U32 R26, R28.reuse, 0x2, RZ ;  /* 0x000000021c1a7819 */ /* 0x040fe400000006ff */
[----:B------:R-:W-:Y:S01]  /*8620*/  SHF.L.U64.HI R28, R28, 0x2, R35 ;  /* 0x000000021c1c7819 */ /* 0x000fe20000010223 */
        /* <DEDUP_REMOVED lines=18> */
[----:B------:R-:W-:Y:S01]  /*8750*/  LDS R21, [R6+0x1a00] ;  /* 0x001a000006157984 */ /* 0x000fe20000000800 */
        /* <DEDUP_REMOVED lines=10> */
[----:B------:R-:W-:-:S03]  /*8800*/  IADD3 R4, P1, PT, R26, UR16, RZ ;  /* 0x000000101a047c10 */ /* 0x000fc6000ff3e0ff */
[----:B------:R-:W4:Y:S01]  /*8810*/  LDS R22, [R6+0x3400] ;  /* 0x0034000006167984 */ /* 0x000f220000000800 */
[----:B0-----:R-:W-:-:S03]  /*8820*/  FADD.FTZ R0, R0, R17 ;  /* 0x0000001100007221 */ /* 0x001fc60000010000 */
[----:B------:R-:W0:Y:S01]  /*8830*/  LDS R27, [R6+0x2800] ;  /* 0x00280000061b7984 */ /* 0x000e220000000800 */
[----:B-1----:R-:W-:Y:S01]  /*8840*/  FADD.FTZ R35, R3, R18 ;  /* 0x0000001203237221 */ /* 0x002fe20000010000 */
[C---:B------:R-:W-:Y:S02]  /*8850*/  IADD3.X R3, PT, PT, R28.reuse, UR19, RZ, P0, !PT ;  /* 0x000000131c037c10 */ /* 0x040fe400087fe4ff */
[----:B------:R-:W1:Y:S01]  /*8860*/  LDS R23, [R6+0x1c00] ;  /* 0x001c000006177984 */ /* 0x000e620000000800 */
[----:B--2---:R-:W-:Y:S01]  /*8870*/  FADD.FTZ R37, R5, R20 ;  /* 0x0000001405257221 */ /* 0x004fe20000010000 */
[----:B------:R-:W-:Y:S02]  /*8880*/  IADD3.X R5, PT, PT, R28, UR17, RZ, P1, !PT ;  /* 0x000000111c057c10 */ /* 0x000fe40008ffe4ff */
[----:B------:R-:W2:Y:S01]  /*8890*/  LDS R39, [R6+0x3600] ;  /* 0x0036000006277984 */ /* 0x000ea20000000800 */
[----:B---3--:R-:W-:-:S03]  /*88a0*/  FADD.FTZ R0, R0, R25 ;  /* 0x0000001900007221 */ /* 0x008fc60000010000 */
[----:B------:R-:W3:Y:S04]  /*88b0*/  LDS R29, [R6+0x2a00] ;  /* 0x002a0000061d7984 */ /* 0x000ee80000000800 */
[----:B------:R-:W3:Y:S01]  /*88c0*/  LDS R14, [R6+0x1e00] ;  /* 0x001e0000060e7984 */ /* 0x000ee20000000800 */
[----:B----4-:R-:W-:-:S03]  /*88d0*/  FADD.FTZ R8, RZ, R8 ;  /* 0x00000008ff087221 */ /* 0x010fc60000010000 */
[----:B------:R-:W4:Y:S01]  /*88e0*/  LDS R41, [R6+0x3800] ;  /* 0x0038000006297984 */ /* 0x000f220000000800 */
[----:B------:R-:W-:-:S03]  /*88f0*/  FADD.FTZ R10, RZ, R10 ;  /* 0x0000000aff0a7221 */ /* 0x000fc60000010000 */
[----:B------:R-:W4:Y:S01]  /*8900*/  LDS R31, [R6+0x2c00] ;  /* 0x002c0000061f7984 */ /* 0x000f220000000800 */
[----:B------:R-:W-:Y:S01]  /*8910*/  FADD.FTZ R8, R8, R19 ;  /* 0x0000001308087221 */ /* 0x000fe20000010000 */
[----:B------:R-:W-:Y:S02]  /*8920*/  FADD.FTZ R10, R10, R21 ;  /* 0x000000150a0a7221 */ /* 0x000fe40000010000 */
[----:B------:R-:W4:Y:S01]  /*8930*/  LDS R43, [R6+0x3a00] ;  /* 0x003a0000062b7984 */ /* 0x000f220000000800 */
[----:B------:R-:W-:-:S03]  /*8940*/  FADD.FTZ R12, RZ, R12 ;  /* 0x0000000cff0c7221 */ /* 0x000fc60000010000 */
        /* <DEDUP_REMOVED lines=33> */
.L_x_5485:
        /* <DEDUP_REMOVED lines=8> */
.L_x_5552:
[----:B------:R-:W-:Y:S05]  /*8be0*/  BSYNC B2 ;  /* 0x0000000000027941 */ /* 0x000fea0003800000 */
.L_x_5551:
[----:B------:R-:W-:Y:S01]  /*8bf0*/  FADD.FTZ R35, R49, R218 ;  /* 0x000000da31237221 */ /* 0x000fe20000010000 */
[----:B------:R-:W-:Y:S01]  /*8c00*/  HFMA2 R49, -RZ, RZ, 0, 5.9604644775390625e-08 ;  /* 0x00000001ff317431 */ /* 0x000fe200000001ff */
[----:B------:R-:W-:Y:S01]  /*8c10*/  MOV R55, R217 ;  /* 0x000000d900377202 */ /* 0x000fe20000000f00 */
[----:B------:R0:W-:Y:S01]  /*8c20*/  STL [R1+0x2c], R34 ;  /* 0x00002c2201007387 */ /* 0x0001e20000100800 */
[----:B------:R-:W-:Y:S02]  /*8c30*/  MOV R50, 0x1f ;  /* 0x0000001f00327802 */ /* 0x000fe40000000f00 */
[----:B------:R-:W-:Y:S01]  /*8c40*/  MOV R51, 0xffffffff ;  /* 0xffffffff00337802 */ /* 0x000fe20000000f00 */
[----:B------:R0:W-:Y:S06]  /*8c50*/  STL [R1+0x30], R33 ;  /* 0x0000302101007387 */ /* 0x0001ec0000100800 */
[----:B0-----:R-:W-:Y:S05]  /*8c60*/  WARPSYNC.COLLECTIVE R51, `(.L_x_5553) ;  /* 0x0000000033087348 */ /* 0x001fea0003c00000 */
[----:B------:R1:W2:Y:S02]  /*8c70*/  SHFL.BFLY P2, R49, R55, R49, R50 ;  /* 0x0c00003137317389 */ /* 0x0002a40000040032 */
[----:B012---:R-:W-:Y:S05]  /*8c80*/  ENDCOLLECTIVE ;  /* 0x000000000000791b */ /* 0x007fea0003800000 */
.L_x_5553:
        /* <DEDUP_REMOVED lines=14> */
.L_x_5554:
        /* <DEDUP_REMOVED lines=10> */
[----:B------:R0:W-:Y:S05]  /*8e10*/  STL [R1], R54 ;  /* 0x0000003601007387 */ /* 0x0001ea0000100800 */
[----:B0-----:R-:W-:Y:S05]  /*8e20*/  WARPSYNC.COLLECTIVE R51, `(.L_x_5555) ;  /* 0x0000000033087348 */ /* 0x001fea0003c00000 */
[----:B------:R1:W2:Y:S02]  /*8e30*/  SHFL.BFLY P2, R49, R55, R49, R50 ;  /* 0x0c00003137317389 */ /* 0x0002a40000040032 */
[----:B012---:R-:W-:Y:S05]  /*8e40*/  ENDCOLLECTIVE ;  /* 0x000000000000791b */ /* 0x007fea0003800000 */
.L_x_5555:
[----:B------:R0:W-:Y:S04]  /*8e50*/  STL [R1+0x4], R53 ;  /* 0x0000043501007387 */ /* 0x0001e80000100800 */
[----:B------:R0:W-:Y:S04]  /*8e60*/  STL [R1+0x8], R52 ;  /* 0x0000083401007387 */ /* 0x0001e80000100800 */
[----:B------:R0:W-:Y:S01]  /*8e70*/  STL [R1+0xc], R59 ;  /* 0x00000c3b01007387 */ /* 0x0001e20000100800 */
[----:B------:R-:W-:-:S03]  /*8e80*/  MOV R55, R212 ;  /* 0x000000d400377202 */ /* 0x000fc60000000f00 */
[----:B------:R0:W-:Y:S04]  /*8e90*/  STL [R1+0x10], R58 ;  /* 0x0000103a01007387 */ /* 0x0001e80000100800 */
[----:B------:R0:W-:Y:S01]  /*8ea0*/  STL [R1+0x14], R57 ;  /* 0x0000143901007387 */ /* 0x0001e20000100800 */
[----:B------:R-:W-:Y:S01]  /*8eb0*/  MOV R213, R49 ;  /* 0x0000003100d57202 */ /* 0x000fe20000000f00 */
[----:B------:R-:W-:Y:S02]  /*8ec0*/  HFMA2 R49, -RZ, RZ, 0, 2.384185791015625e-07 ;  /* 0x00000004ff317431 */ /* 0x000fe400000001ff */
[----:B------:R0:W-:Y:S02]  /*8ed0*/  STL [R1+0x18], R56 ;  /* 0x0000183801007387 */ /* 0x0001e40000100800 */
[----:B------:R-:W-:-:S02]  /*8ee0*/  FADD.FTZ R213, R48, R213 ;  /* 0x000000d530d57221 */ /* 0x000fc40000010000 */
[----:B------:R0:W-:Y:S05]  /*8ef0*/  STL [R1+0x1c], R63 ;  /* 0x00001c3f01007387 */ /* 0x0001ea0000100800 */
[----:B0-----:R-:W-:Y:S05]  /*8f00*/  WARPSYNC.COLLECTIVE R51, `(.L_x_5556) ;  /* 0x0000000033087348 */ /* 0x001fea0003c00000 */
[----:B------:R1:W2:Y:S02]  /*8f10*/  SHFL.BFLY P2, R49, R55, R49, R50 ;  /* 0x0c00003137317389 */ /* 0x0002a40000040032 */
[----:B012---:R-:W-:Y:S05]  /*8f20*/  ENDCOLLECTIVE ;  /* 0x000000000000791b */ /* 0x007fea0003800000 */
.L_x_5556:
[----:B------:R0:W-:Y:S04]  /*8f30*/  STL [R1+0x20], R62 ;  /* 0x0000203e01007387 */ /* 0x0001e80000100800 */
[----:B------:R0:W-:Y:S04]  /*8f40*/  STL [R1+0x24], R61 ;  /* 0x0000243d01007387 */ /* 0x0001e80000100800 */
[----:B------:R0:W-:Y:S01]  /*8f50*/  STL [R1+0x28], R60 ;  /* 0x0000283c01007387 */ /* 0x0001e20000100800 */
[----:B------:R-:W-:Y:S02]  /*8f60*/  MOV R55, R213 ;  /* 0x000000d500377202 */ /* 0x000fe40000000f00 */
[----:B------:R-:W-:Y:S01]  /*8f70*/  MOV R215, R49 ;  /* 0x0000003100d77202 */ /* 0x000fe20000000f00 */
[----:B------:R-:W-:-:S04]  /*8f80*/  HFMA2 R49, -RZ, RZ, 0, 2.384185791015625e-07 ;  /* 0x00000004ff317431 */ /* 0x000fc800000001ff */
[----:B------:R-:W-:-:S07]  /*8f90*/  FADD.FTZ R215, R212, R215 ;  /* 0x000000d7d4d77221 */ /* 0x000fce0000010000 */
[----:B0-----:R-:W-:Y:S05]  /*8fa0*/  WARPSYNC.COLLECTIVE R51, `(.L_x_5557) ;  /* 0x0000000033087348 */ /* 0x001fea0003c00000 */
[----:B------:R1:W2:Y:S02]  /*8fb0*/  SHFL.BFLY P2, R49, R55, R49, R50 ;  /* 0x0c00003137317389 */ /* 0x0002a40000040032 */
[----:B012---:R-:W-:Y:S05]  /*8fc0*/  ENDCOLLECTIVE ;  /* 0x000000000000791b */ /* 0x007fea0003800000 */
.L_x_5557:
[----:B------:R-:W-:Y:S02]  /*8fd0*/  MOV R55, R215 ;  /* 0x000000d700377202 */ /* 0x000fe40000000f00 */
[----:B------:R-:W-:Y:S01]  /*8fe0*/  MOV R214, R49 ;  /* 0x0000003100d67202 */ /* 0x000fe20000000f00 */
[----:B------:R-:W-:-:S04]  /*8ff0*/  HFMA2 R49, -RZ, RZ, 0, 4.76837158203125e-07 ;  /* 0x00000008ff317431 */ /* 0x000fc800000001ff */
[----:B------:R-:W-:-:S07]  /*9000*/  FADD.FTZ R214, R213, R214 ;  /* 0x000000d6d5d67221 */ /* 0x000fce0000010000 */
[----:B------:R-:W-:Y:S05]  /*9010*/  WARPSYNC.COLLECTIVE R51, `(.L_x_5558) ;  /* 0x0000000033087348 */ /* 0x000fea0003c00000 */
[----:B------:R0:W1:Y:S02]  /*9020*/  SHFL.BFLY P2, R49, R55, R49, R50 ;  /* 0x0c00003137317389 */ /* 0x0000640000040032 */
[----:B01----:R-:W-:Y:S05]  /*9030*/  ENDCOLLECTIVE ;  /* 0x000000000000791b */ /* 0x003fea0003800000 */
.L_x_5558:
[----:B------:R-:W-:Y:S02]  /*9040*/  MOV R55, R214 ;  /* 0x000000d600377202 */ /* 0x000fe40000000f00 */
[----:B------:R-:W-:Y:S01]  /*9050*/  MOV R216, R49 ;  /* 0x0000003100d87202 */ /* 0x000fe20000000f00 */
[----:B------:R-:W-:-:S04]  /*9060*/  HFMA2 R49, -RZ, RZ, 0, 4.76837158203125e-07 ;  /* 0x00000008ff317431 */ /* 0x000fc800000001ff */
[----:B------:R-:W-:-:S07]  /*9070*/  FADD.FTZ R35, R215, R216 ;  /* 0x000000d8d7237221 */ /* 0x000fce0000010000 */
[----:B------:R-:W-:Y:S05]  /*9080*/  WARPSYNC.COLLECTIVE R51, `(.L_x_5559) ;  /* 0x0000000033087348 */ /* 0x000fea0003c00000 */
[----:B------:R0:W1:Y:S02]  /*9090*/  SHFL.BFLY P2, R49, R55, R49, R50 ;  /* 0x0c00003137317389 */ /* 0x0000640000040032 */
[----:B01----:R-:W-:Y:S05]  /*90a0*/  ENDCOLLECTIVE ;  /* 0x000000000000791b */ /* 0x003fea0003800000 */
.L_x_5559:
[----:B------:R-:W-:Y:S02]  /*90b0*/  MOV R55, R35 ;  /* 0x0000002300377202 */ /* 0x000fe40000000f00 */
[----:B------:R-:W-:Y:S01]  /*90c0*/  MOV R217, R49 ;  /* 0x0000003100d97202 */ /* 0x000fe20000000f00 */
[----:B------:R-:W-:-:S04]  /*90d0*/  HFMA2 R49, -RZ, RZ, 0, 9.5367431640625e-07 ;  /* 0x00000010ff317431 */ /* 0x000fc800000001ff */
[----:B------:R-:W-:-:S07]  /*90e0*/  FADD.FTZ R48, R214, R217 ;  /* 0x000000d9d6307221 */ /* 0x000fce0000010000 */
[----:B------:R-:W-:Y:S05]  /*90f0*/  WARPSYNC.COLLECTIVE R51, `(.L_x_5560) ;  /* 0x0000000033087348 */ /* 0x000fea0003c00000 */
[----:B------:R0:W1:Y:S02]  /*9100*/  SHFL.BFLY P2, R49, R55, R49, R50 ;  /* 0x0c00003137317389 */ /* 0x0000640000040032 */
[----:B01----:R-:W-:Y:S05]  /*9110*/  ENDCOLLECTIVE ;  /* 0x000000000000791b */ /* 0x003fea0003800000 */
.L_x_5560:
[----:B------:R-:W-:Y:S02]  /*9120*/  MOV R55, R48 ;  /* 0x0000003000377202 */ /* 0x000fe40000000f00 */
[----:B------:R-:W-:Y:S01]  /*9130*/  MOV R32, R49 ;  /* 0x0000003100207202 */ /* 0x000fe20000000f00 */
[----:B------:R-:W-:-:S07]  /*9140*/  HFMA2 R49, -RZ, RZ, 0, 9.5367431640625e-07 ;  /* 0x00000010ff317431 */ /* 0x000fce00000001ff */
[----:B------:R-:W-:Y:S05]  /*9150*/  WARPSYNC.COLLECTIVE R51, `(.L_x_5561) ;  /* 0x0000000033087348 */ /* 0x000fea0003c00000 */
[----:B------:R0:W1:Y:S02]  /*9160*/  SHFL.BFLY P2, R49, R55, R49, R50 ;  /* 0x0c00003137317389 */ /* 0x0000640000040032 */
[----:B01----:R-:W-:Y:S05]  /*9170*/  ENDCOLLECTIVE ;  /* 0x000000000000791b */ /* 0x003fea0003800000 */
.L_x_5561:
[----:B------:R-:W-:Y:S01]  /*9180*/  MOV R33, R49 ;  /* 0x0000003100217202 */ /* 0x000fe20000000f00 */
[----:B------:R-:W-:Y:S06]  /*9190*/  BRA `(.L_x_5562) ;  /* 0xffffff9c003c7947 */ /* 0x000fec000383ffff */
.L_x_5563:
        /* <DEDUP_REMOVED lines=14> */
.L_x_6121:


//--------------------- .text._ZN10layer_norm31ln_parallel_residual_bwd_kernelINS_13Kernel_traitsIfffffjLj1024ELj1ELj4ELj1ELj16ENS_18Kernel_traits_baseILj1024EfffffjLj128EEEEELb1ELb0ELb0EEEvNS_9BwdParamsE --------------------------
	.section	.text._ZN10layer_norm31ln_parallel_residual_bwd_kernelINS_13Kernel_traitsIfffffjLj1024ELj1ELj4ELj1ELj16ENS_18Kernel_traits_baseILj1024EfffffjLj128EEEEELb1ELb0ELb0EEEvNS_9BwdParamsE,"ax",@progbits
	.align	128
        .global         _ZN10layer_norm31ln_parallel_residual_bwd_kernelINS_13Kernel_traitsIfffffjLj1024ELj1ELj4ELj1ELj16ENS_18Kernel_traits_baseILj1024EfffffjLj128EEEEELb1ELb0ELb0EEEvNS_9BwdParamsE
        .type           _ZN10layer_norm31ln_parallel_residual_bwd_kernelINS_13Kernel_traitsIfffffjLj1024ELj1ELj4ELj1ELj16ENS_18Kernel_traits_baseILj1024EfffffjLj128EEEEELb1ELb0ELb0EEEvNS_9BwdParamsE,@function
        .size           _ZN10layer_norm31ln_parallel_residual_bwd_kernelINS_13Kernel_traitsIfffffjLj1024ELj1ELj4ELj1ELj16ENS_18Kernel_traits_baseILj1024EfffffjLj128EEEEELb1ELb0ELb0EEEvNS_9BwdParamsE,(.L_x_6122 - _ZN10layer_norm31ln_parallel_residual_bwd_kernelINS_13Kernel_traitsIfffffjLj1024ELj1ELj4ELj1ELj16ENS_18Kernel_traits_baseILj1024EfffffjLj128EEEEELb1ELb0ELb0EEEvNS_9BwdParamsE)
        .other          _ZN10layer_norm31ln_parallel_residual_bwd_kernelINS_13Kernel_traitsIfffffjLj1024ELj1ELj4ELj1ELj16ENS_18Kernel_traits_baseILj1024EfffffjLj128EEEEELb1ELb0ELb0EEEvNS_9BwdParamsE,@"STO_CUDA_ENTRY STV_DEFAULT"
_ZN10layer_norm31ln_parallel_residual_bwd_kernelINS_13Kernel_traitsIfffffjLj1024ELj1ELj4ELj1ELj16ENS_18Kernel_traits_baseILj1024EfffffjLj128EEEEELb1ELb0ELb0EEEvNS_9BwdParamsE:
.text._ZN10layer_norm31ln_parallel_residual_bwd_kernelINS_13Kernel_traitsIfffffjLj1024ELj1ELj4ELj1ELj16ENS_18Kernel_traits_baseILj1024EfffffjLj128EEEEELb1ELb0ELb0EEEvNS_9BwdParamsE:
        /* <DEDUP_REMOVED lines=22> */
[----:B------:R-:W0:Y:S01]  /*0160*/  LDCU UR15, c[0x0][0x388] ;  /* 0x00007100ff0f77ac */ /* 0x000e220008000800 */
[----:B------:R-:W-:Y:S01]  /*0170*/  MOV R39, R10 ;  /* 0x0000000a00277202 */ /* 0x000fe20000000f00 */
[----:B------:R0:W4:Y:S01]  /*0180*/  LDL.64 R102, [R1+0x120] ;  /* 0x0001200001667983 */ /* 0x0001220000100a00 */
[C---:B------:R-:W-:Y:S01]  /*0190*/  ISETP.GE.U32.AND P0, PT, R252.reuse, 0x20, PT ;  /* 0x00000020fc00780c */ /* 0x040fe20003f06070 */
[----:B-----5:R-:W5:Y:S01]  /*01a0*/  LDC.64 R6, c[0x0][0x3d0] ;  /* 0x0000f400ff067b82 */ /* 0x020f620000000a00 */
[----:B------:R-:W-:Y:S01]  /*01b0*/  ISETP.GE.U32.AND P6, PT, R252, 0x40, PT ;  /* 0x00000040fc00780c */ /* 0x000fe20003fc6070 */
[----:B------:R0:W5:Y:S01]  /*01c0*/  LDL.64 R92, [R1+0x138] ;  /* 0x00013800015c7983 */ /* 0x0001620000100a00 */
[----:B------:R-:W0:Y:S03]  /*01d0*/  LDCU.U8 UR14, c[0x0][0x410] ;  /* 0x00008200ff0e77ac */ /* 0x000e260008000000 */
[----:B------:R0:W5:Y:S01]  /*01e0*/  LDL.64 R94, [R1+0x140] ;  /* 0x00014000015e7983 */ /* 0x0001620000100a00 */
[----:B------:R-:W0:Y:S01]  /*01f0*/  LDCU UR12, c[0x0][0x400] ;  /* 0x00008000ff0c77ac */ /* 0x000e220008000800 */
        /* <DEDUP_REMOVED lines=9> */
[----:B------:R-:W2:Y:S01]  /*0290*/  LDC.64 R20, c[0x0][0x3d8] ;  /* 0x0000f600ff147b82 */ /* 0x000ea20000000a00 */
[----:B------:R-:W0:Y:S02]  /*02a0*/  LDCU.64 UR10, c[0x0][0x470] ;  /* 0x00008e00ff0a77ac */ /* 0x000e240008000a00 */
        /* <DEDUP_REMOVED lines=35> */
[----:B------:R-:W4:Y:S01]  /*04e0*/  LDC.64 R8, c[0x0][0x3d8] ;  /* 0x0000f600ff087b82 */ /* 0x000f220000000a00 */
        /* <DEDUP_REMOVED lines=9> */
[----:B--2---:R-:W2:Y:S03]  /*0580*/  @P0 LDG.E.128 R88, desc[UR8][R4.64] ;  /* 0x0000000804580981 */ /* 0x004ea6000c1e1d00 */
[C---:B------:R-:W-:Y:S01]  /*0590*/  @P4 IMAD.WIDE.U32 R20, R39.reuse, 0x10, R20 ;  /* 0x0000001027144825 */ /* 0x040fe200078e0014 */
[----:B------:R-:W-:Y:S02]  /*05a0*/  @P4 IADD3 R39, PT, PT, R39, 0x20, RZ ;  /* 0x0000002027274810 */ /* 0x000fe40007ffe0ff */
[----:B------:R-:W-:Y:S01]  /*05b0*/  ISETP.GE.U32.AND P1, PT, R252, 0xe0, PT ;  /* 0x000000e0fc00780c */ /* 0x000fe20003f26070 */
[----:B---3--:R-:W3:Y:S02]  /*05c0*/  @P5 LDG.E.128 R84, desc[UR8][R14.64] ;  /* 0x000000080e545981 */ /* 0x008ee4000c1e1d00 */
[----:B------:R-:W-:-:S04]  /*05d0*/  @P3 IMAD.WIDE.U32 R22, R39, 0x10, R22 ;  /* 0x0000001027163825 */ /* 0x000fc800078e0016 */
[C---:B------:R-:W-:Y:S01]  /*05e0*/  @P3 IMAD.WIDE.U32 R24, R39.reuse, 0x10, R24 ;  /* 0x0000001027183825 */ /* 0x040fe200078e0018 */
[----:B------:R-:W-:Y:S01]  /*05f0*/  @P3 IADD3 R39, PT, PT, R39, 0x20, RZ ;  /* 0x0000002027273810 */ /* 0x000fe20007ffe0ff */
[----:B-----5:R-:W5:Y:S04]  /*0600*/  @P5 LDG.E.128 R80, desc[UR8][R16.64] ;  /* 0x0000000810505981 */ /* 0x020f68000c1e1d00 */
[C---:B------:R-:W-:Y:S01]  /*0610*/  @P2 IMAD.WIDE.U32 R26, R39.reuse, 0x10, R6 ;  /* 0x00000010271a2825 */ /* 0x040fe200078e0006 */
[----:B----4-:R-:W4:Y:S03]  /*0620*/  @P4 LDG.E.128 R76, desc[UR8][R18.64] ;  /* 0x00000008124c4981 */ /* 0x010f26000c1e1d00 */
[C---:B------:R-:W-:Y:S01]  /*0630*/  @P2 IMAD.WIDE.U32 R28, R39.reuse, 0x10, R8 ;  /* 0x00000010271c2825 */ /* 0x040fe200078e0008 */
[----:B------:R-:W-:Y:S01]  /*0640*/  @P2 IADD3 R39, PT, PT, R39, 0x20, RZ ;  /* 0x0000002027272810 */ /* 0x000fe20007ffe0ff */
[----:B------:R-:W4:Y:S04]  /*0650*/  @P4 LDG.E.128 R72, desc[UR8][R20.64] ;  /* 0x0000000814484981 */ /* 0x000f28000c1e1d00 */
        /* <DEDUP_REMOVED lines=17> */
[----:B------:R-:W4:Y:S04]  /*0770*/  @P6 LDG.E.128 R40, desc[UR8][R8.64] ;  /* 0x0000000808286981 */ /* 0x000f28000c1e1d00 */
[----:B------:R-:W-:Y:S04]  /*0780*/  STL [R1+0x38], RZ ;  /* 0x000038ff01007387 */ /* 0x000fe80000100800 */
[----:B------:R-:W-:Y:S04]  /*0790*/  STL [R1+0x3c], RZ ;  /* 0x00003cff01007387 */ /* 0x000fe80000100800 */
[----:B------:R-:W-:Y:S04]  /*07a0*/  STL [R1+0x40], RZ ;  /* 0x000040ff01007387 */ /* 0x000fe80000100800 */
[----:B------:R-:W-:Y:S04]  /*07b0*/  STL [R1+0x44], RZ ;  /* 0x000044ff01007387 */ /* 0x000fe80000100800 */
[----:B------:R-:W-:Y:S04]  /*07c0*/  @P0 STL.64 [R1+0x138], R92 ;  /* 0x0001385c01000387 */ /* 0x000fe80000100a00 */
[----:B------:R-:W-:Y:S01]  /*07d0*/  @P0 STL.64 [R1+0x140], R94 ;  /* 0x0001405e01000387 */ /* 0x000fe20000100a00 */
[----:B------:R-:W0:Y:S03]  /*07e0*/  S2UR UR4, SR_CTAID.X ;  /* 0x00000000000479c3 */ /* 0x000e260000002500 */
[----:B------:R-:W-:Y:S04]  /*07f0*/  STL [R1+0x28], RZ ;  /* 0x000028ff01007387 */ /* 0x000fe80000100800 */
[----:B--2---:R-:W-:Y:S04]  /*0800*/  @P0 STL.64 [R1+0x128], R88 ;  /* 0x0001285801000387 */ /* 0x004fe80000100a00 */
[----:B------:R-:W-:Y:S04]  /*0810*/  @P0 STL.64 [R1+0x130], R90 ;  /* 0x0001305a01000387 */ /* 0x000fe80000100a00 */
[----:B---3--:R-:W-:Y:S04]  /*0820*/  @P5 STL.64 [R1+0xf8], R84 ;  /* 0x0000f85401005387 */ /* 0x008fe80000100a00 */
[----:B------:R-:W-:Y:S04]  /*0830*/  @P5 STL.64 [R1+0x100], R86 ;  /* 0x0001005601005387 */ /* 0x000fe80000100a00 */
[----:B------:R-:W-:Y:S04]  /*0840*/  STL [R1+0x2c], RZ ;  /* 0x00002cff01007387 */ /* 0x000fe80000100800 */
[----:B-----5:R-:W-:Y:S04]  /*0850*/  @P5 STL.64 [R1+0xe8], R80 ;  /* 0x0000e85001005387 */ /* 0x020fe80000100a00 */
[----:B------:R-:W-:Y:S04]  /*0860*/  @P5 STL.64 [R1+0xf0], R82 ;  /* 0x0000f05201005387 */ /* 0x000fe80000100a00 */
[----:B----4-:R-:W-:Y:S04]  /*0870*/  @P4 STL.64 [R1+0xd8], R76 ;  /* 0x0000d84c01004387 */ /* 0x010fe80000100a00 */
[----:B------:R-:W-:Y:S04]  /*0880*/  @P4 STL.64 [R1+0xe0], R78 ;  /* 0x0000e04e01004387 */ /* 0x000fe80000100a00 */
[----:B------:R-:W-:Y:S04]  /*0890*/  STL [R1+0x30], RZ ;  /* 0x000030ff01007387 */ /* 0x000fe80000100800 */
[----:B------:R-:W-:Y:S04]  /*08a0*/  @P4 STL.64 [R1+0xc8], R72 ;  /* 0x0000c84801004387 */ /* 0x000fe80000100a00 */
        /* <DEDUP_REMOVED lines=11> */
[----:B------:R1:W-:Y:S01]  /*0960*/  @P1 STL.64 [R1+0x78], R52 ;  /* 0x0000783401001387 */ /* 0x0003e20000100a00 */
[----:B0-----:R-:W-:-:S03]  /*0970*/  USHF.L.U32 UR4, UR4, 0x2, URZ ;  /* 0x0000000204047899 */ /* 0x001fc600080006ff */
[----:B------:R0:W-:Y:S04]  /*0980*/  @P1 STL.64 [R1+0x80], R54 ;  /* 0x0000803601001387 */ /* 0x0001e80000100a00 */
[----:B------:R2:W-:Y:S01]  /*0990*/  STL [R1+0x14], RZ ;  /* 0x000014ff01007387 */ /* 0x0005e20000100800 */
[----:B------:R-:W-:-:S03]  /*09a0*/  SHF.R.U32.HI R0, RZ, 0x5, R38 ;  /* 0x00000005ff007819 */ /* 0x000fc60000011626 */
[----:B------:R2:W-:Y:S04]  /*09b0*/  @P1 STL.64 [R1+0x68], R48 ;  /* 0x0000683001001387 */ /* 0x0005e80000100a00 */
[----:B------:R2:W-:Y:S01]  /*09c0*/  @P1 STL.64 [R1+0x70], R50 ;  /* 0x0000703201001387 */ /* 0x0005e20000100a00 */
        /* <DEDUP_REMOVED lines=53> */
[----:B-1----:R-:W-:Y:S02]  /*0d20*/  CS2R R52, SRZ ;  /* 0x0000000000347805 */ /* 0x002fe4000001ff00 */
[----:B0-----:R-:W-:Y:S02]  /*0d30*/  CS2R R54, SRZ ;  /* 0x0000000000367805 */ /* 0x001fe4000001ff00 */
[----:B------:R-:W-:-:S02]  /*0d40*/  CS2R R56, SRZ ;  /* 0x0000000000387805 */ /* 0x000fc4000001ff00 */
[----:B------:R-:W-:Y:S02]  /*0d50*/  CS2R R58, SRZ ;  /* 0x00000000003a7805 */ /* 0x000fe4000001ff00 */
[----:B------:R-:W-:Y:S02]  /*0d60*/  CS2R R60, SRZ ;  /* 0x00000000003c7805 */ /* 0x000fe4000001ff00 */
[----:B------:R-:W-:Y:S01]  /*0d70*/  CS2R R62, SRZ ;  /* 0x00000000003e7805 */ /* 0x000fe2000001ff00 */
[----:B------:R2:W-:Y:S04]  /*0d80*/  @P6 STL.64 [R1+0x58], R44 ;  /* 0x0000582c01006387 */ /* 0x0005e80000100a00 */
[----:B------:R2:W-:Y:S04]  /*0d90*/  @P6 STL.64 [R1+0x60], R46 ;  /* 0x0000602e01006387 */ /* 0x0005e80000100a00 */
[----:B------:R2:W-:Y:S04]  /*0da0*/  STL [R1+0x18], RZ ;  /* 0x000018ff01007387 */ /* 0x0005e80000100800 */
[----:B------:R2:W-:Y:S04]  /*0db0*/  @P6 STL.64 [R1+0x48], R40 ;  /* 0x0000482801006387 */ /* 0x0005e80000100a00 */
[----:B------:R2:W-:Y:S04]  /*0dc0*/  @P6 STL.64 [R1+0x50], R42 ;  /* 0x0000502a01006387 */ /* 0x0005e80000100a00 */
[----:B------:R2:W-:Y:S04]  /*0dd0*/  STL [R1+0x1c], RZ ;  /* 0x00001cff01007387 */ /* 0x0005e80000100800 */
[----:B------:R2:W-:Y:S04]  /*0de0*/  STL [R1], RZ ;  /* 0x000000ff01007387 */ /* 0x0005e80000100800 */
[----:B------:R2:W-:Y:S04]  /*0df0*/  STL [R1+0x4], RZ ;  /* 0x000004ff01007387 */ /* 0x0005e80000100800 */
[----:B------:R2:W-:Y:S04]  /*0e00*/  STL [R1+0x8], RZ ;  /* 0x000008ff01007387 */ /* 0x0005e80000100800 */
[----:B------:R2:W-:Y:S04]  /*0e10*/  STL [R1+0xc], RZ ;  /* 0x00000cff01007387 */ /* 0x0005e80000100800 */
[----:B------:R2:W-:Y:S01]  /*0e20*/  STL [R1+0x20], R2 ;  /* 0x0000200201007387 */ /* 0x0005e20000100800 */
[----:B------:R-:W-:Y:S05]  /*0e30*/  @P1 BRA `(.L_x_5565) ;  /* 0x000000b800441947 */ /* 0x000fea0003800000 */
        /* <DEDUP_REMOVED lines=75> */
.L_x_5663:
[----:B------:R-:W3:Y:S01]  /*12f0*/  LDL R8, [R1+0x20] ;  /* 0x0000200001087983 */ /* 0x000ee20000100800 */
[----:B------:R-:W3:Y:S01]  /*1300*/  LDC.64 R100, c[0x0][0x3c0] ;  /* 0x0000f000ff647b82 */ /* 0x000ee20000000a00 */
[----:B------:R-:W-:-:S05]  /*1310*/  MOV R103, UR15 ;  /* 0x0000000f00677c02 */ /* 0x000fca0008000f00 */
[----:B------:R0:W-:Y:S01]  /*1320*/  STL [R1+0x24], R103 ;  /* 0x0000246701007387 */ /* 0x0001e20000100800 */
[C---:B------:R-:W-:Y:S02]  /*1330*/  ISETP.GE.U32.AND P6, PT, R252.reuse, 0x60, PT ;  /* 0x00000060fc00780c */ /* 0x040fe40003fc6070 */
[C---:B------:R-:W-:Y:S02]  /*1340*/  ISETP.GE.U32.AND P5, PT, R252.reuse, 0x80, PT ;  /* 0x00000080fc00780c */ /* 0x040fe40003fa6070 */
[----:B------:R-:W-:Y:S02]  /*1350*/  LOP3.LUT R19, R19, 0xfffffffe, RZ, 0xc0, !PT ;  /* 0xfffffffe13137812 */ /* 0x000fe400078ec0ff */
[----:B------:R-:W-:Y:S01]  /*1360*/  ISETP.GE.U32.AND P3, PT, R252, 0xa0, PT ;  /* 0x000000a0fc00780c */ /* 0x000fe20003f66070 */
[----:B---3--:R-:W-:-:S05]  /*1370*/  IMAD.WIDE R100, R8, 0x4, R100 ;  /* 0x0000000408647825 */ /* 0x008fca00078e0264 */
[----:B------:R1:W3:Y:S02]  /*1380*/  LDG.E R102, desc[UR8][R100.64] ;  /* 0x0000000864667981 */ /* 0x0002e4000c1e1900 */
        /* <DEDUP_REMOVED lines=22> */
[----:B---3--:R-:W-:Y:S01]  /*14f0*/  FSEL R168, R102, RZ, !P1 ;  /* 0x000000ff66a87208 */ /* 0x008fe20004800000 */
[----:B------:R-:W-:Y:S06]  /*1500*/  @!P0 BRA `(.L_x_5567) ;  /* 0x0000000400448947 */ /* 0x000fec0003800000 */
[----:B------:R-:W0:Y:S01]  /*1510*/  LDC.64 R100, c[0x0][0x3a8] ;  /* 0x0000ea00ff647b82 */ /* 0x000e220000000a00 */
[----:B------:R-:W3:Y:S01]  /*1520*/  LDL R26, [R1+0x128] ;  /* 0x00012800011a7983 */ /* 0x000ee20000100800 */
[----:B------:R-:W-:Y:S02]  /*1530*/  ISETP.NE.U32.AND P0, PT, RZ, UR10, PT ;  /* 0x0000000aff007c0c */ /* 0x000fe4000bf05070 */
[----:B------:R-:W-:Y:S01]  /*1540*/  ISETP.NE.U32.AND P1, PT, RZ, UR24, PT ;  /* 0x00000018ff007c0c */ /* 0x000fe2000bf25070 */
[----:B------:R2:W-:Y:S03]  /*1550*/  STL [R1+0x148], R2 ;  /* 0x0001480201007387 */ /* 0x0005e60000100800 */
[----:B------:R-:W1:Y:S08]  /*1560*/  LDC.64 R104, c[0x0][0x430] ;  /* 0x00010c00ff687b82 */ /* 0x000e700000000a00 */
[----:B------:R-:W4:Y:S01]  /*1570*/  LDC.64 R108, c[0x0][0x428] ;  /* 0x00010a00ff6c7b82 */ /* 0x000f220000000a00 */
[C---:B0-----:R-:W-:Y:S01]  /*1580*/  IMAD.WIDE.U32 R100, R8.reuse, 0x10, R100 ;  /* 0x0000001008647825 */ /* 0x041fe200078e0064 */
[----:B------:R-:W-:Y:S01]  /*1590*/  ISETP.NE.AND.EX P0, PT, RZ, UR11, PT, P0 ;  /* 0x0000000bff007c0c */ /* 0x000fe2000bf05300 */
[----:B--2---:R-:W2:Y:S04]  /*15a0*/  LDL.LU R2, [R1+0x38] ;  /* 0x0000380001027983 */ /* 0x004ea80000300800 */
[----:B------:R-:W3:Y:S01]  /*15b0*/  LDG.E.128 R100, desc[UR8][R100.64] ;  /* 0x0000000864647981 */ /* 0x000ee2000c1e1d00 */
[----:B------:R-:W-:Y:S01]  /*15c0*/  ISETP.NE.AND.EX P1, PT, RZ, UR25, PT, P1 ;  /* 0x00000019ff007c0c */ /* 0x000fe2000bf25310 */
[----:B-1----:R-:W-:-:S02]  /*15d0*/  IMAD.WIDE.U32 R104, R8, 0x10, R104 ;  /* 0x0000001008687825 */ /* 0x002fc400078e0068 */
[----:B------:R-:W2:Y:S04]  /*15e0*/  LDL R34, [R1+0x138] ;  /* 0x0001380001227983 */ /* 0x000ea80000100800 */
[----:B------:R-:W0:Y:S01]  /*15f0*/  @P0 LDC.64 R170, c[0x0][0x3b8] ;  /* 0x0000ee00ffaa0b82 */ /* 0x000e220000000a00 */
[----:B------:R-:W2:Y:S01]  /*1600*/  LDG.E.128 R104, desc[UR8][R104.64] ;  /* 0x0000000868687981 */ /* 0x000ea2000c1e1d00 */
[----:B----4-:R-:W-:-:S03]  /*1610*/  IMAD.WIDE.U32 R108, R8, 0x10, R108 ;  /* 0x00000010086c7825 */ /* 0x010fc600078e006c */
[----:B------:R-:W4:Y:S04]  /*1620*/  LDL R44, [R1+0x12c] ;  /* 0x00012c00012c7983 */ /* 0x000f280000100800 */
[----:B------:R-:W4:Y:S04]  /*1630*/  LDG.E.128 R108, desc[UR8][R108.64] ;  /* 0x000000086c6c7981 */ /* 0x000f28000c1e1d00 */
[----:B------:R-:W4:Y:S04]  /*1640*/  LDL R119, [R1+0x13c] ;  /* 0x00013c0001777983 */ /* 0x000f280000100800 */
[----:B------:R-:W4:Y:S04]  /*1650*/  LDL.LU R139, [R1+0x40] ;  /* 0x00004000018b7983 */ /* 0x000f280000300800 */
[----:B------:R-:W4:Y:S01]  /*1660*/  LDL R128, [R1+0x140] ;  /* 0x0001400001807983 */ /* 0x000f220000100800 */
[----:B0-----:R-:W-:-:S03]  /*1670*/  @P0 IMAD.WIDE.U32 R170, R8, 0x4, R170 ;  /* 0x0000000408aa0825 */ /* 0x001fc600078e00aa */
[----:B------:R-:W4:Y:S04]  /*1680*/  LDL.LU R169, [R1+0x44] ;  /* 0x0000440001a97983 */ /* 0x000f280000300800 */
[----:B------:R0:W5:Y:S04]  /*1690*/  @P0 LDG.E R7, desc[UR8][R170.64] ;  /* 0x00000008aa070981 */ /* 0x000168000c1e1900 */
[----:B------:R-:W4:Y:S01]  /*16a0*/  LDL R140, [R1+0x144] ;  /* 0x00014400018c7983 */ /* 0x000f220000100800 */
[----:B0-----:R-:W0:Y:S02]  /*16b0*/  @P1 LDC.64 R170, c[0x0][0x438] ;  /* 0x00010e00ffaa1b82 */ /* 0x001e240000000a00 */
[----:B0-----:R-:W-:-:S05]  /*16c0*/  @P1 IMAD.WIDE.U32 R170, R8, 0x10, R170 ;  /* 0x0000001008aa1825 */ /* 0x001fca00078e00aa */
[----:B------:R0:W5:Y:S02]  /*16d0*/  @P1 LDG.E.128 R64, desc[UR8][R170.64] ;  /* 0x00000008aa401981 */ /* 0x000164000c1e1d00 */
[----:B0-----:R-:W0:Y:S02]  /*16e0*/  LDC.64 R170, c[0x0][0x3b0] ;  /* 0x0000ec00ffaa7b82 */ /* 0x001e240000000a00 */
[----:B0-----:R-:W-:-:S05]  /*16f0*/  IMAD.WIDE.U32 R170, R8, 0x4, R170 ;  /* 0x0000000408aa7825 */ /* 0x001fca00078e00aa */
[----:B------:R0:W5:Y:S04]  /*1700*/  LDG.E R6, desc[UR8][R170.64] ;  /* 0x00000008aa067981 */ /* 0x000168000c1e1900 */
[----:B------:R-:W4:Y:S04]  /*1710*/  LDL R170, [R1+0x130] ;  /* 0x0001300001aa7983 */ /* 0x000f280000100800 */
[----:B------:R-:W4:Y:S01]  /*1720*/  LDL R171, [R1+0x134] ;  /* 0x0001340001ab7983 */ /* 0x000f220000100800 */
[----:B---3--:R-:W-:-:S03]  /*1730*/  FADD.FTZ R0, -R168, R100 ;  /* 0x00000064a8007221 */ /* 0x008fc60000010100 */
[----:B------:R-:W3:Y:S01]  /*1740*/  LDL.LU R100, [R1+0x3c] ;  /* 0x00003c0001647983 */ /* 0x000ee20000300800 */
[----:B--2---:R-:W-:Y:S01]  /*1750*/  FMUL.FTZ R26, R26, R104 ;  /* 0x000000681a1a7220 */ /* 0x004fe20000410000 */
[----:B-----5:R-:W-:-:S03]  /*1760*/  FMUL.FTZ R0, R35, R0 ;  /* 0x0000000023007220 */ /* 0x020fc60000410000 */
[----:B----4-:R-:W-:Y:S01]  /*1770*/  FFMA.FTZ R26, R34, R108, R26 ;  /* 0x0000006c221a7223 */ /* 0x010fe2000001001a */
[----:B------:R-:W-:Y:S01]  /*1780*/  FADD.FTZ R34, -R168, R101 ;  /* 0x00000065a8227221 */ /* 0x000fe20000010100 */
[----:B------:R-:W-:-:S03]  /*1790*/  FFMA.FTZ R2, R108, R0, R2 ;  /* 0x000000006c027223 */ /* 0x000fc60000010002 */
[----:B------:R-:W-:Y:S01]  /*17a0*/  FMUL.FTZ R34, R35, R34 ;  /* 0x0000002223227220 */ /* 0x000fe20000410000 */
[----:B------:R-:W-:Y:S01]  /*17b0*/  FMUL.FTZ R44, R44, R105 ;  /* 0x000000692c2c7220 */ /* 0x000fe20000410000 */
[----:B------:R1:W-:Y:S01]  /*17c0*/  STL [R1+0x38], R2 ;  /* 0x0000380201007387 */ /* 0x0003e20000100800 */
[----:B------:R-:W-:Y:S02]  /*17d0*/  FADD.FTZ R102, -R168, R102 ;  /* 0x00000066a8667221 */ /* 0x000fe40000010100 */
[----:B------:R-:W-:Y:S02]  /*17e0*/  FFMA.FTZ R44, R119, R109, R44 ;  /* 0x0000006d772c7223 */ /* 0x000fe4000001002c */
[----:B------:R-:W-:Y:S01]  /*17f0*/  FMUL.FTZ R119, R35, R102 ;  /* 0x0000006623777220 */ /* 0x000fe20000410000 */
[----:B-1----:R1:W5:Y:S03]  /*1800*/  LDL.LU R2, [R1+0x148] ;  /* 0x0001480001027983 */ /* 0x0023660000300800 */
[----:B------:R-:W-:Y:S01]  /*1810*/  FFMA.FTZ R139, R110, R119, R139 ;  /* 0x000000776e8b7223 */ /* 0x000fe2000001008b */
[----:B------:R-:W-:Y:S01]  /*1820*/  FADD.FTZ R103, -R168, R103 ;  /* 0x00000067a8677221 */ /* 0x000fe20000010100 */
[----:B------:R-:W-:-:S04]  /*1830*/  FADD.FTZ R101, RZ, R26 ;  /* 0x0000001aff657221 */ /* 0x000fc80000010000 */
[----:B------:R-:W-:Y:S01]  /*1840*/  FADD.FTZ R101, R101, R44 ;  /* 0x0000002c65657221 */ /* 0x000fe20000010000 */
[----:B------:R-:W-:Y:S01]  /*1850*/  FADD.FTZ R232, R232, R108 ;  /* 0x0000006ce8e87221 */ /* 0x000fe20000010000 */
[----:B------:R-:W-:Y:S01]  /*1860*/  FADD.FTZ R164, R164, R104 ;  /* 0x00000068a4a47221 */ /* 0x000fe20000010000 */
[----:B------:R-:W-:Y:S01]  /*1870*/  FFMA.FTZ R200, R104, R0, R200 ;  /* 0x0000000068c87223 */ /* 0x000fe200000100c8 */
[----:B------:R-:W-:Y:S01]  /*1880*/  FADD.FTZ R233, R233, R109 ;  /* 0x0000006de9e97221 */ /* 0x000fe20000010000 */
[----:B------:R-:W-:Y:S01]  /*1890*/  FADD.FTZ R165, R165, R105 ;  /* 0x00000069a5a57221 */ /* 0x000fe20000010000 */
[-C--:B------:R-:W-:Y:S01]  /*18a0*/  FFMA.FTZ R201, R105, R34.reuse, R201 ;  /* 0x0000002269c97223 */ /* 0x080fe200000100c9 */
[----:B------:R-:W-:Y:S01]  /*18b0*/  FADD.FTZ R234, R234, R110 ;  /* 0x0000006eeaea7221 */ /* 0x000fe20000010000 */
[----:B------:R-:W-:Y:S01]  /*18c0*/  FADD.FTZ R166, R166, R106 ;  /* 0x0000006aa6a67221 */ /* 0x000fe20000010000 */
[----:B------:R-:W-:Y:S01]  /*18d0*/  FFMA.FTZ R202, R106, R119, R202 ;  /* 0x000000776aca7223 */ /* 0x000fe200000100ca */
[----:B------:R-:W-:Y:S01]  /*18e0*/  FADD.FTZ R235, R235, R111 ;  /* 0x0000006febeb7221 */ /* 0x000fe20000010000 */
[----:B------:R-:W-:Y:S01]  /*18f0*/  FADD.FTZ R167, R167, R107 ;  /* 0x0000006ba7a77221 */ /* 0x000fe20000010000 */
[----:B---3--:R-:W-:-:S05]  /*1900*/  FFMA.FTZ R100, R109, R34, R100 ;  /* 0x000000226d647223 */ /* 0x008fca0000010064 */
[----:B------:R2:W-:Y:S02]  /*1910*/  STL [R1+0x3c], R100 ;  /* 0x00003c6401007387 */ /* 0x0005e40000100800 */
[----:B--2---:R-:W-:-:S04]  /*1920*/  FMUL.FTZ R100, R170, R106 ;  /* 0x0000006aaa647220 */ /* 0x004fc80000410000 */
[----:B------:R-:W-:Y:S01]  /*1930*/  FFMA.FTZ R128, R128, R110, R100 ;  /* 0x0000006e80807223 */ /* 0x000fe20000010064 */
[----:B------:R-:W-:Y:S01]  /*1940*/  FMUL.FTZ R100, R171, R107 ;  /* 0x0000006bab647220 */ /* 0x000fe20000410000 */
[----:B------:R2:W-:Y:S03]  /*1950*/  STL [R1+0x40], R139 ;  /* 0x0000408b01007387 */ /* 0x0005e60000100800 */
[----:B------:R-:W-:Y:S01]  /*1960*/  FFMA.FTZ R140, R140, R111, R100 ;  /* 0x0000006f8c8c7223 */ /* 0x000fe20000010064 */
[----:B------:R-:W-:-:S04]  /*1970*/  FFMA.FTZ R100, R0, R26, RZ ;  /* 0x0000001a00647223 */ /* 0x000fc800000100ff */
[----:B------:R-:W-:Y:S01]  /*1980*/  FFMA.FTZ R100, R34, R44, R100 ;  /* 0x0000002c22647223 */ /* 0x000fe20000010064 */
[----:B--2---:R-:W-:Y:S01]  /*1990*/  FMUL.FTZ R139, R35, R103 ;  /* 0x00000067238b7220 */ /* 0x004fe20000410000 */
[----:B------:R-:W-:Y:S02]  /*19a0*/  FADD.FTZ R101, R101, R128 ;  /* 0x0000008065657221 */ /* 0x000fe40000010000 */
[----:B------:R-:W-:Y:S01]  /*19b0*/  FFMA.FTZ R100, R119, R128, R100 ;  /* 0x0000008077647223 */ /* 0x000fe20000010064 */
[-C--:B------:R-:W-:Y:S01]  /*19c0*/  FFMA.FTZ R169, R111, R139.reuse, R169 ;  /* 0x0000008b6fa97223 */ /* 0x080fe200000100a9 */
[----:B------:R-:W-:Y:S02]  /*19d0*/  FFMA.FTZ R203, R107, R139, R203 ;  /* 0x0000008b6bcb7223 */ /* 0x000fe400000100cb */
[----:B0-----:R-:W-:Y:S01]  /*19e0*/  FFMA.FTZ R170, R139, R140, R100 ;  /* 0x0000008c8baa7223 */ /* 0x001fe20000010064 */
[----:B------:R-:W-:Y:S01]  /*19f0*/  IADD3 R171, PT, PT, R8, 0x20, RZ ;  /* 0x0000002008ab7810 */ /* 0x000fe20007ffe0ff */
[----:B------:R0:W-:Y:S02]  /*1a00*/  STL [R1+0x44], R169 ;  /* 0x000044a901007387 */ /* 0x0001e40000100800 */
[----:B01----:R-:W-:-:S07]  /*1a10*/  FADD.FTZ R169, R101, R140 ;  /* 0x0000008c65a97221 */ /* 0x003fce0000010000 */
.L_x_5567:
[----:B------:R-:W-:Y:S05]  /*1a20*/  BSYNC.RECONVERGENT B1 ;  /* 0x0000000000017941 */ /* 0x000fea0003800200 */
.L_x_5566:
[----:B------:R-:W-:Y:S04]  /*1a30*/  BSSY.RECONVERGENT B1, `(.L_x_5568) ;  /* 0x0000057000017945 */ /* 0x000fe80003800200 */
[----:B------:R-:W-:Y:S05]  /*1a40*/  @!P4 BRA `(.L_x_5569) ;  /* 0x000000040054c947 */ /* 0x000fea0003800000 */
[----:B------:R-:W0:Y:S01]  /*1a50*/  LDC.64 R100, c[0x0][0x3a8] ;  /* 0x0000ea00ff647b82 */ /* 0x000e220000000a00 */
[----:B------:R-:W-:Y:S01]  /*1a60*/  STL.64 [R1+0x158], R6 ;  /* 0x0001580601007387 */ /* 0x000fe20000100a00 */
[----:B------:R-:W-:-:S03]  /*1a70*/  ISETP.NE.U32.AND P0, PT, RZ, UR10, PT ;  /* 0x0000000aff007c0c */ /* 0x000fc6000bf05070 */
[----:B-----5:R-:W-:Y:S01]  /*1a80*/  STL.64 [R1+0x150], R2 ;  /* 0x0001500201007387 */ /* 0x020fe20000100a00 */
[----:B------:R-:W-:Y:S02]  /*1a90*/  ISETP.NE.AND.EX P0, PT, RZ, UR11, PT, P0 ;  /* 0x0000000bff007c0c */ /* 0x000fe4000bf05300 */
[----:B------:R-:W1:Y:S01]  /*1aa0*/  LDC.64 R108, c[0x0][0x428] ;  /* 0x00010a00ff6c7b82 */ /* 0x000e620000000a00 */
[----:B------:R3:W-:Y:S04]  /*1ab0*/  STL [R1+0x148], R0 ;  /* 0x0001480001007387 */ /* 0x0007e80000100800 */
[----:B------:R-:W4:Y:S03]  /*1ac0*/  LDL R27, [R1+0x108] ;  /* 0x00010800011b7983 */ /* 0x000f260000100800 */
[----:B------:R-:W2:Y:S01]  /*1ad0*/  LDC.64 R104, c[0x0][0x430] ;  /* 0x00010c00ff687b82 */ /* 0x000ea20000000a00 */
[----:B---3--:R-:W3:Y:S04]  /*1ae0*/  LDL.LU R0, [R1+0x28] ;  /* 0x0000280001007983 */ /* 0x008ee80000300800 */
[----:B------:R-:W4:Y:S01]  /*1af0*/  LDL R33, [R1+0x118] ;  /* 0x0001180001217983 */ /* 0x000f220000100800 */
[----:B0-----:R-:W-:-:S02]  /*1b00*/  IMAD.WIDE.U32 R100, R171, 0x10, R100 ;  /* 0x00000010ab647825 */ /* 0x001fc400078e0064 */
[----:B------:R-:W0:Y:S04]  /*1b10*/  @P0 LDC.64 R6, c[0x0][0x3b8] ;  /* 0x0000ee00ff060b82 */ /* 0x000e280000000a00 */
[----:B------:R-:W3:Y:S01]  /*1b20*/  LDG.E.128 R100, desc[UR8][R100.64] ;  /* 0x0000000864647981 */ /* 0x000ee2000c1e1d00 */
[----:B-1----:R-:W-:-:S06]  /*1b30*/  IMAD.WIDE.U32 R108, R171, 0x10, R108 ;  /* 0x00000010ab6c7825 */ /* 0x002fcc00078e006c */
[----:B------:R-:W4:Y:S01]  /*1b40*/  LDG.E.128 R108, desc[UR8][R108.64] ;  /* 0x000000086c6c7981 */ /* 0x000f22000c1e1d00 */
[----:B--2---:R-:W-:-:S06]  /*1b50*/  IMAD.WIDE.U32 R104, R171, 0x10, R104 ;  /* 0x00000010ab687825 */ /* 0x004fcc00078e0068 */
[----:B------:R-:W2:Y:S01]  /*1b60*/  LDG.E.128 R104, desc[UR8][R104.64] ;  /* 0x0000000868687981 */ /* 0x000ea2000c1e1d00 */
[----:B------:R-:W-:-:S04]  /*1b70*/  ISETP.NE.U32.AND P1, PT, RZ, UR24, PT ;  /* 0x00000018ff007c0c */ /* 0x000fc8000bf25070 */
[----:B------:R-:W-:Y:S01]  /*1b80*/  ISETP.NE.AND.EX P1, PT, RZ, UR25, PT, P1 ;  /* 0x00000019ff007c0c */ /* 0x000fe2000bf25310 */
[----:B0-----:R-:W-:-:S05]  /*1b90*/  @P0 IMAD.WIDE.U32 R2, R171, 0x4, R6 ;  /* 0x00000004ab020825 */ /* 0x001fca00078e0006 */
[----:B------:R0:W5:Y:S07]  /*1ba0*/  @P0 LDG.E R5, desc[UR8][R2.64] ;  /* 0x0000000802050981 */ /* 0x00016e000c1e1900 */
[----:B------:R-:W1:Y:S08]  /*1bb0*/  @P1 LDC.64 R6, c[0x0][0x438] ;  /* 0x00010e00ff061b82 */ /* 0x000e700000000a00 */
[----:B0-----:R-:W0:Y:S01]  /*1bc0*/  LDC.64 R2, c[0x0][0x3b0] ;  /* 0x0000ec00ff027b82 */ /* 0x001e220000000a00 */
[----:B-1----:R-:W-:-:S05]  /*1bd0*/  @P1 IMAD.WIDE.U32 R6, R171, 0x10, R6 ;  /* 0x00000010ab061825 */ /* 0x002fca00078e0006 */
[----:B------:R1:W5:Y:S01]  /*1be0*/  @P1 LDG.E.128 R48, desc[UR8][R6.64] ;  /* 0x0000000806301981 */ /* 0x000362000c1e1d00 */
[----:B0-----:R-:W-:-:S05]  /*1bf0*/  IMAD.WIDE.U32 R2, R171, 0x4, R2 ;  /* 0x00000004ab027825 */ /* 0x001fca00078e0002 */
[----:B------:R1:W5:Y:S04]  /*1c00*/  LDG.E R4, desc[UR8][R2.64] ;  /* 0x0000000802047981 */ /* 0x000368000c1e1900 */
[----:B------:R1:W5:Y:S04]  /*1c10*/  LDL.LU.64 R6, [R1+0x158] ;  /* 0x0001580001067983 */ /* 0x0003680000300a00 */
[----:B------:R1:W5:Y:S04]  /*1c20*/  LDL.LU.64 R2, [R1+0x150] ;  /* 0x0001500001027983 */ /* 0x0003680000300a00 */
[----:B------:R-:W2:Y:S04]  /*1c30*/  LDL R43, [R1+0x10c] ;  /* 0x00010c00012b7983 */ /* 0x000ea80000100800 */
[----:B------:R-:W2:Y:S04]  /*1c40*/  LDL R118, [R1+0x11c] ;  /* 0x00011c0001767983 */ /* 0x000ea80000100800 */
[----:B------:R-:W2:Y:S04]  /*1c50*/  LDL.LU R138, [R1+0x30] ;  /* 0x00003000018a7983 */ /* 0x000ea80000300800 */
[----:B------:R-:W2:Y:S04]  /*1c60*/  LDL R127, [R1+0x120] ;  /* 0x00012000017f7983 */ /* 0x000ea80000100800 */
[----:B------:R-:W2:Y:S01]  /*1c70*/  LDL R141, [R1+0x124] ;  /* 0x00012400018d7983 */ /* 0x000ea20000100800 */
[----:B---3--:R-:W-:-:S03]  /*1c80*/  FADD.FTZ R20, -R168, R100 ;  /* 0x00000064a8147221 */ /* 0x008fc60000010100 */
[----:B------:R-:W3:Y:S01]  /*1c90*/  LDL R100, [R1+0x110] ;  /* 0x0001100001647983 */ /* 0x000ee20000100800 */
[----:B------:R-:W-:-:S04]  /*1ca0*/  FMUL.FTZ R20, R35, R20 ;  /* 0x0000001423147220 */ /* 0x000fc80000410000 */
[----:B----4-:R-:W-:Y:S01]  /*1cb0*/  FFMA.FTZ R0, R108, R20, R0 ;  /* 0x000000146c007223 */ /* 0x010fe20000010000 */
[----:B------:R-:W-:-:S04]  /*1cc0*/  FADD.FTZ R228, R228, R108 ;  /* 0x0000006ce4e47221 */ /* 0x000fc80000010000 */
[----:B------:R0:W-:Y:S01]  /*1cd0*/  STL [R1+0x28], R0 ;  /* 0x0000280001007387 */ /* 0x0001e20000100800 */
[----:B--2---:R-:W-:Y:S01]  /*1ce0*/  FMUL.FTZ R27, R27, R104 ;  /* 0x000000681b1b7220 */ /* 0x004fe20000410000 */
[----:B------:R-:W-:Y:S01]  /*1cf0*/  FADD.FTZ R160, R160, R104 ;  /* 0x00000068a0a07221 */ /* 0x000fe20000010000 */
[----:B------:R-:W-:Y:S02]  /*1d00*/  FFMA.FTZ R196, R104, R20, R196 ;  /* 0x0000001468c47223 */ /* 0x000fe400000100c4 */
[----:B------:R-:W-:Y:S01]  /*1d10*/  FFMA.FTZ R27, R33, R108, R27 ;  /* 0x0000006c211b7223 */ /* 0x000fe2000001001b */
[C---:B------:R-:W-:Y:S01]  /*1d20*/  FADD.FTZ R33, -R168.reuse, R101 ;  /* 0x00000065a8217221 */ /* 0x040fe20000010100 */
[----:B0-----:R1:W5:Y:S04]  /*1d30*/  LDL.LU R0, [R1+0x148] ;  /* 0x0001480001007983 */ /* 0x0013680000300800 */
[----:B------:R-:W2:Y:S04]  /*1d40*/  LDL.LU R108, [R1+0x34] ;  /* 0x00003400016c7983 */ /* 0x000ea80000300800 */
[----:B------:R-:W4:Y:S04]  /*1d50*/  LDL R101, [R1+0x114] ;  /* 0x0001140001657983 */ /* 0x000f280000100800 */
[----:B------:R-:W2:Y:S01]  /*1d60*/  LDL.LU R104, [R1+0x2c] ;  /* 0x00002c0001687983 */ /* 0x000ea20000300800 */
[C---:B------:R-:W-:Y:S01]  /*1d70*/  FADD.FTZ R102, -R168.reuse, R102 ;  /* 0x00000066a8667221 */ /* 0x040fe20000010100 */
[----:B------:R-:W-:Y:S01]  /*1d80*/  FMUL.FTZ R33, R35, R33 ;  /* 0x0000002123217220 */ /* 0x000fe20000410000 */
[----:B------:R-:W-:Y:S01]  /*1d90*/  FADD.FTZ R103, -R168, R103 ;  /* 0x00000067a8677221 */ /* 0x000fe20000010100 */
[----:B------:R-:W-:Y:S01]  /*1da0*/  FADD.FTZ R229, R229, R109 ;  /* 0x0000006de5e57221 */ /* 0x000fe20000010000 */
[----:B------:R-:W-:Y:S01]  /*1db0*/  FADD.FTZ R161, R161, R105 ;  /* 0x00000069a1a17221 */ /* 0x000fe20000010000 */
[----:B------:R-:W-:Y:S01]  /*1dc0*/  FFMA.FTZ R197, R105, R33, R197 ;  /* 0x0000002169c57223 */ /* 0x000fe200000100c5 */
[----:B------:R-:W-:-:S04]  /*1dd0*/  FMUL.FTZ R43, R43, R105 ;  /* 0x000000692b2b7220 */ /* 0x000fc80000410000 */
[----:B------:R-:W-:Y:S01]  /*1de0*/  FFMA.FTZ R43, R118, R109, R43 ;  /* 0x0000006d762b7223 */ /* 0x000fe2000001002b */
[----:B------:R-:W-:-:S04]  /*1df0*/  FMUL.FTZ R118, R35, R102 ;  /* 0x0000006623767220 */ /* 0x000fc80000410000 */
[-C--:B------:R-:W-:Y:S01]  /*1e00*/  FFMA.FTZ R138, R110, R118.reuse, R138 ;  /* 0x000000766e8a7223 */ /* 0x080fe2000001008a */
[----:B------:R-:W-:Y:S01]  /*1e10*/  FADD.FTZ R230, R230, R110 ;  /* 0x0000006ee6e67221 */ /* 0x000fe20000010000 */
[----:B------:R-:W-:Y:S01]  /*1e20*/  FADD.FTZ R162, R162, R106 ;  /* 0x0000006aa2a27221 */ /* 0x000fe20000010000 */
[----:B------:R-:W-:Y:S01]  /*1e30*/  FFMA.FTZ R198, R106, R118, R198 ;  /* 0x000000766ac67223 */ /* 0x000fe200000100c6 */
[----:B------:R-:W-:Y:S01]  /*1e40*/  FADD.FTZ R231, R231, R111 ;  /* 0x0000006fe7e77221 */ /* 0x000fe20000010000 */
[----:B------:R-:W-:Y:S01]  /*1e50*/  FADD.FTZ R163, R163, R107 ;  /* 0x0000006ba3a37221 */ /* 0x000fe20000010000 */
[----:B------:R-:W-:Y:S01]  /*1e60*/  IADD3 R171, PT, PT, R171, 0x20, RZ ;  /* 0x00000020abab7810 */ /* 0x000fe20007ffe0ff */
[----:B---3--:R-:W-:-:S04]  /*1e70*/  FMUL.FTZ R100, R100, R106 ;  /* 0x0000006a64647220 */ /* 0x008fc80000410000 */
[----:B------:R-:W-:Y:S01]  /*1e80*/  FFMA.FTZ R127, R127, R110, R100 ;  /* 0x0000006e7f7f7223 */ /* 0x000fe20000010064 */
[----:B--2---:R-:W-:-:S05]  /*1e90*/  FFMA.FTZ R104, R109, R33, R104 ;  /* 0x000000216d687223 */ /* 0x004fca0000010068 */
[----:B------:R-:W-:Y:S04]  /*1ea0*/  STL [R1+0x2c], R104 ;  /* 0x00002c6801007387 */ /* 0x000fe80000100800 */
[----:B------:R0:W-:Y:S02]  /*1eb0*/  STL [R1+0x30], R138 ;  /* 0x0000308a01007387 */ /* 0x0001e40000100800 */
[----:B0-----:R-:W-:-:S04]  /*1ec0*/  FMUL.FTZ R138, R35, R103 ;  /* 0x00000067238a7220 */ /* 0x001fc80000410000 */
[----:B------:R-:W-:Y:S01]  /*1ed0*/  FFMA.FTZ R108, R111, R138, R108 ;  /* 0x0000008a6f6c7223 */ /* 0x000fe2000001006c */
[----:B----4-:R-:W-:-:S04]  /*1ee0*/  FMUL.FTZ R100, R101, R107 ;  /* 0x0000006b65647220 */ /* 0x010fc80000410000 */
[----:B------:R1:W-:Y:S01]  /*1ef0*/  STL [R1+0x34], R108 ;  /* 0x0000346c01007387 */ /* 0x0003e20000100800 */
[----:B------:R-:W-:Y:S01]  /*1f00*/  FFMA.FTZ R141, R141, R111, R100 ;  /* 0x0000006f8d8d7223 */ /* 0x000fe20000010064 */
        /* <DEDUP_REMOVED lines=8> */
[----:B-1----:R-:W-:-:S07]  /*1f90*/  FFMA.FTZ R170, R138, R141, R101 ;  /* 0x0000008d8aaa7223 */ /* 0x002fce0000010065 */
.L_x_5569:
[----:B------:R-:W-:Y:S05]  /*1fa0*/  BSYNC.RECONVERGENT B1 ;  /* 0x0000000000017941 */ /* 0x000fea0003800200 */
.L_x_5568:
[----:B------:R-:W-:Y:S04]  /*1fb0*/  BSSY.RECONVERGENT B1, `(.L_x_5570) ;  /* 0x0000057000017945 */ /* 0x000fe80003800200 */
[----:B------:R-:W-:Y:S05]  /*1fc0*/  @!P6 BRA `(.L_x_5571) ;  /* 0x000000040054e947 */ /* 0x000fea0003800000 */
[----:B------:R-:W0:Y:S01]  /*1fd0*/  LDC.64 R100, c[0x0][0x3a8] ;  /* 0x0000ea00ff647b82 */ /* 0x000e220000000a00 */
[----:B-----5:R-:W-:Y:S01]  /*1fe0*/  STL.64 [R1+0x158], R6 ;  /* 0x0001580601007387 */ /* 0x020fe20000100a00 */
[----:B------:R-:W-:-:S03]  /*1ff0*/  ISETP.NE.U32.AND P0, PT, RZ, UR10, PT ;  /* 0x0000000aff007c0c */ /* 0x000fc6000bf05070 */
[----:B------:R-:W-:Y:S01]  /*2000*/  STL.64 [R1+0x150], R4 ;  /* 0x0001500401007387 */ /* 0x000fe20000100a00 */
        /* <DEDUP_REMOVED lines=81> */
.L_x_5571:
[----:B------:R-:W-:Y:S05]  /*2520*/  BSYNC.RECONVERGENT B1 ;  /* 0x0000000000017941 */ /* 0x000fea0003800200 */
.L_x_5570:
        /* <DEDUP_REMOVED lines=11> */
[----:B---3--:R-:W3:Y:S04]  /*25e0*/  LDL.LU R0, [R1] ;  /* 0x0000000001007983 */ /* 0x008ee80000300800 */
        /* <DEDUP_REMOVED lines=30> */
[----:B------:R0:W-:Y:S01]  /*27d0*/  STL [R1], R0 ;  /* 0x0000000001007387 */ /* 0x0001e20000100800 */
        /* <DEDUP_REMOVED lines=44> */
.L_x_5573:
[----:B------:R-:W-:Y:S05]  /*2aa0*/  BSYNC.RECONVERGENT B1 ;  /* 0x0000000000017941 */ /* 0x000fea0003800200 */
.L_x_5572:
[----:B------:R-:W-:Y:S04]  /*2ab0*/  BSSY.RECONVERGENT B1, `(.L_x_5574) ;  /* 0x000004d000017945 */ /* 0x000fe80003800200 */
[----:B------:R-:W-:Y:S05]  /*2ac0*/  @!P3 BRA `(.L_x_5575) ;  /* 0x00000004002cb947 */ /* 0x000fea0003800000 */
[----:B------:R-:W0:Y:S01]  /*2ad0*/  LDC.64 R100, c[0x0][0x3a8] ;  /* 0x0000ea00ff647b82 */ /* 0x000e220000000a00 */
[----:B-----5:R1:W-:Y:S04]  /*2ae0*/  STL.64 [R1+0x150], R4 ;  /* 0x0001500401007387 */ /* 0x0203e80000100a00 */
[----:B------:R2:W-:Y:S03]  /*2af0*/  STL.64 [R1+0x148], R2 ;  /* 0x0001480201007387 */ /* 0x0005e60000100a00 */
[----:B------:R-:W3:Y:S01]  /*2b00*/  LDC.64 R104, c[0x0][0x430] ;  /* 0x00010c00ff687b82 */ /* 0x000ee20000000a00 */
[----:B------:R-:W4:Y:S01]  /*2b10*/  LDL R30, [R1+0xa8] ;  /* 0x0000a800011e7983 */ /* 0x000f220000100800 */
[----:B------:R-:W-:-:S03]  /*2b20*/  ISETP.NE.U32.AND P0, PT, RZ, UR10, PT ;  /* 0x0000000aff007c0c */ /* 0x000fc6000bf05070 */
[----:B------:R-:W4:Y:S01]  /*2b30*/  LDL R38, [R1+0xb8] ;  /* 0x0000b80001267983 */ /* 0x000f220000100800 */
[----:B------:R-:W-:Y:S02]  /*2b40*/  ISETP.NE.AND.EX P0, PT, RZ, UR11, PT, P0 ;  /* 0x0000000bff007c0c */ /* 0x000fe4000bf05300 */
[----:B------:R-:W2:Y:S01]  /*2b50*/  LDC.64 R108, c[0x0][0x428] ;  /* 0x00010a00ff6c7b82 */ /* 0x000ea20000000a00 */
[----:B0-----:R-:W-:-:S10]  /*2b60*/  IMAD.WIDE.U32 R100, R171, 0x10, R100 ;  /* 0x00000010ab647825 */ /* 0x001fd400078e0064 */
[----:B-1----:R-:W0:Y:S01]  /*2b70*/  @P0 LDC.64 R4, c[0x0][0x3b8] ;  /* 0x0000ee00ff040b82 */ /* 0x002e220000000a00 */
[----:B------:R-:W4:Y:S01]  /*2b80*/  LDG.E.128 R100, desc[UR8][R100.64] ;  /* 0x0000000864647981 */ /* 0x000f22000c1e1d00 */
[----:B---3--:R-:W-:-:S06]  /*2b90*/  IMAD.WIDE.U32 R104, R171, 0x10, R104 ;  /* 0x00000010ab687825 */ /* 0x008fcc00078e0068 */
[----:B------:R-:W3:Y:S01]  /*2ba0*/  LDG.E.128 R104, desc[UR8][R104.64] ;  /* 0x0000000868687981 */ /* 0x000ee2000c1e1d00 */
        /* <DEDUP_REMOVED lines=13> */
[----:B------:R-:W2:Y:S04]  /*2c80*/  LDL R46, [R1+0xac] ;  /* 0x0000ac00012e7983 */ /* 0x000ea80000100800 */
[----:B------:R1:W5:Y:S04]  /*2c90*/  LDL.LU.64 R2, [R1+0x148] ;  /* 0x0001480001027983 */ /* 0x0003680000300a00 */
[----:B------:R-:W2:Y:S04]  /*2ca0*/  LDL R135, [R1+0xb0] ;  /* 0x0000b00001877983 */ /* 0x000ea80000100800 */
[----:B------:R-:W2:Y:S04]  /*2cb0*/  LDL R124, [R1+0xc0] ;  /* 0x0000c000017c7983 */ /* 0x000ea80000100800 */
[----:B------:R-:W2:Y:S04]  /*2cc0*/  LDL R144, [R1+0xc4] ;  /* 0x0000c40001907983 */ /* 0x000ea80000100800 */
[----:B------:R-:W2:Y:S01]  /*2cd0*/  LDL R115, [R1+0xbc] ;  /* 0x0000bc0001737983 */ /* 0x000ea20000100800 */
[----:B----4-:R-:W-:-:S04]  /*2ce0*/  FADD.FTZ R23, -R168, R100 ;  /* 0x00000064a8177221 */ /* 0x010fc80000010100 */
[----:B------:R-:W-:Y:S01]  /*2cf0*/  FMUL.FTZ R23, R35, R23 ;  /* 0x0000001723177220 */ /* 0x000fe20000410000 */
[----:B---3--:R-:W-:Y:S01]  /*2d00*/  FMUL.FTZ R30, R30, R104 ;  /* 0x000000681e1e7220 */ /* 0x008fe20000410000 */
[----:B--2---:R-:W-:Y:S02]  /*2d10*/  FADD.FTZ R216, R216, R108 ;  /* 0x0000006cd8d87221 */ /* 0x004fe40000010000 */
[----:B------:R-:W-:Y:S01]  /*2d20*/  FFMA.FTZ R248, R108, R23, R248 ;  /* 0x000000176cf87223 */ /* 0x000fe200000100f8 */
[----:B------:R-:W-:Y:S02]  /*2d30*/  FFMA.FTZ R30, R38, R108, R30 ;  /* 0x0000006c261e7223 */ /* 0x000fe4000001001e */
[----:B------:R-:W2:Y:S01]  /*2d40*/  LDL R108, [R1+0xb4] ;  /* 0x0000b400016c7983 */ /* 0x000ea20000100800 */
[C---:B------:R-:W-:Y:S01]  /*2d50*/  FADD.FTZ R38, -R168.reuse, R101 ;  /* 0x00000065a8267221 */ /* 0x040fe20000010100 */
[----:B------:R-:W-:Y:S01]  /*2d60*/  FADD.FTZ R102, -R168, R102 ;  /* 0x00000066a8667221 */ /* 0x000fe20000010100 */
[----:B------:R-:W-:-:S02]  /*2d70*/  FFMA.FTZ R101, R23, R30, R170 ;  /* 0x0000001e17657223 */ /* 0x000fc400000100aa */
        /* <DEDUP_REMOVED lines=13> */
[----:B------:R-:W-:Y:S01]  /*2e50*/  FMUL.FTZ R46, R46, R105 ;  /* 0x000000692e2e7220 */ /* 0x000fe20000410000 */
[----:B------:R-:W-:-:S04]  /*2e60*/  FMUL.FTZ R100, R135, R106 ;  /* 0x0000006a87647220 */ /* 0x000fc80000410000 */
[----:B------:R-:W-:Y:S01]  /*2e70*/  FFMA.FTZ R124, R124, R110, R100 ;  /* 0x0000006e7c7c7223 */ /* 0x000fe20000010064 */
[----:B------:R-:W-:Y:S01]  /*2e80*/  FFMA.FTZ R46, R115, R109, R46 ;  /* 0x0000006d732e7223 */ /* 0x000fe2000001002e */
        /* <DEDUP_REMOVED lines=14> */
[----:B-1----:R-:W-:-:S07]  /*2f70*/  FADD.FTZ R169, R100, R144 ;  /* 0x0000009064a97221 */ /* 0x002fce0000010000 */
.L_x_5575:
[----:B------:R-:W-:Y:S05]  /*2f80*/  BSYNC.RECONVERGENT B1 ;  /* 0x0000000000017941 */ /* 0x000fea0003800200 */
.L_x_5574:
        /* <DEDUP_REMOVED lines=77> */
.L_x_5577:
[----:B------:R-:W-:Y:S05]  /*3460*/  BSYNC.RECONVERGENT B1 ;  /* 0x0000000000017941 */ /* 0x000fea0003800200 */
.L_x_5576:
[----:B------:R-:W-:Y:S01]  /*3470*/  ISETP.GE.U32.AND P2, PT, R252, 0xe0, PT ;  /* 0x000000e0fc00780c */ /* 0x000fe20003f46070 */
[----:B------:R-:W-:-:S12]  /*3480*/  BSSY.RECONVERGENT B1, `(.L_x_5578) ;  /* 0x000004d000017945 */ /* 0x000fd80003800200 */
[----:B------:R-:W-:Y:S05]  /*3490*/  @!P2 BRA `(.L_x_5579) ;  /* 0x00000004002ca947 */ /* 0x000fea0003800000 */
[----:B------:R-:W-:Y:S01]  /*34a0*/  ISETP.NE.U32.AND P0, PT, RZ, UR24, PT ;  /* 0x00000018ff007c0c */ /* 0x000fe2000bf05070 */
[----:B------:R-:W0:Y:S01]  /*34b0*/  LDC.64 R102, c[0x0][0x3a8] ;  /* 0x0000ea00ff667b82 */ /* 0x000e220000000a00 */
[----:B-----5:R-:W-:Y:S02]  /*34c0*/  STL.64 [R1+0x150], R4 ;  /* 0x0001500401007387 */ /* 0x020fe40000100a00 */
[----:B------:R-:W-:Y:S02]  /*34d0*/  ISETP.NE.AND.EX P0, PT, RZ, UR25, PT, P0 ;  /* 0x00000019ff007c0c */ /* 0x000fe4000bf05300 */
[----:B------:R1:W-:Y:S03]  /*34e0*/  STL.64 [R1+0x148], R2 ;  /* 0x0001480201007387 */ /* 0x0003e60000100a00 */
[----:B------:R-:W3:Y:S01]  /*34f0*/  LDC.64 R104, c[0x0][0x430] ;  /* 0x00010c00ff687b82 */ /* 0x000ee20000000a00 */
[----:B------:R-:W4:Y:S04]  /*3500*/  LDL R32, [R1+0x68] ;  /* 0x0000680001207983 */ /* 0x000f280000100800 */
[----:B--2---:R-:W2:Y:S03]  /*3510*/  LDL R40, [R1+0x78] ;  /* 0x0000780001287983 */ /* 0x004ea60000100800 */
[----:B------:R-:W0:Y:S08]  /*3520*/  @P0 LDC.64 R100, c[0x0][0x438] ;  /* 0x00010e00ff640b82 */ /* 0x000e300000000a00 */
[----:B------:R-:W3:Y:S08]  /*3530*/  LDC.64 R108, c[0x0][0x428] ;  /* 0x00010a00ff6c7b82 */ /* 0x000ef00000000a00 */
[----:B-1----:R-:W1:Y:S01]  /*3540*/  LDC.64 R2, c[0x0][0x3b0] ;  /* 0x0000ec00ff027b82 */ /* 0x002e620000000a00 */
[----:B0-----:R-:W-:-:S05]  /*3550*/  @P0 IMAD.WIDE.U32 R100, R171, 0x10, R100 ;  /* 0x00000010ab640825 */ /* 0x001fca00078e0064 */
[----:B------:R0:W5:Y:S01]  /*3560*/  @P0 LDG.E.128 R84, desc[UR8][R100.64] ;  /* 0x0000000864540981 */ /* 0x000162000c1e1d00 */
[----:B---3--:R-:W-:-:S04]  /*3570*/  IMAD.WIDE.U32 R104, R171, 0x10, R104 ;  /* 0x00000010ab687825 */ /* 0x008fc800078e0068 */
[C---:B------:R-:W-:Y:S02]  /*3580*/  IMAD.WIDE.U32 R108, R171.reuse, 0x10, R108 ;  /* 0x00000010ab6c7825 */ /* 0x040fe400078e006c */
[----:B------:R-:W4:Y:S02]  /*3590*/  LDG.E.128 R104, desc[UR8][R104.64] ;  /* 0x0000000868687981 */ /* 0x000f24000c1e1d00 */
[----:B0-----:R-:W-:Y:S02]  /*35a0*/  IMAD.WIDE.U32 R100, R171, 0x10, R102 ;  /* 0x00000010ab647825 */ /* 0x001fe400078e0066 */
[----:B------:R-:W3:Y:S04]  /*35b0*/  LDG.E.128 R108, desc[UR8][R108.64] ;  /* 0x000000086c6c7981 */ /* 0x000ee8000c1e1d00 */
[----:B------:R-:W2:Y:S01]  /*35c0*/  LDG.E.128 R100, desc[UR8][R100.64] ;  /* 0x0000000864647981 */ /* 0x000ea2000c1e1d00 */
[----:B------:R-:W-:-:S04]  /*35d0*/  ISETP.NE.U32.AND P0, PT, RZ, UR10, PT ;  /* 0x0000000aff007c0c */ /* 0x000fc8000bf05070 */
[----:B------:R-:W-:-:S13]  /*35e0*/  ISETP.NE.AND.EX P0, PT, RZ, UR11, PT, P0 ;  /* 0x0000000bff007c0c */ /* 0x000fda000bf05300 */
[----:B------:R-:W0:Y:S01]  /*35f0*/  @P0 LDC.64 R4, c[0x0][0x3b8] ;  /* 0x0000ee00ff040b82 */ /* 0x000e220000000a00 */
[----:B-1----:R-:W-:-:S05]  /*3600*/  IMAD.WIDE.U32 R2, R171, 0x4, R2 ;  /* 0x00000004ab027825 */ /* 0x002fca00078e0002 */
[----:B------:R1:W5:Y:S01]  /*3610*/  LDG.E R16, desc[UR8][R2.64] ;  /* 0x0000000802107981 */ /* 0x000362000c1e1900 */
[----:B0-----:R-:W-:-:S05]  /*3620*/  @P0 IMAD.WIDE.U32 R4, R171, 0x4, R4 ;  /* 0x00000004ab040825 */ /* 0x001fca00078e0004 */
[----:B------:R1:W5:Y:S04]  /*3630*/  @P0 LDG.E R15, desc[UR8][R4.64] ;  /* 0x00000008040f0981 */ /* 0x000368000c1e1900 */
[----:B------:R1:W5:Y:S04]  /*3640*/  LDL.LU.64 R4, [R1+0x150] ;  /* 0x0001500001047983 */ /* 0x0003680000300a00 */
[----:B------:R-:W3:Y:S04]  /*3650*/  LDL R121, [R1+0x6c] ;  /* 0x00006c0001797983 */ /* 0x000ee80000100800 */
[----:B------:R1:W5:Y:S04]  /*3660*/  LDL.LU.64 R2, [R1+0x148] ;  /* 0x0001480001027983 */ /* 0x0003680000300a00 */
[----:B------:R-:W3:Y:S04]  /*3670*/  LDL R112, [R1+0x7c] ;  /* 0x00007c0001707983 */ /* 0x000ee80000100800 */
[----:B------:R-:W3:Y:S04]  /*3680*/  LDL R133, [R1+0x70] ;  /* 0x0000700001857983 */ /* 0x000ee80000100800 */
[----:B------:R-:W3:Y:S04]  /*3690*/  LDL R129, [R1+0x80] ;  /* 0x0000800001817983 */ /* 0x000ee80000100800 */
[----:B------:R-:W3:Y:S01]  /*36a0*/  LDL R146, [R1+0x84] ;  /* 0x0000840001927983 */ /* 0x000ee20000100800 */
[----:B----4-:R-:W-:Y:S01]  /*36b0*/  FMUL.FTZ R32, R32, R104 ;  /* 0x0000006820207220 */ /* 0x010fe20000410000 */
[----:B--2---:R-:W-:-:S04]  /*36c0*/  FADD.FTZ R25, -R168, R100 ;  /* 0x00000064a8197221 */ /* 0x004fc80000010100 */
[----:B------:R-:W-:Y:S01]  /*36d0*/  FMUL.FTZ R25, R35, R25 ;  /* 0x0000001923197220 */ /* 0x000fe20000410000 */
[----:B---3--:R-:W-:Y:S01]  /*36e0*/  FADD.FTZ R208, R208, R108 ;  /* 0x0000006cd0d07221 */ /* 0x008fe20000010000 */
[----:B------:R-:W-:Y:S02]  /*36f0*/  FFMA.FTZ R32, R40, R108, R32 ;  /* 0x0000006c28207223 */ /* 0x000fe40000010020 */
[-C--:B------:R-:W-:Y:S02]  /*3700*/  FFMA.FTZ R240, R108, R25.reuse, R240 ;  /* 0x000000196cf07223 */ /* 0x080fe400000100f0 */
[----:B------:R-:W2:Y:S01]  /*3710*/  LDL R108, [R1+0x74] ;  /* 0x00007400016c7983 */ /* 0x000ea20000100800 */
[C---:B------:R-:W-:Y:S01]  /*3720*/  FADD.FTZ R40, -R168.reuse, R101 ;  /* 0x00000065a8287221 */ /* 0x040fe20000010100 */
[C---:B------:R-:W-:Y:S01]  /*3730*/  FADD.FTZ R102, -R168.reuse, R102 ;  /* 0x00000066a8667221 */ /* 0x040fe20000010100 */
[----:B------:R-:W-:Y:S02]  /*3740*/  FFMA.FTZ R101, R25, R32, R170 ;  /* 0x0000002019657223 */ /* 0x000fe400000100aa */
        /* <DEDUP_REMOVED lines=15> */
[----:B------:R-:W-:-:S04]  /*3840*/  FMUL.FTZ R100, R133, R106 ;  /* 0x0000006a85647220 */ /* 0x000fc80000410000 */
[----:B------:R-:W-:Y:S01]  /*3850*/  FFMA.FTZ R129, R129, R110, R100 ;  /* 0x0000006e81817223 */ /* 0x000fe20000010064 */
[C---:B------:R-:W-:Y:S01]  /*3860*/  FMUL.FTZ R121, R35.reuse, R102 ;  /* 0x0000006623797220 */ /* 0x040fe20000410000 */
        /* <DEDUP_REMOVED lines=14> */
.L_x_5579:
[----:B------:R-:W-:Y:S05]  /*3950*/  BSYNC.RECONVERGENT B1 ;  /* 0x0000000000017941 */ /* 0x000fea0003800200 */
.L_x_5578:
[----:B------:R-:W-:Y:S01]  /*3960*/  ISETP.GE.U32.AND P3, PT, R252, 0x100, PT ;  /* 0x00000100fc00780c */ /* 0x000fe20003f66070 */
[----:B------:R-:W-:-:S12]  /*3970*/  BSSY.RECONVERGENT B1, `(.L_x_5580) ;  /* 0x0000048000017945 */ /* 0x000fd80003800200 */
[----:B------:R-:W-:Y:S05]  /*3980*/  @!P3 BRA `(.L_x_5581) ;  /* 0x000000040018b947 */ /* 0x000fea0003800000 */
[----:B------:R-:W-:Y:S01]  /*3990*/  ISETP.NE.U32.AND P0, PT, RZ, UR10, PT ;  /* 0x0000000aff007c0c */ /* 0x000fe2000bf05070 */
[----:B------:R-:W0:Y:S01]  /*39a0*/  LDC.64 R102, c[0x0][0x3a8] ;  /* 0x0000ea00ff667b82 */ /* 0x000e220000000a00 */
[----:B------:R-:W3:Y:S02]  /*39b0*/  LDL R113, [R1+0x48] ;  /* 0x0000480001717983 */ /* 0x000ee40000100800 */
[----:B------:R-:W-:Y:S02]  /*39c0*/  ISETP.NE.AND.EX P0, PT, RZ, UR11, PT, P0 ;  /* 0x0000000bff007c0c */ /* 0x000fe4000bf05300 */
[----:B------:R-:W4:Y:S03]  /*39d0*/  LDL R122, [R1+0x4c] ;  /* 0x00004c00017a7983 */ /* 0x000f260000100800 */
[----:B------:R-:W1:Y:S01]  /*39e0*/  LDC.64 R106, c[0x0][0x430] ;  /* 0x00010c00ff6a7b82 */ /* 0x000e620000000a00 */
[----:B------:R-:W4:Y:S04]  /*39f0*/  LDL R130, [R1+0x5c] ;  /* 0x00005c0001827983 */ /* 0x000f280000100800 */
[----:B------:R-:W4:Y:S03]  /*3a00*/  LDL R131, [R1+0x50] ;  /* 0x0000500001837983 */ /* 0x000f260000100800 */
[----:B------:R-:W2:Y:S01]  /*3a10*/  @P0 LDC.64 R100, c[0x0][0x3b8] ;  /* 0x0000ee00ff640b82 */ /* 0x000ea20000000a00 */
[----:B------:R-:W4:Y:S04]  /*3a20*/  LDL R114, [R1+0x58] ;  /* 0x0000580001727983 */ /* 0x000f280000100800 */
[----:B------:R-:W4:Y:S03]  /*3a30*/  LDL R132, [R1+0x60] ;  /* 0x0000600001847983 */ /* 0x000f260000100800 */
[----:B------:R-:W0:Y:S01]  /*3a40*/  LDC.64 R104, c[0x0][0x428] ;  /* 0x00010a00ff687b82 */ /* 0x000e220000000a00 */
[----:B------:R-:W4:Y:S01]  /*3a50*/  LDL R147, [R1+0x64] ;  /* 0x0000640001937983 */ /* 0x000f220000100800 */
[----:B--2---:R-:W-:-:S05]  /*3a60*/  @P0 IMAD.WIDE.U32 R100, R171, 0x4, R100 ;  /* 0x00000004ab640825 */ /* 0x004fca00078e0064 */
[----:B------:R2:W5:Y:S01]  /*3a70*/  @P0 LDG.E R17, desc[UR8][R100.64] ;  /* 0x0000000864110981 */ /* 0x000562000c1e1900 */
[----:B------:R-:W-:-:S04]  /*3a80*/  ISETP.NE.U32.AND P0, PT, RZ, UR24, PT ;  /* 0x00000018ff007c0c */ /* 0x000fc8000bf05070 */
[----:B------:R-:W-:-:S13]  /*3a90*/  ISETP.NE.AND.EX P0, PT, RZ, UR25, PT, P0 ;  /* 0x00000019ff007c0c */ /* 0x000fda000bf05300 */
[----:B--2---:R-:W2:Y:S02]  /*3aa0*/  @P0 LDC.64 R100, c[0x0][0x438] ;  /* 0x00010e00ff640b82 */ /* 0x004ea40000000a00 */
[----:B--2---:R-:W-:-:S05]  /*3ab0*/  @P0 IMAD.WIDE.U32 R100, R171, 0x10, R100 ;  /* 0x00000010ab640825 */ /* 0x004fca00078e0064 */
[----:B------:R2:W5:Y:S02]  /*3ac0*/  @P0 LDG.E.128 R88, desc[UR8][R100.64] ;  /* 0x0000000864580981 */ /* 0x000564000c1e1d00 */
[----:B--2---:R-:W2:Y:S01]  /*3ad0*/  LDC.64 R100, c[0x0][0x3b0] ;  /* 0x0000ec00ff647b82 */ /* 0x004ea20000000a00 */
[----:B0-----:R-:W-:-:S04]  /*3ae0*/  IMAD.WIDE.U32 R104, R171, 0x10, R104 ;  /* 0x00000010ab687825 */ /* 0x001fc800078e0068 */
[----:B--2---:R-:W-:-:S05]  /*3af0*/  IMAD.WIDE.U32 R100, R171, 0x4, R100 ;  /* 0x00000004ab647825 */ /* 0x004fca00078e0064 */
[----:B------:R0:W5:Y:S02]  /*3b00*/  LDG.E R18, desc[UR8][R100.64] ;  /* 0x0000000864127981 */ /* 0x000164000c1e1900 */
[----:B0-----:R-:W-:-:S05]  /*3b10*/  IMAD.WIDE.U32 R100, R171, 0x10, R102 ;  /* 0x00000010ab647825 */ /* 0x001fca00078e0066 */
[----:B------:R-:W2:Y:S01]  /*3b20*/  LDG.E.128 R108, desc[UR8][R100.64] ;  /* 0x00000008646c7981 */ /* 0x000ea2000c1e1d00 */
[----:B-1----:R-:W-:-:S03]  /*3b30*/  IMAD.WIDE.U32 R102, R171, 0x10, R106 ;  /* 0x00000010ab667825 */ /* 0x002fc600078e006a */
[----:B------:R-:W4:Y:S04]  /*3b40*/  LDG.E.128 R104, desc[UR8][R104.64] ;  /* 0x0000000868687981 */ /* 0x000f28000c1e1d00 */
[----:B------:R-:W4:Y:S04]  /*3b50*/  LDL R171, [R1+0x54] ;  /* 0x0000540001ab7983 */ /* 0x000f280000100800 */
[----:B------:R-:W3:Y:S01]  /*3b60*/  LDG.E.128 R100, desc[UR8][R102.64] ;  /* 0x0000000866647981 */ /* 0x000ee2000c1e1d00 */
[----:B--2---:R-:W-:-:S04]  /*3b70*/  FADD.FTZ R41, -R168, R108 ;  /* 0x0000006ca8297221 */ /* 0x004fc80000010100 */
[----:B-----5:R-:W-:Y:S01]  /*3b80*/  FMUL.FTZ R41, R35, R41 ;  /* 0x0000002923297220 */ /* 0x020fe20000410000 */
[----:B------:R-:W-:Y:S01]  /*3b90*/  FADD.FTZ R109, -R168, R109 ;  /* 0x0000006da86d7221 */ /* 0x000fe20000010100 */
[----:B---3--:R-:W-:Y:S01]  /*3ba0*/  FMUL.FTZ R108, R113, R100 ;  /* 0x00000064716c7220 */ /* 0x008fe20000410000 */
[----:B------:R-:W-:Y:S01]  /*3bb0*/  FADD.FTZ R60, R60, R100 ;  /* 0x000000643c3c7221 */ /* 0x000fe20000010000 */
[----:B------:R-:W-:Y:S01]  /*3bc0*/  FFMA.FTZ R172, R100, R41, R172 ;  /* 0x0000002964ac7223 */ /* 0x000fe200000100ac */
[----:B----4-:R-:W-:-:S04]  /*3bd0*/  FMUL.FTZ R100, R122, R101 ;  /* 0x000000657a647220 */ /* 0x010fc80000410000 */
[----:B------:R-:W-:Y:S01]  /*3be0*/  FFMA.FTZ R122, R130, R105, R100 ;  /* 0x00000069827a7223 */ /* 0x000fe20000010064 */
[----:B------:R-:W-:Y:S01]  /*3bf0*/  FMUL.FTZ R100, R131, R102 ;  /* 0x0000006683647220 */ /* 0x000fe20000410000 */
[----:B------:R-:W-:Y:S01]  /*3c00*/  FFMA.FTZ R113, R114, R104, R108 ;  /* 0x0000006872717223 */ /* 0x000fe2000001006c */
[----:B------:R-:W-:Y:S02]  /*3c10*/  FMUL.FTZ R114, R35, R109 ;  /* 0x0000006d23727220 */ /* 0x000fe40000410000 */
[----:B------:R-:W-:Y:S01]  /*3c20*/  FFMA.FTZ R131, R132, R106, R100 ;  /* 0x0000006a84837223 */ /* 0x000fe20000010064 */
[----:B------:R-:W-:Y:S01]  /*3c30*/  FMUL.FTZ R100, R171, R103 ;  /* 0x00000067ab647220 */ /* 0x000fe20000410000 */
[----:B------:R-:W-:Y:S01]  /*3c40*/  FADD.FTZ R61, R61, R101 ;  /* 0x000000653d3d7221 */ /* 0x000fe20000010000 */
[----:B------:R-:W-:Y:S01]  /*3c50*/  FFMA.FTZ R173, R101, R114, R173 ;  /* 0x0000007265ad7223 */ /* 0x000fe200000100ad */
[C---:B------:R-:W-:Y:S01]  /*3c60*/  FADD.FTZ R110, -R168.reuse, R110 ;  /* 0x0000006ea86e7221 */ /* 0x040fe20000010100 */
[----:B------:R-:W-:Y:S01]  /*3c70*/  FFMA.FTZ R147, R147, R107, R100 ;  /* 0x0000006b93937223 */ /* 0x000fe20000010064 */
[----:B------:R-:W-:Y:S01]  /*3c80*/  FADD.FTZ R100, R169, R113 ;  /* 0x00000071a9647221 */ /* 0x000fe20000010000 */
[----:B------:R-:W-:Y:S01]  /*3c90*/  FFMA.FTZ R101, R41, R113, R170 ;  /* 0x0000007129657223 */ /* 0x000fe200000100aa */
[----:B------:R-:W-:Y:S01]  /*3ca0*/  FADD.FTZ R111, -R168, R111 ;  /* 0x0000006fa86f7221 */ /* 0x000fe20000010100 */
[C---:B------:R-:W-:Y:S01]  /*3cb0*/  FMUL.FTZ R130, R35.reuse, R110 ;  /* 0x0000006e23827220 */ /* 0x040fe20000410000 */
        /* <DEDUP_REMOVED lines=19> */
.L_x_5581:
[----:B------:R-:W-:Y:S05]  /*3df0*/  BSYNC.RECONVERGENT B1 ;  /* 0x0000000000017941 */ /* 0x000fea0003800200 */
.L_x_5580:
        /* <DEDUP_REMOVED lines=23> */
.L_x_5689:
        /* <DEDUP_REMOVED lines=18> */
[-CC-:B-----5:R-:W-:Y:S01]  /*4090*/  FFMA.FTZ R100, R0, R105.reuse, R104.reuse ;  /* 0x0000006900647223 */ /* 0x1a0fe20000010068 */
[-CC-:B------:R-:W-:Y:S01]  /*40a0*/  FFMA.FTZ R101, R34, R105.reuse, R104.reuse ;  /* 0x0000006922657223 */ /* 0x180fe20000010068 */
[-C--:B------:R-:W-:Y:S01]  /*40b0*/  FFMA.FTZ R102, R119, R105.reuse, R104 ;  /* 0x0000006977667223 */ /* 0x080fe20000010068 */
[----:B------:R-:W-:Y:S01]  /*40c0*/  LOP3.LUT P5, RZ, R6, 0xff, RZ, 0xc0, !PT ;  /* 0x000000ff06ff7812 */ /* 0x000fe200078ac0ff */
[----:B------:R-:W-:Y:S01]  /*40d0*/  FADD.FTZ R100, R26, -R100 ;  /* 0x800000641a647221 */ /* 0x000fe20000010000 */
[----:B------:R-:W-:Y:S01]  /*40e0*/  FADD.FTZ R101, R44, -R101 ;  /* 0x800000652c657221 */ /* 0x000fe20000010000 */
[----:B------:R-:W-:Y:S01]  /*40f0*/  FADD.FTZ R102, R128, -R102 ;  /* 0x8000006680667221 */ /* 0x000fe20000010000 */
[----:B------:R-:W-:Y:S01]  /*4100*/  FFMA.FTZ R103, R139, R105, R104 ;  /* 0x000000698b677223 */ /* 0x000fe20000010068 */
[C---:B------:R-:W-:Y:S01]  /*4110*/  FMUL.FTZ R100, R35.reuse, R100 ;  /* 0x0000006423647220 */ /* 0x040fe20000410000 */
        /* <DEDUP_REMOVED lines=16> */
.L_x_5587:
[----:B-----5:R-:W-:Y:S01]  /*4220*/  FFMA.FTZ R92, R0, R105, R104 ;  /* 0x00000069005c7223 */ /* 0x020fe20000010068 */
        /* <DEDUP_REMOVED lines=24> */
.L_x_5586:
        /* <DEDUP_REMOVED lines=13> */
[C---:B------:R-:W-:Y:S01]  /*4480*/  FFMA.FTZ R100, R35.reuse, R100, R64 ;  /* 0x0000006423647223 */ /* 0x040fe20000010040 */
        /* <DEDUP_REMOVED lines=16> */
.L_x_5589:
[----:B-----5:R-:W-:Y:S01]  /*4590*/  FFMA.FTZ R92, R0, R105, R104 ;  /* 0x00000069005c7223 */ /* 0x020fe20000010068 */
        /* <DEDUP_REMOVED lines=24> */
.L_x_5585:
        /* <DEDUP_REMOVED lines=17> */
[C---:B------:R-:W-:Y:S01]  /*4830*/  FMUL.FTZ R97, R35.reuse, R97 ;  /* 0x0000006123617220 */ /* 0x040fe20000410000 */
        /* <DEDUP_REMOVED lines=23> */
.L_x_5591:
[----:B-----5:R-:W-:Y:S01]  /*49b0*/  FFMA.FTZ R92, R0, R105, R104 ;  /* 0x00000069005c7223 */ /* 0x020fe20000010068 */
        /* <DEDUP_REMOVED lines=32> */
.L_x_5590:
        /* <DEDUP_REMOVED lines=14> */
[C---:B------:R-:W-:Y:S01]  /*4ca0*/  FFMA.FTZ R97, R35.reuse, R97, R65 ;  /* 0x0000006123617223 */ /* 0x040fe20000010041 */
        /* <DEDUP_REMOVED lines=23> */
.L_x_5592:
[----:B-----5:R-:W-:Y:S01]  /*4e20*/  FFMA.FTZ R92, R0, R105, R104 ;  /* 0x00000069005c7223 */ /* 0x020fe20000010068 */
        /* <DEDUP_REMOVED lines=31> */
.L_x_5588:
        /* <DEDUP_REMOVED lines=14> */
.L_x_5584:
[----:B------:R-:W-:Y:S05]  /*5100*/  BSYNC.RECONVERGENT B1 ;  /* 0x0000000000017941 */ /* 0x000fea0003800200 */
.L_x_5583:
        /* <DEDUP_REMOVED lines=12> */
[----:B------:R-:W-:Y:S01]  /*51d0*/  FFMA.FTZ R92, R20, R105, R104 ;  /* 0x00000069145c7223 */ /* 0x000fe20000010068 */
[----:B-----5:R-:W-:-:S03]  /*51e0*/  LOP3.LUT P6, RZ, R4, 0xff, RZ, 0xc0, !PT ;  /* 0x000000ff04ff7812 */ /* 0x020fc600078cc0ff */
[----:B------:R-:W-:-:S04]  /*51f0*/  FADD.FTZ R92, R27, -R92 ;  /* 0x8000005c1b5c7221 */ /* 0x000fc80000010000 */
[----:B------:R-:W-:-:S04]  /*5200*/  FFMA.FTZ R92, R35, R92, R48 ;  /* 0x0000005c235c7223 */ /* 0x000fc80000010030 */
[----:B------:R-:W-:-:S05]  /*5210*/  FMUL.FTZ R93, R92, UR13 ;  /* 0x0000000d5c5d7c20 */ /* 0x000fca0008410000 */
[----:B0-----:R-:W-:Y:S02]  /*5220*/  SEL R100, R93, RZ, P6 ;  /* 0x000000ff5d647207 */ /* 0x001fe40003000000 */
        /* <DEDUP_REMOVED lines=27> */
.L_x_5597:
[-CC-:B0-----:R-:W-:Y:S01]  /*53e0*/  FFMA.FTZ R96, R20, R105.reuse, R104.reuse ;  /* 0x0000006914607223 */ /* 0x181fe20000010068 */
[-CC-:B------:R-:W-:Y:S01]  /*53f0*/  FFMA.FTZ R97, R33, R105.reuse, R104.reuse ;  /* 0x0000006921617223 */ /* 0x180fe20000010068 */
[----:B-----5:R-:W-:Y:S01]  /*5400*/  LOP3.LUT P6, RZ, R4, 0xff, RZ, 0xc0, !PT ;  /* 0x000000ff04ff7812 */ /* 0x020fe200078cc0ff */
        /* <DEDUP_REMOVED lines=30> */
.L_x_5596:
[----:B0-----:R-:W0:Y:S02]  /*55f0*/  LDC.64 R96, c[0x0][0x478] ;  /* 0x00011e00ff607b82 */ /* 0x001e240000000a00 */
[----:B0-----:R-:W-:-:S04]  /*5600*/  ISETP.NE.U32.AND P5, PT, R96, RZ, PT ;  /* 0x000000ff6000720c */ /* 0x001fc80003fa5070 */
[----:B------:R-:W-:-:S13]  /*5610*/  ISETP.NE.AND.EX P5, PT, R97, RZ, PT, P5 ;  /* 0x000000ff6100720c */ /* 0x000fda0003fa5350 */
[----:B------:R-:W-:Y:S05]  /*5620*/  @!P5 BRA `(.L_x_5599) ;  /* 0x000000000084d947 */ /* 0x000fea0003800000 */
[----:B------:R-:W-:Y:S01]  /*5630*/  FFMA.FTZ R92, R20, R105, R104 ;  /* 0x00000069145c7223 */ /* 0x000fe20000010068 */
[----:B-----5:R-:W-:-:S03]  /*5640*/  LOP3.LUT P6, RZ, R4, 0xff, RZ, 0xc0, !PT ;  /* 0x000000ff04ff7812 */ /* 0x020fc600078cc0ff */
        /* <DEDUP_REMOVED lines=31> */
.L_x_5599:
[-CC-:B------:R-:W-:Y:S01]  /*5840*/  FFMA.FTZ R96, R20, R105.reuse, R104.reuse ;  /* 0x0000006914607223 */ /* 0x180fe20000010068 */
[-CC-:B------:R-:W-:Y:S01]  /*5850*/  FFMA.FTZ R97, R33, R105.reuse, R104.reuse ;  /* 0x0000006921617223 */ /* 0x180fe20000010068 */
[----:B-----5:R-:W-:Y:S01]  /*5860*/  LOP3.LUT P6, RZ, R4, 0xff, RZ, 0xc0, !PT ;  /* 0x000000ff04ff7812 */ /* 0x020fe200078cc0ff */
        /* <DEDUP_REMOVED lines=30> */
.L_x_5595:
        /* <DEDUP_REMOVED lines=8> */
[----:B-----5:R-:W-:-:S03]  /*5ad0*/  LOP3.LUT P6, RZ, R4, 0xff, RZ, 0xc0, !PT ;  /* 0x000000ff04ff7812 */ /* 0x020fc600078cc0ff */
        /* <DEDUP_REMOVED lines=23> */
.L_x_5601:
[-CC-:B------:R-:W-:Y:S01]  /*5c50*/  FFMA.FTZ R100, R20, R105.reuse, R104.reuse ;  /* 0x0000006914647223 */ /* 0x180fe20000010068 */
[-CC-:B------:R-:W-:Y:S01]  /*5c60*/  FFMA.FTZ R101, R33, R105.reuse, R104.reuse ;  /* 0x0000006921657223 */ /* 0x180fe20000010068 */
[-C--:B------:R-:W-:Y:S01]  /*5c70*/  FFMA.FTZ R102, R118, R105.reuse, R104 ;  /* 0x0000006976667223 */ /* 0x080fe20000010068 */
[----:B-----5:R-:W-:Y:S01]  /*5c80*/  LOP3.LUT P6, RZ, R4, 0xff, RZ, 0xc0, !PT ;  /* 0x000000ff04ff7812 */ /* 0x020fe200078cc0ff */
        /* <DEDUP_REMOVED lines=21> */
.L_x_5600:
        /* <DEDUP_REMOVED lines=29> */
.L_x_5602:
        /* <DEDUP_REMOVED lines=24> */
.L_x_5598:
        /* <DEDUP_REMOVED lines=10> */
.L_x_5594:
[----:B------:R-:W-:Y:S05]  /*61d0*/  BSYNC.RECONVERGENT B1 ;  /* 0x0000000000017941 */ /* 0x000fea0003800200 */
.L_x_5593:
        /* <DEDUP_REMOVED lines=18> */
[----:B01----:R-:W-:Y:S02]  /*6300*/  SEL R100, R93, RZ, P6 ;  /* 0x000000ff5d647207 */ /* 0x003fe40003000000 */
        /* <DEDUP_REMOVED lines=27> */
.L_x_5607:
[-CC-:B01----:R-:W-:Y:S01]  /*64c0*/  FFMA.FTZ R96, R21, R105.reuse, R104.reuse ;  /* 0x0000006915607223 */ /* 0x183fe20000010068 */
        /* <DEDUP_REMOVED lines=32> */
.L_x_5606:
[----:B01----:R-:W0:Y:S02]  /*66d0*/  LDC.64 R96, c[0x0][0x478] ;  /* 0x00011e00ff607b82 */ /* 0x003e240000000a00 */
        /* <DEDUP_REMOVED lines=36> */
.L_x_5609:
        /* <DEDUP_REMOVED lines=33> */
.L_x_5605:
        /* <DEDUP_REMOVED lines=32> */
.L_x_5611:
        /* <DEDUP_REMOVED lines=25> */
.L_x_5610:
        /* <DEDUP_REMOVED lines=29> */
.L_x_5612:
        /* <DEDUP_REMOVED lines=24> */
.L_x_5608:
        /* <DEDUP_REMOVED lines=10> */
.L_x_5604:
[----:B------:R-:W-:Y:S05]  /*72b0*/  BSYNC.RECONVERGENT B1 ;  /* 0x0000000000017941 */ /* 0x000fea0003800200 */
.L_x_5603:
        /* <DEDUP_REMOVED lines=18> */
[----:B01-3--:R-:W-:Y:S02]  /*73e0*/  SEL R100, R93, RZ, P6 ;  /* 0x000000ff5d647207 */ /* 0x00bfe40003000000 */
        /* <DEDUP_REMOVED lines=27> */
.L_x_5617:
[-CC-:B01-3--:R-:W-:Y:S01]  /*75a0*/  FFMA.FTZ R96, R22, R105.reuse, R104.reuse ;  /* 0x0000006916607223 */ /* 0x18bfe20000010068 */
        /* <DEDUP_REMOVED lines=32> */
.L_x_5616:
[----:B01-3--:R-:W0:Y:S02]  /*77b0*/  LDC.64 R96, c[0x0][0x478] ;  /* 0x00011e00ff607b82 */ /* 0x00be240000000a00 */
        /* <DEDUP_REMOVED lines=36> */
.L_x_5619:
        /* <DEDUP_REMOVED lines=33> */
.L_x_5615:
[----:B------:R-:W-:-:S04]  /*7c10*/  UISETP.NE.U32.AND UP0, UPT, UR24, URZ, UPT ;  /* 0x000000ff1800728c */ /* 0x000fc8000bf05070 */
[----:B------:R-:W-:-:S09]  /*7c20*/  UISETP.NE.AND.EX UP0, UPT, UR25, URZ, UPT, UP0 ;  /* 0x000000ff1900728c */ /* 0x000fd2000bf05300 */
[----:B------:R-:W-:Y:S05]  /*7c30*/  BRA.U !UP0, `(.L_x_5620) ;  /* 0x0000000108d87547 */ /* 0x000fea000b800000 */
[----:B01-3--:R-:W0:Y:S02]  /*7c40*/  LDC.64 R100, c[0x0][0x478] ;  /* 0x00011e00ff647b82 */ /* 0x00be240000000a00 */
        /* <DEDUP_REMOVED lines=28> */
.L_x_5621:
        /* <DEDUP_REMOVED lines=25> */
.L_x_5620:
        /* <DEDUP_REMOVED lines=29> */
.L_x_5622:
        /* <DEDUP_REMOVED lines=24> */
.L_x_5618:
        /* <DEDUP_REMOVED lines=10> */
.L_x_5614:
[----:B------:R-:W-:Y:S05]  /*8390*/  BSYNC.RECONVERGENT B1 ;  /* 0x0000000000017941 */ /* 0x000fea0003800200 */
.L_x_5613:
        /* <DEDUP_REMOVED lines=18> */
[----:B01-34-:R-:W-:Y:S02]  /*84c0*/  SEL R100, R93, RZ, P6 ;  /* 0x000000ff5d647207 */ /* 0x01bfe40003000000 */
        /* <DEDUP_REMOVED lines=27> */
.L_x_5627:
[-CC-:B01-34-:R-:W-:Y:S01]  /*8680*/  FFMA.FTZ R96, R23, R105.reuse, R104.reuse ;  /* 0x0000006917607223 */ /* 0x19bfe20000010068 */
        /* <DEDUP_REMOVED lines=32> */
.L_x_5626:
[----:B01-34-:R-:W0:Y:S02]  /*8890*/  LDC.64 R96, c[0x0][0x478] ;  /* 0x00011e00ff607b82 */ /* 0x01be240000000a00 */
        /* <DEDUP_REMOVED lines=36> */
.L_x_5629:
        /* <DEDUP_REMOVED lines=33> */
.L_x_5625:
[----:B------:R-:W-:-:S04]  /*8cf0*/  UISETP.NE.U32.AND UP0, UPT, UR24, URZ, UPT ;  /* 0x000000ff1800728c */ /* 0x000fc8000bf05070 */
[----:B------:R-:W-:-:S09]  /*8d00*/  UISETP.NE.AND.EX UP0, UPT, UR25, URZ, UPT, UP0 ;  /* 0x000000ff1900728c */ /* 0x000fd2000bf05300 */
[----:B------:R-:W-:Y:S05]  /*8d10*/  BRA.U !UP0, `(.L_x_5630) ;  /* 0x0000000108d87547 */ /* 0x000fea000b800000 */
[----:B01-34-:R-:W0:Y:S02]  /*8d20*/  LDC.64 R100, c[0x0][0x478] ;  /* 0x00011e00ff647b82 */ /* 0x01be240000000a00 */
        /* <DEDUP_REMOVED lines=28> */
.L_x_5631:
        /* <DEDUP_REMOVED lines=25> */
.L_x_5630:
        /* <DEDUP_REMOVED lines=29> */
.L_x_5632:
        /* <DEDUP_REMOVED lines=24> */
.L_x_5628:
        /* <DEDUP_REMOVED lines=10> */
.L_x_5624:
[----:B------:R-:W-:Y:S05]  /*9470*/  BSYNC.RECONVERGENT B1 ;  /* 0x0000000000017941 */ /* 0x000fea0003800200 */
.L_x_5623:
        /* <DEDUP_REMOVED lines=22> */
[----:B01-34-:R-:W-:Y:S02]  /*95e0*/  SEL R100, R94, RZ, P6 ;  /* 0x000000ff5e647207 */ /* 0x01bfe40003000000 */
        /* <DEDUP_REMOVED lines=9> */
[----:B------:R-:W-:Y:S01]  /*9680*/  FFMA.FTZ R95, R134, R105, R104 ;  /* 0x00000069865f7223 */ /* 0x000fe20000010068 */
[----:B------:R-:W-:Y:S01]  /*9690*/  FMUL.FTZ R98, R94, UR13 ;  /* 0x0000000d5e627c20 */ /* 0x000fe20008410000 */
[----:B------:R-:W-:Y:S02]  /*96a0*/  LOP3.LUT P6, RZ, R14, 0xff0000, RZ, 0xc0, !PT ;  /* 0x00ff00000eff7812 */ /* 0x000fe400078cc0ff */
[----:B------:R-:W-:Y:S02]  /*96b0*/  FADD.FTZ R95, R145, -R95 ;  /* 0x8000005f915f7221 */ /* 0x000fe40000010000 */
        /* <DEDUP_REMOVED lines=10> */
.L_x_5637:
        /* <DEDUP_REMOVED lines=33> */
.L_x_5636:
[----:B01-34-:R-:W0:Y:S02]  /*9970*/  LDC.64 R96, c[0x0][0x478] ;  /* 0x00011e00ff607b82 */ /* 0x01be240000000a00 */
        /* <DEDUP_REMOVED lines=22> */
[----:B------:R-:W-:Y:S01]  /*9ae0*/  FFMA.FTZ R95, R134, R105, R104 ;  /* 0x00000069865f7223 */ /* 0x000fe20000010068 */
[----:B------:R-:W-:Y:S01]  /*9af0*/  FMUL.FTZ R98, R94, UR13 ;  /* 0x0000000d5e627c20 */ /* 0x000fe20008410000 */
[----:B------:R-:W-:Y:S02]  /*9b00*/  LOP3.LUT P6, RZ, R14, 0xff0000, RZ, 0xc0, !PT ;  /* 0x00ff00000eff7812 */ /* 0x000fe400078cc0ff */
[----:B------:R-:W-:Y:S02]  /*9b10*/  FADD.FTZ R95, R145, -R95 ;  /* 0x8000005f915f7221 */ /* 0x000fe40000010000 */
        /* <DEDUP_REMOVED lines=10> */
.L_x_5639:
        /* <DEDUP_REMOVED lines=33> */
.L_x_5635:
        /* <DEDUP_REMOVED lines=32> */
.L_x_5641:
[-CC-:B------:R-:W-:Y:S01]  /*9fd0*/  FFMA.FTZ R101, R24, R105.reuse, R104.reuse ;  /* 0x0000006918657223 */ /* 0x180fe20000010068 */
[-CC-:B------:R-:W-:Y:S01]  /*9fe0*/  FFMA.FTZ R100, R39, R105.reuse, R104.reuse ;  /* 0x0000006927647223 */ /* 0x180fe20000010068 */
[----:B------:R-:W-:Y:S01]  /*9ff0*/  FFMA.FTZ R102, R120, R105, R104 ;  /* 0x0000006978667223 */ /* 0x000fe20000010068 */
[----:B-----5:R-:W-:Y:S01]  /*a000*/  LOP3.LUT P6, RZ, R14, 0xff, RZ, 0xc0, !PT ;  /* 0x000000ff0eff7812 */ /* 0x020fe200078cc0ff */
[----:B------:R-:W-:Y:S01]  /*a010*/  FADD.FTZ R101, R31, -R101 ;  /* 0x800000651f657221 */ /* 0x000fe20000010000 */
[----:B------:R-:W-:Y:S01]  /*a020*/  FADD.FTZ R100, R47, -R100 ;  /* 0x800000642f647221 */ /* 0x000fe20000010000 */
[----:B------:R-:W-:Y:S02]  /*a030*/  FADD.FTZ R102, R123, -R102 ;  /* 0x800000667b667221 */ /* 0x000fe40000010000 */
[C---:B------:R-:W-:Y:S01]  /*a040*/  FFMA.FTZ R101, R35.reuse, R101, R80 ;  /* 0x0000006523657223 */ /* 0x040fe20000010050 */
        /* <DEDUP_REMOVED lines=17> */
.L_x_5640:
        /* <DEDUP_REMOVED lines=29> */
.L_x_5642:
[-CC-:B------:R-:W-:Y:S01]  /*a330*/  FFMA.FTZ R101, R24, R105.reuse, R104.reuse ;  /* 0x0000006918657223 */ /* 0x180fe20000010068 */
[-CC-:B------:R-:W-:Y:S01]  /*a340*/  FFMA.FTZ R100, R39, R105.reuse, R104.reuse ;  /* 0x0000006927647223 */ /* 0x180fe20000010068 */
[----:B------:R-:W-:Y:S01]  /*a350*/  FFMA.FTZ R102, R120, R105, R104 ;  /* 0x0000006978667223 */ /* 0x000fe20000010068 */
[----:B-----5:R-:W-:Y:S01]  /*a360*/  LOP3.LUT P6, RZ, R14, 0xff, RZ, 0xc0, !PT ;  /* 0x000000ff0eff7812 */ /* 0x020fe200078cc0ff */
[----:B------:R-:W-:Y:S01]  /*a370*/  FADD.FTZ R101, R31, -R101 ;  /* 0x800000651f657221 */ /* 0x000fe20000010000 */
[----:B------:R-:W-:Y:S01]  /*a380*/  FADD.FTZ R100, R47, -R100 ;  /* 0x800000642f647221 */ /* 0x000fe20000010000 */
[----:B------:R-:W-:Y:S02]  /*a390*/  FADD.FTZ R102, R123, -R102 ;  /* 0x800000667b667221 */ /* 0x000fe40000010000 */
[C---:B------:R-:W-:Y:S01]  /*a3a0*/  FMUL.FTZ R101, R35.reuse, R101 ;  /* 0x0000006523657220 */ /* 0x040fe20000410000 */
        /* <DEDUP_REMOVED lines=16> */
.L_x_5638:
        /* <DEDUP_REMOVED lines=10> */
.L_x_5634:
[----:B------:R-:W-:Y:S05]  /*a550*/  BSYNC.RECONVERGENT B1 ;  /* 0x0000000000017941 */ /* 0x000fea0003800200 */
.L_x_5633:
        /* <DEDUP_REMOVED lines=14> */
[----:B-----5:R-:W-:Y:S01]  /*a640*/  LOP3.LUT P6, RZ, R16, 0xff, RZ, 0xc0, !PT ;  /* 0x000000ff10ff7812 */ /* 0x020fe200078cc0ff */
[----:B------:R-:W-:Y:S01]  /*a650*/  FFMA.FTZ R94, R121, R105, R104 ;  /* 0x00000069795e7223 */ /* 0x000fe20000010068 */
[----:B------:R-:W-:Y:S01]  /*a660*/  FADD.FTZ R92, R32, -R92 ;  /* 0x8000005c205c7221 */ /* 0x000fe20000010000 */
[----:B------:R-:W-:Y:S01]  /*a670*/  FADD.FTZ R93, R112, -R93 ;  /* 0x8000005d705d7221 */ /* 0x000fe20000010000 */
[----:B------:R-:W-:Y:S01]  /*a680*/  LOP3.LUT P5, RZ, R15, 0xff, RZ, 0xc0, !PT ;  /* 0x000000ff0fff7812 */ /* 0x000fe200078ac0ff */
[----:B------:R-:W-:Y:S01]  /*a690*/  FADD.FTZ R94, R129, -R94 ;  /* 0x8000005e815e7221 */ /* 0x000fe20000010000 */
[C---:B------:R-:W-:Y:S01]  /*a6a0*/  FFMA.FTZ R92, R35.reuse, R92, R84 ;  /* 0x0000005c235c7223 */ /* 0x040fe20000010054 */
[C---:B------:R-:W-:Y:S02]  /*a6b0*/  FFMA.FTZ R93, R35.reuse, R93, R85 ;  /* 0x0000005d235d7223 */ /* 0x040fe40000010055 */
[----:B------:R-:W-:Y:S01]  /*a6c0*/  FFMA.FTZ R94, R35, R94, R86 ;  /* 0x0000005e235e7223 */ /* 0x000fe20000010056 */
[----:B------:R-:W-:Y:S01]  /*a6d0*/  FMUL.FTZ R95, R92, UR13 ;  /* 0x0000000d5c5f7c20 */ /* 0x000fe20008410000 */
[----:B01-34-:R-:W-:-:S02]  /*a6e0*/  FMUL.FTZ R97, R93, UR13 ;  /* 0x0000000d5d617c20 */ /* 0x01bfc40008410000 */
[----:B------:R-:W-:Y:S02]  /*a6f0*/  FMUL.FTZ R98, R94, UR13 ;  /* 0x0000000d5e627c20 */ /* 0x000fe40008410000 */
[C---:B------:R-:W-:Y:S02]  /*a700*/  SEL R100, R95.reuse, RZ, P6 ;  /* 0x000000ff5f647207 */ /* 0x040fe40003000000 */
[----:B------:R-:W-:Y:S01]  /*a710*/  SEL R96, R95, RZ, P5 ;  /* 0x000000ff5f607207 */ /* 0x000fe20002800000 */
[----:B------:R-:W-:Y:S01]  /*a720*/  FFMA.FTZ R95, R133, R105, R104 ;  /* 0x00000069855f7223 */ /* 0x000fe20000010068 */
[----:B------:R-:W-:Y:S02]  /*a730*/  LOP3.LUT P6, RZ, R16, 0xff00, RZ, 0xc0, !PT ;  /* 0x0000ff0010ff7812 */ /* 0x000fe400078cc0ff */
[----:B------:R-:W-:Y:S01]  /*a740*/  LOP3.LUT P5, RZ, R15, 0xff00, RZ, 0xc0, !PT ;  /* 0x0000ff000fff7812 */ /* 0x000fe200078ac0ff */
[----:B------:R-:W-:Y:S01]  /*a750*/  FADD.FTZ R95, R146, -R95 ;  /* 0x8000005f925f7221 */ /* 0x000fe20000010000 */
[----:B------:R-:W-:-:S02]  /*a760*/  SEL R101, R97, RZ, P6 ;  /* 0x000000ff61657207 */ /* 0x000fc40003000000 */
[----:B------:R-:W-:Y:S01]  /*a770*/  LOP3.LUT P6, RZ, R16, 0xff0000, RZ, 0xc0, !PT ;  /* 0x00ff000010ff7812 */ /* 0x000fe200078cc0ff */
[----:B------:R-:W-:Y:S01]  /*a780*/  FFMA.FTZ R95, R35, R95, R87 ;  /* 0x0000005f235f7223 */ /* 0x000fe20000010057 */
[----:B------:R-:W-:Y:S02]  /*a790*/  SEL R97, R97, RZ, P5 ;  /* 0x000000ff61617207 */ /* 0x000fe40002800000 */
[----:B------:R-:W-:Y:S01]  /*a7a0*/  LOP3.LUT P5, RZ, R15, 0xff0000, RZ, 0xc0, !PT ;  /* 0x00ff00000fff7812 */ /* 0x000fe200078ac0ff */
[----:B------:R-:W-:Y:S01]  /*a7b0*/  FMUL.FTZ R99, R95, UR13 ;  /* 0x0000000d5f637c20 */ /* 0x000fe20008410000 */
[----:B------:R-:W-:Y:S02]  /*a7c0*/  SEL R102, R98, RZ, P6 ;  /* 0x000000ff62667207 */ /* 0x000fe40003000000 */
[----:B------:R-:W-:Y:S02]  /*a7d0*/  ISETP.GE.U32.AND P6, PT, R16, 0x1000000, PT ;  /* 0x010000001000780c */ /* 0x000fe40003fc6070 */
[----:B------:R-:W-:-:S02]  /*a7e0*/  SEL R98, R98, RZ, P5 ;  /* 0x000000ff62627207 */ /* 0x000fc40002800000 */
[----:B------:R-:W-:Y:S02]  /*a7f0*/  ISETP.GE.U32.AND P5, PT, R15, 0x1000000, PT ;  /* 0x010000000f00780c */ /* 0x000fe40003fa6070 */
[C---:B------:R-:W-:Y:S02]  /*a800*/  SEL R103, R99.reuse, RZ, P6 ;  /* 0x000000ff63677207 */ /* 0x040fe40003000000 */
[----:B------:R-:W-:Y:S01]  /*a810*/  SEL R99, R99, RZ, P5 ;  /* 0x000000ff63637207 */ /* 0x000fe20002800000 */
[----:B------:R-:W-:Y:S08]  /*a820*/  BRA `(.L_x_5648) ;  /* 0x0000000c00547947 */ /* 0x000ff00003800000 */
.L_x_5647:
[-CC-:B01-34-:R-:W-:Y:S01]  /*a830*/  FFMA.FTZ R96, R25, R105.reuse, R104.reuse ;  /* 0x0000006919607223 */ /* 0x19bfe20000010068 */
        /* <DEDUP_REMOVED lines=8> */
[----:B------:R-:W-:Y:S01]  /*a8c0*/  FFMA.FTZ R97, R35, R97, R85 ;  /* 0x0000006123617223 */ /* 0x000fe20000010055 */
        /* <DEDUP_REMOVED lines=23> */
.L_x_5646:
        /* <DEDUP_REMOVED lines=12> */
[C---:B------:R-:W-:Y:S01]  /*ab00*/  FMUL.FTZ R92, R35.reuse, R92 ;  /* 0x0000005c235c7220 */ /* 0x040fe20000410000 */
[C---:B------:R-:W-:Y:S02]  /*ab10*/  FMUL.FTZ R93, R35.reuse, R93 ;  /* 0x0000005d235d7220 */ /* 0x040fe40000410000 */
[----:B------:R-:W-:Y:S01]  /*ab20*/  FMUL.FTZ R94, R35, R94 ;  /* 0x0000005e235e7220 */ /* 0x000fe20000410000 */
[----:B------:R-:W-:Y:S01]  /*ab30*/  FMUL.FTZ R95, R92, UR13 ;  /* 0x0000000d5c5f7c20 */ /* 0x000fe20008410000 */
[----:B------:R-:W-:-:S02]  /*ab40*/  FMUL.FTZ R97, R93, UR13 ;  /* 0x0000000d5d617c20 */ /* 0x000fc40008410000 */
        /* <DEDUP_REMOVED lines=9> */
[----:B------:R-:W-:Y:S01]  /*abe0*/  FMUL.FTZ R95, R35, R95 ;  /* 0x0000005f235f7220 */ /* 0x000fe20000410000 */
        /* <DEDUP_REMOVED lines=10> */
.L_x_5649:
        /* <DEDUP_REMOVED lines=8> */
[C---:B------:R-:W-:Y:S01]  /*ad10*/  FMUL.FTZ R96, R35.reuse, R96 ;  /* 0x0000006023607220 */ /* 0x040fe20000410000 */
[----:B------:R-:W-:Y:S01]  /*ad20*/  FMUL.FTZ R97, R35, R97 ;  /* 0x0000006123617220 */ /* 0x000fe20000410000 */
        /* <DEDUP_REMOVED lines=23> */
.L_x_5645:
        /* <DEDUP_REMOVED lines=32> */
.L_x_5651:
        /* <DEDUP_REMOVED lines=25> */
.L_x_5650:
        /* <DEDUP_REMOVED lines=29> */
.L_x_5652:
        /* <DEDUP_REMOVED lines=24> */
.L_x_5648:
        /* <DEDUP_REMOVED lines=10> */
.L_x_5644:
[----:B------:R-:W-:Y:S05]  /*b620*/  BSYNC.RECONVERGENT B1 ;  /* 0x0000000000017941 */ /* 0x000fea0003800200 */
.L_x_5643:
        /* <DEDUP_REMOVED lines=24> */
[----:B01-34-:R-:W-:Y:S01]  /*b7b0*/  FMUL.FTZ R96, R92, UR13 ;  /* 0x0000000d5c607c20 */ /* 0x01bfe20008410000 */
[----:B------:R-:W-:Y:S01]  /*b7c0*/  LOP3.LUT P4, RZ, R17, 0xff, RZ, 0xc0, !PT ;  /* 0x000000ff11ff7812 */ /* 0x000fe2000788c0ff */
[----:B------:R-:W-:Y:S01]  /*b7d0*/  FFMA.FTZ R95, R35, R95, R91 ;  /* 0x0000005f235f7223 */ /* 0x000fe2000001005b */
[----:B------:R-:W-:Y:S01]  /*b7e0*/  FMUL.FTZ R35, R93, UR13 ;  /* 0x0000000d5d237c20 */ /* 0x000fe20008410000 */
[----:B------:R-:W-:Y:S01]  /*b7f0*/  LOP3.LUT P6, RZ, R18, 0xff00, RZ, 0xc0, !PT ;  /* 0x0000ff0012ff7812 */ /* 0x000fe200078cc0ff */
[----:B------:R-:W-:Y:S01]  /*b800*/  FMUL.FTZ R98, R94, UR13 ;  /* 0x0000000d5e627c20 */ /* 0x000fe20008410000 */
[----:B------:R-:W-:-:S02]  /*b810*/  SEL R100, R96, RZ, P5 ;  /* 0x000000ff60647207 */ /* 0x000fc40002800000 */
[----:B------:R-:W-:Y:S02]  /*b820*/  LOP3.LUT P5, RZ, R17, 0xff00, RZ, 0xc0, !PT ;  /* 0x0000ff0011ff7812 */ /* 0x000fe400078ac0ff */
[----:B------:R-:W-:Y:S02]  /*b830*/  SEL R96, R96, RZ, P4 ;  /* 0x000000ff60607207 */ /* 0x000fe40002000000 */
[----:B------:R-:W-:Y:S02]  /*b840*/  LOP3.LUT P4, RZ, R18, 0xff0000, RZ, 0xc0, !PT ;  /* 0x00ff000012ff7812 */ /* 0x000fe4000788c0ff */
[C---:B------:R-:W-:Y:S02]  /*b850*/  SEL R101, R35.reuse, RZ, P6 ;  /* 0x000000ff23657207 */ /* 0x040fe40003000000 */
[----:B------:R-:W-:Y:S01]  /*b860*/  SEL R97, R35, RZ, P5 ;  /* 0x000000ff23617207 */ /* 0x000fe20002800000 */
[----:B------:R-:W-:Y:S01]  /*b870*/  FMUL.FTZ R35, R95, UR13 ;  /* 0x0000000d5f237c20 */ /* 0x000fe20008410000 */
[----:B------:R-:W-:-:S02]  /*b880*/  SEL R102, R98, RZ, P4 ;  /* 0x000000ff62667207 */ /* 0x000fc40002000000 */
[C---:B------:R-:W-:Y:S02]  /*b890*/  LOP3.LUT P6, RZ, R17.reuse, 0xff0000, RZ, 0xc0, !PT ;  /* 0x00ff000011ff7812 */ /* 0x040fe400078cc0ff */
[----:B------:R-:W-:Y:S02]  /*b8a0*/  ISETP.GE.U32.AND P5, PT, R18, 0x1000000, PT ;  /* 0x010000001200780c */ /* 0x000fe40003fa6070 */
[----:B------:R-:W-:Y:S02]  /*b8b0*/  ISETP.GE.U32.AND P4, PT, R17, 0x1000000, PT ;  /* 0x010000001100780c */ /* 0x000fe40003f86070 */
[----:B------:R-:W-:Y:S02]  /*b8c0*/  SEL R98, R98, RZ, P6 ;  /* 0x000000ff62627207 */ /* 0x000fe40003000000 */
[C---:B------:R-:W-:Y:S02]  /*b8d0*/  SEL R103, R35.reuse, RZ, P5 ;  /* 0x000000ff23677207 */ /* 0x040fe40002800000 */
[----:B------:R-:W-:Y:S01]  /*b8e0*/  SEL R99, R35, RZ, P4 ;  /* 0x000000ff23637207 */ /* 0x000fe20002000000 */
[----:B------:R-:W-:Y:S06]  /*b8f0*/  BRA `(.L_x_5658) ;  /* 0x0000000c00547947 */ /* 0x000fec0003800000 */
.L_x_5657:
        /* <DEDUP_REMOVED lines=25> */
[----:B------:R-:W-:-:S02]  /*ba90*/  LOP3.LUT P6, RZ, R17, 0xff0000, RZ, 0xc0, !PT ;  /* 0x00ff000011ff7812 */ /* 0x000fc400078cc0ff */
[----:B------:R-:W-:Y:S02]  /*baa0*/  SEL R102, R99, RZ, P4 ;  /* 0x000000ff63667207 */ /* 0x000fe40002000000 */
[----:B------:R-:W-:Y:S02]  /*bab0*/  ISETP.GE.U32.AND P5, PT, R18, 0x1000000, PT ;  /* 0x010000001200780c */ /* 0x000fe40003fa6070 */
[----:B------:R-:W-:Y:S02]  /*bac0*/  ISETP.GE.U32.AND P4, PT, R17, 0x1000000, PT ;  /* 0x010000001100780c */ /* 0x000fe40003f86070 */
[----:B------:R-:W-:Y:S02]  /*bad0*/  SEL R98, R99, RZ, P6 ;  /* 0x000000ff63627207 */ /* 0x000fe40003000000 */
[C---:B------:R-:W-:Y:S02]  /*bae0*/  SEL R103, R35.reuse, RZ, P5 ;  /* 0x000000ff23677207 */ /* 0x040fe40002800000 */
[----:B------:R-:W-:Y:S01]  /*baf0*/  SEL R99, R35, RZ, P4 ;  /* 0x000000ff23637207 */ /* 0x000fe20002000000 */
[----:B------:R-:W-:Y:S06]  /*bb00*/  BRA `(.L_x_5658) ;  /* 0x0000000800d07947 */ /* 0x000fec0003800000 */
.L_x_5656:
        /* <DEDUP_REMOVED lines=37> */
.L_x_5659:
        /* <DEDUP_REMOVED lines=33> */
.L_x_5655:
        /* <DEDUP_REMOVED lines=23> */
[----:B------:R-:W-:-:S02]  /*c0e0*/  LOP3.LUT P5, RZ, R18, 0xff00, RZ, 0xc0, !PT ;  /* 0x0000ff0012ff7812 */ /* 0x000fc400078ac0ff */
[----:B------:R-:W-:Y:S01]  /*c0f0*/  SEL R100, R35, RZ, P6 ;  /* 0x000000ff23647207 */ /* 0x000fe20003000000 */
[----:B------:R-:W-:Y:S01]  /*c100*/  FMUL.FTZ R35, R95, UR13 ;  /* 0x0000000d5f237c20 */ /* 0x000fe20008410000 */
[C---:B------:R-:W-:Y:S02]  /*c110*/  LOP3.LUT P4, RZ, R18.reuse, 0xff0000, RZ, 0xc0, !PT ;  /* 0x00ff000012ff7812 */ /* 0x040fe4000788c0ff */
[----:B------:R-:W-:Y:S02]  /*c120*/  ISETP.GE.U32.AND P6, PT, R18, 0x1000000, PT ;  /* 0x010000001200780c */ /* 0x000fe40003fc6070 */
[----:B------:R-:W-:Y:S02]  /*c130*/  SEL R101, R101, RZ, P5 ;  /* 0x000000ff65657207 */ /* 0x000fe40002800000 */
[----:B------:R-:W-:Y:S02]  /*c140*/  SEL R102, R102, RZ, P4 ;  /* 0x000000ff66667207 */ /* 0x000fe40002000000 */
[----:B------:R-:W-:Y:S01]  /*c150*/  SEL R103, R35, RZ, P6 ;  /* 0x000000ff23677207 */ /* 0x000fe20003000000 */
[----:B------:R-:W-:Y:S06]  /*c160*/  BRA `(.L_x_5658) ;  /* 0x0000000400387947 */ /* 0x000fec0003800000 */
.L_x_5661:
        /* <DEDUP_REMOVED lines=14> */
[----:B------:R-:W-:-:S02]  /*c250*/  LOP3.LUT P4, RZ, R18, 0xff, RZ, 0xc0, !PT ;  /* 0x000000ff12ff7812 */ /* 0x000fc4000788c0ff */
[----:B------:R-:W-:Y:S01]  /*c260*/  LOP3.LUT P5, RZ, R18, 0xff00, RZ, 0xc0, !PT ;  /* 0x0000ff0012ff7812 */ /* 0x000fe200078ac0ff */
[----:B------:R-:W-:Y:S01]  /*c270*/  FMUL.FTZ R35, R35, UR13 ;  /* 0x0000000d23237c20 */ /* 0x000fe20008410000 */
[----:B------:R-:W-:Y:S01]  /*c280*/  SEL R103, R102, RZ, P6 ;  /* 0x000000ff66677207 */ /* 0x000fe20003000000 */
[----:B------:R-:W-:Y:S01]  /*c290*/  FMUL.FTZ R102, R101, UR13 ;  /* 0x0000000d65667c20 */ /* 0x000fe20008410000 */
[----:B------:R-:W-:Y:S01]  /*c2a0*/  FMUL.FTZ R101, R100, UR13 ;  /* 0x0000000d64657c20 */ /* 0x000fe20008410000 */
[----:B------:R-:W-:-:S03]  /*c2b0*/  LOP3.LUT P6, RZ, R18, 0xff0000, RZ, 0xc0, !PT ;  /* 0x00ff000012ff7812 */ /* 0x000fc600078cc0ff */
[----:B------:R-:W-:Y:S02]  /*c2c0*/  SEL R100, R102, RZ, P4 ;  /* 0x000000ff66647207 */ /* 0x000fe40002000000 */
[----:B------:R-:W-:Y:S02]  /*c2d0*/  SEL R101, R101, RZ, P5 ;  /* 0x000000ff65657207 */ /* 0x000fe40002800000 */
[----:B------:R-:W-:Y:S01]  /*c2e0*/  SEL R102, R35, RZ, P6 ;  /* 0x000000ff23667207 */ /* 0x000fe20003000000 */
[----:B------:R-:W-:Y:S06]  /*c2f0*/  BRA `(.L_x_5658) ;  /* 0x0000000000d47947 */ /* 0x000fec0003800000 */
.L_x_5660:
        /* <DEDUP_REMOVED lines=29> */
.L_x_5662:
        /* <DEDUP_REMOVED lines=9> */
[----:B------:R-:W-:Y:S01]  /*c560*/  ISETP.GE.U32.AND P6, PT, R18, 0x1000000, PT ;  /* 0x010000001200780c */ /* 0x000fe20003fc6070 */
[C---:B------:R-:W-:Y:S01]  /*c570*/  FMUL.FTZ R101, R35.reuse, R101 ;  /* 0x0000006523657220 */ /* 0x040fe20000410000 */
[C---:B------:R-:W-:Y:S01]  /*c580*/  FMUL.FTZ R100, R35.reuse, R100 ;  /* 0x0000006423647220 */ /* 0x040fe20000410000 */
[----:B------:R-:W-:Y:S01]  /*c590*/  FMUL.FTZ R102, R102, UR13 ;  /* 0x0000000d66667c20 */ /* 0x000fe20008410000 */
[----:B------:R-:W-:Y:S01]  /*c5a0*/  FMUL.FTZ R35, R35, R103 ;  /* 0x0000006723237220 */ /* 0x000fe20000410000 */
        /* <DEDUP_REMOVED lines=9> */
[----:B------:R-:W-:-:S07]  /*c640*/  SEL R102, R35, RZ, P6 ;  /* 0x000000ff23667207 */ /* 0x000fce0003000000 */
.L_x_5658:
        /* <DEDUP_REMOVED lines=9> */
.L_x_5654:
[----:B------:R-:W-:Y:S05]  /*c6e0*/  BSYNC.RECONVERGENT B1 ;  /* 0x0000000000017941 */ /* 0x000fea0003800200 */
.L_x_5653:
[----:B------:R-:W2:Y:S01]  /*c6f0*/  LDL.LU R8, [R1+0x20] ;  /* 0x0000200001087983 */ /* 0x000ea20000300800 */
[----:B01-34-:R-:W2:Y:S02]  /*c700*/  LDC.64 R100, c[0x0][0x380] ;  /* 0x0000e000ff647b82 */ /* 0x01bea40000000a00 */
[----:B--2---:R-:W-:-:S04]  /*c710*/  LEA R8, R100, R8, 0x2 ;  /* 0x0000000864087211 */ /* 0x004fc800078e10ff */
[----:B------:R-:W-:Y:S01]  /*c720*/  ISETP.GE.AND P2, PT, R8, R101, PT ;  /* 0x000000650800720c */ /* 0x000fe20003f46270 */
[----:B------:R0:W-:-:S12]  /*c730*/  STL [R1+0x20], R8 ;  /* 0x0000200801007387 */ /* 0x0001d80000100800 */
[----:B0-----:R-:W-:Y:S05]  /*c740*/  @!P2 BRA `(.L_x_5663) ;  /* 0xffffff4800e8a947 */ /* 0x001fea000383ffff */
.L_x_5565:
[----:B------:R-:W-:Y:S05]  /*c750*/  BSYNC B0 ;  /* 0x0000000000007941 */ /* 0x000fea0003800000 */
.L_x_5564:
[----:B------:R-:W3:Y:S01]  /*c760*/  LDL.LU R100, [R1] ;  /* 0x0000000001647983 */ /* 0x000ee20000300800 */
[----:B-----5:R-:W0:Y:S01]  /*c770*/  S2R R4, SR_TID.X ;  /* 0x0000000000047919 */ /* 0x020e220000002100 */
[----:B------:R-:W1:Y:S01]  /*c780*/  S2R R6, SR_CgaCtaId ;  /* 0x0000000000067919 */ /* 0x000e620000008800 */
[----:B------:R-:W-:Y:S01]  /*c790*/  MOV R5, 0x400 ;  /* 0x0000040000057802 */ /* 0x000fe20000000f00 */
[----:B------:R-:W-:Y:S05]  /*c7a0*/  WARPSYNC.ALL ;  /* 0x0000000000007948 */ /* 0x000fea0003800000 */
[----:B------:R-:W3:Y:S01]  /*c7b0*/  LDL.LU R101, [R1+0x4] ;  /* 0x0000040001657983 */ /* 0x000ee20000300800 */
[----:B--2---:R-:W2:Y:S01]  /*c7c0*/  LDC R51, c[0x0][0x388] ;  /* 0x0000e200ff337b82 */ /* 0x004ea20000000800 */
[----:B------:R-:W4:Y:S02]  /*c7d0*/  LDCU.128 UR16, c[0x0][0x440] ;  /* 0x00008800ff1077ac */ /* 0x000f240008000c00 */
[----:B------:R-:W3:Y:S01]  /*c7e0*/  LDL.LU R102, [R1+0x8] ;  /* 0x0000080001667983 */ /* 0x000ee20000300800 */
[----:B------:R-:W4:Y:S03]  /*c7f0*/  LDCU.128 UR20, c[0x0][0x450] ;  /* 0x00008a00ff1477ac */ /* 0x000f260008000c00 */
        /* <DEDUP_REMOVED lines=62> */
[----:B---3--:R3:W-:Y:S04]  /*cbe0*/  STS.128 [R6+0x600], R100 ;  /* 0x0006006406007388 */ /* 0x0087e80000000c00 */
[----:B---3--:R-:W3:Y:S04]  /*cbf0*/  LDL.LU R101, [R1+0x24] ;  /* 0x0000240001657983 */ /* 0x008ee80000300800 */
[----:B----4-:R-:W-:Y:S04]  /*cc00*/  STS.128 [R6+0x400], R104 ;  /* 0x0004006806007388 */ /* 0x010fe80000000c00 */
[----:B------:R-:W-:Y:S04]  /*cc10*/  STS.128 [R6+0x800], R248 ;  /* 0x000800f806007388 */ /* 0x000fe80000000c00 */
[----:B------:R-:W-:Y:S04]  /*cc20*/  STS.128 [R6+0xa00], R244 ;  /* 0x000a00f406007388 */ /* 0x000fe80000000c00 */
[----:B--2---:R-:W-:Y:S04]  /*cc30*/  STS.128 [R6+0x200], R108 ;  /* 0x0002006c06007388 */ /* 0x004fe80000000c00 */
        /* <DEDUP_REMOVED lines=89> */
[----:B------:R-:W3:Y:S04]  /*d1d0*/  LDS R17, [R0] ;  /* 0x0000000000117984 */ /* 0x000ee80000000800 */
[----:B------:R-:W3:Y:S04]  /*d1e0*/  LDS R112, [R0+0x1000] ;  /* 0x0010000000707984 */ /* 0x000ee80000000800 */
[----:B------:R-:W3:Y:S04]  /*d1f0*/  LDS R114, [R0+0x2000] ;  /* 0x0020000000727984 */ /* 0x000ee80000000800 */
[----:B------:R-:W3:Y:S01]  /*d200*/  LDS R116, [R0+0x3000] ;  /* 0x0030000000747984 */ /* 0x000ee20000000800 */
[----:B0-----:R-:W-:-:S04]  /*d210*/  FADD.FTZ R5, RZ, R5 ;  /* 0x00000005ff057221 */ /* 0x001fc80000010000 */
[----:B-1----:R-:W-:Y:S01]  /*d220*/  FADD.FTZ R5, R5, R12 ;  /* 0x0000000c05057221 */ /* 0x002fe20000010000 */
[----:B--2---:R-:W-:-:S03]  /*d230*/  IMAD R51, R51, UR4, RZ ;  /* 0x0000000433337c24 */ /* 0x004fc6000f8e02ff */
[----:B------:R-:W-:-:S04]  /*d240*/  FADD.FTZ R5, R5, R16 ;  /* 0x0000001005057221 */ /* 0x000fc80000010000 */
[----:B------:R-:W-:Y:S01]  /*d250*/  FADD.FTZ R55, R5, R48 ;  /* 0x0000003005377221 */ /* 0x000fe20000010000 */
[----:B------:R-:W-:Y:S02]  /*d260*/  IADD3 R5, P0, PT, R51, R4, RZ ;  /* 0x0000000433057210 */ /* 0x000fe40007f1e0ff */
[----:B------:R-:W-:Y:S02]  /*d270*/  LOP3.LUT R49, R4, 0x7f, RZ, 0x3c, !PT ;  /* 0x0000007f04317812 */ /* 0x000fe400078e3cff */
[----:B----4-:R-:W-:Y:S02]  /*d280*/  IADD3.X R6, PT, PT, RZ, RZ, RZ, P0, !PT ;  /* 0x000000ffff067210 */ /* 0x010fe400007fe4ff */
[----:B------:R-:W-:Y:S01]  /*d290*/  SHF.L.U32 R4, R5, 0x2, RZ ;  /* 0x0000000205047819 */ /* 0x000fe200000006ff */
[----:B---3--:R-:W-:-:S04]  /*d2a0*/  FADD.FTZ R17, RZ, R17 ;  /* 0x00000011ff117221 */ /* 0x008fc80000010000 */
        /* <DEDUP_REMOVED lines=46> */
.L_x_5665:
[----:B------:R-:W-:Y:S05]  /*d590*/  BSYNC.RECONVERGENT B0 ;  /* 0x0000000000007941 */ /* 0x000fea0003800200 */
.L_x_5664:
        /* <DEDUP_REMOVED lines=53> */
[----:B------:R-:W-:Y:S01]  /*d8f0*/  FADD.FTZ R94, R77, R94 ;  /* 0x0000005e4d5e7221 */ /* 0x000fe20000010000 */
        /* <DEDUP_REMOVED lines=113> */
.L_x_5667:
[----:B------:R-:W-:Y:S05]  /*e010*/  BSYNC.RECONVERGENT B0 ;  /* 0x0000000000007941 */ /* 0x000fea0003800200 */
.L_x_5666:
        /* <DEDUP_REMOVED lines=22> */
.L_x_5669:
[----:B------:R-:W-:Y:S05]  /*e180*/  BSYNC.RECONVERGENT B0 ;  /* 0x0000000000007941 */ /* 0x000fea0003800200 */
.L_x_5668:
        /* <DEDUP_REMOVED lines=22> */
.L_x_5671:
[----:B------:R-:W-:Y:S05]  /*e2f0*/  BSYNC.RECONVERGENT B0 ;  /* 0x0000000000007941 */ /* 0x000fea0003800200 */
.L_x_5670:
        /* <DEDUP_REMOVED lines=22> */
.L_x_5673:
[----:B------:R-:W-:Y:S05]  /*e460*/  BSYNC.RECONVERGENT B0 ;  /* 0x0000000000007941 */ /* 0x000fea0003800200 */
.L_x_5672:
        /* <DEDUP_REMOVED lines=22> */
.L_x_5675:
[----:B------:R-:W-:Y:S05]  /*e5d0*/  BSYNC.RECONVERGENT B0 ;  /* 0x0000000000007941 */ /* 0x000fea0003800200 */
.L_x_5674:
        /* <DEDUP_REMOVED lines=22> */
.L_x_5677:
[----:B------:R-:W-:Y:S05]  /*e740*/  BSYNC.RECONVERGENT B0 ;  /* 0x0000000000007941 */ /* 0x000fea0003800200 */
.L_x_5676:
[----:B------:R-:W-:Y:S05]  /*e750*/  @!P4 EXIT ;  /* 0x000000000000c94d */ /* 0x000fea0003800000 */
[----:B------:R-:W-:Y:S04]  /*e760*/  STG.E desc[UR8][R16.64], R25 ;  /* 0x0000001910007986 */ /* 0x000fe8000c101908 */
[----:B------:R-:W-:Y:S04]  /*e770*/  STG.E desc[UR8][R12.64], R49 ;  /* 0x000000310c007986 */ /* 0x000fe8000c101908 */
[----:B------:R-:W-:Y:S04]  /*e780*/  STG.E desc[UR8][R6.64], R101 ;  /* 0x0000006506007986 */ /* 0x000fe8000c101908 */
[----:B------:R-:W-:Y:S01]  /*e790*/  STG.E desc[UR8][R4.64], R27 ;  /* 0x0000001b04007986 */ /* 0x000fe2000c101908 */
[----:B------:R-:W-:Y:S05]  /*e7a0*/  EXIT ;  /* 0x000000000000794d */ /* 0x000fea0003800000 */
.L_x_5582:
        /* <DEDUP_REMOVED lines=8> */
.L_x_5679:
[----:B------:R-:W-:Y:S05]  /*e830*/  BSYNC B1 ;  /* 0x0000000000017941 */ /* 0x000fea0003800000 */
.L_x_5678:
        /* <DEDUP_REMOVED lines=9> */
.L_x_5680:
        /* <DEDUP_REMOVED lines=8> */
.L_x_5681:
[----:B------:R-:W-:Y:S02]  /*e950*/  MOV R103, R105 ;  /* 0x0000006900677202 */ /* 0x000fe40000000f00 */
[----:B------:R-:W-:-:S05]  /*e960*/  MOV R100, R106 ;  /* 0x0000006a00647202 */ /* 0x000fca0000000f00 */
[----:B------:R-:W-:Y:S01]  /*e970*/  FADD.FTZ R104, R104, R100 ;  /* 0x0000006468687221 */ /* 0x000fe20000010000 */
[----:B------:R-:W-:-:S07]  /*e980*/  MOV R100, 0xffffffff ;  /* 0xffffffff00647802 */ /* 0x000fce0000000f00 */
[----:B------:R-:W-:Y:S05]  /*e990*/  WARPSYNC.COLLECTIVE R100, `(.L_x_5682) ;  /* 0x0000000064087348 */ /* 0x000fea0003c00000 */
[----:B------:R0:W1:Y:S02]  /*e9a0*/  SHFL.BFLY P5, R106, R103, R102, R101 ;  /* 0x0c000066676a7389 */ /* 0x00006400000a0065 */
[----:B01----:R-:W-:Y:S05]  /*e9b0*/  ENDCOLLECTIVE ;  /* 0x000000000000791b */ /* 0x003fea0003800000 */
.L_x_5682:
        /* <DEDUP_REMOVED lines=8> */
.L_x_5683:
[----:B------:R-:W-:Y:S02]  /*ea40*/  MOV R103, R105 ;  /* 0x0000006900677202 */ /* 0x000fe40000000f00 */
[----:B------:R-:W-:-:S05]  /*ea50*/  MOV R100, R106 ;  /* 0x0000006a00647202 */ /* 0x000fca0000000f00 */
[----:B------:R-:W-:Y:S01]  /*ea60*/  FADD.FTZ R104, R104, R100 ;  /* 0x0000006468687221 */ /* 0x000fe20000010000 */
[----:B------:R-:W-:-:S07]  /*ea70*/  MOV R100, 0xffffffff ;  /* 0xffffffff00647802 */ /* 0x000fce0000000f00 */
[----:B------:R-:W-:Y:S05]  /*ea80*/  WARPSYNC.COLLECTIVE R100, `(.L_x_5684) ;  /* 0x0000000064087348 */ /* 0x000fea0003c00000 */
[----:B------:R0:W1:Y:S02]  /*ea90*/  SHFL.BFLY P5, R106, R103, R102, R101 ;  /* 0x0c000066676a7389 */ /* 0x00006400000a0065 */
[----:B01----:R-:W-:Y:S05]  /*eaa0*/  ENDCOLLECTIVE ;  /* 0x000000000000791b */ /* 0x003fea0003800000 */
.L_x_5684:
        /* <DEDUP_REMOVED lines=8> */
.L_x_5685:
[----:B------:R-:W-:Y:S02]  /*eb30*/  MOV R103, R105 ;  /* 0x0000006900677202 */ /* 0x000fe40000000f00 */
[----:B------:R-:W-:-:S05]  /*eb40*/  MOV R100, R106 ;  /* 0x0000006a00647202 */ /* 0x000fca0000000f00 */
[----:B------:R-:W-:Y:S01]  /*eb50*/  FADD.FTZ R104, R104, R100 ;  /* 0x0000006468687221 */ /* 0x000fe20000010000 */
[----:B------:R-:W-:-:S07]  /*eb60*/  MOV R100, 0xffffffff ;  /* 0xffffffff00647802 */ /* 0x000fce0000000f00 */
[----:B------:R-:W-:Y:S05]  /*eb70*/  WARPSYNC.COLLECTIVE R100, `(.L_x_5686) ;  /* 0x0000000064087348 */ /* 0x000fea0003c00000 */
[----:B------:R0:W1:Y:S02]  /*eb80*/  SHFL.BFLY P5, R106, R103, R102, R101 ;  /* 0x0c000066676a7389 */ /* 0x00006400000a0065 */
[----:B01----:R-:W-:Y:S05]  /*eb90*/  ENDCOLLECTIVE ;  /* 0x000000000000791b */ /* 0x003fea0003800000 */
.L_x_5686:
        /* <DEDUP_REMOVED lines=8> */
.L_x_5687:
[----:B------:R-:W-:Y:S02]  /*ec20*/  MOV R103, R105 ;  /* 0x0000006900677202 */ /* 0x000fe40000000f00 */
[----:B------:R-:W-:-:S07]  /*ec30*/  MOV R107, R106 ;  /* 0x0000006a006b7202 */ /* 0x000fce0000000f00 */
[----:B------:R-:W-:Y:S05]  /*ec40*/  WARPSYNC.COLLECTIVE R100, `(.L_x_5688) ;  /* 0x0000000064087348 */ /* 0x000fea0003c00000 */
[----:B------:R0:W1:Y:S02]  /*ec50*/  SHFL.BFLY P5, R106, R103, R102, R101 ;  /* 0x0c000066676a7389 */ /* 0x00006400000a0065 */
[----:B01----:R-:W-:Y:S05]  /*ec60*/  ENDCOLLECTIVE ;  /* 0x000000000000791b */ /* 0x003fea0003800000 */
.L_x_5688:
[----:B------:R-:W-:Y:S01]  /*ec70*/  MOV R100, R106 ;  /* 0x0000006a00647202 */ /* 0x000fe20000000f00 */
[----:B------:R-:W-:Y:S06]  /*ec80*/  BRA `(.L_x_5689) ;  /* 0xffffff5000b87947 */ /* 0x000fec000383ffff */
.L_x_5690:
        /* <DEDUP_REMOVED lines=15> */
.L_x_6122:


//--------------------- .text._ZN10layer_norm31ln_parallel_residual_bwd_kernelINS_13Kernel_traitsIfffffjLj1024ELj1ELj4ELj1ELj16ENS_18Kernel_traits_baseILj1024EfffffjLj128EEEEELb1ELb0ELb1EEEvNS_9BwdParamsE --------------------------
	.section	.text._ZN10layer_norm31ln_parallel_residual_bwd_kernelINS_13Kernel_traitsIfffffjLj1024ELj1ELj4ELj1ELj16ENS_18Kernel_traits_baseILj1024EfffffjLj128EEEEELb1ELb0ELb1EEEvNS_9BwdParamsE,"ax",@progbits
	.align	128
        .global         _ZN10layer_norm31ln_parallel_residual_bwd_kernelINS_13Kernel_traitsIfffffjLj1024ELj1ELj4ELj1ELj16ENS_18Kernel_traits_baseILj1024EfffffjLj128EEEEELb1ELb0ELb1EEEvNS_9BwdParamsE
        .type           _ZN10layer_norm31ln_parallel_residual_bwd_kernelINS_13Kernel_traitsIfffffjLj1024ELj1ELj4ELj1ELj16ENS_18Kernel_traits_baseILj1024EfffffjLj128EEEEELb1ELb0ELb1EEEvNS_9BwdParamsE,@function
        .size           _ZN10layer_norm31ln_parallel_residual_bwd_kernelINS_13Kernel_traitsIfffffjLj1024ELj1ELj4ELj1ELj16ENS_18Kernel_traits_baseILj1024EfffffjLj128EEEEELb1ELb0ELb1EEEvNS_9BwdParamsE,(.L_x_6123 - _ZN10layer_norm31ln_parallel_residual_bwd_kernelINS_13Kernel_traitsIfffffjLj1024ELj1ELj4ELj1ELj16ENS_18Kernel_traits_baseILj1024EfffffjLj128EEEEELb1ELb0ELb1EEEvNS_9BwdParamsE)
        .other          _ZN10layer_norm31ln_parallel_residual_bwd_kernelINS_13Kernel_traitsIfffffjLj1024ELj1ELj4ELj1ELj16ENS_18Kernel_traits_baseILj1024EfffffjLj128EEEEELb1ELb0ELb1EEEvNS_9BwdParamsE,@"STO_CUDA_ENTRY STV_DEFAULT"
_ZN10layer_norm31ln_parallel_residual_bwd_kernelINS_13Kernel_traitsIfffffjLj1024ELj1ELj4ELj1ELj16ENS_18Kernel_traits_baseILj1024EfffffjLj128EEEEELb1ELb0ELb1EEEvNS_9BwdParamsE:
.text._ZN10layer_norm31ln_parallel_residual_bwd_kernelINS_13Kernel_traitsIfffffjLj1024ELj1ELj4ELj1ELj16ENS_18Kernel_traits_baseILj1024EfffffjLj128EEEEELb1ELb0ELb1EEEvNS_9BwdParamsE:
        /* <DEDUP_REMOVED lines=211> */
[----:B0-----:R-:W-:-:S07]  /*0d30*/  MOV R223, RZ ;  /* 0x000000ff00df7202 */ /* 0x001fce0000000f00 */
.L_x_5759:
        /* <DEDUP_REMOVED lines=8> */
[----:B------:R-:W3:Y:S04]  /*0dc0*/  LDL.LU R150, [R1+0x4] ;  /* 0x0000040001967983 */ /* 0x000ee80000300800 */
[----:B------:R-:W3:Y:S01]  /*0dd0*/  LDL.LU R149, [R1+0x30] ;  /* 0x0000300001957983 */ /* 0x000ee20000300800 */
[----:B------:R-:W4:Y:S03]  /*0de0*/  LDC.64 R176, c[0x0][0x428] ;  /* 0x00010a00ffb07b82 */ /* 0x000f260000000a00 */
[----:B--2---:R-:W2:Y:S05]  /*0df0*/  LDL.LU R120, [R1+0x20] ;  /* 0x0000200001787983 */ /* 0x004eaa0000300800 */
[----:B------:R-:W4:Y:S01]  /*0e00*/  LDC.64 R128, c[0x0][0x3c8] ;  /* 0x0000f200ff807b82 */ /* 0x000f220000000a00 */
[----:B-1----:R-:W-:-:S07]  /*0e10*/  IMAD.WIDE R4, R2, 0x4, R4 ;  /* 0x0000000402047825 */ /* 0x002fce00078e0204 */
[----:B------:R-:W1:Y:S01]  /*0e20*/  LDC.64 R178, c[0x0][0x430] ;  /* 0x00010c00ffb27b82 */ /* 0x000e620000000a00 */
[----:B0-----:R-:W-:Y:S01]  /*0e30*/  LOP3.LUT R6, R6, 0x1f, RZ, 0xc0, !PT ;  /* 0x0000001f06067812 */ /* 0x001fe200078ec0ff */
[----:B------:R0:W3:Y:S03]  /*0e40*/  LDG.E R182, desc[UR10][R4.64] ;  /* 0x0000000a04b67981 */ /* 0x0000e6000c1e1900 */
[----:B------:R-:W-:Y:S01]  /*0e50*/  LEA.HI.SX32 R3, R3, R6, 0x1e ;  /* 0x0000000603037211 */ /* 0x000fe200078ff2ff */
[----:B------:R-:W2:Y:S01]  /*0e60*/  LDL.LU R148, [R1+0x34] ;  /* 0x0000340001947983 */ /* 0x000ea20000300800 */
[----:B------:R-:W-:Y:S01]  /*0e70*/  ISETP.NE.AND P3, PT, RZ, UR7, PT ;  /* 0x00000007ff007c0c */ /* 0x000fe2000bf65270 */
[----:B------:R-:W2:Y:S02]  /*0e80*/  LDC.64 R186, c[0x0][0x438] ;  /* 0x00010e00ffba7b82 */ /* 0x000ea40000000a00 */
[C---:B----4-:R-:W-:Y:S01]  /*0e90*/  IMAD.WIDE.U32 R136, R3.reuse, 0x10, R210 ;  /* 0x0000001003887825 */ /* 0x050fe200078e00d2 */
[----:B------:R-:W4:Y:S03]  /*0ea0*/  LDL.LU R143, [R1+0x24] ;  /* 0x00002400018f7983 */ /* 0x000f260000300800 */
[C---:B------:R-:W-:Y:S01]  /*0eb0*/  IMAD.WIDE.U32 R132, R3.reuse, 0x10, R176 ;  /* 0x0000001003847825 */ /* 0x040fe200078e00b0 */
[----:B------:R-:W4:Y:S03]  /*0ec0*/  LDL.LU R141, [R1+0x38] ;  /* 0x00003800018d7983 */ /* 0x000f260000300800 */
[----:B0-----:R-:W-:Y:S01]  /*0ed0*/  IMAD.WIDE R4, R2, 0x4, R128 ;  /* 0x0000000402047825 */ /* 0x001fe200078e0280 */
[----:B------:R-:W2:Y:S04]  /*0ee0*/  LDG.E.128 R136, desc[UR10][R136.64] ;  /* 0x0000000a88887981 */ /* 0x000ea8000c1e1d00 */
[----:B------:R-:W4:Y:S01]  /*0ef0*/  LDG.E.128 R132, desc[UR10][R132.64] ;  /* 0x0000000a84847981 */ /* 0x000f22000c1e1d00 */
[----:B-1----:R-:W-:-:S03]  /*0f00*/  IMAD.WIDE.U32 R144, R3, 0x10, R178 ;  /* 0x0000001003907825 */ /* 0x002fc600078e00b2 */
[----:B------:R0:W4:Y:S04]  /*0f10*/  LDG.E R5, desc[UR10][R4.64] ;  /* 0x0000000a04057981 */ /* 0x000128000c1e1900 */
[----:B------:R-:W4:Y:S04]  /*0f20*/  LDG.E.128 R144, desc[UR10][R144.64] ;  /* 0x0000000a90907981 */ /* 0x000f28000c1e1d00 */
[----:B------:R-:W4:Y:S01]  /*0f30*/  LDL.LU R140, [R1+0x28] ;  /* 0x00002800018c7983 */ /* 0x000f220000300800 */
[----:B0-----:R-:W-:-:S05]  /*0f40*/  IADD3 R4, PT, PT, R3, 0x20, RZ ;  /* 0x0000002003047810 */ /* 0x001fca0007ffe0ff */
[----:B------:R-:W-:-:S06]  /*0f50*/  IMAD.WIDE.U32 R164, R4, 0x10, R176 ;  /* 0x0000001004a47825 */ /* 0x000fcc00078e00b0 */
[----:B------:R-:W4:Y:S01]  /*0f60*/  LDG.E.128 R164, desc[UR10][R164.64] ;  /* 0x0000000aa4a47981 */ /* 0x000f22000c1e1d00 */
[----:B---3--:R-:W-:-:S05]  /*0f70*/  FSEL R182, R182, RZ, !P3 ;  /* 0x000000ffb6b67208 */ /* 0x008fca0005800000 */
[----:B--2---:R-:W-:Y:S01]  /*0f80*/  FADD.FTZ R0, -R182, R136 ;  /* 0x00000088b6007221 */ /* 0x004fe20000010100 */
[----:B----4-:R-:W-:Y:S01]  /*0f90*/  FADD.FTZ R142, R134, R142 ;  /* 0x0000008e868e7221 */ /* 0x010fe20000010000 */
[----:B------:R-:W-:Y:S02]  /*0fa0*/  FADD.FTZ R150, R135, R150 ;  /* 0x0000009687967221 */ /* 0x000fe40000010000 */
[----:B------:R-:W-:Y:S02]  /*0fb0*/  FMUL.FTZ R0, R5, R0 ;  /* 0x0000000005007220 */ /* 0x000fe40000410000 */
[----:B------:R0:W-:Y:S02]  /*0fc0*/  STL [R1], R142 ;  /* 0x0000008e01007387 */ /* 0x0001e40000100800 */
[----:B------:R-:W-:Y:S02]  /*0fd0*/  FFMA.FTZ R120, R144, R0, R120 ;  /* 0x0000000090787223 */ /* 0x000fe40000010078 */
[----:B0-----:R-:W2:Y:S04]  /*0fe0*/  LDL.LU R142, [R1+0x3c] ;  /* 0x00003c00018e7983 */ /* 0x001ea80000300800 */
[----:B------:R-:W3:Y:S04]  /*0ff0*/  LDL.LU R191, [R1+0x2c] ;  /* 0x00002c0001bf7983 */ /* 0x000ee80000300800 */
[----:B------:R-:W4:Y:S04]  /*1000*/  LDL.LU R193, [R1+0x8] ;  /* 0x0000080001c17983 */ /* 0x000f280000300800 */
[----:B------:R-:W-:Y:S04]  /*1010*/  STL [R1+0x4], R150 ;  /* 0x0000049601007387 */ /* 0x000fe80000100800 */
[----:B------:R0:W-:Y:S04]  /*1020*/  STL [R1+0x20], R120 ;  /* 0x0000207801007387 */ /* 0x0001e80000100800 */
[----:B0-----:R-:W4:Y:S01]  /*1030*/  LDL.LU R120, [R1+0xc] ;  /* 0x00000c0001787983 */ /* 0x001f220000300800 */
[----:B------:R-:W-:Y:S01]  /*1040*/  FADD.FTZ R137, -R182, R137 ;  /* 0x00000089b6897221 */ /* 0x000fe20000010100 */
[----:B------:R-:W-:-:S04]  /*1050*/  IMAD.WIDE.U32 R156, R4, 0x10, R210 ;  /* 0x00000010049c7825 */ /* 0x000fc800078e00d2 */
[----:B------:R-:W-:Y:S01]  /*1060*/  FADD.FTZ R149, R144, R149 ;  /* 0x0000009590957221 */ /* 0x000fe20000010000 */
[----:B------:R-:W-:Y:S01]  /*1070*/  FMUL.FTZ R180, R5, R137 ;  /* 0x0000008905b47220 */ /* 0x000fe20000410000 */
[C---:B------:R-:W-:Y:S01]  /*1080*/  FADD.FTZ R148, R145.reuse, R148 ;  /* 0x0000009491947221 */ /* 0x040fe20000010000 */
[----:B------:R-:W-:Y:S01]  /*1090*/  IMAD.WIDE.U32 R160, R4, 0x10, R178 ;  /* 0x0000001004a07825 */ /* 0x000fe200078e00b2 */
[----:B------:R-:W4:Y:S03]  /*10a0*/  LDG.E.128 R156, desc[UR10][R156.64] ;  /* 0x0000000a9c9c7981 */ /* 0x000f26000c1e1d00 */
[----:B------:R-:W-:Y:S01]  /*10b0*/  FFMA.FTZ R143, R145, R180, R143 ;  /* 0x000000b4918f7223 */ /* 0x000fe2000001008f */
[C---:B------:R-:W-:Y:S01]  /*10c0*/  FADD.FTZ R138, -R182.reuse, R138 ;  /* 0x0000008ab68a7221 */ /* 0x040fe20000010100 */
[----:B------:R-:W-:Y:S01]  /*10d0*/  FADD.FTZ R139, -R182, R139 ;  /* 0x0000008bb68b7221 */ /* 0x000fe20000010100 */
[----:B------:R-:W-:Y:S02]  /*10e0*/  STL [R1+0x30], R149 ;  /* 0x0000309501007387 */ /* 0x000fe40000100800 */
[----:B------:R-:W-:-:S02]  /*10f0*/  FMUL.FTZ R184, R5, R138 ;  /* 0x0000008a05b87220 */ /* 0x000fc40000410000 */
[----:B------:R-:W-:Y:S01]  /*1100*/  STL [R1+0x34], R148 ;  /* 0x0000349401007387 */ /* 0x000fe20000100800 */
[----:B------:R-:W-:-:S03]  /*1110*/  FMUL.FTZ R188, R5, R139 ;  /* 0x0000008b05bc7220 */ /* 0x000fc60000410000 */
[----:B------:R-:W-:Y:S01]  /*1120*/  STL [R1+0x24], R143 ;  /* 0x0000248f01007387 */ /* 0x000fe20000100800 */
[----:B------:R-:W-:-:S03]  /*1130*/  FADD.FTZ R141, R146, R141 ;  /* 0x0000008d928d7221 */ /* 0x000fc60000010000 */
[----:B------:R-:W4:Y:S04]  /*1140*/  LDG.E.128 R160, desc[UR10][R160.64] ;  /* 0x0000000aa0a07981 */ /* 0x000f28000c1e1d00 */
[----:B------:R-:W4:Y:S01]  /*1150*/  LDL.LU R197, [R1+0x60] ;  /* 0x0000600001c57983 */ /* 0x000f220000300800 */
[----:B------:R-:W-:-:S03]  /*1160*/  FFMA.FTZ R140, R146, R184, R140 ;  /* 0x000000b8928c7223 */ /* 0x000fc6000001008c */
[----:B------:R-:W4:Y:S04]  /*1170*/  LDL.LU R195, [R1+0x50] ;  /* 0x0000500001c37983 */ /* 0x000f280000300800 */
[----:B------:R-:W-:Y:S04]  /*1180*/  STL [R1+0x38], R141 ;  /* 0x0000388d01007387 */ /* 0x000fe80000100800 */
[----:B------:R-:W-:Y:S01]  /*1190*/  STL [R1+0x28], R140 ;  /* 0x0000288c01007387 */ /* 0x000fe20000100800 */
[C---:B--2---:R-:W-:Y:S01]  /*11a0*/  FADD.FTZ R142, R147.reuse, R142 ;  /* 0x0000008e938e7221 */ /* 0x044fe20000010000 */
[----:B---3--:R-:W-:-:S04]  /*11b0*/  FFMA.FTZ R191, R147, R188, R191 ;  /* 0x000000bc93bf7223 */ /* 0x008fc800000100bf */
[----:B------:R-:W-:Y:S01]  /*11c0*/  STL [R1+0x3c], R142 ;  /* 0x00003c8e01007387 */ /* 0x000fe20000100800 */
[----:B----4-:R-:W-:-:S03]  /*11d0*/  FADD.FTZ R193, R164, R193 ;  /* 0x000000c1a4c17221 */ /* 0x010fc60000010000 */
[----:B------:R-:W-:Y:S04]  /*11e0*/  STL [R1+0x2c], R191 ;  /* 0x00002cbf01007387 */ /* 0x000fe80000100800 */
[----:B------:R-:W-:Y:S04]  /*11f0*/  STL [R1+0x8], R193 ;  /* 0x000008c101007387 */ /* 0x000fe80000100800 */
[----:B------:R-:W2:Y:S01]  /*1200*/  LDL.LU R196, [R1+0x64] ;  /* 0x0000640001c47983 */ /* 0x000ea20000300800 */
[----:B------:R-:W-:-:S05]  /*1210*/  FADD.FTZ R120, R165, R120 ;  /* 0x00000078a5787221 */ /* 0x000fca0000010000 */
[----:B------:R0:W-:Y:S04]  /*1220*/  STL [R1+0xc], R120 ;  /* 0x00000c7801007387 */ /* 0x0001e80000100800 */
[----:B0-----:R-:W3:Y:S01]  /*1230*/  LDL.LU R120, [R1+0x54] ;  /* 0x0000540001787983 */ /* 0x001ee20000300800 */
[----:B------:R-:W-:Y:S01]  /*1240*/  FADD.FTZ R156, -R182, R156 ;  /* 0x0000009cb69c7221 */ /* 0x000fe20000010100 */
[----:B------:R-:W-:Y:S02]  /*1250*/  IADD3 R6, PT, PT, R3, 0x40, RZ ;  /* 0x0000004003067810 */ /* 0x000fe40007ffe0ff */
[----:B------:R-:W4:Y:S01]  /*1260*/  LDL.LU R202, [R1+0x10] ;  /* 0x0000100001ca7983 */ /* 0x000f220000300800 */
[----:B------:R-:W-:-:S03]  /*1270*/  FMUL.FTZ R191, R5, R156 ;  /* 0x0000009c05bf7220 */ /* 0x000fc60000410000 */
[----:B------:R-:W4:Y:S01]  /*1280*/  LDL.LU R199, [R1+0x68] ;  /* 0x0000680001c77983 */ /* 0x000f220000300800 */
[C---:B------:R-:W-:Y:S01]  /*1290*/  FADD.FTZ R197, R160.reuse, R197 ;  /* 0x000000c5a0c57221 */ /* 0x040fe20000010000 */
[----:B------:R-:W-:-:S04]  /*12a0*/  FFMA.FTZ R195, R160, R191, R195 ;  /* 0x000000bfa0c37223 */ /* 0x000fc800000100c3 */
[----:B------:R-:W-:Y:S01]  /*12b0*/  STL [R1+0x60], R197 ;  /* 0x000060c501007387 */ /* 0x000fe20000100800 */
[----:B------:R-:W-:Y:S01]  /*12c0*/  FADD.FTZ R157, -R182, R157 ;  /* 0x0000009db69d7221 */ /* 0x000fe20000010100 */
[----:B------:R-:W-:Y:S02]  /*12d0*/  IMAD.WIDE.U32 R168, R6, 0x10, R210 ;  /* 0x0000001006a87825 */ /* 0x000fe400078e00d2 */
[----:B------:R-:W4:Y:S04]  /*12e0*/  LDL.LU R198, [R1+0x58] ;  /* 0x0000580001c67983 */ /* 0x000f280000300800 */
[----:B------:R-:W-:Y:S01]  /*12f0*/  STL [R1+0x50], R195 ;  /* 0x000050c301007387 */ /* 0x000fe20000100800 */
[----:B------:R-:W-:-:S03]  /*1300*/  FMUL.FTZ R193, R5, R157 ;  /* 0x0000009d05c17220 */ /* 0x000fc60000410000 */
[----:B------:R-:W4:Y:S01]  /*1310*/  LDL.LU R201, [R1+0x14] ;  /* 0x0000140001c97983 */ /* 0x000f220000300800 */
[----:B-----5:R-:W-:Y:S01]  /*1320*/  FMUL.FTZ R194, R49, R161 ;  /* 0x000000a131c27220 */ /* 0x020fe20000410000 */
[----:B------:R-:W-:Y:S02]  /*1330*/  FMUL.FTZ R192, R48, R160 ;  /* 0x000000a030c07220 */ /* 0x000fe40000410000 */
[----:B------:R-:W4:Y:S01]  /*1340*/  LDL.LU R200, [R1+0x6c] ;  /* 0x00006c0001c87983 */ /* 0x000f220000300800 */
[----:B------:R-:W-:-:S04]  /*1350*/  IMAD.WIDE.U32 R172, R6, 0x10, R176 ;  /* 0x0000001006ac7825 */ /* 0x000fc800078e00b0 */
[----:B------:R-:W-:Y:S01]  /*1360*/  FFMA.FTZ R228, R165, R193, R228 ;  /* 0x000000c1a5e47223 */ /* 0x000fe200000100e4 */
[----:B------:R-:W4:Y:S01]  /*1370*/  LDG.E.128 R168, desc[UR10][R168.64] ;  /* 0x0000000aa8a87981 */ /* 0x000f22000c1e1d00 */
[----:B------:R-:W-:-:S04]  /*1380*/  IMAD.WIDE.U32 R128, R6, 0x10, R178 ;  /* 0x0000001006807825 */ /* 0x000fc800078e00b2 */
[----:B------:R-:W-:Y:S01]  /*1390*/  FFMA.FTZ R194, R81, R165, R194 ;  /* 0x000000a551c27223 */ /* 0x000fe200000100c2 */
[----:B------:R-:W-:Y:S01]  /*13a0*/  FFMA.FTZ R227, R164, R191, R227 ;  /* 0x000000bfa4e37223 */ /* 0x000fe200000100e3 */
[----:B------:R-:W-:Y:S01]  /*13b0*/  FFMA.FTZ R192, R80, R164, R192 ;  /* 0x000000a450c07223 */ /* 0x000fe200000100c0 */
[----:B------:R-:W4:Y:S04]  /*13c0*/  LDL.LU R165, [R1+0x5c] ;  /* 0x00005c0001a57983 */ /* 0x000f280000300800 */
[----:B------:R-:W4:Y:S04]  /*13d0*/  LDL.LU R164, [R1+0x18] ;  /* 0x0000180001a47983 */ /* 0x000f280000300800 */
[----:B------:R-:W4:Y:S04]  /*13e0*/  LDL.LU R160, [R1+0x90] ;  /* 0x0000900001a07983 */ /* 0x000f280000300800 */
[----:B------:R-:W4:Y:S04]  /*13f0*/  LDG.E.128 R172, desc[UR10][R172.64] ;  /* 0x0000000aacac7981 */ /* 0x000f28000c1e1d00 */
[----:B------:R-:W4:Y:S01]  /*1400*/  LDG.E.128 R128, desc[UR10][R128.64] ;  /* 0x0000000a80807981 */ /* 0x000f22000c1e1d00 */
[C---:B--2---:R-:W-:Y:S01]  /*1410*/  FADD.FTZ R196, R161.reuse, R196 ;  /* 0x000000c4a1c47221 */ /* 0x044fe20000010000 */
[----:B---3--:R-:W-:-:S05]  /*1420*/  FFMA.FTZ R120, R161, R193, R120 ;  /* 0x000000c1a1787223 */ /* 0x008fca0000010078 */
[----:B------:R0:W-:Y:S04]  /*1430*/  STL [R1+0x54], R120 ;  /* 0x0000547801007387 */ /* 0x0001e80000100800 */
[----:B------:R1:W-:Y:S04]  /*1440*/  STL [R1+0x64], R196 ;  /* 0x000064c401007387 */ /* 0x0003e80000100800 */
[----:B0-----:R-:W2:Y:S01]  /*1450*/  LDL.LU R120, [R1+0x80] ;  /* 0x0000800001787983 */ /* 0x001ea20000300800 */
[----:B------:R-:W-:Y:S01]  /*1460*/  FADD.FTZ R158, -R182, R158 ;  /* 0x0000009eb69e7221 */ /* 0x000fe20000010100 */
[----:B----4-:R-:W-:-:S03]  /*1470*/  FADD.FTZ R202, R166, R202 ;  /* 0x000000caa6ca7221 */ /* 0x010fc60000010000 */
[----:B-1----:R-:W-:Y:S01]  /*1480*/  FMUL.FTZ R196, R5, R158 ;  /* 0x0000009e05c47220 */ /* 0x002fe20000410000 */
[----:B------:R-:W-:-:S03]  /*1490*/  FADD.FTZ R199, R162, R199 ;  /* 0x000000c7a2c77221 */ /* 0x000fc60000010000 */
[----:B------:R-:W-:Y:S01]  /*14a0*/  FFMA.FTZ R198, R162, R196, R198 ;  /* 0x000000c4a2c67223 */ /* 0x000fe200000100c6 */
[----:B------:R-:W-:Y:S01]  /*14b0*/  FADD.FTZ R159, -R182, R159 ;  /* 0x0000009fb69f7221 */ /* 0x000fe20000010100 */
[----:B------:R-:W-:Y:S01]  /*14c0*/  STL [R1+0x10], R202 ;  /* 0x000010ca01007387 */ /* 0x000fe20000100800 */
[----:B------:R-:W-:-:S03]  /*14d0*/  FADD.FTZ R201, R167, R201 ;  /* 0x000000c9a7c97221 */ /* 0x000fc60000010000 */
[----:B------:R0:W-:Y:S01]  /*14e0*/  STL [R1+0x58], R198 ;  /* 0x000058c601007387 */ /* 0x0001e20000100800 */
[----:B------:R-:W-:-:S03]  /*14f0*/  FADD.FTZ R200, R163, R200 ;  /* 0x000000c8a3c87221 */ /* 0x000fc60000010000 */
[----:B------:R-:W-:Y:S01]  /*1500*/  STL [R1+0x68], R199 ;  /* 0x000068c701007387 */ /* 0x000fe20000100800 */
[----:B------:R-:W-:-:S03]  /*1510*/  FADD.FTZ R168, -R182, R168 ;  /* 0x000000a8b6a87221 */ /* 0x000fc60000010100 */
[----:B------:R-:W-:Y:S01]  /*1520*/  STL [R1+0x14], R201 ;  /* 0x000014c901007387 */ /* 0x000fe20000100800 */
[----:B0-----:R-:W-:-:S03]  /*1530*/  FMUL.FTZ R198, R5, R159 ;  /* 0x0000009f05c67220 */ /* 0x001fc60000410000 */
[----:B------:R-:W3:Y:S01]  /*1540*/  LDL.LU R209, [R1+0x1c] ;  /* 0x00001c0001d17983 */ /* 0x000ee20000300800 */
[----:B------:R-:W-:-:S03]  /*1550*/  FFMA.FTZ R165, R163, R198, R165 ;  /* 0x000000c6a3a57223 */ /* 0x000fc600000100a5 */
[----:B------:R-:W4:Y:S04]  /*1560*/  LDL.LU R206, [R1+0x94] ;  /* 0x0000940001ce7983 */ /* 0x000f280000300800 */
[----:B------:R-:W4:Y:S04]  /*1570*/  LDL.LU R205, [R1+0x84] ;  /* 0x0000840001cd7983 */ /* 0x000f280000300800 */
[----:B------:R0:W-:Y:S01]  /*1580*/  STL [R1+0x6c], R200 ;  /* 0x00006cc801007387 */ /* 0x0001e20000100800 */
[----:B------:R-:W-:-:S03]  /*1590*/  FADD.FTZ R164, R172, R164 ;  /* 0x000000a4aca47221 */ /* 0x000fc60000010000 */
[----:B------:R-:W-:Y:S04]  /*15a0*/  STL [R1+0x5c], R165 ;  /* 0x00005ca501007387 */ /* 0x000fe80000100800 */
[----:B------:R-:W4:Y:S01]  /*15b0*/  LDL.LU R208, [R1+0x40] ;  /* 0x0000400001d07983 */ /* 0x000f220000300800 */
[----:B0-----:R-:W-:-:S03]  /*15c0*/  FMUL.FTZ R200, R5, R168 ;  /* 0x000000a805c87220 */ /* 0x001fc60000410000 */
[----:B------:R-:W4:Y:S04]  /*15d0*/  LDL.LU R207, [R1+0x98] ;  /* 0x0000980001cf7983 */ /* 0x000f280000300800 */
[----:B------:R-:W4:Y:S04]  /*15e0*/  LDL.LU R168, [R1+0x88] ;  /* 0x0000880001a87983 */ /* 0x000f280000300800 */
[----:B------:R-:W-:Y:S01]  /*15f0*/  STL [R1+0x18], R164 ;  /* 0x000018a401007387 */ /* 0x000fe20000100800 */
[----:B--2---:R-:W-:-:S05]  /*1600*/  FFMA.FTZ R120, R128, R200, R120 ;  /* 0x000000c880787223 */ /* 0x004fca0000010078 */
[----:B------:R0:W-:Y:S04]  /*1610*/  STL [R1+0x80], R120 ;  /* 0x0000807801007387 */ /* 0x0001e80000100800 */
[----:B0-----:R-:W2:Y:S01]  /*1620*/  LDL.LU R120, [R1+0x44] ;  /* 0x0000440001787983 */ /* 0x001ea20000300800 */
[----:B------:R-:W-:Y:S02]  /*1630*/  ISETP.NE.U32.AND P0, PT, RZ, UR14, PT ;  /* 0x0000000eff007c0c */ /* 0x000fe4000bf05070 */
[----:B------:R-:W-:Y:S02]  /*1640*/  ISETP.NE.U32.AND P1, PT, R186, RZ, PT ;  /* 0x000000ffba00720c */ /* 0x000fe40003f25070 */
[----:B------:R-:W-:Y:S02]  /*1650*/  ISETP.NE.AND.EX P0, PT, RZ, UR15, PT, P0 ;  /* 0x0000000fff007c0c */ /* 0x000fe4000bf05300 */
[----:B------:R-:W-:Y:S01]  /*1660*/  ISETP.NE.AND.EX P1, PT, R187, RZ, PT, P1 ;  /* 0x000000ffbb00720c */ /* 0x000fe20003f25310 */
[----:B------:R-:W-:Y:S01]  /*1670*/  FADD.FTZ R169, -R182, R169 ;  /* 0x000000a9b6a97221 */ /* 0x000fe20000010100 */
[----:B------:R-:W-:-:S09]  /*1680*/  FADD.FTZ R160, R128, R160 ;  /* 0x000000a080a07221 */ /* 0x000fd20000010000 */
[----:B------:R-:W0:Y:S01]  /*1690*/  @P0 LDC.64 R150, c[0x0][0x3b8] ;  /* 0x0000ee00ff960b82 */ /* 0x000e220000000a00 */
[----:B------:R-:W-:-:S07]  /*16a0*/  FMUL.FTZ R203, R5, R169 ;  /* 0x000000a905cb7220 */ /* 0x000fce0000410000 */
[----:B------:R-:W1:Y:S01]  /*16b0*/  @P1 LDC.64 R156, c[0x0][0x438] ;  /* 0x00010e00ff9c1b82 */ /* 0x000e620000000a00 */
[----:B---3--:R-:W-:Y:S01]  /*16c0*/  FADD.FTZ R209, R173, R209 ;  /* 0x000000d1add17221 */ /* 0x008fe20000010000 */
[C---:B----4-:R-:W-:Y:S01]  /*16d0*/  FFMA.FTZ R205, R129.reuse, R203, R205 ;  /* 0x000000cb81cd7223 */ /* 0x050fe200000100cd */
[----:B------:R-:W-:Y:S01]  /*16e0*/  FADD.FTZ R170, -R182, R170 ;  /* 0x000000aab6aa7221 */ /* 0x000fe20000010100 */
[----:B------:R-:W-:Y:S01]  /*16f0*/  STL [R1+0x90], R160 ;  /* 0x000090a001007387 */ /* 0x000fe20000100800 */
[----:B------:R-:W-:-:S03]  /*1700*/  FADD.FTZ R206, R129, R206 ;  /* 0x000000ce81ce7221 */ /* 0x000fc60000010000 */
[----:B------:R-:W-:Y:S01]  /*1710*/  STL [R1+0x1c], R209 ;  /* 0x00001cd101007387 */ /* 0x000fe20000100800 */
[----:B------:R-:W-:Y:S01]  /*1720*/  FADD.FTZ R208, R174, R208 ;  /* 0x000000d0aed07221 */ /* 0x000fe20000010000 */
[----:B------:R-:W-:Y:S01]  /*1730*/  IADD3 R189, PT, PT, R3, 0x60, RZ ;  /* 0x0000006003bd7810 */ /* 0x000fe20007ffe0ff */
[----:B------:R-:W-:Y:S01]  /*1740*/  FADD.FTZ R207, R130, R207 ;  /* 0x000000cf82cf7221 */ /* 0x000fe20000010000 */
[----:B------:R3:W-:Y:S01]  /*1750*/  STL [R1+0x84], R205 ;  /* 0x000084cd01007387 */ /* 0x0007e20000100800 */
[----:B------:R-:W-:Y:S01]  /*1760*/  FMUL.FTZ R181, R52, R144 ;  /* 0x0000009034b57220 */ /* 0x000fe20000410000 */
[----:B------:R-:W-:Y:S01]  /*1770*/  FMUL.FTZ R183, R53, R145 ;  /* 0x0000009135b77220 */ /* 0x000fe20000410000 */
[C---:B------:R-:W-:Y:S01]  /*1780*/  IADD3 R195, PT, PT, R3.reuse, 0x80, RZ ;  /* 0x0000008003c37810 */ /* 0x040fe20007ffe0ff */
[----:B------:R-:W-:Y:S01]  /*1790*/  STL [R1+0x94], R206 ;  /* 0x000094ce01007387 */ /* 0x000fe20000100800 */
[----:B------:R-:W-:Y:S01]  /*17a0*/  IADD3 R201, PT, PT, R3, 0xa0, RZ ;  /* 0x000000a003c97810 */ /* 0x000fe20007ffe0ff */
[C---:B------:R-:W-:Y:S01]  /*17b0*/  FADD.FTZ R251, R132.reuse, R251 ;  /* 0x000000fb84fb7221 */ /* 0x040fe20000010000 */
[----:B------:R-:W-:Y:S01]  /*17c0*/  FFMA.FTZ R223, R132, R0, R223 ;  /* 0x0000000084df7223 */ /* 0x000fe200000100df */
[C---:B------:R-:W-:Y:S01]  /*17d0*/  FADD.FTZ R252, R133.reuse, R252 ;  /* 0x000000fc85fc7221 */ /* 0x040fe20000010000 */
[----:B------:R-:W-:Y:S01]  /*17e0*/  FFMA.FTZ R224, R133, R180, R224 ;  /* 0x000000b485e07223 */ /* 0x000fe200000100e0 */
[----:B---3--:R-:W-:Y:S01]  /*17f0*/  FMUL.FTZ R205, R5, R170 ;  /* 0x000000aa05cd7220 */ /* 0x008fe20000410000 */
[----:B------:R-:W-:Y:S01]  /*1800*/  STL [R1+0x40], R208 ;  /* 0x000040d001007387 */ /* 0x000fe20000100800 */
[----:B0-----:R-:W-:-:S04]  /*1810*/  @P0 IMAD.WIDE.U32 R150, R4, 0x4, R150 ;  /* 0x0000000404960825 */ /* 0x001fc800078e0096 */
[----:B------:R-:W-:Y:S01]  /*1820*/  FMUL.FTZ R185, R54, R146 ;  /* 0x0000009236b97220 */ /* 0x000fe20000410000 */
[----:B------:R-:W-:Y:S01]  /*1830*/  FFMA.FTZ R168, R130, R205, R168 ;  /* 0x000000cd82a87223 */ /* 0x000fe200000100a8 */
[----:B------:R0:W-:Y:S01]  /*1840*/  STL [R1+0x98], R207 ;  /* 0x000098cf01007387 */ /* 0x0001e20000100800 */
[----:B-1----:R-:W-:-:S04]  /*1850*/  @P1 IMAD.WIDE.U32 R156, R189, 0x10, R156 ;  /* 0x00000010bd9c1825 */ /* 0x002fc800078e009c */
[----:B------:R-:W-:Y:S01]  /*1860*/  FFMA.FTZ R181, R84, R132, R181 ;  /* 0x0000008454b57223 */ /* 0x000fe200000100b5 */
[----:B------:R-:W-:Y:S01]  /*1870*/  FMUL.FTZ R190, R55, R147 ;  /* 0x0000009337be7220 */ /* 0x000fe20000410000 */
[----:B------:R1:W-:Y:S01]  /*1880*/  STL [R1+0x88], R168 ;  /* 0x000088a801007387 */ /* 0x0003e20000100800 */
[----:B------:R-:W-:-:S04]  /*1890*/  IMAD.WIDE.U32 R140, R189, 0x10, R176 ;  /* 0x00000010bd8c7825 */ /* 0x000fc800078e00b0 */
[----:B------:R-:W-:Y:S01]  /*18a0*/  FFMA.FTZ R183, R85, R133, R183 ;  /* 0x0000008555b77223 */ /* 0x000fe200000100b7 */
[----:B------:R-:W-:Y:S01]  /*18b0*/  FFMA.FTZ R225, R134, R184, R225 ;  /* 0x000000b886e17223 */ /* 0x000fe200000100e1 */
[----:B------:R3:W5:Y:S01]  /*18c0*/  @P0 LDG.E R8, desc[UR10][R150.64] ;  /* 0x0000000a96080981 */ /* 0x000762000c1e1900 */
[----:B--2---:R-:W-:Y:S01]  /*18d0*/  FADD.FTZ R120, R175, R120 ;  /* 0x00000078af787221 */ /* 0x004fe20000010000 */
[----:B0-----:R-:W-:Y:S02]  /*18e0*/  IADD3 R207, PT, PT, R3, 0xc0, RZ ;  /* 0x000000c003cf7810 */ /* 0x001fe40007ffe0ff */
[----:B------:R0:W5:Y:S01]  /*18f0*/  @P1 LDG.E.128 R100, desc[UR10][R156.64] ;  /* 0x0000000a9c641981 */ /* 0x000162000c1e1d00 */
[----:B------:R-:W-:-:S04]  /*1900*/  IMAD.WIDE.U32 R132, R189, 0x10, R210 ;  /* 0x00000010bd847825 */ /* 0x000fc800078e00d2 */
[----:B------:R-:W-:Y:S01]  /*1910*/  FFMA.FTZ R185, R86, R134, R185 ;  /* 0x0000008656b97223 */ /* 0x000fe200000100b9 */
[----:B------:R-:W-:Y:S01]  /*1920*/  FFMA.FTZ R226, R135, R188, R226 ;  /* 0x000000bc87e27223 */ /* 0x000fe200000100e2 */
[----:B------:R2:W-:Y:S01]  /*1930*/  STL [R1+0x44], R120 ;  /* 0x0000447801007387 */ /* 0x0005e20000100800 */
[----:B---3--:R-:W-:-:S04]  /*1940*/  IMAD.WIDE.U32 R150, R195, 0x10, R210 ;  /* 0x00000010c3967825 */ /* 0x008fc800078e00d2 */
[----:B------:R-:W-:Y:S01]  /*1950*/  FADD.FTZ R171, -R182, R171 ;  /* 0x000000abb6ab7221 */ /* 0x000fe20000010100 */
[----:B------:R-:W-:Y:S01]  /*1960*/  FMUL.FTZ R202, R44, R128 ;  /* 0x000000802cca7220 */ /* 0x000fe20000410000 */
[----:B------:R-:W3:Y:S01]  /*1970*/  LDL.LU R212, [R1+0x9c] ;  /* 0x00009c0001d47983 */ /* 0x000ee20000300800 */
[----:B-1----:R-:W-:-:S04]  /*1980*/  IMAD.WIDE.U32 R168, R207, 0x10, R210 ;  /* 0x00000010cfa87825 */ /* 0x002fc800078e00d2 */
[----:B------:R-:W-:Y:S01]  /*1990*/  FMUL.FTZ R204, R45, R129 ;  /* 0x000000812dcc7220 */ /* 0x000fe20000410000 */
[----:B------:R-:W1:Y:S01]  /*19a0*/  @P0 LDC.64 R152, c[0x0][0x3b8] ;  /* 0x0000ee00ff980b82 */ /* 0x000e620000000a00 */
[----:B------:R-:W4:Y:S01]  /*19b0*/  LDG.E.128 R140, desc[UR10][R140.64] ;  /* 0x0000000a8c8c7981 */ /* 0x000f22000c1e1d00 */
[----:B0-----:R-:W-:-:S03]  /*19c0*/  IMAD.WIDE.U32 R156, R201, 0x10, R210 ;  /* 0x00000010c99c7825 */ /* 0x001fc600078e00d2 */
[----:B------:R-:W4:Y:S01]  /*19d0*/  LDL.LU R210, [R1+0x8c] ;  /* 0x00008c0001d27983 */ /* 0x000f220000300800 */
[----:B------:R-:W-:Y:S01]  /*19e0*/  FFMA.FTZ R190, R87, R135, R190 ;  /* 0x0000008757be7223 */ /* 0x000fe200000100be */
[----:B------:R-:W-:-:S04]  /*19f0*/  IMAD.WIDE.U32 R136, R189, 0x10, R178 ;  /* 0x00000010bd887825 */ /* 0x000fc800078e00b2 */
[----:B------:R-:W-:Y:S01]  /*1a00*/  FMUL.FTZ R206, R46, R130 ;  /* 0x000000822ece7220 */ /* 0x000fe20000410000 */
[----:B--2---:R-:W2:Y:S01]  /*1a10*/  LDL.LU R120, [R1+0x48] ;  /* 0x0000480001787983 */ /* 0x004ea20000300800 */
[----:B------:R-:W-:Y:S01]  /*1a20*/  FMUL.FTZ R208, R5, R171 ;  /* 0x000000ab05d07220 */ /* 0x000fe20000410000 */
[----:B------:R-:W0:Y:S02]  /*1a30*/  @P0 LDC.64 R128, c[0x0][0x3b8] ;  /* 0x0000ee00ff800b82 */ /* 0x000e240000000a00 */
[----:B------:R-:W2:Y:S04]  /*1a40*/  LDG.E.128 R132, desc[UR10][R132.64] ;  /* 0x0000000a84847981 */ /* 0x000ea8000c1e1d00 */
[----:B------:R-:W2:Y:S02]  /*1a50*/  LDL.LU R211, [R1+0xc0] ;  /* 0x0000c00001d37983 */ /* 0x000ea40000300800 */
[----:B------:R-:W2:Y:S02]  /*1a60*/  @P1 LDC.64 R148, c[0x0][0x438] ;  /* 0x00010e00ff941b82 */ /* 0x000ea40000000a00 */
[----:B------:R-:W2:Y:S04]  /*1a70*/  LDG.E.128 R136, desc[UR10][R136.64] ;  /* 0x0000000a88887981 */ /* 0x000ea8000c1e1d00 */
[----:B------:R-:W2:Y:S02]  /*1a80*/  LDL.LU R130, [R1+0xb0] ;  /* 0x0000b00001827983 */ /* 0x000ea40000300800 */
[----:B------:R-:W2:Y:S02]  /*1a90*/  @P1 LDC.64 R144, c[0x0][0x438] ;  /* 0x00010e00ff901b82 */ /* 0x000ea40000000a00 */
[----:B------:R-:W2:Y:S04]  /*1aa0*/  LDL.LU R214, [R1+0x4c] ;  /* 0x00004c0001d67983 */ /* 0x000ea80000300800 */
[----:B------:R-:W2:Y:S01]  /*1ab0*/  LDL.LU R213, [R1+0xc4] ;  /* 0x0000c40001d57983 */ /* 0x000ea20000300800 */
[----:B0-----:R-:W-:Y:S01]  /*1ac0*/  @P0 IMAD.WIDE.U32 R128, R189, 0x4, R128 ;  /* 0x00000004bd800825 */ /* 0x001fe200078e0080 */
[----:B------:R-:W0:Y:S08]  /*1ad0*/  @P1 LDC.64 R146, c[0x0][0x438] ;  /* 0x00010e00ff921b82 */ /* 0x000e300000000a00 */
[----:B------:R-:W0:Y:S01]  /*1ae0*/  @P0 LDC.64 R154, c[0x0][0x3b8] ;  /* 0x0000ee00ff9a0b82 */ /* 0x000e220000000a00 */
[----:B------:R1:W5:Y:S01]  /*1af0*/  @P0 LDG.E R10, desc[UR10][R128.64] ;  /* 0x0000000a800a0981 */ /* 0x000362000c1e1900 */
[----:B---3--:R-:W-:-:S06]  /*1b00*/  FADD.FTZ R212, R131, R212 ;  /* 0x000000d483d47221 */ /* 0x008fcc0000010000 */
[----:B-1----:R-:W1:Y:S01]  /*1b10*/  @P1 LDC.64 R128, c[0x0][0x438] ;  /* 0x00010e00ff801b82 */ /* 0x002e620000000a00 */
[----:B------:R-:W-:-:S04]  /*1b20*/  @P0 IMAD.WIDE.U32 R152, R6, 0x4, R152 ;  /* 0x0000000406980825 */ /* 0x000fc800078e0098 */
[----:B------:R-:W-:Y:S01]  /*1b30*/  FMUL.FTZ R209, R47, R131 ;  /* 0x000000832fd17220 */ /* 0x000fe20000410000 */
[----:B------:R-:W3:Y:S01]  /*1b40*/  LDG.E.128 R156, desc[UR10][R156.64] ;  /* 0x0000000a9c9c7981 */ /* 0x000ee2000c1e1d00 */
[----:B----4-:R-:W-:-:S03]  /*1b50*/  FFMA.FTZ R210, R131, R208, R210 ;  /* 0x000000d083d27223 */ /* 0x010fc600000100d2 */
[----:B------:R4:W-:Y:S01]  /*1b60*/  STL [R1+0x9c], R212 ;  /* 0x00009cd401007387 */ /* 0x0009e20000100800 */
[----:B--2---:R-:W-:Y:S01]  /*1b70*/  FADD.FTZ R120, R140, R120 ;  /* 0x000000788c787221 */ /* 0x004fe20000010000 */
[----:B------:R-:W-:Y:S02]  /*1b80*/  IMAD.WIDE.U32 R164, R201, 0x10, R176 ;  /* 0x00000010c9a47825 */ /* 0x000fe400078e00b0 */
[----:B------:R-:W5:Y:S02]  /*1b90*/  @P0 LDG.E R9, desc[UR10][R152.64] ;  /* 0x0000000a98090981 */ /* 0x000f64000c1e1900 */
[----:B------:R-:W-:Y:S01]  /*1ba0*/  FMUL.FTZ R197, R50, R162 ;  /* 0x000000a232c57220 */ /* 0x000fe20000410000 */
[----:B------:R-:W-:Y:S01]  /*1bb0*/  FMUL.FTZ R199, R51, R163 ;  /* 0x000000a333c77220 */ /* 0x000fe20000410000 */
[----:B------:R-:W-:-:S04]  /*1bc0*/  IMAD.WIDE.U32 R160, R201, 0x10, R178 ;  /* 0x00000010c9a07825 */ /* 0x000fc800078e00b2 */
[----:B------:R-:W-:Y:S01]  /*1bd0*/  FFMA.FTZ R229, R166, R196, R229 ;  /* 0x000000c4a6e57223 */ /* 0x000fe200000100e5 */
[----:B----4-:R-:W2:Y:S04]  /*1be0*/  LDL.LU R212, [R1+0xb4] ;  /* 0x0000b40001d47983 */ /* 0x010ea80000300800 */
[----:B------:R-:W-:Y:S04]  /*1bf0*/  STL [R1+0x8c], R210 ;  /* 0x00008cd201007387 */ /* 0x000fe80000100800 */
[----:B------:R4:W-:Y:S01]  /*1c00*/  STL [R1+0x48], R120 ;  /* 0x0000487801007387 */ /* 0x0009e20000100800 */
[----:B-1----:R-:W-:-:S04]  /*1c10*/  @P1 IMAD.WIDE.U32 R128, R195, 0x10, R128 ;  /* 0x00000010c3801825 */ /* 0x002fc800078e0080 */
[----:B------:R-:W-:Y:S01]  /*1c20*/  FADD.FTZ R132, -R182, R132 ;  /* 0x00000084b6847221 */ /* 0x000fe20000010100 */
[----:B------:R-:W-:Y:S01]  /*1c30*/  FADD.FTZ R211, R136, R211 ;  /* 0x000000d388d37221 */ /* 0x000fe20000010000 */
[----:B------:R-:W-:Y:S01]  /*1c40*/  FADD.FTZ R133, -R182, R133 ;  /* 0x00000085b6857221 */ /* 0x000fe20000010100 */
[----:B------:R-:W-:Y:S01]  /*1c50*/  FADD.FTZ R214, R141, R214 ;  /* 0x000000d68dd67221 */ /* 0x000fe20000010000 */
[----:B------:R1:W5:Y:S04]  /*1c60*/  @P1 LDG.E.128 R104, desc[UR10][R128.64] ;  /* 0x0000000a80681981 */ /* 0x000368000c1e1d00 */
[----:B----4-:R-:W4:Y:S01]  /*1c70*/  LDL.LU R120, [R1+0x70] ;  /* 0x0000700001787983 */ /* 0x010f220000300800 */
[----:B------:R-:W-:Y:S01]  /*1c80*/  FADD.FTZ R213, R137, R213 ;  /* 0x000000d589d57221 */ /* 0x000fe20000010000 */
[----:B------:R-:W-:-:S04]  /*1c90*/  @P1 IMAD.WIDE.U32 R148, R4, 0x10, R148 ;  /* 0x0000001004941825 */ /* 0x000fc800078e0094 */
[----:B------:R-:W-:Y:S01]  /*1ca0*/  FADD.FTZ R134, -R182, R134 ;  /* 0x00000086b6867221 */ /* 0x000fe20000010100 */
[----:B------:R-:W-:Y:S01]  /*1cb0*/  FFMA.FTZ R230, R167, R198, R230 ;  /* 0x000000c6a7e67223 */ /* 0x000fe200000100e6 */
[----:B------:R-:W3:Y:S01]  /*1cc0*/  LDG.E.128 R168, desc[UR10][R168.64] ;  /* 0x0000000aa8a87981 */ /* 0x000ee2000c1e1d00 */
[----:B-1----:R-:W1:Y:S01]  /*1cd0*/  @P0 LDC.64 R128, c[0x0][0x3b8] ;  /* 0x0000ee00ff800b82 */ /* 0x002e620000000a00 */
[----:B------:R-:W-:Y:S01]  /*1ce0*/  FMUL.FTZ R210, R5, R132 ;  /* 0x0000008405d27220 */ /* 0x000fe20000410000 */
[----:B------:R-:W-:Y:S01]  /*1cf0*/  @P1 IMAD.WIDE.U32 R144, R3, 0x10, R144 ;  /* 0x0000001003901825 */ /* 0x000fe200078e0090 */
[----:B------:R-:W5:Y:S03]  /*1d00*/  @P1 LDG.E.128 R92, desc[UR10][R148.64] ;  /* 0x0000000a945c1981 */ /* 0x000f66000c1e1d00 */
[----:B0-----:R-:W-:-:S04]  /*1d10*/  @P1 IMAD.WIDE.U32 R146, R6, 0x10, R146 ;  /* 0x0000001006921825 */ /* 0x001fc800078e0092 */
[----:B------:R-:W-:-:S04]  /*1d20*/  @P0 IMAD.WIDE.U32 R154, R3, 0x4, R154 ;  /* 0x00000004039a0825 */ /* 0x000fc800078e009a */
[----:B------:R-:W-:-:S04]  /*1d30*/  IMAD.WIDE.U32 R152, R195, 0x10, R176 ;  /* 0x00000010c3987825 */ /* 0x000fc800078e00b0 */
[----:B------:R-:W-:Y:S01]  /*1d40*/  FADD.FTZ R135, -R182, R135 ;  /* 0x00000087b6877221 */ /* 0x000fe20000010100 */
[----:B------:R-:W-:Y:S01]  /*1d50*/  FFMA.FTZ R197, R82, R166, R197 ;  /* 0x000000a652c57223 */ /* 0x000fe200000100c5 */
[----:B------:R-:W-:Y:S01]  /*1d60*/  FFMA.FTZ R199, R83, R167, R199 ;  /* 0x000000a753c77223 */ /* 0x000fe200000100c7 */
[----:B------:R-:W3:Y:S01]  /*1d70*/  LDG.E.128 R160, desc[UR10][R160.64] ;  /* 0x0000000aa0a07981 */ /* 0x000ee2000c1e1d00 */
[----:B-1----:R-:W-:-:S04]  /*1d80*/  @P0 IMAD.WIDE.U32 R128, R195, 0x4, R128 ;  /* 0x00000004c3800825 */ /* 0x002fc800078e0080 */
[-C--:B------:R-:W-:Y:S01]  /*1d90*/  FFMA.FTZ R130, R136, R210.reuse, R130 ;  /* 0x000000d288827223 */ /* 0x080fe20000010082 */
[----:B------:R-:W5:Y:S04]  /*1da0*/  @P1 LDG.E.128 R88, desc[UR10][R144.64] ;  /* 0x0000000a90581981 */ /* 0x000f68000c1e1d00 */
[----:B------:R0:W5:Y:S01]  /*1db0*/  @P0 LDG.E R11, desc[UR10][R128.64] ;  /* 0x0000000a800b0981 */ /* 0x000162000c1e1900 */
[----:B----4-:R-:W-:Y:S01]  /*1dc0*/  FADD.FTZ R120, R142, R120 ;  /* 0x000000788e787221 */ /* 0x010fe20000010000 */
[----:B0-----:R-:W0:Y:S01]  /*1dd0*/  @P1 LDC.64 R128, c[0x0][0x438] ;  /* 0x00010e00ff801b82 */ /* 0x001e220000000a00 */
[----:B------:R-:W-:Y:S01]  /*1de0*/  IMAD.WIDE.U32 R148, R195, 0x10, R178 ;  /* 0x00000010c3947825 */ /* 0x000fe200078e00b2 */
[----:B------:R-:W5:Y:S04]  /*1df0*/  @P1 LDG.E.128 R96, desc[UR10][R146.64] ;  /* 0x0000000a92601981 */ /* 0x000f68000c1e1d00 */
[----:B------:R1:W-:Y:S04]  /*1e00*/  STL [R1+0xb0], R130 ;  /* 0x0000b08201007387 */ /* 0x0003e80000100800 */
[----:B------:R-:W5:Y:S04]  /*1e10*/  @P0 LDG.E R7, desc[UR10][R154.64] ;  /* 0x0000000a9a070981 */ /* 0x000f68000c1e1900 */
[----:B------:R-:W4:Y:S04]  /*1e20*/  LDG.E.128 R144, desc[UR10][R150.64] ;  /* 0x0000000a96907981 */ /* 0x000f28000c1e1d00 */
[----:B-1----:R-:W3:Y:S01]  /*1e30*/  LDL.LU R130, [R1+0xc8] ;  /* 0x0000c80001827983 */ /* 0x002ee20000300800 */
[----:B------:R-:W-:-:S03]  /*1e40*/  FFMA.FTZ R235, R140, R210, R235 ;  /* 0x000000d28ceb7223 */ /* 0x000fc600000100eb */
[----:B------:R-:W4:Y:S01]  /*1e50*/  LDG.E.128 R164, desc[UR10][R164.64] ;  /* 0x0000000aa4a47981 */ /* 0x000f22000c1e1d00 */
[----:B0-----:R-:W-:-:S03]  /*1e60*/  @P1 IMAD.WIDE.U32 R128, R201, 0x10, R128 ;  /* 0x00000010c9801825 */ /* 0x001fc600078e0080 */
[----:B------:R-:W4:Y:S04]  /*1e70*/  LDG.E.128 R152, desc[UR10][R152.64] ;  /* 0x0000000a98987981 */ /* 0x000f28000c1e1d00 */
[----:B------:R0:W5:Y:S04]  /*1e80*/  @P1 LDG.E.128 R108, desc[UR10][R128.64] ;  /* 0x0000000a806c1981 */ /* 0x000168000c1e1d00 */
[----:B------:R-:W4:Y:S01]  /*1e90*/  LDG.E.128 R148, desc[UR10][R148.64] ;  /* 0x0000000a94947981 */ /* 0x000f22000c1e1d00 */
[----:B0-----:R-:W0:Y:S02]  /*1ea0*/  @P0 LDC.64 R128, c[0x0][0x3b8] ;  /* 0x0000ee00ff800b82 */ /* 0x001e240000000a00 */
[----:B0-----:R-:W-:-:S05]  /*1eb0*/  @P0 IMAD.WIDE.U32 R128, R201, 0x4, R128 ;  /* 0x00000004c9800825 */ /* 0x001fca00078e0080 */
[----:B------:R0:W5:Y:S02]  /*1ec0*/  @P0 LDG.E R12, desc[UR10][R128.64] ;  /* 0x0000000a800c0981 */ /* 0x000164000c1e1900 */
[----:B0-----:R-:W0:Y:S02]  /*1ed0*/  @P1 LDC.64 R128, c[0x0][0x438] ;  /* 0x00010e00ff801b82 */ /* 0x001e240000000a00 */
[----:B------:R1:W-:Y:S02]  /*1ee0*/  STL [R1+0xc0], R211 ;  /* 0x0000c0d301007387 */ /* 0x0003e40000100800 */
[----:B-1----:R-:W-:Y:S01]  /*1ef0*/  FMUL.FTZ R211, R5, R133 ;  /* 0x0000008505d37220 */ /* 0x002fe20000410000 */
[----:B0-----:R-:W-:-:S05]  /*1f00*/  @P1 IMAD.WIDE.U32 R128, R207, 0x10, R128 ;  /* 0x00000010cf801825 */ /* 0x001fca00078e0080 */
[----:B------:R0:W5:Y:S01]  /*1f10*/  @P1 LDG.E.128 R112, desc[UR10][R128.64] ;  /* 0x0000000a80701981 */ /* 0x000162000c1e1d00 */
[----:B--2---:R-:W-:-:S03]  /*1f20*/  FFMA.FTZ R212, R137, R211, R212 ;  /* 0x000000d389d47223 */ /* 0x004fc600000100d4 */
[----:B------:R-:W2:Y:S04]  /*1f30*/  LDL.LU R129, [R1+0xb8] ;  /* 0x0000b80001817983 */ /* 0x000ea80000300800 */
[----:B------:R1:W-:Y:S04]  /*1f40*/  STL [R1+0x4c], R214 ;  /* 0x00004cd601007387 */ /* 0x0003e80000100800 */
[----:B-1----:R-:W4:Y:S04]  /*1f50*/  LDL.LU R214, [R1+0x74] ;  /* 0x0000740001d67983 */ /* 0x002f280000300800 */
[----:B------:R-:W-:Y:S04]  /*1f60*/  STL [R1+0xb4], R212 ;  /* 0x0000b4d401007387 */ /* 0x000fe80000100800 */
[----:B------:R-:W-:Y:S04]  /*1f70*/  STL [R1+0xc4], R213 ;  /* 0x0000c4d501007387 */ /* 0x000fe80000100800 */
[----:B------:R-:W4:Y:S04]  /*1f80*/  LDL.LU R133, [R1+0xcc] ;  /* 0x0000cc0001857983 */ /* 0x000f280000300800 */
[----:B------:R1:W-:Y:S04]  /*1f90*/  STL [R1+0x70], R120 ;  /* 0x0000707801007387 */ /* 0x0003e80000100800 */
[----:B-1----:R-:W4:Y:S01]  /*1fa0*/  LDL.LU R120, [R1+0xbc] ;  /* 0x0000bc0001787983 */ /* 0x002f220000300800 */
[----:B------:R-:W-:Y:S01]  /*1fb0*/  FMUL.FTZ R212, R5, R134 ;  /* 0x0000008605d47220 */ /* 0x000fe20000410000 */
[----:B0-----:R-:W-:-:S02]  /*1fc0*/  FMUL.FTZ R128, R40, R136 ;  /* 0x0000008828807220 */ /* 0x001fc40000410000 */
[----:B------:R-:W4:Y:S04]  /*1fd0*/  LDL.LU R136, [R1+0x78] ;  /* 0x0000780001887983 */ /* 0x000f280000300800 */
[----:B------:R-:W4:Y:S01]  /*1fe0*/  LDL.LU R132, [R1+0xf0] ;  /* 0x0000f00001847983 */ /* 0x000f220000300800 */
[----:B------:R-:W-:Y:S01]  /*1ff0*/  FMUL.FTZ R213, R5, R135 ;  /* 0x0000008705d57220 */ /* 0x000fe20000410000 */
[----:B---3--:R-:W-:-:S05]  /*2000*/  FADD.FTZ R130, R138, R130 ;  /* 0x000000828a827221 */ /* 0x008fca0000010000 */
[----:B------:R0:W-:Y:S04]  /*2010*/  STL [R1+0xc8], R130 ;  /* 0x0000c88201007387 */ /* 0x0001e80000100800 */
[----:B------:R-:W3:Y:S01]  /*2020*/  LDL.LU R134, [R1+0xe0] ;  /* 0x0000e00001867983 */ /* 0x000ee20000300800 */
[----:B--2---:R-:W-:-:S05]  /*2030*/  FFMA.FTZ R129, R138, R212, R129 ;  /* 0x000000d48a817223 */ /* 0x004fca0000010081 */
[----:B------:R1:W-:Y:S04]  /*2040*/  STL [R1+0xb8], R129 ;  /* 0x0000b88101007387 */ /* 0x0003e80000100800 */
[----:B------:R-:W2:Y:S04]  /*2050*/  LDL.LU R131, [R1+0x7c] ;  /* 0x00007c0001837983 */ /* 0x000ea80000300800 */
[----:B0-----:R-:W2:Y:S01]  /*2060*/  LDL.LU R130, [R1+0xf4] ;  /* 0x0000f40001827983 */ /* 0x001ea20000300800 */
[----:B----4-:R-:W-:-:S03]  /*2070*/  FADD.FTZ R214, R143, R214 ;  /* 0x000000d68fd67221 */ /* 0x010fc60000010000 */
[----:B-1----:R-:W4:Y:S04]  /*2080*/  LDL.LU R129, [R1+0xe4] ;  /* 0x0000e40001817983 */ /* 0x002f280000300800 */
[----:B------:R-:W-:Y:S01]  /*2090*/  STL [R1+0x74], R214 ;  /* 0x000074d601007387 */ /* 0x000fe20000100800 */
[----:B------:R-:W-:-:S05]  /*20a0*/  FADD.FTZ R133, R139, R133 ;  /* 0x000000858b857221 */ /* 0x000fca0000010000 */
[----:B------:R0:W-:Y:S01]  /*20b0*/  STL [R1+0xcc], R133 ;  /* 0x0000cc8501007387 */ /* 0x0001e20000100800 */
[----:B------:R-:W-:-:S03]  /*20c0*/  FFMA.FTZ R120, R139, R213, R120 ;  /* 0x000000d58b787223 */ /* 0x000fc60000010078 */
[----:B0-----:R-:W4:Y:S04]  /*20d0*/  LDL.LU R133, [R1+0xa0] ;  /* 0x0000a00001857983 */ /* 0x001f280000300800 */
[----:B------:R0:W-:Y:S04]  /*20e0*/  STL [R1+0xbc], R120 ;  /* 0x0000bc7801007387 */ /* 0x0001e80000100800 */
[----:B0-----:R-:W4:Y:S01]  /*20f0*/  LDL.LU R120, [R1+0xf8] ;  /* 0x0000f80001787983 */ /* 0x001f220000300800 */
[----:B------:R-:W-:Y:S01]  /*2100*/  FADD.FTZ R144, -R182, R144 ;  /* 0x00000090b6907221 */ /* 0x000fe20000010100 */
[----:B------:R-:W-:Y:S01]  /*2110*/  FADD.FTZ R136, R152, R136 ;  /* 0x0000008898887221 */ /* 0x000fe20000010000 */
[----:B------:R-:W-:Y:S01]  /*2120*/  FADD.FTZ R145, -R182, R145 ;  /* 0x00000091b6917221 */ /* 0x000fe20000010100 */
[----:B------:R-:W-:Y:S01]  /*2130*/  FADD.FTZ R132, R148, R132 ;  /* 0x0000008494847221 */ /* 0x000fe20000010000 */
[----:B------:R-:W-:-:S02]  /*2140*/  FMUL.FTZ R144, R5, R144 ;  /* 0x0000009005907220 */ /* 0x000fc40000410000 */
[----:B------:R-:W-:Y:S01]  /*2150*/  STL [R1+0x78], R136 ;  /* 0x0000788801007387 */ /* 0x000fe20000100800 */
[----:B------:R-:W-:-:S03]  /*2160*/  FMUL.FTZ R145, R5, R145 ;  /* 0x0000009105917220 */ /* 0x000fc60000410000 */
[----:B------:R0:W-:Y:S01]  /*2170*/  STL [R1+0xf0], R132 ;  /* 0x0000f08401007387 */ /* 0x0001e20000100800 */
[----:B------:R-:W-:Y:S01]  /*2180*/  FFMA.FTZ R140, R72, R140, R128 ;  /* 0x0000008c488c7223 */ /* 0x000fe20000010080 */
[----:B------:R-:W-:Y:S02]  /*2190*/  FMUL.FTZ R128, R41, R137 ;  /* 0x0000008929807220 */ /* 0x000fe40000410000 */
[----:B0-----:R-:W4:Y:S01]  /*21a0*/  LDL.LU R132, [R1+0xe8] ;  /* 0x0000e80001847983 */ /* 0x001f220000300800 */
[----:B------:R-:W-:Y:S01]  /*21b0*/  FFMA.FTZ R236, R141, R211, R236 ;  /* 0x000000d38dec7223 */ /* 0x000fe200000100ec */
[----:B------:R-:W-:Y:S01]  /*21c0*/  FFMA.FTZ R141, R73, R141, R128 ;  /* 0x0000008d498d7223 */ /* 0x000fe20000010080 */
[----:B------:R-:W-:Y:S01]  /*21d0*/  FMUL.FTZ R128, R42, R138 ;  /* 0x0000008a2a807220 */ /* 0x000fe20000410000 */
[----:B------:R-:W-:-:S03]  /*21e0*/  FFMA.FTZ R237, R142, R212, R237 ;  /* 0x000000d48eed7223 */ /* 0x000fc600000100ed */
[----:B------:R-:W-:Y:S01]  /*21f0*/  FFMA.FTZ R142, R74, R142, R128 ;  /* 0x0000008e4a8e7223 */ /* 0x000fe20000010080 */
[----:B------:R-:W-:Y:S01]  /*2200*/  FMUL.FTZ R128, R43, R139 ;  /* 0x0000008b2b807220 */ /* 0x000fe20000410000 */
[----:B---3--:R-:W-:-:S05]  /*2210*/  FFMA.FTZ R134, R148, R144, R134 ;  /* 0x0000009094867223 */ /* 0x008fca0000010086 */
[----:B------:R-:W-:Y:S01]  /*2220*/  STL [R1+0xe0], R134 ;  /* 0x0000e08601007387 */ /* 0x000fe20000100800 */
[----:B--2---:R-:W-:Y:S01]  /*2230*/  FADD.FTZ R131, R153, R131 ;  /* 0x0000008399837221 */ /* 0x004fe20000010000 */
[----:B------:R-:W-:-:S04]  /*2240*/  FADD.FTZ R130, R149, R130 ;  /* 0x0000008295827221 */ /* 0x000fc80000010000 */
[----:B------:R0:W-:Y:S01]  /*2250*/  STL [R1+0x7c], R131 ;  /* 0x00007c8301007387 */ /* 0x0001e20000100800 */
[----:B----4-:R-:W-:-:S03]  /*2260*/  FFMA.FTZ R129, R149, R145, R129 ;  /* 0x0000009195817223 */ /* 0x010fc60000010081 */
[----:B0-----:R-:W2:Y:S04]  /*2270*/  LDL.LU R131, [R1+0xa4] ;  /* 0x0000a40001837983 */ /* 0x001ea80000300800 */
[----:B------:R0:W-:Y:S04]  /*2280*/  STL [R1+0xf4], R130 ;  /* 0x0000f48201007387 */ /* 0x0001e80000100800 */
[----:B0-----:R-:W3:Y:S04]  /*2290*/  LDL.LU R130, [R1+0xfc] ;  /* 0x0000fc0001827983 */ /* 0x001ee80000300800 */
[----:B------:R0:W-:Y:S01]  /*22a0*/  STL [R1+0xe4], R129 ;  /* 0x0000e48101007387 */ /* 0x0001e20000100800 */
[----:B------:R-:W-:-:S03]  /*22b0*/  FADD.FTZ R133, R154, R133 ;  /* 0x000000859a857221 */ /* 0x000fc60000010000 */
[----:B0-----:R-:W4:Y:S01]  /*22c0*/  LDL.LU R129, [R1+0xec] ;  /* 0x0000ec0001817983 */ /* 0x001f220000300800 */
[----:B------:R-:W-:-:S03]  /*22d0*/  FADD.FTZ R120, R150, R120 ;  /* 0x0000007896787221 */ /* 0x000fc60000010000 */
[----:B------:R-:W-:Y:S04]  /*22e0*/  STL [R1+0xa0], R133 ;  /* 0x0000a08501007387 */ /* 0x000fe80000100800 */
[----:B------:R-:W4:Y:S04]  /*22f0*/  LDL.LU R139, [R1+0xa8] ;  /* 0x0000a800018b7983 */ /* 0x000f280000300800 */
[----:B------:R-:W4:Y:S04]  /*2300*/  LDL.LU R138, [R1+0x120] ;  /* 0x00012000018a7983 */ /* 0x000f280000300800 */
[----:B------:R0:W-:Y:S04]  /*2310*/  STL [R1+0xf8], R120 ;  /* 0x0000f87801007387 */ /* 0x0001e80000100800 */
[----:B0-----:R-:W4:Y:S01]  /*2320*/  LDL.LU R120, [R1+0x108] ;  /* 0x0001080001787983 */ /* 0x001f220000300800 */
[----:B------:R-:W-:Y:S01]  /*2330*/  FFMA.FTZ R238, R143, R213, R238 ;  /* 0x000000d58fee7223 */ /* 0x000fe200000100ee */
[----:B------:R-:W-:Y:S01]  /*2340*/  FFMA.FTZ R143, R75, R143, R128 ;  /* 0x0000008f4b8f7223 */ /* 0x000fe20000010080 */
[----:B------:R-:W-:Y:S01]  /*2350*/  FADD.FTZ R146, -R182, R146 ;  /* 0x00000092b6927221 */ /* 0x000fe20000010100 */
[----:B------:R-:W-:Y:S01]  /*2360*/  FMUL.FTZ R128, R36, R148 ;  /* 0x0000009424807220 */ /* 0x000fe20000410000 */
[----:B------:R-:W-:Y:S01]  /*2370*/  FFMA.FTZ R239, R152, R144, R239 ;  /* 0x0000009098ef7223 */ /* 0x000fe200000100ef */
[----:B------:R-:W-:Y:S01]  /*2380*/  FADD.FTZ R147, -R182, R147 ;  /* 0x00000093b6937221 */ /* 0x000fe20000010100 */
[----:B------:R-:W-:Y:S01]  /*2390*/  FMUL.FTZ R214, R5, R146 ;  /* 0x0000009205d67220 */ /* 0x000fe20000410000 */
[----:B------:R-:W-:Y:S01]  /*23a0*/  FFMA.FTZ R152, R68, R152, R128 ;  /* 0x0000009844987223 */ /* 0x000fe20000010080 */
[----:B------:R-:W-:Y:S01]  /*23b0*/  FMUL.FTZ R128, R37, R149 ;  /* 0x0000009525807220 */ /* 0x000fe20000410000 */
[----:B------:R-:W-:Y:S01]  /*23c0*/  FFMA.FTZ R240, R153, R145, R240 ;  /* 0x0000009199f07223 */ /* 0x000fe200000100f0 */
[----:B------:R-:W-:Y:S01]  /*23d0*/  FFMA.FTZ R132, R150, R214, R132 ;  /* 0x000000d696847223 */ /* 0x000fe20000010084 */
[----:B------:R-:W4:Y:S01]  /*23e0*/  LDL.LU R137, [R1+0xac] ;  /* 0x0000ac0001897983 */ /* 0x000f220000300800 */
[----:B------:R-:W-:Y:S01]  /*23f0*/  FFMA.FTZ R153, R69, R153, R128 ;  /* 0x0000009945997223 */ /* 0x000fe20000010080 */
[----:B------:R-:W-:Y:S01]  /*2400*/  FMUL.FTZ R128, R38, R150 ;  /* 0x0000009626807220 */ /* 0x000fe20000410000 */
[----:B------:R-:W-:Y:S01]  /*2410*/  FMUL.FTZ R150, R5, R147 ;  /* 0x0000009305967220 */ /* 0x000fe20000410000 */
[----:B------:R-:W4:Y:S01]  /*2420*/  LDL.LU R136, [R1+0x124] ;  /* 0x0001240001887983 */ /* 0x000f220000300800 */
[----:B------:R-:W-:Y:S01]  /*2430*/  FADD.FTZ R156, -R182, R156 ;  /* 0x0000009cb69c7221 */ /* 0x000fe20000010100 */
[----:B------:R-:W-:Y:S01]  /*2440*/  FFMA.FTZ R241, R154, R214, R241 ;  /* 0x000000d69af17223 */ /* 0x000fe200000100f1 */
[----:B------:R-:W-:Y:S01]  /*2450*/  IMAD.WIDE.U32 R176, R207, 0x10, R176 ;  /* 0x00000010cfb07825 */ /* 0x000fe200078e00b0 */
[----:B------:R-:W4:Y:S03]  /*2460*/  LDL.LU R135, [R1+0x10c] ;  /* 0x00010c0001877983 */ /* 0x000f260000300800 */
[----:B------:R-:W-:Y:S01]  /*2470*/  FFMA.FTZ R231, R172, R200, R231 ;  /* 0x000000c8ace77223 */ /* 0x000fe200000100e7 */
[----:B------:R-:W-:Y:S01]  /*2480*/  FFMA.FTZ R202, R76, R172, R202 ;  /* 0x000000ac4cca7223 */ /* 0x000fe200000100ca */
[----:B------:R-:W-:Y:S01]  /*2490*/  FFMA.FTZ R232, R173, R203, R232 ;  /* 0x000000cbade87223 */ /* 0x000fe200000100e8 */
[----:B------:R0:W-:Y:S01]  /*24a0*/  STL [R1+0xe8], R132 ;  /* 0x0000e88401007387 */ /* 0x0001e20000100800 */
[----:B------:R-:W-:Y:S01]  /*24b0*/  FFMA.FTZ R204, R77, R173, R204 ;  /* 0x000000ad4dcc7223 */ /* 0x000fe200000100cc */
[----:B------:R-:W-:Y:S01]  /*24c0*/  FFMA.FTZ R233, R174, R205, R233 ;  /* 0x000000cdaee97223 */ /* 0x000fe200000100e9 */
[----:B------:R-:W-:Y:S01]  /*24d0*/  FFMA.FTZ R206, R78, R174, R206 ;  /* 0x000000ae4ece7223 */ /* 0x000fe200000100ce */
[----:B------:R-:W4:Y:S01]  /*24e0*/  LDL.LU R134, [R1+0xd0] ;  /* 0x0000d00001867983 */ /* 0x000f220000300800 */
[----:B------:R-:W-:Y:S01]  /*24f0*/  FFMA.FTZ R234, R175, R208, R234 ;  /* 0x000000d0afea7223 */ /* 0x000fe200000100ea */
[----:B------:R-:W-:Y:S01]  /*2500*/  FFMA.FTZ R209, R79, R175, R209 ;  /* 0x000000af4fd17223 */ /* 0x000fe200000100d1 */
[----:B------:R-:W1:Y:S01]  /*2510*/  LDC.64 R148, c[0x0][0x3b0] ;  /* 0x0000ec00ff947b82 */ /* 0x000e620000000a00 */
[----:B------:R-:W4:Y:S04]  /*2520*/  LDL.LU R133, [R1+0x128] ;  /* 0x0001280001857983 */ /* 0x000f280000300800 */
[----:B0-----:R-:W4:Y:S01]  /*2530*/  LDL.LU R132, [R1+0x110] ;  /* 0x0001100001847983 */ /* 0x001f220000300800 */
[----:B------:R-:W-:Y:S01]  /*2540*/  FFMA.FTZ R154, R70, R154, R128 ;  /* 0x0000009a469a7223 */ /* 0x000fe20000010080 */
[----:B------:R-:W-:Y:S01]  /*2550*/  FMUL.FTZ R128, R39, R151 ;  /* 0x0000009727807220 */ /* 0x000fe20000410000 */
[----:B------:R-:W-:-:S02]  /*2560*/  IMAD.WIDE.U32 R172, R207, 0x10, R178 ;  /* 0x00000010cfac7825 */ /* 0x000fc400078e00b2 */
[----:B------:R-:W4:Y:S02]  /*2570*/  LDG.E.128 R176, desc[UR10][R176.64] ;  /* 0x0000000ab0b07981 */ /* 0x000f24000c1e1d00 */
[----:B--2---:R-:W-:Y:S01]  /*2580*/  FADD.FTZ R131, R155, R131 ;  /* 0x000000839b837221 */ /* 0x004fe20000010000 */
[----:B---3--:R-:W-:-:S04]  /*2590*/  FADD.FTZ R130, R151, R130 ;  /* 0x0000008297827221 */ /* 0x008fc80000010000 */
[----:B------:R0:W-:Y:S01]  /*25a0*/  STL [R1+0xa4], R131 ;  /* 0x0000a48301007387 */ /* 0x0001e20000100800 */
[----:B----4-:R-:W-:-:S03]  /*25b0*/  FFMA.FTZ R129, R151, R150, R129 ;  /* 0x0000009697817223 */ /* 0x010fc60000010081 */
[----:B0-----:R-:W2:Y:S04]  /*25c0*/  LDL.LU R131, [R1+0xd4] ;  /* 0x0000d40001837983 */ /* 0x001ea80000300800 */
[----:B------:R0:W-:Y:S01]  /*25d0*/  STL [R1+0xfc], R130 ;  /* 0x0000fc8201007387 */ /* 0x0001e20000100800 */
[----:B------:R-:W-:Y:S01]  /*25e0*/  FMUL.FTZ R151, R5, R156 ;  /* 0x0000009c05977220 */ /* 0x000fe20000410000 */
[----:B------:R-:W-:Y:S01]  /*25f0*/  FADD.FTZ R139, R164, R139 ;  /* 0x0000008ba48b7221 */ /* 0x000fe20000010000 */
[C---:B------:R-:W-:Y:S01]  /*2600*/  FADD.FTZ R138, R160.reuse, R138 ;  /* 0x0000008aa08a7221 */ /* 0x040fe20000010000 */
[----:B------:R-:W-:Y:S01]  /*2610*/  FFMA.FTZ R242, R155, R150, R242 ;  /* 0x000000969bf27223 */ /* 0x000fe200000100f2 */
[----:B------:R-:W3:Y:S04]  /*2620*/  LDG.E.128 R172, desc[UR10][R172.64] ;  /* 0x0000000aacac7981 */ /* 0x000ee8000c1e1d00 */
[----:B0-----:R-:W4:Y:S04]  /*2630*/  LDL.LU R130, [R1+0x12c] ;  /* 0x00012c0001827983 */ /* 0x001f280000300800 */
[----:B------:R0:W-:Y:S01]  /*2640*/  STL [R1+0xec], R129 ;  /* 0x0000ec8101007387 */ /* 0x0001e20000100800 */
[----:B------:R-:W-:-:S03]  /*2650*/  FFMA.FTZ R120, R160, R151, R120 ;  /* 0x00000097a0787223 */ /* 0x000fc60000010078 */
[----:B0-----:R-:W3:Y:S04]  /*2660*/  LDL.LU R129, [R1+0x114] ;  /* 0x0001140001817983 */ /* 0x001ee80000300800 */
[----:B------:R-:W-:Y:S04]  /*2670*/  STL [R1+0xa8], R139 ;  /* 0x0000a88b01007387 */ /* 0x000fe80000100800 */
[----:B------:R0:W-:Y:S04]  /*2680*/  STL [R1+0x108], R120 ;  /* 0x0001087801007387 */ /* 0x0001e80000100800 */
[----:B0-----:R-:W3:Y:S01]  /*2690*/  LDL.LU R120, [R1+0xd8] ;  /* 0x0000d80001787983 */ /* 0x001ee20000300800 */
[C---:B------:R-:W-:Y:S01]  /*26a0*/  FADD.FTZ R156, -R182.reuse, R157 ;  /* 0x0000009db69c7221 */ /* 0x040fe20000010100 */
[----:B------:R-:W-:Y:S01]  /*26b0*/  FADD.FTZ R157, -R182, R158 ;  /* 0x0000009eb69d7221 */ /* 0x000fe20000010100 */
[----:B------:R-:W-:-:S02]  /*26c0*/  FADD.FTZ R137, R165, R137 ;  /* 0x00000089a5897221 */ /* 0x000fc40000010000 */
[----:B------:R-:W-:Y:S01]  /*26d0*/  FMUL.FTZ R156, R5, R156 ;  /* 0x0000009c059c7220 */ /* 0x000fe20000410000 */
[----:B------:R-:W-:Y:S01]  /*26e0*/  FADD.FTZ R158, -R182, R159 ;  /* 0x0000009fb69e7221 */ /* 0x000fe20000010100 */
[----:B------:R-:W-:Y:S01]  /*26f0*/  FADD.FTZ R136, R161, R136 ;  /* 0x00000088a1887221 */ /* 0x000fe20000010000 */
[----:B------:R-:W-:Y:S01]  /*2700*/  FMUL.FTZ R157, R5, R157 ;  /* 0x0000009d059d7220 */ /* 0x000fe20000410000 */
[----:B------:R-:W-:Y:S01]  /*2710*/  FFMA.FTZ R135, R161, R156, R135 ;  /* 0x0000009ca1877223 */ /* 0x000fe20000010087 */
[----:B------:R-:W-:Y:S01]  /*2720*/  FADD.FTZ R134, R166, R134 ;  /* 0x00000086a6867221 */ /* 0x000fe20000010000 */
[----:B------:R-:W-:Y:S01]  /*2730*/  STL [R1+0x120], R138 ;  /* 0x0001208a01007387 */ /* 0x000fe20000100800 */
[C---:B------:R-:W-:Y:S01]  /*2740*/  FADD.FTZ R133, R162.reuse, R133 ;  /* 0x00000085a2857221 */ /* 0x040fe20000010000 */
[----:B------:R-:W-:Y:S01]  /*2750*/  FMUL.FTZ R158, R5, R158 ;  /* 0x0000009e059e7220 */ /* 0x000fe20000410000 */
[----:B------:R-:W-:Y:S01]  /*2760*/  FFMA.FTZ R155, R71, R155, R128 ;  /* 0x0000009b479b7223 */ /* 0x000fe20000010080 */
[----:B------:R-:W-:Y:S01]  /*2770*/  STL [R1+0xac], R137 ;  /* 0x0000ac8901007387 */ /* 0x000fe20000100800 */
[----:B------:R-:W-:Y:S01]  /*2780*/  FFMA.FTZ R132, R162, R157, R132 ;  /* 0x0000009da2847223 */ /* 0x000fe20000010084 */
[----:B------:R-:W-:-:S02]  /*2790*/  FMUL.FTZ R128, R32, R160 ;  /* 0x000000a020807220 */ /* 0x000fc40000410000 */
[----:B------:R-:W-:Y:S01]  /*27a0*/  STL [R1+0x124], R136 ;  /* 0x0001248801007387 */ /* 0x000fe20000100800 */
[----:B------:R-:W-:-:S03]  /*27b0*/  FFMA.FTZ R243, R164, R151, R243 ;  /* 0x00000097a4f37223 */ /* 0x000fc600000100f3 */
[----:B------:R-:W-:Y:S01]  /*27c0*/  STL [R1+0x10c], R135 ;  /* 0x00010c8701007387 */ /* 0x000fe20000100800 */
[----:B------:R-:W-:-:S03]  /*27d0*/  FFMA.FTZ R164, R64, R164, R128 ;  /* 0x000000a440a47223 */ /* 0x000fc60000010080 */
[----:B------:R-:W-:Y:S01]  /*27e0*/  STL [R1+0xd0], R134 ;  /* 0x0000d08601007387 */ /* 0x000fe20000100800 */
[----:B------:R-:W-:Y:S01]  /*27f0*/  FMUL.FTZ R128, R33, R161 ;  /* 0x000000a121807220 */ /* 0x000fe20000410000 */
[----:B------:R-:W-:Y:S01]  /*2800*/  FADD.FTZ R160, -R182, R168 ;  /* 0x000000a8b6a07221 */ /* 0x000fe20000010100 */
[----:B------:R-:W-:Y:S01]  /*2810*/  FFMA.FTZ R244, R165, R156, R244 ;  /* 0x0000009ca5f47223 */ /* 0x000fe200000100f4 */
[----:B------:R-:W-:Y:S01]  /*2820*/  STL [R1+0x128], R133 ;  /* 0x0001288501007387 */ /* 0x000fe20000100800 */
[----:B------:R-:W-:Y:S01]  /*2830*/  FFMA.FTZ R245, R166, R157, R245 ;  /* 0x0000009da6f57223 */ /* 0x000fe200000100f5 */
[----:B--2---:R-:W-:Y:S02]  /*2840*/  FADD.FTZ R131, R167, R131 ;  /* 0x00000083a7837221 */ /* 0x004fe40000010000 */
[----:B------:R-:W-:Y:S01]  /*2850*/  STL [R1+0x110], R132 ;  /* 0x0001108401007387 */ /* 0x000fe20000100800 */
[----:B----4-:R-:W-:-:S03]  /*2860*/  FADD.FTZ R130, R163, R130 ;  /* 0x00000082a3827221 */ /* 0x010fc60000010000 */
[----:B------:R-:W-:Y:S01]  /*2870*/  STL [R1+0xd4], R131 ;  /* 0x0000d48301007387 */ /* 0x000fe20000100800 */
[----:B------:R-:W-:Y:S01]  /*2880*/  FFMA.FTZ R165, R65, R165, R128 ;  /* 0x000000a541a57223 */ /* 0x000fe20000010080 */
[----:B---3--:R-:W-:Y:S02]  /*2890*/  FFMA.FTZ R129, R163, R158, R129 ;  /* 0x0000009ea3817223 */ /* 0x008fe40000010081 */
[----:B------:R0:W-:Y:S01]  /*28a0*/  STL [R1+0x12c], R130 ;  /* 0x00012c8201007387 */ /* 0x0001e20000100800 */
[----:B------:R-:W-:Y:S01]  /*28b0*/  FMUL.FTZ R128, R34, R162 ;  /* 0x000000a222807220 */ /* 0x000fe20000410000 */
[----:B------:R-:W-:Y:S02]  /*28c0*/  FADD.FTZ R120, R176, R120 ;  /* 0x00000078b0787221 */ /* 0x000fe40000010000 */
[----:B------:R-:W-:Y:S01]  /*28d0*/  STL [R1+0x114], R129 ;  /* 0x0001148101007387 */ /* 0x000fe20000100800 */
[----:B------:R-:W-:Y:S01]  /*28e0*/  FMUL.FTZ R160, R5, R160 ;  /* 0x000000a005a07220 */ /* 0x000fe20000410000 */
[----:B------:R-:W-:Y:S01]  /*28f0*/  FADD.FTZ R161, -R182, R169 ;  /* 0x000000a9b6a17221 */ /* 0x000fe20000010100 */
[----:B0-----:R-:W0:Y:S01]  /*2900*/  LDC.64 R130, c[0x0][0x3a8] ;  /* 0x0000ea00ff827b82 */ /* 0x001e220000000a00 */
[----:B------:R-:W2:Y:S04]  /*2910*/  LDL.LU R168, [R1+0x138] ;  /* 0x0001380001a87983 */ /* 0x000ea80000300800 */
[----:B------:R-:W3:Y:S01]  /*2920*/  LDL.LU R146, [R1+0x118] ;  /* 0x0001180001927983 */ /* 0x000ee20000300800 */
[----:B------:R-:W-:Y:S01]  /*2930*/  IADD3 R159, PT, PT, R3, 0xe0, RZ ;  /* 0x000000e0039f7810 */ /* 0x000fe20007ffe0ff */
[----:B------:R-:W-:Y:S01]  /*2940*/  FFMA.FTZ R246, R167, R158, R246 ;  /* 0x0000009ea7f67223 */ /* 0x000fe200000100f6 */
[----:B------:R-:W4:Y:S01]  /*2950*/  LDC.64 R132, c[0x0][0x430] ;  /* 0x00010c00ff847b82 */ /* 0x000f220000000a00 */
[----:B------:R-:W4:Y:S01]  /*2960*/  LDL.LU R162, [R1+0xdc] ;  /* 0x0000dc0001a27983 */ /* 0x000f220000300800 */
[----:B------:R-:W-:Y:S01]  /*2970*/  FFMA.FTZ R166, R66, R166, R128 ;  /* 0x000000a642a67223 */ /* 0x000fe20000010080 */
[----:B------:R-:W-:-:S02]  /*2980*/  FMUL.FTZ R128, R35, R163 ;  /* 0x000000a323807220 */ /* 0x000fc40000410000 */
[----:B------:R1:W-:Y:S03]  /*2990*/  STL [R1+0xd8], R120 ;  /* 0x0000d87801007387 */ /* 0x0003e60000100800 */
[----:B------:R-:W4:Y:S01]  /*29a0*/  LDC.64 R136, c[0x0][0x428] ;  /* 0x00010a00ff887b82 */ /* 0x000f220000000a00 */
[----:B------:R-:W4:Y:S04]  /*29b0*/  LDL.LU R163, [R1+0x13c] ;  /* 0x00013c0001a37983 */ /* 0x000f280000300800 */
[----:B------:R-:W4:Y:S04]  /*29c0*/  LDL.LU R147, [R1+0x11c] ;  /* 0x00011c0001937983 */ /* 0x000f280000300800 */
[----:B-1----:R-:W4:Y:S01]  /*29d0*/  LDL.LU R120, [R1+0x100] ;  /* 0x0001000001787983 */ /* 0x002f220000300800 */
[----:B------:R-:W-:-:S04]  /*29e0*/  FMUL.FTZ R161, R5, R161 ;  /* 0x000000a105a17220 */ /* 0x000fc80000410000 */
[----:B------:R-:W-:Y:S01]  /*29f0*/  FFMA.FTZ R248, R177, R161, R248 ;  /* 0x000000a1b1f87223 */ /* 0x000fe200000100f8 */
[----:B------:R-:W-:Y:S01]  /*2a00*/  FFMA.FTZ R167, R67, R167, R128 ;  /* 0x000000a743a77223 */ /* 0x000fe20000010080 */
[----:B0-----:R-:W-:-:S04]  /*2a10*/  IMAD.WIDE.U32 R128, R159, 0x10, R130 ;  /* 0x000000109f807825 */ /* 0x001fc800078e0082 */
[----:B------:R-:W-:Y:S01]  /*2a20*/  FMUL.FTZ R130, R28, R172 ;  /* 0x000000ac1c827220 */ /* 0x000fe20000410000 */
[C---:B--2---:R-:W-:Y:S01]  /*2a30*/  FADD.FTZ R168, R172.reuse, R168 ;  /* 0x000000a8aca87221 */ /* 0x044fe20000010000 */
[----:B---3--:R-:W-:Y:S01]  /*2a40*/  FFMA.FTZ R146, R172, R160, R146 ;  /* 0x000000a0ac927223 */ /* 0x008fe20000010092 */
[----:B----4-:R-:W-:-:S04]  /*2a50*/  FADD.FTZ R162, R177, R162 ;  /* 0x000000a2b1a27221 */ /* 0x010fc80000010000 */
[----:B------:R0:W-:Y:S04]  /*2a60*/  STL [R1+0x118], R146 ;  /* 0x0001189201007387 */ /* 0x0001e80000100800 */
[----:B------:R-:W-:Y:S04]  /*2a70*/  STL [R1+0x138], R168 ;  /* 0x000138a801007387 */ /* 0x000fe80000100800 */
[----:B------:R1:W-:Y:S01]  /*2a80*/  STL [R1+0xdc], R162 ;  /* 0x0000dca201007387 */ /* 0x0003e20000100800 */
[----:B0-----:R-:W-:Y:S01]  /*2a90*/  FMUL.FTZ R146, R29, R173 ;  /* 0x000000ad1d927220 */ /* 0x001fe20000410000 */
[C---:B------:R-:W-:Y:S01]  /*2aa0*/  FADD.FTZ R163, R173.reuse, R163 ;  /* 0x000000a3ada37221 */ /* 0x040fe20000010000 */
[----:B------:R-:W-:-:S02]  /*2ab0*/  FFMA.FTZ R147, R173, R161, R147 ;  /* 0x000000a1ad937223 */ /* 0x000fc40000010093 */
[----:B------:R-:W-:Y:S01]  /*2ac0*/  FFMA.FTZ R177, R61, R177, R146 ;  /* 0x000000b13db17223 */ /* 0x000fe20000010092 */
[----:B-1----:R-:W-:Y:S01]  /*2ad0*/  FADD.FTZ R162, -R182, R170 ;  /* 0x000000aab6a27221 */ /* 0x002fe20000010100 */
[----:B------:R-:W-:-:S03]  /*2ae0*/  FMUL.FTZ R146, R30, R174 ;  /* 0x000000ae1e927220 */ /* 0x000fc60000410000 */
[----:B------:R-:W-:Y:S01]  /*2af0*/  FMUL.FTZ R162, R5, R162 ;  /* 0x000000a205a27220 */ /* 0x000fe20000410000 */
[----:B------:R-:W-:Y:S01]  /*2b00*/  STL [R1+0x13c], R163 ;  /* 0x00013ca301007387 */ /* 0x000fe20000100800 */
[C---:B------:R-:W-:Y:S02]  /*2b10*/  FADD.FTZ R120, R178.reuse, R120 ;  /* 0x00000078b2787221 */ /* 0x040fe40000010000 */
[----:B------:R-:W-:Y:S01]  /*2b20*/  FFMA.FTZ R249, R178, R162, R249 ;  /* 0x000000a2b2f97223 */ /* 0x000fe200000100f9 */
[----:B------:R0:W-:Y:S01]  /*2b30*/  STL [R1+0x11c], R147 ;  /* 0x00011c9301007387 */ /* 0x0001e20000100800 */
[----:B------:R-:W-:Y:S01]  /*2b40*/  FFMA.FTZ R178, R62, R178, R146 ;  /* 0x000000b23eb27223 */ /* 0x000fe20000010092 */
[----:B0-----:R-:W-:-:S05]  /*2b50*/  IMAD.WIDE.U32 R146, R3, 0x4, R148 ;  /* 0x0000000403927825 */ /* 0x001fca00078e0094 */
[----:B------:R0:W5:Y:S02]  /*2b60*/  LDG.E R222, desc[UR10][R146.64] ;  /* 0x0000000a92de7981 */ /* 0x000164000c1e1900 */
        /* <DEDUP_REMOVED lines=12> */
[----:B0-----:R-:W0:Y:S02]  /*2c30*/  @P0 LDC.64 R146, c[0x0][0x3b8] ;  /* 0x0000ee00ff920b82 */ /* 0x001e240000000a00 */
[----:B0-----:R-:W-:-:S05]  /*2c40*/  @P0 IMAD.WIDE.U32 R146, R207, 0x4, R146 ;  /* 0x00000004cf920825 */ /* 0x001fca00078e0092 */
[----:B------:R0:W5:Y:S02]  /*2c50*/  @P0 LDG.E R13, desc[UR10][R146.64] ;  /* 0x0000000a920d0981 */ /* 0x000164000c1e1900 */
[----:B0-----:R-:W0:Y:S02]  /*2c60*/  @P1 LDC.64 R146, c[0x0][0x438] ;  /* 0x00010e00ff921b82 */ /* 0x001e240000000a00 */
[----:B0-----:R-:W-:-:S05]  /*2c70*/  @P1 IMAD.WIDE.U32 R146, R159, 0x10, R146 ;  /* 0x000000109f921825 */ /* 0x001fca00078e0092 */
[----:B------:R0:W5:Y:S02]  /*2c80*/  @P1 LDG.E.128 R116, desc[UR10][R146.64] ;  /* 0x0000000a92741981 */ /* 0x000164000c1e1d00 */
[----:B0-----:R-:W0:Y:S01]  /*2c90*/  @P0 LDC.64 R146, c[0x0][0x3b8] ;  /* 0x0000ee00ff920b82 */ /* 0x001e220000000a00 */
[C---:B------:R-:W-:Y:S01]  /*2ca0*/  IMAD.WIDE.U32 R148, R159.reuse, 0x4, R148 ;  /* 0x000000049f947825 */ /* 0x040fe200078e0094 */
[----:B------:R1:W-:Y:S05]  /*2cb0*/  STL [R1+0x100], R120 ;  /* 0x0001007801007387 */ /* 0x0003ea0000100800 */
[----:B------:R-:W5:Y:S04]  /*2cc0*/  LDG.E R148, desc[UR10][R148.64] ;  /* 0x0000000a94947981 */ /* 0x000f68000c1e1900 */
[----:B-1----:R-:W2:Y:S04]  /*2cd0*/  LDL.LU R120, [R1+0x140] ;  /* 0x0001400001787983 */ /* 0x002ea80000300800 */
[----:B------:R-:W3:Y:S01]  /*2ce0*/  LDL.LU R149, [R1+0x134] ;  /* 0x0001340001957983 */ /* 0x000ee20000300800 */
[----:B0-----:R-:W-:-:S05]  /*2cf0*/  @P0 IMAD.WIDE.U32 R146, R159, 0x4, R146 ;  /* 0x000000049f920825 */ /* 0x001fca00078e0092 */
[----:B------:R0:W5:Y:S04]  /*2d00*/  @P0 LDG.E R14, desc[UR10][R146.64] ;  /* 0x0000000a920e0981 */ /* 0x000168000c1e1900 */
[----:B------:R-:W4:Y:S01]  /*2d10*/  LDL.LU R147, [R1+0x130] ;  /* 0x0001300001937983 */ /* 0x000f220000300800 */
[----:B0-----:R-:W-:Y:S01]  /*2d20*/  FADD.FTZ R146, -R182, R171 ;  /* 0x000000abb6927221 */ /* 0x001fe20000010100 */
[----:B------:R-:W-:Y:S01]  /*2d30*/  FFMA.FTZ R247, R176, R160, R247 ;  /* 0x000000a0b0f77223 */ /* 0x000fe200000100f7 */
[----:B------:R-:W-:Y:S01]  /*2d40*/  FFMA.FTZ R176, R60, R176, R130 ;  /* 0x000000b03cb07223 */ /* 0x000fe20000010082 */
[----:B------:R-:W3:Y:S01]  /*2d50*/  LDL.LU R171, [R1+0x144] ;  /* 0x0001440001ab7983 */ /* 0x000ee20000300800 */
[----:B------:R-:W-:-:S03]  /*2d60*/  IMAD.WIDE.U32 R132, R159, 0x10, R132 ;  /* 0x000000109f847825 */ /* 0x000fc600078e0084 */
[----:B------:R-:W3:Y:S01]  /*2d70*/  LDG.E.128 R128, desc[UR10][R128.64] ;  /* 0x0000000a80807981 */ /* 0x000ee2000c1e1d00 */
[----:B------:R-:W-:-:S03]  /*2d80*/  IMAD.WIDE.U32 R136, R159, 0x10, R136 ;  /* 0x000000109f887825 */ /* 0x000fc600078e0088 */
[----:B------:R-:W3:Y:S04]  /*2d90*/  LDG.E.128 R132, desc[UR10][R132.64] ;  /* 0x0000000a84847981 */ /* 0x000ee8000c1e1d00 */
[----:B------:R-:W3:Y:S01]  /*2da0*/  LDG.E.128 R136, desc[UR10][R136.64] ;  /* 0x0000000a88887981 */ /* 0x000ee2000c1e1d00 */
[----:B--2---:R-:W-:-:S05]  /*2db0*/  FADD.FTZ R120, R174, R120 ;  /* 0x00000078ae787221 */ /* 0x004fca0000010000 */
[----:B------:R0:W-:Y:S04]  /*2dc0*/  STL [R1+0x140], R120 ;  /* 0x0001407801007387 */ /* 0x0001e80000100800 */
[----:B0-----:R0:W5:Y:S01]  /*2dd0*/  LDL.LU R120, [R1+0x148] ;  /* 0x0001480001787983 */ /* 0x0011620000300800 */
[----:B----4-:R-:W-:-:S03]  /*2de0*/  FFMA.FTZ R147, R174, R162, R147 ;  /* 0x000000a2ae937223 */ /* 0x010fc60000010093 */
[----:B------:R-:W2:Y:S01]  /*2df0*/  LDL.LU R174, [R1+0x104] ;  /* 0x0001040001ae7983 */ /* 0x000ea20000300800 */
[----:B------:R-:W-:-:S03]  /*2e00*/  FMUL.FTZ R146, R5, R146 ;  /* 0x0000009205927220 */ /* 0x000fc60000410000 */
[----:B------:R1:W-:Y:S01]  /*2e10*/  STL [R1+0x130], R147 ;  /* 0x0001309301007387 */ /* 0x0003e20000100800 */
[C---:B---3--:R-:W-:Y:S01]  /*2e20*/  FADD.FTZ R128, -R182.reuse, R128 ;  /* 0x00000080b6807221 */ /* 0x048fe20000010100 */
[-C--:B------:R-:W-:Y:S01]  /*2e30*/  FFMA.FTZ R250, R179, R146.reuse, R250 ;  /* 0x00000092b3fa7223 */ /* 0x080fe200000100fa */
[C---:B------:R-:W-:Y:S01]  /*2e40*/  FADD.FTZ R171, R175.reuse, R171 ;  /* 0x000000abafab7221 */ /* 0x040fe20000010000 */
[----:B------:R-:W-:Y:S01]  /*2e50*/  FFMA.FTZ R149, R175, R146, R149 ;  /* 0x00000092af957223 */ /* 0x000fe20000010095 */
[----:B-1----:R-:W-:Y:S01]  /*2e60*/  FMUL.FTZ R147, R31, R175 ;  /* 0x000000af1f937220 */ /* 0x002fe20000410000 */
[----:B------:R-:W-:Y:S01]  /*2e70*/  FADD.FTZ R129, -R182, R129 ;  /* 0x00000081b6817221 */ /* 0x000fe20000010100 */
[----:B------:R-:W-:Y:S01]  /*2e80*/  FADD.FTZ R16, R136, R16 ;  /* 0x0000001088107221 */ /* 0x000fe20000010000 */
[C---:B------:R-:W-:Y:S01]  /*2e90*/  FADD.FTZ R130, -R182.reuse, R130 ;  /* 0x00000082b6827221 */ /* 0x040fe20000010100 */
[----:B------:R-:W-:Y:S01]  /*2ea0*/  FADD.FTZ R19, R137, R19 ;  /* 0x0000001389137221 */ /* 0x000fe20000010000 */
[----:B------:R-:W-:Y:S01]  /*2eb0*/  FADD.FTZ R131, -R182, R131 ;  /* 0x00000083b6837221 */ /* 0x000fe20000010100 */
[----:B------:R-:W-:Y:S01]  /*2ec0*/  FADD.FTZ R21, R138, R21 ;  /* 0x000000158a157221 */ /* 0x000fe20000010000 */
[----:B------:R-:W-:Y:S01]  /*2ed0*/  FADD.FTZ R220, R134, R220 ;  /* 0x000000dc86dc7221 */ /* 0x000fe20000010000 */
[----:B------:R-:W-:Y:S01]  /*2ee0*/  FADD.FTZ R23, R139, R23 ;  /* 0x000000178b177221 */ /* 0x000fe20000010000 */
[----:B------:R-:W-:Y:S01]  /*2ef0*/  UMOV UR4, 0xffffffff ;  /* 0xffffffff00047882 */ /* 0x000fe20000000000 */
[----:B------:R-:W-:Y:S01]  /*2f00*/  ISETP.NE.U32.AND P2, PT, RZ, UR14, PT ;  /* 0x0000000eff007c0c */ /* 0x000fe2000bf45070 */
[----:B------:R-:W-:Y:S01]  /*2f10*/  FADD.FTZ R218, R132, R218 ;  /* 0x000000da84da7221 */ /* 0x000fe20000010000 */
[----:B------:R-:W-:Y:S01]  /*2f20*/  FADD.FTZ R219, R133, R219 ;  /* 0x000000db85db7221 */ /* 0x000fe20000010000 */
[----:B------:R-:W-:Y:S01]  /*2f30*/  FADD.FTZ R221, R135, R221 ;  /* 0x000000dd87dd7221 */ /* 0x000fe20000010000 */
[----:B------:R-:W-:Y:S01]  /*2f40*/  ISETP.NE.AND.EX P2, PT, RZ, UR15, PT, P2 ;  /* 0x0000000fff007c0c */ /* 0x000fe2000bf45320 */
[----:B--2---:R-:W-:Y:S01]  /*2f50*/  FADD.FTZ R174, R179, R174 ;  /* 0x000000aeb3ae7221 */ /* 0x004fe20000010000 */
[----:B------:R-:W-:Y:S01]  /*2f60*/  FFMA.FTZ R179, R63, R179, R147 ;  /* 0x000000b33fb37223 */ /* 0x000fe20000010093 */
[----:B------:R-:W-:Y:S01]  /*2f70*/  FMUL.FTZ R147, R5, R128 ;  /* 0x0000008005937220 */ /* 0x000fe20000410000 */
[----:B------:R-:W-:-:S02]  /*2f80*/  FMUL.FTZ R128, R24, R132 ;  /* 0x0000008418807220 */ /* 0x000fc40000410000 */
[----:B------:R-:W-:Y:S01]  /*2f90*/  STL [R1+0x104], R174 ;  /* 0x000104ae01007387 */ /* 0x000fe20000100800 */
[----:B------:R-:W-:Y:S01]  /*2fa0*/  FFMA.FTZ R15, R136, R147, R15 ;  /* 0x00000093880f7223 */ /* 0x000fe2000001000f */
[----:B------:R-:W-:Y:S02]  /*2fb0*/  FFMA.FTZ R136, R56, R136, R128 ;  /* 0x0000008838887223 */ /* 0x000fe40000010080 */
[----:B------:R-:W-:Y:S01]  /*2fc0*/  STL [R1+0x144], R171 ;  /* 0x000144ab01007387 */ /* 0x000fe20000100800 */
[----:B------:R-:W-:-:S03]  /*2fd0*/  FMUL.FTZ R128, R25, R133 ;  /* 0x0000008519807220 */ /* 0x000fc60000410000 */
[----:B------:R1:W-:Y:S02]  /*2fe0*/  STL [R1+0x134], R149 ;  /* 0x0001349501007387 */ /* 0x0003e40000100800 */
[C---:B-1----:R-:W-:Y:S01]  /*2ff0*/  FMUL.FTZ R149, R5.reuse, R129 ;  /* 0x0000008105957220 */ /* 0x042fe20000410000 */
[----:B------:R-:W-:-:S03]  /*3000*/  FMUL.FTZ R171, R5, R130 ;  /* 0x0000008205ab7220 */ /* 0x000fc60000410000 */
[----:B------:R-:W-:Y:S01]  /*3010*/  FFMA.FTZ R18, R137, R149, R18 ;  /* 0x0000009589127223 */ /* 0x000fe20000010012 */
[----:B------:R-:W-:Y:S01]  /*3020*/  FFMA.FTZ R137, R57, R137, R128 ;  /* 0x0000008939897223 */ /* 0x000fe20000010080 */
[----:B------:R-:W-:Y:S01]  /*3030*/  FMUL.FTZ R128, R26, R134 ;  /* 0x000000861a807220 */ /* 0x000fe20000410000 */
[-C--:B------:R-:W-:Y:S01]  /*3040*/  FFMA.FTZ R20, R138, R171.reuse, R20 ;  /* 0x000000ab8a147223 */ /* 0x080fe20000010014 */
[----:B------:R-:W-:Y:S01]  /*3050*/  FFMA.FTZ R216, R134, R171, R216 ;  /* 0x000000ab86d87223 */ /* 0x000fe200000100d8 */
[----:B------:R-:W-:Y:S01]  /*3060*/  FMUL.FTZ R134, R5, R131 ;  /* 0x0000008305867220 */ /* 0x000fe20000410000 */
[----:B------:R-:W-:Y:S01]  /*3070*/  FFMA.FTZ R138, R58, R138, R128 ;  /* 0x0000008a3a8a7223 */ /* 0x000fe20000010080 */
[----:B------:R-:W-:Y:S02]  /*3080*/  FMUL.FTZ R128, R27, R135 ;  /* 0x000000871b807220 */ /* 0x000fe40000410000 */
[----:B------:R-:W-:Y:S01]  /*3090*/  FFMA.FTZ R22, R139, R134, R22 ;  /* 0x000000868b167223 */ /* 0x000fe20000010016 */
[----:B------:R-:W-:Y:S01]  /*30a0*/  FFMA.FTZ R129, R0, R181, RZ ;  /* 0x000000b500817223 */ /* 0x000fe200000100ff */
[----:B------:R-:W-:Y:S01]  /*30b0*/  FFMA.FTZ R139, R59, R139, R128 ;  /* 0x0000008b3b8b7223 */ /* 0x000fe20000010080 */
[----:B------:R-:W-:-:S02]  /*30c0*/  FADD.FTZ R128, RZ, R181 ;  /* 0x000000b5ff807221 */ /* 0x000fc40000010000 */
        /* <DEDUP_REMOVED lines=59> */
[----:B------:R-:W-:Y:S01]  /*3480*/  FADD.FTZ R128, R128, R138 ;  /* 0x0000008a80807221 */ /* 0x000fe20000010000 */
        /* <DEDUP_REMOVED lines=24> */
.L_x_5771:
        /* <DEDUP_REMOVED lines=39> */
.L_x_5697:
        /* <DEDUP_REMOVED lines=25> */
.L_x_5696:
        /* <DEDUP_REMOVED lines=30> */
.L_x_5699:
        /* <DEDUP_REMOVED lines=25> */
.L_x_5695:
        /* <DEDUP_REMOVED lines=41> */
.L_x_5701:
        /* <DEDUP_REMOVED lines=33> */
.L_x_5700:
        /* <DEDUP_REMOVED lines=38> */
.L_x_5702:
        /* <DEDUP_REMOVED lines=32> */
.L_x_5698:
        /* <DEDUP_REMOVED lines=47> */
.L_x_5705:
        /* <DEDUP_REMOVED lines=33> */
.L_x_5704:
        /* <DEDUP_REMOVED lines=34> */
.L_x_5707:
        /* <DEDUP_REMOVED lines=33> */
.L_x_5703:
        /* <DEDUP_REMOVED lines=27> */
.L_x_5709:
        /* <DEDUP_REMOVED lines=25> */
.L_x_5708:
        /* <DEDUP_REMOVED lines=26> */
.L_x_5710:
        /* <DEDUP_REMOVED lines=24> */
.L_x_5706:
        /* <DEDUP_REMOVED lines=45> */
.L_x_5713:
        /* <DEDUP_REMOVED lines=33> */
.L_x_5712:
        /* <DEDUP_REMOVED lines=34> */
.L_x_5715:
        /* <DEDUP_REMOVED lines=33> */
.L_x_5711:
        /* <DEDUP_REMOVED lines=27> */
.L_x_5717:
        /* <DEDUP_REMOVED lines=25> */
.L_x_5716:
        /* <DEDUP_REMOVED lines=26> */
.L_x_5718:
        /* <DEDUP_REMOVED lines=24> */
.L_x_5714:
        /* <DEDUP_REMOVED lines=45> */
.L_x_5721:
        /* <DEDUP_REMOVED lines=33> */
.L_x_5720:
        /* <DEDUP_REMOVED lines=34> */
.L_x_5723:
        /* <DEDUP_REMOVED lines=33> */
.L_x_5719:
        /* <DEDUP_REMOVED lines=27> */
.L_x_5725:
        /* <DEDUP_REMOVED lines=25> */
.L_x_5724:
        /* <DEDUP_REMOVED lines=26> */
.L_x_5726:
        /* <DEDUP_REMOVED lines=24> */
.L_x_5722:
        /* <DEDUP_REMOVED lines=45> */
.L_x_5729:
        /* <DEDUP_REMOVED lines=33> */
.L_x_5728:
        /* <DEDUP_REMOVED lines=34> */
.L_x_5731:
        /* <DEDUP_REMOVED lines=33> */
.L_x_5727:
        /* <DEDUP_REMOVED lines=27> */
.L_x_5733:
        /* <DEDUP_REMOVED lines=25> */
.L_x_5732:
        /* <DEDUP_REMOVED lines=26> */
.L_x_5734:
        /* <DEDUP_REMOVED lines=24> */
.L_x_5730:
        /* <DEDUP_REMOVED lines=45> */
.L_x_5737:
        /* <DEDUP_REMOVED lines=33> */
.L_x_5736:
        /* <DEDUP_REMOVED lines=34> */
.L_x_5739:
        /* <DEDUP_REMOVED lines=33> */
.L_x_5735:
        /* <DEDUP_REMOVED lines=27> */
.L_x_5741:
        /* <DEDUP_REMOVED lines=25> */
.L_x_5740:
        /* <DEDUP_REMOVED lines=26> */
.L_x_5742:
        /* <DEDUP_REMOVED lines=24> */
.L_x_5738:
        /* <DEDUP_REMOVED lines=45> */
.L_x_5745:
        /* <DEDUP_REMOVED lines=33> */
.L_x_5744:
        /* <DEDUP_REMOVED lines=34> */
.L_x_5747:
        /* <DEDUP_REMOVED lines=33> */
.L_x_5743:
        /* <DEDUP_REMOVED lines=27> */
.L_x_5749:
        /* <DEDUP_REMOVED lines=25> */
.L_x_5748:
        /* <DEDUP_REMOVED lines=26> */
.L_x_5750:
        /* <DEDUP_REMOVED lines=24> */
.L_x_5746:
        /* <DEDUP_REMOVED lines=21> */
[C---:B------:R-:W-:Y:S01]  /*a490*/  LOP3.LUT P1, RZ, R148.reuse, 0xff, RZ, 0xc0, !PT ;  /* 0x000000ff94ff7812 */ /* 0x040fe2000782c0ff */
[C---:B------:R-:W-:Y:S01]  /*a4a0*/  FFMA.FTZ R122, R5.reuse, R171, R118 ;  /* 0x000000ab057a7223 */ /* 0x040fe20000010076 */
        /* <DEDUP_REMOVED lines=22> */
.L_x_5753:
        /* <DEDUP_REMOVED lines=11> */
[----:B------:R-:W-:Y:S01]  /*a6c0*/  FFMA.FTZ R3, R5, R3, R118 ;  /* 0x0000000305037223 */ /* 0x000fe20000010076 */
[----:B------:R-:W-:Y:S01]  /*a6d0*/  FMUL.FTZ R0, R0, UR6 ;  /* 0x0000000600007c20 */ /* 0x000fe20008410000 */
[----:B------:R-:W-:Y:S01]  /*a6e0*/  FMUL.FTZ R147, R147, UR6 ;  /* 0x0000000693937c20 */ /* 0x000fe20008410000 */
[----:B------:R-:W-:Y:S01]  /*a6f0*/  LOP3.LUT P5, RZ, R148, 0xff00, RZ, 0xc0, !PT ;  /* 0x0000ff0094ff7812 */ /* 0x000fe200078ac0ff */
[----:B------:R-:W-:Y:S01]  /*a700*/  FFMA.FTZ R134, R5, R134, R119 ;  /* 0x0000008605867223 */ /* 0x000fe20000010077 */
[----:B------:R-:W-:Y:S01]  /*a710*/  LOP3.LUT P6, RZ, R14, 0xff, RZ, 0xc0, !PT ;  /* 0x000000ff0eff7812 */ /* 0x000fe200078cc0ff */
[----:B------:R-:W-:Y:S01]  /*a720*/  FMUL.FTZ R3, R3, UR6 ;  /* 0x0000000603037c20 */ /* 0x000fe20008410000 */
[C---:B0-----:R-:W-:Y:S01]  /*a730*/  SEL R128, R147.reuse, RZ, P1 ;  /* 0x000000ff93807207 */ /* 0x041fe20000800000 */
        /* <DEDUP_REMOVED lines=14> */
.L_x_5752:
        /* <DEDUP_REMOVED lines=34> */
.L_x_5755:
        /* <DEDUP_REMOVED lines=33> */
.L_x_5751:
        /* <DEDUP_REMOVED lines=27> */
.L_x_5757:
        /* <DEDUP_REMOVED lines=25> */
.L_x_5756:
        /* <DEDUP_REMOVED lines=26> */
.L_x_5758:
        /* <DEDUP_REMOVED lines=24> */
.L_x_5754:
        /* <DEDUP_REMOVED lines=14> */
.L_x_5693:
[----:B------:R0:W5:Y:S01]  /*b390*/  LDL.LU R24, [R1+0x20] ;  /* 0x0000200001187983 */ /* 0x0001620000300800 */
[----:B------:R-:W-:Y:S02]  /*b3a0*/  MOV R4, R223 ;  /* 0x000000df00047202 */ /* 0x000fe40000000f00 */
[----:B------:R-:W-:Y:S01]  /*b3b0*/  MOV R8, R251 ;  /* 0x000000fb00087202 */ /* 0x000fe20000000f00 */
        /* <DEDUP_REMOVED lines=125> */
.L_x_5692:
[----:B------:R-:W-:Y:S05]  /*bb90*/  BSYNC B0 ;  /* 0x0000000000007941 */ /* 0x000fea0003800000 */
.L_x_5691:
        /* <DEDUP_REMOVED lines=83> */
[----:B------:R0:W-:Y:S04]  /*c0d0*/  STS.128 [R2], R4 ;  /* 0x0000000402007388 */ /* 0x0001e80000000c00 */
[----:B------:R-:W-:Y:S04]  /*c0e0*/  STS.128 [R2+0x200], R32 ;  /* 0x0002002002007388 */ /* 0x000fe80000000c00 */
[----:B------:R-:W-:Y:S04]  /*c0f0*/  STS.128 [R2+0x400], R48 ;  /* 0x0004003002007388 */ /* 0x000fe80000000c00 */
[----:B------:R-:W-:Y:S01]  /*c100*/  STS.128 [R2+0x600], R64 ;  /* 0x0006004002007388 */ /* 0x000fe20000000c00 */
[----:B------:R-:W-:-:S03]  /*c110*/  FADD.FTZ R9, R23, R52 ;  /* 0x0000003417097221 */ /* 0x000fc60000010000 */
[----:B------:R-:W-:Y:S01]  /*c120*/  STS.128 [R2+0x800], R80 ;  /* 0x0008005002007388 */ /* 0x000fe20000000c00 */
[----:B0-----:R-:W-:Y:S01]  /*c130*/  FADD.FTZ R4, R21, R38 ;  /* 0x0000002615047221 */ /* 0x001fe20000010000 */
[----:B------:R-:W-:Y:S01]  /*c140*/  FADD.FTZ R5, R71, R36 ;  /* 0x0000002447057221 */ /* 0x000fe20000010000 */
[----:B------:R-:W-:Y:S01]  /*c150*/  FADD.FTZ R7, R20, R39 ;  /* 0x0000002714077221 */ /* 0x000fe20000010000 */
[----:B------:R-:W-:Y:S01]  /*c160*/  STS.128 [R2+0xa00], R96 ;  /* 0x000a006002007388 */ /* 0x000fe20000000c00 */
[----:B------:R-:W-:-:S03]  /*c170*/  FADD.FTZ R6, R22, R53 ;  /* 0x0000003516067221 */ /* 0x000fc60000010000 */
[----:B------:R-:W-:Y:S04]  /*c180*/  STS.128 [R2+0xc00], R112 ;  /* 0x000c007002007388 */ /* 0x000fe80000000c00 */
        /* <DEDUP_REMOVED lines=137> */
[----:B------:R0:W-:Y:S01]  /*ca20*/  STS.128 [R2], R24 ;  /* 0x0000001802007388 */ /* 0x0001e20000000c00 */
[----:B------:R-:W-:-:S03]  /*ca30*/  FADD.FTZ R71, R16, R71 ;  /* 0x0000004710477221 */ /* 0x000fc60000010000 */
[----:B------:R-:W-:Y:S04]  /*ca40*/  STS.128 [R2+0x200], R40 ;  /* 0x0002002802007388 */ /* 0x000fe80000000c00 */
[----:B------:R-:W-:Y:S01]  /*ca50*/  STS.128 [R2+0x400], R56 ;  /* 0x0004003802007388 */ /* 0x000fe20000000c00 */
[----:B------:R-:W-:-:S03]  /*ca60*/  FADD.FTZ R77, R18, R77 ;  /* 0x0000004d124d7221 */ /* 0x000fc60000010000 */
[----:B------:R-:W-:Y:S04]  /*ca70*/  STS.128 [R2+0x600], R72 ;  /* 0x0006004802007388 */ /* 0x000fe80000000c00 */
        /* <DEDUP_REMOVED lines=29> */
[----:B---3--:R-:W-:-:S03]  /*cc50*/  FADD.FTZ R13, R24, R13 ;  /* 0x0000000d180d7221 */ /* 0x008fc60000010000 */
[----:B------:R-:W2:Y:S01]  /*cc60*/  LDS R29, [R3+0x1400] ;  /* 0x00140000031d7984 */ /* 0x000ea20000000800 */
[----:B----4-:R-:W-:-:S03]  /*cc70*/  FADD.FTZ R26, RZ, R26 ;  /* 0x0000001aff1a7221 */ /* 0x010fc60000010000 */
[----:B------:R-:W-:Y:S01]  /*cc80*/  LDS R45, [R3+0x2600] ;  /* 0x00260000032d7984 */ /* 0x000fe20000000800 */
        /* <DEDUP_REMOVED lines=85> */
.L_x_5694:
        /* <DEDUP_REMOVED lines=8> */
.L_x_5761:
[----:B------:R-:W-:Y:S05]  /*d260*/  BSYNC B2 ;  /* 0x0000000000027941 */ /* 0x000fea0003800000 */
.L_x_5760:
        /* <DEDUP_REMOVED lines=8> */
.L_x_5762:
[----:B------:R-:W-:Y:S01]  /*d2f0*/  MOV R135, R128 ;  /* 0x0000008000877202 */ /* 0x000fe20000000f00 */
[----:B------:R-:W-:Y:S02]  /*d300*/  HFMA2 R133, -RZ, RZ, 0, 1.1920928955078125e-07 ;  /* 0x00000002ff857431 */ /* 0x000fe400000001ff */
[----:B------:R-:W-:-:S07]  /*d310*/  FADD.FTZ R129, R129, R174 ;  /* 0x000000ae81817221 */ /* 0x000fce0000010000 */
[----:B------:R-:W-:Y:S05]  /*d320*/  WARPSYNC.COLLECTIVE R131, `(.L_x_5763) ;  /* 0x0000000083087348 */ /* 0x000fea0003c00000 */
[----:B------:R0:W1:Y:S02]  /*d330*/  SHFL.BFLY P4, R174, R135, R133, R132 ;  /* 0x0c00008587ae7389 */ /* 0x0000640000080084 */
[----:B01----:R-:W-:Y:S05]  /*d340*/  ENDCOLLECTIVE ;  /* 0x000000000000791b */ /* 0x003fea0003800000 */
.L_x_5763:
[----:B------:R-:W-:Y:S01]  /*d350*/  MOV R135, R129 ;  /* 0x0000008100877202 */ /* 0x000fe20000000f00 */
[----:B------:R-:W-:-:S07]  /*d360*/  FADD.FTZ R128, R128, R174 ;  /* 0x000000ae80807221 */ /* 0x000fce0000010000 */
[----:B------:R-:W-:Y:S05]  /*d370*/  WARPSYNC.COLLECTIVE R131, `(.L_x_5764) ;  /* 0x0000000083087348 */ /* 0x000fea0003c00000 */
[----:B------:R0:W1:Y:S02]  /*d380*/  SHFL.BFLY P4, R174, R135, R133, R132 ;  /* 0x0c00008587ae7389 */ /* 0x0000640000080084 */
[----:B01----:R-:W-:Y:S05]  /*d390*/  ENDCOLLECTIVE ;  /* 0x000000000000791b */ /* 0x003fea0003800000 */
.L_x_5764:
[----:B------:R-:W-:Y:S01]  /*d3a0*/  MOV R135, R128 ;  /* 0x0000008000877202 */ /* 0x000fe20000000f00 */
[----:B------:R-:W-:Y:S02]  /*d3b0*/  HFMA2 R133, -RZ, RZ, 0, 2.384185791015625e-07 ;  /* 0x00000004ff857431 */ /* 0x000fe400000001ff */
[----:B------:R-:W-:-:S07]  /*d3c0*/  FADD.FTZ R129, R129, R174 ;  /* 0x000000ae81817221 */ /* 0x000fce0000010000 */
[----:B------:R-:W-:Y:S05]  /*d3d0*/  WARPSYNC.COLLECTIVE R131, `(.L_x_5765) ;  /* 0x0000000083087348 */ /* 0x000fea0003c00000 */
[----:B------:R0:W1:Y:S02]  /*d3e0*/  SHFL.BFLY P4, R174, R135, R133, R132 ;  /* 0x0c00008587ae7389 */ /* 0x0000640000080084 */
[----:B01----:R-:W-:Y:S05]  /*d3f0*/  ENDCOLLECTIVE ;  /* 0x000000000000791b */ /* 0x003fea0003800000 */
.L_x_5765:
[----:B------:R-:W-:Y:S01]  /*d400*/  MOV R135, R129 ;  /* 0x0000008100877202 */ /* 0x000fe20000000f00 */
[----:B------:R-:W-:-:S07]  /*d410*/  FADD.FTZ R128, R128, R174 ;  /* 0x000000ae80807221 */ /* 0x000fce0000010000 */
[----:B------:R-:W-:Y:S05]  /*d420*/  WARPSYNC.COLLECTIVE R131, `(.L_x_5766) ;  /* 0x0000000083087348 */ /* 0x000fea0003c00000 */
[----:B------:R0:W1:Y:S02]  /*d430*/  SHFL.BFLY P4, R174, R135, R133, R132 ;  /* 0x0c00008587ae7389 */ /* 0x0000640000080084 */
[----:B01----:R-:W-:Y:S05]  /*d440*/  ENDCOLLECTIVE ;  /* 0x000000000000791b */ /* 0x003fea0003800000 */
.L_x_5766:
[----:B------:R-:W-:Y:S01]  /*d450*/  MOV R135, R128 ;  /* 0x0000008000877202 */ /* 0x000fe20000000f00 */
[----:B------:R-:W-:Y:S02]  /*d460*/  HFMA2 R133, -RZ, RZ, 0, 4.76837158203125e-07 ;  /* 0x00000008ff857431 */ /* 0x000fe400000001ff */
[----:B------:R-:W-:-:S07]  /*d470*/  FADD.FTZ R129, R129, R174 ;  /* 0x000000ae81817221 */ /* 0x000fce0000010000 */
[----:B------:R-:W-:Y:S05]  /*d480*/  WARPSYNC.COLLECTIVE R131, `(.L_x_5767) ;  /* 0x0000000083087348 */ /* 0x000fea0003c00000 */
[----:B------:R0:W1:Y:S02]  /*d490*/  SHFL.BFLY P4, R174, R135, R133, R132 ;  /* 0x0c00008587ae7389 */ /* 0x0000640000080084 */
[----:B01----:R-:W-:Y:S05]  /*d4a0*/  ENDCOLLECTIVE ;  /* 0x000000000000791b */ /* 0x003fea0003800000 */
.L_x_5767:
[----:B------:R-:W-:Y:S01]  /*d4b0*/  MOV R135, R129 ;  /* 0x0000008100877202 */ /* 0x000fe20000000f00 */
[----:B------:R-:W-:-:S07]  /*d4c0*/  FADD.FTZ R128, R128, R174 ;  /* 0x000000ae80807221 */ /* 0x000fce0000010000 */
[----:B------:R-:W-:Y:S05]  /*d4d0*/  WARPSYNC.COLLECTIVE R131, `(.L_x_5768) ;  /* 0x0000000083087348 */ /* 0x000fea0003c00000 */
[----:B------:R0:W1:Y:S02]  /*d4e0*/  SHFL.BFLY P4, R174, R135, R133, R132 ;  /* 0x0c00008587ae7389 */ /* 0x0000640000080084 */
[----:B01----:R-:W-:Y:S05]  /*d4f0*/  ENDCOLLECTIVE ;  /* 0x000000000000791b */ /* 0x003fea0003800000 */
.L_x_5768:
[----:B------:R-:W-:Y:S01]  /*d500*/  MOV R135, R128 ;  /* 0x0000008000877202 */ /* 0x000fe20000000f00 */
[----:B------:R-:W-:Y:S02]  /*d510*/  HFMA2 R133, -RZ, RZ, 0, 9.5367431640625e-07 ;  /* 0x00000010ff857431 */ /* 0x000fe400000001ff */
[----:B------:R-:W-:-:S07]  /*d520*/  FADD.FTZ R129, R129, R174 ;  /* 0x000000ae81817221 */ /* 0x000fce0000010000 */
[----:B------:R-:W-:Y:S05]  /*d530*/  WARPSYNC.COLLECTIVE R131, `(.L_x_5769) ;  /* 0x0000000083087348 */ /* 0x000fea0003c00000 */
[----:B------:R0:W1:Y:S02]  /*d540*/  SHFL.BFLY P4, R174, R135, R133, R132 ;  /* 0x0c00008587ae7389 */ /* 0x0000640000080084 */
[----:B01----:R-:W-:Y:S05]  /*d550*/  ENDCOLLECTIVE ;  /* 0x000000000000791b */ /* 0x003fea0003800000 */
.L_x_5769:
[----:B------:R-:W-:Y:S02]  /*d560*/  MOV R135, R129 ;  /* 0x0000008100877202 */ /* 0x000fe40000000f00 */
[----:B------:R-:W-:-:S07]  /*d570*/  MOV R130, R174 ;  /* 0x000000ae00827202 */ /* 0x000fce0000000f00 */
[----:B------:R-:W-:Y:S05]  /*d580*/  WARPSYNC.COLLECTIVE R131, `(.L_x_5770) ;  /* 0x0000000083087348 */ /* 0x000fea0003c00000 */
[----:B------:R0:W1:Y:S02]  /*d590*/  SHFL.BFLY P4, R174, R135, R133, R132 ;  /* 0x0c00008587ae7389 */ /* 0x0000640000080084 */
[----:B01----:R-:W-:Y:S05]  /*d5a0*/  ENDCOLLECTIVE ;  /* 0x000000000000791b */ /* 0x003fea0003800000 */
.L_x_5770:
[----:B------:R-:W-:Y:S01]  /*d5b0*/  MOV R131, R174 ;  /* 0x000000ae00837202 */ /* 0x000fe20000000f00 */
[----:B------:R-:W-:Y:S06]  /*d5c0*/  BRA `(.L_x_5771) ;  /* 0xffffff6000107947 */ /* 0x000fec000383ffff */
.L_x_5772:
        /* <DEDUP_REMOVED lines=11> */
.L_x_6123:


//--------------------- .text._ZN10layer_norm22ln_bwd_finalize_kernelINS_22Kernel_traits_finalizeILj1024EfffffjLb0ELj1024ELj4ENS_18Kernel_traits_baseILj1024EfffffjLj1024EEEEELb0ELb0EEEvNS_9BwdParamsE --------------------------
	.section	.text._ZN10layer_norm22ln_bwd_finalize_kernelINS_22Kernel_traits_finalizeILj1024EfffffjLb0ELj1024ELj4ENS_18Kernel_traits_baseILj1024EfffffjLj1024EEEEELb0ELb0EEEvNS_9BwdParamsE,"ax",@progbits
	.align	128
        .global         _ZN10layer_norm22ln_bwd_finalize_kernelINS_22Kernel_traits_finalizeILj1024EfffffjLb0ELj1024ELj4ENS_18Kernel_traits_baseILj1024EfffffjLj1024EEEEELb0ELb0EEEvNS_9BwdParamsE
        .type           _ZN10layer_norm22ln_bwd_finalize_kernelINS_22Kernel_traits_finalizeILj1024EfffffjLb0ELj1024ELj4ENS_18Kernel_traits_baseILj1024EfffffjLj1024EEEEELb0ELb0EEEvNS_9BwdParamsE,@function
        .size           _ZN10layer_norm22ln_bwd_finalize_kernelINS_22Kernel_traits_finalizeILj1024EfffffjLb0ELj1024ELj4ENS_18Kernel_traits_baseILj1024EfffffjLj1024EEEEELb0ELb0EEEvNS_9BwdParamsE,(.L_x_6124 - _ZN10layer_norm22ln_bwd_finalize_kernelINS_22Kernel_traits_finalizeILj1024EfffffjLb0ELj1024ELj4ENS_18Kernel_traits_baseILj1024EfffffjLj1024EEEEELb0ELb0EEEvNS_9BwdParamsE)
        .other          _ZN10layer_norm22ln_bwd_finalize_kernelINS_22Kernel_traits_finalizeILj1024EfffffjLb0ELj1024ELj4ENS_18Kernel_traits_baseILj1024EfffffjLj1024EEEEELb0ELb0EEEvNS_9BwdParamsE,@"STO_CUDA_ENTRY STV_DEFAULT"
_ZN10layer_norm22ln_bwd_finalize_kernelINS_22Kernel_traits_finalizeILj1024EfffffjLb0ELj1024ELj4ENS_18Kernel_traits_baseILj1024EfffffjLj1024EEEEELb0ELb0EEEvNS_9BwdParamsE:
.text._ZN10layer_norm22ln_bwd_finalize_kernelINS_22Kernel_traits_finalizeILj1024EfffffjLb0ELj1024ELj4ENS_18Kernel_traits_baseILj1024EfffffjLj1024EEEEELb0ELb0EEEvNS_9BwdParamsE:
        /* <DEDUP_REMOVED lines=82> */
.L_x_5777:
        /* <DEDUP_REMOVED lines=118> */
.L_x_5776:
[----:B------:R-:W-:Y:S05]  /*0c80*/  BSYNC.RECONVERGENT B1 ;  /* 0x0000000000017941 */ /* 0x000fea0003800200 */
.L_x_5775:
        /* <DEDUP_REMOVED lines=75> */
.L_x_5779:
[----:B------:R-:W-:Y:S05]  /*1140*/  BSYNC.RECONVERGENT B1 ;  /* 0x0000000000017941 */ /* 0x000fea0003800200 */
.L_x_5778:
        /* <DEDUP_REMOVED lines=37> */
.L_x_5781:
[----:B------:R-:W-:Y:S05]  /*13a0*/  BSYNC.RECONVERGENT B1 ;  /* 0x0000000000017941 */ /* 0x000fea0003800200 */
.L_x_5780:
[----:B------:R-:W-:Y:S05]  /*13b0*/  @!P1 BRA `(.L_x_5774) ;  /* 0x0000000000409947 */ /* 0x000fea0003800000 */
[----:B------:R-:W0:Y:S01]  /*13c0*/  LDC.64 R6, c[0x0][0x440] ;  /* 0x00011000ff067b82 */ /* 0x000e220000000a00 */
[----:B------:R-:W-:Y:S01]  /*13d0*/  IMAD R59, R2, R56, R59 ;  /* 0x00000038023b7224 */ /* 0x000fe200078e023b */
[----:B------:R-:W-:Y:S02]  /*13e0*/  LOP3.LUT R8, R8, 0x1f, RZ, 0xc0, !PT ;  /* 0x0000001f08087812 */ /* 0x000fe400078ec0ff */
[----:B------:R-:W-:Y:S02]  /*13f0*/  IADD3 R9, PT, PT, -R9, RZ, RZ ;  /* 0x000000ff09097210 */ /* 0x000fe40007ffe1ff */
[----:B------:R-:W-:Y:S02]  /*1400*/  IADD3 R59, PT, PT, R8, R59, RZ ;  /* 0x0000003b083b7210 */ /* 0x000fe40007ffe0ff */
[----:B------:R-:W1:Y:S05]  /*1410*/  LDC.64 R10, c[0x0][0x448] ;  /* 0x00011200ff0a7b82 */ /* 0x000e6a0000000a00 */
.L_x_5782:
        /* <DEDUP_REMOVED lines=10> */
.L_x_5774:
[----:B------:R-:W-:Y:S05]  /*14c0*/  BSYNC.RECONVERGENT B0 ;  /* 0x0000000000007941 */ /* 0x000fea0003800200 */
.L_x_5773:
        /* <DEDUP_REMOVED lines=57> */
.L_x_5783:
        /* <DEDUP_REMOVED lines=10> */
.L_x_6124:


//--------------------- .text._ZN10layer_norm40ln_parallel_residual_bwd_finalize_kernelINS_22Kernel_traits_finalizeILj1024EfffffjLb0ELj1024ELj4ENS_18Kernel_traits_baseILj1024EfffffjLj1024EEEEELb0EEEvNS_9BwdParamsE --------------------------
	.section	.text._ZN10layer_norm40ln_parallel_residual_bwd_finalize_kernelINS_22Kernel_traits_finalizeILj1024EfffffjLb0ELj1024ELj4ENS_18Kernel_traits_baseILj1024EfffffjLj1024EEEEELb0EEEvNS_9BwdParamsE,"ax",@progbits
	.align	128
        .global         _ZN10layer_norm40ln_parallel_residual_bwd_finalize_kernelINS_22Kernel_traits_finalizeILj1024EfffffjLb0ELj1024ELj4ENS_18Kernel_traits_baseILj1024EfffffjLj1024EEEEELb0EEEvNS_9BwdParamsE
        .type           _ZN10layer_norm40ln_parallel_residual_bwd_finalize_kernelINS_22Kernel_traits_finalizeILj1024EfffffjLb0ELj1024ELj4ENS_18Kernel_traits_baseILj1024EfffffjLj1024EEEEELb0EEEvNS_9BwdParamsE,@function
        .size           _ZN10layer_norm40ln_parallel_residual_bwd_finalize_kernelINS_22Kernel_traits_finalizeILj1024EfffffjLb0ELj1024ELj4ENS_18Kernel_traits_baseILj1024EfffffjLj1024EEEEELb0EEEvNS_9BwdParamsE,(.L_x_6125 - _ZN10layer_norm40ln_parallel_residual_bwd_finalize_kernelINS_22Kernel_traits_finalizeILj1024EfffffjLb0ELj1024ELj4ENS_18Kernel_traits_baseILj1024EfffffjLj1024EEEEELb0EEEvNS_9BwdParamsE)
        .other          _ZN10layer_norm40ln_parallel_residual_bwd_finalize_kernelINS_22Kernel_traits_finalizeILj1024EfffffjLb0ELj1024ELj4ENS_18Kernel_traits_baseILj1024EfffffjLj1024EEEEELb0EEEvNS_9BwdParamsE,@"STO_CUDA_ENTRY STV_DEFAULT"
_ZN10layer_norm40ln_parallel_residual_bwd_finalize_kernelINS_22Kernel_traits_finalizeILj1024EfffffjLb0ELj1024ELj4ENS_18Kernel_traits_baseILj1024EfffffjLj1024EEEEELb0EEEvNS_9BwdParamsE:
.text._ZN10layer_norm40ln_parallel_residual_bwd_finalize_kernelINS_22Kernel_traits_finalizeILj1024EfffffjLb0ELj1024ELj4ENS_18Kernel_traits_baseILj1024EfffffjLj1024EEEEELb0EEEvNS_9BwdParamsE:
        /* <DEDUP_REMOVED lines=60> */
.L_x_5788:
        /* <DEDUP_REMOVED lines=112> */
.L_x_5787:
[----:B------:R-:W-:Y:S05]  /*0ac0*/  BSYNC.RECONVERGENT B1 ;  /* 0x0000000000017941 */ /* 0x000fea0003800200 */
.L_x_5786:
        /* <DEDUP_REMOVED lines=65> */
.L_x_5790:
[----:B------:R-:W-:Y:S05]  /*0ee0*/  BSYNC.RECONVERGENT B1 ;  /* 0x0000000000017941 */ /* 0x000fea0003800200 */
.L_x_5789:
        /* <DEDUP_REMOVED lines=36> */
.L_x_5792:
[----:B------:R-:W-:Y:S05]  /*1130*/  BSYNC.RECONVERGENT B1 ;  /* 0x0000000000017941 */ /* 0x000fea0003800200 */
.L_x_5791:
        /* <DEDUP_REMOVED lines=18> */
.L_x_5785:
[----:B------:R-:W-:Y:S05]  /*1260*/  BSYNC.RECONVERGENT B0 ;  /* 0x0000000000007941 */ /* 0x000fea0003800200 */
.L_x_5784:
        /* <DEDUP_REMOVED lines=90> */
.L_x_5793:
        /* <DEDUP_REMOVED lines=15> */
.L_x_6125:


//--------------------- .text._ZN10layer_norm31ln_parallel_residual_bwd_kernelINS_13Kernel_traitsIfffffjLj1024ELj1ELj4ELj1ELj16ENS_18Kernel_traits_baseILj1024EfffffjLj128EEEEELb1ELb1ELb0EEEvNS_9BwdParamsE --------------------------
	.section	.text._ZN10layer_norm31ln_parallel_residual_bwd_kernelINS_13Kernel_traitsIfffffjLj1024ELj1ELj4ELj1ELj16ENS_18Kernel_traits_baseILj1024EfffffjLj128EEEEELb1ELb1ELb0EEEvNS_9BwdParamsE,"ax",@progbits
	.align	128
        .global         _ZN10layer_norm31ln_parallel_residual_bwd_kernelINS_13Kernel_traitsIfffffjLj1024ELj1ELj4ELj1ELj16ENS_18Kernel_traits_baseILj1024EfffffjLj128EEEEELb1ELb1ELb0EEEvNS_9BwdParamsE
        .type           _ZN10layer_norm31ln_parallel_residual_bwd_kernelINS_13Kernel_traitsIfffffjLj1024ELj1ELj4ELj1ELj16ENS_18Kernel_traits_baseILj1024EfffffjLj128EEEEELb1ELb1ELb0EEEvNS_9BwdParamsE,@function
        .size           _ZN10layer_norm31ln_parallel_residual_bwd_kernelINS_13Kernel_traitsIfffffjLj1024ELj1ELj4ELj1ELj16ENS_18Kernel_traits_baseILj1024EfffffjLj128EEEEELb1ELb1ELb0EEEvNS_9BwdParamsE,(.L_x_6126 - _ZN10layer_norm31ln_parallel_residual_bwd_kernelINS_13Kernel_traitsIfffffjLj1024ELj1ELj4ELj1ELj16ENS_18Kernel_traits_baseILj1024EfffffjLj128EEEEELb1ELb1ELb0EEEvNS_9BwdParamsE)
        .other          _ZN10layer_norm31ln_parallel_residual_bwd_kernelINS_13Kernel_traitsIfffffjLj1024ELj1ELj4ELj1ELj16ENS_18Kernel_traits_baseILj1024EfffffjLj128EEEEELb1ELb1ELb0EEEvNS_9BwdParamsE,@"STO_CUDA_ENTRY STV_DEFAULT"
_ZN10layer_norm31ln_parallel_residual_bwd_kernelINS_13Kernel_traitsIfffffjLj1024ELj1ELj4ELj1ELj16ENS_18Kernel_traits_baseILj1024EfffffjLj128EEEEELb1ELb1ELb0EEEvNS_9BwdParamsE:
.text._ZN10layer_norm31ln_parallel_residual_bwd_kernelINS_13Kernel_traitsIfffffjLj1024ELj1ELj4ELj1ELj16ENS_18Kernel_traits_baseILj1024EfffffjLj128EEEEELb1ELb1ELb0EEEvNS_9BwdParamsE:
        /* <DEDUP_REMOVED lines=25> */
[----:B------:R-:W2:Y:S06]  /*0190*/  @P6 LDC.64 R2, c[0x0][0x3d0] ;  /* 0x0000f400ff026b82 */ /* 0x000eac0000000a00 */
[----:B------:R-:W-:-:S02]  /*01a0*/  @P0 LOP3.LUT R19, R20, 0x20, RZ, 0xfc, !PT ;  /* 0x0000002014130812 */ /* 0x000fc400078efcff */
[----:B------:R-:W3:Y:S08]  /*01b0*/  @P5 LDC.64 R4, c[0x0][0x3d0] ;  /* 0x0000f400ff045b82 */ /* 0x000ef00000000a00 */
[----:B------:R-:W4:Y:S01]  /*01c0*/  @P4 LDC.64 R6, c[0x0][0x3d0] ;  /* 0x0000f400ff064b82 */ /* 0x000f220000000a00 */
[----:B--2---:R-:W-:-:S07]  /*01d0*/  @P6 IMAD.WIDE.U32 R2, R19, 0x10, R2 ;  /* 0x0000001013026825 */ /* 0x004fce00078e0002 */
[----:B------:R-:W2:Y:S01]  /*01e0*/  @P3 LDC.64 R12, c[0x0][0x3d0] ;  /* 0x0000f400ff0c3b82 */ /* 0x000ea20000000a00 */
[----:B------:R-:W-:Y:S01]  /*01f0*/  @P6 IADD3 R19, PT, PT, R19, 0x20, RZ ;  /* 0x0000002013136810 */ /* 0x000fe20007ffe0ff */
[----:B------:R1:W5:Y:S01]  /*0200*/  @P6 LDG.E.128 R36, desc[UR8][R2.64] ;  /* 0x0000000802246981 */ /* 0x000362000c1e1d00 */
[----:B------:R-:W-:-:S03]  /*0210*/  ISETP.GE.U32.AND P6, PT, R21, 0x100, PT ;  /* 0x000001001500780c */ /* 0x000fc60003fc6070 */
[C---:B---3--:R-:W-:Y:S02]  /*0220*/  @P5 IMAD.WIDE.U32 R8, R19.reuse, 0x10, R4 ;  /* 0x0000001013085825 */ /* 0x048fe400078e0004 */
[----:B------:R-:W3:Y:S01]  /*0230*/  @P2 LDC.64 R14, c[0x0][0x3d0] ;  /* 0x0000f400ff0e2b82 */ /* 0x000ee20000000a00 */
[----:B------:R-:W-:Y:S02]  /*0240*/  @P5 IADD3 R19, PT, PT, R19, 0x20, RZ ;  /* 0x0000002013135810 */ /* 0x000fe40007ffe0ff */
[----:B------:R0:W5:Y:S03]  /*0250*/  @P5 LDG.E.128 R40, desc[UR8][R8.64] ;  /* 0x0000000808285981 */ /* 0x000166000c1e1d00 */
[C---:B----4-:R-:W-:Y:S02]  /*0260*/  @P4 IMAD.WIDE.U32 R10, R19.reuse, 0x10, R6 ;  /* 0x00000010130a4825 */ /* 0x050fe400078e0006 */
[----:B------:R-:W4:Y:S01]  /*0270*/  @P1 LDC.64 R16, c[0x0][0x3d0] ;  /* 0x0000f400ff101b82 */ /* 0x000f220000000a00 */
[----:B------:R-:W-:-:S02]  /*0280*/  @P4 IADD3 R19, PT, PT, R19, 0x20, RZ ;  /* 0x0000002013134810 */ /* 0x000fc40007ffe0ff */
[----:B------:R0:W5:Y:S05]  /*0290*/  @P4 LDG.E.128 R44, desc[UR8][R10.64] ;  /* 0x000000080a2c4981 */ /* 0x00016a000c1e1d00 */
[----:B------:R-:W1:Y:S01]  /*02a0*/  @P6 LDC.64 R4, c[0x0][0x3d0] ;  /* 0x0000f400ff046b82 */ /* 0x000e620000000a00 */
[C---:B--2---:R-:W-:Y:S01]  /*02b0*/  @P3 IMAD.WIDE.U32 R12, R19.reuse, 0x10, R12 ;  /* 0x00000010130c3825 */ /* 0x044fe200078e000c */
[----:B------:R-:W-:-:S04]  /*02c0*/  @P3 IADD3 R19, PT, PT, R19, 0x20, RZ ;  /* 0x0000002013133810 */ /* 0x000fc80007ffe0ff */
[----:B------:R2:W5:Y:S02]  /*02d0*/  @P3 LDG.E.128 R48, desc[UR8][R12.64] ;  /* 0x000000080c303981 */ /* 0x000564000c1e1d00 */
[----:B------:R-:W0:Y:S01]  /*02e0*/  @P0 LDC.64 R6, c[0x0][0x3d0] ;  /* 0x0000f400ff060b82 */ /* 0x000e220000000a00 */
[C---:B---3--:R-:W-:Y:S01]  /*02f0*/  @P2 IMAD.WIDE.U32 R14, R19.reuse, 0x10, R14 ;  /* 0x00000010130e2825 */ /* 0x048fe200078e000e */
[----:B------:R-:W-:-:S04]  /*0300*/  @P2 IADD3 R19, PT, PT, R19, 0x20, RZ ;  /* 0x0000002013132810 */ /* 0x000fc80007ffe0ff */
[----:B------:R2:W5:Y:S01]  /*0310*/  @P2 LDG.E.128 R52, desc[UR8][R14.64] ;  /* 0x000000080e342981 */ /* 0x000562000c1e1d00 */
[C---:B----4-:R-:W-:Y:S01]  /*0320*/  @P1 IMAD.WIDE.U32 R16, R19.reuse, 0x10, R16 ;  /* 0x0000001013101825 */ /* 0x050fe200078e0010 */
[----:B------:R-:W-:Y:S01]  /*0330*/  @P1 IADD3 R19, PT, PT, R19, 0x20, RZ ;  /* 0x0000002013131810 */ /* 0x000fe20007ffe0ff */
[----:B------:R-:W3:Y:S03]  /*0340*/  S2UR UR4, SR_CTAID.X ;  /* 0x00000000000479c3 */ /* 0x000ee60000002500 */
[----:B------:R2:W5:Y:S01]  /*0350*/  @P1 LDG.E.128 R56, desc[UR8][R16.64] ;  /* 0x0000000810381981 */ /* 0x000562000c1e1d00 */
[----:B-1----:R-:W-:-:S05]  /*0360*/  @P6 IMAD.WIDE.U32 R4, R19, 0x10, R4 ;  /* 0x0000001013046825 */ /* 0x002fca00078e0004 */
[----:B------:R2:W5:Y:S01]  /*0370*/  @P6 LDG.E.128 R60, desc[UR8][R4.64] ;  /* 0x00000008043c6981 */ /* 0x000562000c1e1d00 */
[----:B0-----:R-:W-:-:S05]  /*0380*/  @P0 IMAD.WIDE.U32 R2, R20, 0x10, R6 ;  /* 0x0000001014020825 */ /* 0x001fca00078e0006 */
[----:B------:R2:W5:Y:S01]  /*0390*/  @P0 LDG.E.128 R64, desc[UR8][R2.64] ;  /* 0x0000000802400981 */ /* 0x000562000c1e1d00 */
[----:B------:R-:W-:Y:S01]  /*03a0*/  SHF.R.U32.HI R19, RZ, 0x5, R23 ;  /* 0x00000005ff137819 */ /* 0x000fe20000011617 */
        /* <DEDUP_REMOVED lines=37> */
[----:B------:R-:W0:Y:S01]  /*0600*/  LDC.U8 R18, c[0x0][0x410] ;  /* 0x00010400ff127b82 */ /* 0x000e220000000000 */
        /* <DEDUP_REMOVED lines=29> */
[----:B0-----:R-:W-:-:S02]  /*07e0*/  ISETP.NE.AND P1, PT, R18, RZ, PT ;  /* 0x000000ff1200720c */ /* 0x001fc40003f25270 */
[----:B------:R-:W-:Y:S02]  /*07f0*/  CS2R R118, SRZ ;  /* 0x0000000000767805 */ /* 0x000fe4000001ff00 */
[----:B------:R-:W-:Y:S02]  /*0800*/  CS2R R120, SRZ ;  /* 0x0000000000787805 */ /* 0x000fe4000001ff00 */
[----:B------:R-:W-:-:S07]  /*0810*/  CS2R R122, SRZ ;  /* 0x00000000007a7805 */ /* 0x000fce000001ff00 */
.L_x_5893:
        /* <DEDUP_REMOVED lines=8> */
[C---:B------:R-:W-:Y:S01]  /*08a0*/  ISETP.GE.U32.AND P6, PT, R21.reuse, 0x60, PT ;  /* 0x000000601500780c */ /* 0x040fe20003fc6070 */
[----:B------:R-:W-:Y:S01]  /*08b0*/  HFMA2 R237, -RZ, RZ, 0, 0 ;  /* 0x00000000ffed7431 */ /* 0x000fe200000001ff */
[----:B------:R-:W-:Y:S01]  /*08c0*/  ISETP.GE.U32.AND P5, PT, R21, 0x80, PT ;  /* 0x000000801500780c */ /* 0x000fe20003fa6070 */
[----:B------:R-:W-:Y:S01]  /*08d0*/  IMAD R17, R19, R22, RZ ;  /* 0x0000001613117224 */ /* 0x000fe200078e02ff */
[C---:B------:R-:W-:Y:S02]  /*08e0*/  ISETP.GE.U32.AND P4, PT, R21.reuse, 0xa0, PT ;  /* 0x000000a01500780c */ /* 0x040fe40003f86070 */
[----:B------:R-:W-:Y:S02]  /*08f0*/  ISETP.GE.U32.AND P2, PT, R21, 0x40, PT ;  /* 0x000000401500780c */ /* 0x000fe40003f46070 */
[----:B------:R-:W-:-:S02]  /*0900*/  SHF.R.S32.HI R172, RZ, 0x1f, R17 ;  /* 0x0000001fffac7819 */ /* 0x000fc40000011411 */
[----:B------:R-:W-:Y:S02]  /*0910*/  ISETP.GE.U32.AND P3, PT, R21, 0xc0, PT ;  /* 0x000000c01500780c */ /* 0x000fe40003f66070 */
[----:B------:R-:W-:Y:S02]  /*0920*/  LEA.HI R17, R172, R17, RZ, 0x2 ;  /* 0x00000011ac117211 */ /* 0x000fe400078f10ff */
[----:B------:R-:W-:Y:S02]  /*0930*/  P2R R231, PR, RZ, 0x40 ;  /* 0x00000040ffe77803 */ /* 0x000fe40000000000 */
[----:B------:R-:W-:Y:S02]  /*0940*/  LEA.HI.SX32 R17, R17, R20, 0x1e ;  /* 0x0000001411117211 */ /* 0x000fe400078ff2ff */
[----:B------:R-:W-:Y:S02]  /*0950*/  P2R R229, PR, RZ, 0x20 ;  /* 0x00000020ffe57803 */ /* 0x000fe40000000000 */
[----:B------:R-:W-:-:S02]  /*0960*/  P2R R227, PR, RZ, 0x10 ;  /* 0x00000010ffe37803 */ /* 0x000fc40000000000 */
[----:B------:R-:W-:Y:S02]  /*0970*/  MOV R240, RZ ;  /* 0x000000ff00f07202 */ /* 0x000fe40000000f00 */
        /* <DEDUP_REMOVED lines=16> */
[C---:B--2---:R-:W-:Y:S01]  /*0a80*/  IMAD.WIDE.U32 R240, R17.reuse, 0x4, R240 ;  /* 0x0000000411f07825 */ /* 0x044fe200078e00f0 */
[----:B------:R-:W-:-:S04]  /*0a90*/  IADD3 R235, PT, PT, R17, 0x20, RZ ;  /* 0x0000002011eb7810 */ /* 0x000fc80007ffe0ff */
[----:B------:R-:W5:Y:S01]  /*0aa0*/  LDG.E R15, desc[UR8][R240.64] ;  /* 0x00000008f00f7981 */ /* 0x000f62000c1e1900 */
[----:B0-----:R-:W-:-:S05]  /*0ab0*/  @P0 IMAD.WIDE.U32 R238, R17, 0x4, R238 ;  /* 0x0000000411ee0825 */ /* 0x001fca00078e00ee */
[----:B------:R0:W5:Y:S01]  /*0ac0*/  @P0 LDG.E R16, desc[UR8][R238.64] ;  /* 0x00000008ee100981 */ /* 0x000162000c1e1900 */
[----:B-1----:R-:W-:-:S05]  /*0ad0*/  @P1 IMAD.WIDE.U32 R236, R17, 0x10, R236 ;  /* 0x0000001011ec1825 */ /* 0x002fca00078e00ec */
[----:B------:R1:W5:Y:S01]  /*0ae0*/  @P1 LDG.E.128 R128, desc[UR8][R236.64] ;  /* 0x00000008ec801981 */ /* 0x000362000c1e1d00 */
[C---:B---3--:R-:W-:Y:S01]  /*0af0*/  FADD.FTZ R168, -R233.reuse, R168 ;  /* 0x000000a8e9a87221 */ /* 0x048fe20000010100 */
[----:B------:R-:W-:-:S03]  /*0b00*/  FADD.FTZ R184, -R233, R169 ;  /* 0x000000a9e9b87221 */ /* 0x000fc60000010100 */
[----:B-----5:R-:W-:Y:S01]  /*0b10*/  FMUL.FTZ R185, R217, R168 ;  /* 0x000000a8d9b97220 */ /* 0x020fe20000410000 */
[----:B----4-:R-:W-:Y:S01]  /*0b20*/  FMUL.FTZ R198, R64, R172 ;  /* 0x000000ac40c67220 */ /* 0x010fe20000410000 */
[----:B------:R-:W-:Y:S01]  /*0b30*/  FMUL.FTZ R215, R65, R173 ;  /* 0x000000ad41d77220 */ /* 0x000fe20000410000 */
[----:B------:R-:W-:Y:S01]  /*0b40*/  FADD.FTZ R170, -R233, R170 ;  /* 0x000000aae9aa7221 */ /* 0x000fe20000010100 */
[----:B------:R-:W-:Y:S01]  /*0b50*/  FMUL.FTZ R184, R217, R184 ;  /* 0x000000b8d9b87220 */ /* 0x000fe20000410000 */
[----:B------:R-:W-:Y:S01]  /*0b60*/  FADD.FTZ R168, RZ, R198 ;  /* 0x000000c6ffa87221 */ /* 0x000fe20000010000 */
[----:B------:R-:W-:Y:S01]  /*0b70*/  FFMA.FTZ R169, R185, R198, RZ ;  /* 0x000000c6b9a97223 */ /* 0x000fe200000100ff */
[----:B------:R-:W-:Y:S01]  /*0b80*/  FADD.FTZ R242, -R233, R171 ;  /* 0x000000abe9f27221 */ /* 0x000fe20000010100 */
[----:B------:R-:W-:Y:S01]  /*0b90*/  FMUL.FTZ R213, R217, R170 ;  /* 0x000000aad9d57220 */ /* 0x000fe20000410000 */
[----:B------:R-:W-:Y:S01]  /*0ba0*/  FADD.FTZ R171, R168, R215 ;  /* 0x000000d7a8ab7221 */ /* 0x000fe20000010000 */
[----:B0-----:R-:W-:Y:S01]  /*0bb0*/  FMUL.FTZ R238, R66, R174 ;  /* 0x000000ae42ee7220 */ /* 0x001fe20000410000 */
[----:B------:R-:W-:Y:S01]  /*0bc0*/  FFMA.FTZ R168, R184, R215, R169 ;  /* 0x000000d7b8a87223 */ /* 0x000fe200000100a9 */
[----:B------:R-:W-:Y:S01]  /*0bd0*/  FMUL.FTZ R225, R67, R175 ;  /* 0x000000af43e17220 */ /* 0x000fe20000410000 */
[----:B-1----:R-:W-:Y:S01]  /*0be0*/  FMUL.FTZ R236, R217, R242 ;  /* 0x000000f2d9ec7220 */ /* 0x002fe20000410000 */
        /* <DEDUP_REMOVED lines=12> */
.L_x_5797:
[----:B------:R-:W-:Y:S05]  /*0cb0*/  BSYNC.RECONVERGENT B1 ;  /* 0x0000000000017941 */ /* 0x000fea0003800200 */
.L_x_5796:
        /* <DEDUP_REMOVED lines=21> */
[----:B------:R-:W-:Y:S01]  /*0e10*/  IADD3 R235, PT, PT, R235, 0x20, RZ ;  /* 0x00000020ebeb7810 */ /* 0x000fe20007ffe0ff */
[C---:B---3--:R-:W-:Y:S01]  /*0e20*/  FADD.FTZ R168, -R233.reuse, R168 ;  /* 0x000000a8e9a87221 */ /* 0x048fe20000010100 */
[----:B------:R-:W-:-:S03]  /*0e30*/  FADD.FTZ R182, -R233, R169 ;  /* 0x000000a9e9b67221 */ /* 0x000fc60000010100 */
[----:B-----5:R-:W-:Y:S01]  /*0e40*/  FMUL.FTZ R183, R217, R168 ;  /* 0x000000a8d9b77220 */ /* 0x020fe20000410000 */
[----:B----4-:R-:W-:Y:S01]  /*0e50*/  FMUL.FTZ R196, R36, R172 ;  /* 0x000000ac24c47220 */ /* 0x010fe20000410000 */
[----:B------:R-:W-:Y:S01]  /*0e60*/  FMUL.FTZ R211, R37, R173 ;  /* 0x000000ad25d37220 */ /* 0x000fe20000410000 */
[----:B------:R-:W-:Y:S01]  /*0e70*/  FADD.FTZ R170, -R233, R170 ;  /* 0x000000aae9aa7221 */ /* 0x000fe20000010100 */
[----:B------:R-:W-:Y:S01]  /*0e80*/  FMUL.FTZ R182, R217, R182 ;  /* 0x000000b6d9b67220 */ /* 0x000fe20000410000 */
[----:B------:R-:W-:Y:S01]  /*0e90*/  FADD.FTZ R168, R237, R196 ;  /* 0x000000c4eda87221 */ /* 0x000fe20000010000 */
[----:B------:R-:W-:Y:S01]  /*0ea0*/  FFMA.FTZ R169, R183, R196, R240 ;  /* 0x000000c4b7a97223 */ /* 0x000fe200000100f0 */
[----:B------:R-:W-:Y:S01]  /*0eb0*/  FADD.FTZ R232, -R233, R171 ;  /* 0x000000abe9e87221 */ /* 0x000fe20000010100 */
        /* <DEDUP_REMOVED lines=18> */
.L_x_5799:
[----:B------:R-:W-:Y:S05]  /*0fe0*/  BSYNC.RECONVERGENT B1 ;  /* 0x0000000000017941 */ /* 0x000fea0003800200 */
.L_x_5798:
        /* <DEDUP_REMOVED lines=50> */
.L_x_5801:
[----:B------:R-:W-:Y:S05]  /*1310*/  BSYNC.RECONVERGENT B1 ;  /* 0x0000000000017941 */ /* 0x000fea0003800200 */
.L_x_5800:
        /* <DEDUP_REMOVED lines=50> */
.L_x_5803:
[----:B------:R-:W-:Y:S05]  /*1640*/  BSYNC.RECONVERGENT B1 ;  /* 0x0000000000017941 */ /* 0x000fea0003800200 */
.L_x_5802:
        /* <DEDUP_REMOVED lines=50> */
.L_x_5805:
[----:B------:R-:W-:Y:S05]  /*1970*/  BSYNC.RECONVERGENT B1 ;  /* 0x0000000000017941 */ /* 0x000fea0003800200 */
.L_x_5804:
        /* <DEDUP_REMOVED lines=19> */
[----:B-1----:R-:W-:-:S05]  /*1ab0*/  @P1 IMAD.WIDE.U32 R172, R235, 0x10, R172 ;  /* 0x00000010ebac1825 */ /* 0x002fca00078e00ac */
[----:B------:R0:W5:Y:S01]  /*1ac0*/  @P1 LDG.E.128 R148, desc[UR8][R172.64] ;  /* 0x00000008ac941981 */ /* 0x000162000c1e1d00 */
[----:B------:R-:W-:Y:S01]  /*1ad0*/  IADD3 R235, PT, PT, R235, 0x20, RZ ;  /* 0x00000020ebeb7810 */ /* 0x000fe20007ffe0ff */
[C---:B---3--:R-:W-:Y:S01]  /*1ae0*/  FADD.FTZ R28, -R233.reuse, R28 ;  /* 0x0000001ce91c7221 */ /* 0x048fe20000010100 */
[C---:B------:R-:W-:Y:S01]  /*1af0*/  FADD.FTZ R212, -R233.reuse, R29 ;  /* 0x0000001de9d47221 */ /* 0x040fe20000010100 */
[----:B------:R-:W-:Y:S02]  /*1b00*/  FADD.FTZ R214, -R233, R30 ;  /* 0x0000001ee9d67221 */ /* 0x000fe40000010100 */
[C---:B-----5:R-:W-:Y:S01]  /*1b10*/  FMUL.FTZ R29, R217.reuse, R28 ;  /* 0x0000001cd91d7220 */ /* 0x060fe20000410000 */
        /* <DEDUP_REMOVED lines=9> */
[----:B------:R-:W-:Y:S01]  /*1bb0*/  FADD.FTZ R244, -R233, R31 ;  /* 0x0000001fe9f47221 */ /* 0x000fe20000010100 */
[----:B------:R-:W-:Y:S01]  /*1bc0*/  FMUL.FTZ R31, R217, R214 ;  /* 0x000000d6d91f7220 */ /* 0x000fe20000410000 */
[----:B0-----:R-:W-:Y:S01]  /*1bd0*/  FADD.FTZ R173, R168, R195 ;  /* 0x000000c3a8ad7221 */ /* 0x001fe20000010000 */
        /* <DEDUP_REMOVED lines=12> */
.L_x_5807:
[----:B------:R-:W-:Y:S05]  /*1ca0*/  BSYNC.RECONVERGENT B1 ;  /* 0x0000000000017941 */ /* 0x000fea0003800200 */
.L_x_5806:
[----:B------:R-:W-:Y:S01]  /*1cb0*/  ISETP.GE.U32.AND P4, PT, R21, 0xe0, PT ;  /* 0x000000e01500780c */ /* 0x000fe20003f86070 */
[----:B------:R-:W-:-:S12]  /*1cc0*/  BSSY.RECONVERGENT B1, `(.L_x_5808) ;  /* 0x0000032000017945 */ /* 0x000fd80003800200 */
[----:B------:R-:W-:Y:S05]  /*1cd0*/  @!P4 BRA `(.L_x_5809) ;  /* 0x0000000000c0c947 */ /* 0x000fea0003800000 */
[----:B------:R-:W-:Y:S01]  /*1ce0*/  ISETP.NE.U32.AND P0, PT, RZ, UR14, PT ;  /* 0x0000000eff007c0c */ /* 0x000fe2000bf05070 */
[----:B------:R-:W0:Y:S03]  /*1cf0*/  LDC.64 R26, c[0x0][0x3a8] ;  /* 0x0000ea00ff1a7b82 */ /* 0x000e260000000a00 */
[----:B------:R-:W-:-:S05]  /*1d00*/  ISETP.NE.AND.EX P0, PT, RZ, UR15, PT, P0 ;  /* 0x0000000fff007c0c */ /* 0x000fca000bf05300 */
[----:B------:R-:W1:Y:S08]  /*1d10*/  LDC.64 R172, c[0x0][0x428] ;  /* 0x00010a00ffac7b82 */ /* 0x000e700000000a00 */
[----:B------:R-:W2:Y:S02]  /*1d20*/  @P0 LDC.64 R168, c[0x0][0x438] ;  /* 0x00010e00ffa80b82 */ /* 0x000ea40000000a00 */
[----:B--2---:R-:W-:-:S05]  /*1d30*/  @P0 IMAD.WIDE.U32 R246, R235, 0x10, R168 ;  /* 0x00000010ebf60825 */ /* 0x004fca00078e00a8 */
[----:B------:R2:W5:Y:S01]  /*1d40*/  @P0 LDG.E.128 R152, desc[UR8][R246.64] ;  /* 0x00000008f6980981 */ /* 0x000562000c1e1d00 */
[----:B------:R-:W-:Y:S01]  /*1d50*/  ISETP.NE.U32.AND P0, PT, RZ, UR10, PT ;  /* 0x0000000aff007c0c */ /* 0x000fe2000bf05070 */
[C---:B0-----:R-:W-:Y:S02]  /*1d60*/  IMAD.WIDE.U32 R168, R235.reuse, 0x10, R26 ;  /* 0x00000010eba87825 */ /* 0x041fe400078e001a */
[----:B------:R-:W0:Y:S01]  /*1d70*/  LDC.64 R26, c[0x0][0x3b0] ;  /* 0x0000ec00ff1a7b82 */ /* 0x000e220000000a00 */
[----:B------:R-:W-:Y:S01]  /*1d80*/  ISETP.NE.AND.EX P0, PT, RZ, UR11, PT, P0 ;  /* 0x0000000bff007c0c */ /* 0x000fe2000bf05300 */
[C---:B-1----:R-:W-:Y:S02]  /*1d90*/  IMAD.WIDE.U32 R172, R235.reuse, 0x10, R172 ;  /* 0x00000010ebac7825 */ /* 0x042fe400078e00ac */
[----:B------:R-:W3:Y:S04]  /*1da0*/  LDG.E.128 R168, desc[UR8][R168.64] ;  /* 0x00000008a8a87981 */ /* 0x000ee8000c1e1d00 */
[----:B------:R-:W4:Y:S06]  /*1db0*/  LDG.E.128 R172, desc[UR8][R172.64] ;  /* 0x00000008acac7981 */ /* 0x000f2c000c1e1d00 */
[----:B------:R-:W1:Y:S01]  /*1dc0*/  @P0 LDC.64 R242, c[0x0][0x3b8] ;  /* 0x0000ee00fff20b82 */ /* 0x000e620000000a00 */
[----:B0-----:R-:W-:-:S05]  /*1dd0*/  IMAD.WIDE.U32 R244, R235, 0x4, R26 ;  /* 0x00000004ebf47825 */ /* 0x001fca00078e001a */
[----:B------:R2:W5:Y:S01]  /*1de0*/  LDG.E R3, desc[UR8][R244.64] ;  /* 0x00000008f4037981 */ /* 0x000562000c1e1900 */
[----:B-1----:R-:W-:-:S05]  /*1df0*/  @P0 IMAD.WIDE.U32 R242, R235, 0x4, R242 ;  /* 0x00000004ebf20825 */ /* 0x002fca00078e00f2 */
[----:B------:R2:W5:Y:S01]  /*1e00*/  @P0 LDG.E R4, desc[UR8][R242.64] ;  /* 0x00000008f2040981 */ /* 0x000562000c1e1900 */
[----:B------:R-:W-:Y:S01]  /*1e10*/  IADD3 R235, PT, PT, R235, 0x20, RZ ;  /* 0x00000020ebeb7810 */ /* 0x000fe20007ffe0ff */
[C---:B---3--:R-:W-:Y:S01]  /*1e20*/  FADD.FTZ R26, -R233.reuse, R168 ;  /* 0x000000a8e91a7221 */ /* 0x048fe20000010100 */
[----:B------:R-:W-:-:S03]  /*1e30*/  FADD.FTZ R188, -R233, R169 ;  /* 0x000000a9e9bc7221 */ /* 0x000fc60000010100 */
[C---:B-----5:R-:W-:Y:S01]  /*1e40*/  FMUL.FTZ R27, R217.reuse, R26 ;  /* 0x0000001ad91b7220 */ /* 0x060fe20000410000 */
[----:B------:R-:W-:Y:S01]  /*1e50*/  FMUL.FTZ R26, R217, R188 ;  /* 0x000000bcd91a7220 */ /* 0x000fe20000410000 */
[----:B----4-:R-:W-:Y:S01]  /*1e60*/  FMUL.FTZ R188, R56, R172 ;  /* 0x000000ac38bc7220 */ /* 0x010fe20000410000 */
[----:B------:R-:W-:Y:S01]  /*1e70*/  FMUL.FTZ R193, R57, R173 ;  /* 0x000000ad39c17220 */ /* 0x000fe20000410000 */
[----:B------:R-:W-:Y:S02]  /*1e80*/  FADD.FTZ R170, -R233, R170 ;  /* 0x000000aae9aa7221 */ /* 0x000fe40000010100 */
        /* <DEDUP_REMOVED lines=21> */
.L_x_5809:
[----:B------:R-:W-:Y:S05]  /*1fe0*/  BSYNC.RECONVERGENT B1 ;  /* 0x0000000000017941 */ /* 0x000fea0003800200 */
.L_x_5808:
        /* <DEDUP_REMOVED lines=8> */
[----:B------:R-:W5:Y:S01]  /*2070*/  @P0 LDG.E R2, desc[UR8][R174.64] ;  /* 0x00000008ae020981 */ /* 0x000f62000c1e1900 */
[----:B------:R-:W-:-:S04]  /*2080*/  ISETP.NE.U32.AND P0, PT, RZ, UR14, PT ;  /* 0x0000000eff007c0c */ /* 0x000fc8000bf05070 */
[----:B------:R-:W-:-:S13]  /*2090*/  ISETP.NE.AND.EX P0, PT, RZ, UR15, PT, P0 ;  /* 0x0000000fff007c0c */ /* 0x000fda000bf05300 */
[----:B------:R-:W1:Y:S02]  /*20a0*/  @P0 LDC.64 R24, c[0x0][0x438] ;  /* 0x00010e00ff180b82 */ /* 0x000e640000000a00 */
[----:B-1----:R-:W-:-:S06]  /*20b0*/  @P0 IMAD.WIDE.U32 R186, R235, 0x10, R24 ;  /* 0x00000010ebba0825 */ /* 0x002fcc00078e0018 */
[----:B------:R-:W1:Y:S01]  /*20c0*/  LDC.64 R24, c[0x0][0x3a8] ;  /* 0x0000ea00ff187b82 */ /* 0x000e620000000a00 */
[C---:B0-----:R-:W-:Y:S01]  /*20d0*/  IMAD.WIDE.U32 R172, R235.reuse, 0x10, R172 ;  /* 0x00000010ebac7825 */ /* 0x041fe200078e00ac */
[----:B------:R0:W5:Y:S05]  /*20e0*/  @P0 LDG.E.128 R156, desc[UR8][R186.64] ;  /* 0x00000008ba9c0981 */ /* 0x00016a000c1e1d00 */
[----:B------:R-:W2:Y:S01]  /*20f0*/  LDG.E.128 R172, desc[UR8][R172.64] ;  /* 0x00000008acac7981 */ /* 0x000ea2000c1e1d00 */
[C---:B-1----:R-:W-:Y:S02]  /*2100*/  IMAD.WIDE.U32 R168, R235.reuse, 0x10, R24 ;  /* 0x00000010eba87825 */ /* 0x042fe400078e0018 */
[----:B------:R-:W1:Y:S04]  /*2110*/  LDC.64 R24, c[0x0][0x3b0] ;  /* 0x0000ec00ff187b82 */ /* 0x000e680000000a00 */
[----:B------:R-:W3:Y:S01]  /*2120*/  LDG.E.128 R168, desc[UR8][R168.64] ;  /* 0x00000008a8a87981 */ /* 0x000ee2000c1e1d00 */
[----:B-1----:R-:W-:-:S05]  /*2130*/  IMAD.WIDE.U32 R242, R235, 0x4, R24 ;  /* 0x00000004ebf27825 */ /* 0x002fca00078e0018 */
[----:B------:R1:W5:Y:S01]  /*2140*/  LDG.E R0, desc[UR8][R242.64] ;  /* 0x00000008f2007981 */ /* 0x000362000c1e1900 */
[----:B--2---:R-:W-:Y:S01]  /*2150*/  FMUL.FTZ R189, R61, R173 ;  /* 0x000000ad3dbd7220 */ /* 0x004fe20000410000 */
[----:B------:R-:W-:Y:S01]  /*2160*/  FMUL.FTZ R204, R62, R174 ;  /* 0x000000ae3ecc7220 */ /* 0x000fe20000410000 */
[----:B------:R-:W-:Y:S01]  /*2170*/  FMUL.FTZ R200, R63, R175 ;  /* 0x000000af3fc87220 */ /* 0x000fe20000410000 */
[C---:B---3--:R-:W-:Y:S01]  /*2180*/  FADD.FTZ R24, -R233.reuse, R168 ;  /* 0x000000a8e9187221 */ /* 0x048fe20000010100 */
[----:B0-----:R-:W-:-:S03]  /*2190*/  FADD.FTZ R186, -R233, R169 ;  /* 0x000000a9e9ba7221 */ /* 0x001fc60000010100 */
[C---:B-----5:R-:W-:Y:S01]  /*21a0*/  FMUL.FTZ R25, R217.reuse, R24 ;  /* 0x00000018d9197220 */ /* 0x060fe20000410000 */
[----:B------:R-:W-:Y:S01]  /*21b0*/  FMUL.FTZ R24, R217, R186 ;  /* 0x000000bad9187220 */ /* 0x000fe20000410000 */
[----:B------:R-:W-:Y:S01]  /*21c0*/  FMUL.FTZ R186, R60, R172 ;  /* 0x000000ac3cba7220 */ /* 0x000fe20000410000 */
[----:B------:R-:W-:-:S03]  /*21d0*/  FADD.FTZ R170, -R233, R170 ;  /* 0x000000aae9aa7221 */ /* 0x000fc60000010100 */
[----:B------:R-:W-:Y:S01]  /*21e0*/  FADD.FTZ R168, R237, R186 ;  /* 0x000000baeda87221 */ /* 0x000fe20000010000 */
[----:B------:R-:W-:Y:S01]  /*21f0*/  FFMA.FTZ R169, R25, R186, R240 ;  /* 0x000000ba19a97223 */ /* 0x000fe200000100f0 */
[----:B------:R-:W-:Y:S01]  /*2200*/  FADD.FTZ R202, -R233, R171 ;  /* 0x000000abe9ca7221 */ /* 0x000fe20000010100 */
        /* <DEDUP_REMOVED lines=16> */
.L_x_5811:
[----:B------:R-:W-:Y:S05]  /*2310*/  BSYNC.RECONVERGENT B1 ;  /* 0x0000000000017941 */ /* 0x000fea0003800200 */
.L_x_5810:
        /* <DEDUP_REMOVED lines=22> */
.L_x_5905:
        /* <DEDUP_REMOVED lines=24> */
[----:B0-----:R-:W-:Y:S02]  /*2600*/  FFMA.FTZ R174, R236, R173, R172 ;  /* 0x000000adecae7223 */ /* 0x001fe400000100ac */
        /* <DEDUP_REMOVED lines=18> */
.L_x_5817:
[-CC-:B------:R-:W-:Y:S01]  /*2730*/  FFMA.FTZ R161, R185, R173.reuse, R172.reuse ;  /* 0x000000adb9a17223 */ /* 0x180fe200000100ac */
[-CC-:B------:R-:W-:Y:S01]  /*2740*/  FFMA.FTZ R162, R184, R173.reuse, R172.reuse ;  /* 0x000000adb8a27223 */ /* 0x180fe200000100ac */
[-C--:B------:R-:W-:Y:S01]  /*2750*/  FFMA.FTZ R163, R213, R173.reuse, R172 ;  /* 0x000000add5a37223 */ /* 0x080fe200000100ac */
[----:B------:R-:W-:Y:S01]  /*2760*/  LOP3.LUT P6, RZ, R15, 0xff, RZ, 0xc0, !PT ;  /* 0x000000ff0fff7812 */ /* 0x000fe200078cc0ff */
[----:B------:R-:W-:Y:S01]  /*2770*/  FADD.FTZ R160, R198, -R161 ;  /* 0x800000a1c6a07221 */ /* 0x000fe20000010000 */
[----:B------:R-:W-:Y:S01]  /*2780*/  FADD.FTZ R162, R215, -R162 ;  /* 0x800000a2d7a27221 */ /* 0x000fe20000010000 */
[----:B0-----:R-:W-:Y:S02]  /*2790*/  FFMA.FTZ R174, R236, R173, R172 ;  /* 0x000000adecae7223 */ /* 0x001fe400000100ac */
        /* <DEDUP_REMOVED lines=18> */
.L_x_5816:
        /* <DEDUP_REMOVED lines=11> */
[----:B0-----:R-:W-:Y:S02]  /*2970*/  FFMA.FTZ R174, R236, R173, R172 ;  /* 0x000000adecae7223 */ /* 0x001fe400000100ac */
        /* <DEDUP_REMOVED lines=18> */
.L_x_5819:
[-CC-:B------:R-:W-:Y:S01]  /*2aa0*/  FFMA.FTZ R161, R185, R173.reuse, R172.reuse ;  /* 0x000000adb9a17223 */ /* 0x180fe200000100ac */
[-CC-:B------:R-:W-:Y:S01]  /*2ab0*/  FFMA.FTZ R162, R184, R173.reuse, R172.reuse ;  /* 0x000000adb8a27223 */ /* 0x180fe200000100ac */
[-C--:B------:R-:W-:Y:S01]  /*2ac0*/  FFMA.FTZ R163, R213, R173.reuse, R172 ;  /* 0x000000add5a37223 */ /* 0x080fe200000100ac */
[----:B------:R-:W-:Y:S01]  /*2ad0*/  LOP3.LUT P6, RZ, R15, 0xff, RZ, 0xc0, !PT ;  /* 0x000000ff0fff7812 */ /* 0x000fe200078cc0ff */
[----:B------:R-:W-:Y:S01]  /*2ae0*/  FADD.FTZ R161, R198, -R161 ;  /* 0x800000a1c6a17221 */ /* 0x000fe20000010000 */
[----:B------:R-:W-:Y:S01]  /*2af0*/  FADD.FTZ R162, R215, -R162 ;  /* 0x800000a2d7a27221 */ /* 0x000fe20000010000 */
[----:B------:R-:W-:Y:S01]  /*2b00*/  FADD.FTZ R163, R238, -R163 ;  /* 0x800000a3eea37221 */ /* 0x000fe20000010000 */
[----:B0-----:R-:W-:Y:S01]  /*2b10*/  FFMA.FTZ R174, R236, R173, R172 ;  /* 0x000000adecae7223 */ /* 0x001fe200000100ac */
        /* <DEDUP_REMOVED lines=17> */
.L_x_5815:
        /* <DEDUP_REMOVED lines=41> */
.L_x_5821:
        /* <DEDUP_REMOVED lines=33> */
.L_x_5820:
        /* <DEDUP_REMOVED lines=11> */
[----:B0-----:R-:W-:Y:S01]  /*3180*/  FFMA.FTZ R174, R236, R173, R172 ;  /* 0x000000adecae7223 */ /* 0x001fe200000100ac */
        /* <DEDUP_REMOVED lines=26> */
.L_x_5822:
        /* <DEDUP_REMOVED lines=32> */
.L_x_5818:
        /* <DEDUP_REMOVED lines=14> */
.L_x_5814:
[----:B------:R-:W-:Y:S05]  /*3610*/  BSYNC.RECONVERGENT B1 ;  /* 0x0000000000017941 */ /* 0x000fea0003800200 */
.L_x_5813:
        /* <DEDUP_REMOVED lines=11> */
[-CC-:B-1----:R-:W-:Y:S01]  /*36d0*/  FFMA.FTZ R161, R183, R173.reuse, R172.reuse ;  /* 0x000000adb7a17223 */ /* 0x182fe200000100ac */
        /* <DEDUP_REMOVED lines=32> */
.L_x_5827:
        /* <DEDUP_REMOVED lines=33> */
.L_x_5826:
        /* <DEDUP_REMOVED lines=36> */
.L_x_5829:
        /* <DEDUP_REMOVED lines=33> */
.L_x_5825:
        /* <DEDUP_REMOVED lines=31> */
.L_x_5831:
        /* <DEDUP_REMOVED lines=25> */
.L_x_5830:
        /* <DEDUP_REMOVED lines=28> */
.L_x_5832:
        /* <DEDUP_REMOVED lines=24> */
.L_x_5828:
        /* <DEDUP_REMOVED lines=13> */
.L_x_5824:
[----:B------:R-:W-:Y:S05]  /*46d0*/  BSYNC.RECONVERGENT B1 ;  /* 0x0000000000017941 */ /* 0x000fea0003800200 */
.L_x_5823:
        /* <DEDUP_REMOVED lines=12> */
[-CC-:B-1-3--:R-:W-:Y:S01]  /*47a0*/  FFMA.FTZ R161, R181, R173.reuse, R172.reuse ;  /* 0x000000adb5a17223 */ /* 0x18afe200000100ac */
        /* <DEDUP_REMOVED lines=32> */
.L_x_5837:
        /* <DEDUP_REMOVED lines=33> */
.L_x_5836:
        /* <DEDUP_REMOVED lines=36> */
.L_x_5839:
        /* <DEDUP_REMOVED lines=33> */
.L_x_5835:
        /* <DEDUP_REMOVED lines=31> */
.L_x_5841:
        /* <DEDUP_REMOVED lines=25> */
.L_x_5840:
        /* <DEDUP_REMOVED lines=28> */
.L_x_5842:
        /* <DEDUP_REMOVED lines=24> */
.L_x_5838:
        /* <DEDUP_REMOVED lines=13> */
.L_x_5834:
[----:B------:R-:W-:Y:S05]  /*57a0*/  BSYNC.RECONVERGENT B1 ;  /* 0x0000000000017941 */ /* 0x000fea0003800200 */
.L_x_5833:
        /* <DEDUP_REMOVED lines=12> */
[-CC-:B-1-34-:R-:W-:Y:S01]  /*5870*/  FFMA.FTZ R161, R179, R173.reuse, R172.reuse ;  /* 0x000000adb3a17223 */ /* 0x19afe200000100ac */
        /* <DEDUP_REMOVED lines=32> */
.L_x_5847:
        /* <DEDUP_REMOVED lines=33> */
.L_x_5846:
        /* <DEDUP_REMOVED lines=36> */
.L_x_5849:
        /* <DEDUP_REMOVED lines=33> */
.L_x_5845:
        /* <DEDUP_REMOVED lines=31> */
.L_x_5851:
        /* <DEDUP_REMOVED lines=25> */
.L_x_5850:
        /* <DEDUP_REMOVED lines=28> */
.L_x_5852:
        /* <DEDUP_REMOVED lines=24> */
.L_x_5848:
        /* <DEDUP_REMOVED lines=13> */
.L_x_5844:
[----:B------:R-:W-:Y:S05]  /*6870*/  BSYNC.RECONVERGENT B1 ;  /* 0x0000000000017941 */ /* 0x000fea0003800200 */
.L_x_5843:
        /* <DEDUP_REMOVED lines=45> */
.L_x_5857:
[-CC-:B01-34-:R-:W-:Y:S01]  /*6b50*/  FFMA.FTZ R165, R177, R173.reuse, R172.reuse ;  /* 0x000000adb1a57223 */ /* 0x19bfe200000100ac */
        /* <DEDUP_REMOVED lines=12> */
[----:B------:R-:W-:Y:S02]  /*6c20*/  SEL R168, R165, RZ, P6 ;  /* 0x000000ffa5a87207 */ /* 0x000fe40003000000 */
[----:B------:R-:W-:-:S04]  /*6c30*/  LOP3.LUT P6, RZ, R8, 0xff, RZ, 0xc0, !PT ;  /* 0x000000ff08ff7812 */ /* 0x000fc800078cc0ff */
[----:B------:R-:W-:Y:S01]  /*6c40*/  SEL R164, R165, RZ, P6 ;  /* 0x000000ffa5a47207 */ /* 0x000fe20003000000 */
[----:B------:R-:W-:Y:S01]  /*6c50*/  FFMA.FTZ R165, R220, R173, R172 ;  /* 0x000000addca57223 */ /* 0x000fe200000100ac */
[----:B------:R-:W-:-:S03]  /*6c60*/  LOP3.LUT P6, RZ, R7, 0xff00, RZ, 0xc0, !PT ;  /* 0x0000ff0007ff7812 */ /* 0x000fc600078cc0ff */
[----:B------:R-:W-:Y:S01]  /*6c70*/  FADD.FTZ R170, R218, -R165 ;  /* 0x800000a5daaa7221 */ /* 0x000fe20000010000 */
        /* <DEDUP_REMOVED lines=14> */
.L_x_5856:
[----:B------:R-:W-:-:S04]  /*6d60*/  UISETP.NE.U32.AND UP0, UPT, UR6, URZ, UPT ;  /* 0x000000ff0600728c */ /* 0x000fc8000bf05070 */
[----:B------:R-:W-:-:S09]  /*6d70*/  UISETP.NE.AND.EX UP0, UPT, UR7, URZ, UPT, UP0 ;  /* 0x000000ff0700728c */ /* 0x000fd2000bf05300 */
[----:B------:R-:W-:Y:S05]  /*6d80*/  BRA.U !UP0, `(.L_x_5859) ;  /* 0x0000000108847547 */ /* 0x000fea000b800000 */
[-CC-:B01-34-:R-:W-:Y:S01]  /*6d90*/  FFMA.FTZ R161, R177, R173.reuse, R172.reuse ;  /* 0x000000adb1a17223 */ /* 0x19bfe200000100ac */
[-CC-:B------:R-:W-:Y:S01]  /*6da0*/  FFMA.FTZ R162, R176, R173.reuse, R172.reuse ;  /* 0x000000adb0a27223 */ /* 0x180fe200000100ac */
[----:B------:R-:W-:Y:S01]  /*6db0*/  LOP3.LUT P6, RZ, R7, 0xff, RZ, 0xc0, !PT ;  /* 0x000000ff07ff7812 */ /* 0x000fe200078cc0ff */
[----:B------:R-:W-:Y:S01]  /*6dc0*/  FFMA.FTZ R163, R197, R173, R172 ;  /* 0x000000adc5a37223 */ /* 0x000fe200000100ac */
[----:B------:R-:W-:Y:S01]  /*6dd0*/  FADD.FTZ R160, R190, -R161 ;  /* 0x800000a1bea07221 */ /* 0x000fe20000010000 */
[----:B------:R-:W-:-:S03]  /*6de0*/  FADD.FTZ R162, R199, -R162 ;  /* 0x800000a2c7a27221 */ /* 0x000fc60000010000 */
[C---:B-----5:R-:W-:Y:S01]  /*6df0*/  FMUL.FTZ R160, R217.reuse, R160 ;  /* 0x000000a0d9a07220 */ /* 0x060fe20000410000 */
[----:B------:R-:W-:Y:S01]  /*6e00*/  FMUL.FTZ R161, R217, R162 ;  /* 0x000000a2d9a17220 */ /* 0x000fe20000410000 */
[----:B------:R-:W-:Y:S01]  /*6e10*/  FADD.FTZ R162, R222, -R163 ;  /* 0x800000a3dea27221 */ /* 0x000fe20000010000 */
[----:B------:R-:W-:Y:S01]  /*6e20*/  FFMA.FTZ R163, R220, R173, R172 ;  /* 0x000000addca37223 */ /* 0x000fe200000100ac */
[----:B------:R-:W-:Y:S01]  /*6e30*/  FMUL.FTZ R164, R160, UR13 ;  /* 0x0000000da0a47c20 */ /* 0x000fe20008410000 */
[----:B------:R-:W-:Y:S01]  /*6e40*/  FMUL.FTZ R165, R161, UR13 ;  /* 0x0000000da1a57c20 */ /* 0x000fe20008410000 */
[C---:B------:R-:W-:Y:S01]  /*6e50*/  FMUL.FTZ R162, R217.reuse, R162 ;  /* 0x000000a2d9a27220 */ /* 0x040fe20000410000 */
[----:B------:R-:W-:Y:S02]  /*6e60*/  FADD.FTZ R170, R218, -R163 ;  /* 0x800000a3daaa7221 */ /* 0x000fe40000010000 */
[----:B------:R-:W-:Y:S01]  /*6e70*/  SEL R168, R164, RZ, P6 ;  /* 0x000000ffa4a87207 */ /* 0x000fe20003000000 */
[----:B------:R-:W-:Y:S01]  /*6e80*/  FMUL.FTZ R166, R162, UR13 ;  /* 0x0000000da2a67c20 */ /* 0x000fe20008410000 */
[----:B------:R-:W-:Y:S01]  /*6e90*/  LOP3.LUT P6, RZ, R8, 0xff, RZ, 0xc0, !PT ;  /* 0x000000ff08ff7812 */ /* 0x000fe200078cc0ff */
        /* <DEDUP_REMOVED lines=16> */
.L_x_5859:
[-CC-:B01-34-:R-:W-:Y:S01]  /*6fa0*/  FFMA.FTZ R165, R177, R173.reuse, R172.reuse ;  /* 0x000000adb1a57223 */ /* 0x19bfe200000100ac */
[-C--:B------:R-:W-:Y:S01]  /*6fb0*/  FFMA.FTZ R166, R176, R173.reuse, R172 ;  /* 0x000000adb0a67223 */ /* 0x080fe200000100ac */
[----:B------:R-:W-:Y:S02]  /*6fc0*/  LOP3.LUT P6, RZ, R7, 0xff, RZ, 0xc0, !PT ;  /* 0x000000ff07ff7812 */ /* 0x000fe400078cc0ff */
[----:B------:R-:W-:Y:S01]  /*6fd0*/  FADD.FTZ R164, R190, -R165 ;  /* 0x800000a5bea47221 */ /* 0x000fe20000010000 */
[----:B------:R-:W-:Y:S01]  /*6fe0*/  FADD.FTZ R166, R199, -R166 ;  /* 0x800000a6c7a67221 */ /* 0x000fe20000010000 */
[-CC-:B------:R-:W-:Y:S02]  /*6ff0*/  FFMA.FTZ R165, R197, R173.reuse, R172.reuse ;  /* 0x000000adc5a57223 */ /* 0x180fe400000100ac */
[C---:B-----5:R-:W-:Y:S01]  /*7000*/  FMUL.FTZ R164, R217.reuse, R164 ;  /* 0x000000a4d9a47220 */ /* 0x060fe20000410000 */
[C---:B------:R-:W-:Y:S01]  /*7010*/  FMUL.FTZ R166, R217.reuse, R166 ;  /* 0x000000a6d9a67220 */ /* 0x040fe20000410000 */
[----:B------:R-:W-:Y:S01]  /*7020*/  FADD.FTZ R170, R222, -R165 ;  /* 0x800000a5deaa7221 */ /* 0x000fe20000010000 */
[----:B------:R-:W-:Y:S01]  /*7030*/  FFMA.FTZ R165, R220, R173, R172 ;  /* 0x000000addca57223 */ /* 0x000fe200000100ac */
[----:B------:R-:W-:Y:S01]  /*7040*/  FMUL.FTZ R164, R164, UR13 ;  /* 0x0000000da4a47c20 */ /* 0x000fe20008410000 */
[----:B------:R-:W-:Y:S01]  /*7050*/  FMUL.FTZ R166, R166, UR13 ;  /* 0x0000000da6a67c20 */ /* 0x000fe20008410000 */
[----:B------:R-:W-:Y:S01]  /*7060*/  FMUL.FTZ R170, R217, R170 ;  /* 0x000000aad9aa7220 */ /* 0x000fe20000410000 */
[----:B------:R-:W-:-:S02]  /*7070*/  FADD.FTZ R174, R218, -R165 ;  /* 0x800000a5daae7221 */ /* 0x000fc40000010000 */
        /* <DEDUP_REMOVED lines=19> */
.L_x_5855:
        /* <DEDUP_REMOVED lines=31> */
.L_x_5861:
        /* <DEDUP_REMOVED lines=25> */
.L_x_5860:
[----:B------:R-:W-:-:S04]  /*7530*/  UISETP.NE.U32.AND UP0, UPT, UR6, URZ, UPT ;  /* 0x000000ff0600728c */ /* 0x000fc8000bf05070 */
[----:B------:R-:W-:-:S09]  /*7540*/  UISETP.NE.AND.EX UP0, UPT, UR7, URZ, UPT, UP0 ;  /* 0x000000ff0700728c */ /* 0x000fd2000bf05300 */
[----:B------:R-:W-:Y:S05]  /*7550*/  BRA.U !UP0, `(.L_x_5862) ;  /* 0x0000000108647547 */ /* 0x000fea000b800000 */
[-CC-:B01-34-:R-:W-:Y:S01]  /*7560*/  FFMA.FTZ R161, R177, R173.reuse, R172.reuse ;  /* 0x000000adb1a17223 */ /* 0x19bfe200000100ac */
[-CC-:B------:R-:W-:Y:S01]  /*7570*/  FFMA.FTZ R162, R176, R173.reuse, R172.reuse ;  /* 0x000000adb0a27223 */ /* 0x180fe200000100ac */
[----:B------:R-:W-:Y:S01]  /*7580*/  LOP3.LUT P6, RZ, R7, 0xff, RZ, 0xc0, !PT ;  /* 0x000000ff07ff7812 */ /* 0x000fe200078cc0ff */
[-CC-:B------:R-:W-:Y:S01]  /*7590*/  FFMA.FTZ R163, R220, R173.reuse, R172.reuse ;  /* 0x000000addca37223 */ /* 0x180fe200000100ac */
        /* <DEDUP_REMOVED lines=21> */
.L_x_5862:
        /* <DEDUP_REMOVED lines=22> */
[----:B------:R-:W-:-:S04]  /*7850*/  ISETP.GE.U32.AND P6, PT, R7, 0x1000000, PT ;  /* 0x010000000700780c */ /* 0x000fc80003fc6070 */
[----:B------:R-:W-:-:S09]  /*7860*/  SEL R171, R240, RZ, P6 ;  /* 0x000000fff0ab7207 */ /* 0x000fd20003000000 */
.L_x_5858:
        /* <DEDUP_REMOVED lines=13> */
.L_x_5854:
[----:B------:R-:W-:Y:S05]  /*7940*/  BSYNC.RECONVERGENT B1 ;  /* 0x0000000000017941 */ /* 0x000fea0003800200 */
.L_x_5853:
        /* <DEDUP_REMOVED lines=45> */
.L_x_5867:
        /* <DEDUP_REMOVED lines=33> */
.L_x_5866:
[----:B01-34-:R-:W0:Y:S02]  /*7e30*/  LDC.64 R164, c[0x0][0x478] ;  /* 0x00011e00ffa47b82 */ /* 0x01be240000000a00 */
        /* <DEDUP_REMOVED lines=36> */
.L_x_5869:
[-CC-:B------:R-:W-:Y:S01]  /*8080*/  FFMA.FTZ R165, R29, R173.reuse, R172.reuse ;  /* 0x000000ad1da57223 */ /* 0x180fe200000100ac */
        /* <DEDUP_REMOVED lines=32> */
.L_x_5865:
        /* <DEDUP_REMOVED lines=32> */
.L_x_5871:
        /* <DEDUP_REMOVED lines=25> */
.L_x_5870:
[----:B01-34-:R-:W0:Y:S02]  /*8620*/  LDC.64 R168, c[0x0][0x478] ;  /* 0x00011e00ffa87b82 */ /* 0x01be240000000a00 */
[----:B0-----:R-:W-:-:S04]  /*8630*/  ISETP.NE.U32.AND P3, PT, R168, RZ, PT ;  /* 0x000000ffa800720c */ /* 0x001fc80003f65070 */
[----:B------:R-:W-:-:S13]  /*8640*/  ISETP.NE.AND.EX P3, PT, R169, RZ, PT, P3 ;  /* 0x000000ffa900720c */ /* 0x000fda0003f65330 */
[----:B------:R-:W-:Y:S05]  /*8650*/  @!P3 BRA `(.L_x_5872) ;  /* 0x000000000064b947 */ /* 0x000fea0003800000 */
[-CC-:B------:R-:W-:Y:S01]  /*8660*/  FFMA.FTZ R161, R29, R173.reuse, R172.reuse ;  /* 0x000000ad1da17223 */ /* 0x180fe200000100ac */
        /* <DEDUP_REMOVED lines=24> */
.L_x_5872:
        /* <DEDUP_REMOVED lines=24> */
.L_x_5868:
        /* <DEDUP_REMOVED lines=10> */
.L_x_5864:
[----:B------:R-:W-:Y:S05]  /*8a10*/  BSYNC.RECONVERGENT B1 ;  /* 0x0000000000017941 */ /* 0x000fea0003800200 */
.L_x_5863:
        /* <DEDUP_REMOVED lines=15> */
[----:B------:R-:W-:Y:S01]  /*8b10*/  FFMA.FTZ R167, R208, R173, R172 ;  /* 0x000000add0a77223 */ /* 0x000fe200000100ac */
        /* <DEDUP_REMOVED lines=9> */
[C---:B------:R-:W-:Y:S01]  /*8bb0*/  SEL R168, R164.reuse, RZ, P6 ;  /* 0x000000ffa4a87207 */ /* 0x040fe20003000000 */
        /* <DEDUP_REMOVED lines=11> */
[----:B------:R-:W-:Y:S02]  /*8c70*/  LOP3.LUT P4, RZ, R4, 0xff0000, RZ, 0xc0, !PT ;  /* 0x00ff000004ff7812 */ /* 0x000fe4000788c0ff */
[C---:B------:R-:W-:Y:S02]  /*8c80*/  SEL R170, R166.reuse, RZ, P6 ;  /* 0x000000ffa6aa7207 */ /* 0x040fe40003000000 */
[----:B------:R-:W-:Y:S02]  /*8c90*/  ISETP.GE.U32.AND P6, PT, R3, 0x1000000, PT ;  /* 0x010000000300780c */ /* 0x000fe40003fc6070 */
[----:B------:R-:W-:Y:S02]  /*8ca0*/  SEL R166, R166, RZ, P4 ;  /* 0x000000ffa6a67207 */ /* 0x000fe40002000000 */
[----:B------:R-:W-:-:S02]  /*8cb0*/  ISETP.GE.U32.AND P4, PT, R4, 0x1000000, PT ;  /* 0x010000000400780c */ /* 0x000fc40003f86070 */
[C---:B------:R-:W-:Y:S02]  /*8cc0*/  SEL R171, R167.reuse, RZ, P6 ;  /* 0x000000ffa7ab7207 */ /* 0x040fe40003000000 */
[----:B------:R-:W-:Y:S01]  /*8cd0*/  SEL R167, R167, RZ, P4 ;  /* 0x000000ffa7a77207 */ /* 0x000fe20002000000 */
[----:B------:R-:W-:Y:S08]  /*8ce0*/  BRA `(.L_x_5878) ;  /* 0x0000000c00547947 */ /* 0x000ff00003800000 */
.L_x_5877:
        /* <DEDUP_REMOVED lines=23> */
[----:B------:R-:W-:Y:S02]  /*8e60*/  LOP3.LUT P6, RZ, R3, 0xff0000, RZ, 0xc0, !PT ;  /* 0x00ff000003ff7812 */ /* 0x000fe400078cc0ff */
[C---:B------:R-:W-:Y:S02]  /*8e70*/  LOP3.LUT P4, RZ, R4.reuse, 0xff0000, RZ, 0xc0, !PT ;  /* 0x00ff000004ff7812 */ /* 0x040fe4000788c0ff */
        /* <DEDUP_REMOVED lines=8> */
.L_x_5876:
        /* <DEDUP_REMOVED lines=11> */
[----:B------:R-:W-:Y:S01]  /*8fb0*/  LOP3.LUT P4, RZ, R4, 0xff, RZ, 0xc0, !PT ;  /* 0x000000ff04ff7812 */ /* 0x000fe2000788c0ff */
[C---:B-----5:R-:W-:Y:S01]  /*8fc0*/  FMUL.FTZ R160, R217.reuse, R160 ;  /* 0x000000a0d9a07220 */ /* 0x060fe20000410000 */
[----:B------:R-:W-:Y:S01]  /*8fd0*/  FADD.FTZ R166, R210, -R161 ;  /* 0x800000a1d2a67221 */ /* 0x000fe20000010000 */
[C---:B------:R-:W-:Y:S01]  /*8fe0*/  FMUL.FTZ R161, R217.reuse, R162 ;  /* 0x000000a2d9a17220 */ /* 0x040fe20000410000 */
        /* <DEDUP_REMOVED lines=22> */
.L_x_5879:
[-CC-:B------:R-:W-:Y:S01]  /*9150*/  FFMA.FTZ R165, R27, R173.reuse, R172.reuse ;  /* 0x000000ad1ba57223 */ /* 0x180fe200000100ac */
[-C--:B------:R-:W-:Y:S01]  /*9160*/  FFMA.FTZ R166, R26, R173.reuse, R172 ;  /* 0x000000ad1aa67223 */ /* 0x080fe200000100ac */
[----:B------:R-:W-:Y:S02]  /*9170*/  LOP3.LUT P6, RZ, R3, 0xff, RZ, 0xc0, !PT ;  /* 0x000000ff03ff7812 */ /* 0x000fe400078cc0ff */
[----:B------:R-:W-:Y:S01]  /*9180*/  FADD.FTZ R164, R188, -R165 ;  /* 0x800000a5bca47221 */ /* 0x000fe20000010000 */
[----:B------:R-:W-:Y:S01]  /*9190*/  FADD.FTZ R166, R193, -R166 ;  /* 0x800000a6c1a67221 */ /* 0x000fe20000010000 */
[-CC-:B------:R-:W-:Y:S01]  /*91a0*/  FFMA.FTZ R165, R191, R173.reuse, R172.reuse ;  /* 0x000000adbfa57223 */ /* 0x180fe200000100ac */
[----:B------:R-:W-:Y:S01]  /*91b0*/  LOP3.LUT P4, RZ, R4, 0xff, RZ, 0xc0, !PT ;  /* 0x000000ff04ff7812 */ /* 0x000fe2000788c0ff */
        /* <DEDUP_REMOVED lines=10> */
[----:B------:R-:W-:Y:S01]  /*9260*/  SEL R164, R164, RZ, P4 ;  /* 0x000000ffa4a47207 */ /* 0x000fe20002000000 */
[----:B------:R-:W-:Y:S01]  /*9270*/  FMUL.FTZ R174, R217, R174 ;  /* 0x000000aed9ae7220 */ /* 0x000fe20000410000 */
[----:B------:R-:W-:Y:S02]  /*9280*/  LOP3.LUT P6, RZ, R3, 0xff00, RZ, 0xc0, !PT ;  /* 0x0000ff0003ff7812 */ /* 0x000fe400078cc0ff */
[----:B------:R-:W-:Y:S01]  /*9290*/  LOP3.LUT P4, RZ, R4, 0xff00, RZ, 0xc0, !PT ;  /* 0x0000ff0004ff7812 */ /* 0x000fe2000788c0ff */
[----:B------:R-:W-:Y:S01]  /*92a0*/  FMUL.FTZ R174, R174, UR13 ;  /* 0x0000000daeae7c20 */ /* 0x000fe20008410000 */
[C---:B------:R-:W-:Y:S02]  /*92b0*/  SEL R169, R166.reuse, RZ, P6 ;  /* 0x000000ffa6a97207 */ /* 0x040fe40003000000 */
[----:B------:R-:W-:-:S02]  /*92c0*/  SEL R165, R166, RZ, P4 ;  /* 0x000000ffa6a57207 */ /* 0x000fc40002000000 */
[----:B------:R-:W-:Y:S02]  /*92d0*/  LOP3.LUT P6, RZ, R3, 0xff0000, RZ, 0xc0, !PT ;  /* 0x00ff000003ff7812 */ /* 0x000fe400078cc0ff */
[C---:B------:R-:W-:Y:S02]  /*92e0*/  LOP3.LUT P4, RZ, R4.reuse, 0xff0000, RZ, 0xc0, !PT ;  /* 0x00ff000004ff7812 */ /* 0x040fe4000788c0ff */
[C---:B------:R-:W-:Y:S02]  /*92f0*/  SEL R170, R167.reuse, RZ, P6 ;  /* 0x000000ffa7aa7207 */ /* 0x040fe40003000000 */
[----:B------:R-:W-:Y:S02]  /*9300*/  SEL R166, R167, RZ, P4 ;  /* 0x000000ffa7a67207 */ /* 0x000fe40002000000 */
[----:B------:R-:W-:Y:S02]  /*9310*/  ISETP.GE.U32.AND P6, PT, R3, 0x1000000, PT ;  /* 0x010000000300780c */ /* 0x000fe40003fc6070 */
[----:B------:R-:W-:-:S02]  /*9320*/  ISETP.GE.U32.AND P4, PT, R4, 0x1000000, PT ;  /* 0x010000000400780c */ /* 0x000fc40003f86070 */
[C---:B------:R-:W-:Y:S02]  /*9330*/  SEL R171, R174.reuse, RZ, P6 ;  /* 0x000000ffaeab7207 */ /* 0x040fe40003000000 */
[----:B------:R-:W-:Y:S01]  /*9340*/  SEL R167, R174, RZ, P4 ;  /* 0x000000ffaea77207 */ /* 0x000fe20002000000 */
[----:B------:R-:W-:Y:S08]  /*9350*/  BRA `(.L_x_5878) ;  /* 0x0000000400b87947 */ /* 0x000ff00003800000 */
.L_x_5875:
        /* <DEDUP_REMOVED lines=32> */
.L_x_5881:
        /* <DEDUP_REMOVED lines=18> */
[C---:B------:R-:W-:Y:S01]  /*9680*/  LOP3.LUT P6, RZ, R3.reuse, 0xff0000, RZ, 0xc0, !PT ;  /* 0x00ff000003ff7812 */ /* 0x040fe200078cc0ff */
[----:B------:R-:W-:Y:S01]  /*9690*/  FMUL.FTZ R174, R174, UR13 ;  /* 0x0000000daeae7c20 */ /* 0x000fe20008410000 */
[----:B------:R-:W-:Y:S02]  /*96a0*/  SEL R169, R170, RZ, P4 ;  /* 0x000000ffaaa97207 */ /* 0x000fe40002000000 */
[----:B------:R-:W-:Y:S02]  /*96b0*/  ISETP.GE.U32.AND P4, PT, R3, 0x1000000, PT ;  /* 0x010000000300780c */ /* 0x000fe40003f86070 */
[----:B------:R-:W-:Y:S02]  /*96c0*/  SEL R170, R171, RZ, P6 ;  /* 0x000000ffabaa7207 */ /* 0x000fe40003000000 */
[----:B------:R-:W-:Y:S01]  /*96d0*/  SEL R171, R174, RZ, P4 ;  /* 0x000000ffaeab7207 */ /* 0x000fe20002000000 */
[----:B------:R-:W-:Y:S08]  /*96e0*/  BRA `(.L_x_5878) ;  /* 0x0000000000d47947 */ /* 0x000ff00003800000 */
.L_x_5880:
        /* <DEDUP_REMOVED lines=29> */
.L_x_5882:
        /* <DEDUP_REMOVED lines=24> */
.L_x_5878:
        /* <DEDUP_REMOVED lines=10> */
.L_x_5874:
[----:B------:R-:W-:Y:S05]  /*9ae0*/  BSYNC.RECONVERGENT B1 ;  /* 0x0000000000017941 */ /* 0x000fea0003800200 */
.L_x_5873:
        /* <DEDUP_REMOVED lines=45> */
.L_x_5887:
        /* <DEDUP_REMOVED lines=26> */
[----:B------:R-:W-:Y:S02]  /*9f60*/  SEL R170, R173, RZ, P4 ;  /* 0x000000ffadaa7207 */ /* 0x000fe40002000000 */
[C---:B------:R-:W-:Y:S02]  /*9f70*/  LOP3.LUT P6, RZ, R2.reuse, 0xff0000, RZ, 0xc0, !PT ;  /* 0x00ff000002ff7812 */ /* 0x040fe400078cc0ff */
[----:B------:R-:W-:Y:S02]  /*9f80*/  ISETP.GE.U32.AND P4, PT, R2, 0x1000000, PT ;  /* 0x010000000200780c */ /* 0x000fe40003f86070 */
[----:B------:R-:W-:Y:S02]  /*9f90*/  SEL R171, R167, RZ, P5 ;  /* 0x000000ffa7ab7207 */ /* 0x000fe40002800000 */
[----:B------:R-:W-:Y:S02]  /*9fa0*/  SEL R166, R173, RZ, P6 ;  /* 0x000000ffada67207 */ /* 0x000fe40003000000 */
[----:B------:R-:W-:Y:S01]  /*9fb0*/  SEL R167, R167, RZ, P4 ;  /* 0x000000ffa7a77207 */ /* 0x000fe20002000000 */
[----:B------:R-:W-:Y:S06]  /*9fc0*/  BRA `(.L_x_5888) ;  /* 0x0000000800d07947 */ /* 0x000fec0003800000 */
.L_x_5886:
        /* <DEDUP_REMOVED lines=18> */
[----:B------:R-:W-:Y:S01]  /*a0f0*/  FMUL.FTZ R165, R161, UR13 ;  /* 0x0000000da1a57c20 */ /* 0x000fe20008410000 */
[----:B------:R-:W-:Y:S01]  /*a100*/  FMUL.FTZ R163, R217, R166 ;  /* 0x000000a6d9a37220 */ /* 0x000fe20000410000 */
        /* <DEDUP_REMOVED lines=17> */
.L_x_5889:
        /* <DEDUP_REMOVED lines=24> */
[----:B------:R-:W-:Y:S02]  /*a3a0*/  SEL R169, R166, RZ, P6 ;  /* 0x000000ffa6a97207 */ /* 0x000fe40003000000 */
[----:B------:R-:W-:Y:S02]  /*a3b0*/  ISETP.GE.U32.AND P5, PT, R0, 0x1000000, PT ;  /* 0x010000000000780c */ /* 0x000fe40003fa6070 */
[----:B------:R-:W-:-:S02]  /*a3c0*/  SEL R170, R217, RZ, P4 ;  /* 0x000000ffd9aa7207 */ /* 0x000fc40002000000 */
[C---:B------:R-:W-:Y:S02]  /*a3d0*/  LOP3.LUT P6, RZ, R2.reuse, 0xff0000, RZ, 0xc0, !PT ;  /* 0x00ff000002ff7812 */ /* 0x040fe400078cc0ff */
[----:B------:R-:W-:Y:S02]  /*a3e0*/  ISETP.GE.U32.AND P4, PT, R2, 0x1000000, PT ;  /* 0x010000000200780c */ /* 0x000fe40003f86070 */
[----:B------:R-:W-:Y:S02]  /*a3f0*/  SEL R171, R167, RZ, P5 ;  /* 0x000000ffa7ab7207 */ /* 0x000fe40002800000 */
[----:B------:R-:W-:Y:S02]  /*a400*/  SEL R166, R217, RZ, P6 ;  /* 0x000000ffd9a67207 */ /* 0x000fe40003000000 */
[----:B------:R-:W-:Y:S01]  /*a410*/  SEL R167, R167, RZ, P4 ;  /* 0x000000ffa7a77207 */ /* 0x000fe20002000000 */
[----:B------:R-:W-:Y:S06]  /*a420*/  BRA `(.L_x_5888) ;  /* 0x0000000400b87947 */ /* 0x000fec0003800000 */
.L_x_5885:
        /* <DEDUP_REMOVED lines=32> */
.L_x_5891:
        /* <DEDUP_REMOVED lines=25> */
.L_x_5890:
        /* <DEDUP_REMOVED lines=29> */
.L_x_5892:
        /* <DEDUP_REMOVED lines=14> */
[----:B------:R-:W-:Y:S01]  /*aa70*/  FMUL.FTZ R170, R170, UR13 ;  /* 0x0000000daaaa7c20 */ /* 0x000fe20008410000 */
[----:B------:R-:W-:Y:S01]  /*aa80*/  LOP3.LUT P5, RZ, R0, 0xff00, RZ, 0xc0, !PT ;  /* 0x0000ff0000ff7812 */ /* 0x000fe200078ac0ff */
[----:B------:R-:W-:Y:S01]  /*aa90*/  FMUL.FTZ R168, R168, UR13 ;  /* 0x0000000da8a87c20 */ /* 0x000fe20008410000 */
[----:B------:R-:W-:Y:S01]  /*aaa0*/  SEL R171, R174, RZ, P6 ;  /* 0x000000ffaeab7207 */ /* 0x000fe20003000000 */
[----:B------:R-:W-:Y:S01]  /*aab0*/  FMUL.FTZ R172, R172, UR13 ;  /* 0x0000000dacac7c20 */ /* 0x000fe20008410000 */
[----:B------:R-:W-:-:S02]  /*aac0*/  LOP3.LUT P4, RZ, R0, 0xff, RZ, 0xc0, !PT ;  /* 0x000000ff00ff7812 */ /* 0x000fc4000788c0ff */
[----:B------:R-:W-:Y:S02]  /*aad0*/  LOP3.LUT P6, RZ, R0, 0xff0000, RZ, 0xc0, !PT ;  /* 0x00ff000000ff7812 */ /* 0x000fe400078cc0ff */
[----:B------:R-:W-:Y:S02]  /*aae0*/  SEL R169, R170, RZ, P5 ;  /* 0x000000ffaaa97207 */ /* 0x000fe40002800000 */
[----:B------:R-:W-:Y:S02]  /*aaf0*/  SEL R168, R168, RZ, P4 ;  /* 0x000000ffa8a87207 */ /* 0x000fe40002000000 */
[----:B------:R-:W-:-:S07]  /*ab00*/  SEL R170, R172, RZ, P6 ;  /* 0x000000ffacaa7207 */ /* 0x000fce0003000000 */
.L_x_5888:
        /* <DEDUP_REMOVED lines=9> */
.L_x_5884:
[----:B------:R-:W-:Y:S05]  /*aba0*/  BSYNC.RECONVERGENT B1 ;  /* 0x0000000000017941 */ /* 0x000fea0003800200 */
.L_x_5883:
[----:B01-34-:R-:W0:Y:S02]  /*abb0*/  LDC.64 R168, c[0x0][0x380] ;  /* 0x0000e000ffa87b82 */ /* 0x01be240000000a00 */
[----:B0-----:R-:W-:-:S04]  /*abc0*/  LEA R19, R168, R19, 0x2 ;  /* 0x00000013a8137211 */ /* 0x001fc800078e10ff */
[----:B------:R-:W-:-:S13]  /*abd0*/  ISETP.GE.AND P2, PT, R19, R169, PT ;  /* 0x000000a91300720c */ /* 0x000fda0003f46270 */
[----:B------:R-:W-:Y:S05]  /*abe0*/  @!P2 BRA `(.L_x_5893) ;  /* 0xffffff5c000ca947 */ /* 0x000fea000383ffff */
.L_x_5795:
[----:B------:R-:W-:Y:S05]  /*abf0*/  BSYNC B0 ;  /* 0x0000000000007941 */ /* 0x000fea0003800000 */
.L_x_5794:
[----:B------:R-:W0:Y:S01]  /*ac00*/  S2R R5, SR_CgaCtaId ;  /* 0x0000000000057919 */ /* 0x000e220000008800 */
[C---:B------:R-:W-:Y:S01]  /*ac10*/  SHF.L.U32 R0, R23.reuse, 0x7, RZ ;  /* 0x0000000717007819 */ /* 0x040fe200000006ff */
[----:B------:R-:W-:Y:S05]  /*ac20*/  WARPSYNC.ALL ;  /* 0x0000000000007948 */ /* 0x000fea0003800000 */
[----:B------:R-:W-:Y:S01]  /*ac30*/  MOV R2, 0x400 ;  /* 0x0000040000027802 */ /* 0x000fe20000000f00 */
[----:B------:R-:W1:Y:S01]  /*ac40*/  S2UR UR4, SR_CTAID.X ;  /* 0x00000000000479c3 */ /* 0x000e620000002500 */
[----:B------:R-:W-:Y:S01]  /*ac50*/  LOP3.LUT R3, R0, 0x3000, RZ, 0xc0, !PT ;  /* 0x0000300000037812 */ /* 0x000fe200078ec0ff */
[----:B------:R-:W2:Y:S01]  /*ac60*/  LDCU.128 UR16, c[0x0][0x440] ;  /* 0x00008800ff1077ac */ /* 0x000ea20008000c00 */
[----:B-----5:R-:W-:-:S02]  /*ac70*/  LOP3.LUT R49, R23, 0x7f, RZ, 0x3c, !PT ;  /* 0x0000007f17317812 */ /* 0x020fc400078e3cff */
[----:B------:R-:W-:Y:S02]  /*ac80*/  LEA R3, R20, R3, 0x4 ;  /* 0x0000000314037211 */ /* 0x000fe400078e20ff */
[----:B------:R-:W-:-:S04]  /*ac90*/  IADD3 R49, PT, PT, R49, R22, RZ ;  /* 0x0000001631317210 */ /* 0x000fc80007ffe0ff */
[C---:B------:R-:W-:Y:S02]  /*aca0*/  ISETP.GE.U32.AND P5, PT, R49.reuse, 0x80, PT ;  /* 0x000000803100780c */ /* 0x040fe40003fa6070 */
[C---:B------:R-:W-:Y:S02]  /*acb0*/  ISETP.GE.U32.AND P4, PT, R49.reuse, 0x180, PT ;  /* 0x000001803100780c */ /* 0x040fe40003f86070 */
[C---:B------:R-:W-:Y:S02]  /*acc0*/  ISETP.GE.U32.AND P3, PT, R49.reuse, 0x200, PT ;  /* 0x000002003100780c */ /* 0x040fe40003f66070 */
[----:B------:R-:W-:Y:S02]  /*acd0*/  ISETP.GE.U32.AND P2, PT, R49, 0x280, PT ;  /* 0x000002803100780c */ /* 0x000fe40003f46070 */
[----:B0-----:R-:W-:Y:S01]  /*ace0*/  LEA R2, R5, R2, 0x18 ;  /* 0x0000000205027211 */ /* 0x001fe200078ec0ff */
[----:B-1----:R-:W-:-:S03]  /*acf0*/  IMAD R34, R22, UR4, RZ ;  /* 0x0000000416227c24 */ /* 0x002fc6000f8e02ff */
        /* <DEDUP_REMOVED lines=30> */
[----:B--2---:R-:W-:-:S03]  /*aee0*/  FADD.FTZ R7, RZ, R7 ;  /* 0x00000007ff077221 */ /* 0x004fc60000010000 */
        /* <DEDUP_REMOVED lines=13> */
[----:B0-----:R-:W-:-:S03]  /*afc0*/  FADD.FTZ R10, R10, R17 ;  /* 0x000000110a0a7221 */ /* 0x001fc60000010000 */
[----:B------:R-:W0:Y:S01]  /*afd0*/  LDS R26, [R0+0x2c00] ;  /* 0x002c0000001a7984 */ /* 0x000e220000000800 */
[----:B-1----:R-:W-:-:S03]  /*afe0*/  FADD.FTZ R11, RZ, R11 ;  /* 0x0000000bff0b7221 */ /* 0x002fc60000010000 */
[----:B------:R-:W1:Y:S01]  /*aff0*/  LDS R31, [R0+0x2e00] ;  /* 0x002e0000001f7984 */ /* 0x000e620000000800 */
[----:B---3--:R-:W-:-:S03]  /*b000*/  FADD.FTZ R11, R11, R18 ;  /* 0x000000120b0b7221 */ /* 0x008fc60000010000 */
[----:B------:R-:W3:Y:S01]  /*b010*/  LDS R33, [R0+0x3000] ;  /* 0x0030000000217984 */ /* 0x000ee20000000800 */
[----:B----4-:R-:W-:-:S03]  /*b020*/  FADD.FTZ R12, RZ, R12 ;  /* 0x0000000cff0c7221 */ /* 0x010fc60000010000 */
[----:B------:R-:W4:Y:S01]  /*b030*/  LDS R35, [R0+0x3200] ;  /* 0x0032000000237984 */ /* 0x000f220000000800 */
[----:B--2---:R-:W-:-:S03]  /*b040*/  FADD.FTZ R12, R12, R19 ;  /* 0x000000130c0c7221 */ /* 0x004fc60000010000 */
        /* <DEDUP_REMOVED lines=11> */
[----:B------:R-:W-:Y:S01]  /*b100*/  FADD.FTZ R10, R10, R29 ;  /* 0x0000001d0a0a7221 */ /* 0x000fe20000010000 */
[----:B------:R-:W-:Y:S01]  /*b110*/  BAR.SYNC.DEFER_BLOCKING 0x0 ;  /* 0x0000000000007b1d */ /* 0x000fe20000010000 */
[----:B0-----:R-:W-:Y:S01]  /*b120*/  FADD.FTZ R11, R11, R26 ;  /* 0x0000001a0b0b7221 */ /* 0x001fe20000010000 */
[----:B-1----:R-:W-:Y:S01]  /*b130*/  FADD.FTZ R12, R12, R31 ;  /* 0x0000001f0c0c7221 */ /* 0x002fe20000010000 */
[----:B---3--:R-:W-:Y:S01]  /*b140*/  FADD.FTZ R33, R2, R33 ;  /* 0x0000002102217221 */ /* 0x008fe20000010000 */
[----:B----4-:R-:W-:Y:S01]  /*b150*/  FADD.FTZ R35, R6, R35 ;  /* 0x0000002306237221 */ /* 0x010fe20000010000 */
[----:B--2---:R-:W-:Y:S01]  /*b160*/  FADD.FTZ R7, R7, R28 ;  /* 0x0000001c07077221 */ /* 0x004fe20000010000 */
        /* <DEDUP_REMOVED lines=14> */
[----:B0-----:R-:W-:-:S04]  /*b250*/  IADD3 R3, P0, PT, R34, R23, RZ ;  /* 0x0000001722037210 */ /* 0x001fc80007f1e0ff */
[----:B------:R-:W-:Y:S02]  /*b260*/  IADD3.X R22, PT, PT, RZ, RZ, RZ, P0, !PT ;  /* 0x000000ffff167210 */ /* 0x000fe400007fe4ff */
[C---:B------:R-:W-:Y:S02]  /*b270*/  SHF.L.U32 R40, R3.reuse, 0x2, RZ ;  /* 0x0000000203287819 */ /* 0x040fe400000006ff */
[----:B------:R-:W-:Y:S02]  /*b280*/  SHF.L.U64.HI R3, R3, 0x2, R22 ;  /* 0x0000000203037819 */ /* 0x000fe40000010216 */
[C---:B------:R-:W-:Y:S01]  /*b290*/  IADD3 R42, P0, PT, R40.reuse, UR18, RZ ;  /* 0x00000012282a7c10 */ /* 0x040fe2000ff1e0ff */
[----:B------:R-:W0:Y:S01]  /*b2a0*/  LDS R4, [R0] ;  /* 0x0000000000047984 */ /* 0x000e220000000800 */
[----:B------:R-:W-:Y:S02]  /*b2b0*/  IADD3 R40, P1, PT, R40, UR16, RZ ;  /* 0x0000001028287c10 */ /* 0x000fe4000ff3e0ff */
[----:B------:R-:W-:Y:S01]  /*b2c0*/  IADD3.X R51, PT, PT, R3, UR19, RZ, P0, !PT ;  /* 0x0000001303337c10 */ /* 0x000fe200087fe4ff */
[----:B------:R-:W1:Y:S01]  /*b2d0*/  LDS R43, [R0+0x1000] ;  /* 0x00100000002b7984 */ /* 0x000e620000000800 */
[----:B------:R-:W-:-:S02]  /*b2e0*/  @P5 MOV R2, R42 ;  /* 0x0000002a00025202 */ /* 0x000fc40000000f00 */
[----:B------:R-:W-:Y:S01]  /*b2f0*/  ISETP.GE.U32.AND P0, PT, R49, 0x100, PT ;  /* 0x000001003100780c */ /* 0x000fe20003f06070 */
        /* <DEDUP_REMOVED lines=12> */
[----:B--2---:R-:W-:Y:S01]  /*b3c0*/  FADD.FTZ R4, R4, R45 ;  /* 0x0000002d04047221 */ /* 0x004fe20000010000 */
[----:B------:R-:W-:Y:S02]  /*b3d0*/  IADD3.X R45, PT, PT, R3, UR17, RZ, P1, !PT ;  /* 0x00000011032d7c10 */ /* 0x000fe40008ffe4ff */
[----:B------:R-:W-:Y:S01]  /*b3e0*/  LDS R43, [R0+0x3400] ;  /* 0x00340000002b7984 */ /* 0x000fe20000000800 */
[-C--:B------:R-:W-:Y:S01]  /*b3f0*/  @P5 MOV R3, R51.reuse ;  /* 0x0000003300035202 */ /* 0x080fe20000000f00 */
[----:B---3--:R-:W-:Y:S01]  /*b400*/  FADD.FTZ R47, R4, R47 ;  /* 0x0000002f042f7221 */ /* 0x008fe20000010000 */
[----:B------:R-:W-:Y:S01]  /*b410*/  @P5 IADD3 R42, P1, PT, R42, 0x200, RZ ;  /* 0x000002002a2a5810 */ /* 0x000fe20007f3e0ff */
[----:B------:R-:W2:Y:S01]  /*b420*/  LDS R18, [R0+0x2600] ;  /* 0x0026000000127984 */ /* 0x000ea20000000800 */
[----:B----4-:R-:W-:Y:S02]  /*b430*/  FADD.FTZ R21, RZ, R21 ;  /* 0x00000015ff157221 */ /* 0x010fe40000010000 */
[----:B------:R-:W-:Y:S01]  /*b440*/  @P5 IADD3.X R51, PT, PT, RZ, R51, RZ, P1, !PT ;  /* 0x00000033ff335210 */ /* 0x000fe20000ffe4ff */
[----:B------:R3:W-:Y:S01]  /*b450*/  @P5 STG.E desc[UR8][R2.64], R47 ;  /* 0x0000002f02005986 */ /* 0x0007e2000c101908 */
[----:B------:R-:W-:Y:S01]  /*b460*/  ISETP.GE.U32.AND P1, PT, R49, 0x300, PT ;  /* 0x000003003100780c */ /* 0x000fe20003f26070 */
[----:B------:R-:W-:-:S02]  /*b470*/  FADD.FTZ R21, R21, R34 ;  /* 0x0000002215157221 */ /* 0x000fc40000010000 */
[----:B------:R-:W-:Y:S02]  /*b480*/  LDS R20, [R0+0x3600] ;  /* 0x0036000000147984 */ /* 0x000fe40000000800 */
[----:B------:R-:W-:Y:S02]  /*b490*/  FADD.FTZ R21, R21, R36 ;  /* 0x0000002415157221 */ /* 0x000fe40000010000 */
[----:B------:R-:W4:Y:S01]  /*b4a0*/  LDS R14, [R0+0x800] ;  /* 0x00080000000e7984 */ /* 0x000f220000000800 */
[----:B------:R-:W-:Y:S01]  /*b4b0*/  FADD.FTZ R22, RZ, R22 ;  /* 0x00000016ff167221 */ /* 0x000fe20000010000 */
[----:B---3--:R-:W-:Y:S02]  /*b4c0*/  @P5 MOV R2, R40 ;  /* 0x0000002800025202 */ /* 0x008fe40000000f00 */
[----:B------:R-:W3:Y:S01]  /*b4d0*/  LDS R15, [R0+0x1800] ;  /* 0x00180000000f7984 */ /* 0x000ee20000000800 */
[----:B------:R-:W-:Y:S01]  /*b4e0*/  @P5 MOV R3, R45 ;  /* 0x0000002d00035202 */ /* 0x000fe20000000f00 */
[----:B------:R-:W-:Y:S01]  /*b4f0*/  FADD.FTZ R19, R21, R38 ;  /* 0x0000002615137221 */ /* 0x000fe20000010000 */
[----:B------:R-:W-:Y:S01]  /*b500*/  @P5 IADD3 R40, P6, PT, R40, 0x200, RZ ;  /* 0x0000020028285810 */ /* 0x000fe20007fde0ff */
[----:B------:R-:W3:Y:S01]  /*b510*/  LDS R25, [R0+0x2800] ;  /* 0x0028000000197984 */ /* 0x000ee20000000800 */
[----:B------:R-:W-:-:S02]  /*b520*/  FADD.FTZ R22, R22, R23 ;  /* 0x0000001716167221 */ /* 0x000fc40000010000 */
[----:B------:R-:W-:Y:S01]  /*b530*/  @P5 IADD3.X R45, PT, PT, RZ, R45, RZ, P6, !PT ;  /* 0x0000002dff2d5210 */ /* 0x000fe200037fe4ff */
[----:B------:R2:W-:Y:S01]  /*b540*/  @P5 STG.E desc[UR8][R2.64], R33 ;  /* 0x0000002102005986 */ /* 0x0005e2000c101908 */
[----:B------:R-:W-:Y:S01]  /*b550*/  @P0 MOV R4, R40 ;  /* 0x0000002800040202 */ /* 0x000fe20000000f00 */
[----:B0-----:R-:W-:Y:S01]  /*b560*/  FADD.FTZ R13, RZ, R13 ;  /* 0x0000000dff0d7221 */ /* 0x001fe20000010000 */
[----:B------:R-:W-:Y:S01]  /*b570*/  @P0 MOV R5, R45 ;  /* 0x0000002d00050202 */ /* 0x000fe20000000f00 */
[----:B------:R-:W0:Y:S01]  /*b580*/  LDS R33, [R0+0x2400] ;  /* 0x0024000000217984 */ /* 0x000e220000000800 */
[----:B------:R-:W-:Y:S01]  /*b590*/  ISETP.GE.U32.AND P5, PT, R49, 0x380, PT ;  /* 0x000003803100780c */ /* 0x000fe20003fa6070 */
[----:B-1----:R-:W-:Y:S02]  /*b5a0*/  FADD.FTZ R13, R13, R16 ;  /* 0x000000100d0d7221 */ /* 0x002fe40000010000 */
[----:B------:R-:W1:Y:S04]  /*b5b0*/  LDS R27, [R0+0x3800] ;  /* 0x00380000001b7984 */ /* 0x000e680000000800 */
[----:B------:R-:W1:Y:S01]  /*b5c0*/  LDS R6, [R0+0xa00] ;  /* 0x000a000000067984 */ /* 0x000e620000000800 */
[----:B--2---:R-:W-:-:S02]  /*b5d0*/  @P0 MOV R2, R42 ;  /* 0x0000002a00020202 */ /* 0x004fc40000000f00 */
[-C--:B------:R-:W-:Y:S01]  /*b5e0*/  @P0 MOV R3, R51.reuse ;  /* 0x0000003300030202 */ /* 0x080fe20000000f00 */
[----:B------:R-:W2:Y:S01]  /*b5f0*/  LDS R17, [R0+0x1a00] ;  /* 0x001a000000117984 */ /* 0x000ea20000000800 */
[----:B------:R-:W-:Y:S01]  /*b600*/  @P0 IADD3 R42, P6, PT, R42, 0x200, RZ ;  /* 0x000002002a2a0810 */ /* 0x000fe20007fde0ff */
[----:B------:R-:W-:Y:S02]  /*b610*/  FADD.FTZ R13, R13, R18 ;  /* 0x000000120d0d7221 */ /* 0x000fe40000010000 */
[----:B------:R-:W2:Y:S01]  /*b620*/  LDS R8, [R0+0xc00] ;  /* 0x000c000000087984 */ /* 0x000ea20000000800 */
[----:B------:R-:W-:Y:S02]  /*b630*/  @P0 IADD3.X R51, PT, PT, RZ, R51, RZ, P6, !PT ;  /* 0x00000033ff330210 */ /* 0x000fe400037fe4ff */
[----:B------:R-:W-:Y:S01]  /*b640*/  @P0 IADD3 R40, P6, PT, R40, 0x200, RZ ;  /* 0x0000020028280810 */ /* 0x000fe20007fde0ff */
[----:B------:R-:W2:Y:S03]  /*b650*/  LDS R21, [R0+0x2a00] ;  /* 0x002a000000157984 */ /* 0x000ea60000000800 */
[----:B------:R-:W-:Y:S01]  /*b660*/  @P0 IADD3.X R45, PT, PT, RZ, R45, RZ, P6, !PT ;  /* 0x0000002dff2d0210 */ /* 0x000fe200037fe4ff */
[----:B------:R0:W-:Y:S01]  /*b670*/  @P0 STG.E desc[UR8][R2.64], R19 ;  /* 0x0000001302000986 */ /* 0x0001e2000c101908 */
[----:B----4-:R-:W-:Y:S01]  /*b680*/  FADD.FTZ R14, RZ, R14 ;  /* 0x0000000eff0e7221 */ /* 0x010fe20000010000 */
[----:B------:R-:W-:-:S02]  /*b690*/  ISETP.GE.U32.AND P6, PT, R49, 0x400, PT ;  /* 0x000004003100780c */ /* 0x000fc40003fc6070 */
[----:B------:R-:W4:Y:S01]  /*b6a0*/  LDS R19, [R0+0x1c00] ;  /* 0x001c000000137984 */ /* 0x000f220000000800 */
[----:B---3--:R-:W-:-:S03]  /*b6b0*/  FADD.FTZ R14, R14, R15 ;  /* 0x0000000f0e0e7221 */ /* 0x008fc60000010000 */
[----:B------:R-:W3:Y:S01]  /*b6c0*/  LDS R29, [R0+0x3a00] ;  /* 0x003a0000001d7984 */ /* 0x000ee20000000800 */
[----:B------:R-:W-:Y:S01]  /*b6d0*/  FADD.FTZ R14, R14, R25 ;  /* 0x000000190e0e7221 */ /* 0x000fe20000010000 */
[----:B0-----:R-:W-:Y:S02]  /*b6e0*/  @P4 MOV R2, R42 ;  /* 0x0000002a00024202 */ /* 0x001fe40000000f00 */
[----:B------:R-:W0:Y:S01]  /*b6f0*/  LDS R23, [R0+0x2c00] ;  /* 0x002c000000177984 */ /* 0x000e220000000800 */
[----:B------:R-:W-:Y:S01]  /*b700*/  @P4 MOV R3, R51 ;  /* 0x0000003300034202 */ /* 0x000fe20000000f00 */
[----:B------:R-:W-:Y:S02]  /*b710*/  FADD.FTZ R22, R22, R33 ;  /* 0x0000002116167221 */ /* 0x000fe40000010000 */
[----:B------:R-:W0:Y:S02]  /*b720*/  LDS R10, [R0+0xe00] ;  /* 0x000e0000000a7984 */ /* 0x000e240000000800 */
[----:B------:R-:W-:-:S02]  /*b730*/  FADD.FTZ R43, R22, R43 ;  /* 0x0000002b162b7221 */ /* 0x000fc40000010000 */
[----:B------:R2:W-:Y:S01]  /*b740*/  @P0 STG.E desc[UR8][R4.64], R35 ;  /* 0x0000002304000986 */ /* 0x0005e2000c101908 */
[----:B------:R-:W-:Y:S01]  /*b750*/  @P4 IADD3 R42, P0, PT, R42, 0x200, RZ ;  /* 0x000002002a2a4810 */ /* 0x000fe20007f1e0ff */
[----:B-1----:R-:W-:Y:S01]  /*b760*/  FADD.FTZ R27, R14, R27 ;  /* 0x0000001b0e1b7221 */ /* 0x002fe20000010000 */
[----:B------:R-:W-:Y:S01]  /*b770*/  FADD.FTZ R6, RZ, R6 ;  /* 0x00000006ff067221 */ /* 0x000fe20000010000 */
[----:B------:R1:W-:Y:S01]  /*b780*/  @P4 STG.E desc[UR8][R2.64], R43 ;  /* 0x0000002b02004986 */ /* 0x0003e2000c101908 */
[----:B------:R-:W-:Y:S02]  /*b790*/  @P4 IADD3.X R51, PT, PT, RZ, R51, RZ, P0, !PT ;  /* 0x00000033ff334210 */ /* 0x000fe400007fe4ff */
[----:B--2---:R-:W-:Y:S01]  /*b7a0*/  FADD.FTZ R6, R6, R17 ;  /* 0x0000001106067221 */ /* 0x004fe20000010000 */
[----:B------:R-:W2:Y:S01]  /*b7b0*/  LDS R31, [R0+0x3c00] ;  /* 0x003c0000001f7984 */ /* 0x000ea20000000800 */
[----:B------:R-:W-:Y:S01]  /*b7c0*/  FADD.FTZ R8, RZ, R8 ;  /* 0x00000008ff087221 */ /* 0x000fe20000010000 */
[----:B------:R-:W-:-:S02]  /*b7d0*/  FADD.FTZ R5, R13, R20 ;  /* 0x000000140d057221 */ /* 0x000fc40000010000 */
[----:B------:R-:W-:Y:S01]  /*b7e0*/  LDS R15, [R0+0x2e00] ;  /* 0x002e0000000f7984 */ /* 0x000fe20000000800 */
[----:B------:R-:W-:Y:S01]  /*b7f0*/  FADD.FTZ R6, R6, R21 ;  /* 0x0000001506067221 */ /* 0x000fe20000010000 */
[----:B-1----:R-:W-:Y:S02]  /*b800*/  @P4 MOV R2, R40 ;  /* 0x0000002800024202 */ /* 0x002fe40000000f00 */
[----:B------:R-:W1:Y:S01]  /*b810*/  LDS R13, [R0+0x1e00] ;  /* 0x001e0000000d7984 */ /* 0x000e620000000800 */
[-C--:B------:R-:W-:Y:S02]  /*b820*/  @P4 MOV R3, R45.reuse ;  /* 0x0000002d00034202 */ /* 0x080fe40000000f00 */
[----:B------:R-:W-:Y:S01]  /*b830*/  @P4 IADD3 R40, P0, PT, R40, 0x200, RZ ;  /* 0x0000020028284810 */ /* 0x000fe20007f1e0ff */
[----:B------:R-:W1:Y:S01]  /*b840*/  LDS R25, [R0+0x3e00] ;  /* 0x003e000000197984 */ /* 0x000e620000000800 */
[----:B----4-:R-:W-:Y:S02]  /*b850*/  FADD.FTZ R8, R8, R19 ;  /* 0x0000001308087221 */ /* 0x010fe40000010000 */
[----:B------:R-:W-:Y:S01]  /*b860*/  @P4 IADD3.X R45, PT, PT, RZ, R45, RZ, P0, !PT ;  /* 0x0000002dff2d4210 */ /* 0x000fe200007fe4ff */
[----:B------:R4:W-:Y:S01]  /*b870*/  @P4 STG.E desc[UR8][R2.64], R7 ;  /* 0x0000000702004986 */ /* 0x0009e2000c101908 */
[----:B---3--:R-:W-:Y:S01]  /*b880*/  FADD.FTZ R29, R6, R29 ;  /* 0x0000001d061d7221 */ /* 0x008fe20000010000 */
[----:B0-----:R-:W-:Y:S01]  /*b890*/  FADD.FTZ R8, R8, R23 ;  /* 0x0000001708087221 */ /* 0x001fe20000010000 */
[----:B------:R-:W-:Y:S01]  /*b8a0*/  FADD.FTZ R10, RZ, R10 ;  /* 0x0000000aff0a7221 */ /* 0x000fe20000010000 */
[----:B----4-:R-:W-:-:S02]  /*b8b0*/  @P3 MOV R2, R42 ;  /* 0x0000002a00023202 */ /* 0x010fc40000000f00 */
[----:B------:R-:W-:Y:S02]  /*b8c0*/  @P3 MOV R3, R51 ;  /* 0x0000003300033202 */ /* 0x000fe40000000f00 */
[----:B------:R-:W-:-:S03]  /*b8d0*/  @P3 IADD3 R42, P0, PT, R42, 0x200, RZ ;  /* 0x000002002a2a3810 */ /* 0x000fc60007f1e0ff */
[----:B------:R0:W-:Y:S01]  /*b8e0*/  @P3 STG.E desc[UR8][R2.64], R5 ;  /* 0x0000000502003986 */ /* 0x0001e2000c101908 */
[----:B------:R-:W-:Y:S01]  /*b8f0*/  @P3 IADD3.X R51, PT, PT, RZ, R51, RZ, P0, !PT ;  /* 0x00000033ff333210 */ /* 0x000fe200007fe4ff */
[----:B--2---:R-:W-:Y:S01]  /*b900*/  FADD.FTZ R31, R8, R31 ;  /* 0x0000001f081f7221 */ /* 0x004fe20000010000 */
[----:B0-----:R-:W-:Y:S01]  /*b910*/  @P3 MOV R2, R40 ;  /* 0x0000002800023202 */ /* 0x001fe20000000f00 */
[----:B-1----:R-:W-:Y:S01]  /*b920*/  FADD.FTZ R10, R10, R13 ;  /* 0x0000000d0a0a7221 */ /* 0x002fe20000010000 */
[-C--:B------:R-:W-:Y:S02]  /*b930*/  @P3 MOV R3, R45.reuse ;  /* 0x0000002d00033202 */ /* 0x080fe40000000f00 */
[----:B------:R-:W-:Y:S01]  /*b940*/  @P3 IADD3 R40, P4, PT, R40, 0x200, RZ ;  /* 0x0000020028283810 */ /* 0x000fe20007f9e0ff */
[----:B------:R-:W-:Y:S02]  /*b950*/  FADD.FTZ R10, R10, R15 ;  /* 0x0000000f0a0a7221 */ /* 0x000fe40000010000 */
[----:B------:R0:W-:Y:S01]  /*b960*/  @P3 STG.E desc[UR8][R2.64], R37 ;  /* 0x0000002502003986 */ /* 0x0001e2000c101908 */
[----:B------:R-:W-:Y:S01]  /*b970*/  @P3 IADD3.X R45, PT, PT, RZ, R45, RZ, P4, !PT ;  /* 0x0000002dff2d3210 */ /* 0x000fe200027fe4ff */
[----:B------:R-:W-:Y:S01]  /*b980*/  FADD.FTZ R25, R10, R25 ;  /* 0x000000190a197221 */ /* 0x000fe20000010000 */
[----:B0-----:R-:W-:-:S02]  /*b990*/  @P2 MOV R2, R42 ;  /* 0x0000002a00022202 */ /* 0x001fc40000000f00 */
        /* <DEDUP_REMOVED lines=37> */
.L_x_5812:
        /* <DEDUP_REMOVED lines=8> */
.L_x_5895:
[----:B------:R-:W-:Y:S05]  /*bc70*/  BSYNC B1 ;  /* 0x0000000000017941 */ /* 0x000fea0003800000 */
.L_x_5894:
        /* <DEDUP_REMOVED lines=8> */
.L_x_5896:
[----:B------:R-:W-:-:S05]  /*bd00*/  FADD.FTZ R168, R168, R237 ;  /* 0x000000eda8a87221 */ /* 0x000fca0000010000 */
[----:B------:R-:W-:Y:S01]  /*bd10*/  MOV R242, R168 ;  /* 0x000000a800f27202 */ /* 0x000fe20000000f00 */
[----:B------:R-:W-:Y:S01]  /*bd20*/  HFMA2 R239, -RZ, RZ, 0, 1.1920928955078125e-07 ;  /* 0x00000002ffef7431 */ /* 0x000fe200000001ff */
[----:B------:R-:W-:-:S07]  /*bd30*/  MOV R169, R235 ;  /* 0x000000eb00a97202 */ /* 0x000fce0000000f00 */
[----:B------:R-:W-:Y:S05]  /*bd40*/  WARPSYNC.COLLECTIVE R233, `(.L_x_5897) ;  /* 0x00000000e9087348 */ /* 0x000fea0003c00000 */
[----:B------:R0:W1:Y:S02]  /*bd50*/  SHFL.BFLY P6, R235, R242, R239, R244 ;  /* 0x0c0000eff2eb7389 */ /* 0x00006400000c00f4 */
[----:B01----:R-:W-:Y:S05]  /*bd60*/  ENDCOLLECTIVE ;  /* 0x000000000000791b */ /* 0x003fea0003800000 */
.L_x_5897:
[----:B------:R-:W-:-:S05]  /*bd70*/  FADD.FTZ R169, R169, R240 ;  /* 0x000000f0a9a97221 */ /* 0x000fca0000010000 */
[----:B------:R-:W-:Y:S02]  /*bd80*/  MOV R242, R169 ;  /* 0x000000a900f27202 */ /* 0x000fe40000000f00 */
[----:B------:R-:W-:-:S07]  /*bd90*/  MOV R171, R235 ;  /* 0x000000eb00ab7202 */ /* 0x000fce0000000f00 */
[----:B------:R-:W-:Y:S05]  /*bda0*/  WARPSYNC.COLLECTIVE R233, `(.L_x_5898) ;  /* 0x00000000e9087348 */ /* 0x000fea0003c00000 */
[----:B------:R0:W1:Y:S02]  /*bdb0*/  SHFL.BFLY P6, R235, R242, R239, R244 ;  /* 0x0c0000eff2eb7389 */ /* 0x00006400000c00f4 */
[----:B01----:R-:W-:Y:S05]  /*bdc0*/  ENDCOLLECTIVE ;  /* 0x000000000000791b */ /* 0x003fea0003800000 */
.L_x_5898:
[----:B------:R-:W-:-:S05]  /*bdd0*/  FADD.FTZ R171, R168, R171 ;  /* 0x000000aba8ab7221 */ /* 0x000fca0000010000 */
[----:B------:R-:W-:Y:S01]  /*bde0*/  MOV R242, R171 ;  /* 0x000000ab00f27202 */ /* 0x000fe20000000f00 */
[----:B------:R-:W-:Y:S01]  /*bdf0*/  HFMA2 R239, -RZ, RZ, 0, 2.384185791015625e-07 ;  /* 0x00000004ffef7431 */ /* 0x000fe200000001ff */
[----:B------:R-:W-:-:S07]  /*be00*/  MOV R170, R235 ;  /* 0x000000eb00aa7202 */ /* 0x000fce0000000f00 */
[----:B------:R-:W-:Y:S05]  /*be10*/  WARPSYNC.COLLECTIVE R233, `(.L_x_5899) ;  /* 0x00000000e9087348 */ /* 0x000fea0003c00000 */
[----:B------:R0:W1:Y:S02]  /*be20*/  SHFL.BFLY P6, R235, R242, R239, R244 ;  /* 0x0c0000eff2eb7389 */ /* 0x00006400000c00f4 */
[----:B01----:R-:W-:Y:S05]  /*be30*/  ENDCOLLECTIVE ;  /* 0x000000000000791b */ /* 0x003fea0003800000 */
.L_x_5899:
[----:B------:R-:W-:-:S05]  /*be40*/  FADD.FTZ R170, R169, R170 ;  /* 0x000000aaa9aa7221 */ /* 0x000fca0000010000 */
[----:B------:R-:W-:Y:S02]  /*be50*/  MOV R242, R170 ;  /* 0x000000aa00f27202 */ /* 0x000fe40000000f00 */
[----:B------:R-:W-:-:S07]  /*be60*/  MOV R172, R235 ;  /* 0x000000eb00ac7202 */ /* 0x000fce0000000f00 */
[----:B------:R-:W-:Y:S05]  /*be70*/  WARPSYNC.COLLECTIVE R233, `(.L_x_5900) ;  /* 0x00000000e9087348 */ /* 0x000fea0003c00000 */
[----:B------:R0:W1:Y:S02]  /*be80*/  SHFL.BFLY P6, R235, R242, R239, R244 ;  /* 0x0c0000eff2eb7389 */ /* 0x00006400000c00f4 */
[----:B01----:R-:W-:Y:S05]  /*be90*/  ENDCOLLECTIVE ;  /* 0x000000000000791b */ /* 0x003fea0003800000 */
.L_x_5900:
[----:B------:R-:W-:-:S05]  /*bea0*/  FADD.FTZ R172, R171, R172 ;  /* 0x000000acabac7221 */ /* 0x000fca0000010000 */
[----:B------:R-:W-:Y:S01]  /*beb0*/  MOV R242, R172 ;  /* 0x000000ac00f27202 */ /* 0x000fe20000000f00 */
[----:B------:R-:W-:Y:S01]  /*bec0*/  HFMA2 R239, -RZ, RZ, 0, 4.76837158203125e-07 ;  /* 0x00000008ffef7431 */ /* 0x000fe200000001ff */
[----:B------:R-:W-:-:S07]  /*bed0*/  MOV R173, R235 ;  /* 0x000000eb00ad7202 */ /* 0x000fce0000000f00 */
[----:B------:R-:W-:Y:S05]  /*bee0*/  WARPSYNC.COLLECTIVE R233, `(.L_x_5901) ;  /* 0x00000000e9087348 */ /* 0x000fea0003c00000 */
[----:B------:R0:W1:Y:S02]  /*bef0*/  SHFL.BFLY P6, R235, R242, R239, R244 ;  /* 0x0c0000eff2eb7389 */ /* 0x00006400000c00f4 */
[----:B01----:R-:W-:Y:S05]  /*bf00*/  ENDCOLLECTIVE ;  /* 0x000000000000791b */ /* 0x003fea0003800000 */
.L_x_5901:
[----:B------:R-:W-:-:S05]  /*bf10*/  FADD.FTZ R173, R170, R173 ;  /* 0x000000adaaad7221 */ /* 0x000fca0000010000 */
[----:B------:R-:W-:Y:S02]  /*bf20*/  MOV R242, R173 ;  /* 0x000000ad00f27202 */ /* 0x000fe40000000f00 */
[----:B------:R-:W-:-:S07]  /*bf30*/  MOV R175, R235 ;  /* 0x000000eb00af7202 */ /* 0x000fce0000000f00 */
[----:B------:R-:W-:Y:S05]  /*bf40*/  WARPSYNC.COLLECTIVE R233, `(.L_x_5902) ;  /* 0x00000000e9087348 */ /* 0x000fea0003c00000 */
[----:B------:R0:W1:Y:S02]  /*bf50*/  SHFL.BFLY P6, R235, R242, R239, R244 ;  /* 0x0c0000eff2eb7389 */ /* 0x00006400000c00f4 */
[----:B01----:R-:W-:Y:S05]  /*bf60*/  ENDCOLLECTIVE ;  /* 0x000000000000791b */ /* 0x003fea0003800000 */
.L_x_5902:
[----:B------:R-:W-:-:S05]  /*bf70*/  FADD.FTZ R175, R172, R175 ;  /* 0x000000afacaf7221 */ /* 0x000fca0000010000 */
[----:B------:R-:W-:Y:S01]  /*bf80*/  MOV R242, R175 ;  /* 0x000000af00f27202 */ /* 0x000fe20000000f00 */
[----:B------:R-:W-:Y:S01]  /*bf90*/  HFMA2 R239, -RZ, RZ, 0, 9.5367431640625e-07 ;  /* 0x00000010ffef7431 */ /* 0x000fe200000001ff */
[----:B------:R-:W-:-:S07]  /*bfa0*/  MOV R174, R235 ;  /* 0x000000eb00ae7202 */ /* 0x000fce0000000f00 */
[----:B------:R-:W-:Y:S05]  /*bfb0*/  WARPSYNC.COLLECTIVE R233, `(.L_x_5903) ;  /* 0x00000000e9087348 */ /* 0x000fea0003c00000 */
[----:B------:R0:W1:Y:S02]  /*bfc0*/  SHFL.BFLY P6, R235, R242, R239, R244 ;  /* 0x0c0000eff2eb7389 */ /* 0x00006400000c00f4 */
[----:B01----:R-:W-:Y:S05]  /*bfd0*/  ENDCOLLECTIVE ;  /* 0x000000000000791b */ /* 0x003fea0003800000 */
.L_x_5903:
[----:B------:R-:W-:-:S05]  /*bfe0*/  FADD.FTZ R174, R173, R174 ;  /* 0x000000aeadae7221 */ /* 0x000fca0000010000 */
[----:B------:R-:W-:Y:S02]  /*bff0*/  MOV R242, R174 ;  /* 0x000000ae00f27202 */ /* 0x000fe40000000f00 */
[----:B------:R-:W-:-:S07]  /*c000*/  MOV R168, R235 ;  /* 0x000000eb00a87202 */ /* 0x000fce0000000f00 */
[----:B------:R-:W-:Y:S05]  /*c010*/  WARPSYNC.COLLECTIVE R233, `(.L_x_5904) ;  /* 0x00000000e9087348 */ /* 0x000fea0003c00000 */
[----:B------:R0:W1:Y:S02]  /*c020*/  SHFL.BFLY P6, R235, R242, R239, R244 ;  /* 0x0c0000eff2eb7389 */ /* 0x00006400000c00f4 */
[----:B01----:R-:W-:Y:S05]  /*c030*/  ENDCOLLECTIVE ;  /* 0x000000000000791b */ /* 0x003fea0003800000 */
.L_x_5904:
[----:B------:R-:W-:Y:S01]  /*c040*/  MOV R169, R235 ;  /* 0x000000eb00a97202 */ /* 0x000fe20000000f00 */
[----:B------:R-:W-:Y:S06]  /*c050*/  BRA `(.L_x_5905) ;  /* 0xffffff6400087947 */ /* 0x000fec000383ffff */
.L_x_5906:
        /* <DEDUP_REMOVED lines=10> */
.L_x_6126:


//--------------------- .text._ZN10layer_norm22ln_bwd_finalize_kernelINS_22Kernel_traits_finalizeILj1024EfffffjLb0ELj1024ELj4ENS_18Kernel_traits_baseILj1024EfffffjLj1024EEEEELb0ELb1EEEvNS_9BwdParamsE --------------------------
	.section	.text._ZN10layer_norm22ln_bwd_finalize_kernelINS_22Kernel_traits_finalizeILj1024EfffffjLb0ELj1024ELj4ENS_18Kernel_traits_baseILj1024EfffffjLj1024EEEEELb0ELb1EEEvNS_9BwdParamsE,"ax",@progbits
	.align	128
        .global         _ZN10layer_norm22ln_bwd_finalize_kernelINS_22Kernel_traits_finalizeILj1024EfffffjLb0ELj1024ELj4ENS_18Kernel_traits_baseILj1024EfffffjLj1024EEEEELb0ELb1EEEvNS_9BwdParamsE
        .type           _ZN10layer_norm22ln_bwd_finalize_kernelINS_22Kernel_traits_finalizeILj1024EfffffjLb0ELj1024ELj4ENS_18Kernel_traits_baseILj1024EfffffjLj1024EEEEELb0ELb1EEEvNS_9BwdParamsE,@function
        .size           _ZN10layer_norm22ln_bwd_finalize_kernelINS_22Kernel_traits_finalizeILj1024EfffffjLb0ELj1024ELj4ENS_18Kernel_traits_baseILj1024EfffffjLj1024EEEEELb0ELb1EEEvNS_9BwdParamsE,(.L_x_6127 - _ZN10layer_norm22ln_bwd_finalize_kernelINS_22Kernel_traits_finalizeILj1024EfffffjLb0ELj1024ELj4ENS_18Kernel_traits_baseILj1024EfffffjLj1024EEEEELb0ELb1EEEvNS_9BwdParamsE)
        .other          _ZN10layer_norm22ln_bwd_finalize_kernelINS_22Kernel_traits_finalizeILj1024EfffffjLb0ELj1024ELj4ENS_18Kernel_traits_baseILj1024EfffffjLj1024EEEEELb0ELb1EEEvNS_9BwdParamsE,@"STO_CUDA_ENTRY STV_DEFAULT"
_ZN10layer_norm22ln_bwd_finalize_kernelINS_22Kernel_traits_finalizeILj1024EfffffjLb0ELj1024ELj4ENS_18Kernel_traits_baseILj1024EfffffjLj1024EEEEELb0ELb1EEEvNS_9BwdParamsE:
.text._ZN10layer_norm22ln_bwd_finalize_kernelINS_22Kernel_traits_finalizeILj1024EfffffjLb0ELj1024ELj4ENS_18Kernel_traits_baseILj1024EfffffjLj1024EEEEELb0ELb1EEEvNS_9BwdParamsE:
        /* <DEDUP_REMOVED lines=81> */
.L_x_5911:
        /* <DEDUP_REMOVED lines=118> */
.L_x_5910:
[----:B------:R-:W-:Y:S05]  /*0c70*/  BSYNC.RECONVERGENT B1 ;  /* 0x0000000000017941 */ /* 0x000fea0003800200 */
.L_x_5909:
        /* <DEDUP_REMOVED lines=77> */
.L_x_5913:
[----:B------:R-:W-:Y:S05]  /*1150*/  BSYNC.RECONVERGENT B1 ;  /* 0x0000000000017941 */ /* 0x000fea0003800200 */
.L_x_5912:
        /* <DEDUP_REMOVED lines=38> */
.L_x_5915:
[----:B------:R-:W-:Y:S05]  /*13c0*/  BSYNC.RECONVERGENT B1 ;  /* 0x0000000000017941 */ /* 0x000fea0003800200 */
.L_x_5914:
        /* <DEDUP_REMOVED lines=8> */
.L_x_5916:
        /* <DEDUP_REMOVED lines=10> */
.L_x_5908:
[----:B------:R-:W-:Y:S05]  /*14f0*/  BSYNC.RECONVERGENT B0 ;  /* 0x0000000000007941 */ /* 0x000fea0003800200 */
.L_x_5907:
        /* <DEDUP_REMOVED lines=55> */
.L_x_5917:
        /* <DEDUP_REMOVED lines=9> */
.L_x_6127:


//--------------------- .text._ZN10layer_norm40ln_parallel_residual_bwd_finalize_kernelINS_22Kernel_traits_finalizeILj1024EfffffjLb0ELj1024ELj4ENS_18Kernel_traits_baseILj1024EfffffjLj1024EEEEELb1EEEvNS_9BwdParamsE --------------------------
	.section	.text._ZN10layer_norm40ln_parallel_residual_bwd_finalize_kernelINS_22Kernel_traits_finalizeILj1024EfffffjLb0ELj1024ELj4ENS_18Kernel_traits_baseILj1024EfffffjLj1024EEEEELb1EEEvNS_9BwdParamsE,"ax",@progbits
	.align	128
        .global         _ZN10layer_norm40ln_parallel_residual_bwd_finalize_kernelINS_22Kernel_traits_finalizeILj1024EfffffjLb0ELj1024ELj4ENS_18Kernel_traits_baseILj1024EfffffjLj1024EEEEELb1EEEvNS_9BwdParamsE
        .type           _ZN10layer_norm40ln_parallel_residual_bwd_finalize_kernelINS_22Kernel_traits_finalizeILj1024EfffffjLb0ELj1024ELj4ENS_18Kernel_traits_baseILj1024EfffffjLj1024EEEEELb1EEEvNS_9BwdParamsE,@function
        .size           _ZN10layer_norm40ln_parallel_residual_bwd_finalize_kernelINS_22Kernel_traits_finalizeILj1024EfffffjLb0ELj1024ELj4ENS_18Kernel_traits_baseILj1024EfffffjLj1024EEEEELb1EEEvNS_9BwdParamsE,(.L_x_6128 - _ZN10layer_norm40ln_parallel_residual_bwd_finalize_kernelINS_22Kernel_traits_finalizeILj1024EfffffjLb0ELj1024ELj4ENS_18Kernel_traits_baseILj1024EfffffjLj1024EEEEELb1EEEvNS_9BwdParamsE)
        .other          _ZN10layer_norm40ln_parallel_residual_bwd_finalize_kernelINS_22Kernel_traits_finalizeILj1024EfffffjLb0ELj1024ELj4ENS_18Kernel_traits_baseILj1024EfffffjLj1024EEEEELb1EEEvNS_9BwdParamsE,@"STO_CUDA_ENTRY STV_DEFAULT"
_ZN10layer_norm40ln_parallel_residual_bwd_finalize_kernelINS_22Kernel_traits_finalizeILj1024EfffffjLb0ELj1024ELj4ENS_18Kernel_traits_baseILj1024EfffffjLj1024EEEEELb1EEEvNS_9BwdParamsE:
.text._ZN10layer_norm40ln_parallel_residual_bwd_finalize_kernelINS_22Kernel_traits_finalizeILj1024EfffffjLb0ELj1024ELj4ENS_18Kernel_traits_baseILj1024EfffffjLj1024EEEEELb1EEEvNS_9BwdParamsE:
        /* <DEDUP_REMOVED lines=60> */
.L_x_5922:
        /* <DEDUP_REMOVED lines=112> */
.L_x_5921:
[----:B------:R-:W-:Y:S05]  /*0ac0*/  BSYNC.RECONVERGENT B1 ;  /* 0x0000000000017941 */ /* 0x000fea0003800200 */
.L_x_5920:
        /* <DEDUP_REMOVED lines=66> */
.L_x_5924:
[----:B------:R-:W-:Y:S05]  /*0ef0*/  BSYNC.RECONVERGENT B1 ;  /* 0x0000000000017941 */ /* 0x000fea0003800200 */
.L_x_5923:
        /* <DEDUP_REMOVED lines=37> */
.L_x_5926:
[----:B------:R-:W-:Y:S05]  /*1150*/  BSYNC.RECONVERGENT B1 ;  /* 0x0000000000017941 */ /* 0x000fea0003800200 */
.L_x_5925:
        /* <DEDUP_REMOVED lines=19> */
.L_x_5919:
[----:B------:R-:W-:Y:S05]  /*1290*/  BSYNC.RECONVERGENT B0 ;  /* 0x0000000000007941 */ /* 0x000fea0003800200 */
.L_x_5918:
        /* <DEDUP_REMOVED lines=88> */
.L_x_5927:
        /* <DEDUP_REMOVED lines=14> */
.L_x_6128:


//--------------------- .text._ZN10layer_norm31ln_parallel_residual_bwd_kernelINS_13Kernel_traitsIfffffjLj1024ELj1ELj4ELj1ELj16ENS_18Kernel_traits_baseILj1024EfffffjLj128EEEEELb1ELb1ELb1EEEvNS_9BwdParamsE --------------------------
	.section	.text._ZN10layer_norm31ln_parallel_residual_bwd_kernelINS_13Kernel_traitsIfffffjLj1024ELj1ELj4ELj1ELj16ENS_18Kernel_traits_baseILj1024EfffffjLj128EEEEELb1ELb1ELb1EEEvNS_9BwdParamsE,"ax",@progbits
	.align	128
        .global         _ZN10layer_norm31ln_parallel_residual_bwd_kernelINS_13Kernel_traitsIfffffjLj1024ELj1ELj4ELj1ELj16ENS_18Kernel_traits_baseILj1024EfffffjLj128EEEEELb1ELb1ELb1EEEvNS_9BwdParamsE
        .type           _ZN10layer_norm31ln_parallel_residual_bwd_kernelINS_13Kernel_traitsIfffffjLj1024ELj1ELj4ELj1ELj16ENS_18Kernel_traits_baseILj1024EfffffjLj128EEEEELb1ELb1ELb1EEEvNS_9BwdParamsE,@function
        .size           _ZN10layer_norm31ln_parallel_residual_bwd_kernelINS_13Kernel_traitsIfffffjLj1024ELj1ELj4ELj1ELj16ENS_18Kernel_traits_baseILj1024EfffffjLj128EEEEELb1ELb1ELb1EEEvNS_9BwdParamsE,(.L_x_6129 - _ZN10layer_norm31ln_parallel_residual_bwd_kernelINS_13Kernel_traitsIfffffjLj1024ELj1ELj4ELj1ELj16ENS_18Kernel_traits_baseILj1024EfffffjLj128EEEEELb1ELb1ELb1EEEvNS_9BwdParamsE)
        .other          _ZN10layer_norm31ln_parallel_residual_bwd_kernelINS_13Kernel_traitsIfffffjLj1024ELj1ELj4ELj1ELj16ENS_18Kernel_traits_baseILj1024EfffffjLj128EEEEELb1ELb1ELb1EEEvNS_9BwdParamsE,@"STO_CUDA_ENTRY STV_DEFAULT"
_ZN10layer_norm31ln_parallel_residual_bwd_kernelINS_13Kernel_traitsIfffffjLj1024ELj1ELj4ELj1ELj16ENS_18Kernel_traits_baseILj1024EfffffjLj128EEEEELb1ELb1ELb1EEEvNS_9BwdParamsE:
.text._ZN10layer_norm31ln_parallel_residual_bwd_kernelINS_13Kernel_traitsIfffffjLj1024ELj1ELj4ELj1ELj16ENS_18Kernel_traits_baseILj1024EfffffjLj128EEEEELb1ELb1ELb1EEEvNS_9BwdParamsE:
        /* <DEDUP_REMOVED lines=51> */
[----:B------:R-:W-:Y:S01]  /*0330*/  HFMA2 R193, -RZ, RZ, 0, 0 ;  /* 0x00000000ffc17431 */ /* 0x000fe200000001ff */
[----:B------:R-:W-:Y:S01]  /*0340*/  BSSY B1, `(.L_x_5930) ;  /* 0x0000964000017945 */ /* 0x000fe20003800000 */
[----:B------:R-:W-:Y:S01]  /*0350*/  HFMA2 R0, -RZ, RZ, 0, 0 ;  /* 0x00000000ff007431 */ /* 0x000fe200000001ff */
        /* <DEDUP_REMOVED lines=36> */
[----:B------:R-:W-:-:S03]  /*05a0*/  MOV R213, RZ ;  /* 0x000000ff00d57202 */ /* 0x000fc60000000f00 */
[----:B------:R-:W5:Y:S04]  /*05b0*/  LDG.E.128 R40, desc[UR8][R2.64+0xa00] ;  /* 0x000a000802287981 */ /* 0x000f68000c1e1d00 */
[----:B------:R-:W5:Y:S04]  /*05c0*/  LDG.E.128 R36, desc[UR8][R2.64+0xc00] ;  /* 0x000c000802247981 */ /* 0x000f68000c1e1d00 */
[----:B------:R0:W5:Y:S02]  /*05d0*/  LDG.E.128 R32, desc[UR8][R2.64+0xe00] ;  /* 0x000e000802207981 */ /* 0x000164000c1e1d00 */
[----:B0-----:R-:W-:-:S07]  /*05e0*/  MOV R2, RZ ;  /* 0x000000ff00027202 */ /* 0x001fce0000000f00 */
.L_x_5996:
        /* <DEDUP_REMOVED lines=12> */
[----:B------:R-:W-:Y:S01]  /*06b0*/  IADD3 R226, PT, PT, R230, 0x40, RZ ;  /* 0x00000040e6e27810 */ /* 0x000fe20007ffe0ff */
        /* <DEDUP_REMOVED lines=47> */
[----:B-----5:R-:W5:Y:S01]  /*09b0*/  @P0 LDG.E R204, desc[UR8][R248.64] ;  /* 0x00000008f8cc0981 */ /* 0x020f62000c1e1900 */
        /* <DEDUP_REMOVED lines=73> */
[C---:B--2---:R-:W-:Y:S01]  /*0e50*/  FADD.FTZ R236, -R232.reuse, R115 ;  /* 0x00000073e8ec7221 */ /* 0x044fe20000010100 */
        /* <DEDUP_REMOVED lines=14> */
[C---:B------:R-:W-:Y:S01]  /*0f40*/  FADD.FTZ R128, -R232.reuse, R128 ;  /* 0x00000080e8807221 */ /* 0x040fe20000010100 */
        /* <DEDUP_REMOVED lines=10> */
[C---:B------:R-:W-:Y:S01]  /*0ff0*/  FMUL.FTZ R123, R217.reuse, R128 ;  /* 0x00000080d97b7220 */ /* 0x040fe20000410000 */
        /* <DEDUP_REMOVED lines=8> */
[C---:B------:R-:W-:Y:S01]  /*1080*/  FMUL.FTZ R104, R217.reuse, R242 ;  /* 0x000000f2d9687220 */ /* 0x040fe20000410000 */
        /* <DEDUP_REMOVED lines=79> */
[C---:B------:R-:W-:Y:S01]  /*1580*/  FADD.FTZ R240, -R232.reuse, R154 ;  /* 0x0000009ae8f07221 */ /* 0x040fe20000010100 */
[----:B------:R-:W-:Y:S01]  /*1590*/  FMUL.FTZ R135, R51, R135 ;  /* 0x0000008733877220 */ /* 0x000fe20000410000 */
[----:B------:R-:W-:Y:S01]  /*15a0*/  FADD.FTZ R154, -R232, R155 ;  /* 0x0000009be89a7221 */ /* 0x000fe20000010100 */
[----:B------:R-:W-:Y:S01]  /*15b0*/  FADD.FTZ R152, R152, R129 ;  /* 0x0000008198987221 */ /* 0x000fe20000010000 */
[----:B------:R-:W-:Y:S01]  /*15c0*/  FFMA.FTZ R155, R128, R129, R147 ;  /* 0x00000081809b7223 */ /* 0x000fe20000010093 */
[C---:B------:R-:W-:Y:S01]  /*15d0*/  FADD.FTZ R181, R140.reuse, R181 ;  /* 0x000000b58cb57221 */ /* 0x040fe20000010000 */
[C---:B------:R-:W-:Y:S01]  /*15e0*/  FMUL.FTZ R134, R217.reuse, R134 ;  /* 0x00000086d9867220 */ /* 0x040fe20000410000 */
[----:B------:R-:W-:Y:S01]  /*15f0*/  FFMA.FTZ R17, R140, R131, R17 ;  /* 0x000000838c117223 */ /* 0x000fe20000010011 */
[C---:B------:R-:W-:Y:S01]  /*1600*/  FMUL.FTZ R146, R217.reuse, R236 ;  /* 0x000000ecd9927220 */ /* 0x040fe20000410000 */
        /* <DEDUP_REMOVED lines=41> */
[C---:B------:R-:W-:Y:S01]  /*18a0*/  FADD.FTZ R160, -R232.reuse, R162 ;  /* 0x000000a2e8a07221 */ /* 0x040fe20000010100 */
        /* <DEDUP_REMOVED lines=69> */
.L_x_6008:
        /* <DEDUP_REMOVED lines=37> */
.L_x_5934:
        /* <DEDUP_REMOVED lines=25> */
.L_x_5933:
        /* <DEDUP_REMOVED lines=28> */
.L_x_5936:
        /* <DEDUP_REMOVED lines=25> */
.L_x_5932:
        /* <DEDUP_REMOVED lines=39> */
.L_x_5938:
        /* <DEDUP_REMOVED lines=33> */
.L_x_5937:
        /* <DEDUP_REMOVED lines=36> */
.L_x_5939:
        /* <DEDUP_REMOVED lines=32> */
.L_x_5935:
        /* <DEDUP_REMOVED lines=47> */
.L_x_5942:
        /* <DEDUP_REMOVED lines=33> */
.L_x_5941:
        /* <DEDUP_REMOVED lines=34> */
.L_x_5944:
        /* <DEDUP_REMOVED lines=33> */
.L_x_5940:
        /* <DEDUP_REMOVED lines=27> */
.L_x_5946:
        /* <DEDUP_REMOVED lines=25> */
.L_x_5945:
        /* <DEDUP_REMOVED lines=26> */
.L_x_5947:
        /* <DEDUP_REMOVED lines=24> */
.L_x_5943:
        /* <DEDUP_REMOVED lines=44> */
.L_x_5950:
        /* <DEDUP_REMOVED lines=33> */
.L_x_5949:
        /* <DEDUP_REMOVED lines=34> */
.L_x_5952:
        /* <DEDUP_REMOVED lines=33> */
.L_x_5948:
        /* <DEDUP_REMOVED lines=27> */
.L_x_5954:
        /* <DEDUP_REMOVED lines=25> */
.L_x_5953:
        /* <DEDUP_REMOVED lines=26> */
.L_x_5955:
        /* <DEDUP_REMOVED lines=24> */
.L_x_5951:
        /* <DEDUP_REMOVED lines=44> */
.L_x_5958:
        /* <DEDUP_REMOVED lines=33> */
.L_x_5957:
        /* <DEDUP_REMOVED lines=34> */
.L_x_5960:
        /* <DEDUP_REMOVED lines=33> */
.L_x_5956:
        /* <DEDUP_REMOVED lines=27> */
.L_x_5962:
        /* <DEDUP_REMOVED lines=25> */
.L_x_5961:
        /* <DEDUP_REMOVED lines=26> */
.L_x_5963:
        /* <DEDUP_REMOVED lines=24> */
.L_x_5959:
        /* <DEDUP_REMOVED lines=44> */
.L_x_5966:
        /* <DEDUP_REMOVED lines=33> */
.L_x_5965:
        /* <DEDUP_REMOVED lines=34> */
.L_x_5968:
        /* <DEDUP_REMOVED lines=33> */
.L_x_5964:
        /* <DEDUP_REMOVED lines=27> */
.L_x_5970:
        /* <DEDUP_REMOVED lines=25> */
.L_x_5969:
        /* <DEDUP_REMOVED lines=26> */
.L_x_5971:
        /* <DEDUP_REMOVED lines=24> */
.L_x_5967:
        /* <DEDUP_REMOVED lines=44> */
.L_x_5974:
        /* <DEDUP_REMOVED lines=33> */
.L_x_5973:
        /* <DEDUP_REMOVED lines=34> */
.L_x_5976:
        /* <DEDUP_REMOVED lines=33> */
.L_x_5972:
        /* <DEDUP_REMOVED lines=27> */
.L_x_5978:
        /* <DEDUP_REMOVED lines=25> */
.L_x_5977:
        /* <DEDUP_REMOVED lines=26> */
.L_x_5979:
        /* <DEDUP_REMOVED lines=24> */
.L_x_5975:
        /* <DEDUP_REMOVED lines=44> */
.L_x_5982:
        /* <DEDUP_REMOVED lines=33> */
.L_x_5981:
        /* <DEDUP_REMOVED lines=34> */
.L_x_5984:
        /* <DEDUP_REMOVED lines=33> */
.L_x_5980:
        /* <DEDUP_REMOVED lines=27> */
.L_x_5986:
        /* <DEDUP_REMOVED lines=25> */
.L_x_5985:
        /* <DEDUP_REMOVED lines=26> */
.L_x_5987:
        /* <DEDUP_REMOVED lines=24> */
.L_x_5983:
        /* <DEDUP_REMOVED lines=44> */
.L_x_5990:
        /* <DEDUP_REMOVED lines=33> */
.L_x_5989:
        /* <DEDUP_REMOVED lines=34> */
.L_x_5992:
        /* <DEDUP_REMOVED lines=33> */
.L_x_5988:
        /* <DEDUP_REMOVED lines=27> */
.L_x_5994:
        /* <DEDUP_REMOVED lines=25> */
.L_x_5993:
        /* <DEDUP_REMOVED lines=26> */
.L_x_5995:
        /* <DEDUP_REMOVED lines=24> */
.L_x_5991:
        /* <DEDUP_REMOVED lines=13> */
.L_x_5930:
        /* <DEDUP_REMOVED lines=64> */
.L_x_5929:
[----:B------:R-:W-:Y:S05]  /*9d90*/  BSYNC B0 ;  /* 0x0000000000007941 */ /* 0x000fea0003800000 */
.L_x_5928:
        /* <DEDUP_REMOVED lines=185> */
.L_x_5931:
        /* <DEDUP_REMOVED lines=8> */
.L_x_5998:
[----:B------:R-:W-:Y:S05]  /*a9b0*/  BSYNC B2 ;  /* 0x0000000000027941 */ /* 0x000fea0003800000 */
.L_x_5997:
        /* <DEDUP_REMOVED lines=8> */
.L_x_5999:
[----:B------:R-:W-:-:S05]  /*aa40*/  FADD.FTZ R167, R166, R167 ;  /* 0x000000a7a6a77221 */ /* 0x000fca0000010000 */
[----:B------:R-:W-:Y:S01]  /*aa50*/  MOV R242, R167 ;  /* 0x000000a700f27202 */ /* 0x000fe20000000f00 */
[----:B------:R-:W-:Y:S01]  /*aa60*/  HFMA2 R241, -RZ, RZ, 0, 1.1920928955078125e-07 ;  /* 0x00000002fff17431 */ /* 0x000fe200000001ff */
[----:B------:R-:W-:-:S07]  /*aa70*/  MOV R232, R240 ;  /* 0x000000f000e87202 */ /* 0x000fce0000000f00 */
[----:B------:R-:W-:Y:S05]  /*aa80*/  WARPSYNC.COLLECTIVE R239, `(.L_x_6000) ;  /* 0x00000000ef087348 */ /* 0x000fea0003c00000 */
[----:B------:R0:W1:Y:S02]  /*aa90*/  SHFL.BFLY P4, R240, R242, R241, R244 ;  /* 0x0c0000f1f2f07389 */ /* 0x00006400000800f4 */
[----:B01----:R-:W-:Y:S05]  /*aaa0*/  ENDCOLLECTIVE ;  /* 0x000000000000791b */ /* 0x003fea0003800000 */
.L_x_6000:
[----:B------:R-:W-:-:S05]  /*aab0*/  FADD.FTZ R232, R233, R232 ;  /* 0x000000e8e9e87221 */ /* 0x000fca0000010000 */
[----:B------:R-:W-:Y:S02]  /*aac0*/  MOV R242, R232 ;  /* 0x000000e800f27202 */ /* 0x000fe40000000f00 */
[----:B------:R-:W-:-:S07]  /*aad0*/  MOV R236, R240 ;  /* 0x000000f000ec7202 */ /* 0x000fce0000000f00 */
[----:B------:R-:W-:Y:S05]  /*aae0*/  WARPSYNC.COLLECTIVE R239, `(.L_x_6001) ;  /* 0x00000000ef087348 */ /* 0x000fea0003c00000 */
[----:B------:R0:W1:Y:S02]  /*aaf0*/  SHFL.BFLY P4, R240, R242, R241, R244 ;  /* 0x0c0000f1f2f07389 */ /* 0x00006400000800f4 */
[----:B01----:R-:W-:Y:S05]  /*ab00*/  ENDCOLLECTIVE ;  /* 0x000000000000791b */ /* 0x003fea0003800000 */
.L_x_6001:
[----:B------:R-:W-:-:S05]  /*ab10*/  FADD.FTZ R236, R167, R236 ;  /* 0x000000eca7ec7221 */ /* 0x000fca0000010000 */
[----:B------:R-:W-:Y:S01]  /*ab20*/  MOV R242, R236 ;  /* 0x000000ec00f27202 */ /* 0x000fe20000000f00 */
[----:B------:R-:W-:Y:S01]  /*ab30*/  HFMA2 R241, -RZ, RZ, 0, 2.384185791015625e-07 ;  /* 0x00000004fff17431 */ /* 0x000fe200000001ff */
[----:B------:R-:W-:-:S07]  /*ab40*/  MOV R235, R240 ;  /* 0x000000f000eb7202 */ /* 0x000fce0000000f00 */
[----:B------:R-:W-:Y:S05]  /*ab50*/  WARPSYNC.COLLECTIVE R239, `(.L_x_6002) ;  /* 0x00000000ef087348 */ /* 0x000fea0003c00000 */
[----:B------:R0:W1:Y:S02]  /*ab60*/  SHFL.BFLY P4, R240, R242, R241, R244 ;  /* 0x0c0000f1f2f07389 */ /* 0x00006400000800f4 */
[----:B01----:R-:W-:Y:S05]  /*ab70*/  ENDCOLLECTIVE ;  /* 0x000000000000791b */ /* 0x003fea0003800000 */
.L_x_6002:
[----:B------:R-:W-:-:S05]  /*ab80*/  FADD.FTZ R235, R232, R235 ;  /* 0x000000ebe8eb7221 */ /* 0x000fca0000010000 */
[----:B------:R-:W-:Y:S02]  /*ab90*/  MOV R242, R235 ;  /* 0x000000eb00f27202 */ /* 0x000fe40000000f00 */
[----:B------:R-:W-:-:S07]  /*aba0*/  MOV R237, R240 ;  /* 0x000000f000ed7202 */ /* 0x000fce0000000f00 */
[----:B------:R-:W-:Y:S05]  /*abb0*/  WARPSYNC.COLLECTIVE R239, `(.L_x_6003) ;  /* 0x00000000ef087348 */ /* 0x000fea0003c00000 */
[----:B------:R0:W1:Y:S02]  /*abc0*/  SHFL.BFLY P4, R240, R242, R241, R244 ;  /* 0x0c0000f1f2f07389 */ /* 0x00006400000800f4 */
[----:B01----:R-:W-:Y:S05]  /*abd0*/  ENDCOLLECTIVE ;  /* 0x000000000000791b */ /* 0x003fea0003800000 */
.L_x_6003:
[----:B------:R-:W-:-:S05]  /*abe0*/  FADD.FTZ R237, R236, R237 ;  /* 0x000000edeced7221 */ /* 0x000fca0000010000 */
[----:B------:R-:W-:Y:S01]  /*abf0*/  MOV R242, R237 ;  /* 0x000000ed00f27202 */ /* 0x000fe20000000f00 */
[----:B------:R-:W-:Y:S01]  /*ac00*/  HFMA2 R241, -RZ, RZ, 0, 4.76837158203125e-07 ;  /* 0x00000008fff17431 */ /* 0x000fe200000001ff */
[----:B------:R-:W-:-:S07]  /*ac10*/  MOV R238, R240 ;  /* 0x000000f000ee7202 */ /* 0x000fce0000000f00 */
[----:B------:R-:W-:Y:S05]  /*ac20*/  WARPSYNC.COLLECTIVE R239, `(.L_x_6004) ;  /* 0x00000000ef087348 */ /* 0x000fea0003c00000 */
[----:B------:R0:W1:Y:S02]  /*ac30*/  SHFL.BFLY P4, R240, R242, R241, R244 ;  /* 0x0c0000f1f2f07389 */ /* 0x00006400000800f4 */
[----:B01----:R-:W-:Y:S05]  /*ac40*/  ENDCOLLECTIVE ;  /* 0x000000000000791b */ /* 0x003fea0003800000 */
.L_x_6004:
[----:B------:R-:W-:-:S05]  /*ac50*/  FADD.FTZ R238, R235, R238 ;  /* 0x000000eeebee7221 */ /* 0x000fca0000010000 */
[----:B------:R-:W-:Y:S02]  /*ac60*/  MOV R242, R238 ;  /* 0x000000ee00f27202 */ /* 0x000fe40000000f00 */
[----:B------:R-:W-:-:S07]  /*ac70*/  MOV R166, R240 ;  /* 0x000000f000a67202 */ /* 0x000fce0000000f00 */
[----:B------:R-:W-:Y:S05]  /*ac80*/  WARPSYNC.COLLECTIVE R239, `(.L_x_6005) ;  /* 0x00000000ef087348 */ /* 0x000fea0003c00000 */
[----:B------:R0:W1:Y:S02]  /*ac90*/  SHFL.BFLY P4, R240, R242, R241, R244 ;  /* 0x0c0000f1f2f07389 */ /* 0x00006400000800f4 */
[----:B01----:R-:W-:Y:S05]  /*aca0*/  ENDCOLLECTIVE ;  /* 0x000000000000791b */ /* 0x003fea0003800000 */
.L_x_6005:
[----:B------:R-:W-:-:S05]  /*acb0*/  FADD.FTZ R166, R237, R166 ;  /* 0x000000a6eda67221 */ /* 0x000fca0000010000 */
[----:B------:R-:W-:Y:S01]  /*acc0*/  MOV R242, R166 ;  /* 0x000000a600f27202 */ /* 0x000fe20000000f00 */
[----:B------:R-:W-:Y:S01]  /*acd0*/  HFMA2 R241, -RZ, RZ, 0, 9.5367431640625e-07 ;  /* 0x00000010fff17431 */ /* 0x000fe200000001ff */
[----:B------:R-:W-:-:S07]  /*ace0*/  MOV R233, R240 ;  /* 0x000000f000e97202 */ /* 0x000fce0000000f00 */
[----:B------:R-:W-:Y:S05]  /*acf0*/  WARPSYNC.COLLECTIVE R239, `(.L_x_6006) ;  /* 0x00000000ef087348 */ /* 0x000fea0003c00000 */
[----:B------:R0:W1:Y:S02]  /*ad00*/  SHFL.BFLY P4, R240, R242, R241, R244 ;  /* 0x0c0000f1f2f07389 */ /* 0x00006400000800f4 */
[----:B01----:R-:W-:Y:S05]  /*ad10*/  ENDCOLLECTIVE ;  /* 0x000000000000791b */ /* 0x003fea0003800000 */
.L_x_6006:
[----:B------:R-:W-:-:S05]  /*ad20*/  FADD.FTZ R233, R238, R233 ;  /* 0x000000e9eee97221 */ /* 0x000fca0000010000 */
[----:B------:R-:W-:Y:S02]  /*ad30*/  MOV R242, R233 ;  /* 0x000000e900f27202 */ /* 0x000fe40000000f00 */
[----:B------:R-:W-:-:S07]  /*ad40*/  MOV R167, R240 ;  /* 0x000000f000a77202 */ /* 0x000fce0000000f00 */
[----:B------:R-:W-:Y:S05]  /*ad50*/  WARPSYNC.COLLECTIVE R239, `(.L_x_6007) ;  /* 0x00000000ef087348 */ /* 0x000fea0003c00000 */
[----:B------:R0:W1:Y:S02]  /*ad60*/  SHFL.BFLY P4, R240, R242, R241, R244 ;  /* 0x0c0000f1f2f07389 */ /* 0x00006400000800f4 */
[----:B01----:R-:W-:Y:S05]  /*ad70*/  ENDCOLLECTIVE ;  /* 0x000000000000791b */ /* 0x003fea0003800000 */
.L_x_6007:
[----:B------:R-:W-:Y:S01]  /*ad80*/  MOV R232, R240 ;  /* 0x000000f000e87202 */ /* 0x000fe20000000f00 */
[----:B------:R-:W-:Y:S06]  /*ad90*/  BRA `(.L_x_6008) ;  /* 0xffffff6c00d87947 */ /* 0x000fec000383ffff */
.L_x_6009:
        /* <DEDUP_REMOVED lines=14> */
.L_x_6129:


//--------------------- .nv.shared._ZN10layer_norm31ln_parallel_residual_bwd_kernelINS_13Kernel_traitsI13__nv_bfloat16S2_S2_S2_fjLj1024ELj1ELj4ELj1ELj16ENS_18Kernel_traits_baseILj1024ES2_S2_S2_S2_fjLj128EEEEELb0ELb0ELb0EEEvNS_9BwdParamsE --------------------------
	.section	.nv.shared._ZN10layer_norm31ln_parallel_residual_bwd_kernelINS_13Kernel_traitsI13__nv_bfloat16S2_S2_S2_fjLj1024ELj1ELj4ELj1ELj16ENS_18Kernel_traits_baseILj1024ES2_S2_S2_S2_fjLj128EEEEELb0ELb0ELb0EEEvNS_9BwdParamsE,"aw",@nobits
	.sectionflags	@""
	.align	16
	.zero		1024


//--------------------- .nv.shared.reserved.0     --------------------------
	.section	.nv.shared.reserved.0,"aw",@nobits
	.weak		__nv_reservedSMEM_offset_0_alias
	.size		__nv_reservedSMEM_offset_0_alias, 0, 64
	.other		__nv_reservedSMEM_offset_0_alias,@"STO_CUDA_RESERVED_SHARED STV_DEFAULT"
__nv_reservedSMEM_offset_0_alias:
	.zero		0
	.zero		64


//--------------------- .nv.shared._ZN10layer_norm31ln_parallel_residual_bwd_kernelINS_13Kernel_traitsI13__nv_bfloat16S2_S2_S2_fjLj1024ELj1ELj4ELj1ELj16ENS_18Kernel_traits_baseILj1024ES2_S2_S2_S2_fjLj128EEEEELb0ELb0ELb1EEEvNS_9BwdParamsE --------------------------
	.section	.nv.shared._ZN10layer_norm31ln_parallel_residual_bwd_kernelINS_13Kernel_traitsI13__nv_bfloat16S2_S2_S2_fjLj1024ELj1ELj4ELj1ELj16ENS_18Kernel_traits_baseILj1024ES2_S2_S2_S2_fjLj128EEEEELb0ELb0ELb1EEEvNS_9BwdParamsE,"aw",@nobits
	.sectionflags	@""
	.align	16
	.zero		1024


//--------------------- .nv.shared._ZN10layer_norm31ln_parallel_residual_bwd_kernelINS_13Kernel_traitsI13__nv_bfloat16S2_S2_S2_fjLj1024ELj1ELj4ELj1ELj16ENS_18Kernel_traits_baseILj1024ES2_S2_S2_S2_fjLj128EEEEELb0ELb1ELb0EEEvNS_9BwdParamsE --------------------------
	.section	.nv.shared._ZN10layer_norm31ln_parallel_residual_bwd_kernelINS_13Kernel_traitsI13__nv_bfloat16S2_S2_S2_fjLj1024ELj1ELj4ELj1ELj16ENS_18Kernel_traits_baseILj1024ES2_S2_S2_S2_fjLj128EEEEELb0ELb1ELb0EEEvNS_9BwdParamsE,"aw",@nobits
	.sectionflags	@""
	.align	16
	.zero		1024


//--------------------- .nv.shared._ZN10layer_norm31ln_parallel_residual_bwd_kernelINS_13Kernel_traitsI13__nv_bfloat16S2_S2_S2_fjLj1024ELj1ELj4ELj1ELj16ENS_18Kernel_traits_baseILj1024ES2_S2_S2_S2_fjLj128EEEEELb0ELb1ELb1EEEvNS_9BwdParamsE --------------------------
	.section	.nv.shared._ZN10layer_norm31ln_parallel_residual_bwd_kernelINS_13Kernel_traitsI13__nv_bfloat16S2_S2_S2_fjLj1024ELj1ELj4ELj1ELj16ENS_18Kernel_traits_baseILj1024ES2_S2_S2_S2_fjLj128EEEEELb0ELb1ELb1EEEvNS_9BwdParamsE,"aw",@nobits
	.sectionflags	@""
	.align	16
	.zero		1024


//--------------------- .nv.shared._ZN10layer_norm31ln_parallel_residual_bwd_kernelINS_13Kernel_traitsI13__nv_bfloat16S2_S2_S2_fjLj1024ELj1ELj4ELj1ELj16ENS_18Kernel_traits_baseILj1024ES2_S2_S2_S2_fjLj128EEEEELb1ELb0ELb0EEEvNS_9BwdParamsE --------------------------
	.section	.nv.shared._ZN10layer_norm31ln_parallel_residual_bwd_kernelINS_13Kernel_traitsI13__nv_bfloat16S2_S2_S2_fjLj1024ELj1ELj4ELj1ELj16ENS_18Kernel_traits_baseILj1024ES2_S2_S2_S2_fjLj128EEEEELb1ELb0ELb0EEEvNS_9BwdParamsE,"aw",@nobits
	.sectionflags	@""
	.align	16
	.zero		1024


//--------------------- .nv.shared._ZN10layer_norm31ln_parallel_residual_bwd_kernelINS_13Kernel_traitsI13__nv_bfloat16S2_S2_S2_fjLj1024ELj1ELj4ELj1ELj16ENS_18Kernel_traits_baseILj1024ES2_S2_S2_S2_fjLj128EEEEELb1ELb0ELb1EEEvNS_9BwdParamsE --------------------------
	.section	.nv.shared._ZN10layer_norm31ln_parallel_residual_bwd_kernelINS_13Kernel_traitsI13__nv_bfloat16S2_S2_S2_fjLj1024ELj1ELj4ELj1ELj16ENS_18Kernel_traits_baseILj1024ES2_S2_S2_S2_fjLj128EEEEELb1ELb0ELb1EEEvNS_9BwdParamsE,"aw",@nobits
	.sectionflags	@""
	.align	16
	.zero		1024


//--------------------- .nv.shared._ZN10layer_norm22ln_bwd_finalize_kernelINS_22Kernel_traits_finalizeILj1024E13__nv_bfloat16S2_S2_S2_fjLb0ELj1024ELj4ENS_18Kernel_traits_baseILj1024ES2_S2_S2_S2_fjLj1024EEEEELb0ELb0EEEvNS_9BwdParamsE --------------------------
	.section	.nv.shared._ZN10layer_norm22ln_bwd_finalize_kernelINS_22Kernel_traits_finalizeILj1024E13__nv_bfloat16S2_S2_S2_fjLb0ELj1024ELj4ENS_18Kernel_traits_baseILj1024ES2_S2_S2_S2_fjLj1024EEEEELb0ELb0EEEvNS_9BwdParamsE,"aw",@nobits
	.sectionflags	@""
	.align	16
.nv.shared._ZN10layer_norm22ln_bwd_finalize_kernelINS_22Kernel_traits_finalizeILj1024E13__nv_bfloat16S2_S2_S2_fjLb0ELj1024ELj4ENS_18Kernel_traits_baseILj1024ES2_S2_S2_S2_fjLj1024EEEEELb0ELb0EEEvNS_9BwdParamsE:
	.zero		9472


//--------------------- .nv.shared._ZN10layer_norm40ln_parallel_residual_bwd_finalize_kernelINS_22Kernel_traits_finalizeILj1024E13__nv_bfloat16S2_S2_S2_fjLb0ELj1024ELj4ENS_18Kernel_traits_baseILj1024ES2_S2_S2_S2_fjLj1024EEEEELb0EEEvNS_9BwdParamsE --------------------------
	.section	.nv.shared._ZN10layer_norm40ln_parallel_residual_bwd_finalize_kernelINS_22Kernel_traits_finalizeILj1024E13__nv_bfloat16S2_S2_S2_fjLb0ELj1024ELj4ENS_18Kernel_traits_baseILj1024ES2_S2_S2_S2_fjLj1024EEEEELb0EEEvNS_9BwdParamsE,"aw",@nobits
	.sectionflags	@""
	.align	16
.nv.shared._ZN10layer_norm40ln_parallel_residual_bwd_finalize_kernelINS_22Kernel_traits_finalizeILj1024E13__nv_bfloat16S2_S2_S2_fjLb0ELj1024ELj4ENS_18Kernel_traits_baseILj1024ES2_S2_S2_S2_fjLj1024EEEEELb0EEEvNS_9BwdParamsE:
	.zero		17920


//--------------------- .nv.shared._ZN10layer_norm31ln_parallel_residual_bwd_kernelINS_13Kernel_traitsI13__nv_bfloat16S2_S2_S2_fjLj1024ELj1ELj4ELj1ELj16ENS_18Kernel_traits_baseILj1024ES2_S2_S2_S2_fjLj128EEEEELb1ELb1ELb0EEEvNS_9BwdParamsE --------------------------
	.section	.nv.shared._ZN10layer_norm31ln_parallel_residual_bwd_kernelINS_13Kernel_traitsI13__nv_bfloat16S2_S2_S2_fjLj1024ELj1ELj4ELj1ELj16ENS_18Kernel_traits_baseILj1024ES2_S2_S2_S2_fjLj128EEEEELb1ELb1ELb0EEEvNS_9BwdParamsE,"aw",@nobits
	.sectionflags	@""
	.align	16
	.zero		1024


//--------------------- .nv.shared._ZN10layer_norm22ln_bwd_finalize_kernelINS_22Kernel_traits_finalizeILj1024E13__nv_bfloat16S2_S2_S2_fjLb0ELj1024ELj4ENS_18Kernel_traits_baseILj1024ES2_S2_S2_S2_fjLj1024EEEEELb0ELb1EEEvNS_9BwdParamsE --------------------------
	.section	.nv.shared._ZN10layer_norm22ln_bwd_finalize_kernelINS_22Kernel_traits_finalizeILj1024E13__nv_bfloat16S2_S2_S2_fjLb0ELj1024ELj4ENS_18Kernel_traits_baseILj1024ES2_S2_S2_S2_fjLj1024EEEEELb0ELb1EEEvNS_9BwdParamsE,"aw",@nobits
	.sectionflags	@""
	.align	16
.nv.shared._ZN10layer_norm22ln_bwd_finalize_kernelINS_22Kernel_traits_finalizeILj1024E13__nv_bfloat16S2_S2_S2_fjLb0ELj1024ELj4ENS_18Kernel_traits_baseILj1024ES2_S2_S2_S2_fjLj1024EEEEELb0ELb1EEEvNS_9BwdParamsE:
	.zero		9472


//--------------------- .nv.shared._ZN10layer_norm40ln_parallel_residual_bwd_finalize_kernelINS_22Kernel_traits_finalizeILj1024E13__nv_bfloat16S2_S2_S2_fjLb0ELj1024ELj4ENS_18Kernel_traits_baseILj1024ES2_S2_S2_S2_fjLj1024EEEEELb1EEEvNS_9BwdParamsE --------------------------
	.section	.nv.shared._ZN10layer_norm40ln_parallel_residual_bwd_finalize_kernelINS_22Kernel_traits_finalizeILj1024E13__nv_bfloat16S2_S2_S2_fjLb0ELj1024ELj4ENS_18Kernel_traits_baseILj1024ES2_S2_S2_S2_fjLj1024EEEEELb1EEEvNS_9BwdParamsE,"aw",@nobits
	.sectionflags	@""
	.align	16
.nv.shared._ZN10layer_norm40ln_parallel_residual_bwd_finalize_kernelINS_22Kernel_traits_finalizeILj1024E13__nv_bfloat16S2_S2_S2_fjLb0ELj1024ELj4ENS_18Kernel_traits_baseILj1024ES2_S2_S2_S2_fjLj1024EEEEELb1EEEvNS_9BwdParamsE:
	.zero		17920


//--------------------- .nv.shared._ZN10layer_norm31ln_parallel_residual_bwd_kernelINS_13Kernel_traitsI13__nv_bfloat16S2_S2_S2_fjLj1024ELj1ELj4ELj1ELj16ENS_18Kernel_traits_baseILj1024ES2_S2_S2_S2_fjLj128EEEEELb1ELb1ELb1EEEvNS_9BwdParamsE --------------------------
	.section	.nv.shared._ZN10layer_norm31ln_parallel_residual_bwd_kernelINS_13Kernel_traitsI13__nv_bfloat16S2_S2_S2_fjLj1024ELj1ELj4ELj1ELj16ENS_18Kernel_traits_baseILj1024ES2_S2_S2_S2_fjLj128EEEEELb1ELb1ELb1EEEvNS_9BwdParamsE,"aw",@nobits
	.sectionflags	@""
	.align	16
	.zero		1024


//--------------------- .nv.shared._ZN10layer_norm31ln_parallel_residual_bwd_kernelINS_13Kernel_traitsI6__halfS2_S2_S2_fjLj1024ELj1ELj4ELj1ELj16ENS_18Kernel_traits_baseILj1024ES2_S2_S2_S2_fjLj128EEEEELb0ELb0ELb0EEEvNS_9BwdParamsE --------------------------
	.section	.nv.shared._ZN10layer_norm31ln_parallel_residual_bwd_kernelINS_13Kernel_traitsI6__halfS2_S2_S2_fjLj1024ELj1ELj4ELj1ELj16ENS_18Kernel_traits_baseILj1024ES2_S2_S2_S2_fjLj128EEEEELb0ELb0ELb0EEEvNS_9BwdParamsE,"aw",@nobits
	.sectionflags	@""
	.align	16
	.zero		1024


//--------------------- .nv.shared._ZN10layer_norm31ln_parallel_residual_bwd_kernelINS_13Kernel_traitsI6__halfS2_S2_S2_fjLj1024ELj1ELj4ELj1ELj16ENS_18Kernel_traits_baseILj1024ES2_S2_S2_S2_fjLj128EEEEELb0ELb0ELb1EEEvNS_9BwdParamsE --------------------------
	.section	.nv.shared._ZN10layer_norm31ln_parallel_residual_bwd_kernelINS_13Kernel_traitsI6__halfS2_S2_S2_fjLj1024ELj1ELj4ELj1ELj16ENS_18Kernel_traits_baseILj1024ES2_S2_S2_S2_fjLj128EEEEELb0ELb0ELb1EEEvNS_9BwdParamsE,"aw",@nobits
	.sectionflags	@""
	.align	16
	.zero		1024


//--------------------- .nv.shared._ZN10layer_norm31ln_parallel_residual_bwd_kernelINS_13Kernel_traitsI6__halfS2_S2_S2_fjLj1024ELj1ELj4ELj1ELj16ENS_18Kernel_traits_baseILj1024ES2_S2_S2_S2_fjLj128EEEEELb0ELb1ELb0EEEvNS_9BwdParamsE --------------------------
	.section	.nv.shared._ZN10layer_norm31ln_parallel_residual_bwd_kernelINS_13Kernel_traitsI6__halfS2_S2_S2_fjLj1024ELj1ELj4ELj1ELj16ENS_18Kernel_traits_baseILj1024ES2_S2_S2_S2_fjLj128EEEEELb0ELb1ELb0EEEvNS_9BwdParamsE,"aw",@nobits
	.sectionflags	@""
	.align	16
	.zero		1024


//--------------------- .nv.shared._ZN10layer_norm31ln_parallel_residual_bwd_kernelINS_13Kernel_traitsI6__halfS2_S2_S2_fjLj1024ELj1ELj4ELj1ELj16ENS_18Kernel_traits_baseILj1024ES2_S2_S2_S2_fjLj128EEEEELb0ELb1ELb1EEEvNS_9BwdParamsE --------------------------
	.section	.nv.shared._ZN10layer_norm31ln_parallel_residual_bwd_kernelINS_13Kernel_traitsI6__halfS2_S2_S2_fjLj1024ELj1ELj4ELj1ELj16ENS_18Kernel_traits_baseILj1024ES2_S2_S2_S2_fjLj128EEEEELb0ELb1ELb1EEEvNS_9BwdParamsE,"aw",@nobits
	.sectionflags	@""
	.align	16
	.zero		1024


//--------------------- .nv.shared._ZN10layer_norm31ln_parallel_residual_bwd_kernelINS_13Kernel_traitsI6__halfS2_S2_S2_fjLj1024ELj1ELj4ELj1ELj16ENS_18Kernel_traits_baseILj1024ES2_S2_S2_S2_fjLj128EEEEELb1ELb0ELb0EEEvNS_9BwdParamsE --------------------------
	.section	.nv.shared._ZN10layer_norm31ln_parallel_residual_bwd_kernelINS_13Kernel_traitsI6__halfS2_S2_S2_fjLj1024ELj1ELj4ELj1ELj16ENS_18Kernel_traits_baseILj1024ES2_S2_S2_S2_fjLj128EEEEELb1ELb0ELb0EEEvNS_9BwdParamsE,"aw",@nobits
	.sectionflags	@""
	.align	16
	.zero		1024


//--------------------- .nv.shared._ZN10layer_norm31ln_parallel_residual_bwd_kernelINS_13Kernel_traitsI6__halfS2_S2_S2_fjLj1024ELj1ELj4ELj1ELj16ENS_18Kernel_traits_baseILj1024ES2_S2_S2_S2_fjLj128EEEEELb1ELb0ELb1EEEvNS_9BwdParamsE --------------------------
	.section	.nv.shared._ZN10layer_norm31ln_parallel_residual_bwd_kernelINS_13Kernel_traitsI6__halfS2_S2_S2_fjLj1024ELj1ELj4ELj1ELj16ENS_18Kernel_traits_baseILj1024ES2_S2_S2_S2_fjLj128EEEEELb1ELb0ELb1EEEvNS_9BwdParamsE,"aw",@nobits
	.sectionflags	@""
	.align	16
	.zero		1024


//--------------------- .nv.shared._ZN10layer_norm22ln_bwd_finalize_kernelINS_22Kernel_traits_finalizeILj1024E6__halfS2_S2_S2_fjLb0ELj1024ELj4ENS_18Kernel_traits_baseILj1024ES2_S2_S2_S2_fjLj1024EEEEELb0ELb0EEEvNS_9BwdParamsE --------------------------
	.section	.nv.shared._ZN10layer_norm22ln_bwd_finalize_kernelINS_22Kernel_traits_finalizeILj1024E6__halfS2_S2_S2_fjLb0ELj1024ELj4ENS_18Kernel_traits_baseILj1024ES2_S2_S2_S2_fjLj1024EEEEELb0ELb0EEEvNS_9BwdParamsE,"aw",@nobits
	.sectionflags	@""
	.align	16
.nv.shared._ZN10layer_norm22ln_bwd_finalize_kernelINS_22Kernel_traits_finalizeILj1024E6__halfS2_S2_S2_fjLb0ELj1024ELj4ENS_18Kernel_traits_baseILj1024ES2_S2_S2_S2_fjLj1024EEEEELb0ELb0EEEvNS_9BwdParamsE:
	.zero		9472


//--------------------- .nv.shared._ZN10layer_norm40ln_parallel_residual_bwd_finalize_kernelINS_22Kernel_traits_finalizeILj1024E6__halfS2_S2_S2_fjLb0ELj1024ELj4ENS_18Kernel_traits_baseILj1024ES2_S2_S2_S2_fjLj1024EEEEELb0EEEvNS_9BwdParamsE --------------------------
	.section	.nv.shared._ZN10layer_norm40ln_parallel_residual_bwd_finalize_kernelINS_22Kernel_traits_finalizeILj1024E6__halfS2_S2_S2_fjLb0ELj1024ELj4ENS_18Kernel_traits_baseILj1024ES2_S2_S2_S2_fjLj1024EEEEELb0EEEvNS_9BwdParamsE,"aw",@nobits
	.sectionflags	@""
	.align	16
.nv.shared._ZN10layer_norm40ln_parallel_residual_bwd_finalize_kernelINS_22Kernel_traits_finalizeILj1024E6__halfS2_S2_S2_fjLb0ELj1024ELj4ENS_18Kernel_traits_baseILj1024ES2_S2_S2_S2_fjLj1024EEEEELb0EEEvNS_9BwdParamsE:
	.zero		17920


//--------------------- .nv.shared._ZN10layer_norm31ln_parallel_residual_bwd_kernelINS_13Kernel_traitsI6__halfS2_S2_S2_fjLj1024ELj1ELj4ELj1ELj16ENS_18Kernel_traits_baseILj1024ES2_S2_S2_S2_fjLj128EEEEELb1ELb1ELb0EEEvNS_9BwdParamsE --------------------------
	.section	.nv.shared._ZN10layer_norm31ln_parallel_residual_bwd_kernelINS_13Kernel_traitsI6__halfS2_S2_S2_fjLj1024ELj1ELj4ELj1ELj16ENS_18Kernel_traits_baseILj1024ES2_S2_S2_S2_fjLj128EEEEELb1ELb1ELb0EEEvNS_9BwdParamsE,"aw",@nobits
	.sectionflags	@""
	.align	16
	.zero		1024


//--------------------- .nv.shared._ZN10layer_norm22ln_bwd_finalize_kernelINS_22Kernel_traits_finalizeILj1024E6__halfS2_S2_S2_fjLb0ELj1024ELj4ENS_18Kernel_traits_baseILj1024ES2_S2_S2_S2_fjLj1024EEEEELb0ELb1EEEvNS_9BwdParamsE --------------------------
	.section	.nv.shared._ZN10layer_norm22ln_bwd_finalize_kernelINS_22Kernel_traits_finalizeILj1024E6__halfS2_S2_S2_fjLb0ELj1024ELj4ENS_18Kernel_traits_baseILj1024ES2_S2_S2_S2_fjLj1024EEEEELb0ELb1EEEvNS_9BwdParamsE,"aw",@nobits
	.sectionflags	@""
	.align	16
.nv.shared._ZN10layer_norm22ln_bwd_finalize_kernelINS_22Kernel_traits_finalizeILj1024E6__halfS2_S2_S2_fjLb0ELj1024ELj4ENS_18Kernel_traits_baseILj1024ES2_S2_S2_S2_fjLj1024EEEEELb0ELb1EEEvNS_9BwdParamsE:
	.zero		9472


//--------------------- .nv.shared._ZN10layer_norm40ln_parallel_residual_bwd_finalize_kernelINS_22Kernel_traits_finalizeILj1024E6__halfS2_S2_S2_fjLb0ELj1024ELj4ENS_18Kernel_traits_baseILj1024ES2_S2_S2_S2_fjLj1024EEEEELb1EEEvNS_9BwdParamsE --------------------------
	.section	.nv.shared._ZN10layer_norm40ln_parallel_residual_bwd_finalize_kernelINS_22Kernel_traits_finalizeILj1024E6__halfS2_S2_S2_fjLb0ELj1024ELj4ENS_18Kernel_traits_baseILj1024ES2_S2_S2_S2_fjLj1024EEEEELb1EEEvNS_9BwdParamsE,"aw",@nobits
	.sectionflags	@""
	.align	16
.nv.shared._ZN10layer_norm40ln_parallel_residual_bwd_finalize_kernelINS_22Kernel_traits_finalizeILj1024E6__halfS2_S2_S2_fjLb0ELj1024ELj4ENS_18Kernel_traits_baseILj1024ES2_S2_S2_S2_fjLj1024EEEEELb1EEEvNS_9BwdParamsE:
	.zero		17920


//--------------------- .nv.shared._ZN10layer_norm31ln_parallel_residual_bwd_kernelINS_13Kernel_traitsI6__halfS2_S2_S2_fjLj1024ELj1ELj4ELj1ELj16ENS_18Kernel_traits_baseILj1024ES2_S2_S2_S2_fjLj128EEEEELb1ELb1ELb1EEEvNS_9BwdParamsE --------------------------
	.section	.nv.shared._ZN10layer_norm31ln_parallel_residual_bwd_kernelINS_13Kernel_traitsI6__halfS2_S2_S2_fjLj1024ELj1ELj4ELj1ELj16ENS_18Kernel_traits_baseILj1024ES2_S2_S2_S2_fjLj128EEEEELb1ELb1ELb1EEEvNS_9BwdParamsE,"aw",@nobits
	.sectionflags	@""
	.align	16
	.zero		1024


//--------------------- .nv.shared._ZN10layer_norm31ln_parallel_residual_bwd_kernelINS_13Kernel_traitsIf13__nv_bfloat16S2_S2_fjLj1024ELj1ELj4ELj1ELj16ENS_18Kernel_traits_baseILj1024EfS2_S2_S2_fjLj128EEEEELb0ELb0ELb0EEEvNS_9BwdParamsE --------------------------
	.section	.nv.shared._ZN10layer_norm31ln_parallel_residual_bwd_kernelINS_13Kernel_traitsIf13__nv_bfloat16S2_S2_fjLj1024ELj1ELj4ELj1ELj16ENS_18Kernel_traits_baseILj1024EfS2_S2_S2_fjLj128EEEEELb0ELb0ELb0EEEvNS_9BwdParamsE,"aw",@nobits
	.sectionflags	@""
	.align	16
	.zero		1024


//--------------------- .nv.shared._ZN10layer_norm31ln_parallel_residual_bwd_kernelINS_13Kernel_traitsIf13__nv_bfloat16S2_S2_fjLj1024ELj1ELj4ELj1ELj16ENS_18Kernel_traits_baseILj1024EfS2_S2_S2_fjLj128EEEEELb0ELb0ELb1EEEvNS_9BwdParamsE --------------------------
	.section	.nv.shared._ZN10layer_norm31ln_parallel_residual_bwd_kernelINS_13Kernel_traitsIf13__nv_bfloat16S2_S2_fjLj1024ELj1ELj4ELj1ELj16ENS_18Kernel_traits_baseILj1024EfS2_S2_S2_fjLj128EEEEELb0ELb0ELb1EEEvNS_9BwdParamsE,"aw",@nobits
	.sectionflags	@""
	.align	16
	.zero		1024


//--------------------- .nv.shared._ZN10layer_norm31ln_parallel_residual_bwd_kernelINS_13Kernel_traitsIf13__nv_bfloat16S2_S2_fjLj1024ELj1ELj4ELj1ELj16ENS_18Kernel_traits_baseILj1024EfS2_S2_S2_fjLj128EEEEELb0ELb1ELb0EEEvNS_9BwdParamsE --------------------------
	.section	.nv.shared._ZN10layer_norm31ln_parallel_residual_bwd_kernelINS_13Kernel_traitsIf13__nv_bfloat16S2_S2_fjLj1024ELj1ELj4ELj1ELj16ENS_18Kernel_traits_baseILj1024EfS2_S2_S2_fjLj128EEEEELb0ELb1ELb0EEEvNS_9BwdParamsE,"aw",@nobits
	.sectionflags	@""
	.align	16
	.zero		1024


//--------------------- .nv.shared._ZN10layer_norm31ln_parallel_residual_bwd_kernelINS_13Kernel_traitsIf13__nv_bfloat16S2_S2_fjLj1024ELj1ELj4ELj1ELj16ENS_18Kernel_traits_baseILj1024EfS2_S2_S2_fjLj128EEEEELb0ELb1ELb1EEEvNS_9BwdParamsE --------------------------
	.section	.nv.shared._ZN10layer_norm31ln_parallel_residual_bwd_kernelINS_13Kernel_traitsIf13__nv_bfloat16S2_S2_fjLj1024ELj1ELj4ELj1ELj16ENS_18Kernel_traits_baseILj1024EfS2_S2_S2_fjLj128EEEEELb0ELb1ELb1EEEvNS_9BwdParamsE,"aw",@nobits
	.sectionflags	@""
	.align	16
	.zero		1024


//--------------------- .nv.shared._ZN10layer_norm31ln_parallel_residual_bwd_kernelINS_13Kernel_traitsIf13__nv_bfloat16S2_S2_fjLj1024ELj1ELj4ELj1ELj16ENS_18Kernel_traits_baseILj1024EfS2_S2_S2_fjLj128EEEEELb1ELb0ELb0EEEvNS_9BwdParamsE --------------------------
	.section	.nv.shared._ZN10layer_norm31ln_parallel_residual_bwd_kernelINS_13Kernel_traitsIf13__nv_bfloat16S2_S2_fjLj1024ELj1ELj4ELj1ELj16ENS_18Kernel_traits_baseILj1024EfS2_S2_S2_fjLj128EEEEELb1ELb0ELb0EEEvNS_9BwdParamsE,"aw",@nobits
	.sectionflags	@""
	.align	16
	.zero		1024


//--------------------- .nv.shared._ZN10layer_norm31ln_parallel_residual_bwd_kernelINS_13Kernel_traitsIf13__nv_bfloat16S2_S2_fjLj1024ELj1ELj4ELj1ELj16ENS_18Kernel_traits_baseILj1024EfS2_S2_S2_fjLj128EEEEELb1ELb0ELb1EEEvNS_9BwdParamsE --------------------------
	.section	.nv.shared._ZN10layer_norm31ln_parallel_residual_bwd_kernelINS_13Kernel_traitsIf13__nv_bfloat16S2_S2_fjLj1024ELj1ELj4ELj1ELj16ENS_18Kernel_traits_baseILj1024EfS2_S2_S2_fjLj128EEEEELb1ELb0ELb1EEEvNS_9BwdParamsE,"aw",@nobits
	.sectionflags	@""
	.align	16
	.zero		1024


//--------------------- .nv.shared._ZN10layer_norm22ln_bwd_finalize_kernelINS_22Kernel_traits_finalizeILj1024Ef13__nv_bfloat16S2_S2_fjLb0ELj1024ELj4ENS_18Kernel_traits_baseILj1024EfS2_S2_S2_fjLj1024EEEEELb0ELb0EEEvNS_9BwdParamsE --------------------------
	.section	.nv.shared._ZN10layer_norm22ln_bwd_finalize_kernelINS_22Kernel_traits_finalizeILj1024Ef13__nv_bfloat16S2_S2_fjLb0ELj1024ELj4ENS_18Kernel_traits_baseILj1024EfS2_S2_S2_fjLj1024EEEEELb0ELb0EEEvNS_9BwdParamsE,"aw",@nobits
	.sectionflags	@""
	.align	16
.nv.shared._ZN10layer_norm22ln_bwd_finalize_kernelINS_22Kernel_traits_finalizeILj1024Ef13__nv_bfloat16S2_S2_fjLb0ELj1024ELj4ENS_18Kernel_traits_baseILj1024EfS2_S2_S2_fjLj1024EEEEELb0ELb0EEEvNS_9BwdParamsE:
	.zero		9472


//--------------------- .nv.shared._ZN10layer_norm40ln_parallel_residual_bwd_finalize_kernelINS_22Kernel_traits_finalizeILj1024Ef13__nv_bfloat16S2_S2_fjLb0ELj1024ELj4ENS_18Kernel_traits_baseILj1024EfS2_S2_S2_fjLj1024EEEEELb0EEEvNS_9BwdParamsE --------------------------
	.section	.nv.shared._ZN10layer_norm40ln_parallel_residual_bwd_finalize_kernelINS_22Kernel_traits_finalizeILj1024Ef13__nv_bfloat16S2_S2_fjLb0ELj1024ELj4ENS_18Kernel_traits_baseILj1024EfS2_S2_S2_fjLj1024EEEEELb0EEEvNS_9BwdParamsE,"aw",@nobits
	.sectionflags	@""
	.align	16
.nv.shared._ZN10layer_norm40ln_parallel_residual_bwd_finalize_kernelINS_22Kernel_traits_finalizeILj1024Ef13__nv_bfloat16S2_S2_fjLb0ELj1024ELj4ENS_18Kernel_traits_baseILj1024EfS2_S2_S2_fjLj1024EEEEELb0EEEvNS_9BwdParamsE:
	.zero		17920


//--------------------- .nv.shared._ZN10layer_norm31ln_parallel_residual_bwd_kernelINS_13Kernel_traitsIf13__nv_bfloat16S2_S2_fjLj1024ELj1ELj4ELj1ELj16ENS_18Kernel_traits_baseILj1024EfS2_S2_S2_fjLj128EEEEELb1ELb1ELb0EEEvNS_9BwdParamsE --------------------------
	.section	.nv.shared._ZN10layer_norm31ln_parallel_residual_bwd_kernelINS_13Kernel_traitsIf13__nv_bfloat16S2_S2_fjLj1024ELj1ELj4ELj1ELj16ENS_18Kernel_traits_baseILj1024EfS2_S2_S2_fjLj128EEEEELb1ELb1ELb0EEEvNS_9BwdParamsE,"aw",@nobits
	.sectionflags	@""
	.align	16
	.zero		1024


//--------------------- .nv.shared._ZN10layer_norm22ln_bwd_finalize_kernelINS_22Kernel_traits_finalizeILj1024Ef13__nv_bfloat16S2_S2_fjLb0ELj1024ELj4ENS_18Kernel_traits_baseILj1024EfS2_S2_S2_fjLj1024EEEEELb0ELb1EEEvNS_9BwdParamsE --------------------------
	.section	.nv.shared._ZN10layer_norm22ln_bwd_finalize_kernelINS_22Kernel_traits_finalizeILj1024Ef13__nv_bfloat16S2_S2_fjLb0ELj1024ELj4ENS_18Kernel_traits_baseILj1024EfS2_S2_S2_fjLj1024EEEEELb0ELb1EEEvNS_9BwdParamsE,"aw",@nobits
	.sectionflags	@""
	.align	16
.nv.shared._ZN10layer_norm22ln_bwd_finalize_kernelINS_22Kernel_traits_finalizeILj1024Ef13__nv_bfloat16S2_S2_fjLb0ELj1024ELj4ENS_18Kernel_traits_baseILj1024EfS2_S2_S2_fjLj1024EEEEELb0ELb1EEEvNS_9BwdParamsE:
	.zero		9472


//--------------------- .nv.shared._ZN10layer_norm40ln_parallel_residual_bwd_finalize_kernelINS_22Kernel_traits_finalizeILj1024Ef13__nv_bfloat16S2_S2_fjLb0ELj1024ELj4ENS_18Kernel_traits_baseILj1024EfS2_S2_S2_fjLj1024EEEEELb1EEEvNS_9BwdParamsE --------------------------
	.section	.nv.shared._ZN10layer_norm40ln_parallel_residual_bwd_finalize_kernelINS_22Kernel_traits_finalizeILj1024Ef13__nv_bfloat16S2_S2_fjLb0ELj1024ELj4ENS_18Kernel_traits_baseILj1024EfS2_S2_S2_fjLj1024EEEEELb1EEEvNS_9BwdParamsE,"aw",@nobits
	.sectionflags	@""
	.align	16
.nv.shared._ZN10layer_norm40ln_parallel_residual_bwd_finalize_kernelINS_22Kernel_traits_finalizeILj1024Ef13__nv_bfloat16S2_S2_fjLb0ELj1024ELj4ENS_18Kernel_traits_baseILj1024EfS2_S2_S2_fjLj1024EEEEELb1EEEvNS_9BwdParamsE:
	.zero		17920


//--------------------- .nv.shared._ZN10layer_norm31ln_parallel_residual_bwd_kernelINS_13Kernel_traitsIf13__nv_bfloat16S2_S2_fjLj1024ELj1ELj4ELj1ELj16ENS_18Kernel_traits_baseILj1024EfS2_S2_S2_fjLj128EEEEELb1ELb1ELb1EEEvNS_9BwdParamsE --------------------------
	.section	.nv.shared._ZN10layer_norm31ln_parallel_residual_bwd_kernelINS_13Kernel_traitsIf13__nv_bfloat16S2_S2_fjLj1024ELj1ELj4ELj1ELj16ENS_18Kernel_traits_baseILj1024EfS2_S2_S2_fjLj128EEEEELb1ELb1ELb1EEEvNS_9BwdParamsE,"aw",@nobits
	.sectionflags	@""
	.align	16
	.zero		1024


//--------------------- .nv.shared._ZN10layer_norm31ln_parallel_residual_bwd_kernelINS_13Kernel_traitsI13__nv_bfloat16S2_fS2_fjLj1024ELj1ELj4ELj1ELj16ENS_18Kernel_traits_baseILj1024ES2_S2_fS2_fjLj128EEEEELb0ELb0ELb0EEEvNS_9BwdParamsE --------------------------
	.section	.nv.shared._ZN10layer_norm31ln_parallel_residual_bwd_kernelINS_13Kernel_traitsI13__nv_bfloat16S2_fS2_fjLj1024ELj1ELj4ELj1ELj16ENS_18Kernel_traits_baseILj1024ES2_S2_fS2_fjLj128EEEEELb0ELb0ELb0EEEvNS_9BwdParamsE,"aw",@nobits
	.sectionflags	@""
	.align	16
	.zero		1024


//--------------------- .nv.shared._ZN10layer_norm31ln_parallel_residual_bwd_kernelINS_13Kernel_traitsI13__nv_bfloat16S2_fS2_fjLj1024ELj1ELj4ELj1ELj16ENS_18Kernel_traits_baseILj1024ES2_S2_fS2_fjLj128EEEEELb0ELb0ELb1EEEvNS_9BwdParamsE --------------------------
	.section	.nv.shared._ZN10layer_norm31ln_parallel_residual_bwd_kernelINS_13Kernel_traitsI13__nv_bfloat16S2_fS2_fjLj1024ELj1ELj4ELj1ELj16ENS_18Kernel_traits_baseILj1024ES2_S2_fS2_fjLj128EEEEELb0ELb0ELb1EEEvNS_9BwdParamsE,"aw",@nobits
	.sectionflags	@""
	.align	16
	.zero		1024


//--------------------- .nv.shared._ZN10layer_norm31ln_parallel_residual_bwd_kernelINS_13Kernel_traitsI13__nv_bfloat16S2_fS2_fjLj1024ELj1ELj4ELj1ELj16ENS_18Kernel_traits_baseILj1024ES2_S2_fS2_fjLj128EEEEELb0ELb1ELb0EEEvNS_9BwdParamsE --------------------------
	.section	.nv.shared._ZN10layer_norm31ln_parallel_residual_bwd_kernelINS_13Kernel_traitsI13__nv_bfloat16S2_fS2_fjLj1024ELj1ELj4ELj1ELj16ENS_18Kernel_traits_baseILj1024ES2_S2_fS2_fjLj128EEEEELb0ELb1ELb0EEEvNS_9BwdParamsE,"aw",@nobits
	.sectionflags	@""
	.align	16
	.zero		1024


//--------------------- .nv.shared._ZN10layer_norm31ln_parallel_residual_bwd_kernelINS_13Kernel_traitsI13__nv_bfloat16S2_fS2_fjLj1024ELj1ELj4ELj1ELj16ENS_18Kernel_traits_baseILj1024ES2_S2_fS2_fjLj128EEEEELb0ELb1ELb1EEEvNS_9BwdParamsE --------------------------
	.section	.nv.shared._ZN10layer_norm31ln_parallel_residual_bwd_kernelINS_13Kernel_traitsI13__nv_bfloat16S2_fS2_fjLj1024ELj1ELj4ELj1ELj16ENS_18Kernel_traits_baseILj1024ES2_S2_fS2_fjLj128EEEEELb0ELb1ELb1EEEvNS_9BwdParamsE,"aw",@nobits
	.sectionflags	@""
	.align	16
	.zero		1024


//--------------------- .nv.shared._ZN10layer_norm31ln_parallel_residual_bwd_kernelINS_13Kernel_traitsI13__nv_bfloat16S2_fS2_fjLj1024ELj1ELj4ELj1ELj16ENS_18Kernel_traits_baseILj1024ES2_S2_fS2_fjLj128EEEEELb1ELb0ELb0EEEvNS_9BwdParamsE --------------------------
	.section	.nv.shared._ZN10layer_norm31ln_parallel_residual_bwd_kernelINS_13Kernel_traitsI13__nv_bfloat16S2_fS2_fjLj1024ELj1ELj4ELj1ELj16ENS_18Kernel_traits_baseILj1024ES2_S2_fS2_fjLj128EEEEELb1ELb0ELb0EEEvNS_9BwdParamsE,"aw",@nobits
	.sectionflags	@""
	.align	16
	.zero		1024


//--------------------- .nv.shared._ZN10layer_norm31ln_parallel_residual_bwd_kernelINS_13Kernel_traitsI13__nv_bfloat16S2_fS2_fjLj1024ELj1ELj4ELj1ELj16ENS_18Kernel_traits_baseILj1024ES2_S2_fS2_fjLj128EEEEELb1ELb0ELb1EEEvNS_9BwdParamsE --------------------------
	.section	.nv.shared._ZN10layer_norm31ln_parallel_residual_bwd_kernelINS_13Kernel_traitsI13__nv_bfloat16S2_fS2_fjLj1024ELj1ELj4ELj1ELj16ENS_18Kernel_traits_baseILj1024ES2_S2_fS2_fjLj128EEEEELb1ELb0ELb1EEEvNS_9BwdParamsE,"aw",@nobits
	.sectionflags	@""
	.align	16
	.zero		1024


//--------------------- .nv.shared._ZN10layer_norm22ln_bwd_finalize_kernelINS_22Kernel_traits_finalizeILj1024E13__nv_bfloat16S2_fS2_fjLb0ELj1024ELj4ENS_18Kernel_traits_baseILj1024ES2_S2_fS2_fjLj1024EEEEELb0ELb0EEEvNS_9BwdParamsE --------------------------
	.section	.nv.shared._ZN10layer_norm22ln_bwd_finalize_kernelINS_22Kernel_traits_finalizeILj1024E13__nv_bfloat16S2_fS2_fjLb0ELj1024ELj4ENS_18Kernel_traits_baseILj1024ES2_S2_fS2_fjLj1024EEEEELb0ELb0EEEvNS_9BwdParamsE,"aw",@nobits
	.sectionflags	@""
	.align	16
.nv.shared._ZN10layer_norm22ln_bwd_finalize_kernelINS_22Kernel_traits_finalizeILj1024E13__nv_bfloat16S2_fS2_fjLb0ELj1024ELj4ENS_18Kernel_traits_baseILj1024ES2_S2_fS2_fjLj1024EEEEELb0ELb0EEEvNS_9BwdParamsE:
	.zero		9472


//--------------------- .nv.shared._ZN10layer_norm40ln_parallel_residual_bwd_finalize_kernelINS_22Kernel_traits_finalizeILj1024E13__nv_bfloat16S2_fS2_fjLb0ELj1024ELj4ENS_18Kernel_traits_baseILj1024ES2_S2_fS2_fjLj1024EEEEELb0EEEvNS_9BwdParamsE --------------------------
	.section	.nv.shared._ZN10layer_norm40ln_parallel_residual_bwd_finalize_kernelINS_22Kernel_traits_finalizeILj1024E13__nv_bfloat16S2_fS2_fjLb0ELj1024ELj4ENS_18Kernel_traits_baseILj1024ES2_S2_fS2_fjLj1024EEEEELb0EEEvNS_9BwdParamsE,"aw",@nobits
	.sectionflags	@""
	.align	16
.nv.shared._ZN10layer_norm40ln_parallel_residual_bwd_finalize_kernelINS_22Kernel_traits_finalizeILj1024E13__nv_bfloat16S2_fS2_fjLb0ELj1024ELj4ENS_18Kernel_traits_baseILj1024ES2_S2_fS2_fjLj1024EEEEELb0EEEvNS_9BwdParamsE:
	.zero		17920


//--------------------- .nv.shared._ZN10layer_norm31ln_parallel_residual_bwd_kernelINS_13Kernel_traitsI13__nv_bfloat16S2_fS2_fjLj1024ELj1ELj4ELj1ELj16ENS_18Kernel_traits_baseILj1024ES2_S2_fS2_fjLj128EEEEELb1ELb1ELb0EEEvNS_9BwdParamsE --------------------------
	.section	.nv.shared._ZN10layer_norm31ln_parallel_residual_bwd_kernelINS_13Kernel_traitsI13__nv_bfloat16S2_fS2_fjLj1024ELj1ELj4ELj1ELj16ENS_18Kernel_traits_baseILj1024ES2_S2_fS2_fjLj128EEEEELb1ELb1ELb0EEEvNS_9BwdParamsE,"aw",@nobits
	.sectionflags	@""
	.align	16
	.zero		1024


//--------------------- .nv.shared._ZN10layer_norm22ln_bwd_finalize_kernelINS_22Kernel_traits_finalizeILj1024E13__nv_bfloat16S2_fS2_fjLb0ELj1024ELj4ENS_18Kernel_traits_baseILj1024ES2_S2_fS2_fjLj1024EEEEELb0ELb1EEEvNS_9BwdParamsE --------------------------
	.section	.nv.shared._ZN10layer_norm22ln_bwd_finalize_kernelINS_22Kernel_traits_finalizeILj1024E13__nv_bfloat16S2_fS2_fjLb0ELj1024ELj4ENS_18Kernel_traits_baseILj1024ES2_S2_fS2_fjLj1024EEEEELb0ELb1EEEvNS_9BwdParamsE,"aw",@nobits
	.sectionflags	@""
	.align	16
.nv.shared._ZN10layer_norm22ln_bwd_finalize_kernelINS_22Kernel_traits_finalizeILj1024E13__nv_bfloat16S2_fS2_fjLb0ELj1024ELj4ENS_18Kernel_traits_baseILj1024ES2_S2_fS2_fjLj1024EEEEELb0ELb1EEEvNS_9BwdParamsE:
	.zero		9472


//--------------------- .nv.shared._ZN10layer_norm40ln_parallel_residual_bwd_finalize_kernelINS_22Kernel_traits_finalizeILj1024E13__nv_bfloat16S2_fS2_fjLb0ELj1024ELj4ENS_18Kernel_traits_baseILj1024ES2_S2_fS2_fjLj1024EEEEELb1EEEvNS_9BwdParamsE --------------------------
	.section	.nv.shared._ZN10layer_norm40ln_parallel_residual_bwd_finalize_kernelINS_22Kernel_traits_finalizeILj1024E13__nv_bfloat16S2_fS2_fjLb0ELj1024ELj4ENS_18Kernel_traits_baseILj1024ES2_S2_fS2_fjLj1024EEEEELb1EEEvNS_9BwdParamsE,"aw",@nobits
	.sectionflags	@""
	.align	16
.nv.shared._ZN10layer_norm40ln_parallel_residual_bwd_finalize_kernelINS_22Kernel_traits_finalizeILj1024E13__nv_bfloat16S2_fS2_fjLb0ELj1024ELj4ENS_18Kernel_traits_baseILj1024ES2_S2_fS2_fjLj1024EEEEELb1EEEvNS_9BwdParamsE:
	.zero		17920


//--------------------- .nv.shared._ZN10layer_norm31ln_parallel_residual_bwd_kernelINS_13Kernel_traitsI13__nv_bfloat16S2_fS2_fjLj1024ELj1ELj4ELj1ELj16ENS_18Kernel_traits_baseILj1024ES2_S2_fS2_fjLj128EEEEELb1ELb1ELb1EEEvNS_9BwdParamsE --------------------------
	.section	.nv.shared._ZN10layer_norm31ln_parallel_residual_bwd_kernelINS_13Kernel_traitsI13__nv_bfloat16S2_fS2_fjLj1024ELj1ELj4ELj1ELj16ENS_18Kernel_traits_baseILj1024ES2_S2_fS2_fjLj128EEEEELb1ELb1ELb1EEEvNS_9BwdParamsE,"aw",@nobits
	.sectionflags	@""
	.align	16
	.zero		1024


//--------------------- .nv.shared._ZN10layer_norm31ln_parallel_residual_bwd_kernelINS_13Kernel_traitsIf13__nv_bfloat16fS2_fjLj1024ELj1ELj4ELj1ELj16ENS_18Kernel_traits_baseILj1024EfS2_fS2_fjLj128EEEEELb0ELb0ELb0EEEvNS_9BwdParamsE --------------------------
	.section	.nv.shared._ZN10layer_norm31ln_parallel_residual_bwd_kernelINS_13Kernel_traitsIf13__nv_bfloat16fS2_fjLj1024ELj1ELj4ELj1ELj16ENS_18Kernel_traits_baseILj1024EfS2_fS2_fjLj128EEEEELb0ELb0ELb0EEEvNS_9BwdParamsE,"aw",@nobits
	.sectionflags	@""
	.align	16
	.zero		1024


//--------------------- .nv.shared._ZN10layer_norm31ln_parallel_residual_bwd_kernelINS_13Kernel_traitsIf13__nv_bfloat16fS2_fjLj1024ELj1ELj4ELj1ELj16ENS_18Kernel_traits_baseILj1024EfS2_fS2_fjLj128EEEEELb0ELb0ELb1EEEvNS_9BwdParamsE --------------------------
	.section	.nv.shared._ZN10layer_norm31ln_parallel_residual_bwd_kernelINS_13Kernel_traitsIf13__nv_bfloat16fS2_fjLj1024ELj1ELj4ELj1ELj16ENS_18Kernel_traits_baseILj1024EfS2_fS2_fjLj128EEEEELb0ELb0ELb1EEEvNS_9BwdParamsE,"aw",@nobits
	.sectionflags	@""
	.align	16
	.zero		1024


//--------------------- .nv.shared._ZN10layer_norm31ln_parallel_residual_bwd_kernelINS_13Kernel_traitsIf13__nv_bfloat16fS2_fjLj1024ELj1ELj4ELj1ELj16ENS_18Kernel_traits_baseILj1024EfS2_fS2_fjLj128EEEEELb0ELb1ELb0EEEvNS_9BwdParamsE --------------------------
	.section	.nv.shared._ZN10layer_norm31ln_parallel_residual_bwd_kernelINS_13Kernel_traitsIf13__nv_bfloat16fS2_fjLj1024ELj1ELj4ELj1ELj16ENS_18Kernel_traits_baseILj1024EfS2_fS2_fjLj128EEEEELb0ELb1ELb0EEEvNS_9BwdParamsE,"aw",@nobits
	.sectionflags	@""
	.align	16
	.zero		1024


//--------------------- .nv.shared._ZN10layer_norm31ln_parallel_residual_bwd_kernelINS_13Kernel_traitsIf13__nv_bfloat16fS2_fjLj1024ELj1ELj4ELj1ELj16ENS_18Kernel_traits_baseILj1024EfS2_fS2_fjLj128EEEEELb0ELb1ELb1EEEvNS_9BwdParamsE --------------------------
	.section	.nv.shared._ZN10layer_norm31ln_parallel_residual_bwd_kernelINS_13Kernel_traitsIf13__nv_bfloat16fS2_fjLj1024ELj1ELj4ELj1ELj16ENS_18Kernel_traits_baseILj1024EfS2_fS2_fjLj128EEEEELb0ELb1ELb1EEEvNS_9BwdParamsE,"aw",@nobits
	.sectionflags	@""
	.align	16
	.zero		1024


//--------------------- .nv.shared._ZN10layer_norm31ln_parallel_residual_bwd_kernelINS_13Kernel_traitsIf13__nv_bfloat16fS2_fjLj1024ELj1ELj4ELj1ELj16ENS_18Kernel_traits_baseILj1024EfS2_fS2_fjLj128EEEEELb1ELb0ELb0EEEvNS_9BwdParamsE --------------------------
	.section	.nv.shared._ZN10layer_norm31ln_parallel_residual_bwd_kernelINS_13Kernel_traitsIf13__nv_bfloat16fS2_fjLj1024ELj1ELj4ELj1ELj16ENS_18Kernel_traits_baseILj1024EfS2_fS2_fjLj128EEEEELb1ELb0ELb0EEEvNS_9BwdParamsE,"aw",@nobits
	.sectionflags	@""
	.align	16
	.zero		1024


//--------------------- .nv.shared._ZN10layer_norm31ln_parallel_residual_bwd_kernelINS_13Kernel_traitsIf13__nv_bfloat16fS2_fjLj1024ELj1ELj4ELj1ELj16ENS_18Kernel_traits_baseILj1024EfS2_fS2_fjLj128EEEEELb1ELb0ELb1EEEvNS_9BwdParamsE --------------------------
	.section	.nv.shared._ZN10layer_norm31ln_parallel_residual_bwd_kernelINS_13Kernel_traitsIf13__nv_bfloat16fS2_fjLj1024ELj1ELj4ELj1ELj16ENS_18Kernel_traits_baseILj1024EfS2_fS2_fjLj128EEEEELb1ELb0ELb1EEEvNS_9BwdParamsE,"aw",@nobits
	.sectionflags	@""
	.align	16
	.zero		1024


//--------------------- .nv.shared._ZN10layer_norm22ln_bwd_finalize_kernelINS_22Kernel_traits_finalizeILj1024Ef13__nv_bfloat16fS2_fjLb0ELj1024ELj4ENS_18Kernel_traits_baseILj1024EfS2_fS2_fjLj1024EEEEELb0ELb0EEEvNS_9BwdParamsE --------------------------
	.section	.nv.shared._ZN10layer_norm22ln_bwd_finalize_kernelINS_22Kernel_traits_finalizeILj1024Ef13__nv_bfloat16fS2_fjLb0ELj1024ELj4ENS_18Kernel_traits_baseILj1024EfS2_fS2_fjLj1024EEEEELb0ELb0EEEvNS_9BwdParamsE,"aw",@nobits
	.sectionflags	@""
	.align	16
.nv.shared._ZN10layer_norm22ln_bwd_finalize_kernelINS_22Kernel_traits_finalizeILj1024Ef13__nv_bfloat16fS2_fjLb0ELj1024ELj4ENS_18Kernel_traits_baseILj1024EfS2_fS2_fjLj1024EEEEELb0ELb0EEEvNS_9BwdParamsE:
	.zero		9472


//--------------------- .nv.shared._ZN10layer_norm40ln_parallel_residual_bwd_finalize_kernelINS_22Kernel_traits_finalizeILj1024Ef13__nv_bfloat16fS2_fjLb0ELj1024ELj4ENS_18Kernel_traits_baseILj1024EfS2_fS2_fjLj1024EEEEELb0EEEvNS_9BwdParamsE --------------------------
	.section	.nv.shared._ZN10layer_norm40ln_parallel_residual_bwd_finalize_kernelINS_22Kernel_traits_finalizeILj1024Ef13__nv_bfloat16fS2_fjLb0ELj1024ELj4ENS_18Kernel_traits_baseILj1024EfS2_fS2_fjLj1024EEEEELb0EEEvNS_9BwdParamsE,"aw",@nobits
	.sectionflags	@""
	.align	16
.nv.shared._ZN10layer_norm40ln_parallel_residual_bwd_finalize_kernelINS_22Kernel_traits_finalizeILj1024Ef13__nv_bfloat16fS2_fjLb0ELj1024ELj4ENS_18Kernel_traits_baseILj1024EfS2_fS2_fjLj1024EEEEELb0EEEvNS_9BwdParamsE:
	.zero		17920


//--------------------- .nv.shared._ZN10layer_norm31ln_parallel_residual_bwd_kernelINS_13Kernel_traitsIf13__nv_bfloat16fS2_fjLj1024ELj1ELj4ELj1ELj16ENS_18Kernel_traits_baseILj1024EfS2_fS2_fjLj128EEEEELb1ELb1ELb0EEEvNS_9BwdParamsE --------------------------
	.section	.nv.shared._ZN10layer_norm31ln_parallel_residual_bwd_kernelINS_13Kernel_traitsIf13__nv_bfloat16fS2_fjLj1024ELj1ELj4ELj1ELj16ENS_18Kernel_traits_baseILj1024EfS2_fS2_fjLj128EEEEELb1ELb1ELb0EEEvNS_9BwdParamsE,"aw",@nobits
	.sectionflags	@""
	.align	16
	.zero		1024


//--------------------- .nv.shared._ZN10layer_norm22ln_bwd_finalize_kernelINS_22Kernel_traits_finalizeILj1024Ef13__nv_bfloat16fS2_fjLb0ELj1024ELj4ENS_18Kernel_traits_baseILj1024EfS2_fS2_fjLj1024EEEEELb0ELb1EEEvNS_9BwdParamsE --------------------------
	.section	.nv.shared._ZN10layer_norm22ln_bwd_finalize_kernelINS_22Kernel_traits_finalizeILj1024Ef13__nv_bfloat16fS2_fjLb0ELj1024ELj4ENS_18Kernel_traits_baseILj1024EfS2_fS2_fjLj1024EEEEELb0ELb1EEEvNS_9BwdParamsE,"aw",@nobits
	.sectionflags	@""
	.align	16
.nv.shared._ZN10layer_norm22ln_bwd_finalize_kernelINS_22Kernel_traits_finalizeILj1024Ef13__nv_bfloat16fS2_fjLb0ELj1024ELj4ENS_18Kernel_traits_baseILj1024EfS2_fS2_fjLj1024EEEEELb0ELb1EEEvNS_9BwdParamsE:
	.zero		9472


//--------------------- .nv.shared._ZN10layer_norm40ln_parallel_residual_bwd_finalize_kernelINS_22Kernel_traits_finalizeILj1024Ef13__nv_bfloat16fS2_fjLb0ELj1024ELj4ENS_18Kernel_traits_baseILj1024EfS2_fS2_fjLj1024EEEEELb1EEEvNS_9BwdParamsE --------------------------
	.section	.nv.shared._ZN10layer_norm40ln_parallel_residual_bwd_finalize_kernelINS_22Kernel_traits_finalizeILj1024Ef13__nv_bfloat16fS2_fjLb0ELj1024ELj4ENS_18Kernel_traits_baseILj1024EfS2_fS2_fjLj1024EEEEELb1EEEvNS_9BwdParamsE,"aw",@nobits
	.sectionflags	@""
	.align	16
.nv.shared._ZN10layer_norm40ln_parallel_residual_bwd_finalize_kernelINS_22Kernel_traits_finalizeILj1024Ef13__nv_bfloat16fS2_fjLb0ELj1024ELj4ENS_18Kernel_traits_baseILj1024EfS2_fS2_fjLj1024EEEEELb1EEEvNS_9BwdParamsE:
	.zero		17920


//--------------------- .nv.shared._ZN10layer_norm31ln_parallel_residual_bwd_kernelINS_13Kernel_traitsIf13__nv_bfloat16fS2_fjLj1024ELj1ELj4ELj1ELj16ENS_18Kernel_traits_baseILj1024EfS2_fS2_fjLj128EEEEELb1ELb1ELb1EEEvNS_9BwdParamsE --------------------------
	.section	.nv.shared._ZN10layer_norm31ln_parallel_residual_bwd_kernelINS_13Kernel_traitsIf13__nv_bfloat16fS2_fjLj1024ELj1ELj4ELj1ELj16ENS_18Kernel_traits_baseILj1024EfS2_fS2_fjLj128EEEEELb1ELb1ELb1EEEvNS_9BwdParamsE,"aw",@nobits
	.sectionflags	@""
	.align	16
	.zero		1024


//--------------------- .nv.shared._ZN10layer_norm31ln_parallel_residual_bwd_kernelINS_13Kernel_traitsIf6__halfS2_S2_fjLj1024ELj1ELj4ELj1ELj16ENS_18Kernel_traits_baseILj1024EfS2_S2_S2_fjLj128EEEEELb0ELb0ELb0EEEvNS_9BwdParamsE --------------------------
	.section	.nv.shared._ZN10layer_norm31ln_parallel_residual_bwd_kernelINS_13Kernel_traitsIf6__halfS2_S2_fjLj1024ELj1ELj4ELj1ELj16ENS_18Kernel_traits_baseILj1024EfS2_S2_S2_fjLj128EEEEELb0ELb0ELb0EEEvNS_9BwdParamsE,"aw",@nobits
	.sectionflags	@""
	.align	16
	.zero		1024


//--------------------- .nv.shared._ZN10layer_norm31ln_parallel_residual_bwd_kernelINS_13Kernel_traitsIf6__halfS2_S2_fjLj1024ELj1ELj4ELj1ELj16ENS_18Kernel_traits_baseILj1024EfS2_S2_S2_fjLj128EEEEELb0ELb0ELb1EEEvNS_9BwdParamsE --------------------------
	.section	.nv.shared._ZN10layer_norm31ln_parallel_residual_bwd_kernelINS_13Kernel_traitsIf6__halfS2_S2_fjLj1024ELj1ELj4ELj1ELj16ENS_18Kernel_traits_baseILj1024EfS2_S2_S2_fjLj128EEEEELb0ELb0ELb1EEEvNS_9BwdParamsE,"aw",@nobits
	.sectionflags	@""
	.align	16
	.zero		1024


//--------------------- .nv.shared._ZN10layer_norm31ln_parallel_residual_bwd_kernelINS_13Kernel_traitsIf6__halfS2_S2_fjLj1024ELj1ELj4ELj1ELj16ENS_18Kernel_traits_baseILj1024EfS2_S2_S2_fjLj128EEEEELb0ELb1ELb0EEEvNS_9BwdParamsE --------------------------
	.section	.nv.shared._ZN10layer_norm31ln_parallel_residual_bwd_kernelINS_13Kernel_traitsIf6__halfS2_S2_fjLj1024ELj1ELj4ELj1ELj16ENS_18Kernel_traits_baseILj1024EfS2_S2_S2_fjLj128EEEEELb0ELb1ELb0EEEvNS_9BwdParamsE,"aw",@nobits
	.sectionflags	@""
	.align	16
	.zero		1024


//--------------------- .nv.shared._ZN10layer_norm31ln_parallel_residual_bwd_kernelINS_13Kernel_traitsIf6__halfS2_S2_fjLj1024ELj1ELj4ELj1ELj16ENS_18Kernel_traits_baseILj1024EfS2_S2_S2_fjLj128EEEEELb0ELb1ELb1EEEvNS_9BwdParamsE --------------------------
	.section	.nv.shared._ZN10layer_norm31ln_parallel_residual_bwd_kernelINS_13Kernel_traitsIf6__halfS2_S2_fjLj1024ELj1ELj4ELj1ELj16ENS_18Kernel_traits_baseILj1024EfS2_S2_S2_fjLj128EEEEELb0ELb1ELb1EEEvNS_9BwdParamsE,"aw",@nobits
	.sectionflags	@""
	.align	16
	.zero		1024


//--------------------- .nv.shared._ZN10layer_norm31ln_parallel_residual_bwd_kernelINS_13Kernel_traitsIf6__halfS2_S2_fjLj1024ELj1ELj4ELj1ELj16ENS_18Kernel_traits_baseILj1024EfS2_S2_S2_fjLj128EEEEELb1ELb0ELb0EEEvNS_9BwdParamsE --------------------------
	.section	.nv.shared._ZN10layer_norm31ln_parallel_residual_bwd_kernelINS_13Kernel_traitsIf6__halfS2_S2_fjLj1024ELj1ELj4ELj1ELj16ENS_18Kernel_traits_baseILj1024EfS2_S2_S2_fjLj128EEEEELb1ELb0ELb0EEEvNS_9BwdParamsE,"aw",@nobits
	.sectionflags	@""
	.align	16
	.zero		1024


//--------------------- .nv.shared._ZN10layer_norm31ln_parallel_residual_bwd_kernelINS_13Kernel_traitsIf6__halfS2_S2_fjLj1024ELj1ELj4ELj1ELj16ENS_18Kernel_traits_baseILj1024EfS2_S2_S2_fjLj128EEEEELb1ELb0ELb1EEEvNS_9BwdParamsE --------------------------
	.section	.nv.shared._ZN10layer_norm31ln_parallel_residual_bwd_kernelINS_13Kernel_traitsIf6__halfS2_S2_fjLj1024ELj1ELj4ELj1ELj16ENS_18Kernel_traits_baseILj1024EfS2_S2_S2_fjLj128EEEEELb1ELb0ELb1EEEvNS_9BwdParamsE,"aw",@nobits
	.sectionflags	@""
	.align	16
	.zero		1024


//--------------------- .nv.shared._ZN10layer_norm22ln_bwd_finalize_kernelINS_22Kernel_traits_finalizeILj1024Ef6__halfS2_S2_fjLb0ELj1024ELj4ENS_18Kernel_traits_baseILj1024EfS2_S2_S2_fjLj1024EEEEELb0ELb0EEEvNS_9BwdParamsE --------------------------
	.section	.nv.shared._ZN10layer_norm22ln_bwd_finalize_kernelINS_22Kernel_traits_finalizeILj1024Ef6__halfS2_S2_fjLb0ELj1024ELj4ENS_18Kernel_traits_baseILj1024EfS2_S2_S2_fjLj1024EEEEELb0ELb0EEEvNS_9BwdParamsE,"aw",@nobits
	.sectionflags	@""
	.align	16
.nv.shared._ZN10layer_norm22ln_bwd_finalize_kernelINS_22Kernel_traits_finalizeILj1024Ef6__halfS2_S2_fjLb0ELj1024ELj4ENS_18Kernel_traits_baseILj1024EfS2_S2_S2_fjLj1024EEEEELb0ELb0EEEvNS_9BwdParamsE:
	.zero		9472


//--------------------- .nv.shared._ZN10layer_norm40ln_parallel_residual_bwd_finalize_kernelINS_22Kernel_traits_finalizeILj1024Ef6__halfS2_S2_fjLb0ELj1024ELj4ENS_18Kernel_traits_baseILj1024EfS2_S2_S2_fjLj1024EEEEELb0EEEvNS_9BwdParamsE --------------------------
	.section	.nv.shared._ZN10layer_norm40ln_parallel_residual_bwd_finalize_kernelINS_22Kernel_traits_finalizeILj1024Ef6__halfS2_S2_fjLb0ELj1024ELj4ENS_18Kernel_traits_baseILj1024EfS2_S2_S2_fjLj1024EEEEELb0EEEvNS_9BwdParamsE,"aw",@nobits
	.sectionflags	@""
	.align	16
.nv.shared._ZN10layer_norm40ln_parallel_residual_bwd_finalize_kernelINS_22Kernel_traits_finalizeILj1024Ef6__halfS2_S2_fjLb0ELj1024ELj4ENS_18Kernel_traits_baseILj1024EfS2_S2_S2_fjLj1024EEEEELb0EEEvNS_9BwdParamsE:
	.zero		17920


//--------------------- .nv.shared._ZN10layer_norm31ln_parallel_residual_bwd_kernelINS_13Kernel_traitsIf6__halfS2_S2_fjLj1024ELj1ELj4ELj1ELj16ENS_18Kernel_traits_baseILj1024EfS2_S2_S2_fjLj128EEEEELb1ELb1ELb0EEEvNS_9BwdParamsE --------------------------
	.section	.nv.shared._ZN10layer_norm31ln_parallel_residual_bwd_kernelINS_13Kernel_traitsIf6__halfS2_S2_fjLj1024ELj1ELj4ELj1ELj16ENS_18Kernel_traits_baseILj1024EfS2_S2_S2_fjLj128EEEEELb1ELb1ELb0EEEvNS_9BwdParamsE,"aw",@nobits
	.sectionflags	@""
	.align	16
	.zero		1024


//--------------------- .nv.shared._ZN10layer_norm22ln_bwd_finalize_kernelINS_22Kernel_traits_finalizeILj1024Ef6__halfS2_S2_fjLb0ELj1024ELj4ENS_18Kernel_traits_baseILj1024EfS2_S2_S2_fjLj1024EEEEELb0ELb1EEEvNS_9BwdParamsE --------------------------
	.section	.nv.shared._ZN10layer_norm22ln_bwd_finalize_kernelINS_22Kernel_traits_finalizeILj1024Ef6__halfS2_S2_fjLb0ELj1024ELj4ENS_18Kernel_traits_baseILj1024EfS2_S2_S2_fjLj1024EEEEELb0ELb1EEEvNS_9BwdParamsE,"aw",@nobits
	.sectionflags	@""
	.align	16
.nv.shared._ZN10layer_norm22ln_bwd_finalize_kernelINS_22Kernel_traits_finalizeILj1024Ef6__halfS2_S2_fjLb0ELj1024ELj4ENS_18Kernel_traits_baseILj1024EfS2_S2_S2_fjLj1024EEEEELb0ELb1EEEvNS_9BwdParamsE:
	.zero		9472


//--------------------- .nv.shared._ZN10layer_norm40ln_parallel_residual_bwd_finalize_kernelINS_22Kernel_traits_finalizeILj1024Ef6__halfS2_S2_fjLb0ELj1024ELj4ENS_18Kernel_traits_baseILj1024EfS2_S2_S2_fjLj1024EEEEELb1EEEvNS_9BwdParamsE --------------------------
	.section	.nv.shared._ZN10layer_norm40ln_parallel_residual_bwd_finalize_kernelINS_22Kernel_traits_finalizeILj1024Ef6__halfS2_S2_fjLb0ELj1024ELj4ENS_18Kernel_traits_baseILj1024EfS2_S2_S2_fjLj1024EEEEELb1EEEvNS_9BwdParamsE,"aw",@nobits
	.sectionflags	@""
	.align	16
.nv.shared._ZN10layer_norm40ln_parallel_residual_bwd_finalize_kernelINS_22Kernel_traits_finalizeILj1024Ef6__halfS2_S2_fjLb0ELj1024ELj4ENS_18Kernel_traits_baseILj1024EfS2_S2_S2_fjLj1024EEEEELb1EEEvNS_9BwdParamsE:
	.zero		17920


//--------------------- .nv.shared._ZN10layer_norm31ln_parallel_residual_bwd_kernelINS_13Kernel_traitsIf6__halfS2_S2_fjLj1024ELj1ELj4ELj1ELj16ENS_18Kernel_traits_baseILj1024EfS2_S2_S2_fjLj128EEEEELb1ELb1ELb1EEEvNS_9BwdParamsE --------------------------
	.section	.nv.shared._ZN10layer_norm31ln_parallel_residual_bwd_kernelINS_13Kernel_traitsIf6__halfS2_S2_fjLj1024ELj1ELj4ELj1ELj16ENS_18Kernel_traits_baseILj1024EfS2_S2_S2_fjLj128EEEEELb1ELb1ELb1EEEvNS_9BwdParamsE,"aw",@nobits
	.sectionflags	@""
	.align	16
	.zero		1024


//--------------------- .nv.shared._ZN10layer_norm31ln_parallel_residual_bwd_kernelINS_13Kernel_traitsI6__halfS2_fS2_fjLj1024ELj1ELj4ELj1ELj16ENS_18Kernel_traits_baseILj1024ES2_S2_fS2_fjLj128EEEEELb0ELb0ELb0EEEvNS_9BwdParamsE --------------------------
	.section	.nv.shared._ZN10layer_norm31ln_parallel_residual_bwd_kernelINS_13Kernel_traitsI6__halfS2_fS2_fjLj1024ELj1ELj4ELj1ELj16ENS_18Kernel_traits_baseILj1024ES2_S2_fS2_fjLj128EEEEELb0ELb0ELb0EEEvNS_9BwdParamsE,"aw",@nobits
	.sectionflags	@""
	.align	16
	.zero		1024


//--------------------- .nv.shared._ZN10layer_norm31ln_parallel_residual_bwd_kernelINS_13Kernel_traitsI6__halfS2_fS2_fjLj1024ELj1ELj4ELj1ELj16ENS_18Kernel_traits_baseILj1024ES2_S2_fS2_fjLj128EEEEELb0ELb0ELb1EEEvNS_9BwdParamsE --------------------------
	.section	.nv.shared._ZN10layer_norm31ln_parallel_residual_bwd_kernelINS_13Kernel_traitsI6__halfS2_fS2_fjLj1024ELj1ELj4ELj1ELj16ENS_18Kernel_traits_baseILj1024ES2_S2_fS2_fjLj128EEEEELb0ELb0ELb1EEEvNS_9BwdParamsE,"aw",@nobits
	.sectionflags	@""
	.align	16
	.zero		1024


//--------------------- .nv.shared._ZN10layer_norm31ln_parallel_residual_bwd_kernelINS_13Kernel_traitsI6__halfS2_fS2_fjLj1024ELj1ELj4ELj1ELj16ENS_18Kernel_traits_baseILj1024ES2_S2_fS2_fjLj128EEEEELb0ELb1ELb0EEEvNS_9BwdParamsE --------------------------
	.section	.nv.shared._ZN10layer_norm31ln_parallel_residual_bwd_kernelINS_13Kernel_traitsI6__halfS2_fS2_fjLj1024ELj1ELj4ELj1ELj16ENS_18Kernel_traits_baseILj1024ES2_S2_fS2_fjLj128EEEEELb0ELb1ELb0EEEvNS_9BwdParamsE,"aw",@nobits
	.sectionflags	@""
	.align	16
	.zero		1024


//--------------------- .nv.shared._ZN10layer_norm31ln_parallel_residual_bwd_kernelINS_13Kernel_traitsI6__halfS2_fS2_fjLj1024ELj1ELj4ELj1ELj16ENS_18Kernel_traits_baseILj1024ES2_S2_fS2_fjLj128EEEEELb0ELb1ELb1EEEvNS_9BwdParamsE --------------------------
	.section	.nv.shared._ZN10layer_norm31ln_parallel_residual_bwd_kernelINS_13Kernel_traitsI6__halfS2_fS2_fjLj1024ELj1ELj4ELj1ELj16ENS_18Kernel_traits_baseILj1024ES2_S2_fS2_fjLj128EEEEELb0ELb1ELb1EEEvNS_9BwdParamsE,"aw",@nobits
	.sectionflags	@""
	.align	16
	.zero		1024


//--------------------- .nv.shared._ZN10layer_norm31ln_parallel_residual_bwd_kernelINS_13Kernel_traitsI6__halfS2_fS2_fjLj1024ELj1ELj4ELj1ELj16ENS_18Kernel_traits_baseILj1024ES2_S2_fS2_fjLj128EEEEELb1ELb0ELb0EEEvNS_9BwdParamsE --------------------------
	.section	.nv.shared._ZN10layer_norm31ln_parallel_residual_bwd_kernelINS_13Kernel_traitsI6__halfS2_fS2_fjLj1024ELj1ELj4ELj1ELj16ENS_18Kernel_traits_baseILj1024ES2_S2_fS2_fjLj128EEEEELb1ELb0ELb0EEEvNS_9BwdParamsE,"aw",@nobits
	.sectionflags	@""
	.align	16
	.zero		1024


//--------------------- .nv.shared._ZN10layer_norm31ln_parallel_residual_bwd_kernelINS_13Kernel_traitsI6__halfS2_fS2_fjLj1024ELj1ELj4ELj1ELj16ENS_18Kernel_traits_baseILj1024ES2_S2_fS2_fjLj128EEEEELb1ELb0ELb1EEEvNS_9BwdParamsE --------------------------
	.section	.nv.shared._ZN10layer_norm31ln_parallel_residual_bwd_kernelINS_13Kernel_traitsI6__halfS2_fS2_fjLj1024ELj1ELj4ELj1ELj16ENS_18Kernel_traits_baseILj1024ES2_S2_fS2_fjLj128EEEEELb1ELb0ELb1EEEvNS_9BwdParamsE,"aw",@nobits
	.sectionflags	@""
	.align	16
	.zero		1024


//--------------------- .nv.shared._ZN10layer_norm22ln_bwd_finalize_kernelINS_22Kernel_traits_finalizeILj1024E6__halfS2_fS2_fjLb0ELj1024ELj4ENS_18Kernel_traits_baseILj1024ES2_S2_fS2_fjLj1024EEEEELb0ELb0EEEvNS_9BwdParamsE --------------------------
	.section	.nv.shared._ZN10layer_norm22ln_bwd_finalize_kernelINS_22Kernel_traits_finalizeILj1024E6__halfS2_fS2_fjLb0ELj1024ELj4ENS_18Kernel_traits_baseILj1024ES2_S2_fS2_fjLj1024EEEEELb0ELb0EEEvNS_9BwdParamsE,"aw",@nobits
	.sectionflags	@""
	.align	16
.nv.shared._ZN10layer_norm22ln_bwd_finalize_kernelINS_22Kernel_traits_finalizeILj1024E6__halfS2_fS2_fjLb0ELj1024ELj4ENS_18Kernel_traits_baseILj1024ES2_S2_fS2_fjLj1024EEEEELb0ELb0EEEvNS_9BwdParamsE:
	.zero		9472


//--------------------- .nv.shared._ZN10layer_norm40ln_parallel_residual_bwd_finalize_kernelINS_22Kernel_traits_finalizeILj1024E6__halfS2_fS2_fjLb0ELj1024ELj4ENS_18Kernel_traits_baseILj1024ES2_S2_fS2_fjLj1024EEEEELb0EEEvNS_9BwdParamsE --------------------------
	.section	.nv.shared._ZN10layer_norm40ln_parallel_residual_bwd_finalize_kernelINS_22Kernel_traits_finalizeILj1024E6__halfS2_fS2_fjLb0ELj1024ELj4ENS_18Kernel_traits_baseILj1024ES2_S2_fS2_fjLj1024EEEEELb0EEEvNS_9BwdParamsE,"aw",@nobits
	.sectionflags	@""
	.align	16
.nv.shared._ZN10layer_norm40ln_parallel_residual_bwd_finalize_kernelINS_22Kernel_traits_finalizeILj1024E6__halfS2_fS2_fjLb0ELj1024ELj4ENS_18Kernel_traits_baseILj1024ES2_S2_fS2_fjLj1024EEEEELb0EEEvNS_9BwdParamsE:
	.zero		17920


//--------------------- .nv.shared._ZN10layer_norm31ln_parallel_residual_bwd_kernelINS_13Kernel_traitsI6__halfS2_fS2_fjLj1024ELj1ELj4ELj1ELj16ENS_18Kernel_traits_baseILj1024ES2_S2_fS2_fjLj128EEEEELb1ELb1ELb0EEEvNS_9BwdParamsE --------------------------
	.section	.nv.shared._ZN10layer_norm31ln_parallel_residual_bwd_kernelINS_13Kernel_traitsI6__halfS2_fS2_fjLj1024ELj1ELj4ELj1ELj16ENS_18Kernel_traits_baseILj1024ES2_S2_fS2_fjLj128EEEEELb1ELb1ELb0EEEvNS_9BwdParamsE,"aw",@nobits
	.sectionflags	@""
	.align	16
	.zero		1024


//--------------------- .nv.shared._ZN10layer_norm22ln_bwd_finalize_kernelINS_22Kernel_traits_finalizeILj1024E6__halfS2_fS2_fjLb0ELj1024ELj4ENS_18Kernel_traits_baseILj1024ES2_S2_fS2_fjLj1024EEEEELb0ELb1EEEvNS_9BwdParamsE --------------------------
	.section	.nv.shared._ZN10layer_norm22ln_bwd_finalize_kernelINS_22Kernel_traits_finalizeILj1024E6__halfS2_fS2_fjLb0ELj1024ELj4ENS_18Kernel_traits_baseILj1024ES2_S2_fS2_fjLj1024EEEEELb0ELb1EEEvNS_9BwdParamsE,"aw",@nobits
	.sectionflags	@""
	.align	16
.nv.shared._ZN10layer_norm22ln_bwd_finalize_kernelINS_22Kernel_traits_finalizeILj1024E6__halfS2_fS2_fjLb0ELj1024ELj4ENS_18Kernel_traits_baseILj1024ES2_S2_fS2_fjLj1024EEEEELb0ELb1EEEvNS_9BwdParamsE:
	.zero		9472


//--------------------- .nv.shared._ZN10layer_norm40ln_parallel_residual_bwd_finalize_kernelINS_22Kernel_traits_finalizeILj1024E6__halfS2_fS2_fjLb0ELj1024ELj4ENS_18Kernel_traits_baseILj1024ES2_S2_fS2_fjLj1024EEEEELb1EEEvNS_9BwdParamsE --------------------------
	.section	.nv.shared._ZN10layer_norm40ln_parallel_residual_bwd_finalize_kernelINS_22Kernel_traits_finalizeILj1024E6__halfS2_fS2_fjLb0ELj1024ELj4ENS_18Kernel_traits_baseILj1024ES2_S2_fS2_fjLj1024EEEEELb1EEEvNS_9BwdParamsE,"aw",@nobits
	.sectionflags	@""
	.align	16
.nv.shared._ZN10layer_norm40ln_parallel_residual_bwd_finalize_kernelINS_22Kernel_traits_finalizeILj1024E6__halfS2_fS2_fjLb0ELj1024ELj4ENS_18Kernel_traits_baseILj1024ES2_S2_fS2_fjLj1024EEEEELb1EEEvNS_9BwdParamsE:
	.zero		17920


//--------------------- .nv.shared._ZN10layer_norm31ln_parallel_residual_bwd_kernelINS_13Kernel_traitsI6__halfS2_fS2_fjLj1024ELj1ELj4ELj1ELj16ENS_18Kernel_traits_baseILj1024ES2_S2_fS2_fjLj128EEEEELb1ELb1ELb1EEEvNS_9BwdParamsE --------------------------
	.section	.nv.shared._ZN10layer_norm31ln_parallel_residual_bwd_kernelINS_13Kernel_traitsI6__halfS2_fS2_fjLj1024ELj1ELj4ELj1ELj16ENS_18Kernel_traits_baseILj1024ES2_S2_fS2_fjLj128EEEEELb1ELb1ELb1EEEvNS_9BwdParamsE,"aw",@nobits
	.sectionflags	@""
	.align	16
	.zero		1024


//--------------------- .nv.shared._ZN10layer_norm31ln_parallel_residual_bwd_kernelINS_13Kernel_traitsIf6__halffS2_fjLj1024ELj1ELj4ELj1ELj16ENS_18Kernel_traits_baseILj1024EfS2_fS2_fjLj128EEEEELb0ELb0ELb0EEEvNS_9BwdParamsE --------------------------
	.section	.nv.shared._ZN10layer_norm31ln_parallel_residual_bwd_kernelINS_13Kernel_traitsIf6__halffS2_fjLj1024ELj1ELj4ELj1ELj16ENS_18Kernel_traits_baseILj1024EfS2_fS2_fjLj128EEEEELb0ELb0ELb0EEEvNS_9BwdParamsE,"aw",@nobits
	.sectionflags	@""
	.align	16
	.zero		1024


//--------------------- .nv.shared._ZN10layer_norm31ln_parallel_residual_bwd_kernelINS_13Kernel_traitsIf6__halffS2_fjLj1024ELj1ELj4ELj1ELj16ENS_18Kernel_traits_baseILj1024EfS2_fS2_fjLj128EEEEELb0ELb0ELb1EEEvNS_9BwdParamsE --------------------------
	.section	.nv.shared._ZN10layer_norm31ln_parallel_residual_bwd_kernelINS_13Kernel_traitsIf6__halffS2_fjLj1024ELj1ELj4ELj1ELj16ENS_18Kernel_traits_baseILj1024EfS2_fS2_fjLj128EEEEELb0ELb0ELb1EEEvNS_9BwdParamsE,"aw",@nobits
	.sectionflags	@""
	.align	16
	.zero		1024


//--------------------- .nv.shared._ZN10layer_norm31ln_parallel_residual_bwd_kernelINS_13Kernel_traitsIf6__halffS2_fjLj1024ELj1ELj4ELj1ELj16ENS_18Kernel_traits_baseILj1024EfS2_fS2_fjLj128EEEEELb0ELb1ELb0EEEvNS_9BwdParamsE --------------------------
	.section	.nv.shared._ZN10layer_norm31ln_parallel_residual_bwd_kernelINS_13Kernel_traitsIf6__halffS2_fjLj1024ELj1ELj4ELj1ELj16ENS_18Kernel_traits_baseILj1024EfS2_fS2_fjLj128EEEEELb0ELb1ELb0EEEvNS_9BwdParamsE,"aw",@nobits
	.sectionflags	@""
	.align	16
	.zero		1024


//--------------------- .nv.shared._ZN10layer_norm31ln_parallel_residual_bwd_kernelINS_13Kernel_traitsIf6__halffS2_fjLj1024ELj1ELj4ELj1ELj16ENS_18Kernel_traits_baseILj1024EfS2_fS2_fjLj128EEEEELb0ELb1ELb1EEEvNS_9BwdParamsE --------------------------
	.section	.nv.shared._ZN10layer_norm31ln_parallel_residual_bwd_kernelINS_13Kernel_traitsIf6__halffS2_fjLj1024ELj1ELj4ELj1ELj16ENS_18Kernel_traits_baseILj1024EfS2_fS2_fjLj128EEEEELb0ELb1ELb1EEEvNS_9BwdParamsE,"aw",@nobits
	.sectionflags	@""
	.align	16
	.zero		1024


//--------------------- .nv.shared._ZN10layer_norm31ln_parallel_residual_bwd_kernelINS_13Kernel_traitsIf6__halffS2_fjLj1024ELj1ELj4ELj1ELj16ENS_18Kernel_traits_baseILj1024EfS2_fS2_fjLj128EEEEELb1ELb0ELb0EEEvNS_9BwdParamsE --------------------------
	.section	.nv.shared._ZN10layer_norm31ln_parallel_residual_bwd_kernelINS_13Kernel_traitsIf6__halffS2_fjLj1024ELj1ELj4ELj1ELj16ENS_18Kernel_traits_baseILj1024EfS2_fS2_fjLj128EEEEELb1ELb0ELb0EEEvNS_9BwdParamsE,"aw",@nobits
	.sectionflags	@""
	.align	16
	.zero		1024


//--------------------- .nv.shared._ZN10layer_norm31ln_parallel_residual_bwd_kernelINS_13Kernel_traitsIf6__halffS2_fjLj1024ELj1ELj4ELj1ELj16ENS_18Kernel_traits_baseILj1024EfS2_fS2_fjLj128EEEEELb1ELb0ELb1EEEvNS_9BwdParamsE --------------------------
	.section	.nv.shared._ZN10layer_norm31ln_parallel_residual_bwd_kernelINS_13Kernel_traitsIf6__halffS2_fjLj1024ELj1ELj4ELj1ELj16ENS_18Kernel_traits_baseILj1024EfS2_fS2_fjLj128EEEEELb1ELb0ELb1EEEvNS_9BwdParamsE,"aw",@nobits
	.sectionflags	@""
	.align	16
	.zero		1024


//--------------------- .nv.shared._ZN10layer_norm22ln_bwd_finalize_kernelINS_22Kernel_traits_finalizeILj1024Ef6__halffS2_fjLb0ELj1024ELj4ENS_18Kernel_traits_baseILj1024EfS2_fS2_fjLj1024EEEEELb0ELb0EEEvNS_9BwdParamsE --------------------------
	.section	.nv.shared._ZN10layer_norm22ln_bwd_finalize_kernelINS_22Kernel_traits_finalizeILj1024Ef6__halffS2_fjLb0ELj1024ELj4ENS_18Kernel_traits_baseILj1024EfS2_fS2_fjLj1024EEEEELb0ELb0EEEvNS_9BwdParamsE,"aw",@nobits
	.sectionflags	@""
	.align	16
.nv.shared._ZN10layer_norm22ln_bwd_finalize_kernelINS_22Kernel_traits_finalizeILj1024Ef6__halffS2_fjLb0ELj1024ELj4ENS_18Kernel_traits_baseILj1024EfS2_fS2_fjLj1024EEEEELb0ELb0EEEvNS_9BwdParamsE:
	.zero		9472


//--------------------- .nv.shared._ZN10layer_norm40ln_parallel_residual_bwd_finalize_kernelINS_22Kernel_traits_finalizeILj1024Ef6__halffS2_fjLb0ELj1024ELj4ENS_18Kernel_traits_baseILj1024EfS2_fS2_fjLj1024EEEEELb0EEEvNS_9BwdParamsE --------------------------
	.section	.nv.shared._ZN10layer_norm40ln_parallel_residual_bwd_finalize_kernelINS_22Kernel_traits_finalizeILj1024Ef6__halffS2_fjLb0ELj1024ELj4ENS_18Kernel_traits_baseILj1024EfS2_fS2_fjLj1024EEEEELb0EEEvNS_9BwdParamsE,"aw",@nobits
	.sectionflags	@""
	.align	16
.nv.shared._ZN10layer_norm40ln_parallel_residual_bwd_finalize_kernelINS_22Kernel_traits_finalizeILj1024Ef6__halffS2_fjLb0ELj1024ELj4ENS_18Kernel_traits_baseILj1024EfS2_fS2_fjLj1024EEEEELb0EEEvNS_9BwdParamsE:
	.zero		17920


//--------------------- .nv.shared._ZN10layer_norm31ln_parallel_residual_bwd_kernelINS_13Kernel_traitsIf6__halffS2_fjLj1024ELj1ELj4ELj1ELj16ENS_18Kernel_traits_baseILj1024EfS2_fS2_fjLj128EEEEELb1ELb1ELb0EEEvNS_9BwdParamsE --------------------------
	.section	.nv.shared._ZN10layer_norm31ln_parallel_residual_bwd_kernelINS_13Kernel_traitsIf6__halffS2_fjLj1024ELj1ELj4ELj1ELj16ENS_18Kernel_traits_baseILj1024EfS2_fS2_fjLj128EEEEELb1ELb1ELb0EEEvNS_9BwdParamsE,"aw",@nobits
	.sectionflags	@""
	.align	16
	.zero		1024


//--------------------- .nv.shared._ZN10layer_norm22ln_bwd_finalize_kernelINS_22Kernel_traits_finalizeILj1024Ef6__halffS2_fjLb0ELj1024ELj4ENS_18Kernel_traits_baseILj1024EfS2_fS2_fjLj1024EEEEELb0ELb1EEEvNS_9BwdParamsE --------------------------
	.section	.nv.shared._ZN10layer_norm22ln_bwd_finalize_kernelINS_22Kernel_traits_finalizeILj1024Ef6__halffS2_fjLb0ELj1024ELj4ENS_18Kernel_traits_baseILj1024EfS2_fS2_fjLj1024EEEEELb0ELb1EEEvNS_9BwdParamsE,"aw",@nobits
	.sectionflags	@""
	.align	16
.nv.shared._ZN10layer_norm22ln_bwd_finalize_kernelINS_22Kernel_traits_finalizeILj1024Ef6__halffS2_fjLb0ELj1024ELj4ENS_18Kernel_traits_baseILj1024EfS2_fS2_fjLj1024EEEEELb0ELb1EEEvNS_9BwdParamsE:
	.zero		9472


//--------------------- .nv.shared._ZN10layer_norm40ln_parallel_residual_bwd_finalize_kernelINS_22Kernel_traits_finalizeILj1024Ef6__halffS2_fjLb0ELj1024ELj4ENS_18Kernel_traits_baseILj1024EfS2_fS2_fjLj1024EEEEELb1EEEvNS_9BwdParamsE --------------------------
	.section	.nv.shared._ZN10layer_norm40ln_parallel_residual_bwd_finalize_kernelINS_22Kernel_traits_finalizeILj1024Ef6__halffS2_fjLb0ELj1024ELj4ENS_18Kernel_traits_baseILj1024EfS2_fS2_fjLj1024EEEEELb1EEEvNS_9BwdParamsE,"aw",@nobits
	.sectionflags	@""
	.align	16
.nv.shared._ZN10layer_norm40ln_parallel_residual_bwd_finalize_kernelINS_22Kernel_traits_finalizeILj1024Ef6__halffS2_fjLb0ELj1024ELj4ENS_18Kernel_traits_baseILj1024EfS2_fS2_fjLj1024EEEEELb1EEEvNS_9BwdParamsE:
	.zero		17920


//--------------------- .nv.shared._ZN10layer_norm31ln_parallel_residual_bwd_kernelINS_13Kernel_traitsIf6__halffS2_fjLj1024ELj1ELj4ELj1ELj16ENS_18Kernel_traits_baseILj1024EfS2_fS2_fjLj128EEEEELb1ELb1ELb1EEEvNS_9BwdParamsE --------------------------
	.section	.nv.shared._ZN10layer_norm31ln_parallel_residual_bwd_kernelINS_13Kernel_traitsIf6__halffS2_fjLj1024ELj1ELj4ELj1ELj16ENS_18Kernel_traits_baseILj1024EfS2_fS2_fjLj128EEEEELb1ELb1ELb1EEEvNS_9BwdParamsE,"aw",@nobits
	.sectionflags	@""
	.align	16
	.zero		1024


//--------------------- .nv.shared._ZN10layer_norm31ln_parallel_residual_bwd_kernelINS_13Kernel_traitsI6__halfffffjLj1024ELj1ELj4ELj1ELj16ENS_18Kernel_traits_baseILj1024ES2_ffffjLj128EEEEELb0ELb0ELb0EEEvNS_9BwdParamsE --------------------------
	.section	.nv.shared._ZN10layer_norm31ln_parallel_residual_bwd_kernelINS_13Kernel_traitsI6__halfffffjLj1024ELj1ELj4ELj1ELj16ENS_18Kernel_traits_baseILj1024ES2_ffffjLj128EEEEELb0ELb0ELb0EEEvNS_9BwdParamsE,"aw",@nobits
	.sectionflags	@""
	.align	16
	.zero		1024


//--------------------- .nv.shared._ZN10layer_norm31ln_parallel_residual_bwd_kernelINS_13Kernel_traitsI6__halfffffjLj1024ELj1ELj4ELj1ELj16ENS_18Kernel_traits_baseILj1024ES2_ffffjLj128EEEEELb0ELb0ELb1EEEvNS_9BwdParamsE --------------------------
	.section	.nv.shared._ZN10layer_norm31ln_parallel_residual_bwd_kernelINS_13Kernel_traitsI6__halfffffjLj1024ELj1ELj4ELj1ELj16ENS_18Kernel_traits_baseILj1024ES2_ffffjLj128EEEEELb0ELb0ELb1EEEvNS_9BwdParamsE,"aw",@nobits
	.sectionflags	@""
	.align	16
	.zero		1024


//--------------------- .nv.shared._ZN10layer_norm31ln_parallel_residual_bwd_kernelINS_13Kernel_traitsI6__halfffffjLj1024ELj1ELj4ELj1ELj16ENS_18Kernel_traits_baseILj1024ES2_ffffjLj128EEEEELb0ELb1ELb0EEEvNS_9BwdParamsE --------------------------
	.section	.nv.shared._ZN10layer_norm31ln_parallel_residual_bwd_kernelINS_13Kernel_traitsI6__halfffffjLj1024ELj1ELj4ELj1ELj16ENS_18Kernel_traits_baseILj1024ES2_ffffjLj128EEEEELb0ELb1ELb0EEEvNS_9BwdParamsE,"aw",@nobits
	.sectionflags	@""
	.align	16
	.zero		1024


//--------------------- .nv.shared._ZN10layer_norm31ln_parallel_residual_bwd_kernelINS_13Kernel_traitsI6__halfffffjLj1024ELj1ELj4ELj1ELj16ENS_18Kernel_traits_baseILj1024ES2_ffffjLj128EEEEELb0ELb1ELb1EEEvNS_9BwdParamsE --------------------------
	.section	.nv.shared._ZN10layer_norm31ln_parallel_residual_bwd_kernelINS_13Kernel_traitsI6__halfffffjLj1024ELj1ELj4ELj1ELj16ENS_18Kernel_traits_baseILj1024ES2_ffffjLj128EEEEELb0ELb1ELb1EEEvNS_9BwdParamsE,"aw",@nobits
	.sectionflags	@""
	.align	16
	.zero		1024


//--------------------- .nv.shared._ZN10layer_norm31ln_parallel_residual_bwd_kernelINS_13Kernel_traitsI6__halfffffjLj1024ELj1ELj4ELj1ELj16ENS_18Kernel_traits_baseILj1024ES2_ffffjLj128EEEEELb1ELb0ELb0EEEvNS_9BwdParamsE --------------------------
	.section	.nv.shared._ZN10layer_norm31ln_parallel_residual_bwd_kernelINS_13Kernel_traitsI6__halfffffjLj1024ELj1ELj4ELj1ELj16ENS_18Kernel_traits_baseILj1024ES2_ffffjLj128EEEEELb1ELb0ELb0EEEvNS_9BwdParamsE,"aw",@nobits
	.sectionflags	@""
	.align	16
	.zero		1024


//--------------------- .nv.shared._ZN10layer_norm31ln_parallel_residual_bwd_kernelINS_13Kernel_traitsI6__halfffffjLj1024ELj1ELj4ELj1ELj16ENS_18Kernel_traits_baseILj1024ES2_ffffjLj128EEEEELb1ELb0ELb1EEEvNS_9BwdParamsE --------------------------
	.section	.nv.shared._ZN10layer_norm31ln_parallel_residual_bwd_kernelINS_13Kernel_traitsI6__halfffffjLj1024ELj1ELj4ELj1ELj16ENS_18Kernel_traits_baseILj1024ES2_ffffjLj128EEEEELb1ELb0ELb1EEEvNS_9BwdParamsE,"aw",@nobits
	.sectionflags	@""
	.align	16
	.zero		1024


//--------------------- .nv.shared._ZN10layer_norm22ln_bwd_finalize_kernelINS_22Kernel_traits_finalizeILj1024E6__halfffffjLb0ELj1024ELj4ENS_18Kernel_traits_baseILj1024ES2_ffffjLj1024EEEEELb0ELb0EEEvNS_9BwdParamsE --------------------------
	.section	.nv.shared._ZN10layer_norm22ln_bwd_finalize_kernelINS_22Kernel_traits_finalizeILj1024E6__halfffffjLb0ELj1024ELj4ENS_18Kernel_traits_baseILj1024ES2_ffffjLj1024EEEEELb0ELb0EEEvNS_9BwdParamsE,"aw",@nobits
	.sectionflags	@""
	.align	16
.nv.shared._ZN10layer_norm22ln_bwd_finalize_kernelINS_22Kernel_traits_finalizeILj1024E6__halfffffjLb0ELj1024ELj4ENS_18Kernel_traits_baseILj1024ES2_ffffjLj1024EEEEELb0ELb0EEEvNS_9BwdParamsE:
	.zero		9472


//--------------------- .nv.shared._ZN10layer_norm40ln_parallel_residual_bwd_finalize_kernelINS_22Kernel_traits_finalizeILj1024E6__halfffffjLb0ELj1024ELj4ENS_18Kernel_traits_baseILj1024ES2_ffffjLj1024EEEEELb0EEEvNS_9BwdParamsE --------------------------
	.section	.nv.shared._ZN10layer_norm40ln_parallel_residual_bwd_finalize_kernelINS_22Kernel_traits_finalizeILj1024E6__halfffffjLb0ELj1024ELj4ENS_18Kernel_traits_baseILj1024ES2_ffffjLj1024EEEEELb0EEEvNS_9BwdParamsE,"aw",@nobits
	.sectionflags	@""
	.align	16
.nv.shared._ZN10layer_norm40ln_parallel_residual_bwd_finalize_kernelINS_22Kernel_traits_finalizeILj1024E6__halfffffjLb0ELj1024ELj4ENS_18Kernel_traits_baseILj1024ES2_ffffjLj1024EEEEELb0EEEvNS_9BwdParamsE:
	.zero		17920


//--------------------- .nv.shared._ZN10layer_norm31ln_parallel_residual_bwd_kernelINS_13Kernel_traitsI6__halfffffjLj1024ELj1ELj4ELj1ELj16ENS_18Kernel_traits_baseILj1024ES2_ffffjLj128EEEEELb1ELb1ELb0EEEvNS_9BwdParamsE --------------------------
	.section	.nv.shared._ZN10layer_norm31ln_parallel_residual_bwd_kernelINS_13Kernel_traitsI6__halfffffjLj1024ELj1ELj4ELj1ELj16ENS_18Kernel_traits_baseILj1024ES2_ffffjLj128EEEEELb1ELb1ELb0EEEvNS_9BwdParamsE,"aw",@nobits
	.sectionflags	@""
	.align	16
	.zero		1024


//--------------------- .nv.shared._ZN10layer_norm22ln_bwd_finalize_kernelINS_22Kernel_traits_finalizeILj1024E6__halfffffjLb0ELj1024ELj4ENS_18Kernel_traits_baseILj1024ES2_ffffjLj1024EEEEELb0ELb1EEEvNS_9BwdParamsE --------------------------
	.section	.nv.shared._ZN10layer_norm22ln_bwd_finalize_kernelINS_22Kernel_traits_finalizeILj1024E6__halfffffjLb0ELj1024ELj4ENS_18Kernel_traits_baseILj1024ES2_ffffjLj1024EEEEELb0ELb1EEEvNS_9BwdParamsE,"aw",@nobits
	.sectionflags	@""
	.align	16
.nv.shared._ZN10layer_norm22ln_bwd_finalize_kernelINS_22Kernel_traits_finalizeILj1024E6__halfffffjLb0ELj1024ELj4ENS_18Kernel_traits_baseILj1024ES2_ffffjLj1024EEEEELb0ELb1EEEvNS_9BwdParamsE:
	.zero		9472


//--------------------- .nv.shared._ZN10layer_norm40ln_parallel_residual_bwd_finalize_kernelINS_22Kernel_traits_finalizeILj1024E6__halfffffjLb0ELj1024ELj4ENS_18Kernel_traits_baseILj1024ES2_ffffjLj1024EEEEELb1EEEvNS_9BwdParamsE --------------------------
	.section	.nv.shared._ZN10layer_norm40ln_parallel_residual_bwd_finalize_kernelINS_22Kernel_traits_finalizeILj1024E6__halfffffjLb0ELj1024ELj4ENS_18Kernel_traits_baseILj1024ES2_ffffjLj1024EEEEELb1EEEvNS_9BwdParamsE,"aw",@nobits
	.sectionflags	@""
	.align	16
.nv.shared._ZN10layer_norm40ln_parallel_residual_bwd_finalize_kernelINS_22Kernel_traits_finalizeILj1024E6__halfffffjLb0ELj1024ELj4ENS_18Kernel_traits_baseILj1024ES2_ffffjLj1024EEEEELb1EEEvNS_9BwdParamsE:
	.zero		17920


//--------------------- .nv.shared._ZN10layer_norm31ln_parallel_residual_bwd_kernelINS_13Kernel_traitsI6__halfffffjLj1024ELj1ELj4ELj1ELj16ENS_18Kernel_traits_baseILj1024ES2_ffffjLj128EEEEELb1ELb1ELb1EEEvNS_9BwdParamsE --------------------------
	.section	.nv.shared._ZN10layer_norm31ln_parallel_residual_bwd_kernelINS_13Kernel_traitsI6__halfffffjLj1024ELj1ELj4ELj1ELj16ENS_18Kernel_traits_baseILj1024ES2_ffffjLj128EEEEELb1ELb1ELb1EEEvNS_9BwdParamsE,"aw",@nobits
	.sectionflags	@""
	.align	16
	.zero		1024


//--------------------- .nv.shared._ZN10layer_norm31ln_parallel_residual_bwd_kernelINS_13Kernel_traitsIfffffjLj1024ELj1ELj4ELj1ELj16ENS_18Kernel_traits_baseILj1024EfffffjLj128EEEEELb0ELb0ELb0EEEvNS_9BwdParamsE --------------------------
	.section	.nv.shared._ZN10layer_norm31ln_parallel_residual_bwd_kernelINS_13Kernel_traitsIfffffjLj1024ELj1ELj4ELj1ELj16ENS_18Kernel_traits_baseILj1024EfffffjLj128EEEEELb0ELb0ELb0EEEvNS_9BwdParamsE,"aw",@nobits
	.sectionflags	@""
	.align	16
	.zero		1024


//--------------------- .nv.shared._ZN10layer_norm31ln_parallel_residual_bwd_kernelINS_13Kernel_traitsIfffffjLj1024ELj1ELj4ELj1ELj16ENS_18Kernel_traits_baseILj1024EfffffjLj128EEEEELb0ELb0ELb1EEEvNS_9BwdParamsE --------------------------
	.section	.nv.shared._ZN10layer_norm31ln_parallel_residual_bwd_kernelINS_13Kernel_traitsIfffffjLj1024ELj1ELj4ELj1ELj16ENS_18Kernel_traits_baseILj1024EfffffjLj128EEEEELb0ELb0ELb1EEEvNS_9BwdParamsE,"aw",@nobits
	.sectionflags	@""
	.align	16
	.zero		1024


//--------------------- .nv.shared._ZN10layer_norm31ln_parallel_residual_bwd_kernelINS_13Kernel_traitsIfffffjLj1024ELj1ELj4ELj1ELj16ENS_18Kernel_traits_baseILj1024EfffffjLj128EEEEELb0ELb1ELb0EEEvNS_9BwdParamsE --------------------------
	.section	.nv.shared._ZN10layer_norm31ln_parallel_residual_bwd_kernelINS_13Kernel_traitsIfffffjLj1024ELj1ELj4ELj1ELj16ENS_18Kernel_traits_baseILj1024EfffffjLj128EEEEELb0ELb1ELb0EEEvNS_9BwdParamsE,"aw",@nobits
	.sectionflags	@""
	.align	16
	.zero		1024


//--------------------- .nv.shared._ZN10layer_norm31ln_parallel_residual_bwd_kernelINS_13Kernel_traitsIfffffjLj1024ELj1ELj4ELj1ELj16ENS_18Kernel_traits_baseILj1024EfffffjLj128EEEEELb0ELb1ELb1EEEvNS_9BwdParamsE --------------------------
	.section	.nv.shared._ZN10layer_norm31ln_parallel_residual_bwd_kernelINS_13Kernel_traitsIfffffjLj1024ELj1ELj4ELj1ELj16ENS_18Kernel_traits_baseILj1024EfffffjLj128EEEEELb0ELb1ELb1EEEvNS_9BwdParamsE,"aw",@nobits
	.sectionflags	@""
	.align	16
	.zero		1024


//--------------------- .nv.shared._ZN10layer_norm31ln_parallel_residual_bwd_kernelINS_13Kernel_traitsIfffffjLj1024ELj1ELj4ELj1ELj16ENS_18Kernel_traits_baseILj1024EfffffjLj128EEEEELb1ELb0ELb0EEEvNS_9BwdParamsE --------------------------
	.section	.nv.shared._ZN10layer_norm31ln_parallel_residual_bwd_kernelINS_13Kernel_traitsIfffffjLj1024ELj1ELj4ELj1ELj16ENS_18Kernel_traits_baseILj1024EfffffjLj128EEEEELb1ELb0ELb0EEEvNS_9BwdParamsE,"aw",@nobits
	.sectionflags	@""
	.align	16
	.zero		1024


//--------------------- .nv.shared._ZN10layer_norm31ln_parallel_residual_bwd_kernelINS_13Kernel_traitsIfffffjLj1024ELj1ELj4ELj1ELj16ENS_18Kernel_traits_baseILj1024EfffffjLj128EEEEELb1ELb0ELb1EEEvNS_9BwdParamsE --------------------------
	.section	.nv.shared._ZN10layer_norm31ln_parallel_residual_bwd_kernelINS_13Kernel_traitsIfffffjLj1024ELj1ELj4ELj1ELj16ENS_18Kernel_traits_baseILj1024EfffffjLj128EEEEELb1ELb0ELb1EEEvNS_9BwdParamsE,"aw",@nobits
	.sectionflags	@""
	.align	16
	.zero		1024


//--------------------- .nv.shared._ZN10layer_norm22ln_bwd_finalize_kernelINS_22Kernel_traits_finalizeILj1024EfffffjLb0ELj1024ELj4ENS_18Kernel_traits_baseILj1024EfffffjLj1024EEEEELb0ELb0EEEvNS_9BwdParamsE --------------------------
	.section	.nv.shared._ZN10layer_norm22ln_bwd_finalize_kernelINS_22Kernel_traits_finalizeILj1024EfffffjLb0ELj1024ELj4ENS_18Kernel_traits_baseILj1024EfffffjLj1024EEEEELb0ELb0EEEvNS_9BwdParamsE,"aw",@nobits
	.sectionflags	@""
	.align	16
.nv.shared._ZN10layer_norm22ln_bwd_finalize_kernelINS_22Kernel_traits_finalizeILj1024EfffffjLb0ELj1024ELj4ENS_18Kernel_traits_baseILj1024EfffffjLj1024EEEEELb0ELb0EEEvNS_9BwdParamsE:
	.zero		9472


//--------------------- .nv.shared._ZN10layer_norm40ln_parallel_residual_bwd_finalize_kernelINS_22Kernel_traits_finalizeILj1024EfffffjLb0ELj1024ELj4ENS_18Kernel_traits_baseILj1024EfffffjLj1024EEEEELb0EEEvNS_9BwdParamsE --------------------------
	.section	.nv.shared._ZN10layer_norm40ln_parallel_residual_bwd_finalize_kernelINS_22Kernel_traits_finalizeILj1024EfffffjLb0ELj1024ELj4ENS_18Kernel_traits_baseILj1024EfffffjLj1024EEEEELb0EEEvNS_9BwdParamsE,"aw",@nobits
	.sectionflags	@""
	.align	16
.nv.shared._ZN10layer_norm40ln_parallel_residual_bwd_finalize_kernelINS_22Kernel_traits_finalizeILj1024EfffffjLb0ELj1024ELj4ENS_18Kernel_traits_baseILj1024EfffffjLj1024EEEEELb0EEEvNS_9BwdParamsE:
	.zero		17920


//--------------------- .nv.shared._ZN10layer_norm31ln_parallel_residual_bwd_kernelINS_13Kernel_traitsIfffffjLj1024ELj1ELj4ELj1ELj16ENS_18Kernel_traits_baseILj1024EfffffjLj128EEEEELb1ELb1ELb0EEEvNS_9BwdParamsE --------------------------
	.section	.nv.shared._ZN10layer_norm31ln_parallel_residual_bwd_kernelINS_13Kernel_traitsIfffffjLj1024ELj1ELj4ELj1ELj16ENS_18Kernel_traits_baseILj1024EfffffjLj128EEEEELb1ELb1ELb0EEEvNS_9BwdParamsE,"aw",@nobits
	.sectionflags	@""
	.align	16
	.zero		1024


//--------------------- .nv.shared._ZN10layer_norm22ln_bwd_finalize_kernelINS_22Kernel_traits_finalizeILj1024EfffffjLb0ELj1024ELj4ENS_18Kernel_traits_baseILj1024EfffffjLj1024EEEEELb0ELb1EEEvNS_9BwdParamsE --------------------------
	.section	.nv.shared._ZN10layer_norm22ln_bwd_finalize_kernelINS_22Kernel_traits_finalizeILj1024EfffffjLb0ELj1024ELj4ENS_18Kernel_traits_baseILj1024EfffffjLj1024EEEEELb0ELb1EEEvNS_9BwdParamsE,"aw",@nobits
	.sectionflags	@""
	.align	16
.nv.shared._ZN10layer_norm22ln_bwd_finalize_kernelINS_22Kernel_traits_finalizeILj1024EfffffjLb0ELj1024ELj4ENS_18Kernel_traits_baseILj1024EfffffjLj1024EEEEELb0ELb1EEEvNS_9BwdParamsE:
	.zero		9472


//--------------------- .nv.shared._ZN10layer_norm40ln_parallel_residual_bwd_finalize_kernelINS_22Kernel_traits_finalizeILj1024EfffffjLb0ELj1024ELj4ENS_18Kernel_traits_baseILj1024EfffffjLj1024EEEEELb1EEEvNS_9BwdParamsE --------------------------
	.section	.nv.shared._ZN10layer_norm40ln_parallel_residual_bwd_finalize_kernelINS_22Kernel_traits_finalizeILj1024EfffffjLb0ELj1024ELj4ENS_18Kernel_traits_baseILj1024EfffffjLj1024EEEEELb1EEEvNS_9BwdParamsE,"aw",@nobits
	.sectionflags	@""
	.align	16
.nv.shared._ZN10layer_norm40ln_parallel_residual_bwd_finalize_kernelINS_22Kernel_traits_finalizeILj1024EfffffjLb0ELj1024ELj4ENS_18Kernel_traits_baseILj1024EfffffjLj1024EEEEELb1EEEvNS_9BwdParamsE:
	.zero		17920


//--------------------- .nv.shared._ZN10layer_norm31ln_parallel_residual_bwd_kernelINS_13Kernel_traitsIfffffjLj1024ELj1ELj4ELj1ELj16ENS_18Kernel_traits_baseILj1024EfffffjLj128EEEEELb1ELb1ELb1EEEvNS_9BwdParamsE --------------------------
	.section	.nv.shared._ZN10layer_norm31ln_parallel_residual_bwd_kernelINS_13Kernel_traitsIfffffjLj1024ELj1ELj4ELj1ELj16ENS_18Kernel_traits_baseILj1024EfffffjLj128EEEEELb1ELb1ELb1EEEvNS_9BwdParamsE,"aw",@nobits
	.sectionflags	@""
	.align	16
	.zero		1024


//--------------------- .nv.constant0._ZN10layer_norm31ln_parallel_residual_bwd_kernelINS_13Kernel_traitsI13__nv_bfloat16S2_S2_S2_fjLj1024ELj1ELj4ELj1ELj16ENS_18Kernel_traits_baseILj1024ES2_S2_S2_S2_fjLj128EEEEELb0ELb0ELb0EEEvNS_9BwdParamsE --------------------------
	.section	.nv.constant0._ZN10layer_norm31ln_parallel_residual_bwd_kernelINS_13Kernel_traitsI13__nv_bfloat16S2_S2_S2_fjLj1024ELj1ELj4ELj1ELj16ENS_18Kernel_traits_baseILj1024ES2_S2_S2_S2_fjLj128EEEEELb0ELb0ELb0EEEvNS_9BwdParamsE,"a",@progbits
	.sectionflags	@""
	.align	4
.nv.constant0._ZN10layer_norm31ln_parallel_residual_bwd_kernelINS_13Kernel_traitsI13__nv_bfloat16S2_S2_S2_fjLj1024ELj1ELj4ELj1ELj16ENS_18Kernel_traits_baseILj1024ES2_S2_S2_S2_fjLj128EEEEELb0ELb0ELb0EEEvNS_9BwdParamsE:
	.zero		1192


//--------------------- .nv.constant0._ZN10layer_norm31ln_parallel_residual_bwd_kernelINS_13Kernel_traitsI13__nv_bfloat16S2_S2_S2_fjLj1024ELj1ELj4ELj1ELj16ENS_18Kernel_traits_baseILj1024ES2_S2_S2_S2_fjLj128EEEEELb0ELb0ELb1EEEvNS_9BwdParamsE --------------------------
	.section	.nv.constant0._ZN10layer_norm31ln_parallel_residual_bwd_kernelINS_13Kernel_traitsI13__nv_bfloat16S2_S2_S2_fjLj1024ELj1ELj4ELj1ELj16ENS_18Kernel_traits_baseILj1024ES2_S2_S2_S2_fjLj128EEEEELb0ELb0ELb1EEEvNS_9BwdParamsE,"a",@progbits
	.sectionflags	@""
	.align	4
.nv.constant0._ZN10layer_norm31ln_parallel_residual_bwd_kernelINS_13Kernel_traitsI13__nv_bfloat16S2_S2_S2_fjLj1024ELj1ELj4ELj1ELj16ENS_18Kernel_traits_baseILj1024ES2_S2_S2_S2_fjLj128EEEEELb0ELb0ELb1EEEvNS_9BwdParamsE:
	.zero		1192


//--------------------- .nv.constant0._ZN10layer_norm31ln_parallel_residual_bwd_kernelINS_13Kernel_traitsI13__nv_bfloat16S2_S2_S2_fjLj1024ELj1ELj4ELj1ELj16ENS_18Kernel_traits_baseILj1024ES2_S2_S2_S2_fjLj128EEEEELb0ELb1ELb0EEEvNS_9BwdParamsE --------------------------
	.section	.nv.constant0._ZN10layer_norm31ln_parallel_residual_bwd_kernelINS_13Kernel_traitsI13__nv_bfloat16S2_S2_S2_fjLj1024ELj1ELj4ELj1ELj16ENS_18Kernel_traits_baseILj1024ES2_S2_S2_S2_fjLj128EEEEELb0ELb1ELb0EEEvNS_9BwdParamsE,"a",@progbits
	.sectionflags	@""
	.align	4
.nv.constant0._ZN10layer_norm31ln_parallel_residual_bwd_kernelINS_13Kernel_traitsI13__nv_bfloat16S2_S2_S2_fjLj1024ELj1ELj4ELj1ELj16ENS_18Kernel_traits_baseILj1024ES2_S2_S2_S2_fjLj128EEEEELb0ELb1ELb0EEEvNS_9BwdParamsE:
	.zero		1192


//--------------------- .nv.constant0._ZN10layer_norm31ln_parallel_residual_bwd_kernelINS_13Kernel_traitsI13__nv_bfloat16S2_S2_S2_fjLj1024ELj1ELj4ELj1ELj16ENS_18Kernel_traits_baseILj1024ES2_S2_S2_S2_fjLj128EEEEELb0ELb1ELb1EEEvNS_9BwdParamsE --------------------------
	.section	.nv.constant0._ZN10layer_norm31ln_parallel_residual_bwd_kernelINS_13Kernel_traitsI13__nv_bfloat16S2_S2_S2_fjLj1024ELj1ELj4ELj1ELj16ENS_18Kernel_traits_baseILj1024ES2_S2_S2_S2_fjLj128EEEEELb0ELb1ELb1EEEvNS_9BwdParamsE,"a",@progbits
	.sectionflags	@""
	.align	4
.nv.constant0._ZN10layer_norm31ln_parallel_residual_bwd_kernelINS_13Kernel_traitsI13__nv_bfloat16S2_S2_S2_fjLj1024ELj1ELj4ELj1ELj16ENS_18Kernel_traits_baseILj1024ES2_S2_S2_S2_fjLj128EEEEELb0ELb1ELb1EEEvNS_9BwdParamsE:
	.zero		1192


//--------------------- .nv.constant0._ZN10layer_norm31ln_parallel_residual_bwd_kernelINS_13Kernel_traitsI13__nv_bfloat16S2_S2_S2_fjLj1024ELj1ELj4ELj1ELj16ENS_18Kernel_traits_baseILj1024ES2_S2_S2_S2_fjLj128EEEEELb1ELb0ELb0EEEvNS_9BwdParamsE --------------------------
	.section	.nv.constant0._ZN10layer_norm31ln_parallel_residual_bwd_kernelINS_13Kernel_traitsI13__nv_bfloat16S2_S2_S2_fjLj1024ELj1ELj4ELj1ELj16ENS_18Kernel_traits_baseILj1024ES2_S2_S2_S2_fjLj128EEEEELb1ELb0ELb0EEEvNS_9BwdParamsE,"a",@progbits
	.sectionflags	@""
	.align	4
.nv.constant0._ZN10layer_norm31ln_parallel_residual_bwd_kernelINS_13Kernel_traitsI13__nv_bfloat16S2_S2_S2_fjLj1024ELj1ELj4ELj1ELj16ENS_18Kernel_traits_baseILj1024ES2_S2_S2_S2_fjLj128EEEEELb1ELb0ELb0EEEvNS_9BwdParamsE:
	.zero		1192


//--------------------- .nv.constant0._ZN10layer_norm31ln_parallel_residual_bwd_kernelINS_13Kernel_traitsI13__nv_bfloat16S2_S2_S2_fjLj1024ELj1ELj4ELj1ELj16ENS_18Kernel_traits_baseILj1024ES2_S2_S2_S2_fjLj128EEEEELb1ELb0ELb1EEEvNS_9BwdParamsE --------------------------
	.section	.nv.constant0._ZN10layer_norm31ln_parallel_residual_bwd_kernelINS_13Kernel_traitsI13__nv_bfloat16S2_S2_S2_fjLj1024ELj1ELj4ELj1ELj16ENS_18Kernel_traits_baseILj1024ES2_S2_S2_S2_fjLj128EEEEELb1ELb0ELb1EEEvNS_9BwdParamsE,"a",@progbits
	.sectionflags	@""
	.align	4
.nv.constant0._ZN10layer_norm31ln_parallel_residual_bwd_kernelINS_13Kernel_traitsI13__nv_bfloat16S2_S2_S2_fjLj1024ELj1ELj4ELj1ELj16ENS_18Kernel_traits_baseILj1024ES2_S2_S2_S2_fjLj128EEEEELb1ELb0ELb1EEEvNS_9BwdParamsE:
	.zero		1192


//--------------------- .nv.constant0._ZN10layer_norm22ln_bwd_finalize_kernelINS_22Kernel_traits_finalizeILj1024E13__nv_bfloat16S2_S2_S2_fjLb0ELj1024ELj4ENS_18Kernel_traits_baseILj1024ES2_S2_S2_S2_fjLj1024EEEEELb0ELb0EEEvNS_9BwdParamsE --------------------------
	.section	.nv.constant0._ZN10layer_norm22ln_bwd_finalize_kernelINS_22Kernel_traits_finalizeILj1024E13__nv_bfloat16S2_S2_S2_fjLb0ELj1024ELj4ENS_18Kernel_traits_baseILj1024ES2_S2_S2_S2_fjLj1024EEEEELb0ELb0EEEvNS_9BwdParamsE,"a",@progbits
	.sectionflags	@""
	.align	4
.nv.constant0._ZN10layer_norm22ln_bwd_finalize_kernelINS_22Kernel_traits_finalizeILj1024E13__nv_bfloat16S2_S2_S2_fjLb0ELj1024ELj4ENS_18Kernel_traits_baseILj1024ES2_S2_S2_S2_fjLj1024EEEEELb0ELb0EEEvNS_9BwdParamsE:
	.zero		1192


//--------------------- .nv.constant0._ZN10layer_norm40ln_parallel_residual_bwd_finalize_kernelINS_22Kernel_traits_finalizeILj1024E13__nv_bfloat16S2_S2_S2_fjLb0ELj1024ELj4ENS_18Kernel_traits_baseILj1024ES2_S2_S2_S2_fjLj1024EEEEELb0EEEvNS_9BwdParamsE --------------------------
	.section	.nv.constant0._ZN10layer_norm40ln_parallel_residual_bwd_finalize_kernelINS_22Kernel_traits_finalizeILj1024E13__nv_bfloat16S2_S2_S2_fjLb0ELj1024ELj4ENS_18Kernel_traits_baseILj1024ES2_S2_S2_S2_fjLj1024EEEEELb0EEEvNS_9BwdParamsE,"a",@progbits
	.sectionflags	@""
	.align	4
.nv.constant0._ZN10layer_norm40ln_parallel_residual_bwd_finalize_kernelINS_22Kernel_traits_finalizeILj1024E13__nv_bfloat16S2_S2_S2_fjLb0ELj1024ELj4ENS_18Kernel_traits_baseILj1024ES2_S2_S2_S2_fjLj1024EEEEELb0EEEvNS_9BwdParamsE:
	.zero		1192


//--------------------- .nv.constant0._ZN10layer_norm31ln_parallel_residual_bwd_kernelINS_13Kernel_traitsI13__nv_bfloat16S2_S2_S2_fjLj1024ELj1ELj4ELj1ELj16ENS_18Kernel_traits_baseILj1024ES2_S2_S2_S2_fjLj128EEEEELb1ELb1ELb0EEEvNS_9BwdParamsE --------------------------
	.section	.nv.constant0._ZN10layer_norm31ln_parallel_residual_bwd_kernelINS_13Kernel_traitsI13__nv_bfloat16S2_S2_S2_fjLj1024ELj1ELj4ELj1ELj16ENS_18Kernel_traits_baseILj1024ES2_S2_S2_S2_fjLj128EEEEELb1ELb1ELb0EEEvNS_9BwdParamsE,"a",@progbits
	.sectionflags	@""
	.align	4
.nv.constant0._ZN10layer_norm31ln_parallel_residual_bwd_kernelINS_13Kernel_traitsI13__nv_bfloat16S2_S2_S2_fjLj1024ELj1ELj4ELj1ELj16ENS_18Kernel_traits_baseILj1024ES2_S2_S2_S2_fjLj128EEEEELb1ELb1ELb0EEEvNS_9BwdParamsE:
	.zero		1192


//--------------------- .nv.constant0._ZN10layer_norm22ln_bwd_finalize_kernelINS_22Kernel_traits_finalizeILj1024E13__nv_bfloat16S2_S2_S2_fjLb0ELj1024ELj4ENS_18Kernel_traits_baseILj1024ES2_S2_S2_S2_fjLj1024EEEEELb0ELb1EEEvNS_9BwdParamsE --------------------------
	.section	.nv.constant0._ZN10layer_norm22ln_bwd_finalize_kernelINS_22Kernel_traits_finalizeILj1024E13__nv_bfloat16S2_S2_S2_fjLb0ELj1024ELj4ENS_18Kernel_traits_baseILj1024ES2_S2_S2_S2_fjLj1024EEEEELb0ELb1EEEvNS_9BwdParamsE,"a",@progbits
	.sectionflags	@""
	.align	4
.nv.constant0._ZN10layer_norm22ln_bwd_finalize_kernelINS_22Kernel_traits_finalizeILj1024E13__nv_bfloat16S2_S2_S2_fjLb0ELj1024ELj4ENS_18Kernel_traits_baseILj1024ES2_S2_S2_S2_fjLj1024EEEEELb0ELb1EEEvNS_9BwdParamsE:
	.zero		1192


//--------------------- .nv.constant0._ZN10layer_norm40ln_parallel_residual_bwd_finalize_kernelINS_22Kernel_traits_finalizeILj1024E13__nv_bfloat16S2_S2_S2_fjLb0ELj1024ELj4ENS_18Kernel_traits_baseILj1024ES2_S2_S2_S2_fjLj1024EEEEELb1EEEvNS_9BwdParamsE --------------------------
	.section	.nv.constant0._ZN10layer_norm40ln_parallel_residual_bwd_finalize_kernelINS_22Kernel_traits_finalizeILj1024E13__nv_bfloat16S2_S2_S2_fjLb0ELj1024ELj4ENS_18Kernel_traits_baseILj1024ES2_S2_S2_S2_fjLj1024EEEEELb1EEEvNS_9BwdParamsE,"a",@progbits
	.sectionflags	@""
	.align	4
.nv.constant0._ZN10layer_norm40ln_parallel_residual_bwd_finalize_kernelINS_22Kernel_traits_finalizeILj1024E13__nv_bfloat16S2_S2_S2_fjLb0ELj1024ELj4ENS_18Kernel_traits_baseILj1024ES2_S2_S2_S2_fjLj1024EEEEELb1EEEvNS_9BwdParamsE:
	.zero		1192


//--------------------- .nv.constant0._ZN10layer_norm31ln_parallel_residual_bwd_kernelINS_13Kernel_traitsI13__nv_bfloat16S2_S2_S2_fjLj1024ELj1ELj4ELj1ELj16ENS_18Kernel_traits_baseILj1024ES2_S2_S2_S2_fjLj128EEEEELb1ELb1ELb1EEEvNS_9BwdParamsE --------------------------
	.section	.nv.constant0._ZN10layer_norm31ln_parallel_residual_bwd_kernelINS_13Kernel_traitsI13__nv_bfloat16S2_S2_S2_fjLj1024ELj1ELj4ELj1ELj16ENS_18Kernel_traits_baseILj1024ES2_S2_S2_S2_fjLj128EEEEELb1ELb1ELb1EEEvNS_9BwdParamsE,"a",@progbits
	.sectionflags	@""
	.align	4
.nv.constant0._ZN10layer_norm31ln_parallel_residual_bwd_kernelINS_13Kernel_traitsI13__nv_bfloat16S2_S2_S2_fjLj1024ELj1ELj4ELj1ELj16ENS_18Kernel_traits_baseILj1024ES2_S2_S2_S2_fjLj128EEEEELb1ELb1ELb1EEEvNS_9BwdParamsE:
	.zero		1192


//--------------------- .nv.constant0._ZN10layer_norm31ln_parallel_residual_bwd_kernelINS_13Kernel_traitsI6__halfS2_S2_S2_fjLj1024ELj1ELj4ELj1ELj16ENS_18Kernel_traits_baseILj1024ES2_S2_S2_S2_fjLj128EEEEELb0ELb0ELb0EEEvNS_9BwdParamsE --------------------------
	.section	.nv.constant0._ZN10layer_norm31ln_parallel_residual_bwd_kernelINS_13Kernel_traitsI6__halfS2_S2_S2_fjLj1024ELj1ELj4ELj1ELj16ENS_18Kernel_traits_baseILj1024ES2_S2_S2_S2_fjLj128EEEEELb0ELb0ELb0EEEvNS_9BwdParamsE,"a",@progbits
	.sectionflags	@""
	.align	4
.nv.constant0._ZN10layer_norm31ln_parallel_residual_bwd_kernelINS_13Kernel_traitsI6__halfS2_S2_S2_fjLj1024ELj1ELj4ELj1ELj16ENS_18Kernel_traits_baseILj1024ES2_S2_S2_S2_fjLj128EEEEELb0ELb0ELb0EEEvNS_9BwdParamsE:
	.zero		1192


//--------------------- .nv.constant0._ZN10layer_norm31ln_parallel_residual_bwd_kernelINS_13Kernel_traitsI6__halfS2_S2_S2_fjLj1024ELj1ELj4ELj1ELj16ENS_18Kernel_traits_baseILj1024ES2_S2_S2_S2_fjLj128EEEEELb0ELb0ELb1EEEvNS_9BwdParamsE --------------------------
	.section	.nv.constant0._ZN10layer_norm31ln_parallel_residual_bwd_kernelINS_13Kernel_traitsI6__halfS2_S2_S2_fjLj1024ELj1ELj4ELj1ELj16ENS_18Kernel_traits_baseILj1024ES2_S2_S2_S2_fjLj128EEEEELb0ELb0ELb1EEEvNS_9BwdParamsE,"a",@progbits
	.sectionflags	@""
	.align	4
.nv.constant0._ZN10layer_norm31ln_parallel_residual_bwd_kernelINS_13Kernel_traitsI6__halfS2_S2_S2_fjLj1024ELj1ELj4ELj1ELj16ENS_18Kernel_traits_baseILj1024ES2_S2_S2_S2_fjLj128EEEEELb0ELb0ELb1EEEvNS_9BwdParamsE:
	.zero		1192


//--------------------- .nv.constant0._ZN10layer_norm31ln_parallel_residual_bwd_kernelINS_13Kernel_traitsI6__halfS2_S2_S2_fjLj1024ELj1ELj4ELj1ELj16ENS_18Kernel_traits_baseILj1024ES2_S2_S2_S2_fjLj128EEEEELb0ELb1ELb0EEEvNS_9BwdParamsE --------------------------
	.section	.nv.constant0._ZN10layer_norm31ln_parallel_residual_bwd_kernelINS_13Kernel_traitsI6__halfS2_S2_S2_fjLj1024ELj1ELj4ELj1ELj16ENS_18Kernel_traits_baseILj1024ES2_S2_S2_S2_fjLj128EEEEELb0ELb1ELb0EEEvNS_9BwdParamsE,"a",@progbits
	.sectionflags	@""
	.align	4
.nv.constant0._ZN10layer_norm31ln_parallel_residual_bwd_kernelINS_13Kernel_traitsI6__halfS2_S2_S2_fjLj1024ELj1ELj4ELj1ELj16ENS_18Kernel_traits_baseILj1024ES2_S2_S2_S2_fjLj128EEEEELb0ELb1ELb0EEEvNS_9BwdParamsE:
	.zero		1192


//--------------------- .nv.constant0._ZN10layer_norm31ln_parallel_residual_bwd_kernelINS_13Kernel_traitsI6__halfS2_S2_S2_fjLj1024ELj1ELj4ELj1ELj16ENS_18Kernel_traits_baseILj1024ES2_S2_S2_S2_fjLj128EEEEELb0ELb1ELb1EEEvNS_9BwdParamsE --------------------------
	.section	.nv.constant0._ZN10layer_norm31ln_parallel_residual_bwd_kernelINS_13Kernel_traitsI6__halfS2_S2_S2_fjLj1024ELj1ELj4ELj1ELj16ENS_18Kernel_traits_baseILj1024ES2_S2_S2_S2_fjLj128EEEEELb0ELb1ELb1EEEvNS_9BwdParamsE,"a",@progbits
	.sectionflags	@""
	.align	4
.nv.constant0._ZN10layer_norm31ln_parallel_residual_bwd_kernelINS_13Kernel_traitsI6__halfS2_S2_S2_fjLj1024ELj1ELj4ELj1ELj16ENS_18Kernel_traits_baseILj1024ES2_S2_S2_S2_fjLj128EEEEELb0ELb1ELb1EEEvNS_9BwdParamsE:
	.zero		1192


//--------------------- .nv.constant0._ZN10layer_norm31ln_parallel_residual_bwd_kernelINS_13Kernel_traitsI6__halfS2_S2_S2_fjLj1024ELj1ELj4ELj1ELj16ENS_18Kernel_traits_baseILj1024ES2_S2_S2_S2_fjLj128EEEEELb1ELb0ELb0EEEvNS_9BwdParamsE --------------------------
	.section	.nv.constant0._ZN10layer_norm31ln_parallel_residual_bwd_kernelINS_13Kernel_traitsI6__halfS2_S2_S2_fjLj1024ELj1ELj4ELj1ELj16ENS_18Kernel_traits_baseILj1024ES2_S2_S2_S2_fjLj128EEEEELb1ELb0ELb0EEEvNS_9BwdParamsE,"a",@progbits
	.sectionflags	@""
	.align	4
.nv.constant0._ZN10layer_norm31ln_parallel_residual_bwd_kernelINS_13Kernel_traitsI6__halfS2_S2_S2_fjLj1024ELj1ELj4ELj1ELj16ENS_18Kernel_traits_baseILj1024ES2_S2_S2_S2_fjLj128EEEEELb1ELb0ELb0EEEvNS_9BwdParamsE:
	.zero		1192


//--------------------- .nv.constant0._ZN10layer_norm31ln_parallel_residual_bwd_kernelINS_13Kernel_traitsI6__halfS2_S2_S2_fjLj1024ELj1ELj4ELj1ELj16ENS_18Kernel_traits_baseILj1024ES2_S2_S2_S2_fjLj128EEEEELb1ELb0ELb1EEEvNS_9BwdParamsE --------------------------
	.section	.nv.constant0._ZN10layer_norm31ln_parallel_residual_bwd_kernelINS_13Kernel_traitsI6__halfS2_S2_S2_fjLj1024ELj1ELj4ELj1ELj16ENS_18Kernel_traits_baseILj1024ES2_S2_S2_S2_fjLj128EEEEELb1ELb0ELb1EEEvNS_9BwdParamsE,"a",@progbits
	.sectionflags	@""
	.align	4
.nv.constant0._ZN10layer_norm31ln_parallel_residual_bwd_kernelINS_13Kernel_traitsI6__halfS2_S2_S2_fjLj1024ELj1ELj4ELj1ELj16ENS_18Kernel_traits_baseILj1024ES2_S2_S2_S2_fjLj128EEEEELb1ELb0ELb1EEEvNS_9BwdParamsE:
	.zero		1192


//--------------------- .nv.constant0._ZN10layer_norm22ln_bwd_finalize_kernelINS_22Kernel_traits_finalizeILj1024E6__halfS2_S2_S2_fjLb0ELj1024ELj4ENS_18Kernel_traits_baseILj1024ES2_S2_S2_S2_fjLj1024EEEEELb0ELb0EEEvNS_9BwdParamsE --------------------------
	.section	.nv.constant0._ZN10layer_norm22ln_bwd_finalize_kernelINS_22Kernel_traits_finalizeILj1024E6__halfS2_S2_S2_fjLb0ELj1024ELj4ENS_18Kernel_traits_baseILj1024ES2_S2_S2_S2_fjLj1024EEEEELb0ELb0EEEvNS_9BwdParamsE,"a",@progbits
	.sectionflags	@""
	.align	4
.nv.constant0._ZN10layer_norm22ln_bwd_finalize_kernelINS_22Kernel_traits_finalizeILj1024E6__halfS2_S2_S2_fjLb0ELj1024ELj4ENS_18Kernel_traits_baseILj1024ES2_S2_S2_S2_fjLj1024EEEEELb0ELb0EEEvNS_9BwdParamsE:
	.zero		1192


//--------------------- .nv.constant0._ZN10layer_norm40ln_parallel_residual_bwd_finalize_kernelINS_22Kernel_traits_finalizeILj1024E6__halfS2_S2_S2_fjLb0ELj1024ELj4ENS_18Kernel_traits_baseILj1024ES2_S2_S2_S2_fjLj1024EEEEELb0EEEvNS_9BwdParamsE --------------------------
	.section	.nv.constant0._ZN10layer_norm40ln_parallel_residual_bwd_finalize_kernelINS_22Kernel_traits_finalizeILj1024E6__halfS2_S2_S2_fjLb0ELj1024ELj4ENS_18Kernel_traits_baseILj1024ES2_S2_S2_S2_fjLj1024EEEEELb0EEEvNS_9BwdParamsE,"a",@progbits
	.sectionflags	@""
	.align	4
.nv.constant0._ZN10layer_norm40ln_parallel_residual_bwd_finalize_kernelINS_22Kernel_traits_finalizeILj1024E6__halfS2_S2_S2_fjLb0ELj1024ELj4ENS_18Kernel_traits_baseILj1024ES2_S2_S2_S2_fjLj1024EEEEELb0EEEvNS_9BwdParamsE:
	.zero		1192


//--------------------- .nv.constant0._ZN10layer_norm31ln_parallel_residual_bwd_kernelINS_13Kernel_traitsI6__halfS2_S2_S2_fjLj1024ELj1ELj4ELj1ELj16ENS_18Kernel_traits_baseILj1024ES2_S2_S2_S2_fjLj128EEEEELb1ELb1ELb0EEEvNS_9BwdParamsE --------------------------
	.section	.nv.constant0._ZN10layer_norm31ln_parallel_residual_bwd_kernelINS_13Kernel_traitsI6__halfS2_S2_S2_fjLj1024ELj1ELj4ELj1ELj16ENS_18Kernel_traits_baseILj1024ES2_S2_S2_S2_fjLj128EEEEELb1ELb1ELb0EEEvNS_9BwdParamsE,"a",@progbits
	.sectionflags	@""
	.align	4
.nv.constant0._ZN10layer_norm31ln_parallel_residual_bwd_kernelINS_13Kernel_traitsI6__halfS2_S2_S2_fjLj1024ELj1ELj4ELj1ELj16ENS_18Kernel_traits_baseILj1024ES2_S2_S2_S2_fjLj128EEEEELb1ELb1ELb0EEEvNS_9BwdParamsE:
	.zero		1192


//--------------------- .nv.constant0._ZN10layer_norm22ln_bwd_finalize_kernelINS_22Kernel_traits_finalizeILj1024E6__halfS2_S2_S2_fjLb0ELj1024ELj4ENS_18Kernel_traits_baseILj1024ES2_S2_S2_S2_fjLj1024EEEEELb0ELb1EEEvNS_9BwdParamsE --------------------------
	.section	.nv.constant0._ZN10layer_norm22ln_bwd_finalize_kernelINS_22Kernel_traits_finalizeILj1024E6__halfS2_S2_S2_fjLb0ELj1024ELj4ENS_18Kernel_traits_baseILj1024ES2_S2_S2_S2_fjLj1024EEEEELb0ELb1EEEvNS_9BwdParamsE,"a",@progbits
	.sectionflags	@""
	.align	4
.nv.constant0._ZN10layer_norm22ln_bwd_finalize_kernelINS_22Kernel_traits_finalizeILj1024E6__halfS2_S2_S2_fjLb0ELj1024ELj4ENS_18Kernel_traits_baseILj1024ES2_S2_S2_S2_fjLj1024EEEEELb0ELb1EEEvNS_9BwdParamsE:
	.zero		1192


//--------------------- .nv.constant0._ZN10layer_norm40ln_parallel_residual_bwd_finalize_kernelINS_22Kernel_traits_finalizeILj1024E6__halfS2_S2_S2_fjLb0ELj1024ELj4ENS_18Kernel_traits_baseILj1024ES2_S2_S2_S2_fjLj1024EEEEELb1EEEvNS_9BwdParamsE --------------------------
	.section	.nv.constant0._ZN10layer_norm40ln_parallel_residual_bwd_finalize_kernelINS_22Kernel_traits_finalizeILj1024E6__halfS2_S2_S2_fjLb0ELj1024ELj4ENS_18Kernel_traits_baseILj1024ES2_S2_S2_S2_fjLj1024EEEEELb1EEEvNS_9BwdParamsE,"a",@progbits
	.sectionflags	@""
	.align	4
.nv.constant0._ZN10layer_norm40ln_parallel_residual_bwd_finalize_kernelINS_22Kernel_traits_finalizeILj1024E6__halfS2_S2_S2_fjLb0ELj1024ELj4ENS_18Kernel_traits_baseILj1024ES2_S2_S2_S2_fjLj1024EEEEELb1EEEvNS_9BwdParamsE:
	.zero		1192


//--------------------- .nv.constant0._ZN10layer_norm31ln_parallel_residual_bwd_kernelINS_13Kernel_traitsI6__halfS2_S2_S2_fjLj1024ELj1ELj4ELj1ELj16ENS_18Kernel_traits_baseILj1024ES2_S2_S2_S2_fjLj128EEEEELb1ELb1ELb1EEEvNS_9BwdParamsE --------------------------
	.section	.nv.constant0._ZN10layer_norm31ln_parallel_residual_bwd_kernelINS_13Kernel_traitsI6__halfS2_S2_S2_fjLj1024ELj1ELj4ELj1ELj16ENS_18Kernel_traits_baseILj1024ES2_S2_S2_S2_fjLj128EEEEELb1ELb1ELb1EEEvNS_9BwdParamsE,"a",@progbits
	.sectionflags	@""
	.align	4
.nv.constant0._ZN10layer_norm31ln_parallel_residual_bwd_kernelINS_13Kernel_traitsI6__halfS2_S2_S2_fjLj1024ELj1ELj4ELj1ELj16ENS_18Kernel_traits_baseILj1024ES2_S2_S2_S2_fjLj128EEEEELb1ELb1ELb1EEEvNS_9BwdParamsE:
	.zero		1192


//--------------------- .nv.constant0._ZN10layer_norm31ln_parallel_residual_bwd_kernelINS_13Kernel_traitsIf13__nv_bfloat16S2_S2_fjLj1024ELj1ELj4ELj1ELj16ENS_18Kernel_traits_baseILj1024EfS2_S2_S2_fjLj128EEEEELb0ELb0ELb0EEEvNS_9BwdParamsE --------------------------
	.section	.nv.constant0._ZN10layer_norm31ln_parallel_residual_bwd_kernelINS_13Kernel_traitsIf13__nv_bfloat16S2_S2_fjLj1024ELj1ELj4ELj1ELj16ENS_18Kernel_traits_baseILj1024EfS2_S2_S2_fjLj128EEEEELb0ELb0ELb0EEEvNS_9BwdParamsE,"a",@progbits
	.sectionflags	@""
	.align	4
.nv.constant0._ZN10layer_norm31ln_parallel_residual_bwd_kernelINS_13Kernel_traitsIf13__nv_bfloat16S2_S2_fjLj1024ELj1ELj4ELj1ELj16ENS_18Kernel_traits_baseILj1024EfS2_S2_S2_fjLj128EEEEELb0ELb0ELb0EEEvNS_9BwdParamsE:
	.zero		1192


//--------------------- .nv.constant0._ZN10layer_norm31ln_parallel_residual_bwd_kernelINS_13Kernel_traitsIf13__nv_bfloat16S2_S2_fjLj1024ELj1ELj4ELj1ELj16ENS_18Kernel_traits_baseILj1024EfS2_S2_S2_fjLj128EEEEELb0ELb0ELb1EEEvNS_9BwdParamsE --------------------------
	.section	.nv.constant0._ZN10layer_norm31ln_parallel_residual_bwd_kernelINS_13Kernel_traitsIf13__nv_bfloat16S2_S2_fjLj1024ELj1ELj4ELj1ELj16ENS_18Kernel_traits_baseILj1024EfS2_S2_S2_fjLj128EEEEELb0ELb0ELb1EEEvNS_9BwdParamsE,"a",@progbits
	.sectionflags	@""
	.align	4
.nv.constant0._ZN10layer_norm31ln_parallel_residual_bwd_kernelINS_13Kernel_traitsIf13__nv_bfloat16S2_S2_fjLj1024ELj1ELj4ELj1ELj16ENS_18Kernel_traits_baseILj1024EfS2_S2_S2_fjLj128EEEEELb0ELb0ELb1EEEvNS_9BwdParamsE:
	.zero		1192


//--------------------- .nv.constant0._ZN10layer_norm31ln_parallel_residual_bwd_kernelINS_13Kernel_traitsIf13__nv_bfloat16S2_S2_fjLj1024ELj1ELj4ELj1ELj16ENS_18Kernel_traits_baseILj1024EfS2_S2_S2_fjLj128EEEEELb0ELb1ELb0EEEvNS_9BwdParamsE --------------------------
	.section	.nv.constant0._ZN10layer_norm31ln_parallel_residual_bwd_kernelINS_13Kernel_traitsIf13__nv_bfloat16S2_S2_fjLj1024ELj1ELj4ELj1ELj16ENS_18Kernel_traits_baseILj1024EfS2_S2_S2_fjLj128EEEEELb0ELb1ELb0EEEvNS_9BwdParamsE,"a",@progbits
	.sectionflags	@""
	.align	4
.nv.constant0._ZN10layer_norm31ln_parallel_residual_bwd_kernelINS_13Kernel_traitsIf13__nv_bfloat16S2_S2_fjLj1024ELj1ELj4ELj1ELj16ENS_18Kernel_traits_baseILj1024EfS2_S2_S2_fjLj128EEEEELb0ELb1ELb0EEEvNS_9BwdParamsE:
	.zero		1192


//--------------------- .nv.constant0._ZN10layer_norm31ln_parallel_residual_bwd_kernelINS_13Kernel_traitsIf13__nv_bfloat16S2_S2_fjLj1024ELj1ELj4ELj1ELj16ENS_18Kernel_traits_baseILj1024EfS2_S2_S2_fjLj128EEEEELb0ELb1ELb1EEEvNS_9BwdParamsE --------------------------
	.section	.nv.constant0._ZN10layer_norm31ln_parallel_residual_bwd_kernelINS_13Kernel_traitsIf13__nv_bfloat16S2_S2_fjLj1024ELj1ELj4ELj1ELj16ENS_18Kernel_traits_baseILj1024EfS2_S2_S2_fjLj128EEEEELb0ELb1ELb1EEEvNS_9BwdParamsE,"a",@progbits
	.sectionflags	@""
	.align	4
.nv.constant0._ZN10layer_norm31ln_parallel_residual_bwd_kernelINS_13Kernel_traitsIf13__nv_bfloat16S2_S2_fjLj1024ELj1ELj4ELj1ELj16ENS_18Kernel_traits_baseILj1024EfS2_S2_S2_fjLj128EEEEELb0ELb1ELb1EEEvNS_9BwdParamsE:
	.zero		1192


//--------------------- .nv.constant0._ZN10layer_norm31ln_parallel_residual_bwd_kernelINS_13Kernel_traitsIf13__nv_bfloat16S2_S2_fjLj1024ELj1ELj4ELj1ELj16ENS_18Kernel_traits_baseILj1024EfS2_S2_S2_fjLj128EEEEELb1ELb0ELb0EEEvNS_9BwdParamsE --------------------------
	.section	.nv.constant0._ZN10layer_norm31ln_parallel_residual_bwd_kernelINS_13Kernel_traitsIf13__nv_bfloat16S2_S2_fjLj1024ELj1ELj4ELj1ELj16ENS_18Kernel_traits_baseILj1024EfS2_S2_S2_fjLj128EEEEELb1ELb0ELb0EEEvNS_9BwdParamsE,"a",@progbits
	.sectionflags	@""
	.align	4
.nv.constant0._ZN10layer_norm31ln_parallel_residual_bwd_kernelINS_13Kernel_traitsIf13__nv_bfloat16S2_S2_fjLj1024ELj1ELj4ELj1ELj16ENS_18Kernel_traits_baseILj1024EfS2_S2_S2_fjLj128EEEEELb1ELb0ELb0EEEvNS_9BwdParamsE:
	.zero		1192


//--------------------- .nv.constant0._ZN10layer_norm31ln_parallel_residual_bwd_kernelINS_13Kernel_traitsIf13__nv_bfloat16S2_S2_fjLj1024ELj1ELj4ELj1ELj16ENS_18Kernel_traits_baseILj1024EfS2_S2_S2_fjLj128EEEEELb1ELb0ELb1EEEvNS_9BwdParamsE --------------------------
	.section	.nv.constant0._ZN10layer_norm31ln_parallel_residual_bwd_kernelINS_13Kernel_traitsIf13__nv_bfloat16S2_S2_fjLj1024ELj1ELj4ELj1ELj16ENS_18Kernel_traits_baseILj1024EfS2_S2_S2_fjLj128EEEEELb1ELb0ELb1EEEvNS_9BwdParamsE,"a",@progbits
	.sectionflags	@""
	.align	4
.nv.constant0._ZN10layer_norm31ln_parallel_residual_bwd_kernelINS_13Kernel_traitsIf13__nv_bfloat16S2_S2_fjLj1024ELj1ELj4ELj1ELj16ENS_18Kernel_traits_baseILj1024EfS2_S2_S2_fjLj128EEEEELb1ELb0ELb1EEEvNS_9BwdParamsE:
	.zero		1192


//--------------------- .nv.constant0._ZN10layer_norm22ln_bwd_finalize_kernelINS_22Kernel_traits_finalizeILj1024Ef13__nv_bfloat16S2_S2_fjLb0ELj1024ELj4ENS_18Kernel_traits_baseILj1024EfS2_S2_S2_fjLj1024EEEEELb0ELb0EEEvNS_9BwdParamsE --------------------------
	.section	.nv.constant0._ZN10layer_norm22ln_bwd_finalize_kernelINS_22Kernel_traits_finalizeILj1024Ef13__nv_bfloat16S2_S2_fjLb0ELj1024ELj4ENS_18Kernel_traits_baseILj1024EfS2_S2_S2_fjLj1024EEEEELb0ELb0EEEvNS_9BwdParamsE,"a",@progbits
	.sectionflags	@""
	.align	4
.nv.constant0._ZN10layer_norm22ln_bwd_finalize_kernelINS_22Kernel_traits_finalizeILj1024Ef13__nv_bfloat16S2_S2_fjLb0ELj1024ELj4ENS_18Kernel_traits_baseILj1024EfS2_S2_S2_fjLj1024EEEEELb0ELb0EEEvNS_9BwdParamsE:
	.zero		1192


//--------------------- .nv.constant0._ZN10layer_norm40ln_parallel_residual_bwd_finalize_kernelINS_22Kernel_traits_finalizeILj1024Ef13__nv_bfloat16S2_S2_fjLb0ELj1024ELj4ENS_18Kernel_traits_baseILj1024EfS2_S2_S2_fjLj1024EEEEELb0EEEvNS_9BwdParamsE --------------------------
	.section	.nv.constant0._ZN10layer_norm40ln_parallel_residual_bwd_finalize_kernelINS_22Kernel_traits_finalizeILj1024Ef13__nv_bfloat16S2_S2_fjLb0ELj1024ELj4ENS_18Kernel_traits_baseILj1024EfS2_S2_S2_fjLj1024EEEEELb0EEEvNS_9BwdParamsE,"a",@progbits
	.sectionflags	@""
	.align	4
.nv.constant0._ZN10layer_norm40ln_parallel_residual_bwd_finalize_kernelINS_22Kernel_traits_finalizeILj1024Ef13__nv_bfloat16S2_S2_fjLb0ELj1024ELj4ENS_18Kernel_traits_baseILj1024EfS2_S2_S2_fjLj1024EEEEELb0EEEvNS_9BwdParamsE:
	.zero		1192


//--------------------- .nv.constant0._ZN10layer_norm31ln_parallel_residual_bwd_kernelINS_13Kernel_traitsIf13__nv_bfloat16S2_S2_fjLj1024ELj1ELj4ELj1ELj16ENS_18Kernel_traits_baseILj1024EfS2_S2_S2_fjLj128EEEEELb1ELb1ELb0EEEvNS_9BwdParamsE --------------------------
	.section	.nv.constant0._ZN10layer_norm31ln_parallel_residual_bwd_kernelINS_13Kernel_traitsIf13__nv_bfloat16S2_S2_fjLj1024ELj1ELj4ELj1ELj16ENS_18Kernel_traits_baseILj1024EfS2_S2_S2_fjLj128EEEEELb1ELb1ELb0EEEvNS_9BwdParamsE,"a",@progbits
	.sectionflags	@""
	.align	4
.nv.constant0._ZN10layer_norm31ln_parallel_residual_bwd_kernelINS_13Kernel_traitsIf13__nv_bfloat16S2_S2_fjLj1024ELj1ELj4ELj1ELj16ENS_18Kernel_traits_baseILj1024EfS2_S2_S2_fjLj128EEEEELb1ELb1ELb0EEEvNS_9BwdParamsE:
	.zero		1192


//--------------------- .nv.constant0._ZN10layer_norm22ln_bwd_finalize_kernelINS_22Kernel_traits_finalizeILj1024Ef13__nv_bfloat16S2_S2_fjLb0ELj1024ELj4ENS_18Kernel_traits_baseILj1024EfS2_S2_S2_fjLj1024EEEEELb0ELb1EEEvNS_9BwdParamsE --------------------------
	.section	.nv.constant0._ZN10layer_norm22ln_bwd_finalize_kernelINS_22Kernel_traits_finalizeILj1024Ef13__nv_bfloat16S2_S2_fjLb0ELj1024ELj4ENS_18Kernel_traits_baseILj1024EfS2_S2_S2_fjLj1024EEEEELb0ELb1EEEvNS_9BwdParamsE,"a",@progbits
	.sectionflags	@""
	.align	4
.nv.constant0._ZN10layer_norm22ln_bwd_finalize_kernelINS_22Kernel_traits_finalizeILj1024Ef13__nv_bfloat16S2_S2_fjLb0ELj1024ELj4ENS_18Kernel_traits_baseILj1024EfS2_S2_S2_fjLj1024EEEEELb0ELb1EEEvNS_9BwdParamsE:
	.zero		1192


//--------------------- .nv.constant0._ZN10layer_norm40ln_parallel_residual_bwd_finalize_kernelINS_22Kernel_traits_finalizeILj1024Ef13__nv_bfloat16S2_S2_fjLb0ELj1024ELj4ENS_18Kernel_traits_baseILj1024EfS2_S2_S2_fjLj1024EEEEELb1EEEvNS_9BwdParamsE --------------------------
	.section	.nv.constant0._ZN10layer_norm40ln_parallel_residual_bwd_finalize_kernelINS_22Kernel_traits_finalizeILj1024Ef13__nv_bfloat16S2_S2_fjLb0ELj1024ELj4ENS_18Kernel_traits_baseILj1024EfS2_S2_S2_fjLj1024EEEEELb1EEEvNS_9BwdParamsE,"a",@progbits
	.sectionflags	@""
	.align	4
.nv.constant0._ZN10layer_norm40ln_parallel_residual_bwd_finalize_kernelINS_22Kernel_traits_finalizeILj1024Ef13__nv_bfloat16S2_S2_fjLb0ELj1024ELj4ENS_18Kernel_traits_baseILj1024EfS2_S2_S2_fjLj1024EEEEELb1EEEvNS_9BwdParamsE:
	.zero		1192


//--------------------- .nv.constant0._ZN10layer_norm31ln_parallel_residual_bwd_kernelINS_13Kernel_traitsIf13__nv_bfloat16S2_S2_fjLj1024ELj1ELj4ELj1ELj16ENS_18Kernel_traits_baseILj1024EfS2_S2_S2_fjLj128EEEEELb1ELb1ELb1EEEvNS_9BwdParamsE --------------------------
	.section	.nv.constant0._ZN10layer_norm31ln_parallel_residual_bwd_kernelINS_13Kernel_traitsIf13__nv_bfloat16S2_S2_fjLj1024ELj1ELj4ELj1ELj16ENS_18Kernel_traits_baseILj1024EfS2_S2_S2_fjLj128EEEEELb1ELb1ELb1EEEvNS_9BwdParamsE,"a",@progbits
	.sectionflags	@""
	.align	4
.nv.constant0._ZN10layer_norm31ln_parallel_residual_bwd_kernelINS_13Kernel_traitsIf13__nv_bfloat16S2_S2_fjLj1024ELj1ELj4ELj1ELj16ENS_18Kernel_traits_baseILj1024EfS2_S2_S2_fjLj128EEEEELb1ELb1ELb1EEEvNS_9BwdParamsE:
	.zero		1192


//--------------------- .nv.constant0._ZN10layer_norm31ln_parallel_residual_bwd_kernelINS_13Kernel_traitsI13__nv_bfloat16S2_fS2_fjLj1024ELj1ELj4ELj1ELj16ENS_18Kernel_traits_baseILj1024ES2_S2_fS2_fjLj128EEEEELb0ELb0ELb0EEEvNS_9BwdParamsE --------------------------
	.section	.nv.constant0._ZN10layer_norm31ln_parallel_residual_bwd_kernelINS_13Kernel_traitsI13__nv_bfloat16S2_fS2_fjLj1024ELj1ELj4ELj1ELj16ENS_18Kernel_traits_baseILj1024ES2_S2_fS2_fjLj128EEEEELb0ELb0ELb0EEEvNS_9BwdParamsE,"a",@progbits
	.sectionflags	@""
	.align	4
.nv.constant0._ZN10layer_norm31ln_parallel_residual_bwd_kernelINS_13Kernel_traitsI13__nv_bfloat16S2_fS2_fjLj1024ELj1ELj4ELj1ELj16ENS_18Kernel_traits_baseILj1024ES2_S2_fS2_fjLj128EEEEELb0ELb0ELb0EEEvNS_9BwdParamsE:
	.zero		1192


//--------------------- .nv.constant0._ZN10layer_norm31ln_parallel_residual_bwd_kernelINS_13Kernel_traitsI13__nv_bfloat16S2_fS2_fjLj1024ELj1ELj4ELj1ELj16ENS_18Kernel_traits_baseILj1024ES2_S2_fS2_fjLj128EEEEELb0ELb0ELb1EEEvNS_9BwdParamsE --------------------------
	.section	.nv.constant0._ZN10layer_norm31ln_parallel_residual_bwd_kernelINS_13Kernel_traitsI13__nv_bfloat16S2_fS2_fjLj1024ELj1ELj4ELj1ELj16ENS_18Kernel_traits_baseILj1024ES2_S2_fS2_fjLj128EEEEELb0ELb0ELb1EEEvNS_9BwdParamsE,"a",@progbits
	.sectionflags	@""
	.align	4
.nv.constant0._ZN10layer_norm31ln_parallel_residual_bwd_kernelINS_13Kernel_traitsI13__nv_bfloat16S2_fS2_fjLj1024ELj1ELj4ELj1ELj16ENS_18Kernel_traits_baseILj1024ES2_S2_fS2_fjLj128EEEEELb0ELb0ELb1EEEvNS_9BwdParamsE:
	.zero		1192


//--------------------- .nv.constant0._ZN10layer_norm31ln_parallel_residual_bwd_kernelINS_13Kernel_traitsI13__nv_bfloat16S2_fS2_fjLj1024ELj1ELj4ELj1ELj16ENS_18Kernel_traits_baseILj1024ES2_S2_fS2_fjLj128EEEEELb0ELb1ELb0EEEvNS_9BwdParamsE --------------------------
	.section	.nv.constant0._ZN10layer_norm31ln_parallel_residual_bwd_kernelINS_13Kernel_traitsI13__nv_bfloat16S2_fS2_fjLj1024ELj1ELj4ELj1ELj16ENS_18Kernel_traits_baseILj1024ES2_S2_fS2_fjLj128EEEEELb0ELb1ELb0EEEvNS_9BwdParamsE,"a",@progbits
	.sectionflags	@""
	.align	4
.nv.constant0._ZN10layer_norm31ln_parallel_residual_bwd_kernelINS_13Kernel_traitsI13__nv_bfloat16S2_fS2_fjLj1024ELj1ELj4ELj1ELj16ENS_18Kernel_traits_baseILj1024ES2_S2_fS2_fjLj128EEEEELb0ELb1ELb0EEEvNS_9BwdParamsE:
	.zero		1192


//--------------------- .nv.constant0._ZN10layer_norm31ln_parallel_residual_bwd_kernelINS_13Kernel_traitsI13__nv_bfloat16S2_fS2_fjLj1024ELj1ELj4ELj1ELj16ENS_18Kernel_traits_baseILj1024ES2_S2_fS2_fjLj128EEEEELb0ELb1ELb1EEEvNS_9BwdParamsE --------------------------
	.section	.nv.constant0._ZN10layer_norm31ln_parallel_residual_bwd_kernelINS_13Kernel_traitsI13__nv_bfloat16S2_fS2_fjLj1024ELj1ELj4ELj1ELj16ENS_18Kernel_traits_baseILj1024ES2_S2_fS2_fjLj128EEEEELb0ELb1ELb1EEEvNS_9BwdParamsE,"a",@progbits
	.sectionflags	@""
	.align	4
.nv.constant0._ZN10layer_norm31ln_parallel_residual_bwd_kernelINS_13Kernel_traitsI13__nv_bfloat16S2_fS2_fjLj1024ELj1ELj4ELj1ELj16ENS_18Kernel_traits_baseILj1024ES2_S2_fS2_fjLj128EEEEELb0ELb1ELb1EEEvNS_9BwdParamsE:
	.zero		1192


//--------------------- .nv.constant0._ZN10layer_norm31ln_parallel_residual_bwd_kernelINS_13Kernel_traitsI13__nv_bfloat16S2_fS2_fjLj1024ELj1ELj4ELj1ELj16ENS_18Kernel_traits_baseILj1024ES2_S2_fS2_fjLj128EEEEELb1ELb0ELb0EEEvNS_9BwdParamsE --------------------------
	.section	.nv.constant0._ZN10layer_norm31ln_parallel_residual_bwd_kernelINS_13Kernel_traitsI13__nv_bfloat16S2_fS2_fjLj1024ELj1ELj4ELj1ELj16ENS_18Kernel_traits_baseILj1024ES2_S2_fS2_fjLj128EEEEELb1ELb0ELb0EEEvNS_9BwdParamsE,"a",@progbits
	.sectionflags	@""
	.align	4
.nv.constant0._ZN10layer_norm31ln_parallel_residual_bwd_kernelINS_13Kernel_traitsI13__nv_bfloat16S2_fS2_fjLj1024ELj1ELj4ELj1ELj16ENS_18Kernel_traits_baseILj1024ES2_S2_fS2_fjLj128EEEEELb1ELb0ELb0EEEvNS_9BwdParamsE:
	.zero		1192


//--------------------- .nv.constant0._ZN10layer_norm31ln_parallel_residual_bwd_kernelINS_13Kernel_traitsI13__nv_bfloat16S2_fS2_fjLj1024ELj1ELj4ELj1ELj16ENS_18Kernel_traits_baseILj1024ES2_S2_fS2_fjLj128EEEEELb1ELb0ELb1EEEvNS_9BwdParamsE --------------------------
	.section	.nv.constant0._ZN10layer_norm31ln_parallel_residual_bwd_kernelINS_13Kernel_traitsI13__nv_bfloat16S2_fS2_fjLj1024ELj1ELj4ELj1ELj16ENS_18Kernel_traits_baseILj1024ES2_S2_fS2_fjLj128EEEEELb1ELb0ELb1EEEvNS_9BwdParamsE,"a",@progbits
	.sectionflags	@""
	.align	4
.nv.constant0._ZN10layer_norm31ln_parallel_residual_bwd_kernelINS_13Kernel_traitsI13__nv_bfloat16S2_fS2_fjLj1024ELj1ELj4ELj1ELj16ENS_18Kernel_traits_baseILj1024ES2_S2_fS2_fjLj128EEEEELb1ELb0ELb1EEEvNS_9BwdParamsE:
	.zero		1192


//--------------------- .nv.constant0._ZN10layer_norm22ln_bwd_finalize_kernelINS_22Kernel_traits_finalizeILj1024E13__nv_bfloat16S2_fS2_fjLb0ELj1024ELj4ENS_18Kernel_traits_baseILj1024ES2_S2_fS2_fjLj1024EEEEELb0ELb0EEEvNS_9BwdParamsE --------------------------
	.section	.nv.constant0._ZN10layer_norm22ln_bwd_finalize_kernelINS_22Kernel_traits_finalizeILj1024E13__nv_bfloat16S2_fS2_fjLb0ELj1024ELj4ENS_18Kernel_traits_baseILj1024ES2_S2_fS2_fjLj1024EEEEELb0ELb0EEEvNS_9BwdParamsE,"a",@progbits
	.sectionflags	@""
	.align	4
.nv.constant0._ZN10layer_norm22ln_bwd_finalize_kernelINS_22Kernel_traits_finalizeILj1024E13__nv_bfloat16S2_fS2_fjLb0ELj1024ELj4ENS_18Kernel_traits_baseILj1024ES2_S2_fS2_fjLj1024EEEEELb0ELb0EEEvNS_9BwdParamsE:
	.zero		1192


//--------------------- .nv.constant0._ZN10layer_norm40ln_parallel_residual_bwd_finalize_kernelINS_22Kernel_traits_finalizeILj1024E13__nv_bfloat16S2_fS2_fjLb0ELj1024ELj4ENS_18Kernel_traits_baseILj1024ES2_S2_fS2_fjLj1024EEEEELb0EEEvNS_9BwdParamsE --------------------------
	.section	.nv.constant0._ZN10layer_norm40ln_parallel_residual_bwd_finalize_kernelINS_22Kernel_traits_finalizeILj1024E13__nv_bfloat16S2_fS2_fjLb0ELj1024ELj4ENS_18Kernel_traits_baseILj1024ES2_S2_fS2_fjLj1024EEEEELb0EEEvNS_9BwdParamsE,"a",@progbits
	.sectionflags	@""
	.align	4
.nv.constant0._ZN10layer_norm40ln_parallel_residual_bwd_finalize_kernelINS_22Kernel_traits_finalizeILj1024E13__nv_bfloat16S2_fS2_fjLb0ELj1024ELj4ENS_18Kernel_traits_baseILj1024ES2_S2_fS2_fjLj1024EEEEELb0EEEvNS_9BwdParamsE:
	.zero		1192


//--------------------- .nv.constant0._ZN10layer_norm31ln_parallel_residual_bwd_kernelINS_13Kernel_traitsI13__nv_bfloat16S2_fS2_fjLj1024ELj1ELj4ELj1ELj16ENS_18Kernel_traits_baseILj1024ES2_S2_fS2_fjLj128EEEEELb1ELb1ELb0EEEvNS_9BwdParamsE --------------------------
	.section	.nv.constant0._ZN10layer_norm31ln_parallel_residual_bwd_kernelINS_13Kernel_traitsI13__nv_bfloat16S2_fS2_fjLj1024ELj1ELj4ELj1ELj16ENS_18Kernel_traits_baseILj1024ES2_S2_fS2_fjLj128EEEEELb1ELb1ELb0EEEvNS_9BwdParamsE,"a",@progbits
	.sectionflags	@""
	.align	4
.nv.constant0._ZN10layer_norm31ln_parallel_residual_bwd_kernelINS_13Kernel_traitsI13__nv_bfloat16S2_fS2_fjLj1024ELj1ELj4ELj1ELj16ENS_18Kernel_traits_baseILj1024ES2_S2_fS2_fjLj128EEEEELb1ELb1ELb0EEEvNS_9BwdParamsE:
	.zero		1192


//--------------------- .nv.constant0._ZN10layer_norm22ln_bwd_finalize_kernelINS_22Kernel_traits_finalizeILj1024E13__nv_bfloat16S2_fS2_fjLb0ELj1024ELj4ENS_18Kernel_traits_baseILj1024ES2_S2_fS2_fjLj1024EEEEELb0ELb1EEEvNS_9BwdParamsE --------------------------
	.section	.nv.constant0._ZN10layer_norm22ln_bwd_finalize_kernelINS_22Kernel_traits_finalizeILj1024E13__nv_bfloat16S2_fS2_fjLb0ELj1024ELj4ENS_18Kernel_traits_baseILj1024ES2_S2_fS2_fjLj1024EEEEELb0ELb1EEEvNS_9BwdParamsE,"a",@progbits
	.sectionflags	@""
	.align	4
.nv.constant0._ZN10layer_norm22ln_bwd_finalize_kernelINS_22Kernel_traits_finalizeILj1024E13__nv_bfloat16S2_fS2_fjLb0ELj1024ELj4ENS_18Kernel_traits_baseILj1024ES2_S2_fS2_fjLj1024EEEEELb0ELb1EEEvNS_9BwdParamsE:
	.zero		1192


//--------------------- .nv.constant0._ZN10layer_norm40ln_parallel_residual_bwd_finalize_kernelINS_22Kernel_traits_finalizeILj1024E13__nv_bfloat16S2_fS2_fjLb0ELj1024ELj4ENS_18Kernel_traits_baseILj1024ES2_S2_fS2_fjLj1024EEEEELb1EEEvNS_9BwdParamsE --------------------------
	.section	.nv.constant0._ZN10layer_norm40ln_parallel_residual_bwd_finalize_kernelINS_22Kernel_traits_finalizeILj1024E13__nv_bfloat16S2_fS2_fjLb0ELj1024ELj4ENS_18Kernel_traits_baseILj1024ES2_S2_fS2_fjLj1024EEEEELb1EEEvNS_9BwdParamsE,"a",@progbits
	.sectionflags	@""
	.align	4
.nv.constant0._ZN10layer_norm40ln_parallel_residual_bwd_finalize_kernelINS_22Kernel_traits_finalizeILj1024E13__nv_bfloat16S2_fS2_fjLb0ELj1024ELj4ENS_18Kernel_traits_baseILj1024ES2_S2_fS2_fjLj1024EEEEELb1EEEvNS_9BwdParamsE:
	.zero		1192


//--------------------- .nv.constant0._ZN10layer_norm31ln_parallel_residual_bwd_kernelINS_13Kernel_traitsI13__nv_bfloat16S2_fS2_fjLj1024ELj1ELj4ELj1ELj16ENS_18Kernel_traits_baseILj1024ES2_S2_fS2_fjLj128EEEEELb1ELb1ELb1EEEvNS_9BwdParamsE --------------------------
	.section	.nv.constant0._ZN10layer_norm31ln_parallel_residual_bwd_kernelINS_13Kernel_traitsI13__nv_bfloat16S2_fS2_fjLj1024ELj1ELj4ELj1ELj16ENS_18Kernel_traits_baseILj1024ES2_S2_fS2_fjLj128EEEEELb1ELb1ELb1EEEvNS_9BwdParamsE,"a",@progbits
	.sectionflags	@""
	.align	4
.nv.constant0._ZN10layer_norm31ln_parallel_residual_bwd_kernelINS_13Kernel_traitsI13__nv_bfloat16S2_fS2_fjLj1024ELj1ELj4ELj1ELj16ENS_18Kernel_traits_baseILj1024ES2_S2_fS2_fjLj128EEEEELb1ELb1ELb1EEEvNS_9BwdParamsE:
	.zero		1192


//--------------------- .nv.constant0._ZN10layer_norm31ln_parallel_residual_bwd_kernelINS_13Kernel_traitsIf13__nv_bfloat16fS2_fjLj1024ELj1ELj4ELj1ELj16ENS_18Kernel_traits_baseILj1024EfS2_fS2_fjLj128EEEEELb0ELb0ELb0EEEvNS_9BwdParamsE --------------------------
	.section	.nv.constant0._ZN10layer_norm31ln_parallel_residual_bwd_kernelINS_13Kernel_traitsIf13__nv_bfloat16fS2_fjLj1024ELj1ELj4ELj1ELj16ENS_18Kernel_traits_baseILj1024EfS2_fS2_fjLj128EEEEELb0ELb0ELb0EEEvNS_9BwdParamsE,"a",@progbits
	.sectionflags	@""
	.align	4
.nv.constant0._ZN10layer_norm31ln_parallel_residual_bwd_kernelINS_13Kernel_traitsIf13__nv_bfloat16fS2_fjLj1024ELj1ELj4ELj1ELj16ENS_18Kernel_traits_baseILj1024EfS2_fS2_fjLj128EEEEELb0ELb0ELb0EEEvNS_9BwdParamsE:
	.zero		1192


//--------------------- .nv.constant0._ZN10layer_norm31ln_parallel_residual_bwd_kernelINS_13Kernel_traitsIf13__nv_bfloat16fS2_fjLj1024ELj1ELj4ELj1ELj16ENS_18Kernel_traits_baseILj1024EfS2_fS2_fjLj128EEEEELb0ELb0ELb1EEEvNS_9BwdParamsE --------------------------
	.section	.nv.constant0._ZN10layer_norm31ln_parallel_residual_bwd_kernelINS_13Kernel_traitsIf13__nv_bfloat16fS2_fjLj1024ELj1ELj4ELj1ELj16ENS_18Kernel_traits_baseILj1024EfS2_fS2_fjLj128EEEEELb0ELb0ELb1EEEvNS_9BwdParamsE,"a",@progbits
	.sectionflags	@""
	.align	4
.nv.constant0._ZN10layer_norm31ln_parallel_residual_bwd_kernelINS_13Kernel_traitsIf13__nv_bfloat16fS2_fjLj1024ELj1ELj4ELj1ELj16ENS_18Kernel_traits_baseILj1024EfS2_fS2_fjLj128EEEEELb0ELb0ELb1EEEvNS_9BwdParamsE:
	.zero		1192


//--------------------- .nv.constant0._ZN10layer_norm31ln_parallel_residual_bwd_kernelINS_13Kernel_traitsIf13__nv_bfloat16fS2_fjLj1024ELj1ELj4ELj1ELj16ENS_18Kernel_traits_baseILj1024EfS2_fS2_fjLj128EEEEELb0ELb1ELb0EEEvNS_9BwdParamsE --------------------------
	.section	.nv.constant0._ZN10layer_norm31ln_parallel_residual_bwd_kernelINS_13Kernel_traitsIf13__nv_bfloat16fS2_fjLj1024ELj1ELj4ELj1ELj16ENS_18Kernel_traits_baseILj1024EfS2_fS2_fjLj128EEEEELb0ELb1ELb0EEEvNS_9BwdParamsE,"a",@progbits
	.sectionflags	@""
	.align	4
.nv.constant0._ZN10layer_norm31ln_parallel_residual_bwd_kernelINS_13Kernel_traitsIf13__nv_bfloat16fS2_fjLj1024ELj1ELj4ELj1ELj16ENS_18Kernel_traits_baseILj1024EfS2_fS2_fjLj128EEEEELb0ELb1ELb0EEEvNS_9BwdParamsE:
	.zero		1192


//--------------------- .nv.constant0._ZN10layer_norm31ln_parallel_residual_bwd_kernelINS_13Kernel_traitsIf13__nv_bfloat16fS2_fjLj1024ELj1ELj4ELj1ELj16ENS_18Kernel_traits_baseILj1024EfS2_fS2_fjLj128EEEEELb0ELb1ELb1EEEvNS_9BwdParamsE --------------------------
	.section	.nv.constant0._ZN10layer_norm31ln_parallel_residual_bwd_kernelINS_13Kernel_traitsIf13__nv_bfloat16fS2_fjLj1024ELj1ELj4ELj1ELj16ENS_18Kernel_traits_baseILj1024EfS2_fS2_fjLj128EEEEELb0ELb1ELb1EEEvNS_9BwdParamsE,"a",@progbits
	.sectionflags	@""
	.align	4
.nv.constant0._ZN10layer_norm31ln_parallel_residual_bwd_kernelINS_13Kernel_traitsIf13__nv_bfloat16fS2_fjLj1024ELj1ELj4ELj1ELj16ENS_18Kernel_traits_baseILj1024EfS2_fS2_fjLj128EEEEELb0ELb1ELb1EEEvNS_9BwdParamsE:
	.zero		1192


//--------------------- .nv.constant0._ZN10layer_norm31ln_parallel_residual_bwd_kernelINS_13Kernel_traitsIf13__nv_bfloat16fS2_fjLj1024ELj1ELj4ELj1ELj16ENS_18Kernel_traits_baseILj1024EfS2_fS2_fjLj128EEEEELb1ELb0ELb0EEEvNS_9BwdParamsE --------------------------
	.section	.nv.constant0._ZN10layer_norm31ln_parallel_residual_bwd_kernelINS_13Kernel_traitsIf13__nv_bfloat16fS2_fjLj1024ELj1ELj4ELj1ELj16ENS_18Kernel_traits_baseILj1024EfS2_fS2_fjLj128EEEEELb1ELb0ELb0EEEvNS_9BwdParamsE,"a",@progbits
	.sectionflags	@""
	.align	4
.nv.constant0._ZN10layer_norm31ln_parallel_residual_bwd_kernelINS_13Kernel_traitsIf13__nv_bfloat16fS2_fjLj1024ELj1ELj4ELj1ELj16ENS_18Kernel_traits_baseILj1024EfS2_fS2_fjLj128EEEEELb1ELb0ELb0EEEvNS_9BwdParamsE:
	.zero		1192


//--------------------- .nv.constant0._ZN10layer_norm31ln_parallel_residual_bwd_kernelINS_13Kernel_traitsIf13__nv_bfloat16fS2_fjLj1024ELj1ELj4ELj1ELj16ENS_18Kernel_traits_baseILj1024EfS2_fS2_fjLj128EEEEELb1ELb0ELb1EEEvNS_9BwdParamsE --------------------------
	.section	.nv.constant0._ZN10layer_norm31ln_parallel_residual_bwd_kernelINS_13Kernel_traitsIf13__nv_bfloat16fS2_fjLj1024ELj1ELj4ELj1ELj16ENS_18Kernel_traits_baseILj1024EfS2_fS2_fjLj128EEEEELb1ELb0ELb1EEEvNS_9BwdParamsE,"a",@progbits
	.sectionflags	@""
	.align	4
.nv.constant0._ZN10layer_norm31ln_parallel_residual_bwd_kernelINS_13Kernel_traitsIf13__nv_bfloat16fS2_fjLj1024ELj1ELj4ELj1ELj16ENS_18Kernel_traits_baseILj1024EfS2_fS2_fjLj128EEEEELb1ELb0ELb1EEEvNS_9BwdParamsE:
	.zero		1192


//--------------------- .nv.constant0._ZN10layer_norm22ln_bwd_finalize_kernelINS_22Kernel_traits_finalizeILj1024Ef13__nv_bfloat16fS2_fjLb0ELj1024ELj4ENS_18Kernel_traits_baseILj1024EfS2_fS2_fjLj1024EEEEELb0ELb0EEEvNS_9BwdParamsE --------------------------
	.section	.nv.constant0._ZN10layer_norm22ln_bwd_finalize_kernelINS_22Kernel_traits_finalizeILj1024Ef13__nv_bfloat16fS2_fjLb0ELj1024ELj4ENS_18Kernel_traits_baseILj1024EfS2_fS2_fjLj1024EEEEELb0ELb0EEEvNS_9BwdParamsE,"a",@progbits
	.sectionflags	@""
	.align	4
.nv.constant0._ZN10layer_norm22ln_bwd_finalize_kernelINS_22Kernel_traits_finalizeILj1024Ef13__nv_bfloat16fS2_fjLb0ELj1024ELj4ENS_18Kernel_traits_baseILj1024EfS2_fS2_fjLj1024EEEEELb0ELb0EEEvNS_9BwdParamsE:
	.zero		1192


//--------------------- .nv.constant0._ZN10layer_norm40ln_parallel_residual_bwd_finalize_kernelINS_22Kernel_traits_finalizeILj1024Ef13__nv_bfloat16fS2_fjLb0ELj1024ELj4ENS_18Kernel_traits_baseILj1024EfS2_fS2_fjLj1024EEEEELb0EEEvNS_9BwdParamsE --------------------------
	.section	.nv.constant0._ZN10layer_norm40ln_parallel_residual_bwd_finalize_kernelINS_22Kernel_traits_finalizeILj1024Ef13__nv_bfloat16fS2_fjLb0ELj1024ELj4ENS_18Kernel_traits_baseILj1024EfS2_fS2_fjLj1024EEEEELb0EEEvNS_9BwdParamsE,"a",@progbits
	.sectionflags	@""
	.align	4
.nv.constant0._ZN10layer_norm40ln_parallel_residual_bwd_finalize_kernelINS_22Kernel_traits_finalizeILj1024Ef13__nv_bfloat16fS2_fjLb0ELj1024ELj4ENS_18Kernel_traits_baseILj1024EfS2_fS2_fjLj1024EEEEELb0EEEvNS_9BwdParamsE:
	.zero		1192


//--------------------- .nv.constant0._ZN10layer_norm31ln_parallel_residual_bwd_kernelINS_13Kernel_traitsIf13__nv_bfloat16fS2_fjLj1024ELj1ELj4ELj1ELj16ENS_18Kernel_traits_baseILj1024EfS2_fS2_fjLj128EEEEELb1ELb1ELb0EEEvNS_9BwdParamsE --------------------------
	.section	.nv.constant0._ZN10layer_norm31ln_parallel_residual_bwd_kernelINS_13Kernel_traitsIf13__nv_bfloat16fS2_fjLj1024ELj1ELj4ELj1ELj16ENS_18Kernel_traits_baseILj1024EfS2_fS2_fjLj128EEEEELb1ELb1ELb0EEEvNS_9BwdParamsE,"a",@progbits
	.sectionflags	@""
	.align	4
.nv.constant0._ZN10layer_norm31ln_parallel_residual_bwd_kernelINS_13Kernel_traitsIf13__nv_bfloat16fS2_fjLj1024ELj1ELj4ELj1ELj16ENS_18Kernel_traits_baseILj1024EfS2_fS2_fjLj128EEEEELb1ELb1ELb0EEEvNS_9BwdParamsE:
	.zero		1192


//--------------------- .nv.constant0._ZN10layer_norm22ln_bwd_finalize_kernelINS_22Kernel_traits_finalizeILj1024Ef13__nv_bfloat16fS2_fjLb0ELj1024ELj4ENS_18Kernel_traits_baseILj1024EfS2_fS2_fjLj1024EEEEELb0ELb1EEEvNS_9BwdParamsE --------------------------
	.section	.nv.constant0._ZN10layer_norm22ln_bwd_finalize_kernelINS_22Kernel_traits_finalizeILj1024Ef13__nv_bfloat16fS2_fjLb0ELj1024ELj4ENS_18Kernel_traits_baseILj1024EfS2_fS2_fjLj1024EEEEELb0ELb1EEEvNS_9BwdParamsE,"a",@progbits
	.sectionflags	@""
	.align	4
.nv.constant0._ZN10layer_norm22ln_bwd_finalize_kernelINS_22Kernel_traits_finalizeILj1024Ef13__nv_bfloat16fS2_fjLb0ELj1024ELj4ENS_18Kernel_traits_baseILj1024EfS2_fS2_fjLj1024EEEEELb0ELb1EEEvNS_9BwdParamsE:
	.zero		1192


//--------------------- .nv.constant0._ZN10layer_norm40ln_parallel_residual_bwd_finalize_kernelINS_22Kernel_traits_finalizeILj1024Ef13__nv_bfloat16fS2_fjLb0ELj1024ELj4ENS_18Kernel_traits_baseILj1024EfS2_fS2_fjLj1024EEEEELb1EEEvNS_9BwdParamsE --------------------------
	.section	.nv.constant0._ZN10layer_norm40ln_parallel_residual_bwd_finalize_kernelINS_22Kernel_traits_finalizeILj1024Ef13__nv_bfloat16fS2_fjLb0ELj1024ELj4ENS_18Kernel_traits_baseILj1024EfS2_fS2_fjLj1024EEEEELb1EEEvNS_9BwdParamsE,"a",@progbits
	.sectionflags	@""
	.align	4
.nv.constant0._ZN10layer_norm40ln_parallel_residual_bwd_finalize_kernelINS_22Kernel_traits_finalizeILj1024Ef13__nv_bfloat16fS2_fjLb0ELj1024ELj4ENS_18Kernel_traits_baseILj1024EfS2_fS2_fjLj1024EEEEELb1EEEvNS_9BwdParamsE:
	.zero		1192


//--------------------- .nv.constant0._ZN10layer_norm31ln_parallel_residual_bwd_kernelINS_13Kernel_traitsIf13__nv_bfloat16fS2_fjLj1024ELj1ELj4ELj1ELj16ENS_18Kernel_traits_baseILj1024EfS2_fS2_fjLj128EEEEELb1ELb1ELb1EEEvNS_9BwdParamsE --------------------------
	.section	.nv.constant0._ZN10layer_norm31ln_parallel_residual_bwd_kernelINS_13Kernel_traitsIf13__nv_bfloat16fS2_fjLj1024ELj1ELj4ELj1ELj16ENS_18Kernel_traits_baseILj1024EfS2_fS2_fjLj128EEEEELb1ELb1ELb1EEEvNS_9BwdParamsE,"a",@progbits
	.sectionflags	@""
	.align	4
.nv.constant0._ZN10layer_norm31ln_parallel_residual_bwd_kernelINS_13Kernel_traitsIf13__nv_bfloat16fS2_fjLj1024ELj1ELj4ELj1ELj16ENS_18Kernel_traits_baseILj1024EfS2_fS2_fjLj128EEEEELb1ELb1ELb1EEEvNS_9BwdParamsE:
	.zero		1192


//--------------------- .nv.constant0._ZN10layer_norm31ln_parallel_residual_bwd_kernelINS_13Kernel_traitsIf6__halfS2_S2_fjLj1024ELj1ELj4ELj1ELj16ENS_18Kernel_traits_baseILj1024EfS2_S2_S2_fjLj128EEEEELb0ELb0ELb0EEEvNS_9BwdParamsE --------------------------
	.section	.nv.constant0._ZN10layer_norm31ln_parallel_residual_bwd_kernelINS_13Kernel_traitsIf6__halfS2_S2_fjLj1024ELj1ELj4ELj1ELj16ENS_18Kernel_traits_baseILj1024EfS2_S2_S2_fjLj128EEEEELb0ELb0ELb0EEEvNS_9BwdParamsE,"a",@progbits
	.sectionflags	@""
	.align	4
.nv.constant0._ZN10layer_norm31ln_parallel_residual_bwd_kernelINS_13Kernel_traitsIf6__halfS2_S2_fjLj1024ELj1ELj4ELj1ELj16ENS_18Kernel_traits_baseILj1024EfS2_S2_S2_fjLj128EEEEELb0ELb0ELb0EEEvNS_9BwdParamsE:
	.zero		1192


//--------------------- .nv.constant0._ZN10layer_norm31ln_parallel_residual_bwd_kernelINS_13Kernel_traitsIf6__halfS2_S2_fjLj1024ELj1ELj4ELj1ELj16ENS_18Kernel_traits_baseILj1024EfS2_S2_S2_fjLj128EEEEELb0ELb0ELb1EEEvNS_9BwdParamsE --------------------------
	.section	.nv.constant0._ZN10layer_norm31ln_parallel_residual_bwd_kernelINS_13Kernel_traitsIf6__halfS2_S2_fjLj1024ELj1ELj4ELj1ELj16ENS_18Kernel_traits_baseILj1024EfS2_S2_S2_fjLj128EEEEELb0ELb0ELb1EEEvNS_9BwdParamsE,"a",@progbits
	.sectionflags	@""
	.align	4
.nv.constant0._ZN10layer_norm31ln_parallel_residual_bwd_kernelINS_13Kernel_traitsIf6__halfS2_S2_fjLj1024ELj1ELj4ELj1ELj16ENS_18Kernel_traits_baseILj1024EfS2_S2_S2_fjLj128EEEEELb0ELb0ELb1EEEvNS_9BwdParamsE:
	.zero		1192


//--------------------- .nv.constant0._ZN10layer_norm31ln_parallel_residual_bwd_kernelINS_13Kernel_traitsIf6__halfS2_S2_fjLj1024ELj1ELj4ELj1ELj16ENS_18Kernel_traits_baseILj1024EfS2_S2_S2_fjLj128EEEEELb0ELb1ELb0EEEvNS_9BwdParamsE --------------------------
	.section	.nv.constant0._ZN10layer_norm31ln_parallel_residual_bwd_kernelINS_13Kernel_traitsIf6__halfS2_S2_fjLj1024ELj1ELj4ELj1ELj16ENS_18Kernel_traits_baseILj1024EfS2_S2_S2_fjLj128EEEEELb0ELb1ELb0EEEvNS_9BwdParamsE,"a",@progbits
	.sectionflags	@""
	.align	4
.nv.constant0._ZN10layer_norm31ln_parallel_residual_bwd_kernelINS_13Kernel_traitsIf6__halfS2_S2_fjLj1024ELj1ELj4ELj1ELj16ENS_18Kernel_traits_baseILj1024EfS2_S2_S2_fjLj128EEEEELb0ELb1ELb0EEEvNS_9BwdParamsE:
	.zero		1192


//--------------------- .nv.constant0._ZN10layer_norm31ln_parallel_residual_bwd_kernelINS_13Kernel_traitsIf6__halfS2_S2_fjLj1024ELj1ELj4ELj1ELj16ENS_18Kernel_traits_baseILj1024EfS2_S2_S2_fjLj128EEEEELb0ELb1ELb1EEEvNS_9BwdParamsE --------------------------
	.section	.nv.constant0._ZN10layer_norm31ln_parallel_residual_bwd_kernelINS_13Kernel_traitsIf6__halfS2_S2_fjLj1024ELj1ELj4ELj1ELj16ENS_18Kernel_traits_baseILj1024EfS2_S2_S2_fjLj128EEEEELb0ELb1ELb1EEEvNS_9BwdParamsE,"a",@progbits
	.sectionflags	@""
	.align	4
.nv.constant0._ZN10layer_norm31ln_parallel_residual_bwd_kernelINS_13Kernel_traitsIf6__halfS2_S2_fjLj1024ELj1ELj4ELj1ELj16ENS_18Kernel_traits_baseILj1024EfS2_S2_S2_fjLj128EEEEELb0ELb1ELb1EEEvNS_9BwdParamsE:
	.zero		1192


//--------------------- .nv.constant0._ZN10layer_norm31ln_parallel_residual_bwd_kernelINS_13Kernel_traitsIf6__halfS2_S2_fjLj1024ELj1ELj4ELj1ELj16ENS_18Kernel_traits_baseILj1024EfS2_S2_S2_fjLj128EEEEELb1ELb0ELb0EEEvNS_9BwdParamsE --------------------------
	.section	.nv.constant0._ZN10layer_norm31ln_parallel_residual_bwd_kernelINS_13Kernel_traitsIf6__halfS2_S2_fjLj1024ELj1ELj4ELj1ELj16ENS_18Kernel_traits_baseILj1024EfS2_S2_S2_fjLj128EEEEELb1ELb0ELb0EEEvNS_9BwdParamsE,"a",@progbits
	.sectionflags	@""
	.align	4
.nv.constant0._ZN10layer_norm31ln_parallel_residual_bwd_kernelINS_13Kernel_traitsIf6__halfS2_S2_fjLj1024ELj1ELj4ELj1ELj16ENS_18Kernel_traits_baseILj1024EfS2_S2_S2_fjLj128EEEEELb1ELb0ELb0EEEvNS_9BwdParamsE:
	.zero		1192


//--------------------- .nv.constant0._ZN10layer_norm31ln_parallel_residual_bwd_kernelINS_13Kernel_traitsIf6__halfS2_S2_fjLj1024ELj1ELj4ELj1ELj16ENS_18Kernel_traits_baseILj1024EfS2_S2_S2_fjLj128EEEEELb1ELb0ELb1EEEvNS_9BwdParamsE --------------------------
	.section	.nv.constant0._ZN10layer_norm31ln_parallel_residual_bwd_kernelINS_13Kernel_traitsIf6__halfS2_S2_fjLj1024ELj1ELj4ELj1ELj16ENS_18Kernel_traits_baseILj1024EfS2_S2_S2_fjLj128EEEEELb1ELb0ELb1EEEvNS_9BwdParamsE,"a",@progbits
	.sectionflags	@""
	.align	4
.nv.constant0._ZN10layer_norm31ln_parallel_residual_bwd_kernelINS_13Kernel_traitsIf6__halfS2_S2_fjLj1024ELj1ELj4ELj1ELj16ENS_18Kernel_traits_baseILj1024EfS2_S2_S2_fjLj128EEEEELb1ELb0ELb1EEEvNS_9BwdParamsE:
	.zero		1192


//--------------------- .nv.constant0._ZN10layer_norm22ln_bwd_finalize_kernelINS_22Kernel_traits_finalizeILj1024Ef6__halfS2_S2_fjLb0ELj1024ELj4ENS_18Kernel_traits_baseILj1024EfS2_S2_S2_fjLj1024EEEEELb0ELb0EEEvNS_9BwdParamsE --------------------------
	.section	.nv.constant0._ZN10layer_norm22ln_bwd_finalize_kernelINS_22Kernel_traits_finalizeILj1024Ef6__halfS2_S2_fjLb0ELj1024ELj4ENS_18Kernel_traits_baseILj1024EfS2_S2_S2_fjLj1024EEEEELb0ELb0EEEvNS_9BwdParamsE,"a",@progbits
	.sectionflags	@""
	.align	4
.nv.constant0._ZN10layer_norm22ln_bwd_finalize_kernelINS_22Kernel_traits_finalizeILj1024Ef6__halfS2_S2_fjLb0ELj1024ELj4ENS_18Kernel_traits_baseILj1024EfS2_S2_S2_fjLj1024EEEEELb0ELb0EEEvNS_9BwdParamsE:
	.zero		1192


//--------------------- .nv.constant0._ZN10layer_norm40ln_parallel_residual_bwd_finalize_kernelINS_22Kernel_traits_finalizeILj1024Ef6__halfS2_S2_fjLb0ELj1024ELj4ENS_18Kernel_traits_baseILj1024EfS2_S2_S2_fjLj1024EEEEELb0EEEvNS_9BwdParamsE --------------------------
	.section	.nv.constant0._ZN10layer_norm40ln_parallel_residual_bwd_finalize_kernelINS_22Kernel_traits_finalizeILj1024Ef6__halfS2_S2_fjLb0ELj1024ELj4ENS_18Kernel_traits_baseILj1024EfS2_S2_S2_fjLj1024EEEEELb0EEEvNS_9BwdParamsE,"a",@progbits
	.sectionflags	@""
	.align	4
.nv.constant0._ZN10layer_norm40ln_parallel_residual_bwd_finalize_kernelINS_22Kernel_traits_finalizeILj1024Ef6__halfS2_S2_fjLb0ELj1024ELj4ENS_18Kernel_traits_baseILj1024EfS2_S2_S2_fjLj1024EEEEELb0EEEvNS_9BwdParamsE:
	.zero		1192


//--------------------- .nv.constant0._ZN10layer_norm31ln_parallel_residual_bwd_kernelINS_13Kernel_traitsIf6__halfS2_S2_fjLj1024ELj1ELj4ELj1ELj16ENS_18Kernel_traits_baseILj1024EfS2_S2_S2_fjLj128EEEEELb1ELb1ELb0EEEvNS_9BwdParamsE --------------------------
	.section	.nv.constant0._ZN10layer_norm31ln_parallel_residual_bwd_kernelINS_13Kernel_traitsIf6__halfS2_S2_fjLj1024ELj1ELj4ELj1ELj16ENS_18Kernel_traits_baseILj1024EfS2_S2_S2_fjLj128EEEEELb1ELb1ELb0EEEvNS_9BwdParamsE,"a",@progbits
	.sectionflags	@""
	.align	4
.nv.constant0._ZN10layer_norm31ln_parallel_residual_bwd_kernelINS_13Kernel_traitsIf6__halfS2_S2_fjLj1024ELj1ELj4ELj1ELj16ENS_18Kernel_traits_baseILj1024EfS2_S2_S2_fjLj128EEEEELb1ELb1ELb0EEEvNS_9BwdParamsE:
	.zero		1192


//--------------------- .nv.constant0._ZN10layer_norm22ln_bwd_finalize_kernelINS_22Kernel_traits_finalizeILj1024Ef6__halfS2_S2_fjLb0ELj1024ELj4ENS_18Kernel_traits_baseILj1024EfS2_S2_S2_fjLj1024EEEEELb0ELb1EEEvNS_9BwdParamsE --------------------------
	.section	.nv.constant0._ZN10layer_norm22ln_bwd_finalize_kernelINS_22Kernel_traits_finalizeILj1024Ef6__halfS2_S2_fjLb0ELj1024ELj4ENS_18Kernel_traits_baseILj1024EfS2_S2_S2_fjLj1024EEEEELb0ELb1EEEvNS_9BwdParamsE,"a",@progbits
	.sectionflags	@""
	.align	4
.nv.constant0._ZN10layer_norm22ln_bwd_finalize_kernelINS_22Kernel_traits_finalizeILj1024Ef6__halfS2_S2_fjLb0ELj1024ELj4ENS_18Kernel_traits_baseILj1024EfS2_S2_S2_fjLj1024EEEEELb0ELb1EEEvNS_9BwdParamsE:
	.zero		1192


//--------------------- .nv.constant0._ZN10layer_norm40ln_parallel_residual_bwd_finalize_kernelINS_22Kernel_traits_finalizeILj1024Ef6__halfS2_S2_fjLb0ELj1024ELj4ENS_18Kernel_traits_baseILj1024EfS2_S2_S2_fjLj1024EEEEELb1EEEvNS_9BwdParamsE --------------------------
	.section	.nv.constant0._ZN10layer_norm40ln_parallel_residual_bwd_finalize_kernelINS_22Kernel_traits_finalizeILj1024Ef6__halfS2_S2_fjLb0ELj1024ELj4ENS_18Kernel_traits_baseILj1024EfS2_S2_S2_fjLj1024EEEEELb1EEEvNS_9BwdParamsE,"a",@progbits
	.sectionflags	@""
	.align	4
.nv.constant0._ZN10layer_norm40ln_parallel_residual_bwd_finalize_kernelINS_22Kernel_traits_finalizeILj1024Ef6__halfS2_S2_fjLb0ELj1024ELj4ENS_18Kernel_traits_baseILj1024EfS2_S2_S2_fjLj1024EEEEELb1EEEvNS_9BwdParamsE:
	.zero		1192


//--------------------- .nv.constant0._ZN10layer_norm31ln_parallel_residual_bwd_kernelINS_13Kernel_traitsIf6__halfS2_S2_fjLj1024ELj1ELj4ELj1ELj16ENS_18Kernel_traits_baseILj1024EfS2_S2_S2_fjLj128EEEEELb1ELb1ELb1EEEvNS_9BwdParamsE --------------------------
	.section	.nv.constant0._ZN10layer_norm31ln_parallel_residual_bwd_kernelINS_13Kernel_traitsIf6__halfS2_S2_fjLj1024ELj1ELj4ELj1ELj16ENS_18Kernel_traits_baseILj1024EfS2_S2_S2_fjLj128EEEEELb1ELb1ELb1EEEvNS_9BwdParamsE,"a",@progbits
	.sectionflags	@""
	.align	4
.nv.constant0._ZN10layer_norm31ln_parallel_residual_bwd_kernelINS_13Kernel_traitsIf6__halfS2_S2_fjLj1024ELj1ELj4ELj1ELj16ENS_18Kernel_traits_baseILj1024EfS2_S2_S2_fjLj128EEEEELb1ELb1ELb1EEEvNS_9BwdParamsE:
	.zero		1192


//--------------------- .nv.constant0._ZN10layer_norm31ln_parallel_residual_bwd_kernelINS_13Kernel_traitsI6__halfS2_fS2_fjLj1024ELj1ELj4ELj1ELj16ENS_18Kernel_traits_baseILj1024ES2_S2_fS2_fjLj128EEEEELb0ELb0ELb0EEEvNS_9BwdParamsE --------------------------
	.section	.nv.constant0._ZN10layer_norm31ln_parallel_residual_bwd_kernelINS_13Kernel_traitsI6__halfS2_fS2_fjLj1024ELj1ELj4ELj1ELj16ENS_18Kernel_traits_baseILj1024ES2_S2_fS2_fjLj128EEEEELb0ELb0ELb0EEEvNS_9BwdParamsE,"a",@progbits
	.sectionflags	@""
	.align	4
.nv.constant0._ZN10layer_norm31ln_parallel_residual_bwd_kernelINS_13Kernel_traitsI6__halfS2_fS2_fjLj1024ELj1ELj4ELj1ELj16ENS_18Kernel_traits_baseILj1024ES2_S2_fS2_fjLj128EEEEELb0ELb0ELb0EEEvNS_9BwdParamsE:
	.zero		1192


//--------------------- .nv.constant0._ZN10layer_norm31ln_parallel_residual_bwd_kernelINS_13Kernel_traitsI6__halfS2_fS2_fjLj1024ELj1ELj4ELj1ELj16ENS_18Kernel_traits_baseILj1024ES2_S2_fS2_fjLj128EEEEELb0ELb0ELb1EEEvNS_9BwdParamsE --------------------------
	.section	.nv.constant0._ZN10layer_norm31ln_parallel_residual_bwd_kernelINS_13Kernel_traitsI6__halfS2_fS2_fjLj1024ELj1ELj4ELj1ELj16ENS_18Kernel_traits_baseILj1024ES2_S2_fS2_fjLj128EEEEELb0ELb0ELb1EEEvNS_9BwdParamsE,"a",@progbits
	.sectionflags	@""
	.align	4
.nv.constant0._ZN10layer_norm31ln_parallel_residual_bwd_kernelINS_13Kernel_traitsI6__halfS2_fS2_fjLj1024ELj1ELj4ELj1ELj16ENS_18Kernel_traits_baseILj1024ES2_S2_fS2_fjLj128EEEEELb0ELb0ELb1EEEvNS_9BwdParamsE:
	.zero		1192


//--------------------- .nv.constant0._ZN10layer_norm31ln_parallel_residual_bwd_kernelINS_13Kernel_traitsI6__halfS2_fS2_fjLj1024ELj1ELj4ELj1ELj16ENS_18Kernel_traits_baseILj1024ES2_S2_fS2_fjLj128EEEEELb0ELb1ELb0EEEvNS_9BwdParamsE --------------------------
	.section	.nv.constant0._ZN10layer_norm31ln_parallel_residual_bwd_kernelINS_13Kernel_traitsI6__halfS2_fS2_fjLj1024ELj1ELj4ELj1ELj16ENS_18Kernel_traits_baseILj1024ES2_S2_fS2_fjLj128EEEEELb0ELb1ELb0EEEvNS_9BwdParamsE,"a",@progbits
	.sectionflags	@""
	.align	4
.nv.constant0._ZN10layer_norm31ln_parallel_residual_bwd_kernelINS_13Kernel_traitsI6__halfS2_fS2_fjLj1024ELj1ELj4ELj1ELj16ENS_18Kernel_traits_baseILj1024ES2_S2_fS2_fjLj128EEEEELb0ELb1ELb0EEEvNS_9BwdParamsE:
	.zero		1192


//--------------------- .nv.constant0._ZN10layer_norm31ln_parallel_residual_bwd_kernelINS_13Kernel_traitsI6__halfS2_fS2_fjLj1024ELj1ELj4ELj1ELj16ENS_18Kernel_traits_baseILj1024ES2_S2_fS2_fjLj128EEEEELb0ELb1ELb1EEEvNS_9BwdParamsE --------------------------
	.section	.nv.constant0._ZN10layer_norm31ln_parallel_residual_bwd_kernelINS_13Kernel_traitsI6__halfS2_fS2_fjLj1024ELj1ELj4ELj1ELj16ENS_18Kernel_traits_baseILj1024ES2_S2_fS2_fjLj128EEEEELb0ELb1ELb1EEEvNS_9BwdParamsE,"a",@progbits
	.sectionflags	@""
	.align	4
.nv.constant0._ZN10layer_norm31ln_parallel_residual_bwd_kernelINS_13Kernel_traitsI6__halfS2_fS2_fjLj1024ELj1ELj4ELj1ELj16ENS_18Kernel_traits_baseILj1024ES2_S2_fS2_fjLj128EEEEELb0ELb1ELb1EEEvNS_9BwdParamsE:
	.zero		1192


//--------------------- .nv.constant0._ZN10layer_norm31ln_parallel_residual_bwd_kernelINS_13Kernel_traitsI6__halfS2_fS2_fjLj1024ELj1ELj4ELj1ELj16ENS_18Kernel_traits_baseILj1024ES2_S2_fS2_fjLj128EEEEELb1ELb0ELb0EEEvNS_9BwdParamsE --------------------------
	.section	.nv.constant0._ZN10layer_norm31ln_parallel_residual_bwd_kernelINS_13Kernel_traitsI6__halfS2_fS2_fjLj1024ELj1ELj4ELj1ELj16ENS_18Kernel_traits_baseILj1024ES2_S2_fS2_fjLj128EEEEELb1ELb0ELb0EEEvNS_9BwdParamsE,"a",@progbits
	.sectionflags	@""
	.align	4
.nv.constant0._ZN10layer_norm31ln_parallel_residual_bwd_kernelINS_13Kernel_traitsI6__halfS2_fS2_fjLj1024ELj1ELj4ELj1ELj16ENS_18Kernel_traits_baseILj1024ES2_S2_fS2_fjLj128EEEEELb1ELb0ELb0EEEvNS_9BwdParamsE:
	.zero		1192


//--------------------- .nv.constant0._ZN10layer_norm31ln_parallel_residual_bwd_kernelINS_13Kernel_traitsI6__halfS2_fS2_fjLj1024ELj1ELj4ELj1ELj16ENS_18Kernel_traits_baseILj1024ES2_S2_fS2_fjLj128EEEEELb1ELb0ELb1EEEvNS_9BwdParamsE --------------------------
	.section	.nv.constant0._ZN10layer_norm31ln_parallel_residual_bwd_kernelINS_13Kernel_traitsI6__halfS2_fS2_fjLj1024ELj1ELj4ELj1ELj16ENS_18Kernel_traits_baseILj1024ES2_S2_fS2_fjLj128EEEEELb1ELb0ELb1EEEvNS_9BwdParamsE,"a",@progbits
	.sectionflags	@""
	.align	4
.nv.constant0._ZN10layer_norm31ln_parallel_residual_bwd_kernelINS_13Kernel_traitsI6__halfS2_fS2_fjLj1024ELj1ELj4ELj1ELj16ENS_18Kernel_traits_baseILj1024ES2_S2_fS2_fjLj128EEEEELb1ELb0ELb1EEEvNS_9BwdParamsE:
	.zero		1192


//--------------------- .nv.constant0._ZN10layer_norm22ln_bwd_finalize_kernelINS_22Kernel_traits_finalizeILj1024E6__halfS2_fS2_fjLb0ELj1024ELj4ENS_18Kernel_traits_baseILj1024ES2_S2_fS2_fjLj1024EEEEELb0ELb0EEEvNS_9BwdParamsE --------------------------
	.section	.nv.constant0._ZN10layer_norm22ln_bwd_finalize_kernelINS_22Kernel_traits_finalizeILj1024E6__halfS2_fS2_fjLb0ELj1024ELj4ENS_18Kernel_traits_baseILj1024ES2_S2_fS2_fjLj1024EEEEELb0ELb0EEEvNS_9BwdParamsE,"a",@progbits
	.sectionflags	@""
	.align	4
.nv.constant0._ZN10layer_norm22ln_bwd_finalize_kernelINS_22Kernel_traits_finalizeILj1024E6__halfS2_fS2_fjLb0ELj1024ELj4ENS_18Kernel_traits_baseILj1024ES2_S2_fS2_fjLj1024EEEEELb0ELb0EEEvNS_9BwdParamsE:
	.zero		1192


//--------------------- .nv.constant0._ZN10layer_norm40ln_parallel_residual_bwd_finalize_kernelINS_22Kernel_traits_finalizeILj1024E6__halfS2_fS2_fjLb0ELj1024ELj4ENS_18Kernel_traits_baseILj1024ES2_S2_fS2_fjLj1024EEEEELb0EEEvNS_9BwdParamsE --------------------------
	.section	.nv.constant0._ZN10layer_norm40ln_parallel_residual_bwd_finalize_kernelINS_22Kernel_traits_finalizeILj1024E6__halfS2_fS2_fjLb0ELj1024ELj4ENS_18Kernel_traits_baseILj1024ES2_S2_fS2_fjLj1024EEEEELb0EEEvNS_9BwdParamsE,"a",@progbits
	.sectionflags	@""
	.align	4
.nv.constant0._ZN10layer_norm40ln_parallel_residual_bwd_finalize_kernelINS_22Kernel_traits_finalizeILj1024E6__halfS2_fS2_fjLb0ELj1024ELj4ENS_18Kernel_traits_baseILj1024ES2_S2_fS2_fjLj1024EEEEELb0EEEvNS_9BwdParamsE:
	.zero		1192


//--------------------- .nv.constant0._ZN10layer_norm31ln_parallel_residual_bwd_kernelINS_13Kernel_traitsI6__halfS2_fS2_fjLj1024ELj1ELj4ELj1ELj16ENS_18Kernel_traits_baseILj1024ES2_S2_fS2_fjLj128EEEEELb1ELb1ELb0EEEvNS_9BwdParamsE --------------------------
	.section	.nv.constant0._ZN10layer_norm31ln_parallel_residual_bwd_kernelINS_13Kernel_traitsI6__halfS2_fS2_fjLj1024ELj1ELj4ELj1ELj16ENS_18Kernel_traits_baseILj1024ES2_S2_fS2_fjLj128EEEEELb1ELb1ELb0EEEvNS_9BwdParamsE,"a",@progbits
	.sectionflags	@""
	.align	4
.nv.constant0._ZN10layer_norm31ln_parallel_residual_bwd_kernelINS_13Kernel_traitsI6__halfS2_fS2_fjLj1024ELj1ELj4ELj1ELj16ENS_18Kernel_traits_baseILj1024ES2_S2_fS2_fjLj128EEEEELb1ELb1ELb0EEEvNS_9BwdParamsE:
	.zero		1192


//--------------------- .nv.constant0._ZN10layer_norm22ln_bwd_finalize_kernelINS_22Kernel_traits_finalizeILj1024E6__halfS2_fS2_fjLb0ELj1024ELj4ENS_18Kernel_traits_baseILj1024ES2_S2_fS2_fjLj1024EEEEELb0ELb1EEEvNS_9BwdParamsE --------------------------
	.section	.nv.constant0._ZN10layer_norm22ln_bwd_finalize_kernelINS_22Kernel_traits_finalizeILj1024E6__halfS2_fS2_fjLb0ELj1024ELj4ENS_18Kernel_traits_baseILj1024ES2_S2_fS2_fjLj1024EEEEELb0ELb1EEEvNS_9BwdParamsE,"a",@progbits
	.sectionflags	@""
	.align	4
.nv.constant0._ZN10layer_norm22ln_bwd_finalize_kernelINS_22Kernel_traits_finalizeILj1024E6__halfS2_fS2_fjLb0ELj1024ELj4ENS_18Kernel_traits_baseILj1024ES2_S2_fS2_fjLj1024EEEEELb0ELb1EEEvNS_9BwdParamsE:
	.zero		1192


//--------------------- .nv.constant0._ZN10layer_norm40ln_parallel_residual_bwd_finalize_kernelINS_22Kernel_traits_finalizeILj1024E6__halfS2_fS2_fjLb0ELj1024ELj4ENS_18Kernel_traits_baseILj1024ES2_S2_fS2_fjLj1024EEEEELb1EEEvNS_9BwdParamsE --------------------------
	.section	.nv.constant0._ZN10layer_norm40ln_parallel_residual_bwd_finalize_kernelINS_22Kernel_traits_finalizeILj1024E6__halfS2_fS2_fjLb0ELj1024ELj4ENS_18Kernel_traits_baseILj1024ES2_S2_fS2_fjLj1024EEEEELb1EEEvNS_9BwdParamsE,"a",@progbits
	.sectionflags	@""
	.align	4
.nv.constant0._ZN10layer_norm40ln_parallel_residual_bwd_finalize_kernelINS_22Kernel_traits_finalizeILj1024E6__halfS2_fS2_fjLb0ELj1024ELj4ENS_18Kernel_traits_baseILj1024ES2_S2_fS2_fjLj1024EEEEELb1EEEvNS_9BwdParamsE:
	.zero		1192


//--------------------- .nv.constant0._ZN10layer_norm31ln_parallel_residual_bwd_kernelINS_13Kernel_traitsI6__halfS2_fS2_fjLj1024ELj1ELj4ELj1ELj16ENS_18Kernel_traits_baseILj1024ES2_S2_fS2_fjLj128EEEEELb1ELb1ELb1EEEvNS_9BwdParamsE --------------------------
	.section	.nv.constant0._ZN10layer_norm31ln_parallel_residual_bwd_kernelINS_13Kernel_traitsI6__halfS2_fS2_fjLj1024ELj1ELj4ELj1ELj16ENS_18Kernel_traits_baseILj1024ES2_S2_fS2_fjLj128EEEEELb1ELb1ELb1EEEvNS_9BwdParamsE,"a",@progbits
	.sectionflags	@""
	.align	4
.nv.constant0._ZN10layer_norm31ln_parallel_residual_bwd_kernelINS_13Kernel_traitsI6__halfS2_fS2_fjLj1024ELj1ELj4ELj1ELj16ENS_18Kernel_traits_baseILj1024ES2_S2_fS2_fjLj128EEEEELb1ELb1ELb1EEEvNS_9BwdParamsE:
	.zero		1192


//--------------------- .nv.constant0._ZN10layer_norm31ln_parallel_residual_bwd_kernelINS_13Kernel_traitsIf6__halffS2_fjLj1024ELj1ELj4ELj1ELj16ENS_18Kernel_traits_baseILj1024EfS2_fS2_fjLj128EEEEELb0ELb0ELb0EEEvNS_9BwdParamsE --------------------------
	.section	.nv.constant0._ZN10layer_norm31ln_parallel_residual_bwd_kernelINS_13Kernel_traitsIf6__halffS2_fjLj1024ELj1ELj4ELj1ELj16ENS_18Kernel_traits_baseILj1024EfS2_fS2_fjLj128EEEEELb0ELb0ELb0EEEvNS_9BwdParamsE,"a",@progbits
	.sectionflags	@""
	.align	4
.nv.constant0._ZN10layer_norm31ln_parallel_residual_bwd_kernelINS_13Kernel_traitsIf6__halffS2_fjLj1024ELj1ELj4ELj1ELj16ENS_18Kernel_traits_baseILj1024EfS2_fS2_fjLj128EEEEELb0ELb0ELb0EEEvNS_9BwdParamsE:
	.zero		1192


//--------------------- .nv.constant0._ZN10layer_norm31ln_parallel_residual_bwd_kernelINS_13Kernel_traitsIf6__halffS2_fjLj1024ELj1ELj4ELj1ELj16ENS_18Kernel_traits_baseILj1024EfS2_fS2_fjLj128EEEEELb0ELb0ELb1EEEvNS_9BwdParamsE --------------------------
	.section	.nv.constant0._ZN10layer_norm31ln_parallel_residual_bwd_kernelINS_13Kernel_traitsIf6__halffS2_fjLj1024ELj1ELj4ELj1ELj16ENS_18Kernel_traits_baseILj1024EfS2_fS2_fjLj128EEEEELb0ELb0ELb1EEEvNS_9BwdParamsE,"a",@progbits
	.sectionflags	@""
	.align	4
.nv.constant0._ZN10layer_norm31ln_parallel_residual_bwd_kernelINS_13Kernel_traitsIf6__halffS2_fjLj1024ELj1ELj4ELj1ELj16ENS_18Kernel_traits_baseILj1024EfS2_fS2_fjLj128EEEEELb0ELb0ELb1EEEvNS_9BwdParamsE:
	.zero		1192


//--------------------- .nv.constant0._ZN10layer_norm31ln_parallel_residual_bwd_kernelINS_13Kernel_traitsIf6__halffS2_fjLj1024ELj1ELj4ELj1ELj16ENS_18Kernel_traits_baseILj1024EfS2_fS2_fjLj128EEEEELb0ELb1ELb0EEEvNS_9BwdParamsE --------------------------
	.section	.nv.constant0._ZN10layer_norm31ln_parallel_residual_bwd_kernelINS_13Kernel_traitsIf6__halffS2_fjLj1024ELj1ELj4ELj1ELj16ENS_18Kernel_traits_baseILj1024EfS2_fS2_fjLj128EEEEELb0ELb1ELb0EEEvNS_9BwdParamsE,"a",@progbits
	.sectionflags	@""
	.align	4
.nv.constant0._ZN10layer_norm31ln_parallel_residual_bwd_kernelINS_13Kernel_traitsIf6__halffS2_fjLj1024ELj1ELj4ELj1ELj16ENS_18Kernel_traits_baseILj1024EfS2_fS2_fjLj128EEEEELb0ELb1ELb0EEEvNS_9BwdParamsE:
	.zero		1192


//--------------------- .nv.constant0._ZN10layer_norm31ln_parallel_residual_bwd_kernelINS_13Kernel_traitsIf6__halffS2_fjLj1024ELj1ELj4ELj1ELj16ENS_18Kernel_traits_baseILj1024EfS2_fS2_fjLj128EEEEELb0ELb1ELb1EEEvNS_9BwdParamsE --------------------------
	.section	.nv.constant0._ZN10layer_norm31ln_parallel_residual_bwd_kernelINS_13Kernel_traitsIf6__halffS2_fjLj1024ELj1ELj4ELj1ELj16ENS_18Kernel_traits_baseILj1024EfS2_fS2_fjLj128EEEEELb0ELb1ELb1EEEvNS_9BwdParamsE,"a",@progbits
	.sectionflags	@""
	.align	4
.nv.constant0._ZN10layer_norm31ln_parallel_residual_bwd_kernelINS_13Kernel_traitsIf6__halffS2_fjLj1024ELj1ELj4ELj1ELj16ENS_18Kernel_traits_baseILj1024EfS2_fS2_fjLj128EEEEELb0ELb1ELb1EEEvNS_9BwdParamsE:
	.zero		1192


//--------------------- .nv.constant0._ZN10layer_norm31ln_parallel_residual_bwd_kernelINS_13Kernel_traitsIf6__halffS2_fjLj1024ELj1ELj4ELj1ELj16ENS_18Kernel_traits_baseILj1024EfS2_fS2_fjLj128EEEEELb1ELb0ELb0EEEvNS_9BwdParamsE --------------------------
	.section	.nv.constant0._ZN10layer_norm31ln_parallel_residual_bwd_kernelINS_13Kernel_traitsIf6__halffS2_fjLj1024ELj1ELj4ELj1ELj16ENS_18Kernel_traits_baseILj1024EfS2_fS2_fjLj128EEEEELb1ELb0ELb0EEEvNS_9BwdParamsE,"a",@progbits
	.sectionflags	@""
	.align	4
.nv.constant0._ZN10layer_norm31ln_parallel_residual_bwd_kernelINS_13Kernel_traitsIf6__halffS2_fjLj1024ELj1ELj4ELj1ELj16ENS_18Kernel_traits_baseILj1024EfS2_fS2_fjLj128EEEEELb1ELb0ELb0EEEvNS_9BwdParamsE:
	.zero		1192


//--------------------- .nv.constant0._ZN10layer_norm31ln_parallel_residual_bwd_kernelINS_13Kernel_traitsIf6__halffS2_fjLj1024ELj1ELj4ELj1ELj16ENS_18Kernel_traits_baseILj1024EfS2_fS2_fjLj128EEEEELb1ELb0ELb1EEEvNS_9BwdParamsE --------------------------
	.section	.nv.constant0._ZN10layer_norm31ln_parallel_residual_bwd_kernelINS_13Kernel_traitsIf6__halffS2_fjLj1024ELj1ELj4ELj1ELj16ENS_18Kernel_traits_baseILj1024EfS2_fS2_fjLj128EEEEELb1ELb0ELb1EEEvNS_9BwdParamsE,"a",@progbits
	.sectionflags	@""
	.align	4
.nv.constant0._ZN10layer_norm31ln_parallel_residual_bwd_kernelINS_13Kernel_traitsIf6__halffS2_fjLj1024ELj1ELj4ELj1ELj16ENS_18Kernel_traits_baseILj1024EfS2_fS2_fjLj128EEEEELb1ELb0ELb1EEEvNS_9BwdParamsE:
	.zero		1192


//--------------------- .nv.constant0._ZN10layer_norm22ln_bwd_finalize_kernelINS_22Kernel_traits_finalizeILj1024Ef6__halffS2_fjLb0ELj1024ELj4ENS_18Kernel_traits_baseILj1024EfS2_fS2_fjLj1024EEEEELb0ELb0EEEvNS_9BwdParamsE --------------------------
	.section	.nv.constant0._ZN10layer_norm22ln_bwd_finalize_kernelINS_22Kernel_traits_finalizeILj1024Ef6__halffS2_fjLb0ELj1024ELj4ENS_18Kernel_traits_baseILj1024EfS2_fS2_fjLj1024EEEEELb0ELb0EEEvNS_9BwdParamsE,"a",@progbits
	.sectionflags	@""
	.align	4
.nv.constant0._ZN10layer_norm22ln_bwd_finalize_kernelINS_22Kernel_traits_finalizeILj1024Ef6__halffS2_fjLb0ELj1024ELj4ENS_18Kernel_traits_baseILj1024EfS2_fS2_fjLj1024EEEEELb0ELb0EEEvNS_9BwdParamsE:
	.zero		1192


//--------------------- .nv.constant0._ZN10layer_norm40ln_parallel_residual_bwd_finalize_kernelINS_22Kernel_traits_finalizeILj1024Ef6__halffS2_fjLb0ELj1024ELj4ENS_18Kernel_traits_baseILj1024EfS2_fS2_fjLj1024EEEEELb0EEEvNS_9BwdParamsE --------------------------
	.section	.nv.constant0._ZN10layer_norm40ln_parallel_residual_bwd_finalize_kernelINS_22Kernel_traits_finalizeILj1024Ef6__halffS2_fjLb0ELj1024ELj4ENS_18Kernel_traits_baseILj1024EfS2_fS2_fjLj1024EEEEELb0EEEvNS_9BwdParamsE,"a",@progbits
	.sectionflags	@""
	.align	4
.nv.constant0._ZN10layer_norm40ln_parallel_residual_bwd_finalize_kernelINS_22Kernel_traits_finalizeILj1024Ef6__halffS2_fjLb0ELj1024ELj4ENS_18Kernel_traits_baseILj1024EfS2_fS2_fjLj1024EEEEELb0EEEvNS_9BwdParamsE:
	.zero		1192


//--------------------- .nv.constant0._ZN10layer_norm31ln_parallel_residual_bwd_kernelINS_13Kernel_traitsIf6__halffS2_fjLj1024ELj1ELj4ELj1ELj16ENS_18Kernel_traits_baseILj1024EfS2_fS2_fjLj128EEEEELb1ELb1ELb0EEEvNS_9BwdParamsE --------------------------
	.section	.nv.constant0._ZN10layer_norm31ln_parallel_residual_bwd_kernelINS_13Kernel_traitsIf6__halffS2_fjLj1024ELj1ELj4ELj1ELj16ENS_18Kernel_traits_baseILj1024EfS2_fS2_fjLj128EEEEELb1ELb1ELb0EEEvNS_9BwdParamsE,"a",@progbits
	.sectionflags	@""
	.align	4
.nv.constant0._ZN10layer_norm31ln_parallel_residual_bwd_kernelINS_13Kernel_traitsIf6__halffS2_fjLj1024ELj1ELj4ELj1ELj16ENS_18Kernel_traits_baseILj1024EfS2_fS2_fjLj128EEEEELb1ELb1ELb0EEEvNS_9BwdParamsE:
	.zero		1192


//--------------------- .nv.constant0._ZN10layer_norm22ln_bwd_finalize_kernelINS_22Kernel_traits_finalizeILj1024Ef6__halffS2_fjLb0ELj1024ELj4ENS_18Kernel_traits_baseILj1024EfS2_fS2_fjLj1024EEEEELb0ELb1EEEvNS_9BwdParamsE --------------------------
	.section	.nv.constant0._ZN10layer_norm22ln_bwd_finalize_kernelINS_22Kernel_traits_finalizeILj1024Ef6__halffS2_fjLb0ELj1024ELj4ENS_18Kernel_traits_baseILj1024EfS2_fS2_fjLj1024EEEEELb0ELb1EEEvNS_9BwdParamsE,"a",@progbits
	.sectionflags	@""
	.align	4
.nv.constant0._ZN10layer_norm22ln_bwd_finalize_kernelINS_22Kernel_traits_finalizeILj1024Ef6__halffS2_fjLb0ELj1024ELj4ENS_18Kernel_traits_baseILj1024EfS2_fS2_fjLj1024EEEEELb0ELb1EEEvNS_9BwdParamsE:
	.zero		1192


//--------------------- .nv.constant0._ZN10layer_norm40ln_parallel_residual_bwd_finalize_kernelINS_22Kernel_traits_finalizeILj1024Ef6__halffS2_fjLb0ELj1024ELj4ENS_18Kernel_traits_baseILj1024EfS2_fS2_fjLj1024EEEEELb1EEEvNS_9BwdParamsE --------------------------
	.section	.nv.constant0._ZN10layer_norm40ln_parallel_residual_bwd_finalize_kernelINS_22Kernel_traits_finalizeILj1024Ef6__halffS2_fjLb0ELj1024ELj4ENS_18Kernel_traits_baseILj1024EfS2_fS2_fjLj1024EEEEELb1EEEvNS_9BwdParamsE,"a",@progbits
	.sectionflags	@""
	.align	4
.nv.constant0._ZN10layer_norm40ln_parallel_residual_bwd_finalize_kernelINS_22Kernel_traits_finalizeILj1024Ef6__halffS2_fjLb0ELj1024ELj4ENS_18Kernel_traits_baseILj1024EfS2_fS2_fjLj1024EEEEELb1EEEvNS_9BwdParamsE:
	.zero		1192


//--------------------- .nv.constant0._ZN10layer_norm31ln_parallel_residual_bwd_kernelINS_13Kernel_traitsIf6__halffS2_fjLj1024ELj1ELj4ELj1ELj16ENS_18Kernel_traits_baseILj1024EfS2_fS2_fjLj128EEEEELb1ELb1ELb1EEEvNS_9BwdParamsE --------------------------
	.section	.nv.constant0._ZN10layer_norm31ln_parallel_residual_bwd_kernelINS_13Kernel_traitsIf6__halffS2_fjLj1024ELj1ELj4ELj1ELj16ENS_18Kernel_traits_baseILj1024EfS2_fS2_fjLj128EEEEELb1ELb1ELb1EEEvNS_9BwdParamsE,"a",@progbits
	.sectionflags	@""
	.align	4
.nv.constant0._ZN10layer_norm31ln_parallel_residual_bwd_kernelINS_13Kernel_traitsIf6__halffS2_fjLj1024ELj1ELj4ELj1ELj16ENS_18Kernel_traits_baseILj1024EfS2_fS2_fjLj128EEEEELb1ELb1ELb1EEEvNS_9BwdParamsE:
	.zero		1192


//--------------------- .nv.constant0._ZN10layer_norm31ln_parallel_residual_bwd_kernelINS_13Kernel_traitsI6__halfffffjLj1024ELj1ELj4ELj1ELj16ENS_18Kernel_traits_baseILj1024ES2_ffffjLj128EEEEELb0ELb0ELb0EEEvNS_9BwdParamsE --------------------------
	.section	.nv.constant0._ZN10layer_norm31ln_parallel_residual_bwd_kernelINS_13Kernel_traitsI6__halfffffjLj1024ELj1ELj4ELj1ELj16ENS_18Kernel_traits_baseILj1024ES2_ffffjLj128EEEEELb0ELb0ELb0EEEvNS_9BwdParamsE,"a",@progbits
	.sectionflags	@""
	.align	4
.nv.constant0._ZN10layer_norm31ln_parallel_residual_bwd_kernelINS_13Kernel_traitsI6__halfffffjLj1024ELj1ELj4ELj1ELj16ENS_18Kernel_traits_baseILj1024ES2_ffffjLj128EEEEELb0ELb0ELb0EEEvNS_9BwdParamsE:
	.zero		1192


//--------------------- .nv.constant0._ZN10layer_norm31ln_parallel_residual_bwd_kernelINS_13Kernel_traitsI6__halfffffjLj1024ELj1ELj4ELj1ELj16ENS_18Kernel_traits_baseILj1024ES2_ffffjLj128EEEEELb0ELb0ELb1EEEvNS_9BwdParamsE --------------------------
	.section	.nv.constant0._ZN10layer_norm31ln_parallel_residual_bwd_kernelINS_13Kernel_traitsI6__halfffffjLj1024ELj1ELj4ELj1ELj16ENS_18Kernel_traits_baseILj1024ES2_ffffjLj128EEEEELb0ELb0ELb1EEEvNS_9BwdParamsE,"a",@progbits
	.sectionflags	@""
	.align	4
.nv.constant0._ZN10layer_norm31ln_parallel_residual_bwd_kernelINS_13Kernel_traitsI6__halfffffjLj1024ELj1ELj4ELj1ELj16ENS_18Kernel_traits_baseILj1024ES2_ffffjLj128EEEEELb0ELb0ELb1EEEvNS_9BwdParamsE:
	.zero		1192


//--------------------- .nv.constant0._ZN10layer_norm31ln_parallel_residual_bwd_kernelINS_13Kernel_traitsI6__halfffffjLj1024ELj1ELj4ELj1ELj16ENS_18Kernel_traits_baseILj1024ES2_ffffjLj128EEEEELb0ELb1ELb0EEEvNS_9BwdParamsE --------------------------
	.section	.nv.constant0._ZN10layer_norm31ln_parallel_residual_bwd_kernelINS_13Kernel_traitsI6__halfffffjLj1024ELj1ELj4ELj1ELj16ENS_18Kernel_traits_baseILj1024ES2_ffffjLj128EEEEELb0ELb1ELb0EEEvNS_9BwdParamsE,"a",@progbits
	.sectionflags	@""
	.align	4
.nv.constant0._ZN10layer_norm31ln_parallel_residual_bwd_kernelINS_13Kernel_traitsI6__halfffffjLj1024ELj1ELj4ELj1ELj16ENS_18Kernel_traits_baseILj1024ES2_ffffjLj128EEEEELb0ELb1ELb0EEEvNS_9BwdParamsE:
	.zero		1192


//--------------------- .nv.constant0._ZN10layer_norm31ln_parallel_residual_bwd_kernelINS_13Kernel_traitsI6__halfffffjLj1024ELj1ELj4ELj1ELj16ENS_18Kernel_traits_baseILj1024ES2_ffffjLj128EEEEELb0ELb1ELb1EEEvNS_9BwdParamsE --------------------------
	.section	.nv.constant0._ZN10layer_norm31ln_parallel_residual_bwd_kernelINS_13Kernel_traitsI6__halfffffjLj1024ELj1ELj4ELj1ELj16ENS_18Kernel_traits_baseILj1024ES2_ffffjLj128EEEEELb0ELb1ELb1EEEvNS_9BwdParamsE,"a",@progbits
	.sectionflags	@""
	.align	4
.nv.constant0._ZN10layer_norm31ln_parallel_residual_bwd_kernelINS_13Kernel_traitsI6__halfffffjLj1024ELj1ELj4ELj1ELj16ENS_18Kernel_traits_baseILj1024ES2_ffffjLj128EEEEELb0ELb1ELb1EEEvNS_9BwdParamsE:
	.zero		1192


//--------------------- .nv.constant0._ZN10layer_norm31ln_parallel_residual_bwd_kernelINS_13Kernel_traitsI6__halfffffjLj1024ELj1ELj4ELj1ELj16ENS_18Kernel_traits_baseILj1024ES2_ffffjLj128EEEEELb1ELb0ELb0EEEvNS_9BwdParamsE --------------------------
	.section	.nv.constant0._ZN10layer_norm31ln_parallel_residual_bwd_kernelINS_13Kernel_traitsI6__halfffffjLj1024ELj1ELj4ELj1ELj16ENS_18Kernel_traits_baseILj1024ES2_ffffjLj128EEEEELb1ELb0ELb0EEEvNS_9BwdParamsE,"a",@progbits
	.sectionflags	@""
	.align	4
.nv.constant0._ZN10layer_norm31ln_parallel_residual_bwd_kernelINS_13Kernel_traitsI6__halfffffjLj1024ELj1ELj4ELj1ELj16ENS_18Kernel_traits_baseILj1024ES2_ffffjLj128EEEEELb1ELb0ELb0EEEvNS_9BwdParamsE:
	.zero		1192


//--------------------- .nv.constant0._ZN10layer_norm31ln_parallel_residual_bwd_kernelINS_13Kernel_traitsI6__halfffffjLj1024ELj1ELj4ELj1ELj16ENS_18Kernel_traits_baseILj1024ES2_ffffjLj128EEEEELb1ELb0ELb1EEEvNS_9BwdParamsE --------------------------
	.section	.nv.constant0._ZN10layer_norm31ln_parallel_residual_bwd_kernelINS_13Kernel_traitsI6__halfffffjLj1024ELj1ELj4ELj1ELj16ENS_18Kernel_traits_baseILj1024ES2_ffffjLj128EEEEELb1ELb0ELb1EEEvNS_9BwdParamsE,"a",@progbits
	.sectionflags	@""
	.align	4
.nv.constant0._ZN10layer_norm31ln_parallel_residual_bwd_kernelINS_13Kernel_traitsI6__halfffffjLj1024ELj1ELj4ELj1ELj16ENS_18Kernel_traits_baseILj1024ES2_ffffjLj128EEEEELb1ELb0ELb1EEEvNS_9BwdParamsE:
	.zero		1192


//--------------------- .nv.constant0._ZN10layer_norm22ln_bwd_finalize_kernelINS_22Kernel_traits_finalizeILj1024E6__halfffffjLb0ELj1024ELj4ENS_18Kernel_traits_baseILj1024ES2_ffffjLj1024EEEEELb0ELb0EEEvNS_9BwdParamsE --------------------------
	.section	.nv.constant0._ZN10layer_norm22ln_bwd_finalize_kernelINS_22Kernel_traits_finalizeILj1024E6__halfffffjLb0ELj1024ELj4ENS_18Kernel_traits_baseILj1024ES2_ffffjLj1024EEEEELb0ELb0EEEvNS_9BwdParamsE,"a",@progbits
	.sectionflags	@""
	.align	4
.nv.constant0._ZN10layer_norm22ln_bwd_finalize_kernelINS_22Kernel_traits_finalizeILj1024E6__halfffffjLb0ELj1024ELj4ENS_18Kernel_traits_baseILj1024ES2_ffffjLj1024EEEEELb0ELb0EEEvNS_9BwdParamsE:
	.zero		1192


//--------------------- .nv.constant0._ZN10layer_norm40ln_parallel_residual_bwd_finalize_kernelINS_22Kernel_traits_finalizeILj1024E6__halfffffjLb0ELj1024ELj4ENS_18Kernel_traits_baseILj1024ES2_ffffjLj1024EEEEELb0EEEvNS_9BwdParamsE --------------------------
	.section	.nv.constant0._ZN10layer_norm40ln_parallel_residual_bwd_finalize_kernelINS_22Kernel_traits_finalizeILj1024E6__halfffffjLb0ELj1024ELj4ENS_18Kernel_traits_baseILj1024ES2_ffffjLj1024EEEEELb0EEEvNS_9BwdParamsE,"a",@progbits
	.sectionflags	@""
	.align	4
.nv.constant0._ZN10layer_norm40ln_parallel_residual_bwd_finalize_kernelINS_22Kernel_traits_finalizeILj1024E6__halfffffjLb0ELj1024ELj4ENS_18Kernel_traits_baseILj1024ES2_ffffjLj1024EEEEELb0EEEvNS_9BwdParamsE:
	.zero		1192


//--------------------- .nv.constant0._ZN10layer_norm31ln_parallel_residual_bwd_kernelINS_13Kernel_traitsI6__halfffffjLj1024ELj1ELj4ELj1ELj16ENS_18Kernel_traits_baseILj1024ES2_ffffjLj128EEEEELb1ELb1ELb0EEEvNS_9BwdParamsE --------------------------
	.section	.nv.constant0._ZN10layer_norm31ln_parallel_residual_bwd_kernelINS_13Kernel_traitsI6__halfffffjLj1024ELj1ELj4ELj1ELj16ENS_18Kernel_traits_baseILj1024ES2_ffffjLj128EEEEELb1ELb1ELb0EEEvNS_9BwdParamsE,"a",@progbits
	.sectionflags	@""
	.align	4
.nv.constant0._ZN10layer_norm31ln_parallel_residual_bwd_kernelINS_13Kernel_traitsI6__halfffffjLj1024ELj1ELj4ELj1ELj16ENS_18Kernel_traits_baseILj1024ES2_ffffjLj128EEEEELb1ELb1ELb0EEEvNS_9BwdParamsE:
	.zero		1192


//--------------------- .nv.constant0._ZN10layer_norm22ln_bwd_finalize_kernelINS_22Kernel_traits_finalizeILj1024E6__halfffffjLb0ELj1024ELj4ENS_18Kernel_traits_baseILj1024ES2_ffffjLj1024EEEEELb0ELb1EEEvNS_9BwdParamsE --------------------------
	.section	.nv.constant0._ZN10layer_norm22ln_bwd_finalize_kernelINS_22Kernel_traits_finalizeILj1024E6__halfffffjLb0ELj1024ELj4ENS_18Kernel_traits_baseILj1024ES2_ffffjLj1024EEEEELb0ELb1EEEvNS_9BwdParamsE,"a",@progbits
	.sectionflags	@""
	.align	4
.nv.constant0._ZN10layer_norm22ln_bwd_finalize_kernelINS_22Kernel_traits_finalizeILj1024E6__halfffffjLb0ELj1024ELj4ENS_18Kernel_traits_baseILj1024ES2_ffffjLj1024EEEEELb0ELb1EEEvNS_9BwdParamsE:
	.zero		1192


//--------------------- .nv.constant0._ZN10layer_norm40ln_parallel_residual_bwd_finalize_kernelINS_22Kernel_traits_finalizeILj1024E6__halfffffjLb0ELj1024ELj4ENS_18Kernel_traits_baseILj1024ES2_ffffjLj1024EEEEELb1EEEvNS_9BwdParamsE --------------------------
	.section	.nv.constant0._ZN10layer_norm40ln_parallel_residual_bwd_finalize_kernelINS_22Kernel_traits_finalizeILj1024E6__halfffffjLb0ELj1024ELj4ENS_18Kernel_traits_baseILj1024ES2_ffffjLj1024EEEEELb1EEEvNS_9BwdParamsE,"a",@progbits
	.sectionflags	@""
	.align	4
.nv.constant0._ZN10layer_norm40ln_parallel_residual_bwd_finalize_kernelINS_22Kernel_traits_finalizeILj1024E6__halfffffjLb0ELj1024ELj4ENS_18Kernel_traits_baseILj1024ES2_ffffjLj1024EEEEELb1EEEvNS_9BwdParamsE:
	.zero		1192


//--------------------- .nv.constant0._ZN10layer_norm31ln_parallel_residual_bwd_kernelINS_13Kernel_traitsI6__halfffffjLj1024ELj1ELj4ELj1ELj16ENS_18Kernel_traits_baseILj1024ES2_ffffjLj128EEEEELb1ELb1ELb1EEEvNS_9BwdParamsE --------------------------
	.section	.nv.constant0._ZN10layer_norm31ln_parallel_residual_bwd_kernelINS_13Kernel_traitsI6__halfffffjLj1024ELj1ELj4ELj1ELj16ENS_18Kernel_traits_baseILj1024ES2_ffffjLj128EEEEELb1ELb1ELb1EEEvNS_9BwdParamsE,"a",@progbits
	.sectionflags	@""
	.align	4
.nv.constant0._ZN10layer_norm31ln_parallel_residual_bwd_kernelINS_13Kernel_traitsI6__halfffffjLj1024ELj1ELj4ELj1ELj16ENS_18Kernel_traits_baseILj1024ES2_ffffjLj128EEEEELb1ELb1ELb1EEEvNS_9BwdParamsE:
	.zero		1192


//--------------------- .nv.constant0._ZN10layer_norm31ln_parallel_residual_bwd_kernelINS_13Kernel_traitsIfffffjLj1024ELj1ELj4ELj1ELj16ENS_18Kernel_traits_baseILj1024EfffffjLj128EEEEELb0ELb0ELb0EEEvNS_9BwdParamsE --------------------------
	.section	.nv.constant0._ZN10layer_norm31ln_parallel_residual_bwd_kernelINS_13Kernel_traitsIfffffjLj1024ELj1ELj4ELj1ELj16ENS_18Kernel_traits_baseILj1024EfffffjLj128EEEEELb0ELb0ELb0EEEvNS_9BwdParamsE,"a",@progbits
	.sectionflags	@""
	.align	4
.nv.constant0._ZN10layer_norm31ln_parallel_residual_bwd_kernelINS_13Kernel_traitsIfffffjLj1024ELj1ELj4ELj1ELj16ENS_18Kernel_traits_baseILj1024EfffffjLj128EEEEELb0ELb0ELb0EEEvNS_9BwdParamsE:
	.zero		1192


//--------------------- .nv.constant0._ZN10layer_norm31ln_parallel_residual_bwd_kernelINS_13Kernel_traitsIfffffjLj1024ELj1ELj4ELj1ELj16ENS_18Kernel_traits_baseILj1024EfffffjLj128EEEEELb0ELb0ELb1EEEvNS_9BwdParamsE --------------------------
	.section	.nv.constant0._ZN10layer_norm31ln_parallel_residual_bwd_kernelINS_13Kernel_traitsIfffffjLj1024ELj1ELj4ELj1ELj16ENS_18Kernel_traits_baseILj1024EfffffjLj128EEEEELb0ELb0ELb1EEEvNS_9BwdParamsE,"a",@progbits
	.sectionflags	@""
	.align	4
.nv.constant0._ZN10layer_norm31ln_parallel_residual_bwd_kernelINS_13Kernel_traitsIfffffjLj1024ELj1ELj4ELj1ELj16ENS_18Kernel_traits_baseILj1024EfffffjLj128EEEEELb0ELb0ELb1EEEvNS_9BwdParamsE:
	.zero		1192


//--------------------- .nv.constant0._ZN10layer_norm31ln_parallel_residual_bwd_kernelINS_13Kernel_traitsIfffffjLj1024ELj1ELj4ELj1ELj16ENS_18Kernel_traits_baseILj1024EfffffjLj128EEEEELb0ELb1ELb0EEEvNS_9BwdParamsE --------------------------
	.section	.nv.constant0._ZN10layer_norm31ln_parallel_residual_bwd_kernelINS_13Kernel_traitsIfffffjLj1024ELj1ELj4ELj1ELj16ENS_18Kernel_traits_baseILj1024EfffffjLj128EEEEELb0ELb1ELb0EEEvNS_9BwdParamsE,"a",@progbits
	.sectionflags	@""
	.align	4
.nv.constant0._ZN10layer_norm31ln_parallel_residual_bwd_kernelINS_13Kernel_traitsIfffffjLj1024ELj1ELj4ELj1ELj16ENS_18Kernel_traits_baseILj1024EfffffjLj128EEEEELb0ELb1ELb0EEEvNS_9BwdParamsE:
	.zero		1192


//--------------------- .nv.constant0._ZN10layer_norm31ln_parallel_residual_bwd_kernelINS_13Kernel_traitsIfffffjLj1024ELj1ELj4ELj1ELj16ENS_18Kernel_traits_baseILj1024EfffffjLj128EEEEELb0ELb1ELb1EEEvNS_9BwdParamsE --------------------------
	.section	.nv.constant0._ZN10layer_norm31ln_parallel_residual_bwd_kernelINS_13Kernel_traitsIfffffjLj1024ELj1ELj4ELj1ELj16ENS_18Kernel_traits_baseILj1024EfffffjLj128EEEEELb0ELb1ELb1EEEvNS_9BwdParamsE,"a",@progbits
	.sectionflags	@""
	.align	4
.nv.constant0._ZN10layer_norm31ln_parallel_residual_bwd_kernelINS_13Kernel_traitsIfffffjLj1024ELj1ELj4ELj1ELj16ENS_18Kernel_traits_baseILj1024EfffffjLj128EEEEELb0ELb1ELb1EEEvNS_9BwdParamsE:
	.zero		1192


//--------------------- .nv.constant0._ZN10layer_norm31ln_parallel_residual_bwd_kernelINS_13Kernel_traitsIfffffjLj1024ELj1ELj4ELj1ELj16ENS_18Kernel_traits_baseILj1024EfffffjLj128EEEEELb1ELb0ELb0EEEvNS_9BwdParamsE --------------------------
	.section	.nv.constant0._ZN10layer_norm31ln_parallel_residual_bwd_kernelINS_13Kernel_traitsIfffffjLj1024ELj1ELj4ELj1ELj16ENS_18Kernel_traits_baseILj1024EfffffjLj128EEEEELb1ELb0ELb0EEEvNS_9BwdParamsE,"a",@progbits
	.sectionflags	@""
	.align	4
.nv.constant0._ZN10layer_norm31ln_parallel_residual_bwd_kernelINS_13Kernel_traitsIfffffjLj1024ELj1ELj4ELj1ELj16ENS_18Kernel_traits_baseILj1024EfffffjLj128EEEEELb1ELb0ELb0EEEvNS_9BwdParamsE:
	.zero		1192


//--------------------- .nv.constant0._ZN10layer_norm31ln_parallel_residual_bwd_kernelINS_13Kernel_traitsIfffffjLj1024ELj1ELj4ELj1ELj16ENS_18Kernel_traits_baseILj1024EfffffjLj128EEEEELb1ELb0ELb1EEEvNS_9BwdParamsE --------------------------
	.section	.nv.constant0._ZN10layer_norm31ln_parallel_residual_bwd_kernelINS_13Kernel_traitsIfffffjLj1024ELj1ELj4ELj1ELj16ENS_18Kernel_traits_baseILj1024EfffffjLj128EEEEELb1ELb0ELb1EEEvNS_9BwdParamsE,"a",@progbits
	.sectionflags	@""
	.align	4
.nv.constant0._ZN10layer_norm31ln_parallel_residual_bwd_kernelINS_13Kernel_traitsIfffffjLj1024ELj1ELj4ELj1ELj16ENS_18Kernel_traits_baseILj1024EfffffjLj128EEEEELb1ELb0ELb1EEEvNS_9BwdParamsE:
	.zero		1192


//--------------------- .nv.constant0._ZN10layer_norm22ln_bwd_finalize_kernelINS_22Kernel_traits_finalizeILj1024EfffffjLb0ELj1024ELj4ENS_18Kernel_traits_baseILj1024EfffffjLj1024EEEEELb0ELb0EEEvNS_9BwdParamsE --------------------------
	.section	.nv.constant0._ZN10layer_norm22ln_bwd_finalize_kernelINS_22Kernel_traits_finalizeILj1024EfffffjLb0ELj1024ELj4ENS_18Kernel_traits_baseILj1024EfffffjLj1024EEEEELb0ELb0EEEvNS_9BwdParamsE,"a",@progbits
	.sectionflags	@""
	.align	4
.nv.constant0._ZN10layer_norm22ln_bwd_finalize_kernelINS_22Kernel_traits_finalizeILj1024EfffffjLb0ELj1024ELj4ENS_18Kernel_traits_baseILj1024EfffffjLj1024EEEEELb0ELb0EEEvNS_9BwdParamsE:
	.zero		1192


//--------------------- .nv.constant0._ZN10layer_norm40ln_parallel_residual_bwd_finalize_kernelINS_22Kernel_traits_finalizeILj1024EfffffjLb0ELj1024ELj4ENS_18Kernel_traits_baseILj1024EfffffjLj1024EEEEELb0EEEvNS_9BwdParamsE --------------------------
	.section	.nv.constant0._ZN10layer_norm40ln_parallel_residual_bwd_finalize_kernelINS_22Kernel_traits_finalizeILj1024EfffffjLb0ELj1024ELj4ENS_18Kernel_traits_baseILj1024EfffffjLj1024EEEEELb0EEEvNS_9BwdParamsE,"a",@progbits
	.sectionflags	@""
	.align	4
.nv.constant0._ZN10layer_norm40ln_parallel_residual_bwd_finalize_kernelINS_22Kernel_traits_finalizeILj1024EfffffjLb0ELj1024ELj4ENS_18Kernel_traits_baseILj1024EfffffjLj1024EEEEELb0EEEvNS_9BwdParamsE:
	.zero		1192


//--------------------- .nv.constant0._ZN10layer_norm31ln_parallel_residual_bwd_kernelINS_13Kernel_traitsIfffffjLj1024ELj1ELj4ELj1ELj16ENS_18Kernel_traits_baseILj1024EfffffjLj128EEEEELb1ELb1ELb0EEEvNS_9BwdParamsE --------------------------
	.section	.nv.constant0._ZN10layer_norm31ln_parallel_residual_bwd_kernelINS_13Kernel_traitsIfffffjLj1024ELj1ELj4ELj1ELj16ENS_18Kernel_traits_baseILj1024EfffffjLj128EEEEELb1ELb1ELb0EEEvNS_9BwdParamsE,"a",@progbits
	.sectionflags	@""
	.align	4
.nv.constant0._ZN10layer_norm31ln_parallel_residual_bwd_kernelINS_13Kernel_traitsIfffffjLj1024ELj1ELj4ELj1ELj16ENS_18Kernel_traits_baseILj1024EfffffjLj128EEEEELb1ELb1ELb0EEEvNS_9BwdParamsE:
	.zero		1192


//--------------------- .nv.constant0._ZN10layer_norm22ln_bwd_finalize_kernelINS_22Kernel_traits_finalizeILj1024EfffffjLb0ELj1024ELj4ENS_18Kernel_traits_baseILj1024EfffffjLj1024EEEEELb0ELb1EEEvNS_9BwdParamsE --------------------------
	.section	.nv.constant0._ZN10layer_norm22ln_bwd_finalize_kernelINS_22Kernel_traits_finalizeILj1024EfffffjLb0ELj1024ELj4ENS_18Kernel_traits_baseILj1024EfffffjLj1024EEEEELb0ELb1EEEvNS_9BwdParamsE,"a",@progbits
	.sectionflags	@""
	.align	4
.nv.constant0._ZN10layer_norm22ln_bwd_finalize_kernelINS_22Kernel_traits_finalizeILj1024EfffffjLb0ELj1024ELj4ENS_18Kernel_traits_baseILj1024EfffffjLj1024EEEEELb0ELb1EEEvNS_9BwdParamsE:
	.zero		1192


//--------------------- .nv.constant0._ZN10layer_norm40ln_parallel_residual_bwd_finalize_kernelINS_22Kernel_traits_finalizeILj1024EfffffjLb0ELj1024ELj4ENS_18Kernel_traits_baseILj1024EfffffjLj1024EEEEELb1EEEvNS_9BwdParamsE --------------------------
	.section	.nv.constant0._ZN10layer_norm40ln_parallel_residual_bwd_finalize_kernelINS_22Kernel_traits_finalizeILj1024EfffffjLb0ELj1024ELj4ENS_18Kernel_traits_baseILj1024EfffffjLj1024EEEEELb1EEEvNS_9BwdParamsE,"a",@progbits
	.sectionflags	@""
	.align	4
.nv.constant0._ZN10layer_norm40ln_parallel_residual_bwd_finalize_kernelINS_22Kernel_traits_finalizeILj1024EfffffjLb0ELj1024ELj4ENS_18Kernel_traits_baseILj1024EfffffjLj1024EEEEELb1EEEvNS_9BwdParamsE:
	.zero		1192


//--------------------- .nv.constant0._ZN10layer_norm31ln_parallel_residual_bwd_kernelINS_13Kernel_traitsIfffffjLj1024ELj1ELj4ELj1ELj16ENS_18Kernel_traits_baseILj1024EfffffjLj128EEEEELb1ELb1ELb1EEEvNS_9BwdParamsE --------------------------
	.section	.nv.constant0._ZN10layer_norm31ln_parallel_residual_bwd_kernelINS_13Kernel_traitsIfffffjLj1024ELj1ELj4ELj1ELj16ENS_18Kernel_traits_baseILj1024EfffffjLj128EEEEELb1ELb1ELb1EEEvNS_9BwdParamsE,"a",@progbits
	.sectionflags	@""
	.align	4
.nv.constant0._ZN10layer_norm31ln_parallel_residual_bwd_kernelINS_13Kernel_traitsIfffffjLj1024ELj1ELj4ELj1ELj16ENS_18Kernel_traits_baseILj1024EfffffjLj128EEEEELb1ELb1ELb1EEEvNS_9BwdParamsE:
	.zero		1192


//--------------------- SYMBOLS --------------------------

	.type		.nv.reservedSmem.offset0,@object
	.size		.nv.reservedSmem.offset0,0x4
	.type		.nv.reservedSmem.cap,@object
	.size		.nv.reservedSmem.cap,0x4
